// Copyright (c) 2024, Jay Shah, Ganesh Bikshandi, Ying Zhang, Vijay Thakkar, Pradeep Ramani, Tri Dao.
// Splitting the different template instantiations to different files to speed up compilation.
// This file is auto-generated. See "generate_kernels.py"

#include "flash_fwd_launch_template.h"

#ifndef FLASHATTENTION_DISABLE_HDIM64
template void run_mha_fwd_<90, cutlass::bfloat16_t, 64, 256, false, false, false, true>(Flash_fwd_params &params, cudaStream_t stream);
#endif


// ===== COMPILED SASS (sm_90a) =====

	.target	sm_90a

	.elftype	@"ET_EXEC"


//--------------------- .note.nv.tkinfo           --------------------------
	.section	.note.nv.tkinfo,"",@"SHT_NOTE"
	.sectionflags	@"SHF_NOTE_NV_TKINFO"
	.tkinfo
        /*0018*/ 	.word	0x00000002
        /*0030*/ 	.string	""
        /*0030*/ 	.string	"ptxas"
        /*0030*/ 	.string	"Cuda compilation tools, release 13.0, V13.0.88"
        /*0030*/ 	.string	"Build cuda_13.0.r13.0/compiler.36424714_0"
        /*0030*/ 	.string	"-arch sm_90a -m 64 "



//--------------------- .note.nv.cuinfo           --------------------------
	.section	.note.nv.cuinfo,"",@"SHT_NOTE"
	.sectionflags	@"SHF_NOTE_NV_CUINFO"
        /*0018*/ 	.short	0x0002
        /*001a*/ 	.short	0x005a
        /*001c*/ 	.short	0x0082
	.zero		2


//--------------------- .nv.info                  --------------------------
	.section	.nv.info,"",@"SHT_CUDA_INFO"
	.align	4


	//----- nvinfo : EIATTR_REGCOUNT
	.align		4
        /*0000*/ 	.byte	0x04, 0x2f
        /*0002*/ 	.short	(.L_21 - .L_20)
	.align		4
.L_20:
        /*0004*/ 	.word	index@(_ZN7cutlass13device_kernelIN5flash11enable_sm90INS1_16FlashAttnFwdSm90INS1_25CollectiveMainloopFwdSm90ILi2EN4cute5tupleIJNS5_1CILi1EEES8_S8_EEENS6_IJNS7_ILi128EEENS7_ILi96EEENS7_ILi64EEEEEELi256ENS_10bfloat16_tEfNS_4arch4Sm90ELb1ELb0ELb0ELb1ELb0ELb1ELb1ELb1ELb0ELb1ELb0ELb0EEENS1_21CollectiveEpilogueFwdINS6_IJSA_NS7_ILi256EEESB_EEES9_SE_SG_Li256ELb1ELb1ELb0ELb0EEENS1_36VarlenDynamicPersistentTileSchedulerILi128ELi96ELi256ELi128ELb0ELb1ELb1ELb1ELb1ELb1EEEEEEEEEvNT_6ParamsE)
        /*0008*/ 	.word	0x000000a8


	//----- nvinfo : EIATTR_FRAME_SIZE
	.align		4
.L_21:
        /*000c*/ 	.byte	0x04, 0x11
        /*000e*/ 	.short	(.L_23 - .L_22)
	.align		4
.L_22:
        /*0010*/ 	.word	index@(_ZN7cutlass13device_kernelIN5flash11enable_sm90INS1_16FlashAttnFwdSm90INS1_25CollectiveMainloopFwdSm90ILi2EN4cute5tupleIJNS5_1CILi1EEES8_S8_EEENS6_IJNS7_ILi128EEENS7_ILi96EEENS7_ILi64EEEEEELi256ENS_10bfloat16_tEfNS_4arch4Sm90ELb1ELb0ELb0ELb1ELb0ELb1ELb1ELb1ELb0ELb1ELb0ELb0EEENS1_21CollectiveEpilogueFwdINS6_IJSA_NS7_ILi256EEESB_EEES9_SE_SG_Li256ELb1ELb1ELb0ELb0EEENS1_36VarlenDynamicPersistentTileSchedulerILi128ELi96ELi256ELi128ELb0ELb1ELb1ELb1ELb1ELb1EEEEEEEEEvNT_6ParamsE)
        /*0014*/ 	.word	0x000000b0


	//----- nvinfo : EIATTR_REGCOUNT
	.align		4
.L_23:
        /*0018*/ 	.byte	0x04, 0x2f
        /*001a*/ 	.short	(.L_25 - .L_24)
	.align		4
.L_24:
        /*001c*/ 	.word	index@(_ZN7cutlass13device_kernelIN5flash11enable_sm90INS1_16FlashAttnFwdSm90INS1_25CollectiveMainloopFwdSm90ILi2EN4cute5tupleIJNS5_1CILi1EEES8_S8_EEENS6_IJNS7_ILi128EEENS7_ILi96EEENS7_ILi64EEEEEELi256ENS_10bfloat16_tEfNS_4arch4Sm90ELb1ELb0ELb0ELb1ELb0ELb0ELb1ELb1ELb0ELb1ELb0ELb0EEENS1_21CollectiveEpilogueFwdINS6_IJSA_NS7_ILi256EEESB_EEES9_SE_SG_Li256ELb1ELb1ELb0ELb0EEENS1_36VarlenDynamicPersistentTileSchedulerILi128ELi96ELi256ELi128ELb0ELb1ELb1ELb1ELb1ELb1EEEEEEEEEvNT_6ParamsE)
        /*0020*/ 	.word	0x000000a8


	//----- nvinfo : EIATTR_FRAME_SIZE
	.align		4
.L_25:
        /*0024*/ 	.byte	0x04, 0x11
        /*0026*/ 	.short	(.L_27 - .L_26)
	.align		4
.L_26:
        /*0028*/ 	.word	index@(_ZN7cutlass13device_kernelIN5flash11enable_sm90INS1_16FlashAttnFwdSm90INS1_25CollectiveMainloopFwdSm90ILi2EN4cute5tupleIJNS5_1CILi1EEES8_S8_EEENS6_IJNS7_ILi128EEENS7_ILi96EEENS7_ILi64EEEEEELi256ENS_10bfloat16_tEfNS_4arch4Sm90ELb1ELb0ELb0ELb1ELb0ELb0ELb1ELb1ELb0ELb1ELb0ELb0EEENS1_21CollectiveEpilogueFwdINS6_IJSA_NS7_ILi256EEESB_EEES9_SE_SG_Li256ELb1ELb1ELb0ELb0EEENS1_36VarlenDynamicPersistentTileSchedulerILi128ELi96ELi256ELi128ELb0ELb1ELb1ELb1ELb1ELb1EEEEEEEEEvNT_6ParamsE)
        /*002c*/ 	.word	0x00000070


	//----- nvinfo : EIATTR_REGCOUNT
	.align		4
.L_27:
        /*0030*/ 	.byte	0x04, 0x2f
        /*0032*/ 	.short	(.L_29 - .L_28)
	.align		4
.L_28:
        /*0034*/ 	.word	index@(_ZN7cutlass13device_kernelIN5flash11enable_sm90INS1_16FlashAttnFwdSm90INS1_25CollectiveMainloopFwdSm90ILi2EN4cute5tupleIJNS5_1CILi1EEES8_S8_EEENS6_IJNS7_ILi128EEENS7_ILi96EEENS7_ILi64EEEEEELi256ENS_10bfloat16_tEfNS_4arch4Sm90ELb1ELb0ELb0ELb1ELb0ELb1ELb0ELb1ELb0ELb1ELb0ELb0EEENS1_21CollectiveEpilogueFwdINS6_IJSA_NS7_ILi256EEESB_EEES9_SE_SG_Li256ELb1ELb1ELb0ELb0EEENS1_36VarlenDynamicPersistentTileSchedulerILi128ELi96ELi256ELi128ELb0ELb1ELb1ELb1ELb1ELb1EEEEEEEEEvNT_6ParamsE)
        /*0038*/ 	.word	0x000000a8


	//----- nvinfo : EIATTR_FRAME_SIZE
	.align		4
.L_29:
        /*003c*/ 	.byte	0x04, 0x11
        /*003e*/ 	.short	(.L_31 - .L_30)
	.align		4
.L_30:
        /*0040*/ 	.word	index@(_ZN7cutlass13device_kernelIN5flash11enable_sm90INS1_16FlashAttnFwdSm90INS1_25CollectiveMainloopFwdSm90ILi2EN4cute5tupleIJNS5_1CILi1EEES8_S8_EEENS6_IJNS7_ILi128EEENS7_ILi96EEENS7_ILi64EEEEEELi256ENS_10bfloat16_tEfNS_4arch4Sm90ELb1ELb0ELb0ELb1ELb0ELb1ELb0ELb1ELb0ELb1ELb0ELb0EEENS1_21CollectiveEpilogueFwdINS6_IJSA_NS7_ILi256EEESB_EEES9_SE_SG_Li256ELb1ELb1ELb0ELb0EEENS1_36VarlenDynamicPersistentTileSchedulerILi128ELi96ELi256ELi128ELb0ELb1ELb1ELb1ELb1ELb1EEEEEEEEEvNT_6ParamsE)
        /*0044*/ 	.word	0x00000060


	//----- nvinfo : EIATTR_REGCOUNT
	.align		4
.L_31:
        /*0048*/ 	.byte	0x04, 0x2f
        /*004a*/ 	.short	(.L_33 - .L_32)
	.align		4
.L_32:
        /*004c*/ 	.word	index@(_ZN7cutlass13device_kernelIN5flash11enable_sm90INS1_16FlashAttnFwdSm90INS1_25CollectiveMainloopFwdSm90ILi2EN4cute5tupleIJNS5_1CILi1EEES8_S8_EEENS6_IJNS7_ILi128EEENS7_ILi96EEENS7_ILi64EEEEEELi256ENS_10bfloat16_tEfNS_4arch4Sm90ELb1ELb0ELb0ELb1ELb0ELb0ELb0ELb1ELb0ELb1ELb0ELb0EEENS1_21CollectiveEpilogueFwdINS6_IJSA_NS7_ILi256EEESB_EEES9_SE_SG_Li256ELb1ELb1ELb0ELb0EEENS1_36VarlenDynamicPersistentTileSchedulerILi128ELi96ELi256ELi128ELb0ELb1ELb1ELb1ELb1ELb1EEEEEEEEEvNT_6ParamsE)
        /*0050*/ 	.word	0x000000a8


	//----- nvinfo : EIATTR_FRAME_SIZE
	.align		4
.L_33:
        /*0054*/ 	.byte	0x04, 0x11
        /*0056*/ 	.short	(.L_35 - .L_34)
	.align		4
.L_34:
        /*0058*/ 	.word	index@(_ZN7cutlass13device_kernelIN5flash11enable_sm90INS1_16FlashAttnFwdSm90INS1_25CollectiveMainloopFwdSm90ILi2EN4cute5tupleIJNS5_1CILi1EEES8_S8_EEENS6_IJNS7_ILi128EEENS7_ILi96EEENS7_ILi64EEEEEELi256ENS_10bfloat16_tEfNS_4arch4Sm90ELb1ELb0ELb0ELb1ELb0ELb0ELb0ELb1ELb0ELb1ELb0ELb0EEENS1_21CollectiveEpilogueFwdINS6_IJSA_NS7_ILi256EEESB_EEES9_SE_SG_Li256ELb1ELb1ELb0ELb0EEENS1_36VarlenDynamicPersistentTileSchedulerILi128ELi96ELi256ELi128ELb0ELb1ELb1ELb1ELb1ELb1EEEEEEEEEvNT_6ParamsE)
        /*005c*/ 	.word	0x00000058


	//----- nvinfo : EIATTR_REGCOUNT
	.align		4
.L_35:
        /*0060*/ 	.byte	0x04, 0x2f
        /*0062*/ 	.short	(.L_37 - .L_36)
	.align		4
.L_36:
        /*0064*/ 	.word	index@(_ZN7cutlass13device_kernelIN5flash11enable_sm90INS1_16FlashAttnFwdSm90INS1_25CollectiveMainloopFwdSm90ILi2EN4cute5tupleIJNS5_1CILi1EEES8_S8_EEENS6_IJNS7_ILi128EEENS7_ILi96EEENS7_ILi64EEEEEELi256ENS_10bfloat16_tEfNS_4arch4Sm90ELb1ELb0ELb0ELb0ELb0ELb0ELb1ELb1ELb0ELb1ELb0ELb0EEENS1_21CollectiveEpilogueFwdINS6_IJSA_NS7_ILi256EEESB_EEES9_SE_SG_Li256ELb0ELb1ELb0ELb0EEENS1_30DynamicPersistentTileSchedulerILi256ELi128ELb0ELb1ELb1EEEEEEEEEvNT_6ParamsE)
        /*0068*/ 	.word	0x000000a8


	//----- nvinfo : EIATTR_FRAME_SIZE
	.align		4
.L_37:
        /*006c*/ 	.byte	0x04, 0x11
        /*006e*/ 	.short	(.L_39 - .L_38)
	.align		4
.L_38:
        /*0070*/ 	.word	index@(_ZN7cutlass13device_kernelIN5flash11enable_sm90INS1_16FlashAttnFwdSm90INS1_25CollectiveMainloopFwdSm90ILi2EN4cute5tupleIJNS5_1CILi1EEES8_S8_EEENS6_IJNS7_ILi128EEENS7_ILi96EEENS7_ILi64EEEEEELi256ENS_10bfloat16_tEfNS_4arch4Sm90ELb1ELb0ELb0ELb0ELb0ELb0ELb1ELb1ELb0ELb1ELb0ELb0EEENS1_21CollectiveEpilogueFwdINS6_IJSA_NS7_ILi256EEESB_EEES9_SE_SG_Li256ELb0ELb1ELb0ELb0EEENS1_30DynamicPersistentTileSchedulerILi256ELi128ELb0ELb1ELb1EEEEEEEEEvNT_6ParamsE)
        /*0074*/ 	.word	0x00000050


	//----- nvinfo : EIATTR_REGCOUNT
	.align		4
.L_39:
        /*0078*/ 	.byte	0x04, 0x2f
        /*007a*/ 	.short	(.L_41 - .L_40)
	.align		4
.L_40:
        /*007c*/ 	.word	index@(_ZN7cutlass13device_kernelIN5flash11enable_sm90INS1_16FlashAttnFwdSm90INS1_25CollectiveMainloopFwdSm90ILi2EN4cute5tupleIJNS5_1CILi1EEES8_S8_EEENS6_IJNS7_ILi128EEENS7_ILi96EEENS7_ILi64EEEEEELi256ENS_10bfloat16_tEfNS_4arch4Sm90ELb1ELb0ELb0ELb0ELb0ELb0ELb0ELb1ELb0ELb1ELb0ELb0EEENS1_21CollectiveEpilogueFwdINS6_IJSA_NS7_ILi256EEESB_EEES9_SE_SG_Li256ELb0ELb1ELb0ELb0EEENS1_30DynamicPersistentTileSchedulerILi256ELi128ELb0ELb1ELb1EEEEEEEEEvNT_6ParamsE)
        /*0080*/ 	.word	0x000000a8


	//----- nvinfo : EIATTR_FRAME_SIZE
	.align		4
.L_41:
        /*0084*/ 	.byte	0x04, 0x11
        /*0086*/ 	.short	(.L_43 - .L_42)
	.align		4
.L_42:
        /*0088*/ 	.word	index@(_ZN7cutlass13device_kernelIN5flash11enable_sm90INS1_16FlashAttnFwdSm90INS1_25CollectiveMainloopFwdSm90ILi2EN4cute5tupleIJNS5_1CILi1EEES8_S8_EEENS6_IJNS7_ILi128EEENS7_ILi96EEENS7_ILi64EEEEEELi256ENS_10bfloat16_tEfNS_4arch4Sm90ELb1ELb0ELb0ELb0ELb0ELb0ELb0ELb1ELb0ELb1ELb0ELb0EEENS1_21CollectiveEpilogueFwdINS6_IJSA_NS7_ILi256EEESB_EEES9_SE_SG_Li256ELb0ELb1ELb0ELb0EEENS1_30DynamicPersistentTileSchedulerILi256ELi128ELb0ELb1ELb1EEEEEEEEEvNT_6ParamsE)
        /*008c*/ 	.word	0x00000028


	//----- nvinfo : EIATTR_REGCOUNT
	.align		4
.L_43:
        /*0090*/ 	.byte	0x04, 0x2f
        /*0092*/ 	.short	(.L_45 - .L_44)
	.align		4
.L_44:
        /*0094*/ 	.word	index@(_ZN7cutlass13device_kernelIN5flash11enable_sm90INS1_16FlashAttnFwdSm90INS1_25CollectiveMainloopFwdSm90ILi2EN4cute5tupleIJNS5_1CILi1EEES8_S8_EEENS6_IJNS7_ILi128EEENS7_ILi96EEENS7_ILi64EEEEEELi256ENS_10bfloat16_tEfNS_4arch4Sm90ELb0ELb1ELb0ELb1ELb0ELb1ELb1ELb1ELb0ELb1ELb0ELb0EEENS1_21CollectiveEpilogueFwdINS6_IJSA_NS7_ILi256EEESB_EEES9_SE_SG_Li256ELb1ELb1ELb0ELb0EEENS1_36VarlenDynamicPersistentTileSchedulerILi128ELi96ELi256ELi128ELb0ELb1ELb1ELb1ELb0ELb1EEEEEEEEEvNT_6ParamsE)
        /*0098*/ 	.word	0x000000a8


	//----- nvinfo : EIATTR_FRAME_SIZE
	.align		4
.L_45:
        /*009c*/ 	.byte	0x04, 0x11
        /*009e*/ 	.short	(.L_47 - .L_46)
	.align		4
.L_46:
        /*00a0*/ 	.word	index@($_ZN7cutlass13device_kernelIN5flash11enable_sm90INS1_16FlashAttnFwdSm90INS1_25CollectiveMainloopFwdSm90ILi2EN4cute5tupleIJNS5_1CILi1EEES8_S8_EEENS6_IJNS7_ILi128EEENS7_ILi96EEENS7_ILi64EEEEEELi256ENS_10bfloat16_tEfNS_4arch4Sm90ELb0ELb1ELb0ELb1ELb0ELb1ELb1ELb1ELb0ELb1ELb0ELb0EEENS1_21CollectiveEpilogueFwdINS6_IJSA_NS7_ILi256EEESB_EEES9_SE_SG_Li256ELb1ELb1ELb0ELb0EEENS1_36VarlenDynamicPersistentTileSchedulerILi128ELi96ELi256ELi128ELb0ELb1ELb1ELb1ELb0ELb1EEEEEEEEEvNT_6ParamsE$_ZZN5flash25CollectiveMainloopFwdSm90ILi2EN4cute5tupleIJNS1_1CILi1EEES4_S4_EEENS2_IJNS3_ILi128EEENS3_ILi96EEENS3_ILi64EEEEEELi256EN7cutlass10bfloat16_tEfNSA_4arch4Sm90ELb0ELb1ELb0ELb1ELb0ELb1ELb1ELb1ELb0ELb1ELb0ELb0EE3mmaINS_16FlashAttnFwdSm90ISE_NS_21CollectiveEpilogueFwdINS2_IJS6_NS3_ILi256EEES7_EEES5_SB_SD_Li256ELb1ELb1ELb0ELb0EEENS_36VarlenDynamicPersistentTileSchedulerILi128ELi96ELi256ELi128ELb0ELb1ELb1ELb1ELb0ELb1EEEE13SharedStorageENS1_6TensorINS1_11ArrayEngineIfLm128EEENS1_6LayoutINS2_IJNS2_IJNS3_ILi2EEEST_NS3_ILi32EEEEEES4_S4_EEENS2_IJNS2_IJS4_ST_NS3_ILi4EEEEEENS3_ILi0EEESZ_EEEEEEENS_7SoftmaxILi2ELi0EEEEEbRKNSE_6ParamsENSA_25PipelineTmaAsyncNoClusterILi2ENSA_16PipelineTmaAsyncILi2EEEEES1B_RNSA_13PipelineStateILj2EEERT0_RT1_iRiRKNS_16SeqlenInfoQKNewKILb1ELb1EEENS2_IJiiiiEEERT_ENKUliT_T0_T1_E_clIZSF_ISO_S12_S14_EbS17_S1B_S1B_S1E_S1G_S1I_iS1J_S1N_S1O_S1Q_EUlRS1R_iE0_NS3_ILb1EEES1Y_EEDaiS1R_S1S_S1T_)
        /*00a4*/ 	.word	0x000004e0


	//----- nvinfo : EIATTR_FRAME_SIZE
	.align		4
.L_47:
        /*00a8*/ 	.byte	0x04, 0x11
        /*00aa*/ 	.short	(.L_49 - .L_48)
	.align		4
.L_48:
        /*00ac*/ 	.word	index@(_ZN7cutlass13device_kernelIN5flash11enable_sm90INS1_16FlashAttnFwdSm90INS1_25CollectiveMainloopFwdSm90ILi2EN4cute5tupleIJNS5_1CILi1EEES8_S8_EEENS6_IJNS7_ILi128EEENS7_ILi96EEENS7_ILi64EEEEEELi256ENS_10bfloat16_tEfNS_4arch4Sm90ELb0ELb1ELb0ELb1ELb0ELb1ELb1ELb1ELb0ELb1ELb0ELb0EEENS1_21CollectiveEpilogueFwdINS6_IJSA_NS7_ILi256EEESB_EEES9_SE_SG_Li256ELb1ELb1ELb0ELb0EEENS1_36VarlenDynamicPersistentTileSchedulerILi128ELi96ELi256ELi128ELb0ELb1ELb1ELb1ELb0ELb1EEEEEEEEEvNT_6ParamsE)
        /*00b0*/ 	.word	0x000004e0


	//----- nvinfo : EIATTR_REGCOUNT
	.align		4
.L_49:
        /*00b4*/ 	.byte	0x04, 0x2f
        /*00b6*/ 	.short	(.L_51 - .L_50)
	.align		4
.L_50:
        /*00b8*/ 	.word	index@(_ZN7cutlass13device_kernelIN5flash11enable_sm90INS1_16FlashAttnFwdSm90INS1_25CollectiveMainloopFwdSm90ILi2EN4cute5tupleIJNS5_1CILi1EEES8_S8_EEENS6_IJNS7_ILi128EEENS7_ILi96EEENS7_ILi64EEEEEELi256ENS_10bfloat16_tEfNS_4arch4Sm90ELb0ELb1ELb0ELb1ELb0ELb0ELb1ELb1ELb0ELb1ELb0ELb0EEENS1_21CollectiveEpilogueFwdINS6_IJSA_NS7_ILi256EEESB_EEES9_SE_SG_Li256ELb1ELb1ELb0ELb0EEENS1_36VarlenDynamicPersistentTileSchedulerILi128ELi96ELi256ELi128ELb0ELb1ELb1ELb1ELb0ELb1EEEEEEEEEvNT_6ParamsE)
        /*00bc*/ 	.word	0x000000a8


	//----- nvinfo : EIATTR_FRAME_SIZE
	.align		4
.L_51:
        /*00c0*/ 	.byte	0x04, 0x11
        /*00c2*/ 	.short	(.L_53 - .L_52)
	.align		4
.L_52:
        /*00c4*/ 	.word	index@($_ZN7cutlass13device_kernelIN5flash11enable_sm90INS1_16FlashAttnFwdSm90INS1_25CollectiveMainloopFwdSm90ILi2EN4cute5tupleIJNS5_1CILi1EEES8_S8_EEENS6_IJNS7_ILi128EEENS7_ILi96EEENS7_ILi64EEEEEELi256ENS_10bfloat16_tEfNS_4arch4Sm90ELb0ELb1ELb0ELb1ELb0ELb0ELb1ELb1ELb0ELb1ELb0ELb0EEENS1_21CollectiveEpilogueFwdINS6_IJSA_NS7_ILi256EEESB_EEES9_SE_SG_Li256ELb1ELb1ELb0ELb0EEENS1_36VarlenDynamicPersistentTileSchedulerILi128ELi96ELi256ELi128ELb0ELb1ELb1ELb1ELb0ELb1EEEEEEEEEvNT_6ParamsE$_ZZN5flash25CollectiveMainloopFwdSm90ILi2EN4cute5tupleIJNS1_1CILi1EEES4_S4_EEENS2_IJNS3_ILi128EEENS3_ILi96EEENS3_ILi64EEEEEELi256EN7cutlass10bfloat16_tEfNSA_4arch4Sm90ELb0ELb1ELb0ELb1ELb0ELb0ELb1ELb1ELb0ELb1ELb0ELb0EE3mmaINS_16FlashAttnFwdSm90ISE_NS_21CollectiveEpilogueFwdINS2_IJS6_NS3_ILi256EEES7_EEES5_SB_SD_Li256ELb1ELb1ELb0ELb0EEENS_36VarlenDynamicPersistentTileSchedulerILi128ELi96ELi256ELi128ELb0ELb1ELb1ELb1ELb0ELb1EEEE13SharedStorageENS1_6TensorINS1_11ArrayEngineIfLm128EEENS1_6LayoutINS2_IJNS2_IJNS3_ILi2EEEST_NS3_ILi32EEEEEES4_S4_EEENS2_IJNS2_IJS4_ST_NS3_ILi4EEEEEENS3_ILi0EEESZ_EEEEEEENS_7SoftmaxILi2ELi0EEEEEbRKNSE_6ParamsENSA_25PipelineTmaAsyncNoClusterILi2ENSA_16PipelineTmaAsyncILi2EEEEES1B_RNSA_13PipelineStateILj2EEERT0_RT1_iRiRKNS_16SeqlenInfoQKNewKILb1ELb0EEENS2_IJiiiiEEERT_ENKUliT_T0_T1_E_clIZSF_ISO_S12_S14_EbS17_S1B_S1B_S1E_S1G_S1I_iS1J_S1N_S1O_S1Q_EUlRS1R_iE1_NS3_ILb0EEENS3_ILb1EEEEEDaiS1R_S1S_S1T_)
        /*00c8*/ 	.word	0x000004d0


	//----- nvinfo : EIATTR_FRAME_SIZE
	.align		4
.L_53:
        /*00cc*/ 	.byte	0x04, 0x11
        /*00ce*/ 	.short	(.L_55 - .L_54)
	.align		4
.L_54:
        /*00d0*/ 	.word	index@(_ZN7cutlass13device_kernelIN5flash11enable_sm90INS1_16FlashAttnFwdSm90INS1_25CollectiveMainloopFwdSm90ILi2EN4cute5tupleIJNS5_1CILi1EEES8_S8_EEENS6_IJNS7_ILi128EEENS7_ILi96EEENS7_ILi64EEEEEELi256ENS_10bfloat16_tEfNS_4arch4Sm90ELb0ELb1ELb0ELb1ELb0ELb0ELb1ELb1ELb0ELb1ELb0ELb0EEENS1_21CollectiveEpilogueFwdINS6_IJSA_NS7_ILi256EEESB_EEES9_SE_SG_Li256ELb1ELb1ELb0ELb0EEENS1_36VarlenDynamicPersistentTileSchedulerILi128ELi96ELi256ELi128ELb0ELb1ELb1ELb1ELb0ELb1EEEEEEEEEvNT_6ParamsE)
        /*00d4*/ 	.word	0x000004d0


	//----- nvinfo : EIATTR_REGCOUNT
	.align		4
.L_55:
        /*00d8*/ 	.byte	0x04, 0x2f
        /*00da*/ 	.short	(.L_57 - .L_56)
	.align		4
.L_56:
        /*00dc*/ 	.word	index@(_ZN7cutlass13device_kernelIN5flash11enable_sm90INS1_16FlashAttnFwdSm90INS1_25CollectiveMainloopFwdSm90ILi2EN4cute5tupleIJNS5_1CILi1EEES8_S8_EEENS6_IJNS7_ILi128EEENS7_ILi96EEENS7_ILi64EEEEEELi256ENS_10bfloat16_tEfNS_4arch4Sm90ELb0ELb1ELb0ELb1ELb0ELb1ELb0ELb1ELb0ELb1ELb0ELb0EEENS1_21CollectiveEpilogueFwdINS6_IJSA_NS7_ILi256EEESB_EEES9_SE_SG_Li256ELb1ELb1ELb0ELb0EEENS1_36VarlenDynamicPersistentTileSchedulerILi128ELi96ELi256ELi128ELb0ELb1ELb1ELb1ELb0ELb1EEEEEEEEEvNT_6ParamsE)
        /*00e0*/ 	.word	0x000000a8


	//----- nvinfo : EIATTR_FRAME_SIZE
	.align		4
.L_57:
        /*00e4*/ 	.byte	0x04, 0x11
        /*00e6*/ 	.short	(.L_59 - .L_58)
	.align		4
.L_58:
        /*00e8*/ 	.word	index@(_ZN7cutlass13device_kernelIN5flash11enable_sm90INS1_16FlashAttnFwdSm90INS1_25CollectiveMainloopFwdSm90ILi2EN4cute5tupleIJNS5_1CILi1EEES8_S8_EEENS6_IJNS7_ILi128EEENS7_ILi96EEENS7_ILi64EEEEEELi256ENS_10bfloat16_tEfNS_4arch4Sm90ELb0ELb1ELb0ELb1ELb0ELb1ELb0ELb1ELb0ELb1ELb0ELb0EEENS1_21CollectiveEpilogueFwdINS6_IJSA_NS7_ILi256EEESB_EEES9_SE_SG_Li256ELb1ELb1ELb0ELb0EEENS1_36VarlenDynamicPersistentTileSchedulerILi128ELi96ELi256ELi128ELb0ELb1ELb1ELb1ELb0ELb1EEEEEEEEEvNT_6ParamsE)
        /*00ec*/ 	.word	0x00000058


	//----- nvinfo : EIATTR_REGCOUNT
	.align		4
.L_59:
        /*00f0*/ 	.byte	0x04, 0x2f
        /*00f2*/ 	.short	(.L_61 - .L_60)
	.align		4
.L_60:
        /*00f4*/ 	.word	index@(_ZN7cutlass13device_kernelIN5flash11enable_sm90INS1_16FlashAttnFwdSm90INS1_25CollectiveMainloopFwdSm90ILi2EN4cute5tupleIJNS5_1CILi1EEES8_S8_EEENS6_IJNS7_ILi128EEENS7_ILi96EEENS7_ILi64EEEEEELi256ENS_10bfloat16_tEfNS_4arch4Sm90ELb0ELb1ELb0ELb1ELb0ELb0ELb0ELb1ELb0ELb1ELb0ELb0EEENS1_21CollectiveEpilogueFwdINS6_IJSA_NS7_ILi256EEESB_EEES9_SE_SG_Li256ELb1ELb1ELb0ELb0EEENS1_36VarlenDynamicPersistentTileSchedulerILi128ELi96ELi256ELi128ELb0ELb1ELb1ELb1ELb0ELb1EEEEEEEEEvNT_6ParamsE)
        /*00f8*/ 	.word	0x000000a8


	//----- nvinfo : EIATTR_FRAME_SIZE
	.align		4
.L_61:
        /*00fc*/ 	.byte	0x04, 0x11
        /*00fe*/ 	.short	(.L_63 - .L_62)
	.align		4
.L_62:
        /*0100*/ 	.word	index@(_ZN7cutlass13device_kernelIN5flash11enable_sm90INS1_16FlashAttnFwdSm90INS1_25CollectiveMainloopFwdSm90ILi2EN4cute5tupleIJNS5_1CILi1EEES8_S8_EEENS6_IJNS7_ILi128EEENS7_ILi96EEENS7_ILi64EEEEEELi256ENS_10bfloat16_tEfNS_4arch4Sm90ELb0ELb1ELb0ELb1ELb0ELb0ELb0ELb1ELb0ELb1ELb0ELb0EEENS1_21CollectiveEpilogueFwdINS6_IJSA_NS7_ILi256EEESB_EEES9_SE_SG_Li256ELb1ELb1ELb0ELb0EEENS1_36VarlenDynamicPersistentTileSchedulerILi128ELi96ELi256ELi128ELb0ELb1ELb1ELb1ELb0ELb1EEEEEEEEEvNT_6ParamsE)
        /*0104*/ 	.word	0x00000048


	//----- nvinfo : EIATTR_REGCOUNT
	.align		4
.L_63:
        /*0108*/ 	.byte	0x04, 0x2f
        /*010a*/ 	.short	(.L_65 - .L_64)
	.align		4
.L_64:
        /*010c*/ 	.word	index@(_ZN7cutlass13device_kernelIN5flash11enable_sm90INS1_16FlashAttnFwdSm90INS1_25CollectiveMainloopFwdSm90ILi2EN4cute5tupleIJNS5_1CILi1EEES8_S8_EEENS6_IJNS7_ILi128EEENS7_ILi96EEENS7_ILi64EEEEEELi256ENS_10bfloat16_tEfNS_4arch4Sm90ELb0ELb1ELb0ELb0ELb0ELb0ELb1ELb1ELb0ELb1ELb0ELb0EEENS1_21CollectiveEpilogueFwdINS6_IJSA_NS7_ILi256EEESB_EEES9_SE_SG_Li256ELb0ELb1ELb0ELb0EEENS1_30DynamicPersistentTileSchedulerILi256ELi128ELb0ELb1ELb1EEEEEEEEEvNT_6ParamsE)
        /*0110*/ 	.word	0x000000a8


	//----- nvinfo : EIATTR_FRAME_SIZE
	.align		4
.L_65:
        /*0114*/ 	.byte	0x04, 0x11
        /*0116*/ 	.short	(.L_67 - .L_66)
	.align		4
.L_66:
        /*0118*/ 	.word	index@($_ZN7cutlass13device_kernelIN5flash11enable_sm90INS1_16FlashAttnFwdSm90INS1_25CollectiveMainloopFwdSm90ILi2EN4cute5tupleIJNS5_1CILi1EEES8_S8_EEENS6_IJNS7_ILi128EEENS7_ILi96EEENS7_ILi64EEEEEELi256ENS_10bfloat16_tEfNS_4arch4Sm90ELb0ELb1ELb0ELb0ELb0ELb0ELb1ELb1ELb0ELb1ELb0ELb0EEENS1_21CollectiveEpilogueFwdINS6_IJSA_NS7_ILi256EEESB_EEES9_SE_SG_Li256ELb0ELb1ELb0ELb0EEENS1_30DynamicPersistentTileSchedulerILi256ELi128ELb0ELb1ELb1EEEEEEEEEvNT_6ParamsE$_ZZN5flash25CollectiveMainloopFwdSm90ILi2EN4cute5tupleIJNS1_1CILi1EEES4_S4_EEENS2_IJNS3_ILi128EEENS3_ILi96EEENS3_ILi64EEEEEELi256EN7cutlass10bfloat16_tEfNSA_4arch4Sm90ELb0ELb1ELb0ELb0ELb0ELb0ELb1ELb1ELb0ELb1ELb0ELb0EE3mmaINS_16FlashAttnFwdSm90ISE_NS_21CollectiveEpilogueFwdINS2_IJS6_NS3_ILi256EEES7_EEES5_SB_SD_Li256ELb0ELb1ELb0ELb0EEENS_30DynamicPersistentTileSchedulerILi256ELi128ELb0ELb1ELb1EEEE13SharedStorageENS1_6TensorINS1_11ArrayEngineIfLm128EEENS1_6LayoutINS2_IJNS2_IJNS3_ILi2EEEST_NS3_ILi32EEEEEES4_S4_EEENS2_IJNS2_IJS4_ST_NS3_ILi4EEEEEENS3_ILi0EEESZ_EEEEEEENS_7SoftmaxILi2ELi0EEEEEbRKNSE_6ParamsENSA_25PipelineTmaAsyncNoClusterILi2ENSA_16PipelineTmaAsyncILi2EEEEES1B_RNSA_13PipelineStateILj2EEERT0_RT1_iRiRKNS_16SeqlenInfoQKNewKILb0ELb0EEENS2_IJiiiiEEERT_ENKUliT_T0_T1_E_clIZSF_ISO_S12_S14_EbS17_S1B_S1B_S1E_S1G_S1I_iS1J_S1N_S1O_S1Q_EUlRS1R_iE1_NS3_ILb0EEENS3_ILb1EEEEEDaiS1R_S1S_S1T_)
        /*011c*/ 	.word	0x000004b0


	//----- nvinfo : EIATTR_FRAME_SIZE
	.align		4
.L_67:
        /*0120*/ 	.byte	0x04, 0x11
        /*0122*/ 	.short	(.L_69 - .L_68)
	.align		4
.L_68:
        /*0124*/ 	.word	index@(_ZN7cutlass13device_kernelIN5flash11enable_sm90INS1_16FlashAttnFwdSm90INS1_25CollectiveMainloopFwdSm90ILi2EN4cute5tupleIJNS5_1CILi1EEES8_S8_EEENS6_IJNS7_ILi128EEENS7_ILi96EEENS7_ILi64EEEEEELi256ENS_10bfloat16_tEfNS_4arch4Sm90ELb0ELb1ELb0ELb0ELb0ELb0ELb1ELb1ELb0ELb1ELb0ELb0EEENS1_21CollectiveEpilogueFwdINS6_IJSA_NS7_ILi256EEESB_EEES9_SE_SG_Li256ELb0ELb1ELb0ELb0EEENS1_30DynamicPersistentTileSchedulerILi256ELi128ELb0ELb1ELb1EEEEEEEEEvNT_6ParamsE)
        /*0128*/ 	.word	0x000004b0


	//----- nvinfo : EIATTR_REGCOUNT
	.align		4
.L_69:
        /*012c*/ 	.byte	0x04, 0x2f
        /*012e*/ 	.short	(.L_71 - .L_70)
	.align		4
.L_70:
        /*0130*/ 	.word	index@(_ZN7cutlass13device_kernelIN5flash11enable_sm90INS1_16FlashAttnFwdSm90INS1_25CollectiveMainloopFwdSm90ILi2EN4cute5tupleIJNS5_1CILi1EEES8_S8_EEENS6_IJNS7_ILi128EEENS7_ILi96EEENS7_ILi64EEEEEELi256ENS_10bfloat16_tEfNS_4arch4Sm90ELb0ELb1ELb0ELb0ELb0ELb0ELb0ELb1ELb0ELb1ELb0ELb0EEENS1_21CollectiveEpilogueFwdINS6_IJSA_NS7_ILi256EEESB_EEES9_SE_SG_Li256ELb0ELb1ELb0ELb0EEENS1_30DynamicPersistentTileSchedulerILi256ELi128ELb0ELb1ELb1EEEEEEEEEvNT_6ParamsE)
        /*0134*/ 	.word	0x000000a8


	//----- nvinfo : EIATTR_FRAME_SIZE
	.align		4
.L_71:
        /*0138*/ 	.byte	0x04, 0x11
        /*013a*/ 	.short	(.L_73 - .L_72)
	.align		4
.L_72:
        /*013c*/ 	.word	index@(_ZN7cutlass13device_kernelIN5flash11enable_sm90INS1_16FlashAttnFwdSm90INS1_25CollectiveMainloopFwdSm90ILi2EN4cute5tupleIJNS5_1CILi1EEES8_S8_EEENS6_IJNS7_ILi128EEENS7_ILi96EEENS7_ILi64EEEEEELi256ENS_10bfloat16_tEfNS_4arch4Sm90ELb0ELb1ELb0ELb0ELb0ELb0ELb0ELb1ELb0ELb1ELb0ELb0EEENS1_21CollectiveEpilogueFwdINS6_IJSA_NS7_ILi256EEESB_EEES9_SE_SG_Li256ELb0ELb1ELb0ELb0EEENS1_30DynamicPersistentTileSchedulerILi256ELi128ELb0ELb1ELb1EEEEEEEEEvNT_6ParamsE)
        /*0140*/ 	.word	0x00000020


	//----- nvinfo : EIATTR_REGCOUNT
	.align		4
.L_73:
        /*0144*/ 	.byte	0x04, 0x2f
        /*0146*/ 	.short	(.L_75 - .L_74)
	.align		4
.L_74:
        /*0148*/ 	.word	index@(_ZN7cutlass13device_kernelIN5flash11enable_sm90INS1_16FlashAttnFwdSm90INS1_25CollectiveMainloopFwdSm90ILi2EN4cute5tupleIJNS5_1CILi1EEES8_S8_EEENS6_IJNS7_ILi128EEENS7_ILi96EEENS7_ILi64EEEEEELi256ENS_10bfloat16_tEfNS_4arch4Sm90ELb0ELb0ELb0ELb1ELb0ELb1ELb1ELb1ELb0ELb1ELb0ELb0EEENS1_21CollectiveEpilogueFwdINS6_IJSA_NS7_ILi256EEESB_EEES9_SE_SG_Li256ELb1ELb1ELb0ELb0EEENS1_36VarlenDynamicPersistentTileSchedulerILi128ELi96ELi256ELi128ELb0ELb1ELb1ELb0ELb1ELb1EEEEEEEEEvNT_6ParamsE)
        /*014c*/ 	.word	0x000000a8


	//----- nvinfo : EIATTR_FRAME_SIZE
	.align		4
.L_75:
        /*0150*/ 	.byte	0x04, 0x11
        /*0152*/ 	.short	(.L_77 - .L_76)
	.align		4
.L_76:
        /*0154*/ 	.word	index@(_ZN7cutlass13device_kernelIN5flash11enable_sm90INS1_16FlashAttnFwdSm90INS1_25CollectiveMainloopFwdSm90ILi2EN4cute5tupleIJNS5_1CILi1EEES8_S8_EEENS6_IJNS7_ILi128EEENS7_ILi96EEENS7_ILi64EEEEEELi256ENS_10bfloat16_tEfNS_4arch4Sm90ELb0ELb0ELb0ELb1ELb0ELb1ELb1ELb1ELb0ELb1ELb0ELb0EEENS1_21CollectiveEpilogueFwdINS6_IJSA_NS7_ILi256EEESB_EEES9_SE_SG_Li256ELb1ELb1ELb0ELb0EEENS1_36VarlenDynamicPersistentTileSchedulerILi128ELi96ELi256ELi128ELb0ELb1ELb1ELb0ELb1ELb1EEEEEEEEEvNT_6ParamsE)
        /*0158*/ 	.word	0x00000090


	//----- nvinfo : EIATTR_REGCOUNT
	.align		4
.L_77:
        /*015c*/ 	.byte	0x04, 0x2f
        /*015e*/ 	.short	(.L_79 - .L_78)
	.align		4
.L_78:
        /*0160*/ 	.word	index@(_ZN7cutlass13device_kernelIN5flash11enable_sm90INS1_16FlashAttnFwdSm90INS1_25CollectiveMainloopFwdSm90ILi2EN4cute5tupleIJNS5_1CILi1EEES8_S8_EEENS6_IJNS7_ILi128EEENS7_ILi96EEENS7_ILi64EEEEEELi256ENS_10bfloat16_tEfNS_4arch4Sm90ELb0ELb0ELb0ELb1ELb0ELb0ELb1ELb1ELb0ELb1ELb0ELb0EEENS1_21CollectiveEpilogueFwdINS6_IJSA_NS7_ILi256EEESB_EEES9_SE_SG_Li256ELb1ELb1ELb0ELb0EEENS1_36VarlenDynamicPersistentTileSchedulerILi128ELi96ELi256ELi128ELb0ELb1ELb1ELb0ELb1ELb1EEEEEEEEEvNT_6ParamsE)
        /*0164*/ 	.word	0x000000a8


	//----- nvinfo : EIATTR_FRAME_SIZE
	.align		4
.L_79:
        /*0168*/ 	.byte	0x04, 0x11
        /*016a*/ 	.short	(.L_81 - .L_80)
	.align		4
.L_80:
        /*016c*/ 	.word	index@(_ZN7cutlass13device_kernelIN5flash11enable_sm90INS1_16FlashAttnFwdSm90INS1_25CollectiveMainloopFwdSm90ILi2EN4cute5tupleIJNS5_1CILi1EEES8_S8_EEENS6_IJNS7_ILi128EEENS7_ILi96EEENS7_ILi64EEEEEELi256ENS_10bfloat16_tEfNS_4arch4Sm90ELb0ELb0ELb0ELb1ELb0ELb0ELb1ELb1ELb0ELb1ELb0ELb0EEENS1_21CollectiveEpilogueFwdINS6_IJSA_NS7_ILi256EEESB_EEES9_SE_SG_Li256ELb1ELb1ELb0ELb0EEENS1_36VarlenDynamicPersistentTileSchedulerILi128ELi96ELi256ELi128ELb0ELb1ELb1ELb0ELb1ELb1EEEEEEEEEvNT_6ParamsE)
        /*0170*/ 	.word	0x00000078


	//----- nvinfo : EIATTR_REGCOUNT
	.align		4
.L_81:
        /*0174*/ 	.byte	0x04, 0x2f
        /*0176*/ 	.short	(.L_83 - .L_82)
	.align		4
.L_82:
        /*0178*/ 	.word	index@(_ZN7cutlass13device_kernelIN5flash11enable_sm90INS1_16FlashAttnFwdSm90INS1_25CollectiveMainloopFwdSm90ILi2EN4cute5tupleIJNS5_1CILi1EEES8_S8_EEENS6_IJNS7_ILi128EEENS7_ILi96EEENS7_ILi64EEEEEELi256ENS_10bfloat16_tEfNS_4arch4Sm90ELb0ELb0ELb0ELb1ELb0ELb1ELb0ELb1ELb0ELb1ELb0ELb0EEENS1_21CollectiveEpilogueFwdINS6_IJSA_NS7_ILi256EEESB_EEES9_SE_SG_Li256ELb1ELb1ELb0ELb0EEENS1_36VarlenDynamicPersistentTileSchedulerILi128ELi96ELi256ELi128ELb0ELb1ELb1ELb0ELb1ELb1EEEEEEEEEvNT_6ParamsE)
        /*017c*/ 	.word	0x000000a8


	//----- nvinfo : EIATTR_FRAME_SIZE
	.align		4
.L_83:
        /*0180*/ 	.byte	0x04, 0x11
        /*0182*/ 	.short	(.L_85 - .L_84)
	.align		4
.L_84:
        /*0184*/ 	.word	index@(_ZN7cutlass13device_kernelIN5flash11enable_sm90INS1_16FlashAttnFwdSm90INS1_25CollectiveMainloopFwdSm90ILi2EN4cute5tupleIJNS5_1CILi1EEES8_S8_EEENS6_IJNS7_ILi128EEENS7_ILi96EEENS7_ILi64EEEEEELi256ENS_10bfloat16_tEfNS_4arch4Sm90ELb0ELb0ELb0ELb1ELb0ELb1ELb0ELb1ELb0ELb1ELb0ELb0EEENS1_21CollectiveEpilogueFwdINS6_IJSA_NS7_ILi256EEESB_EEES9_SE_SG_Li256ELb1ELb1ELb0ELb0EEENS1_36VarlenDynamicPersistentTileSchedulerILi128ELi96ELi256ELi128ELb0ELb1ELb1ELb0ELb1ELb1EEEEEEEEEvNT_6ParamsE)
        /*0188*/ 	.word	0x00000068


	//----- nvinfo : EIATTR_REGCOUNT
	.align		4
.L_85:
        /*018c*/ 	.byte	0x04, 0x2f
        /*018e*/ 	.short	(.L_87 - .L_86)
	.align		4
.L_86:
        /*0190*/ 	.word	index@(_ZN7cutlass13device_kernelIN5flash11enable_sm90INS1_16FlashAttnFwdSm90INS1_25CollectiveMainloopFwdSm90ILi2EN4cute5tupleIJNS5_1CILi1EEES8_S8_EEENS6_IJNS7_ILi128EEENS7_ILi96EEENS7_ILi64EEEEEELi256ENS_10bfloat16_tEfNS_4arch4Sm90ELb0ELb0ELb0ELb1ELb0ELb0ELb0ELb1ELb0ELb1ELb0ELb0EEENS1_21CollectiveEpilogueFwdINS6_IJSA_NS7_ILi256EEESB_EEES9_SE_SG_Li256ELb1ELb1ELb0ELb0EEENS1_36VarlenDynamicPersistentTileSchedulerILi128ELi96ELi256ELi128ELb0ELb1ELb1ELb0ELb1ELb1EEEEEEEEEvNT_6ParamsE)
        /*0194*/ 	.word	0x000000a8


	//----- nvinfo : EIATTR_FRAME_SIZE
	.align		4
.L_87:
        /*0198*/ 	.byte	0x04, 0x11
        /*019a*/ 	.short	(.L_89 - .L_88)
	.align		4
.L_88:
        /*019c*/ 	.word	index@(_ZN7cutlass13device_kernelIN5flash11enable_sm90INS1_16FlashAttnFwdSm90INS1_25CollectiveMainloopFwdSm90ILi2EN4cute5tupleIJNS5_1CILi1EEES8_S8_EEENS6_IJNS7_ILi128EEENS7_ILi96EEENS7_ILi64EEEEEELi256ENS_10bfloat16_tEfNS_4arch4Sm90ELb0ELb0ELb0ELb1ELb0ELb0ELb0ELb1ELb0ELb1ELb0ELb0EEENS1_21CollectiveEpilogueFwdINS6_IJSA_NS7_ILi256EEESB_EEES9_SE_SG_Li256ELb1ELb1ELb0ELb0EEENS1_36VarlenDynamicPersistentTileSchedulerILi128ELi96ELi256ELi128ELb0ELb1ELb1ELb0ELb1ELb1EEEEEEEEEvNT_6ParamsE)
        /*01a0*/ 	.word	0x00000060


	//----- nvinfo : EIATTR_REGCOUNT
	.align		4
.L_89:
        /*01a4*/ 	.byte	0x04, 0x2f
        /*01a6*/ 	.short	(.L_91 - .L_90)
	.align		4
.L_90:
        /*01a8*/ 	.word	index@(_ZN7cutlass13device_kernelIN5flash11enable_sm90INS1_16FlashAttnFwdSm90INS1_25CollectiveMainloopFwdSm90ILi2EN4cute5tupleIJNS5_1CILi1EEES8_S8_EEENS6_IJNS7_ILi128EEENS7_ILi96EEENS7_ILi64EEEEEELi256ENS_10bfloat16_tEfNS_4arch4Sm90ELb0ELb0ELb0ELb0ELb0ELb0ELb1ELb1ELb0ELb1ELb0ELb0EEENS1_21CollectiveEpilogueFwdINS6_IJSA_NS7_ILi256EEESB_EEES9_SE_SG_Li256ELb0ELb1ELb0ELb0EEENS1_29StaticPersistentTileSchedulerILb0EEEEEEEEEvNT_6ParamsE)
        /*01ac*/ 	.word	0x000000a8


	//----- nvinfo : EIATTR_FRAME_SIZE
	.align		4
.L_91:
        /*01b0*/ 	.byte	0x04, 0x11
        /*01b2*/ 	.short	(.L_93 - .L_92)
	.align		4
.L_92:
        /*01b4*/ 	.word	index@(_ZN7cutlass13device_kernelIN5flash11enable_sm90INS1_16FlashAttnFwdSm90INS1_25CollectiveMainloopFwdSm90ILi2EN4cute5tupleIJNS5_1CILi1EEES8_S8_EEENS6_IJNS7_ILi128EEENS7_ILi96EEENS7_ILi64EEEEEELi256ENS_10bfloat16_tEfNS_4arch4Sm90ELb0ELb0ELb0ELb0ELb0ELb0ELb1ELb1ELb0ELb1ELb0ELb0EEENS1_21CollectiveEpilogueFwdINS6_IJSA_NS7_ILi256EEESB_EEES9_SE_SG_Li256ELb0ELb1ELb0ELb0EEENS1_29StaticPersistentTileSchedulerILb0EEEEEEEEEvNT_6ParamsE)
        /*01b8*/ 	.word	0x00000068


	//----- nvinfo : EIATTR_REGCOUNT
	.align		4
.L_93:
        /*01bc*/ 	.byte	0x04, 0x2f
        /*01be*/ 	.short	(.L_95 - .L_94)
	.align		4
.L_94:
        /*01c0*/ 	.word	index@(_ZN7cutlass13device_kernelIN5flash11enable_sm90INS1_16FlashAttnFwdSm90INS1_25CollectiveMainloopFwdSm90ILi2EN4cute5tupleIJNS5_1CILi1EEES8_S8_EEENS6_IJNS7_ILi128EEENS7_ILi96EEENS7_ILi64EEEEEELi256ENS_10bfloat16_tEfNS_4arch4Sm90ELb0ELb0ELb0ELb0ELb0ELb0ELb0ELb1ELb0ELb1ELb0ELb0EEENS1_21CollectiveEpilogueFwdINS6_IJSA_NS7_ILi256EEESB_EEES9_SE_SG_Li256ELb0ELb1ELb0ELb0EEENS1_29StaticPersistentTileSchedulerILb0EEEEEEEEEvNT_6ParamsE)
        /*01c4*/ 	.word	0x000000a8


	//----- nvinfo : EIATTR_FRAME_SIZE
	.align		4
.L_95:
        /*01c8*/ 	.byte	0x04, 0x11
        /*01ca*/ 	.short	(.L_97 - .L_96)
	.align		4
.L_96:
        /*01cc*/ 	.word	index@(_ZN7cutlass13device_kernelIN5flash11enable_sm90INS1_16FlashAttnFwdSm90INS1_25CollectiveMainloopFwdSm90ILi2EN4cute5tupleIJNS5_1CILi1EEES8_S8_EEENS6_IJNS7_ILi128EEENS7_ILi96EEENS7_ILi64EEEEEELi256ENS_10bfloat16_tEfNS_4arch4Sm90ELb0ELb0ELb0ELb0ELb0ELb0ELb0ELb1ELb0ELb1ELb0ELb0EEENS1_21CollectiveEpilogueFwdINS6_IJSA_NS7_ILi256EEESB_EEES9_SE_SG_Li256ELb0ELb1ELb0ELb0EEENS1_29StaticPersistentTileSchedulerILb0EEEEEEEEEvNT_6ParamsE)
        /*01d0*/ 	.word	0x00000038


	//----- nvinfo : EIATTR_MIN_STACK_SIZE
	.align		4
.L_97:
        /*01d4*/ 	.byte	0x04, 0x12
        /*01d6*/ 	.short	(.L_99 - .L_98)
	.align		4
.L_98:
        /*01d8*/ 	.word	index@(_ZN7cutlass13device_kernelIN5flash11enable_sm90INS1_16FlashAttnFwdSm90INS1_25CollectiveMainloopFwdSm90ILi2EN4cute5tupleIJNS5_1CILi1EEES8_S8_EEENS6_IJNS7_ILi128EEENS7_ILi96EEENS7_ILi64EEEEEELi256ENS_10bfloat16_tEfNS_4arch4Sm90ELb0ELb0ELb0ELb0ELb0ELb0ELb0ELb1ELb0ELb1ELb0ELb0EEENS1_21CollectiveEpilogueFwdINS6_IJSA_NS7_ILi256EEESB_EEES9_SE_SG_Li256ELb0ELb1ELb0ELb0EEENS1_29StaticPersistentTileSchedulerILb0EEEEEEEEEvNT_6ParamsE)
        /*01dc*/ 	.word	0x00000038


	//----- nvinfo : EIATTR_MIN_STACK_SIZE
	.align		4
.L_99:
        /*01e0*/ 	.byte	0x04, 0x12
        /*01e2*/ 	.short	(.L_101 - .L_100)
	.align		4
.L_100:
        /*01e4*/ 	.word	index@(_ZN7cutlass13device_kernelIN5flash11enable_sm90INS1_16FlashAttnFwdSm90INS1_25CollectiveMainloopFwdSm90ILi2EN4cute5tupleIJNS5_1CILi1EEES8_S8_EEENS6_IJNS7_ILi128EEENS7_ILi96EEENS7_ILi64EEEEEELi256ENS_10bfloat16_tEfNS_4arch4Sm90ELb0ELb0ELb0ELb0ELb0ELb0ELb1ELb1ELb0ELb1ELb0ELb0EEENS1_21CollectiveEpilogueFwdINS6_IJSA_NS7_ILi256EEESB_EEES9_SE_SG_Li256ELb0ELb1ELb0ELb0EEENS1_29StaticPersistentTileSchedulerILb0EEEEEEEEEvNT_6ParamsE)
        /*01e8*/ 	.word	0x00000068


	//----- nvinfo : EIATTR_MIN_STACK_SIZE
	.align		4
.L_101:
        /*01ec*/ 	.byte	0x04, 0x12
        /*01ee*/ 	.short	(.L_103 - .L_102)
	.align		4
.L_102:
        /*01f0*/ 	.word	index@(_ZN7cutlass13device_kernelIN5flash11enable_sm90INS1_16FlashAttnFwdSm90INS1_25CollectiveMainloopFwdSm90ILi2EN4cute5tupleIJNS5_1CILi1EEES8_S8_EEENS6_IJNS7_ILi128EEENS7_ILi96EEENS7_ILi64EEEEEELi256ENS_10bfloat16_tEfNS_4arch4Sm90ELb0ELb0ELb0ELb1ELb0ELb0ELb0ELb1ELb0ELb1ELb0ELb0EEENS1_21CollectiveEpilogueFwdINS6_IJSA_NS7_ILi256EEESB_EEES9_SE_SG_Li256ELb1ELb1ELb0ELb0EEENS1_36VarlenDynamicPersistentTileSchedulerILi128ELi96ELi256ELi128ELb0ELb1ELb1ELb0ELb1ELb1EEEEEEEEEvNT_6ParamsE)
        /*01f4*/ 	.word	0x00000060


	//----- nvinfo : EIATTR_MIN_STACK_SIZE
	.align		4
.L_103:
        /*01f8*/ 	.byte	0x04, 0x12
        /*01fa*/ 	.short	(.L_105 - .L_104)
	.align		4
.L_104:
        /*01fc*/ 	.word	index@(_ZN7cutlass13device_kernelIN5flash11enable_sm90INS1_16FlashAttnFwdSm90INS1_25CollectiveMainloopFwdSm90ILi2EN4cute5tupleIJNS5_1CILi1EEES8_S8_EEENS6_IJNS7_ILi128EEENS7_ILi96EEENS7_ILi64EEEEEELi256ENS_10bfloat16_tEfNS_4arch4Sm90ELb0ELb0ELb0ELb1ELb0ELb1ELb0ELb1ELb0ELb1ELb0ELb0EEENS1_21CollectiveEpilogueFwdINS6_IJSA_NS7_ILi256EEESB_EEES9_SE_SG_Li256ELb1ELb1ELb0ELb0EEENS1_36VarlenDynamicPersistentTileSchedulerILi128ELi96ELi256ELi128ELb0ELb1ELb1ELb0ELb1ELb1EEEEEEEEEvNT_6ParamsE)
        /*0200*/ 	.word	0x00000068


	//----- nvinfo : EIATTR_MIN_STACK_SIZE
	.align		4
.L_105:
        /*0204*/ 	.byte	0x04, 0x12
        /*0206*/ 	.short	(.L_107 - .L_106)
	.align		4
.L_106:
        /*0208*/ 	.word	index@(_ZN7cutlass13device_kernelIN5flash11enable_sm90INS1_16FlashAttnFwdSm90INS1_25CollectiveMainloopFwdSm90ILi2EN4cute5tupleIJNS5_1CILi1EEES8_S8_EEENS6_IJNS7_ILi128EEENS7_ILi96EEENS7_ILi64EEEEEELi256ENS_10bfloat16_tEfNS_4arch4Sm90ELb0ELb0ELb0ELb1ELb0ELb0ELb1ELb1ELb0ELb1ELb0ELb0EEENS1_21CollectiveEpilogueFwdINS6_IJSA_NS7_ILi256EEESB_EEES9_SE_SG_Li256ELb1ELb1ELb0ELb0EEENS1_36VarlenDynamicPersistentTileSchedulerILi128ELi96ELi256ELi128ELb0ELb1ELb1ELb0ELb1ELb1EEEEEEEEEvNT_6ParamsE)
        /*020c*/ 	.word	0x00000078


	//----- nvinfo : EIATTR_MIN_STACK_SIZE
	.align		4
.L_107:
        /*0210*/ 	.byte	0x04, 0x12
        /*0212*/ 	.short	(.L_109 - .L_108)
	.align		4
.L_108:
        /*0214*/ 	.word	index@(_ZN7cutlass13device_kernelIN5flash11enable_sm90INS1_16FlashAttnFwdSm90INS1_25CollectiveMainloopFwdSm90ILi2EN4cute5tupleIJNS5_1CILi1EEES8_S8_EEENS6_IJNS7_ILi128EEENS7_ILi96EEENS7_ILi64EEEEEELi256ENS_10bfloat16_tEfNS_4arch4Sm90ELb0ELb0ELb0ELb1ELb0ELb1ELb1ELb1ELb0ELb1ELb0ELb0EEENS1_21CollectiveEpilogueFwdINS6_IJSA_NS7_ILi256EEESB_EEES9_SE_SG_Li256ELb1ELb1ELb0ELb0EEENS1_36VarlenDynamicPersistentTileSchedulerILi128ELi96ELi256ELi128ELb0ELb1ELb1ELb0ELb1ELb1EEEEEEEEEvNT_6ParamsE)
        /*0218*/ 	.word	0x00000090


	//----- nvinfo : EIATTR_MIN_STACK_SIZE
	.align		4
.L_109:
        /*021c*/ 	.byte	0x04, 0x12
        /*021e*/ 	.short	(.L_111 - .L_110)
	.align		4
.L_110:
        /*0220*/ 	.word	index@(_ZN7cutlass13device_kernelIN5flash11enable_sm90INS1_16FlashAttnFwdSm90INS1_25CollectiveMainloopFwdSm90ILi2EN4cute5tupleIJNS5_1CILi1EEES8_S8_EEENS6_IJNS7_ILi128EEENS7_ILi96EEENS7_ILi64EEEEEELi256ENS_10bfloat16_tEfNS_4arch4Sm90ELb0ELb1ELb0ELb0ELb0ELb0ELb0ELb1ELb0ELb1ELb0ELb0EEENS1_21CollectiveEpilogueFwdINS6_IJSA_NS7_ILi256EEESB_EEES9_SE_SG_Li256ELb0ELb1ELb0ELb0EEENS1_30DynamicPersistentTileSchedulerILi256ELi128ELb0ELb1ELb1EEEEEEEEEvNT_6ParamsE)
        /*0224*/ 	.word	0x00000020


	//----- nvinfo : EIATTR_MIN_STACK_SIZE
	.align		4
.L_111:
        /*0228*/ 	.byte	0x04, 0x12
        /*022a*/ 	.short	(.L_113 - .L_112)
	.align		4
.L_112:
        /*022c*/ 	.word	index@(_ZN7cutlass13device_kernelIN5flash11enable_sm90INS1_16FlashAttnFwdSm90INS1_25CollectiveMainloopFwdSm90ILi2EN4cute5tupleIJNS5_1CILi1EEES8_S8_EEENS6_IJNS7_ILi128EEENS7_ILi96EEENS7_ILi64EEEEEELi256ENS_10bfloat16_tEfNS_4arch4Sm90ELb0ELb1ELb0ELb0ELb0ELb0ELb1ELb1ELb0ELb1ELb0ELb0EEENS1_21CollectiveEpilogueFwdINS6_IJSA_NS7_ILi256EEESB_EEES9_SE_SG_Li256ELb0ELb1ELb0ELb0EEENS1_30DynamicPersistentTileSchedulerILi256ELi128ELb0ELb1ELb1EEEEEEEEEvNT_6ParamsE)
        /*0230*/ 	.word	0x000004b0


	//----- nvinfo : EIATTR_MIN_STACK_SIZE
	.align		4
.L_113:
        /*0234*/ 	.byte	0x04, 0x12
        /*0236*/ 	.short	(.L_115 - .L_114)
	.align		4
.L_114:
        /*0238*/ 	.word	index@(_ZN7cutlass13device_kernelIN5flash11enable_sm90INS1_16FlashAttnFwdSm90INS1_25CollectiveMainloopFwdSm90ILi2EN4cute5tupleIJNS5_1CILi1EEES8_S8_EEENS6_IJNS7_ILi128EEENS7_ILi96EEENS7_ILi64EEEEEELi256ENS_10bfloat16_tEfNS_4arch4Sm90ELb0ELb1ELb0ELb1ELb0ELb0ELb0ELb1ELb0ELb1ELb0ELb0EEENS1_21CollectiveEpilogueFwdINS6_IJSA_NS7_ILi256EEESB_EEES9_SE_SG_Li256ELb1ELb1ELb0ELb0EEENS1_36VarlenDynamicPersistentTileSchedulerILi128ELi96ELi256ELi128ELb0ELb1ELb1ELb1ELb0ELb1EEEEEEEEEvNT_6ParamsE)
        /*023c*/ 	.word	0x00000048


	//----- nvinfo : EIATTR_MIN_STACK_SIZE
	.align		4
.L_115:
        /*0240*/ 	.byte	0x04, 0x12
        /*0242*/ 	.short	(.L_117 - .L_116)
	.align		4
.L_116:
        /*0244*/ 	.word	index@(_ZN7cutlass13device_kernelIN5flash11enable_sm90INS1_16FlashAttnFwdSm90INS1_25CollectiveMainloopFwdSm90ILi2EN4cute5tupleIJNS5_1CILi1EEES8_S8_EEENS6_IJNS7_ILi128EEENS7_ILi96EEENS7_ILi64EEEEEELi256ENS_10bfloat16_tEfNS_4arch4Sm90ELb0ELb1ELb0ELb1ELb0ELb1ELb0ELb1ELb0ELb1ELb0ELb0EEENS1_21CollectiveEpilogueFwdINS6_IJSA_NS7_ILi256EEESB_EEES9_SE_SG_Li256ELb1ELb1ELb0ELb0EEENS1_36VarlenDynamicPersistentTileSchedulerILi128ELi96ELi256ELi128ELb0ELb1ELb1ELb1ELb0ELb1EEEEEEEEEvNT_6ParamsE)
        /*0248*/ 	.word	0x00000058


	//----- nvinfo : EIATTR_MIN_STACK_SIZE
	.align		4
.L_117:
        /*024c*/ 	.byte	0x04, 0x12
        /*024e*/ 	.short	(.L_119 - .L_118)
	.align		4
.L_118:
        /*0250*/ 	.word	index@(_ZN7cutlass13device_kernelIN5flash11enable_sm90INS1_16FlashAttnFwdSm90INS1_25CollectiveMainloopFwdSm90ILi2EN4cute5tupleIJNS5_1CILi1EEES8_S8_EEENS6_IJNS7_ILi128EEENS7_ILi96EEENS7_ILi64EEEEEELi256ENS_10bfloat16_tEfNS_4arch4Sm90ELb0ELb1ELb0ELb1ELb0ELb0ELb1ELb1ELb0ELb1ELb0ELb0EEENS1_21CollectiveEpilogueFwdINS6_IJSA_NS7_ILi256EEESB_EEES9_SE_SG_Li256ELb1ELb1ELb0ELb0EEENS1_36VarlenDynamicPersistentTileSchedulerILi128ELi96ELi256ELi128ELb0ELb1ELb1ELb1ELb0ELb1EEEEEEEEEvNT_6ParamsE)
        /*0254*/ 	.word	0x000004d0


	//----- nvinfo : EIATTR_MIN_STACK_SIZE
	.align		4
.L_119:
        /*0258*/ 	.byte	0x04, 0x12
        /*025a*/ 	.short	(.L_121 - .L_120)
	.align		4
.L_120:
        /*025c*/ 	.word	index@(_ZN7cutlass13device_kernelIN5flash11enable_sm90INS1_16FlashAttnFwdSm90INS1_25CollectiveMainloopFwdSm90ILi2EN4cute5tupleIJNS5_1CILi1EEES8_S8_EEENS6_IJNS7_ILi128EEENS7_ILi96EEENS7_ILi64EEEEEELi256ENS_10bfloat16_tEfNS_4arch4Sm90ELb0ELb1ELb0ELb1ELb0ELb1ELb1ELb1ELb0ELb1ELb0ELb0EEENS1_21CollectiveEpilogueFwdINS6_IJSA_NS7_ILi256EEESB_EEES9_SE_SG_Li256ELb1ELb1ELb0ELb0EEENS1_36VarlenDynamicPersistentTileSchedulerILi128ELi96ELi256ELi128ELb0ELb1ELb1ELb1ELb0ELb1EEEEEEEEEvNT_6ParamsE)
        /*0260*/ 	.word	0x000004e0


	//----- nvinfo : EIATTR_MIN_STACK_SIZE
	.align		4
.L_121:
        /*0264*/ 	.byte	0x04, 0x12
        /*0266*/ 	.short	(.L_123 - .L_122)
	.align		4
.L_122:
        /*0268*/ 	.word	index@(_ZN7cutlass13device_kernelIN5flash11enable_sm90INS1_16FlashAttnFwdSm90INS1_25CollectiveMainloopFwdSm90ILi2EN4cute5tupleIJNS5_1CILi1EEES8_S8_EEENS6_IJNS7_ILi128EEENS7_ILi96EEENS7_ILi64EEEEEELi256ENS_10bfloat16_tEfNS_4arch4Sm90ELb1ELb0ELb0ELb0ELb0ELb0ELb0ELb1ELb0ELb1ELb0ELb0EEENS1_21CollectiveEpilogueFwdINS6_IJSA_NS7_ILi256EEESB_EEES9_SE_SG_Li256ELb0ELb1ELb0ELb0EEENS1_30DynamicPersistentTileSchedulerILi256ELi128ELb0ELb1ELb1EEEEEEEEEvNT_6ParamsE)
        /*026c*/ 	.word	0x00000028


	//----- nvinfo : EIATTR_MIN_STACK_SIZE
	.align		4
.L_123:
        /*0270*/ 	.byte	0x04, 0x12
        /*0272*/ 	.short	(.L_125 - .L_124)
	.align		4
.L_124:
        /*0274*/ 	.word	index@(_ZN7cutlass13device_kernelIN5flash11enable_sm90INS1_16FlashAttnFwdSm90INS1_25CollectiveMainloopFwdSm90ILi2EN4cute5tupleIJNS5_1CILi1EEES8_S8_EEENS6_IJNS7_ILi128EEENS7_ILi96EEENS7_ILi64EEEEEELi256ENS_10bfloat16_tEfNS_4arch4Sm90ELb1ELb0ELb0ELb0ELb0ELb0ELb1ELb1ELb0ELb1ELb0ELb0EEENS1_21CollectiveEpilogueFwdINS6_IJSA_NS7_ILi256EEESB_EEES9_SE_SG_Li256ELb0ELb1ELb0ELb0EEENS1_30DynamicPersistentTileSchedulerILi256ELi128ELb0ELb1ELb1EEEEEEEEEvNT_6ParamsE)
        /*0278*/ 	.word	0x00000050


	//----- nvinfo : EIATTR_MIN_STACK_SIZE
	.align		4
.L_125:
        /*027c*/ 	.byte	0x04, 0x12
        /*027e*/ 	.short	(.L_127 - .L_126)
	.align		4
.L_126:
        /*0280*/ 	.word	index@(_ZN7cutlass13device_kernelIN5flash11enable_sm90INS1_16FlashAttnFwdSm90INS1_25CollectiveMainloopFwdSm90ILi2EN4cute5tupleIJNS5_1CILi1EEES8_S8_EEENS6_IJNS7_ILi128EEENS7_ILi96EEENS7_ILi64EEEEEELi256ENS_10bfloat16_tEfNS_4arch4Sm90ELb1ELb0ELb0ELb1ELb0ELb0ELb0ELb1ELb0ELb1ELb0ELb0EEENS1_21CollectiveEpilogueFwdINS6_IJSA_NS7_ILi256EEESB_EEES9_SE_SG_Li256ELb1ELb1ELb0ELb0EEENS1_36VarlenDynamicPersistentTileSchedulerILi128ELi96ELi256ELi128ELb0ELb1ELb1ELb1ELb1ELb1EEEEEEEEEvNT_6ParamsE)
        /*0284*/ 	.word	0x00000058


	//----- nvinfo : EIATTR_MIN_STACK_SIZE
	.align		4
.L_127:
        /*0288*/ 	.byte	0x04, 0x12
        /*028a*/ 	.short	(.L_129 - .L_128)
	.align		4
.L_128:
        /*028c*/ 	.word	index@(_ZN7cutlass13device_kernelIN5flash11enable_sm90INS1_16FlashAttnFwdSm90INS1_25CollectiveMainloopFwdSm90ILi2EN4cute5tupleIJNS5_1CILi1EEES8_S8_EEENS6_IJNS7_ILi128EEENS7_ILi96EEENS7_ILi64EEEEEELi256ENS_10bfloat16_tEfNS_4arch4Sm90ELb1ELb0ELb0ELb1ELb0ELb1ELb0ELb1ELb0ELb1ELb0ELb0EEENS1_21CollectiveEpilogueFwdINS6_IJSA_NS7_ILi256EEESB_EEES9_SE_SG_Li256ELb1ELb1ELb0ELb0EEENS1_36VarlenDynamicPersistentTileSchedulerILi128ELi96ELi256ELi128ELb0ELb1ELb1ELb1ELb1ELb1EEEEEEEEEvNT_6ParamsE)
        /*0290*/ 	.word	0x00000060


	//----- nvinfo : EIATTR_MIN_STACK_SIZE
	.align		4
.L_129:
        /*0294*/ 	.byte	0x04, 0x12
        /*0296*/ 	.short	(.L_131 - .L_130)
	.align		4
.L_130:
        /*0298*/ 	.word	index@(_ZN7cutlass13device_kernelIN5flash11enable_sm90INS1_16FlashAttnFwdSm90INS1_25CollectiveMainloopFwdSm90ILi2EN4cute5tupleIJNS5_1CILi1EEES8_S8_EEENS6_IJNS7_ILi128EEENS7_ILi96EEENS7_ILi64EEEEEELi256ENS_10bfloat16_tEfNS_4arch4Sm90ELb1ELb0ELb0ELb1ELb0ELb0ELb1ELb1ELb0ELb1ELb0ELb0EEENS1_21CollectiveEpilogueFwdINS6_IJSA_NS7_ILi256EEESB_EEES9_SE_SG_Li256ELb1ELb1ELb0ELb0EEENS1_36VarlenDynamicPersistentTileSchedulerILi128ELi96ELi256ELi128ELb0ELb1ELb1ELb1ELb1ELb1EEEEEEEEEvNT_6ParamsE)
        /*029c*/ 	.word	0x00000070


	//----- nvinfo : EIATTR_MIN_STACK_SIZE
	.align		4
.L_131:
        /*02a0*/ 	.byte	0x04, 0x12
        /*02a2*/ 	.short	(.L_133 - .L_132)
	.align		4
.L_132:
        /*02a4*/ 	.word	index@(_ZN7cutlass13device_kernelIN5flash11enable_sm90INS1_16FlashAttnFwdSm90INS1_25CollectiveMainloopFwdSm90ILi2EN4cute5tupleIJNS5_1CILi1EEES8_S8_EEENS6_IJNS7_ILi128EEENS7_ILi96EEENS7_ILi64EEEEEELi256ENS_10bfloat16_tEfNS_4arch4Sm90ELb1ELb0ELb0ELb1ELb0ELb1ELb1ELb1ELb0ELb1ELb0ELb0EEENS1_21CollectiveEpilogueFwdINS6_IJSA_NS7_ILi256EEESB_EEES9_SE_SG_Li256ELb1ELb1ELb0ELb0EEENS1_36VarlenDynamicPersistentTileSchedulerILi128ELi96ELi256ELi128ELb0ELb1ELb1ELb1ELb1ELb1EEEEEEEEEvNT_6ParamsE)
        /*02a8*/ 	.word	0x000000b0
.L_133:


//--------------------- .nv.compat                --------------------------
	.section	.nv.compat,"",@"SHT_CUDA_COMPAT_INFO"
	.align	4
        /*0000*/ 	.byte	0x02, 0x09, 0x01, 0x00, 0x02, 0x02, 0x04, 0x00, 0x02, 0x05, 0x05, 0x00, 0x03, 0x07, 0x01, 0x01
        /*0010*/ 	.byte	0x02, 0x03, 0x01, 0x00, 0x02, 0x06, 0x01, 0x00, 0x04, 0x0b, 0x08, 0x00, 0x00, 0x00, 0x00, 0x00
        /*0020*/ 	.byte	0x00, 0x00, 0x00, 0x00


//--------------------- .nv.info._ZN7cutlass13device_kernelIN5flash11enable_sm90INS1_16FlashAttnFwdSm90INS1_25CollectiveMainloopFwdSm90ILi2EN4cute5tupleIJNS5_1CILi1EEES8_S8_EEENS6_IJNS7_ILi128EEENS7_ILi96EEENS7_ILi64EEEEEELi256ENS_10bfloat16_tEfNS_4arch4Sm90ELb0ELb0ELb0ELb0ELb0ELb0ELb0ELb1ELb0ELb1ELb0ELb0EEENS1_21CollectiveEpilogueFwdINS6_IJSA_NS7_ILi256EEESB_EEES9_SE_SG_Li256ELb0ELb1ELb0ELb0EEENS1_29StaticPersistentTileSchedulerILb0EEEEEEEEEvNT_6ParamsE --------------------------
	.section	.nv.info._ZN7cutlass13device_kernelIN5flash11enable_sm90INS1_16FlashAttnFwdSm90INS1_25CollectiveMainloopFwdSm90ILi2EN4cute5tupleIJNS5_1CILi1EEES8_S8_EEENS6_IJNS7_ILi128EEENS7_ILi96EEENS7_ILi64EEEEEELi256ENS_10bfloat16_tEfNS_4arch4Sm90ELb0ELb0ELb0ELb0ELb0ELb0ELb0ELb1ELb0ELb1ELb0ELb0EEENS1_21CollectiveEpilogueFwdINS6_IJSA_NS7_ILi256EEESB_EEES9_SE_SG_Li256ELb0ELb1ELb0ELb0EEENS1_29StaticPersistentTileSchedulerILb0EEEEEEEEEvNT_6ParamsE,"",@"SHT_CUDA_INFO"
	.sectionflags	@""
	.align	4


	//----- nvinfo : EIATTR_CUDA_API_VERSION
	.align		4
        /*0000*/ 	.byte	0x04, 0x37
        /*0002*/ 	.short	(.L_135 - .L_134)
.L_134:
        /*0004*/ 	.word	0x00000082


	//----- nvinfo : EIATTR_KPARAM_INFO
	.align		4
.L_135:
        /*0008*/ 	.byte	0x04, 0x17
        /*000a*/ 	.short	(.L_137 - .L_136)
.L_136:
        /*000c*/ 	.word	0x00000000
        /*0010*/ 	.short	0x0000
        /*0012*/ 	.short	0x0070
        /*0014*/ 	.byte	0x00, 0xf0, 0x01, 0x28


	//----- nvinfo : EIATTR_SPARSE_MMA_MASK
	.align		4
.L_137:
        /*0018*/ 	.byte	0x03, 0x50
        /*001a*/ 	.short	0x0000


	//----- nvinfo : EIATTR_MAXREG_COUNT
	.align		4
        /*001c*/ 	.byte	0x03, 0x1b
        /*001e*/ 	.short	0x00a8


	//----- nvinfo : EIATTR_NUM_BARRIERS
	.align		4
        /*0020*/ 	.byte	0x02, 0x4c
        /*0022*/ 	.byte	0x10
	.zero		1


	//----- nvinfo : EIATTR_EXTERNS
	.align		4
        /*0024*/ 	.byte	0x04, 0x0f
        /*0026*/ 	.short	(.L_139 - .L_138)


	//   ....[0]....
	.align		4
.L_138:
        /*0028*/ 	.word	index@(__assertfail)


	//----- nvinfo : EIATTR_ANNOTATIONS
	.align		4
.L_139:
        /*002c*/ 	.byte	0x04, 0x55
        /*002e*/ 	.short	(.L_141 - .L_140)


	//   ....[0]....
.L_140:
        /*0030*/ 	.word	0x00000001
        /*0034*/ 	.byte	0xc0, 0x71, 0x00, 0x00, 0x01, 0x00, 0x00, 0x00, 0x00, 0x73, 0x00, 0x00, 0x01, 0x00, 0x00, 0x00
        /* <DEDUP_REMOVED lines=25> */
        /*01d4*/ 	.byte	0x50, 0xb0, 0x00, 0x00


	//----- nvinfo : EIATTR_MERCURY_ISA_VERSION
	.align		4
.L_141:
        /*01d8*/ 	.byte	0x03, 0x5f
        /*01da*/ 	.short	0x0101


	//----- nvinfo : EIATTR_INT_WARP_WIDE_INSTR_OFFSETS
	.align		4
        /*01dc*/ 	.byte	0x04, 0x31
        /*01de*/ 	.short	(.L_143 - .L_142)


	//   ....[0]....
.L_142:
        /*01e0*/ 	.word	0x00000130


	//   ....[1]....
        /*01e4*/ 	.word	0x00000170


	//   ....[2]....
        /*01e8*/ 	.word	0x000001e0


	//----- nvinfo : EIATTR_COOP_GROUP_MASK_REGIDS
	.align		4
.L_143:
        /*01ec*/ 	.byte	0x04, 0x29
        /*01ee*/ 	.short	(.L_145 - .L_144)


	//   ....[0]....
.L_144:
        /*01f0*/ 	.word	0xffffffff


	//   ....[1]....
        /*01f4*/ 	.word	0xffffffff


	//   ....[2]....
        /*01f8*/ 	.word	0xffffffff


	//   ....[3]....
        /*01fc*/ 	.word	0xffffffff


	//   ....[4]....
        /*0200*/ 	.word	0xffffffff


	//   ....[5]....
        /*0204*/ 	.word	0xffffffff


	//   ....[6]....
        /*0208*/ 	.word	0xffffffff


	//   ....[7]....
        /*020c*/ 	.word	0xffffffff


	//   ....[8]....
        /*0210*/ 	.word	0xffffffff


	//   ....[9]....
        /*0214*/ 	.word	0xffffffff


	//   ....[10]....
        /*0218*/ 	.word	0xffffffff


	//   ....[11]....
        /*021c*/ 	.word	0xffffffff


	//   ....[12]....
        /*0220*/ 	.word	0xffffffff


	//   ....[13]....
        /*0224*/ 	.word	0xffffffff


	//   ....[14]....
        /*0228*/ 	.word	0xffffffff


	//   ....[15]....
        /*022c*/ 	.word	0xffffffff


	//   ....[16]....
        /*0230*/ 	.word	0xffffffff


	//   ....[17]....
        /*0234*/ 	.word	0xffffffff


	//   ....[18]....
        /*0238*/ 	.word	0xffffffff


	//   ....[19]....
        /*023c*/ 	.word	0xffffffff


	//   ....[20]....
        /*0240*/ 	.word	0xffffffff


	//   ....[21]....
        /*0244*/ 	.word	0xffffffff


	//   ....[22]....
        /*0248*/ 	.word	0xffffffff


	//   ....[23]....
        /*024c*/ 	.word	0xffffffff


	//   ....[24]....
        /*0250*/ 	.word	0xffffffff


	//   ....[25]....
        /*0254*/ 	.word	0xffffffff


	//   ....[26]....
        /*0258*/ 	.word	0xffffffff


	//   ....[27]....
        /*025c*/ 	.word	0xffffffff


	//   ....[28]....
        /*0260*/ 	.word	0xffffffff


	//   ....[29]....
        /*0264*/ 	.word	0xffffffff


	//   ....[30]....
        /*0268*/ 	.word	0xffffffff


	//   ....[31]....
        /*026c*/ 	.word	0xffffffff


	//   ....[32]....
        /*0270*/ 	.word	0xffffffff


	//   ....[33]....
        /*0274*/ 	.word	0xffffffff


	//   ....[34]....
        /*0278*/ 	.word	0xffffffff


	//   ....[35]....
        /*027c*/ 	.word	0xffffffff


	//   ....[36]....
        /*0280*/ 	.word	0xffffffff


	//   ....[37]....
        /*0284*/ 	.word	0xffffffff


	//   ....[38]....
        /*0288*/ 	.word	0xffffffff


	//   ....[39]....
        /*028c*/ 	.word	0xffffffff


	//   ....[40]....
        /*0290*/ 	.word	0xffffffff


	//   ....[41]....
        /*0294*/ 	.word	0xffffffff


	//   ....[42]....
        /*0298*/ 	.word	0xffffffff


	//   ....[43]....
        /*029c*/ 	.word	0xffffffff


	//   ....[44]....
        /*02a0*/ 	.word	0xffffffff


	//   ....[45]....
        /*02a4*/ 	.word	0xffffffff


	//   ....[46]....
        /*02a8*/ 	.word	0xffffffff


	//   ....[47]....
        /*02ac*/ 	.word	0xffffffff


	//   ....[48]....
        /*02b0*/ 	.word	0xffffffff


	//   ....[49]....
        /*02b4*/ 	.word	0xffffffff


	//   ....[50]....
        /*02b8*/ 	.word	0x0500000f


	//   ....[51]....
        /*02bc*/ 	.word	0x0500000f


	//   ....[52]....
        /*02c0*/ 	.word	0x0500000f


	//   ....[53]....
        /*02c4*/ 	.word	0x0500000f


	//   ....[54]....
        /*02c8*/ 	.word	0x0500000f


	//   ....[55]....
        /*02cc*/ 	.word	0x0500000f


	//   ....[56]....
        /*02d0*/ 	.word	0x0500000f


	//   ....[57]....
        /*02d4*/ 	.word	0x0500000f


	//   ....[58]....
        /*02d8*/ 	.word	0x0500000f


	//   ....[59]....
        /*02dc*/ 	.word	0x0500000f


	//   ....[60]....
        /*02e0*/ 	.word	0x0500000f


	//   ....[61]....
        /*02e4*/ 	.word	0x0500000f


	//   ....[62]....
        /*02e8*/ 	.word	0x0500000f


	//   ....[63]....
        /*02ec*/ 	.word	0x0500000f


	//   ....[64]....
        /*02f0*/ 	.word	0x0500000f


	//   ....[65]....
        /*02f4*/ 	.word	0x0500000f


	//   ....[66]....
        /*02f8*/ 	.word	0x0500000f


	//   ....[67]....
        /*02fc*/ 	.word	0x0500000f


	//----- nvinfo : EIATTR_COOP_GROUP_INSTR_OFFSETS
	.align		4
.L_145:
        /*0300*/ 	.byte	0x04, 0x28
        /*0302*/ 	.short	(.L_147 - .L_146)


	//   ....[0]....
.L_146:
        /*0304*/ 	.word	0x00000070


	//   ....[1]....
        /*0308*/ 	.word	0x00000140


	//   ....[2]....
        /*030c*/ 	.word	0x00000190


	//   ....[3]....
        /*0310*/ 	.word	0x000003c0


	//   ....[4]....
        /*0314*/ 	.word	0x00000520


	//   ....[5]....
        /*0318*/ 	.word	0x00000640


	//   ....[6]....
        /*031c*/ 	.word	0x000007a0


	//   ....[7]....
        /*0320*/ 	.word	0x00000db0


	//   ....[8]....
        /*0324*/ 	.word	0x00001ad0


	//   ....[9]....
        /*0328*/ 	.word	0x00001b20


	//   ....[10]....
        /*032c*/ 	.word	0x00001f80


	//   ....[11]....
        /*0330*/ 	.word	0x00002000


	//   ....[12]....
        /*0334*/ 	.word	0x00003090


	//   ....[13]....
        /*0338*/ 	.word	0x000030c0


	//   ....[14]....
        /*033c*/ 	.word	0x000034c0


	//   ....[15]....
        /*0340*/ 	.word	0x00003690


	//   ....[16]....
        /*0344*/ 	.word	0x00004960


	//   ....[17]....
        /*0348*/ 	.word	0x00004990


	//   ....[18]....
        /*034c*/ 	.word	0x00004a10


	//   ....[19]....
        /*0350*/ 	.word	0x00004a30


	//   ....[20]....
        /*0354*/ 	.word	0x00006490


	//   ....[21]....
        /*0358*/ 	.word	0x000064c0


	//   ....[22]....
        /*035c*/ 	.word	0x00006650


	//   ....[23]....
        /*0360*/ 	.word	0x00006660


	//   ....[24]....
        /*0364*/ 	.word	0x00006b80


	//   ....[25]....
        /*0368*/ 	.word	0x00006ba0


	//   ....[26]....
        /*036c*/ 	.word	0x00006ce0


	//   ....[27]....
        /*0370*/ 	.word	0x00006d00


	//   ....[28]....
        /*0374*/ 	.word	0x00006e30


	//   ....[29]....
        /*0378*/ 	.word	0x00006e50


	//   ....[30]....
        /*037c*/ 	.word	0x00006f90


	//   ....[31]....
        /*0380*/ 	.word	0x00006fd0


	//   ....[32]....
        /*0384*/ 	.word	0x00007a00


	//   ....[33]....
        /*0388*/ 	.word	0x00008370


	//   ....[34]....
        /*038c*/ 	.word	0x00008380


	//   ....[35]....
        /*0390*/ 	.word	0x000083c0


	//   ....[36]....
        /*0394*/ 	.word	0x00008400


	//   ....[37]....
        /*0398*/ 	.word	0x00008500


	//   ....[38]....
        /*039c*/ 	.word	0x00008510


	//   ....[39]....
        /*03a0*/ 	.word	0x000085a0


	//   ....[40]....
        /*03a4*/ 	.word	0x000085b0


	//   ....[41]....
        /*03a8*/ 	.word	0x00008640


	//   ....[42]....
        /*03ac*/ 	.word	0x00008650


	//   ....[43]....
        /*03b0*/ 	.word	0x000086e0


	//   ....[44]....
        /*03b4*/ 	.word	0x000086f0


	//   ....[45]....
        /*03b8*/ 	.word	0x00008770


	//   ....[46]....
        /*03bc*/ 	.word	0x00008780


	//   ....[47]....
        /*03c0*/ 	.word	0x00008790


	//   ....[48]....
        /*03c4*/ 	.word	0x000087a0


	//   ....[49]....
        /*03c8*/ 	.word	0x0000af80


	//   ....[50]....
        /*03cc*/ 	.word	0x0000b480


	//   ....[51]....
        /*03d0*/ 	.word	0x0000b5f0


	//   ....[52]....
        /*03d4*/ 	.word	0x0000b650


	//   ....[53]....
        /*03d8*/ 	.word	0x0000b720


	//   ....[54]....
        /*03dc*/ 	.word	0x0000b7c0


	//   ....[55]....
        /*03e0*/ 	.word	0x0000b860


	//   ....[56]....
        /*03e4*/ 	.word	0x0000b970


	//   ....[57]....
        /*03e8*/ 	.word	0x0000b9d0


	//   ....[58]....
        /*03ec*/ 	.word	0x0000bad0


	//   ....[59]....
        /*03f0*/ 	.word	0x0000bb30


	//   ....[60]....
        /*03f4*/ 	.word	0x0000bc30


	//   ....[61]....
        /*03f8*/ 	.word	0x0000bc90


	//   ....[62]....
        /*03fc*/ 	.word	0x0000bd90


	//   ....[63]....
        /*0400*/ 	.word	0x0000bdf0


	//   ....[64]....
        /*0404*/ 	.word	0x0000bee0


	//   ....[65]....
        /*0408*/ 	.word	0x0000bf40


	//   ....[66]....
        /*040c*/ 	.word	0x0000bfe0


	//   ....[67]....
        /*0410*/ 	.word	0x0000c3d0


	//----- nvinfo : EIATTR_REG_RECONFIG
	.align		4
.L_147:
        /*0414*/ 	.byte	0x01, 0x54
	.zero		2


	//----- nvinfo : EIATTR_SYSCALL_OFFSETS
	.align		4
        /*0418*/ 	.byte	0x04, 0x46
        /*041a*/ 	.short	(.L_149 - .L_148)


	//   ....[0]....
.L_148:
        /*041c*/ 	.word	0x00001110


	//   ....[1]....
        /*0420*/ 	.word	0x00007660


	//   ....[2]....
        /*0424*/ 	.word	0x000077a0


	//   ....[3]....
        /*0428*/ 	.word	0x00007890


	//   ....[4]....
        /*042c*/ 	.word	0x00007f90


	//----- nvinfo : EIATTR_MBARRIER_INSTR_OFFSETS
	.align		4
.L_149:
        /*0430*/ 	.byte	0x04, 0x39
        /*0432*/ 	.short	(.L_151 - .L_150)


	//   ....[0]....
.L_150:
        /*0434*/ 	.word	0x00000270
        /*0438*/ 	.word	0x000000ff
        /*043c*/ 	.word	0x00022800
        /*0440*/ 	.short	0x0100
        /*0442*/ 	.byte	0x08
	.zero		1


	//   ....[1]....
        /*0444*/ 	.word	0x00000280
        /*0448*/ 	.word	0x000000ff
        /*044c*/ 	.word	0x00022820
        /*0450*/ 	.short	0x0100
        /*0452*/ 	.byte	0x08
	.zero		1


	//   ....[2]....
        /*0454*/ 	.word	0x00000370
        /*0458*/ 	.word	0x000000ff
        /*045c*/ 	.word	0x00022830
        /*0460*/ 	.short	0x0100
        /*0462*/ 	.byte	0x08
	.zero		1


	//   ....[3]....
        /*0464*/ 	.word	0x00000380
        /*0468*/ 	.word	0x000000ff
        /*046c*/ 	.word	0x00022840
        /*0470*/ 	.short	0x0100
        /*0472*/ 	.byte	0x08
	.zero		1


	//   ....[4]....
        /*0474*/ 	.word	0x00000390
        /*0478*/ 	.word	0x000000ff
        /*047c*/ 	.word	0x00022838
        /*0480*/ 	.short	0x0100
        /*0482*/ 	.byte	0x08
	.zero		1


	//   ....[5]....
        /*0484*/ 	.word	0x000003a0
        /*0488*/ 	.word	0x000000ff
        /*048c*/ 	.word	0x00022848
        /*0490*/ 	.short	0x0100
        /*0492*/ 	.byte	0x08
	.zero		1


	//   ....[6]....
        /*0494*/ 	.word	0x000004d0
        /*0498*/ 	.word	0x000000ff
        /*049c*/ 	.word	0x00022850
        /*04a0*/ 	.short	0x0100
        /*04a2*/ 	.byte	0x08
	.zero		1


	//   ....[7]....
        /*04a4*/ 	.word	0x000004e0
        /*04a8*/ 	.word	0x000000ff
        /*04ac*/ 	.word	0x00022860
        /*04b0*/ 	.short	0x0100
        /*04b2*/ 	.byte	0x08
	.zero		1


	//   ....[8]....
        /*04b4*/ 	.word	0x000004f0
        /*04b8*/ 	.word	0x000000ff
        /*04bc*/ 	.word	0x00022858
        /*04c0*/ 	.short	0x0100
        /*04c2*/ 	.byte	0x08
	.zero		1


	//   ....[9]....
        /*04c4*/ 	.word	0x00000500
        /*04c8*/ 	.word	0x000000ff
        /*04cc*/ 	.word	0x00022868
        /*04d0*/ 	.short	0x0100
        /*04d2*/ 	.byte	0x08
	.zero		1


	//   ....[10]....
        /*04d4*/ 	.word	0x000005f0
        /*04d8*/ 	.word	0x000000ff
        /*04dc*/ 	.word	0x00022870
        /*04e0*/ 	.short	0x0100
        /*04e2*/ 	.byte	0x06
	.zero		1


	//   ....[11]....
        /*04e4*/ 	.word	0x00000600
        /*04e8*/ 	.word	0x000000ff
        /*04ec*/ 	.word	0x00022880
        /*04f0*/ 	.short	0x0100
        /*04f2*/ 	.byte	0x06
	.zero		1


	//   ....[12]....
        /*04f4*/ 	.word	0x00000610
        /*04f8*/ 	.word	0x000000ff
        /*04fc*/ 	.word	0x00022878
        /*0500*/ 	.short	0x0100
        /*0502*/ 	.byte	0x06
	.zero		1


	//   ....[13]....
        /*0504*/ 	.word	0x00000620
        /*0508*/ 	.word	0x000000ff
        /*050c*/ 	.word	0x00022888
        /*0510*/ 	.short	0x0100
        /*0512*/ 	.byte	0x06
	.zero		1


	//   ....[14]....
        /*0514*/ 	.word	0x00000750
        /*0518*/ 	.word	0x000000ff
        /*051c*/ 	.word	0x00022890
        /*0520*/ 	.short	0x0100
        /*0522*/ 	.byte	0x08
	.zero		1


	//   ....[15]....
        /*0524*/ 	.word	0x00000760
        /*0528*/ 	.word	0x000000ff
        /*052c*/ 	.word	0x000228a0
        /*0530*/ 	.short	0x0100
        /*0532*/ 	.byte	0x08
	.zero		1


	//   ....[16]....
        /*0534*/ 	.word	0x00000770
        /*0538*/ 	.word	0x000000ff
        /*053c*/ 	.word	0x00022898
        /*0540*/ 	.short	0x0100
        /*0542*/ 	.byte	0x08
	.zero		1


	//   ....[17]....
        /*0544*/ 	.word	0x00000780
        /*0548*/ 	.word	0x000000ff
        /*054c*/ 	.word	0x000228a8
        /*0550*/ 	.short	0x0100
        /*0552*/ 	.byte	0x08
	.zero		1


	//   ....[18]....
        /*0554*/ 	.word	0x000008b0
        /*0558*/ 	.word	0x000000ff
        /*055c*/ 	.word	0x000228b0
        /*0560*/ 	.short	0x0100
        /*0562*/ 	.byte	0x08
	.zero		1


	//   ....[19]....
        /*0564*/ 	.word	0x000008c0
        /*0568*/ 	.word	0x000000ff
        /*056c*/ 	.word	0x000228c0
        /*0570*/ 	.short	0x0100
        /*0572*/ 	.byte	0x08
	.zero		1


	//   ....[20]....
        /*0574*/ 	.word	0x000008d0
        /*0578*/ 	.word	0x000000ff
        /*057c*/ 	.word	0x000228b8
        /*0580*/ 	.short	0x0100
        /*0582*/ 	.byte	0x08
	.zero		1


	//   ....[21]....
        /*0584*/ 	.word	0x000008e0
        /*0588*/ 	.word	0x000000ff
        /*058c*/ 	.word	0x000228c8
        /*0590*/ 	.short	0x0100
        /*0592*/ 	.byte	0x08
	.zero		1


	//   ....[22]....
        /*0594*/ 	.word	0x00001160
        /*0598*/ 	.word	0x000000ff
        /*059c*/ 	.word	0x00022800
        /*05a0*/ 	.short	0x010a
        /*05a2*/ 	.byte	0x2d
	.zero		1


	//   ....[23]....
        /*05a4*/ 	.word	0x00001230
        /*05a8*/ 	.word	0x000000ff
        /*05ac*/ 	.word	0x00022830
        /*05b0*/ 	.short	0x010a
        /*05b2*/ 	.byte	0x15
	.zero		1


	//   ....[24]....
        /*05b4*/ 	.word	0x00001270
        /*05b8*/ 	.word	0x000000ff
        /*05bc*/ 	.word	0x00022830
        /*05c0*/ 	.short	0x010a
        /*05c2*/ 	.byte	0x15
	.zero		1


	//   ....[25]....
        /*05c4*/ 	.word	0x00002440
        /*05c8*/ 	.word	0x00000004
        /*05cc*/ 	.word	0x00000000
        /*05d0*/ 	.short	0x0101
        /*05d2*/ 	.byte	0x3f
	.zero		1


	//   ....[26]....
        /*05d4*/ 	.word	0x00002870
        /*05d8*/ 	.word	0x000000ff
        /*05dc*/ 	.word	0x00022850
        /*05e0*/ 	.short	0x010a
        /*05e2*/ 	.byte	0x15
	.zero		1


	//   ....[27]....
        /*05e4*/ 	.word	0x000028b0
        /*05e8*/ 	.word	0x000000ff
        /*05ec*/ 	.word	0x00022850
        /*05f0*/ 	.short	0x010a
        /*05f2*/ 	.byte	0x15
	.zero		1


	//   ....[28]....
        /*05f4*/ 	.word	0x00002ba0
        /*05f8*/ 	.word	0x00000008
        /*05fc*/ 	.word	0x00000000
        /*0600*/ 	.short	0x0101
        /*0602*/ 	.byte	0x3f
	.zero		1


	//   ....[29]....
        /*0604*/ 	.word	0x00002d20
        /*0608*/ 	.word	0x000000ff
        /*060c*/ 	.word	0x00022830
        /*0610*/ 	.short	0x010a
        /*0612*/ 	.byte	0x17
	.zero		1


	//   ....[30]....
        /*0614*/ 	.word	0x00002d70
        /*0618*/ 	.word	0x000000ff
        /*061c*/ 	.word	0x00022830
        /*0620*/ 	.short	0x010a
        /*0622*/ 	.byte	0x17
	.zero		1


	//   ....[31]....
        /*0624*/ 	.word	0x00003a20
        /*0628*/ 	.word	0x0000009a
        /*062c*/ 	.word	0x00000000
        /*0630*/ 	.short	0x0101
        /*0632*/ 	.byte	0x3f
	.zero		1


	//   ....[32]....
        /*0634*/ 	.word	0x00004610
        /*0638*/ 	.word	0x000000ff
        /*063c*/ 	.word	0x00022850
        /*0640*/ 	.short	0x010a
        /*0642*/ 	.byte	0x17
	.zero		1


	//   ....[33]....
        /*0644*/ 	.word	0x00004660
        /*0648*/ 	.word	0x000000ff
        /*064c*/ 	.word	0x00022850
        /*0650*/ 	.short	0x010a
        /*0652*/ 	.byte	0x17
	.zero		1


	//   ....[34]....
        /*0654*/ 	.word	0x00004940
        /*0658*/ 	.word	0x000000b7
        /*065c*/ 	.word	0x00000000
        /*0660*/ 	.short	0x0101
        /*0662*/ 	.byte	0x3f
	.zero		1


	//   ....[35]....
        /*0664*/ 	.word	0x00006b60
        /*0668*/ 	.word	0x000000ce
        /*066c*/ 	.word	0x00000000
        /*0670*/ 	.short	0x0101
        /*0672*/ 	.byte	0x3f
	.zero		1


	//   ....[36]....
        /*0674*/ 	.word	0x00007c30
        /*0678*/ 	.word	0x00000000
        /*067c*/ 	.word	0x00022840
        /*0680*/ 	.short	0x010a
        /*0682*/ 	.byte	0x3f
	.zero		1


	//   ....[37]....
        /*0684*/ 	.word	0x000088a0
        /*0688*/ 	.word	0x000000ff
        /*068c*/ 	.word	0x00022800
        /*0690*/ 	.short	0x0107
        /*0692*/ 	.byte	0x24
	.zero		1


	//   ....[38]....
        /*0694*/ 	.word	0x00008900
        /*0698*/ 	.word	0x000000ff
        /*069c*/ 	.word	0x00022800
        /*06a0*/ 	.short	0x0101
        /*06a2*/ 	.byte	0x24
	.zero		1


	//   ....[39]....
        /*06a4*/ 	.word	0x00008920
        /*06a8*/ 	.word	0x000000ff
        /*06ac*/ 	.word	0x00022820
        /*06b0*/ 	.short	0x010a
        /*06b2*/ 	.byte	0x24
	.zero		1


	//   ....[40]....
        /*06b4*/ 	.word	0x00008a00
        /*06b8*/ 	.word	0x00000002
        /*06bc*/ 	.word	0x00022860
        /*06c0*/ 	.short	0x010a
        /*06c2*/ 	.byte	0x3f
	.zero		1


	//   ....[41]....
        /*06c4*/ 	.word	0x00009220
        /*06c8*/ 	.word	0x00000003
        /*06cc*/ 	.word	0x00022840
        /*06d0*/ 	.short	0x010a
        /*06d2*/ 	.byte	0x3f
	.zero		1


	//   ....[42]....
        /*06d4*/ 	.word	0x00009470
        /*06d8*/ 	.word	0x00000003
        /*06dc*/ 	.word	0x00022860
        /*06e0*/ 	.short	0x010a
        /*06e2*/ 	.byte	0x3f
	.zero		1


	//   ....[43]....
        /*06e4*/ 	.word	0x00009c80
        /*06e8*/ 	.word	0x00000004
        /*06ec*/ 	.word	0x00022840
        /*06f0*/ 	.short	0x010a
        /*06f2*/ 	.byte	0x3f
	.zero		1


	//   ....[44]....
        /*06f4*/ 	.word	0x00009eb0
        /*06f8*/ 	.word	0x00000004
        /*06fc*/ 	.word	0x00022860
        /*0700*/ 	.short	0x010a
        /*0702*/ 	.byte	0x3f
	.zero		1


	//   ....[45]....
        /*0704*/ 	.word	0x0000a610
        /*0708*/ 	.word	0x00000004
        /*070c*/ 	.word	0x00022840
        /*0710*/ 	.short	0x010a
        /*0712*/ 	.byte	0x3f
	.zero		1


	//   ....[46]....
        /*0714*/ 	.word	0x0000a860
        /*0718*/ 	.word	0x00000004
        /*071c*/ 	.word	0x00022860
        /*0720*/ 	.short	0x010a
        /*0722*/ 	.byte	0x3f
	.zero		1


	//   ....[47]....
        /*0724*/ 	.word	0x0000af00
        /*0728*/ 	.word	0x00000000
        /*072c*/ 	.word	0x00022820
        /*0730*/ 	.short	0x010a
        /*0732*/ 	.byte	0x3f
	.zero		1


	//   ....[48]....
        /*0734*/ 	.word	0x0000b0d0
        /*0738*/ 	.word	0x00000006
        /*073c*/ 	.word	0x00000000
        /*0740*/ 	.short	0x010a
        /*0742*/ 	.byte	0x3f
	.zero		1


	//   ....[49]....
        /*0744*/ 	.word	0x0000b120
        /*0748*/ 	.word	0x00000003
        /*074c*/ 	.word	0x00000000
        /*0750*/ 	.short	0x010a
        /*0752*/ 	.byte	0x3f
	.zero		1


	//   ....[50]....
        /*0754*/ 	.word	0x0000b180
        /*0758*/ 	.word	0x00000012
        /*075c*/ 	.word	0x00000000
        /*0760*/ 	.short	0x010a
        /*0762*/ 	.byte	0x3f
	.zero		1


	//   ....[51]....
        /*0764*/ 	.word	0x0000b1b0
        /*0768*/ 	.word	0x00000003
        /*076c*/ 	.word	0x00000000
        /*0770*/ 	.short	0x010a
        /*0772*/ 	.byte	0x3f
	.zero		1


	//   ....[52]....
        /*0774*/ 	.word	0x0000b220
        /*0778*/ 	.word	0x00000003
        /*077c*/ 	.word	0x00022800
        /*0780*/ 	.short	0x010a
        /*0782*/ 	.byte	0x3f
	.zero		1


	//   ....[53]....
        /*0784*/ 	.word	0x0000b280
        /*0788*/ 	.word	0x00000000
        /*078c*/ 	.word	0x00022830
        /*0790*/ 	.short	0x010a
        /*0792*/ 	.byte	0x3f
	.zero		1


	//   ....[54]....
        /*0794*/ 	.word	0x0000b2d0
        /*0798*/ 	.word	0x00000008
        /*079c*/ 	.word	0x00022850
        /*07a0*/ 	.short	0x010a
        /*07a2*/ 	.byte	0x3f
	.zero		1


	//   ....[55]....
        /*07a4*/ 	.word	0x0000b340
        /*07a8*/ 	.word	0x00000000
        /*07ac*/ 	.word	0x00022830
        /*07b0*/ 	.short	0x010a
        /*07b2*/ 	.byte	0x3f
	.zero		1


	//   ....[56]....
        /*07b4*/ 	.word	0x0000b3a0
        /*07b8*/ 	.word	0x000000b7
        /*07bc*/ 	.word	0x00022850
        /*07c0*/ 	.short	0x010a
        /*07c2*/ 	.byte	0x3f
	.zero		1


	//   ....[57]....
        /*07c4*/ 	.word	0x0000b540
        /*07c8*/ 	.word	0x00000000
        /*07cc*/ 	.word	0x00022840
        /*07d0*/ 	.short	0x010a
        /*07d2*/ 	.byte	0x3f
	.zero		1


	//   ....[58]....
        /*07d4*/ 	.word	0x0000c070
        /*07d8*/ 	.word	0x00000003
        /*07dc*/ 	.word	0x00022820
        /*07e0*/ 	.short	0x010a
        /*07e2*/ 	.byte	0x3f
	.zero		1


	//   ....[59]....
        /*07e4*/ 	.word	0x0000c0c0
        /*07e8*/ 	.word	0x00000002
        /*07ec*/ 	.word	0x00022860
        /*07f0*/ 	.short	0x010a
        /*07f2*/ 	.byte	0x3f
	.zero		1


	//   ....[60]....
        /*07f4*/ 	.word	0x0000c110
        /*07f8*/ 	.word	0x00000003
        /*07fc*/ 	.word	0x00022840
        /*0800*/ 	.short	0x010a
        /*0802*/ 	.byte	0x3f
	.zero		1


	//   ....[61]....
        /*0804*/ 	.word	0x0000c160
        /*0808*/ 	.word	0x00000003
        /*080c*/ 	.word	0x00022860
        /*0810*/ 	.short	0x010a
        /*0812*/ 	.byte	0x3f
	.zero		1


	//   ....[62]....
        /*0814*/ 	.word	0x0000c1b0
        /*0818*/ 	.word	0x00000004
        /*081c*/ 	.word	0x00022840
        /*0820*/ 	.short	0x010a
        /*0822*/ 	.byte	0x3f
	.zero		1


	//   ....[63]....
        /*0824*/ 	.word	0x0000c200
        /*0828*/ 	.word	0x00000004
        /*082c*/ 	.word	0x00022860
        /*0830*/ 	.short	0x010a
        /*0832*/ 	.byte	0x3f
	.zero		1


	//   ....[64]....
        /*0834*/ 	.word	0x0000c250
        /*0838*/ 	.word	0x00000004
        /*083c*/ 	.word	0x00022840
        /*0840*/ 	.short	0x010a
        /*0842*/ 	.byte	0x3f
	.zero		1


	//   ....[65]....
        /*0844*/ 	.word	0x0000c2a0
        /*0848*/ 	.word	0x00000004
        /*084c*/ 	.word	0x00022860
        /*0850*/ 	.short	0x010a
        /*0852*/ 	.byte	0x3f
	.zero		1


	//   ....[66]....
        /*0854*/ 	.word	0x0000c2f0
        /*0858*/ 	.word	0x00000000
        /*085c*/ 	.word	0x00022820
        /*0860*/ 	.short	0x010a
        /*0862*/ 	.byte	0x3f
	.zero		1


	//   ....[67]....
        /*0864*/ 	.word	0x0000c490
        /*0868*/ 	.word	0x00000006
        /*086c*/ 	.word	0x00000000
        /*0870*/ 	.short	0x010a
        /*0872*/ 	.byte	0x3f
	.zero		1


	//   ....[68]....
        /*0874*/ 	.word	0x0000c4e0
        /*0878*/ 	.word	0x00000003
        /*087c*/ 	.word	0x00000000
        /*0880*/ 	.short	0x010a
        /*0882*/ 	.byte	0x3f
	.zero		1


	//   ....[69]....
        /*0884*/ 	.word	0x0000c530
        /*0888*/ 	.word	0x00000012
        /*088c*/ 	.word	0x00000000
        /*0890*/ 	.short	0x010a
        /*0892*/ 	.byte	0x3f
	.zero		1


	//----- nvinfo : EIATTR_NUM_MBARRIERS
	.align		4
.L_151:
        /*0894*/ 	.byte	0x03, 0x38
        /*0896*/ 	.short	0x0016


	//----- nvinfo : EIATTR_EXIT_INSTR_OFFSETS
	.align		4
        /*0898*/ 	.byte	0x04, 0x1c
        /*089a*/ 	.short	(.L_153 - .L_152)


	//   ....[0]....
.L_152:
        /*089c*/ 	.word	0x00000a20


	//   ....[1]....
        /*08a0*/ 	.word	0x00007130


	//   ....[2]....
        /*08a4*/ 	.word	0x0000b200


	//----- nvinfo : EIATTR_MAX_THREADS
	.align		4
.L_153:
        /*08a8*/ 	.byte	0x04, 0x05
        /*08aa*/ 	.short	(.L_155 - .L_154)
.L_154:
        /*08ac*/ 	.word	0x00000180
        /*08b0*/ 	.word	0x00000001
        /*08b4*/ 	.word	0x00000001


	//----- nvinfo : EIATTR_CRS_STACK_SIZE
	.align		4
.L_155:
        /*08b8*/ 	.byte	0x04, 0x1e
        /*08ba*/ 	.short	(.L_157 - .L_156)
.L_156:
        /*08bc*/ 	.word	0x00000000


	//----- nvinfo : EIATTR_CBANK_PARAM_SIZE
	.align		4
.L_157:
        /*08c0*/ 	.byte	0x03, 0x19
        /*08c2*/ 	.short	0x0a70


	//----- nvinfo : EIATTR_PARAM_CBANK
	.align		4
        /*08c4*/ 	.byte	0x04, 0x0a
        /*08c6*/ 	.short	(.L_159 - .L_158)
	.align		4
.L_158:
        /*08c8*/ 	.word	index@(.nv.constant0._ZN7cutlass13device_kernelIN5flash11enable_sm90INS1_16FlashAttnFwdSm90INS1_25CollectiveMainloopFwdSm90ILi2EN4cute5tupleIJNS5_1CILi1EEES8_S8_EEENS6_IJNS7_ILi128EEENS7_ILi96EEENS7_ILi64EEEEEELi256ENS_10bfloat16_tEfNS_4arch4Sm90ELb0ELb0ELb0ELb0ELb0ELb0ELb0ELb1ELb0ELb1ELb0ELb0EEENS1_21CollectiveEpilogueFwdINS6_IJSA_NS7_ILi256EEESB_EEES9_SE_SG_Li256ELb0ELb1ELb0ELb0EEENS1_29StaticPersistentTileSchedulerILb0EEEEEEEEEvNT_6ParamsE)
        /*08cc*/ 	.short	0x0210
        /*08ce*/ 	.short	0x0a70


	//----- nvinfo : EIATTR_SW_WAR
	.align		4
.L_159:
        /*08d0*/ 	.byte	0x04, 0x36
        /*08d2*/ 	.short	(.L_161 - .L_160)
.L_160:
        /*08d4*/ 	.word	0x00000008
.L_161:


//--------------------- .nv.info._ZN7cutlass13device_kernelIN5flash11enable_sm90INS1_16FlashAttnFwdSm90INS1_25CollectiveMainloopFwdSm90ILi2EN4cute5tupleIJNS5_1CILi1EEES8_S8_EEENS6_IJNS7_ILi128EEENS7_ILi96EEENS7_ILi64EEEEEELi256ENS_10bfloat16_tEfNS_4arch4Sm90ELb0ELb0ELb0ELb0ELb0ELb0ELb1ELb1ELb0ELb1ELb0ELb0EEENS1_21CollectiveEpilogueFwdINS6_IJSA_NS7_ILi256EEESB_EEES9_SE_SG_Li256ELb0ELb1ELb0ELb0EEENS1_29StaticPersistentTileSchedulerILb0EEEEEEEEEvNT_6ParamsE --------------------------
	.section	.nv.info._ZN7cutlass13device_kernelIN5flash11enable_sm90INS1_16FlashAttnFwdSm90INS1_25CollectiveMainloopFwdSm90ILi2EN4cute5tupleIJNS5_1CILi1EEES8_S8_EEENS6_IJNS7_ILi128EEENS7_ILi96EEENS7_ILi64EEEEEELi256ENS_10bfloat16_tEfNS_4arch4Sm90ELb0ELb0ELb0ELb0ELb0ELb0ELb1ELb1ELb0ELb1ELb0ELb0EEENS1_21CollectiveEpilogueFwdINS6_IJSA_NS7_ILi256EEESB_EEES9_SE_SG_Li256ELb0ELb1ELb0ELb0EEENS1_29StaticPersistentTileSchedulerILb0EEEEEEEEEvNT_6ParamsE,"",@"SHT_CUDA_INFO"
	.sectionflags	@""
	.align	4


	//----- nvinfo : EIATTR_CUDA_API_VERSION
	.align		4
        /*0000*/ 	.byte	0x04, 0x37
        /*0002*/ 	.short	(.L_163 - .L_162)
.L_162:
        /*0004*/ 	.word	0x00000082


	//----- nvinfo : EIATTR_KPARAM_INFO
	.align		4
.L_163:
        /*0008*/ 	.byte	0x04, 0x17
        /*000a*/ 	.short	(.L_165 - .L_164)
.L_164:
        /*000c*/ 	.word	0x00000000
        /*0010*/ 	.short	0x0000
        /*0012*/ 	.short	0x0070
        /*0014*/ 	.byte	0x00, 0xf0, 0x01, 0x2c


	//----- nvinfo : EIATTR_SPARSE_MMA_MASK
	.align		4
.L_165:
        /*0018*/ 	.byte	0x03, 0x50
        /*001a*/ 	.short	0x0000


	//----- nvinfo : EIATTR_MAXREG_COUNT
	.align		4
        /*001c*/ 	.byte	0x03, 0x1b
        /*001e*/ 	.short	0x00a8


	//----- nvinfo : EIATTR_NUM_BARRIERS
	.align		4
        /*0020*/ 	.byte	0x02, 0x4c
        /*0022*/ 	.byte	0x10
	.zero		1


	//----- nvinfo : EIATTR_EXTERNS
	.align		4
        /*0024*/ 	.byte	0x04, 0x0f
        /*0026*/ 	.short	(.L_167 - .L_166)


	//   ....[0]....
	.align		4
.L_166:
        /*0028*/ 	.word	index@(__assertfail)


	//----- nvinfo : EIATTR_ANNOTATIONS
	.align		4
.L_167:
        /*002c*/ 	.byte	0x04, 0x55
        /*002e*/ 	.short	(.L_169 - .L_168)


	//   ....[0]....
.L_168:
        /* <DEDUP_REMOVED lines=50> */


	//----- nvinfo : EIATTR_MERCURY_ISA_VERSION
	.align		4
.L_169:
        /*0338*/ 	.byte	0x03, 0x5f
        /*033a*/ 	.short	0x0101


	//----- nvinfo : EIATTR_INT_WARP_WIDE_INSTR_OFFSETS
	.align		4
        /*033c*/ 	.byte	0x04, 0x31
        /*033e*/ 	.short	(.L_171 - .L_170)


	//   ....[0]....
.L_170:
        /*0340*/ 	.word	0x00000130


	//   ....[1]....
        /*0344*/ 	.word	0x00000170


	//   ....[2]....
        /*0348*/ 	.word	0x000001e0


	//   ....[3]....
        /*034c*/ 	.word	0x000001f0


	//----- nvinfo : EIATTR_COOP_GROUP_MASK_REGIDS
	.align		4
.L_171:
        /*0350*/ 	.byte	0x04, 0x29
        /*0352*/ 	.short	(.L_173 - .L_172)


	//   ....[0]....
.L_172:
        /*0354*/ 	.word	0xffffffff


	//   ....[1]....
        /*0358*/ 	.word	0xffffffff


	//   ....[2]....
        /*035c*/ 	.word	0xffffffff


	//   ....[3]....
        /*0360*/ 	.word	0xffffffff


	//   ....[4]....
        /*0364*/ 	.word	0xffffffff


	//   ....[5]....
        /*0368*/ 	.word	0xffffffff


	//   ....[6]....
        /*036c*/ 	.word	0xffffffff


	//   ....[7]....
        /*0370*/ 	.word	0xffffffff


	//   ....[8]....
        /*0374*/ 	.word	0xffffffff


	//   ....[9]....
        /*0378*/ 	.word	0xffffffff


	//   ....[10]....
        /*037c*/ 	.word	0xffffffff


	//   ....[11]....
        /*0380*/ 	.word	0xffffffff


	//   ....[12]....
        /*0384*/ 	.word	0xffffffff


	//   ....[13]....
        /*0388*/ 	.word	0xffffffff


	//   ....[14]....
        /*038c*/ 	.word	0xffffffff


	//   ....[15]....
        /*0390*/ 	.word	0xffffffff


	//   ....[16]....
        /*0394*/ 	.word	0xffffffff


	//   ....[17]....
        /*0398*/ 	.word	0xffffffff


	//   ....[18]....
        /*039c*/ 	.word	0xffffffff


	//   ....[19]....
        /*03a0*/ 	.word	0xffffffff


	//   ....[20]....
        /*03a4*/ 	.word	0xffffffff


	//   ....[21]....
        /*03a8*/ 	.word	0xffffffff


	//   ....[22]....
        /*03ac*/ 	.word	0xffffffff


	//   ....[23]....
        /*03b0*/ 	.word	0xffffffff


	//   ....[24]....
        /*03b4*/ 	.word	0xffffffff


	//   ....[25]....
        /*03b8*/ 	.word	0xffffffff


	//   ....[26]....
        /*03bc*/ 	.word	0xffffffff


	//   ....[27]....
        /*03c0*/ 	.word	0xffffffff


	//   ....[28]....
        /*03c4*/ 	.word	0xffffffff


	//   ....[29]....
        /*03c8*/ 	.word	0xffffffff


	//   ....[30]....
        /*03cc*/ 	.word	0xffffffff


	//   ....[31]....
        /*03d0*/ 	.word	0xffffffff


	//   ....[32]....
        /*03d4*/ 	.word	0xffffffff


	//   ....[33]....
        /*03d8*/ 	.word	0xffffffff


	//   ....[34]....
        /*03dc*/ 	.word	0xffffffff


	//   ....[35]....
        /*03e0*/ 	.word	0xffffffff


	//   ....[36]....
        /*03e4*/ 	.word	0xffffffff


	//   ....[37]....
        /*03e8*/ 	.word	0xffffffff


	//   ....[38]....
        /*03ec*/ 	.word	0xffffffff


	//   ....[39]....
        /*03f0*/ 	.word	0xffffffff


	//   ....[40]....
        /*03f4*/ 	.word	0xffffffff


	//   ....[41]....
        /*03f8*/ 	.word	0xffffffff


	//   ....[42]....
        /*03fc*/ 	.word	0xffffffff


	//   ....[43]....
        /*0400*/ 	.word	0xffffffff


	//   ....[44]....
        /*0404*/ 	.word	0xffffffff


	//   ....[45]....
        /*0408*/ 	.word	0xffffffff


	//   ....[46]....
        /*040c*/ 	.word	0xffffffff


	//   ....[47]....
        /*0410*/ 	.word	0xffffffff


	//   ....[48]....
        /*0414*/ 	.word	0xffffffff


	//   ....[49]....
        /*0418*/ 	.word	0xffffffff


	//   ....[50]....
        /*041c*/ 	.word	0xffffffff


	//   ....[51]....
        /*0420*/ 	.word	0xffffffff


	//   ....[52]....
        /*0424*/ 	.word	0xffffffff


	//   ....[53]....
        /*0428*/ 	.word	0xffffffff


	//   ....[54]....
        /*042c*/ 	.word	0xffffffff


	//   ....[55]....
        /*0430*/ 	.word	0xffffffff


	//   ....[56]....
        /*0434*/ 	.word	0xffffffff


	//   ....[57]....
        /*0438*/ 	.word	0xffffffff


	//   ....[58]....
        /*043c*/ 	.word	0xffffffff


	//   ....[59]....
        /*0440*/ 	.word	0xffffffff


	//   ....[60]....
        /*0444*/ 	.word	0xffffffff


	//   ....[61]....
        /*0448*/ 	.word	0xffffffff


	//   ....[62]....
        /*044c*/ 	.word	0xffffffff


	//   ....[63]....
        /*0450*/ 	.word	0xffffffff


	//   ....[64]....
        /*0454*/ 	.word	0xffffffff


	//   ....[65]....
        /*0458*/ 	.word	0xffffffff


	//   ....[66]....
        /*045c*/ 	.word	0x0500000f


	//   ....[67]....
        /*0460*/ 	.word	0x0500000f


	//   ....[68]....
        /*0464*/ 	.word	0x0500000f


	//   ....[69]....
        /*0468*/ 	.word	0x0500000f


	//   ....[70]....
        /*046c*/ 	.word	0x0500000f


	//   ....[71]....
        /*0470*/ 	.word	0x0500000f


	//   ....[72]....
        /*0474*/ 	.word	0x0500000f


	//   ....[73]....
        /*0478*/ 	.word	0x0500000f


	//   ....[74]....
        /*047c*/ 	.word	0x0500000f


	//   ....[75]....
        /*0480*/ 	.word	0x0500000f


	//   ....[76]....
        /*0484*/ 	.word	0x0500000f


	//   ....[77]....
        /*0488*/ 	.word	0x0500000f


	//   ....[78]....
        /*048c*/ 	.word	0x0500000f


	//   ....[79]....
        /*0490*/ 	.word	0x0500000f


	//   ....[80]....
        /*0494*/ 	.word	0x0500000f


	//   ....[81]....
        /*0498*/ 	.word	0x0500000f


	//   ....[82]....
        /*049c*/ 	.word	0x0500000f


	//   ....[83]....
        /*04a0*/ 	.word	0x0500000f


	//   ....[84]....
        /*04a4*/ 	.word	0x0500000f


	//   ....[85]....
        /*04a8*/ 	.word	0x0500000f


	//   ....[86]....
        /*04ac*/ 	.word	0x0500000f


	//   ....[87]....
        /*04b0*/ 	.word	0x0500000f


	//   ....[88]....
        /*04b4*/ 	.word	0x0500000f


	//   ....[89]....
        /*04b8*/ 	.word	0x0500000f


	//   ....[90]....
        /*04bc*/ 	.word	0x0500000f


	//   ....[91]....
        /*04c0*/ 	.word	0x0500000f


	//   ....[92]....
        /*04c4*/ 	.word	0x0500000f


	//   ....[93]....
        /*04c8*/ 	.word	0x0500000f


	//   ....[94]....
        /*04cc*/ 	.word	0x0500000f


	//   ....[95]....
        /*04d0*/ 	.word	0x0500000f


	//   ....[96]....
        /*04d4*/ 	.word	0x0500000f


	//   ....[97]....
        /*04d8*/ 	.word	0x0500000f


	//   ....[98]....
        /*04dc*/ 	.word	0x0500000f


	//   ....[99]....
        /*04e0*/ 	.word	0x0500000f


	//----- nvinfo : EIATTR_COOP_GROUP_INSTR_OFFSETS
	.align		4
.L_173:
        /*04e4*/ 	.byte	0x04, 0x28
        /*04e6*/ 	.short	(.L_175 - .L_174)


	//   ....[0]....
.L_174:
        /*04e8*/ 	.word	0x00000070


	//   ....[1]....
        /*04ec*/ 	.word	0x00000140


	//   ....[2]....
        /*04f0*/ 	.word	0x00000190


	//   ....[3]....
        /*04f4*/ 	.word	0x000003e0


	//   ....[4]....
        /*04f8*/ 	.word	0x00000540


	//   ....[5]....
        /*04fc*/ 	.word	0x00000660


	//   ....[6]....
        /*0500*/ 	.word	0x000007c0


	//   ....[7]....
        /*0504*/ 	.word	0x00000dd0


	//   ....[8]....
        /*0508*/ 	.word	0x00002520


	//   ....[9]....
        /*050c*/ 	.word	0x00002550


	//   ....[10]....
        /*0510*/ 	.word	0x00002570


	//   ....[11]....
        /*0514*/ 	.word	0x00002590


	//   ....[12]....
        /*0518*/ 	.word	0x00004110


	//   ....[13]....
        /*051c*/ 	.word	0x00004170


	//   ....[14]....
        /*0520*/ 	.word	0x00004190


	//   ....[15]....
        /*0524*/ 	.word	0x000041b0


	//   ....[16]....
        /*0528*/ 	.word	0x00005740


	//   ....[17]....
        /*052c*/ 	.word	0x00005770


	//   ....[18]....
        /*0530*/ 	.word	0x00005880


	//   ....[19]....
        /*0534*/ 	.word	0x000058b0


	//   ....[20]....
        /*0538*/ 	.word	0x00007270


	//   ....[21]....
        /*053c*/ 	.word	0x000072a0


	//   ....[22]....
        /*0540*/ 	.word	0x00007430


	//   ....[23]....
        /*0544*/ 	.word	0x00007440


	//   ....[24]....
        /*0548*/ 	.word	0x00007960


	//   ....[25]....
        /*054c*/ 	.word	0x00007980


	//   ....[26]....
        /*0550*/ 	.word	0x00007ac0


	//   ....[27]....
        /*0554*/ 	.word	0x00007ae0


	//   ....[28]....
        /*0558*/ 	.word	0x00007c10


	//   ....[29]....
        /*055c*/ 	.word	0x00007c30


	//   ....[30]....
        /*0560*/ 	.word	0x00007d70


	//   ....[31]....
        /*0564*/ 	.word	0x00007db0


	//   ....[32]....
        /*0568*/ 	.word	0x00008870


	//   ....[33]....
        /*056c*/ 	.word	0x00009260


	//   ....[34]....
        /*0570*/ 	.word	0x00009270


	//   ....[35]....
        /*0574*/ 	.word	0x000092b0


	//   ....[36]....
        /*0578*/ 	.word	0x000092e0


	//   ....[37]....
        /*057c*/ 	.word	0x000093f0


	//   ....[38]....
        /*0580*/ 	.word	0x00009460


	//   ....[39]....
        /*0584*/ 	.word	0x00009490


	//   ....[40]....
        /*0588*/ 	.word	0x00009510


	//   ....[41]....
        /*058c*/ 	.word	0x00009540


	//   ....[42]....
        /*0590*/ 	.word	0x000095c0


	//   ....[43]....
        /*0594*/ 	.word	0x000095f0


	//   ....[44]....
        /*0598*/ 	.word	0x00009670


	//   ....[45]....
        /*059c*/ 	.word	0x000096a0


	//   ....[46]....
        /*05a0*/ 	.word	0x00009700


	//   ....[47]....
        /*05a4*/ 	.word	0x00009710


	//   ....[48]....
        /*05a8*/ 	.word	0x00009780


	//   ....[49]....
        /*05ac*/ 	.word	0x00009df0


	//   ....[50]....
        /*05b0*/ 	.word	0x00009e00


	//   ....[51]....
        /*05b4*/ 	.word	0x00009e40


	//   ....[52]....
        /*05b8*/ 	.word	0x00009ef0


	//   ....[53]....
        /*05bc*/ 	.word	0x00009f80


	//   ....[54]....
        /*05c0*/ 	.word	0x00009f90


	//   ....[55]....
        /*05c4*/ 	.word	0x0000a020


	//   ....[56]....
        /*05c8*/ 	.word	0x0000a030


	//   ....[57]....
        /*05cc*/ 	.word	0x0000a060


	//   ....[58]....
        /*05d0*/ 	.word	0x0000a0c0


	//   ....[59]....
        /*05d4*/ 	.word	0x0000a0f0


	//   ....[60]....
        /*05d8*/ 	.word	0x0000a140


	//   ....[61]....
        /*05dc*/ 	.word	0x0000a180


	//   ....[62]....
        /*05e0*/ 	.word	0x0000a1d0


	//   ....[63]....
        /*05e4*/ 	.word	0x0000a210


	//   ....[64]....
        /*05e8*/ 	.word	0x0000a260


	//   ....[65]....
        /*05ec*/ 	.word	0x0000ca10


	//   ....[66]....
        /*05f0*/ 	.word	0x0000cf70


	//   ....[67]....
        /*05f4*/ 	.word	0x0000d0f0


	//   ....[68]....
        /*05f8*/ 	.word	0x0000d150


	//   ....[69]....
        /*05fc*/ 	.word	0x0000d210


	//   ....[70]....
        /*0600*/ 	.word	0x0000d2c0


	//   ....[71]....
        /*0604*/ 	.word	0x0000d3a0


	//   ....[72]....
        /*0608*/ 	.word	0x0000d440


	//   ....[73]....
        /*060c*/ 	.word	0x0000d540


	//   ....[74]....
        /*0610*/ 	.word	0x0000d640


	//   ....[75]....
        /*0614*/ 	.word	0x0000d6b0


	//   ....[76]....
        /*0618*/ 	.word	0x0000d750


	//   ....[77]....
        /*061c*/ 	.word	0x0000d820


	//   ....[78]....
        /*0620*/ 	.word	0x0000d8c0


	//   ....[79]....
        /*0624*/ 	.word	0x0000d990


	//   ....[80]....
        /*0628*/ 	.word	0x0000da30


	//   ....[81]....
        /*062c*/ 	.word	0x0000dae0


	//   ....[82]....
        /*0630*/ 	.word	0x0000dbd0


	//   ....[83]....
        /*0634*/ 	.word	0x0000dc70


	//   ....[84]....
        /*0638*/ 	.word	0x0000dd30


	//   ....[85]....
        /*063c*/ 	.word	0x0000df90


	//   ....[86]....
        /*0640*/ 	.word	0x0000e080


	//   ....[87]....
        /*0644*/ 	.word	0x0000e140


	//   ....[88]....
        /*0648*/ 	.word	0x0000e200


	//   ....[89]....
        /*064c*/ 	.word	0x0000e2c0


	//   ....[90]....
        /*0650*/ 	.word	0x0000e380


	//   ....[91]....
        /*0654*/ 	.word	0x0000e440


	//   ....[92]....
        /*0658*/ 	.word	0x0000e500


	//   ....[93]....
        /*065c*/ 	.word	0x0000e610


	//   ....[94]....
        /*0660*/ 	.word	0x0000e660


	//   ....[95]....
        /*0664*/ 	.word	0x0000e720


	//   ....[96]....
        /*0668*/ 	.word	0x0000e7d0


	//   ....[97]....
        /*066c*/ 	.word	0x0000e890


	//   ....[98]....
        /*0670*/ 	.word	0x0000e940


	//   ....[99]....
        /*0674*/ 	.word	0x0000ecf0


	//----- nvinfo : EIATTR_REG_RECONFIG
	.align		4
.L_175:
        /*0678*/ 	.byte	0x01, 0x54
	.zero		2


	//----- nvinfo : EIATTR_SYSCALL_OFFSETS
	.align		4
        /*067c*/ 	.byte	0x04, 0x46
        /*067e*/ 	.short	(.L_177 - .L_176)


	//   ....[0]....
.L_176:
        /*0680*/ 	.word	0x00001140


	//   ....[1]....
        /*0684*/ 	.word	0x00008490


	//   ....[2]....
        /*0688*/ 	.word	0x000085d0


	//   ....[3]....
        /*068c*/ 	.word	0x000086c0


	//   ....[4]....
        /*0690*/ 	.word	0x00008e50


	//   ....[5]....
        /*0694*/ 	.word	0x00009a50


	//----- nvinfo : EIATTR_MBARRIER_INSTR_OFFSETS
	.align		4
.L_177:
        /*0698*/ 	.byte	0x04, 0x39
        /*069a*/ 	.short	(.L_179 - .L_178)


	//   ....[0]....
.L_178:
        /*069c*/ 	.word	0x00000280
        /*06a0*/ 	.word	0x000000ff
        /*06a4*/ 	.word	0x00032400
        /*06a8*/ 	.short	0x0100
        /*06aa*/ 	.byte	0x08
	.zero		1


	//   ....[1]....
        /*06ac*/ 	.word	0x00000290
        /*06b0*/ 	.word	0x000000ff
        /*06b4*/ 	.word	0x00032410
        /*06b8*/ 	.short	0x0100
        /*06ba*/ 	.byte	0x08
	.zero		1


	//   ....[2]....
        /*06bc*/ 	.word	0x000002a0
        /*06c0*/ 	.word	0x000000ff
        /*06c4*/ 	.word	0x00032420
        /*06c8*/ 	.short	0x0100
        /*06ca*/ 	.byte	0x08
	.zero		1


	//   ....[3]....
        /*06cc*/ 	.word	0x00000390
        /*06d0*/ 	.word	0x000000ff
        /*06d4*/ 	.word	0x00032430
        /*06d8*/ 	.short	0x0100
        /*06da*/ 	.byte	0x08
	.zero		1


	//   ....[4]....
        /*06dc*/ 	.word	0x000003a0
        /*06e0*/ 	.word	0x000000ff
        /*06e4*/ 	.word	0x00032440
        /*06e8*/ 	.short	0x0100
        /*06ea*/ 	.byte	0x08
	.zero		1


	//   ....[5]....
        /*06ec*/ 	.word	0x000003b0
        /*06f0*/ 	.word	0x000000ff
        /*06f4*/ 	.word	0x00032438
        /*06f8*/ 	.short	0x0100
        /*06fa*/ 	.byte	0x08
	.zero		1


	//   ....[6]....
        /*06fc*/ 	.word	0x000003c0
        /*0700*/ 	.word	0x000000ff
        /*0704*/ 	.word	0x00032448
        /*0708*/ 	.short	0x0100
        /*070a*/ 	.byte	0x08
	.zero		1


	//   ....[7]....
        /*070c*/ 	.word	0x000004f0
        /*0710*/ 	.word	0x000000ff
        /*0714*/ 	.word	0x00032450
        /*0718*/ 	.short	0x0100
        /*071a*/ 	.byte	0x08
	.zero		1


	//   ....[8]....
        /*071c*/ 	.word	0x00000500
        /*0720*/ 	.word	0x000000ff
        /*0724*/ 	.word	0x00032460
        /*0728*/ 	.short	0x0100
        /*072a*/ 	.byte	0x08
	.zero		1


	//   ....[9]....
        /*072c*/ 	.word	0x00000510
        /*0730*/ 	.word	0x000000ff
        /*0734*/ 	.word	0x00032458
        /*0738*/ 	.short	0x0100
        /*073a*/ 	.byte	0x08
	.zero		1


	//   ....[10]....
        /*073c*/ 	.word	0x00000520
        /*0740*/ 	.word	0x000000ff
        /*0744*/ 	.word	0x00032468
        /*0748*/ 	.short	0x0100
        /*074a*/ 	.byte	0x08
	.zero		1


	//   ....[11]....
        /*074c*/ 	.word	0x00000610
        /*0750*/ 	.word	0x000000ff
        /*0754*/ 	.word	0x00032470
        /*0758*/ 	.short	0x0100
        /*075a*/ 	.byte	0x06
	.zero		1


	//   ....[12]....
        /*075c*/ 	.word	0x00000620
        /*0760*/ 	.word	0x000000ff
        /*0764*/ 	.word	0x00032480
        /*0768*/ 	.short	0x0100
        /*076a*/ 	.byte	0x06
	.zero		1


	//   ....[13]....
        /*076c*/ 	.word	0x00000630
        /*0770*/ 	.word	0x000000ff
        /*0774*/ 	.word	0x00032478
        /*0778*/ 	.short	0x0100
        /*077a*/ 	.byte	0x06
	.zero		1


	//   ....[14]....
        /*077c*/ 	.word	0x00000640
        /*0780*/ 	.word	0x000000ff
        /*0784*/ 	.word	0x00032488
        /*0788*/ 	.short	0x0100
        /*078a*/ 	.byte	0x06
	.zero		1


	//   ....[15]....
        /*078c*/ 	.word	0x00000770
        /*0790*/ 	.word	0x000000ff
        /*0794*/ 	.word	0x00032490
        /*0798*/ 	.short	0x0100
        /*079a*/ 	.byte	0x08
	.zero		1


	//   ....[16]....
        /*079c*/ 	.word	0x00000780
        /*07a0*/ 	.word	0x000000ff
        /*07a4*/ 	.word	0x000324a0
        /*07a8*/ 	.short	0x0100
        /*07aa*/ 	.byte	0x08
	.zero		1


	//   ....[17]....
        /*07ac*/ 	.word	0x00000790
        /*07b0*/ 	.word	0x000000ff
        /*07b4*/ 	.word	0x00032498
        /*07b8*/ 	.short	0x0100
        /*07ba*/ 	.byte	0x08
	.zero		1


	//   ....[18]....
        /*07bc*/ 	.word	0x000007a0
        /*07c0*/ 	.word	0x000000ff
        /*07c4*/ 	.word	0x000324a8
        /*07c8*/ 	.short	0x0100
        /*07ca*/ 	.byte	0x08
	.zero		1


	//   ....[19]....
        /*07cc*/ 	.word	0x000008d0
        /*07d0*/ 	.word	0x000000ff
        /*07d4*/ 	.word	0x000324b0
        /*07d8*/ 	.short	0x0100
        /*07da*/ 	.byte	0x08
	.zero		1


	//   ....[20]....
        /*07dc*/ 	.word	0x000008e0
        /*07e0*/ 	.word	0x000000ff
        /*07e4*/ 	.word	0x000324c0
        /*07e8*/ 	.short	0x0100
        /*07ea*/ 	.byte	0x08
	.zero		1


	//   ....[21]....
        /*07ec*/ 	.word	0x000008f0
        /*07f0*/ 	.word	0x000000ff
        /*07f4*/ 	.word	0x000324b8
        /*07f8*/ 	.short	0x0100
        /*07fa*/ 	.byte	0x08
	.zero		1


	//   ....[22]....
        /*07fc*/ 	.word	0x00000900
        /*0800*/ 	.word	0x000000ff
        /*0804*/ 	.word	0x000324c8
        /*0808*/ 	.short	0x0100
        /*080a*/ 	.byte	0x08
	.zero		1


	//   ....[23]....
        /*080c*/ 	.word	0x00001190
        /*0810*/ 	.word	0x000000ff
        /*0814*/ 	.word	0x00032400
        /*0818*/ 	.short	0x010a
        /*081a*/ 	.byte	0x32
	.zero		1


	//   ....[24]....
        /*081c*/ 	.word	0x00001260
        /*0820*/ 	.word	0x000000ff
        /*0824*/ 	.word	0x00032430
        /*0828*/ 	.short	0x010a
        /*082a*/ 	.byte	0x1a
	.zero		1


	//   ....[25]....
        /*082c*/ 	.word	0x000012a0
        /*0830*/ 	.word	0x000000ff
        /*0834*/ 	.word	0x00032430
        /*0838*/ 	.short	0x010a
        /*083a*/ 	.byte	0x1a
	.zero		1


	//   ....[26]....
        /*083c*/ 	.word	0x00001500
        /*0840*/ 	.word	0x000000ff
        /*0844*/ 	.word	0x00032410
        /*0848*/ 	.short	0x010a
        /*084a*/ 	.byte	0x32
	.zero		1


	//   ....[27]....
        /*084c*/ 	.word	0x00001540
        /*0850*/ 	.word	0x000000ff
        /*0854*/ 	.word	0x00032450
        /*0858*/ 	.short	0x010a
        /*085a*/ 	.byte	0x1a
	.zero		1


	//   ....[28]....
        /*085c*/ 	.word	0x00001580
        /*0860*/ 	.word	0x000000ff
        /*0864*/ 	.word	0x00032450
        /*0868*/ 	.short	0x010a
        /*086a*/ 	.byte	0x1a
	.zero		1


	//   ....[29]....
        /*086c*/ 	.word	0x00002920
        /*0870*/ 	.word	0x00000018
        /*0874*/ 	.word	0x00000000
        /*0878*/ 	.short	0x0101
        /*087a*/ 	.byte	0x3f
	.zero		1


	//   ....[30]....
        /*087c*/ 	.word	0x000032f0
        /*0880*/ 	.word	0x000000b8
        /*0884*/ 	.word	0x00000000
        /*0888*/ 	.short	0x0101
        /*088a*/ 	.byte	0x3f
	.zero		1


	//   ....[31]....
        /*088c*/ 	.word	0x00003450
        /*0890*/ 	.word	0x000000ff
        /*0894*/ 	.word	0x00032430
        /*0898*/ 	.short	0x010a
        /*089a*/ 	.byte	0x1c
	.zero		1


	//   ....[32]....
        /*089c*/ 	.word	0x00003490
        /*08a0*/ 	.word	0x000000ff
        /*08a4*/ 	.word	0x00032430
        /*08a8*/ 	.short	0x010a
        /*08aa*/ 	.byte	0x1c
	.zero		1


	//   ....[33]....
        /*08ac*/ 	.word	0x00003610
        /*08b0*/ 	.word	0x000000ff
        /*08b4*/ 	.word	0x00032450
        /*08b8*/ 	.short	0x010a
        /*08ba*/ 	.byte	0x1c
	.zero		1


	//   ....[34]....
        /*08bc*/ 	.word	0x00003650
        /*08c0*/ 	.word	0x000000ff
        /*08c4*/ 	.word	0x00032450
        /*08c8*/ 	.short	0x010a
        /*08ca*/ 	.byte	0x1c
	.zero		1


	//   ....[35]....
        /*08cc*/ 	.word	0x00004360
        /*08d0*/ 	.word	0x00000098
        /*08d4*/ 	.word	0x00000000
        /*08d8*/ 	.short	0x0101
        /*08da*/ 	.byte	0x3f
	.zero		1


	//   ....[36]....
        /*08dc*/ 	.word	0x00005720
        /*08e0*/ 	.word	0x00000014
        /*08e4*/ 	.word	0x00000000
        /*08e8*/ 	.short	0x0101
        /*08ea*/ 	.byte	0x3f
	.zero		1


	//   ....[37]....
        /*08ec*/ 	.word	0x00007940
        /*08f0*/ 	.word	0x000000ce
        /*08f4*/ 	.word	0x00000000
        /*08f8*/ 	.short	0x0101
        /*08fa*/ 	.byte	0x3f
	.zero		1


	//   ....[38]....
        /*08fc*/ 	.word	0x00008aa0
        /*0900*/ 	.word	0x00000000
        /*0904*/ 	.word	0x00032440
        /*0908*/ 	.short	0x010a
        /*090a*/ 	.byte	0x3f
	.zero		1


	//   ....[39]....
        /*090c*/ 	.word	0x00009860
        /*0910*/ 	.word	0x000000ff
        /*0914*/ 	.word	0x00032400
        /*0918*/ 	.short	0x0107
        /*091a*/ 	.byte	0x25
	.zero		1


	//   ....[40]....
        /*091c*/ 	.word	0x000098d0
        /*0920*/ 	.word	0x000000ff
        /*0924*/ 	.word	0x00032400
        /*0928*/ 	.short	0x0101
        /*092a*/ 	.byte	0x25
	.zero		1


	//   ....[41]....
        /*092c*/ 	.word	0x0000a370
        /*0930*/ 	.word	0x000000ff
        /*0934*/ 	.word	0x00032410
        /*0938*/ 	.short	0x0107
        /*093a*/ 	.byte	0x25
	.zero		1


	//   ....[42]....
        /*093c*/ 	.word	0x0000a3d0
        /*0940*/ 	.word	0x000000ff
        /*0944*/ 	.word	0x00032410
        /*0948*/ 	.short	0x0101
        /*094a*/ 	.byte	0x25
	.zero		1


	//   ....[43]....
        /*094c*/ 	.word	0x0000a3f0
        /*0950*/ 	.word	0x000000ff
        /*0954*/ 	.word	0x00032420
        /*0958*/ 	.short	0x010a
        /*095a*/ 	.byte	0x25
	.zero		1


	//   ....[44]....
        /*095c*/ 	.word	0x0000a4c0
        /*0960*/ 	.word	0x00000002
        /*0964*/ 	.word	0x00032460
        /*0968*/ 	.short	0x010a
        /*096a*/ 	.byte	0x3f
	.zero		1


	//   ....[45]....
        /*096c*/ 	.word	0x0000acd0
        /*0970*/ 	.word	0x00000003
        /*0974*/ 	.word	0x00032440
        /*0978*/ 	.short	0x010a
        /*097a*/ 	.byte	0x3f
	.zero		1


	//   ....[46]....
        /*097c*/ 	.word	0x0000af20
        /*0980*/ 	.word	0x00000003
        /*0984*/ 	.word	0x00032460
        /*0988*/ 	.short	0x010a
        /*098a*/ 	.byte	0x3f
	.zero		1


	//   ....[47]....
        /*098c*/ 	.word	0x0000b720
        /*0990*/ 	.word	0x00000004
        /*0994*/ 	.word	0x00032440
        /*0998*/ 	.short	0x010a
        /*099a*/ 	.byte	0x3f
	.zero		1


	//   ....[48]....
        /*099c*/ 	.word	0x0000b950
        /*09a0*/ 	.word	0x00000004
        /*09a4*/ 	.word	0x00032460
        /*09a8*/ 	.short	0x010a
        /*09aa*/ 	.byte	0x3f
	.zero		1


	//   ....[49]....
        /*09ac*/ 	.word	0x0000c0a0
        /*09b0*/ 	.word	0x00000004
        /*09b4*/ 	.word	0x00032440
        /*09b8*/ 	.short	0x010a
        /*09ba*/ 	.byte	0x3f
	.zero		1


	//   ....[50]....
        /*09bc*/ 	.word	0x0000c2f0
        /*09c0*/ 	.word	0x00000004
        /*09c4*/ 	.word	0x00032460
        /*09c8*/ 	.short	0x010a
        /*09ca*/ 	.byte	0x3f
	.zero		1


	//   ....[51]....
        /*09cc*/ 	.word	0x0000c990
        /*09d0*/ 	.word	0x00000000
        /*09d4*/ 	.word	0x00032420
        /*09d8*/ 	.short	0x010a
        /*09da*/ 	.byte	0x3f
	.zero		1


	//   ....[52]....
        /*09dc*/ 	.word	0x0000cb80
        /*09e0*/ 	.word	0x00000006
        /*09e4*/ 	.word	0x00000000
        /*09e8*/ 	.short	0x010a
        /*09ea*/ 	.byte	0x3f
	.zero		1


	//   ....[53]....
        /*09ec*/ 	.word	0x0000cbb0
        /*09f0*/ 	.word	0x00000007
        /*09f4*/ 	.word	0x00000000
        /*09f8*/ 	.short	0x010a
        /*09fa*/ 	.byte	0x3f
	.zero		1


	//   ....[54]....
        /*09fc*/ 	.word	0x0000cc10
        /*0a00*/ 	.word	0x00000004
        /*0a04*/ 	.word	0x00000000
        /*0a08*/ 	.short	0x010a
        /*0a0a*/ 	.byte	0x3f
	.zero		1


	//   ....[55]....
        /*0a0c*/ 	.word	0x0000cc40
        /*0a10*/ 	.word	0x00000003
        /*0a14*/ 	.word	0x00000000
        /*0a18*/ 	.short	0x010a
        /*0a1a*/ 	.byte	0x3f
	.zero		1


	//   ....[56]....
        /*0a1c*/ 	.word	0x0000ccb0
        /*0a20*/ 	.word	0x00000003
        /*0a24*/ 	.word	0x00032400
        /*0a28*/ 	.short	0x010a
        /*0a2a*/ 	.byte	0x3f
	.zero		1


	//   ....[57]....
        /*0a2c*/ 	.word	0x0000cd10
        /*0a30*/ 	.word	0x00000004
        /*0a34*/ 	.word	0x00032430
        /*0a38*/ 	.short	0x010a
        /*0a3a*/ 	.byte	0x3f
	.zero		1


	//   ....[58]....
        /*0a3c*/ 	.word	0x0000cd70
        /*0a40*/ 	.word	0x00000005
        /*0a44*/ 	.word	0x00032410
        /*0a48*/ 	.short	0x010a
        /*0a4a*/ 	.byte	0x3f
	.zero		1


	//   ....[59]....
        /*0a4c*/ 	.word	0x0000cdd0
        /*0a50*/ 	.word	0x00000000
        /*0a54*/ 	.word	0x00032450
        /*0a58*/ 	.short	0x010a
        /*0a5a*/ 	.byte	0x3f
	.zero		1


	//   ....[60]....
        /*0a5c*/ 	.word	0x0000ce30
        /*0a60*/ 	.word	0x00000003
        /*0a64*/ 	.word	0x00032430
        /*0a68*/ 	.short	0x010a
        /*0a6a*/ 	.byte	0x3f
	.zero		1


	//   ....[61]....
        /*0a6c*/ 	.word	0x0000ce90
        /*0a70*/ 	.word	0x00000003
        /*0a74*/ 	.word	0x00032450
        /*0a78*/ 	.short	0x010a
        /*0a7a*/ 	.byte	0x3f
	.zero		1


	//   ....[62]....
        /*0a7c*/ 	.word	0x0000d030
        /*0a80*/ 	.word	0x00000000
        /*0a84*/ 	.word	0x00032440
        /*0a88*/ 	.short	0x010a
        /*0a8a*/ 	.byte	0x3f
	.zero		1


	//   ....[63]....
        /*0a8c*/ 	.word	0x0000e990
        /*0a90*/ 	.word	0x00000003
        /*0a94*/ 	.word	0x00032420
        /*0a98*/ 	.short	0x010a
        /*0a9a*/ 	.byte	0x3f
	.zero		1


	//   ....[64]....
        /*0a9c*/ 	.word	0x0000e9e0
        /*0aa0*/ 	.word	0x00000002
        /*0aa4*/ 	.word	0x00032460
        /*0aa8*/ 	.short	0x010a
        /*0aaa*/ 	.byte	0x3f
	.zero		1


	//   ....[65]....
        /*0aac*/ 	.word	0x0000ea30
        /*0ab0*/ 	.word	0x00000003
        /*0ab4*/ 	.word	0x00032440
        /*0ab8*/ 	.short	0x010a
        /*0aba*/ 	.byte	0x3f
	.zero		1


	//   ....[66]....
        /*0abc*/ 	.word	0x0000ea80
        /*0ac0*/ 	.word	0x00000003
        /*0ac4*/ 	.word	0x00032460
        /*0ac8*/ 	.short	0x010a
        /*0aca*/ 	.byte	0x3f
	.zero		1


	//   ....[67]....
        /*0acc*/ 	.word	0x0000ead0
        /*0ad0*/ 	.word	0x00000004
        /*0ad4*/ 	.word	0x00032440
        /*0ad8*/ 	.short	0x010a
        /*0ada*/ 	.byte	0x3f
	.zero		1


	//   ....[68]....
        /*0adc*/ 	.word	0x0000eb20
        /*0ae0*/ 	.word	0x00000004
        /*0ae4*/ 	.word	0x00032460
        /*0ae8*/ 	.short	0x010a
        /*0aea*/ 	.byte	0x3f
	.zero		1


	//   ....[69]....
        /*0aec*/ 	.word	0x0000eb70
        /*0af0*/ 	.word	0x00000004
        /*0af4*/ 	.word	0x00032440
        /*0af8*/ 	.short	0x010a
        /*0afa*/ 	.byte	0x3f
	.zero		1


	//   ....[70]....
        /*0afc*/ 	.word	0x0000ebc0
        /*0b00*/ 	.word	0x00000004
        /*0b04*/ 	.word	0x00032460
        /*0b08*/ 	.short	0x010a
        /*0b0a*/ 	.byte	0x3f
	.zero		1


	//   ....[71]....
        /*0b0c*/ 	.word	0x0000ec10
        /*0b10*/ 	.word	0x00000000
        /*0b14*/ 	.word	0x00032420
        /*0b18*/ 	.short	0x010a
        /*0b1a*/ 	.byte	0x3f
	.zero		1


	//   ....[72]....
        /*0b1c*/ 	.word	0x0000edb0
        /*0b20*/ 	.word	0x00000006
        /*0b24*/ 	.word	0x00000000
        /*0b28*/ 	.short	0x010a
        /*0b2a*/ 	.byte	0x3f
	.zero		1


	//   ....[73]....
        /*0b2c*/ 	.word	0x0000ee00
        /*0b30*/ 	.word	0x00000007
        /*0b34*/ 	.word	0x00000000
        /*0b38*/ 	.short	0x010a
        /*0b3a*/ 	.byte	0x3f
	.zero		1


	//   ....[74]....
        /*0b3c*/ 	.word	0x0000ee50
        /*0b40*/ 	.word	0x00000004
        /*0b44*/ 	.word	0x00000000
        /*0b48*/ 	.short	0x010a
        /*0b4a*/ 	.byte	0x3f
	.zero		1


	//----- nvinfo : EIATTR_NUM_MBARRIERS
	.align		4
.L_179:
        /*0b4c*/ 	.byte	0x03, 0x38
        /*0b4e*/ 	.short	0x0017


	//----- nvinfo : EIATTR_EXIT_INSTR_OFFSETS
	.align		4
        /*0b50*/ 	.byte	0x04, 0x1c
        /*0b52*/ 	.short	(.L_181 - .L_180)


	//   ....[0]....
.L_180:
        /*0b54*/ 	.word	0x00000a40


	//   ....[1]....
        /*0b58*/ 	.word	0x00007f10


	//   ....[2]....
        /*0b5c*/ 	.word	0x0000cc90


	//----- nvinfo : EIATTR_MAX_THREADS
	.align		4
.L_181:
        /*0b60*/ 	.byte	0x04, 0x05
        /*0b62*/ 	.short	(.L_183 - .L_182)
.L_182:
        /*0b64*/ 	.word	0x00000180
        /*0b68*/ 	.word	0x00000001
        /*0b6c*/ 	.word	0x00000001


	//----- nvinfo : EIATTR_CRS_STACK_SIZE
	.align		4
.L_183:
        /*0b70*/ 	.byte	0x04, 0x1e
        /*0b72*/ 	.short	(.L_185 - .L_184)
.L_184:
        /*0b74*/ 	.word	0x00000000


	//----- nvinfo : EIATTR_CBANK_PARAM_SIZE
	.align		4
.L_185:
        /*0b78*/ 	.byte	0x03, 0x19
        /*0b7a*/ 	.short	0x0b70


	//----- nvinfo : EIATTR_PARAM_CBANK
	.align		4
        /*0b7c*/ 	.byte	0x04, 0x0a
        /*0b7e*/ 	.short	(.L_187 - .L_186)
	.align		4
.L_186:
        /*0b80*/ 	.word	index@(.nv.constant0._ZN7cutlass13device_kernelIN5flash11enable_sm90INS1_16FlashAttnFwdSm90INS1_25CollectiveMainloopFwdSm90ILi2EN4cute5tupleIJNS5_1CILi1EEES8_S8_EEENS6_IJNS7_ILi128EEENS7_ILi96EEENS7_ILi64EEEEEELi256ENS_10bfloat16_tEfNS_4arch4Sm90ELb0ELb0ELb0ELb0ELb0ELb0ELb1ELb1ELb0ELb1ELb0ELb0EEENS1_21CollectiveEpilogueFwdINS6_IJSA_NS7_ILi256EEESB_EEES9_SE_SG_Li256ELb0ELb1ELb0ELb0EEENS1_29StaticPersistentTileSchedulerILb0EEEEEEEEEvNT_6ParamsE)
        /*0b84*/ 	.short	0x0210
        /*0b86*/ 	.short	0x0b70


	//----- nvinfo : EIATTR_SW_WAR
	.align		4
.L_187:
        /*0b88*/ 	.byte	0x04, 0x36
        /*0b8a*/ 	.short	(.L_189 - .L_188)
.L_188:
        /*0b8c*/ 	.word	0x00000008
.L_189:


//--------------------- .nv.info._ZN7cutlass13device_kernelIN5flash11enable_sm90INS1_16FlashAttnFwdSm90INS1_25CollectiveMainloopFwdSm90ILi2EN4cute5tupleIJNS5_1CILi1EEES8_S8_EEENS6_IJNS7_ILi128EEENS7_ILi96EEENS7_ILi64EEEEEELi256ENS_10bfloat16_tEfNS_4arch4Sm90ELb0ELb0ELb0ELb1ELb0ELb0ELb0ELb1ELb0ELb1ELb0ELb0EEENS1_21CollectiveEpilogueFwdINS6_IJSA_NS7_ILi256EEESB_EEES9_SE_SG_Li256ELb1ELb1ELb0ELb0EEENS1_36VarlenDynamicPersistentTileSchedulerILi128ELi96ELi256ELi128ELb0ELb1ELb1ELb0ELb1ELb1EEEEEEEEEvNT_6ParamsE --------------------------
	.section	.nv.info._ZN7cutlass13device_kernelIN5flash11enable_sm90INS1_16FlashAttnFwdSm90INS1_25CollectiveMainloopFwdSm90ILi2EN4cute5tupleIJNS5_1CILi1EEES8_S8_EEENS6_IJNS7_ILi128EEENS7_ILi96EEENS7_ILi64EEEEEELi256ENS_10bfloat16_tEfNS_4arch4Sm90ELb0ELb0ELb0ELb1ELb0ELb0ELb0ELb1ELb0ELb1ELb0ELb0EEENS1_21CollectiveEpilogueFwdINS6_IJSA_NS7_ILi256EEESB_EEES9_SE_SG_Li256ELb1ELb1ELb0ELb0EEENS1_36VarlenDynamicPersistentTileSchedulerILi128ELi96ELi256ELi128ELb0ELb1ELb1ELb0ELb1ELb1EEEEEEEEEvNT_6ParamsE,"",@"SHT_CUDA_INFO"
	.sectionflags	@""
	.align	4


	//----- nvinfo : EIATTR_CUDA_API_VERSION
	.align		4
        /*0000*/ 	.byte	0x04, 0x37
        /*0002*/ 	.short	(.L_191 - .L_190)
.L_190:
        /*0004*/ 	.word	0x00000082


	//----- nvinfo : EIATTR_KPARAM_INFO
	.align		4
.L_191:
        /*0008*/ 	.byte	0x04, 0x17
        /*000a*/ 	.short	(.L_193 - .L_192)
.L_192:
        /*000c*/ 	.word	0x00000000
        /*0010*/ 	.short	0x0000
        /*0012*/ 	.short	0x0070
        /*0014*/ 	.byte	0x00, 0xf0, 0x01, 0x2a


	//----- nvinfo : EIATTR_SPARSE_MMA_MASK
	.align		4
.L_193:
        /*0018*/ 	.byte	0x03, 0x50
        /*001a*/ 	.short	0x0000


	//----- nvinfo : EIATTR_MAXREG_COUNT
	.align		4
        /*001c*/ 	.byte	0x03, 0x1b
        /*001e*/ 	.short	0x00a8


	//----- nvinfo : EIATTR_NUM_BARRIERS
	.align		4
        /*0020*/ 	.byte	0x02, 0x4c
        /*0022*/ 	.byte	0x10
	.zero		1


	//----- nvinfo : EIATTR_EXTERNS
	.align		4
        /*0024*/ 	.byte	0x04, 0x0f
        /*0026*/ 	.short	(.L_195 - .L_194)


	//   ....[0]....
	.align		4
.L_194:
        /*0028*/ 	.word	index@(__assertfail)


	//----- nvinfo : EIATTR_ANNOTATIONS
	.align		4
.L_195:
        /*002c*/ 	.byte	0x04, 0x55
        /*002e*/ 	.short	(.L_197 - .L_196)


	//   ....[0]....
.L_196:
        /* <DEDUP_REMOVED lines=72> */
        /*04a4*/ 	.byte	0xf0, 0xea, 0x00, 0x00, 0x01, 0x00, 0x00, 0x00, 0x30, 0xf5, 0x00, 0x00


	//----- nvinfo : EIATTR_MERCURY_ISA_VERSION
	.align		4
.L_197:
        /*04b0*/ 	.byte	0x03, 0x5f
        /*04b2*/ 	.short	0x0101


	//----- nvinfo : EIATTR_UNUSED_LOAD_BYTE_OFFSET
	.align		4
        /*04b4*/ 	.byte	0x04, 0x44
        /*04b6*/ 	.short	(.L_199 - .L_198)


	//   ....[0]....
.L_198:
        /*04b8*/ 	.word	0x00000a40
        /*04bc*/ 	.word	0x0000fff0


	//   ....[1]....
        /*04c0*/ 	.word	0x00005af0
        /*04c4*/ 	.word	0x0000fff0


	//----- nvinfo : EIATTR_INT_WARP_WIDE_INSTR_OFFSETS
	.align		4
.L_199:
        /*04c8*/ 	.byte	0x04, 0x31
        /*04ca*/ 	.short	(.L_201 - .L_200)


	//   ....[0]....
.L_200:
        /*04cc*/ 	.word	0x00000130


	//   ....[1]....
        /*04d0*/ 	.word	0x00000170


	//   ....[2]....
        /*04d4*/ 	.word	0x000001e0


	//   ....[3]....
        /*04d8*/ 	.word	0x00009910


	//   ....[4]....
        /*04dc*/ 	.word	0x000099a0


	//   ....[5]....
        /*04e0*/ 	.word	0x0000d8c0


	//   ....[6]....
        /*04e4*/ 	.word	0x0000d950


	//----- nvinfo : EIATTR_COOP_GROUP_MASK_REGIDS
	.align		4
.L_201:
        /*04e8*/ 	.byte	0x04, 0x29
        /*04ea*/ 	.short	(.L_203 - .L_202)


	//   ....[0]....
.L_202:
        /*04ec*/ 	.word	0xffffffff


	//   ....[1]....
        /*04f0*/ 	.word	0xffffffff


	//   ....[2]....
        /*04f4*/ 	.word	0xffffffff


	//   ....[3]....
        /*04f8*/ 	.word	0xffffffff


	//   ....[4]....
        /*04fc*/ 	.word	0xffffffff


	//   ....[5]....
        /*0500*/ 	.word	0xffffffff


	//   ....[6]....
        /*0504*/ 	.word	0xffffffff


	//   ....[7]....
        /*0508*/ 	.word	0xffffffff


	//   ....[8]....
        /*050c*/ 	.word	0xffffffff


	//   ....[9]....
        /*0510*/ 	.word	0xffffffff


	//   ....[10]....
        /*0514*/ 	.word	0xffffffff


	//   ....[11]....
        /*0518*/ 	.word	0xffffffff


	//   ....[12]....
        /*051c*/ 	.word	0xffffffff


	//   ....[13]....
        /*0520*/ 	.word	0xffffffff


	//   ....[14]....
        /*0524*/ 	.word	0xffffffff


	//   ....[15]....
        /*0528*/ 	.word	0xffffffff


	//   ....[16]....
        /*052c*/ 	.word	0xffffffff


	//   ....[17]....
        /*0530*/ 	.word	0xffffffff


	//   ....[18]....
        /*0534*/ 	.word	0xffffffff


	//   ....[19]....
        /*0538*/ 	.word	0xffffffff


	//   ....[20]....
        /*053c*/ 	.word	0xffffffff


	//   ....[21]....
        /*0540*/ 	.word	0xffffffff


	//   ....[22]....
        /*0544*/ 	.word	0xffffffff


	//   ....[23]....
        /*0548*/ 	.word	0xffffffff


	//   ....[24]....
        /*054c*/ 	.word	0xffffffff


	//   ....[25]....
        /*0550*/ 	.word	0xffffffff


	//   ....[26]....
        /*0554*/ 	.word	0xffffffff


	//   ....[27]....
        /*0558*/ 	.word	0xffffffff


	//   ....[28]....
        /*055c*/ 	.word	0xffffffff


	//   ....[29]....
        /*0560*/ 	.word	0xffffffff


	//   ....[30]....
        /*0564*/ 	.word	0xffffffff


	//   ....[31]....
        /*0568*/ 	.word	0xffffffff


	//   ....[32]....
        /*056c*/ 	.word	0xffffffff


	//   ....[33]....
        /*0570*/ 	.word	0xffffffff


	//   ....[34]....
        /*0574*/ 	.word	0xffffffff


	//   ....[35]....
        /*0578*/ 	.word	0xffffffff


	//   ....[36]....
        /*057c*/ 	.word	0xffffffff


	//   ....[37]....
        /*0580*/ 	.word	0xffffffff


	//   ....[38]....
        /*0584*/ 	.word	0xffffffff


	//   ....[39]....
        /*0588*/ 	.word	0xffffffff


	//   ....[40]....
        /*058c*/ 	.word	0xffffffff


	//   ....[41]....
        /*0590*/ 	.word	0xffffffff


	//   ....[42]....
        /*0594*/ 	.word	0xffffffff


	//   ....[43]....
        /*0598*/ 	.word	0xffffffff


	//   ....[44]....
        /*059c*/ 	.word	0xffffffff


	//   ....[45]....
        /*05a0*/ 	.word	0xffffffff


	//   ....[46]....
        /*05a4*/ 	.word	0xffffffff


	//   ....[47]....
        /*05a8*/ 	.word	0xffffffff


	//   ....[48]....
        /*05ac*/ 	.word	0xffffffff


	//   ....[49]....
        /*05b0*/ 	.word	0xffffffff


	//   ....[50]....
        /*05b4*/ 	.word	0xffffffff


	//   ....[51]....
        /*05b8*/ 	.word	0xffffffff


	//   ....[52]....
        /*05bc*/ 	.word	0xffffffff


	//   ....[53]....
        /*05c0*/ 	.word	0xffffffff


	//   ....[54]....
        /*05c4*/ 	.word	0xffffffff


	//   ....[55]....
        /*05c8*/ 	.word	0xffffffff


	//   ....[56]....
        /*05cc*/ 	.word	0xffffffff


	//   ....[57]....
        /*05d0*/ 	.word	0xffffffff


	//   ....[58]....
        /*05d4*/ 	.word	0xffffffff


	//   ....[59]....
        /*05d8*/ 	.word	0xffffffff


	//   ....[60]....
        /*05dc*/ 	.word	0xffffffff


	//   ....[61]....
        /*05e0*/ 	.word	0xffffffff


	//   ....[62]....
        /*05e4*/ 	.word	0xffffffff


	//   ....[63]....
        /*05e8*/ 	.word	0xffffffff


	//   ....[64]....
        /*05ec*/ 	.word	0xffffffff


	//   ....[65]....
        /*05f0*/ 	.word	0xffffffff


	//   ....[66]....
        /*05f4*/ 	.word	0xffffffff


	//   ....[67]....
        /*05f8*/ 	.word	0xffffffff


	//   ....[68]....
        /*05fc*/ 	.word	0xffffffff


	//   ....[69]....
        /*0600*/ 	.word	0xffffffff


	//   ....[70]....
        /*0604*/ 	.word	0xffffffff


	//   ....[71]....
        /*0608*/ 	.word	0xffffffff


	//   ....[72]....
        /*060c*/ 	.word	0xffffffff


	//   ....[73]....
        /*0610*/ 	.word	0xffffffff


	//   ....[74]....
        /*0614*/ 	.word	0xffffffff


	//   ....[75]....
        /*0618*/ 	.word	0xffffffff


	//   ....[76]....
        /*061c*/ 	.word	0xffffffff


	//   ....[77]....
        /*0620*/ 	.word	0xffffffff


	//   ....[78]....
        /*0624*/ 	.word	0xffffffff


	//   ....[79]....
        /*0628*/ 	.word	0xffffffff


	//   ....[80]....
        /*062c*/ 	.word	0xffffffff


	//   ....[81]....
        /*0630*/ 	.word	0xffffffff


	//   ....[82]....
        /*0634*/ 	.word	0xffffffff


	//   ....[83]....
        /*0638*/ 	.word	0xffffffff


	//   ....[84]....
        /*063c*/ 	.word	0xffffffff


	//   ....[85]....
        /*0640*/ 	.word	0xffffffff


	//   ....[86]....
        /*0644*/ 	.word	0xffffffff


	//   ....[87]....
        /*0648*/ 	.word	0xffffffff


	//   ....[88]....
        /*064c*/ 	.word	0xffffffff


	//   ....[89]....
        /*0650*/ 	.word	0xffffffff


	//   ....[90]....
        /*0654*/ 	.word	0xffffffff


	//   ....[91]....
        /*0658*/ 	.word	0x0500000f


	//   ....[92]....
        /*065c*/ 	.word	0x0500000f


	//   ....[93]....
        /*0660*/ 	.word	0x0500000f


	//   ....[94]....
        /*0664*/ 	.word	0x0500000f


	//   ....[95]....
        /*0668*/ 	.word	0x0500000f


	//   ....[96]....
        /*066c*/ 	.word	0x0500000f


	//   ....[97]....
        /*0670*/ 	.word	0x0500000f


	//   ....[98]....
        /*0674*/ 	.word	0x0500000f


	//   ....[99]....
        /*0678*/ 	.word	0x0500000f


	//   ....[100]....
        /*067c*/ 	.word	0x0500000f


	//   ....[101]....
        /*0680*/ 	.word	0x0500000f


	//   ....[102]....
        /*0684*/ 	.word	0x0500000f


	//   ....[103]....
        /*0688*/ 	.word	0x0500000f


	//   ....[104]....
        /*068c*/ 	.word	0x0500000f


	//   ....[105]....
        /*0690*/ 	.word	0x0500000f


	//   ....[106]....
        /*0694*/ 	.word	0x0500000f


	//   ....[107]....
        /*0698*/ 	.word	0x0500000f


	//   ....[108]....
        /*069c*/ 	.word	0x0500000f


	//   ....[109]....
        /*06a0*/ 	.word	0x0500000f


	//   ....[110]....
        /*06a4*/ 	.word	0x0500000f


	//   ....[111]....
        /*06a8*/ 	.word	0x0500000f


	//   ....[112]....
        /*06ac*/ 	.word	0x0500000f


	//   ....[113]....
        /*06b0*/ 	.word	0x0500000f


	//   ....[114]....
        /*06b4*/ 	.word	0x0500000f


	//   ....[115]....
        /*06b8*/ 	.word	0x0500000f


	//   ....[116]....
        /*06bc*/ 	.word	0x0500000f


	//   ....[117]....
        /*06c0*/ 	.word	0x0500000f


	//   ....[118]....
        /*06c4*/ 	.word	0x0500000f


	//   ....[119]....
        /*06c8*/ 	.word	0x0500000f


	//   ....[120]....
        /*06cc*/ 	.word	0x0500000f


	//   ....[121]....
        /*06d0*/ 	.word	0x0500000f


	//   ....[122]....
        /*06d4*/ 	.word	0x0500000f


	//   ....[123]....
        /*06d8*/ 	.word	0x0500000f


	//   ....[124]....
        /*06dc*/ 	.word	0x0500000f


	//   ....[125]....
        /*06e0*/ 	.word	0x0500000f


	//----- nvinfo : EIATTR_COOP_GROUP_INSTR_OFFSETS
	.align		4
.L_203:
        /*06e4*/ 	.byte	0x04, 0x28
        /*06e6*/ 	.short	(.L_205 - .L_204)


	//   ....[0]....
.L_204:
        /*06e8*/ 	.word	0x00000070


	//   ....[1]....
        /*06ec*/ 	.word	0x00000140


	//   ....[2]....
        /*06f0*/ 	.word	0x00000190


	//   ....[3]....
        /*06f4*/ 	.word	0x000003c0


	//   ....[4]....
        /*06f8*/ 	.word	0x00000520


	//   ....[5]....
        /*06fc*/ 	.word	0x00000640


	//   ....[6]....
        /*0700*/ 	.word	0x000007a0


	//   ....[7]....
        /*0704*/ 	.word	0x00001640


	//   ....[8]....
        /*0708*/ 	.word	0x00002240


	//   ....[9]....
        /*070c*/ 	.word	0x00002290


	//   ....[10]....
        /*0710*/ 	.word	0x000026e0


	//   ....[11]....
        /*0714*/ 	.word	0x00002760


	//   ....[12]....
        /*0718*/ 	.word	0x000037c0


	//   ....[13]....
        /*071c*/ 	.word	0x000037f0


	//   ....[14]....
        /*0720*/ 	.word	0x00003c50


	//   ....[15]....
        /*0724*/ 	.word	0x00003e20


	//   ....[16]....
        /*0728*/ 	.word	0x00005070


	//   ....[17]....
        /*072c*/ 	.word	0x000050b0


	//   ....[18]....
        /*0730*/ 	.word	0x00005150


	//   ....[19]....
        /*0734*/ 	.word	0x000051a0


	//   ....[20]....
        /*0738*/ 	.word	0x00006bd0


	//   ....[21]....
        /*073c*/ 	.word	0x00006c10


	//   ....[22]....
        /*0740*/ 	.word	0x00006cf0


	//   ....[23]....
        /*0744*/ 	.word	0x00006d20


	//   ....[24]....
        /*0748*/ 	.word	0x00007520


	//   ....[25]....
        /*074c*/ 	.word	0x00007550


	//   ....[26]....
        /*0750*/ 	.word	0x00007690


	//   ....[27]....
        /*0754*/ 	.word	0x000076b0


	//   ....[28]....
        /*0758*/ 	.word	0x000077f0


	//   ....[29]....
        /*075c*/ 	.word	0x00007810


	//   ....[30]....
        /*0760*/ 	.word	0x00007960


	//   ....[31]....
        /*0764*/ 	.word	0x00007980


	//   ....[32]....
        /*0768*/ 	.word	0x000082d0


	//   ....[33]....
        /*076c*/ 	.word	0x00008300


	//   ....[34]....
        /*0770*/ 	.word	0x00008450


	//   ....[35]....
        /*0774*/ 	.word	0x00008470


	//   ....[36]....
        /*0778*/ 	.word	0x000085b0


	//   ....[37]....
        /*077c*/ 	.word	0x000085d0


	//   ....[38]....
        /*0780*/ 	.word	0x00008720


	//   ....[39]....
        /*0784*/ 	.word	0x00008740


	//   ....[40]....
        /*0788*/ 	.word	0x000088f0


	//   ....[41]....
        /*078c*/ 	.word	0x00008ad0


	//   ....[42]....
        /*0790*/ 	.word	0x00008b00


	//   ....[43]....
        /*0794*/ 	.word	0x00008b30


	//   ....[44]....
        /*0798*/ 	.word	0x00008b60


	//   ....[45]....
        /*079c*/ 	.word	0x00008b90


	//   ....[46]....
        /*07a0*/ 	.word	0x00008bc0


	//   ....[47]....
        /*07a4*/ 	.word	0x00008d30


	//   ....[48]....
        /*07a8*/ 	.word	0x00008d60


	//   ....[49]....
        /*07ac*/ 	.word	0x00008d90


	//   ....[50]....
        /*07b0*/ 	.word	0x00008dc0


	//   ....[51]....
        /*07b4*/ 	.word	0x00008df0


	//   ....[52]....
        /*07b8*/ 	.word	0x00008e20


	//   ....[53]....
        /*07bc*/ 	.word	0x00008ec0


	//   ....[54]....
        /*07c0*/ 	.word	0x00008ef0


	//   ....[55]....
        /*07c4*/ 	.word	0x00008f80


	//   ....[56]....
        /*07c8*/ 	.word	0x00009f20


	//   ....[57]....
        /*07cc*/ 	.word	0x0000aa90


	//   ....[58]....
        /*07d0*/ 	.word	0x0000aab0


	//   ....[59]....
        /*07d4*/ 	.word	0x0000ab40


	//   ....[60]....
        /*07d8*/ 	.word	0x0000ab50


	//   ....[61]....
        /*07dc*/ 	.word	0x0000abd0


	//   ....[62]....
        /*07e0*/ 	.word	0x0000abe0


	//   ....[63]....
        /*07e4*/ 	.word	0x0000ac60


	//   ....[64]....
        /*07e8*/ 	.word	0x0000ac70


	//   ....[65]....
        /*07ec*/ 	.word	0x0000acf0


	//   ....[66]....
        /*07f0*/ 	.word	0x0000ad00


	//   ....[67]....
        /*07f4*/ 	.word	0x0000ad80


	//   ....[68]....
        /*07f8*/ 	.word	0x0000ad90


	//   ....[69]....
        /*07fc*/ 	.word	0x0000ae10


	//   ....[70]....
        /*0800*/ 	.word	0x0000ae20


	//   ....[71]....
        /*0804*/ 	.word	0x0000ae30


	//   ....[72]....
        /*0808*/ 	.word	0x0000ae80


	//   ....[73]....
        /*080c*/ 	.word	0x0000db50


	//   ....[74]....
        /*0810*/ 	.word	0x0000db80


	//   ....[75]....
        /*0814*/ 	.word	0x0000dbc0


	//   ....[76]....
        /*0818*/ 	.word	0x0000dbf0


	//   ....[77]....
        /*081c*/ 	.word	0x0000dc20


	//   ....[78]....
        /*0820*/ 	.word	0x0000dc50


	//   ....[79]....
        /*0824*/ 	.word	0x0000dc80


	//   ....[80]....
        /*0828*/ 	.word	0x0000dcb0


	//   ....[81]....
        /*082c*/ 	.word	0x0000de30


	//   ....[82]....
        /*0830*/ 	.word	0x0000de60


	//   ....[83]....
        /*0834*/ 	.word	0x0000de90


	//   ....[84]....
        /*0838*/ 	.word	0x0000dec0


	//   ....[85]....
        /*083c*/ 	.word	0x0000def0


	//   ....[86]....
        /*0840*/ 	.word	0x0000df20


	//   ....[87]....
        /*0844*/ 	.word	0x0000dfe0


	//   ....[88]....
        /*0848*/ 	.word	0x0000e000


	//   ....[89]....
        /*084c*/ 	.word	0x0000e070


	//   ....[90]....
        /*0850*/ 	.word	0x0000e500


	//   ....[91]....
        /*0854*/ 	.word	0x0000e9e0


	//   ....[92]....
        /*0858*/ 	.word	0x0000eb90


	//   ....[93]....
        /*085c*/ 	.word	0x0000ebe0


	//   ....[94]....
        /*0860*/ 	.word	0x0000ec40


	//   ....[95]....
        /*0864*/ 	.word	0x0000ed30


	//   ....[96]....
        /*0868*/ 	.word	0x0000ed90


	//   ....[97]....
        /*086c*/ 	.word	0x0000ee80


	//   ....[98]....
        /*0870*/ 	.word	0x0000eee0


	//   ....[99]....
        /*0874*/ 	.word	0x0000efd0


	//   ....[100]....
        /*0878*/ 	.word	0x0000f030


	//   ....[101]....
        /*087c*/ 	.word	0x0000f120


	//   ....[102]....
        /*0880*/ 	.word	0x0000f180


	//   ....[103]....
        /*0884*/ 	.word	0x0000f270


	//   ....[104]....
        /*0888*/ 	.word	0x0000f2d0


	//   ....[105]....
        /*088c*/ 	.word	0x0000f3a0


	//   ....[106]....
        /*0890*/ 	.word	0x0000f420


	//   ....[107]....
        /*0894*/ 	.word	0x0000f4f0


	//   ....[108]....
        /*0898*/ 	.word	0x0000f820


	//   ....[109]....
        /*089c*/ 	.word	0x0000f8c0


	//   ....[110]....
        /*08a0*/ 	.word	0x0000f9e0


	//   ....[111]....
        /*08a4*/ 	.word	0x0000fa50


	//   ....[112]....
        /*08a8*/ 	.word	0x0000fac0


	//   ....[113]....
        /*08ac*/ 	.word	0x0000fb30


	//   ....[114]....
        /*08b0*/ 	.word	0x0000fba0


	//   ....[115]....
        /*08b4*/ 	.word	0x0000fc20


	//   ....[116]....
        /*08b8*/ 	.word	0x0000fcb0


	//   ....[117]....
        /*08bc*/ 	.word	0x0000fd50


	//   ....[118]....
        /*08c0*/ 	.word	0x0000fdc0


	//   ....[119]....
        /*08c4*/ 	.word	0x0000fe30


	//   ....[120]....
        /*08c8*/ 	.word	0x0000fea0


	//   ....[121]....
        /*08cc*/ 	.word	0x0000ff20


	//   ....[122]....
        /*08d0*/ 	.word	0x0000ff90


	//   ....[123]....
        /*08d4*/ 	.word	0x00010030


	//   ....[124]....
        /*08d8*/ 	.word	0x000100c0


	//   ....[125]....
        /*08dc*/ 	.word	0x000101e0


	//----- nvinfo : EIATTR_REG_RECONFIG
	.align		4
.L_205:
        /*08e0*/ 	.byte	0x01, 0x54
	.zero		2


	//----- nvinfo : EIATTR_SYSCALL_OFFSETS
	.align		4
        /*08e4*/ 	.byte	0x04, 0x46
        /*08e6*/ 	.short	(.L_207 - .L_206)


	//   ....[0]....
.L_206:
        /*08e8*/ 	.word	0x00001820


	//   ....[1]....
        /*08ec*/ 	.word	0x00009b10


	//   ....[2]....
        /*08f0*/ 	.word	0x00009c70


	//   ....[3]....
        /*08f4*/ 	.word	0x00009d70


	//   ....[4]....
        /*08f8*/ 	.word	0x0000a6a0


	//----- nvinfo : EIATTR_MBARRIER_INSTR_OFFSETS
	.align		4
.L_207:
        /*08fc*/ 	.byte	0x04, 0x39
        /*08fe*/ 	.short	(.L_209 - .L_208)


	//   ....[0]....
.L_208:
        /*0900*/ 	.word	0x00000270
        /*0904*/ 	.word	0x000000ff
        /*0908*/ 	.word	0x00022800
        /*090c*/ 	.short	0x0100
        /*090e*/ 	.byte	0x08
	.zero		1


	//   ....[1]....
        /*0910*/ 	.word	0x00000280
        /*0914*/ 	.word	0x000000ff
        /*0918*/ 	.word	0x00022820
        /*091c*/ 	.short	0x0100
        /*091e*/ 	.byte	0x08
	.zero		1


	//   ....[2]....
        /*0920*/ 	.word	0x00000370
        /*0924*/ 	.word	0x000000ff
        /*0928*/ 	.word	0x00022830
        /*092c*/ 	.short	0x0100
        /*092e*/ 	.byte	0x08
	.zero		1


	//   ....[3]....
        /*0930*/ 	.word	0x00000380
        /*0934*/ 	.word	0x000000ff
        /*0938*/ 	.word	0x00022840
        /*093c*/ 	.short	0x0100
        /*093e*/ 	.byte	0x08
	.zero		1


	//   ....[4]....
        /*0940*/ 	.word	0x00000390
        /*0944*/ 	.word	0x000000ff
        /*0948*/ 	.word	0x00022838
        /*094c*/ 	.short	0x0100
        /*094e*/ 	.byte	0x08
	.zero		1


	//   ....[5]....
        /*0950*/ 	.word	0x000003a0
        /*0954*/ 	.word	0x000000ff
        /*0958*/ 	.word	0x00022848
        /*095c*/ 	.short	0x0100
        /*095e*/ 	.byte	0x08
	.zero		1


	//   ....[6]....
        /*0960*/ 	.word	0x000004d0
        /*0964*/ 	.word	0x000000ff
        /*0968*/ 	.word	0x00022850
        /*096c*/ 	.short	0x0100
        /*096e*/ 	.byte	0x08
	.zero		1


	//   ....[7]....
        /*0970*/ 	.word	0x000004e0
        /*0974*/ 	.word	0x000000ff
        /*0978*/ 	.word	0x00022860
        /*097c*/ 	.short	0x0100
        /*097e*/ 	.byte	0x08
	.zero		1


	//   ....[8]....
        /*0980*/ 	.word	0x000004f0
        /*0984*/ 	.word	0x000000ff
        /*0988*/ 	.word	0x00022858
        /*098c*/ 	.short	0x0100
        /*098e*/ 	.byte	0x08
	.zero		1


	//   ....[9]....
        /*0990*/ 	.word	0x00000500
        /*0994*/ 	.word	0x000000ff
        /*0998*/ 	.word	0x00022868
        /*099c*/ 	.short	0x0100
        /*099e*/ 	.byte	0x08
	.zero		1


	//   ....[10]....
        /*09a0*/ 	.word	0x000005f0
        /*09a4*/ 	.word	0x000000ff
        /*09a8*/ 	.word	0x00022870
        /*09ac*/ 	.short	0x0100
        /*09ae*/ 	.byte	0x06
	.zero		1


	//   ....[11]....
        /*09b0*/ 	.word	0x00000600
        /*09b4*/ 	.word	0x000000ff
        /*09b8*/ 	.word	0x00022880
        /*09bc*/ 	.short	0x0100
        /*09be*/ 	.byte	0x06
	.zero		1


	//   ....[12]....
        /*09c0*/ 	.word	0x00000610
        /*09c4*/ 	.word	0x000000ff
        /*09c8*/ 	.word	0x00022878
        /*09cc*/ 	.short	0x0100
        /*09ce*/ 	.byte	0x06
	.zero		1


	//   ....[13]....
        /*09d0*/ 	.word	0x00000620
        /*09d4*/ 	.word	0x000000ff
        /*09d8*/ 	.word	0x00022888
        /*09dc*/ 	.short	0x0100
        /*09de*/ 	.byte	0x06
	.zero		1


	//   ....[14]....
        /*09e0*/ 	.word	0x00000750
        /*09e4*/ 	.word	0x000000ff
        /*09e8*/ 	.word	0x00022890
        /*09ec*/ 	.short	0x0100
        /*09ee*/ 	.byte	0x08
	.zero		1


	//   ....[15]....
        /*09f0*/ 	.word	0x00000760
        /*09f4*/ 	.word	0x000000ff
        /*09f8*/ 	.word	0x000228a0
        /*09fc*/ 	.short	0x0100
        /*09fe*/ 	.byte	0x08
	.zero		1


	//   ....[16]....
        /*0a00*/ 	.word	0x00000770
        /*0a04*/ 	.word	0x000000ff
        /*0a08*/ 	.word	0x00022898
        /*0a0c*/ 	.short	0x0100
        /*0a0e*/ 	.byte	0x08
	.zero		1


	//   ....[17]....
        /*0a10*/ 	.word	0x00000780
        /*0a14*/ 	.word	0x000000ff
        /*0a18*/ 	.word	0x000228a8
        /*0a1c*/ 	.short	0x0100
        /*0a1e*/ 	.byte	0x08
	.zero		1


	//   ....[18]....
        /*0a20*/ 	.word	0x000008b0
        /*0a24*/ 	.word	0x000000ff
        /*0a28*/ 	.word	0x000228b0
        /*0a2c*/ 	.short	0x0100
        /*0a2e*/ 	.byte	0x08
	.zero		1


	//   ....[19]....
        /*0a30*/ 	.word	0x000008c0
        /*0a34*/ 	.word	0x000000ff
        /*0a38*/ 	.word	0x000228c0
        /*0a3c*/ 	.short	0x0100
        /*0a3e*/ 	.byte	0x08
	.zero		1


	//   ....[20]....
        /*0a40*/ 	.word	0x000008d0
        /*0a44*/ 	.word	0x000000ff
        /*0a48*/ 	.word	0x000228b8
        /*0a4c*/ 	.short	0x0100
        /*0a4e*/ 	.byte	0x08
	.zero		1


	//   ....[21]....
        /*0a50*/ 	.word	0x000008e0
        /*0a54*/ 	.word	0x000000ff
        /*0a58*/ 	.word	0x000228c8
        /*0a5c*/ 	.short	0x0100
        /*0a5e*/ 	.byte	0x08
	.zero		1


	//   ....[22]....
        /*0a60*/ 	.word	0x000018d0
        /*0a64*/ 	.word	0x00000007
        /*0a68*/ 	.word	0x00022800
        /*0a6c*/ 	.short	0x010a
        /*0a6e*/ 	.byte	0x3f
	.zero		1


	//   ....[23]....
        /*0a70*/ 	.word	0x000019a0
        /*0a74*/ 	.word	0x00000005
        /*0a78*/ 	.word	0x00022830
        /*0a7c*/ 	.short	0x010a
        /*0a7e*/ 	.byte	0x3f
	.zero		1


	//   ....[24]....
        /*0a80*/ 	.word	0x000019e0
        /*0a84*/ 	.word	0x00000005
        /*0a88*/ 	.word	0x00022830
        /*0a8c*/ 	.short	0x010a
        /*0a8e*/ 	.byte	0x3f
	.zero		1


	//   ....[25]....
        /*0a90*/ 	.word	0x00002b90
        /*0a94*/ 	.word	0x00000004
        /*0a98*/ 	.word	0x00000000
        /*0a9c*/ 	.short	0x0101
        /*0a9e*/ 	.byte	0x3f
	.zero		1


	//   ....[26]....
        /*0aa0*/ 	.word	0x00002fc0
        /*0aa4*/ 	.word	0x00000005
        /*0aa8*/ 	.word	0x00022850
        /*0aac*/ 	.short	0x010a
        /*0aae*/ 	.byte	0x3f
	.zero		1


	//   ....[27]....
        /*0ab0*/ 	.word	0x00003000
        /*0ab4*/ 	.word	0x00000005
        /*0ab8*/ 	.word	0x00022850
        /*0abc*/ 	.short	0x010a
        /*0abe*/ 	.byte	0x3f
	.zero		1


	//   ....[28]....
        /*0ac0*/ 	.word	0x00003300
        /*0ac4*/ 	.word	0x00000005
        /*0ac8*/ 	.word	0x00000000
        /*0acc*/ 	.short	0x0101
        /*0ace*/ 	.byte	0x3f
	.zero		1


	//   ....[29]....
        /*0ad0*/ 	.word	0x00003460
        /*0ad4*/ 	.word	0x000000ff
        /*0ad8*/ 	.word	0x00022830
        /*0adc*/ 	.short	0x010a
        /*0ade*/ 	.byte	0x17
	.zero		1


	//   ....[30]....
        /*0ae0*/ 	.word	0x000034a0
        /*0ae4*/ 	.word	0x000000ff
        /*0ae8*/ 	.word	0x00022830
        /*0aec*/ 	.short	0x010a
        /*0aee*/ 	.byte	0x17
	.zero		1


	//   ....[31]....
        /*0af0*/ 	.word	0x00004380
        /*0af4*/ 	.word	0x0000009a
        /*0af8*/ 	.word	0x00000000
        /*0afc*/ 	.short	0x0101
        /*0afe*/ 	.byte	0x3f
	.zero		1


	//   ....[32]....
        /*0b00*/ 	.word	0x00004d30
        /*0b04*/ 	.word	0x000000ff
        /*0b08*/ 	.word	0x00022850
        /*0b0c*/ 	.short	0x010a
        /*0b0e*/ 	.byte	0x17
	.zero		1


	//   ....[33]....
        /*0b10*/ 	.word	0x00004d70
        /*0b14*/ 	.word	0x000000ff
        /*0b18*/ 	.word	0x00022850
        /*0b1c*/ 	.short	0x010a
        /*0b1e*/ 	.byte	0x17
	.zero		1


	//   ....[34]....
        /*0b20*/ 	.word	0x00005050
        /*0b24*/ 	.word	0x000000ba
        /*0b28*/ 	.word	0x00000000
        /*0b2c*/ 	.short	0x0101
        /*0b2e*/ 	.byte	0x3f
	.zero		1


	//   ....[35]....
        /*0b30*/ 	.word	0x00007540
        /*0b34*/ 	.word	0x00000000
        /*0b38*/ 	.word	0x00000000
        /*0b3c*/ 	.short	0x0101
        /*0b3e*/ 	.byte	0x3f
	.zero		1


	//   ....[36]....
        /*0b40*/ 	.word	0x0000a1a0
        /*0b44*/ 	.word	0x00000000
        /*0b48*/ 	.word	0x00022840
        /*0b4c*/ 	.short	0x010a
        /*0b4e*/ 	.byte	0x3f
	.zero		1


	//   ....[37]....
        /*0b50*/ 	.word	0x0000af40
        /*0b54*/ 	.word	0x00000008
        /*0b58*/ 	.word	0x00022800
        /*0b5c*/ 	.short	0x0107
        /*0b5e*/ 	.byte	0x3f
	.zero		1


	//   ....[38]....
        /*0b60*/ 	.word	0x0000b040
        /*0b64*/ 	.word	0x00000002
        /*0b68*/ 	.word	0x00022800
        /*0b6c*/ 	.short	0x0101
        /*0b6e*/ 	.byte	0x3f
	.zero		1


	//   ....[39]....
        /*0b70*/ 	.word	0x0000b060
        /*0b74*/ 	.word	0x00000002
        /*0b78*/ 	.word	0x00022820
        /*0b7c*/ 	.short	0x010a
        /*0b7e*/ 	.byte	0x3f
	.zero		1


	//   ....[40]....
        /*0b80*/ 	.word	0x0000b170
        /*0b84*/ 	.word	0x00000002
        /*0b88*/ 	.word	0x00022860
        /*0b8c*/ 	.short	0x010a
        /*0b8e*/ 	.byte	0x3f
	.zero		1


	//   ....[41]....
        /*0b90*/ 	.word	0x0000ba80
        /*0b94*/ 	.word	0x00000003
        /*0b98*/ 	.word	0x00022840
        /*0b9c*/ 	.short	0x010a
        /*0b9e*/ 	.byte	0x3f
	.zero		1


	//   ....[42]....
        /*0ba0*/ 	.word	0x0000bce0
        /*0ba4*/ 	.word	0x00000003
        /*0ba8*/ 	.word	0x00022860
        /*0bac*/ 	.short	0x010a
        /*0bae*/ 	.byte	0x3f
	.zero		1


	//   ....[43]....
        /*0bb0*/ 	.word	0x0000c580
        /*0bb4*/ 	.word	0x00000002
        /*0bb8*/ 	.word	0x00022840
        /*0bbc*/ 	.short	0x010a
        /*0bbe*/ 	.byte	0x3f
	.zero		1


	//   ....[44]....
        /*0bc0*/ 	.word	0x0000c7d0
        /*0bc4*/ 	.word	0x00000002
        /*0bc8*/ 	.word	0x00022860
        /*0bcc*/ 	.short	0x010a
        /*0bce*/ 	.byte	0x3f
	.zero		1


	//   ....[45]....
        /*0bd0*/ 	.word	0x0000cfe0
        /*0bd4*/ 	.word	0x00000002
        /*0bd8*/ 	.word	0x00022840
        /*0bdc*/ 	.short	0x010a
        /*0bde*/ 	.byte	0x3f
	.zero		1


	//   ....[46]....
        /*0be0*/ 	.word	0x0000d240
        /*0be4*/ 	.word	0x00000002
        /*0be8*/ 	.word	0x00022860
        /*0bec*/ 	.short	0x010a
        /*0bee*/ 	.byte	0x3f
	.zero		1


	//   ....[47]....
        /*0bf0*/ 	.word	0x0000e480
        /*0bf4*/ 	.word	0x00000000
        /*0bf8*/ 	.word	0x00022820
        /*0bfc*/ 	.short	0x010a
        /*0bfe*/ 	.byte	0x3f
	.zero		1


	//   ....[48]....
        /*0c00*/ 	.word	0x0000e640
        /*0c04*/ 	.word	0x00000006
        /*0c08*/ 	.word	0x00000000
        /*0c0c*/ 	.short	0x010a
        /*0c0e*/ 	.byte	0x3f
	.zero		1


	//   ....[49]....
        /*0c10*/ 	.word	0x0000e6b0
        /*0c14*/ 	.word	0x00000007
        /*0c18*/ 	.word	0x00000000
        /*0c1c*/ 	.short	0x010a
        /*0c1e*/ 	.byte	0x3f
	.zero		1


	//   ....[50]....
        /*0c20*/ 	.word	0x0000e720
        /*0c24*/ 	.word	0x00000004
        /*0c28*/ 	.word	0x00000000
        /*0c2c*/ 	.short	0x010a
        /*0c2e*/ 	.byte	0x3f
	.zero		1


	//   ....[51]....
        /*0c30*/ 	.word	0x0000e750
        /*0c34*/ 	.word	0x00000003
        /*0c38*/ 	.word	0x00000000
        /*0c3c*/ 	.short	0x010a
        /*0c3e*/ 	.byte	0x3f
	.zero		1


	//   ....[52]....
        /*0c40*/ 	.word	0x0000e7b0
        /*0c44*/ 	.word	0x00000007
        /*0c48*/ 	.word	0x00022800
        /*0c4c*/ 	.short	0x010a
        /*0c4e*/ 	.byte	0x3f
	.zero		1


	//   ....[53]....
        /*0c50*/ 	.word	0x0000e800
        /*0c54*/ 	.word	0x00000005
        /*0c58*/ 	.word	0x00022830
        /*0c5c*/ 	.short	0x010a
        /*0c5e*/ 	.byte	0x3f
	.zero		1


	//   ....[54]....
        /*0c60*/ 	.word	0x0000e850
        /*0c64*/ 	.word	0x00000005
        /*0c68*/ 	.word	0x00022850
        /*0c6c*/ 	.short	0x010a
        /*0c6e*/ 	.byte	0x3f
	.zero		1


	//   ....[55]....
        /*0c70*/ 	.word	0x0000e8b0
        /*0c74*/ 	.word	0x00000000
        /*0c78*/ 	.word	0x00022830
        /*0c7c*/ 	.short	0x010a
        /*0c7e*/ 	.byte	0x3f
	.zero		1


	//   ....[56]....
        /*0c80*/ 	.word	0x0000e900
        /*0c84*/ 	.word	0x000000ba
        /*0c88*/ 	.word	0x00022850
        /*0c8c*/ 	.short	0x010a
        /*0c8e*/ 	.byte	0x3f
	.zero		1


	//   ....[57]....
        /*0c90*/ 	.word	0x0000eaa0
        /*0c94*/ 	.word	0x00000000
        /*0c98*/ 	.word	0x00022840
        /*0c9c*/ 	.short	0x010a
        /*0c9e*/ 	.byte	0x3f
	.zero		1


	//   ....[58]....
        /*0ca0*/ 	.word	0x0000f540
        /*0ca4*/ 	.word	0x00000002
        /*0ca8*/ 	.word	0x00022820
        /*0cac*/ 	.short	0x010a
        /*0cae*/ 	.byte	0x3f
	.zero		1


	//   ....[59]....
        /*0cb0*/ 	.word	0x0000f590
        /*0cb4*/ 	.word	0x00000002
        /*0cb8*/ 	.word	0x00022860
        /*0cbc*/ 	.short	0x010a
        /*0cbe*/ 	.byte	0x3f
	.zero		1


	//   ....[60]....
        /*0cc0*/ 	.word	0x0000f5e0
        /*0cc4*/ 	.word	0x00000003
        /*0cc8*/ 	.word	0x00022840
        /*0ccc*/ 	.short	0x010a
        /*0cce*/ 	.byte	0x3f
	.zero		1


	//   ....[61]....
        /*0cd0*/ 	.word	0x0000f630
        /*0cd4*/ 	.word	0x00000003
        /*0cd8*/ 	.word	0x00022860
        /*0cdc*/ 	.short	0x010a
        /*0cde*/ 	.byte	0x3f
	.zero		1


	//   ....[62]....
        /*0ce0*/ 	.word	0x0000f680
        /*0ce4*/ 	.word	0x00000002
        /*0ce8*/ 	.word	0x00022840
        /*0cec*/ 	.short	0x010a
        /*0cee*/ 	.byte	0x3f
	.zero		1


	//   ....[63]....
        /*0cf0*/ 	.word	0x0000f6d0
        /*0cf4*/ 	.word	0x00000002
        /*0cf8*/ 	.word	0x00022860
        /*0cfc*/ 	.short	0x010a
        /*0cfe*/ 	.byte	0x3f
	.zero		1


	//   ....[64]....
        /*0d00*/ 	.word	0x0000f720
        /*0d04*/ 	.word	0x00000002
        /*0d08*/ 	.word	0x00022840
        /*0d0c*/ 	.short	0x010a
        /*0d0e*/ 	.byte	0x3f
	.zero		1


	//   ....[65]....
        /*0d10*/ 	.word	0x0000f770
        /*0d14*/ 	.word	0x00000002
        /*0d18*/ 	.word	0x00022860
        /*0d1c*/ 	.short	0x010a
        /*0d1e*/ 	.byte	0x3f
	.zero		1


	//   ....[66]....
        /*0d20*/ 	.word	0x00010100
        /*0d24*/ 	.word	0x00000000
        /*0d28*/ 	.word	0x00022820
        /*0d2c*/ 	.short	0x010a
        /*0d2e*/ 	.byte	0x3f
	.zero		1


	//   ....[67]....
        /*0d30*/ 	.word	0x000102a0
        /*0d34*/ 	.word	0x00000006
        /*0d38*/ 	.word	0x00000000
        /*0d3c*/ 	.short	0x010a
        /*0d3e*/ 	.byte	0x3f
	.zero		1


	//   ....[68]....
        /*0d40*/ 	.word	0x000102f0
        /*0d44*/ 	.word	0x00000007
        /*0d48*/ 	.word	0x00000000
        /*0d4c*/ 	.short	0x010a
        /*0d4e*/ 	.byte	0x3f
	.zero		1


	//   ....[69]....
        /*0d50*/ 	.word	0x00010340
        /*0d54*/ 	.word	0x00000004
        /*0d58*/ 	.word	0x00000000
        /*0d5c*/ 	.short	0x010a
        /*0d5e*/ 	.byte	0x3f
	.zero		1


	//----- nvinfo : EIATTR_NUM_MBARRIERS
	.align		4
.L_209:
        /*0d60*/ 	.byte	0x03, 0x38
        /*0d62*/ 	.short	0x0016


	//----- nvinfo : EIATTR_EXIT_INSTR_OFFSETS
	.align		4
        /*0d64*/ 	.byte	0x04, 0x1c
        /*0d66*/ 	.short	(.L_211 - .L_210)


	//   ....[0]....
.L_210:
        /*0d68*/ 	.word	0x00000a80


	//   ....[1]....
        /*0d6c*/ 	.word	0x000088b0


	//   ....[2]....
        /*0d70*/ 	.word	0x0000e7a0


	//----- nvinfo : EIATTR_MAX_THREADS
	.align		4
.L_211:
        /*0d74*/ 	.byte	0x04, 0x05
        /*0d76*/ 	.short	(.L_213 - .L_212)
.L_212:
        /*0d78*/ 	.word	0x00000180
        /*0d7c*/ 	.word	0x00000001
        /*0d80*/ 	.word	0x00000001


	//----- nvinfo : EIATTR_CRS_STACK_SIZE
	.align		4
.L_213:
        /*0d84*/ 	.byte	0x04, 0x1e
        /*0d86*/ 	.short	(.L_215 - .L_214)
.L_214:
        /*0d88*/ 	.word	0x00000000


	//----- nvinfo : EIATTR_CBANK_PARAM_SIZE
	.align		4
.L_215:
        /*0d8c*/ 	.byte	0x03, 0x19
        /*0d8e*/ 	.short	0x0af0


	//----- nvinfo : EIATTR_PARAM_CBANK
	.align		4
        /*0d90*/ 	.byte	0x04, 0x0a
        /*0d92*/ 	.short	(.L_217 - .L_216)
	.align		4
.L_216:
        /*0d94*/ 	.word	index@(.nv.constant0._ZN7cutlass13device_kernelIN5flash11enable_sm90INS1_16FlashAttnFwdSm90INS1_25CollectiveMainloopFwdSm90ILi2EN4cute5tupleIJNS5_1CILi1EEES8_S8_EEENS6_IJNS7_ILi128EEENS7_ILi96EEENS7_ILi64EEEEEELi256ENS_10bfloat16_tEfNS_4arch4Sm90ELb0ELb0ELb0ELb1ELb0ELb0ELb0ELb1ELb0ELb1ELb0ELb0EEENS1_21CollectiveEpilogueFwdINS6_IJSA_NS7_ILi256EEESB_EEES9_SE_SG_Li256ELb1ELb1ELb0ELb0EEENS1_36VarlenDynamicPersistentTileSchedulerILi128ELi96ELi256ELi128ELb0ELb1ELb1ELb0ELb1ELb1EEEEEEEEEvNT_6ParamsE)
        /*0d98*/ 	.short	0x0210
        /*0d9a*/ 	.short	0x0af0


	//----- nvinfo : EIATTR_SW_WAR
	.align		4
.L_217:
        /*0d9c*/ 	.byte	0x04, 0x36
        /*0d9e*/ 	.short	(.L_219 - .L_218)
.L_218:
        /*0da0*/ 	.word	0x00000008
.L_219:


//--------------------- .nv.info._ZN7cutlass13device_kernelIN5flash11enable_sm90INS1_16FlashAttnFwdSm90INS1_25CollectiveMainloopFwdSm90ILi2EN4cute5tupleIJNS5_1CILi1EEES8_S8_EEENS6_IJNS7_ILi128EEENS7_ILi96EEENS7_ILi64EEEEEELi256ENS_10bfloat16_tEfNS_4arch4Sm90ELb0ELb0ELb0ELb1ELb0ELb1ELb0ELb1ELb0ELb1ELb0ELb0EEENS1_21CollectiveEpilogueFwdINS6_IJSA_NS7_ILi256EEESB_EEES9_SE_SG_Li256ELb1ELb1ELb0ELb0EEENS1_36VarlenDynamicPersistentTileSchedulerILi128ELi96ELi256ELi128ELb0ELb1ELb1ELb0ELb1ELb1EEEEEEEEEvNT_6ParamsE --------------------------
	.section	.nv.info._ZN7cutlass13device_kernelIN5flash11enable_sm90INS1_16FlashAttnFwdSm90INS1_25CollectiveMainloopFwdSm90ILi2EN4cute5tupleIJNS5_1CILi1EEES8_S8_EEENS6_IJNS7_ILi128EEENS7_ILi96EEENS7_ILi64EEEEEELi256ENS_10bfloat16_tEfNS_4arch4Sm90ELb0ELb0ELb0ELb1ELb0ELb1ELb0ELb1ELb0ELb1ELb0ELb0EEENS1_21CollectiveEpilogueFwdINS6_IJSA_NS7_ILi256EEESB_EEES9_SE_SG_Li256ELb1ELb1ELb0ELb0EEENS1_36VarlenDynamicPersistentTileSchedulerILi128ELi96ELi256ELi128ELb0ELb1ELb1ELb0ELb1ELb1EEEEEEEEEvNT_6ParamsE,"",@"SHT_CUDA_INFO"
	.sectionflags	@""
	.align	4


	//----- nvinfo : EIATTR_CUDA_API_VERSION
	.align		4
        /*0000*/ 	.byte	0x04, 0x37
        /*0002*/ 	.short	(.L_221 - .L_220)
.L_220:
        /*0004*/ 	.word	0x00000082


	//----- nvinfo : EIATTR_KPARAM_INFO
	.align		4
.L_221:
        /*0008*/ 	.byte	0x04, 0x17
        /*000a*/ 	.short	(.L_223 - .L_222)
.L_222:
        /*000c*/ 	.word	0x00000000
        /*0010*/ 	.short	0x0000
        /*0012*/ 	.short	0x0070
        /*0014*/ 	.byte	0x00, 0xf0, 0x01, 0x2a


	//----- nvinfo : EIATTR_SPARSE_MMA_MASK
	.align		4
.L_223:
        /*0018*/ 	.byte	0x03, 0x50
        /*001a*/ 	.short	0x0000


	//----- nvinfo : EIATTR_MAXREG_COUNT
	.align		4
        /*001c*/ 	.byte	0x03, 0x1b
        /*001e*/ 	.short	0x00a8


	//----- nvinfo : EIATTR_NUM_BARRIERS
	.align		4
        /*0020*/ 	.byte	0x02, 0x4c
        /*0022*/ 	.byte	0x10
	.zero		1


	//----- nvinfo : EIATTR_EXTERNS
	.align		4
        /*0024*/ 	.byte	0x04, 0x0f
        /*0026*/ 	.short	(.L_225 - .L_224)


	//   ....[0]....
	.align		4
.L_224:
        /*0028*/ 	.word	index@(__assertfail)


	//----- nvinfo : EIATTR_ANNOTATIONS
	.align		4
.L_225:
        /*002c*/ 	.byte	0x04, 0x55
        /*002e*/ 	.short	(.L_227 - .L_226)


	//   ....[0]....
.L_226:
        /* <DEDUP_REMOVED lines=91> */


	//----- nvinfo : EIATTR_MERCURY_ISA_VERSION
	.align		4
.L_227:
        /*05d0*/ 	.byte	0x03, 0x5f
        /*05d2*/ 	.short	0x0101


	//----- nvinfo : EIATTR_UNUSED_LOAD_BYTE_OFFSET
	.align		4
        /*05d4*/ 	.byte	0x04, 0x44
        /*05d6*/ 	.short	(.L_229 - .L_228)


	//   ....[0]....
.L_228:
        /*05d8*/ 	.word	0x00000ac0
        /*05dc*/ 	.word	0x0000fff0


	//   ....[1]....
        /*05e0*/ 	.word	0x0000c760
        /*05e4*/ 	.word	0x0000fff0


	//----- nvinfo : EIATTR_INT_WARP_WIDE_INSTR_OFFSETS
	.align		4
.L_229:
        /*05e8*/ 	.byte	0x04, 0x31
        /*05ea*/ 	.short	(.L_231 - .L_230)


	//   ....[0]....
.L_230:
        /*05ec*/ 	.word	0x00000180


	//   ....[1]....
        /*05f0*/ 	.word	0x00000220


	//   ....[2]....
        /*05f4*/ 	.word	0x00000290


	//   ....[3]....
        /*05f8*/ 	.word	0x00011b20


	//   ....[4]....
        /*05fc*/ 	.word	0x00011bb0


	//   ....[5]....
        /*0600*/ 	.word	0x00015b50


	//   ....[6]....
        /*0604*/ 	.word	0x00015be0


	//----- nvinfo : EIATTR_COOP_GROUP_MASK_REGIDS
	.align		4
.L_231:
        /*0608*/ 	.byte	0x04, 0x29
        /*060a*/ 	.short	(.L_233 - .L_232)


	//   ....[0]....
.L_232:
        /*060c*/ 	.word	0xffffffff


	//   ....[1]....
        /*0610*/ 	.word	0xffffffff


	//   ....[2]....
        /*0614*/ 	.word	0xffffffff


	//   ....[3]....
        /*0618*/ 	.word	0xffffffff


	//   ....[4]....
        /*061c*/ 	.word	0xffffffff


	//   ....[5]....
        /*0620*/ 	.word	0xffffffff


	//   ....[6]....
        /*0624*/ 	.word	0xffffffff


	//   ....[7]....
        /*0628*/ 	.word	0xffffffff


	//   ....[8]....
        /*062c*/ 	.word	0xffffffff


	//   ....[9]....
        /*0630*/ 	.word	0xffffffff


	//   ....[10]....
        /*0634*/ 	.word	0xffffffff


	//   ....[11]....
        /*0638*/ 	.word	0xffffffff


	//   ....[12]....
        /*063c*/ 	.word	0xffffffff


	//   ....[13]....
        /*0640*/ 	.word	0xffffffff


	//   ....[14]....
        /*0644*/ 	.word	0xffffffff


	//   ....[15]....
        /*0648*/ 	.word	0xffffffff


	//   ....[16]....
        /*064c*/ 	.word	0xffffffff


	//   ....[17]....
        /*0650*/ 	.word	0xffffffff


	//   ....[18]....
        /*0654*/ 	.word	0xffffffff


	//   ....[19]....
        /*0658*/ 	.word	0xffffffff


	//   ....[20]....
        /*065c*/ 	.word	0xffffffff


	//   ....[21]....
        /*0660*/ 	.word	0xffffffff


	//   ....[22]....
        /*0664*/ 	.word	0xffffffff


	//   ....[23]....
        /*0668*/ 	.word	0xffffffff


	//   ....[24]....
        /*066c*/ 	.word	0xffffffff


	//   ....[25]....
        /*0670*/ 	.word	0xffffffff


	//   ....[26]....
        /*0674*/ 	.word	0xffffffff


	//   ....[27]....
        /*0678*/ 	.word	0xffffffff


	//   ....[28]....
        /*067c*/ 	.word	0xffffffff


	//   ....[29]....
        /*0680*/ 	.word	0xffffffff


	//   ....[30]....
        /*0684*/ 	.word	0xffffffff


	//   ....[31]....
        /*0688*/ 	.word	0xffffffff


	//   ....[32]....
        /*068c*/ 	.word	0xffffffff


	//   ....[33]....
        /*0690*/ 	.word	0xffffffff


	//   ....[34]....
        /*0694*/ 	.word	0xffffffff


	//   ....[35]....
        /*0698*/ 	.word	0xffffffff


	//   ....[36]....
        /*069c*/ 	.word	0xffffffff


	//   ....[37]....
        /*06a0*/ 	.word	0xffffffff


	//   ....[38]....
        /*06a4*/ 	.word	0xffffffff


	//   ....[39]....
        /*06a8*/ 	.word	0xffffffff


	//   ....[40]....
        /*06ac*/ 	.word	0xffffffff


	//   ....[41]....
        /*06b0*/ 	.word	0xffffffff


	//   ....[42]....
        /*06b4*/ 	.word	0xffffffff


	//   ....[43]....
        /*06b8*/ 	.word	0xffffffff


	//   ....[44]....
        /*06bc*/ 	.word	0xffffffff


	//   ....[45]....
        /*06c0*/ 	.word	0xffffffff


	//   ....[46]....
        /*06c4*/ 	.word	0xffffffff


	//   ....[47]....
        /*06c8*/ 	.word	0xffffffff


	//   ....[48]....
        /*06cc*/ 	.word	0xffffffff


	//   ....[49]....
        /*06d0*/ 	.word	0xffffffff


	//   ....[50]....
        /*06d4*/ 	.word	0xffffffff


	//   ....[51]....
        /*06d8*/ 	.word	0xffffffff


	//   ....[52]....
        /*06dc*/ 	.word	0xffffffff


	//   ....[53]....
        /*06e0*/ 	.word	0xffffffff


	//   ....[54]....
        /*06e4*/ 	.word	0xffffffff


	//   ....[55]....
        /*06e8*/ 	.word	0xffffffff


	//   ....[56]....
        /*06ec*/ 	.word	0xffffffff


	//   ....[57]....
        /*06f0*/ 	.word	0xffffffff


	//   ....[58]....
        /*06f4*/ 	.word	0xffffffff


	//   ....[59]....
        /*06f8*/ 	.word	0xffffffff


	//   ....[60]....
        /*06fc*/ 	.word	0xffffffff


	//   ....[61]....
        /*0700*/ 	.word	0xffffffff


	//   ....[62]....
        /*0704*/ 	.word	0xffffffff


	//   ....[63]....
        /*0708*/ 	.word	0xffffffff


	//   ....[64]....
        /*070c*/ 	.word	0xffffffff


	//   ....[65]....
        /*0710*/ 	.word	0xffffffff


	//   ....[66]....
        /*0714*/ 	.word	0xffffffff


	//   ....[67]....
        /*0718*/ 	.word	0xffffffff


	//   ....[68]....
        /*071c*/ 	.word	0xffffffff


	//   ....[69]....
        /*0720*/ 	.word	0xffffffff


	//   ....[70]....
        /*0724*/ 	.word	0xffffffff


	//   ....[71]....
        /*0728*/ 	.word	0xffffffff


	//   ....[72]....
        /*072c*/ 	.word	0xffffffff


	//   ....[73]....
        /*0730*/ 	.word	0xffffffff


	//   ....[74]....
        /*0734*/ 	.word	0xffffffff


	//   ....[75]....
        /*0738*/ 	.word	0xffffffff


	//   ....[76]....
        /*073c*/ 	.word	0xffffffff


	//   ....[77]....
        /*0740*/ 	.word	0xffffffff


	//   ....[78]....
        /*0744*/ 	.word	0xffffffff


	//   ....[79]....
        /*0748*/ 	.word	0xffffffff


	//   ....[80]....
        /*074c*/ 	.word	0xffffffff


	//   ....[81]....
        /*0750*/ 	.word	0xffffffff


	//   ....[82]....
        /*0754*/ 	.word	0xffffffff


	//   ....[83]....
        /*0758*/ 	.word	0xffffffff


	//   ....[84]....
        /*075c*/ 	.word	0xffffffff


	//   ....[85]....
        /*0760*/ 	.word	0xffffffff


	//   ....[86]....
        /*0764*/ 	.word	0xffffffff


	//   ....[87]....
        /*0768*/ 	.word	0xffffffff


	//   ....[88]....
        /*076c*/ 	.word	0xffffffff


	//   ....[89]....
        /*0770*/ 	.word	0xffffffff


	//   ....[90]....
        /*0774*/ 	.word	0xffffffff


	//   ....[91]....
        /*0778*/ 	.word	0xffffffff


	//   ....[92]....
        /*077c*/ 	.word	0xffffffff


	//   ....[93]....
        /*0780*/ 	.word	0xffffffff


	//   ....[94]....
        /*0784*/ 	.word	0xffffffff


	//   ....[95]....
        /*0788*/ 	.word	0xffffffff


	//   ....[96]....
        /*078c*/ 	.word	0xffffffff


	//   ....[97]....
        /*0790*/ 	.word	0xffffffff


	//   ....[98]....
        /*0794*/ 	.word	0xffffffff


	//   ....[99]....
        /*0798*/ 	.word	0xffffffff


	//   ....[100]....
        /*079c*/ 	.word	0x0500000f


	//   ....[101]....
        /*07a0*/ 	.word	0x0500000f


	//   ....[102]....
        /*07a4*/ 	.word	0x0500000f


	//   ....[103]....
        /*07a8*/ 	.word	0x0500000f


	//   ....[104]....
        /*07ac*/ 	.word	0x0500000f


	//   ....[105]....
        /*07b0*/ 	.word	0x0500000f


	//   ....[106]....
        /*07b4*/ 	.word	0x0500000f


	//   ....[107]....
        /*07b8*/ 	.word	0x0500000f


	//   ....[108]....
        /*07bc*/ 	.word	0x0500000f


	//   ....[109]....
        /*07c0*/ 	.word	0x0500000f


	//   ....[110]....
        /*07c4*/ 	.word	0x0500000f


	//   ....[111]....
        /*07c8*/ 	.word	0x0500000f


	//   ....[112]....
        /*07cc*/ 	.word	0x0500000f


	//   ....[113]....
        /*07d0*/ 	.word	0x0500000f


	//   ....[114]....
        /*07d4*/ 	.word	0x0500000f


	//   ....[115]....
        /*07d8*/ 	.word	0x0500000f


	//   ....[116]....
        /*07dc*/ 	.word	0x0500000f


	//   ....[117]....
        /*07e0*/ 	.word	0x0500000f


	//   ....[118]....
        /*07e4*/ 	.word	0x0500000f


	//   ....[119]....
        /*07e8*/ 	.word	0x0500000f


	//   ....[120]....
        /*07ec*/ 	.word	0x0500000f


	//   ....[121]....
        /*07f0*/ 	.word	0x0500000f


	//   ....[122]....
        /*07f4*/ 	.word	0x0500000f


	//   ....[123]....
        /*07f8*/ 	.word	0x0500000f


	//   ....[124]....
        /*07fc*/ 	.word	0x0500000f


	//   ....[125]....
        /*0800*/ 	.word	0x0500000f


	//   ....[126]....
        /*0804*/ 	.word	0x0500000f


	//   ....[127]....
        /*0808*/ 	.word	0x0500000f


	//   ....[128]....
        /*080c*/ 	.word	0x0500000f


	//   ....[129]....
        /*0810*/ 	.word	0x0500000f


	//   ....[130]....
        /*0814*/ 	.word	0x0500000f


	//   ....[131]....
        /*0818*/ 	.word	0x0500000f


	//   ....[132]....
        /*081c*/ 	.word	0x0500000f


	//   ....[133]....
        /*0820*/ 	.word	0x0500000f


	//   ....[134]....
        /*0824*/ 	.word	0x0500000f


	//   ....[135]....
        /*0828*/ 	.word	0x0500000f


	//   ....[136]....
        /*082c*/ 	.word	0x0500000f


	//   ....[137]....
        /*0830*/ 	.word	0x0500000f


	//   ....[138]....
        /*0834*/ 	.word	0x0500000f


	//   ....[139]....
        /*0838*/ 	.word	0x0500000f


	//   ....[140]....
        /*083c*/ 	.word	0x0500000f


	//   ....[141]....
        /*0840*/ 	.word	0x0500000f


	//   ....[142]....
        /*0844*/ 	.word	0x0500000f


	//   ....[143]....
        /*0848*/ 	.word	0x0500000f


	//   ....[144]....
        /*084c*/ 	.word	0x0500000f


	//   ....[145]....
        /*0850*/ 	.word	0x0500000f


	//   ....[146]....
        /*0854*/ 	.word	0x0500000f


	//   ....[147]....
        /*0858*/ 	.word	0x0500000f


	//   ....[148]....
        /*085c*/ 	.word	0x0500000f


	//   ....[149]....
        /*0860*/ 	.word	0x0500000f


	//   ....[150]....
        /*0864*/ 	.word	0x0500000f


	//   ....[151]....
        /*0868*/ 	.word	0x0500000f


	//   ....[152]....
        /*086c*/ 	.word	0x0500000f


	//----- nvinfo : EIATTR_COOP_GROUP_INSTR_OFFSETS
	.align		4
.L_233:
        /*0870*/ 	.byte	0x04, 0x28
        /*0872*/ 	.short	(.L_235 - .L_234)


	//   ....[0]....
.L_234:
        /*0874*/ 	.word	0x00000060


	//   ....[1]....
        /*0878*/ 	.word	0x00000190


	//   ....[2]....
        /*087c*/ 	.word	0x00000240


	//   ....[3]....
        /*0880*/ 	.word	0x00000400


	//   ....[4]....
        /*0884*/ 	.word	0x00000560


	//   ....[5]....
        /*0888*/ 	.word	0x00000680


	//   ....[6]....
        /*088c*/ 	.word	0x000007e0


	//   ....[7]....
        /*0890*/ 	.word	0x00005d30


	//   ....[8]....
        /*0894*/ 	.word	0x000062d0


	//   ....[9]....
        /*0898*/ 	.word	0x000062e0


	//   ....[10]....
        /*089c*/ 	.word	0x000062f0


	//   ....[11]....
        /*08a0*/ 	.word	0x00006300


	//   ....[12]....
        /*08a4*/ 	.word	0x000072b0


	//   ....[13]....
        /*08a8*/ 	.word	0x000072c0


	//   ....[14]....
        /*08ac*/ 	.word	0x000072d0


	//   ....[15]....
        /*08b0*/ 	.word	0x000072e0


	//   ....[16]....
        /*08b4*/ 	.word	0x00008c70


	//   ....[17]....
        /*08b8*/ 	.word	0x00008ca0


	//   ....[18]....
        /*08bc*/ 	.word	0x000090c0


	//   ....[19]....
        /*08c0*/ 	.word	0x00009120


	//   ....[20]....
        /*08c4*/ 	.word	0x0000a320


	//   ....[21]....
        /*08c8*/ 	.word	0x0000a340


	//   ....[22]....
        /*08cc*/ 	.word	0x0000ab80


	//   ....[23]....
        /*08d0*/ 	.word	0x0000ac10


	//   ....[24]....
        /*08d4*/ 	.word	0x0000bce0


	//   ....[25]....
        /*08d8*/ 	.word	0x0000bd40


	//   ....[26]....
        /*08dc*/ 	.word	0x0000bd90


	//   ....[27]....
        /*08e0*/ 	.word	0x0000bdc0


	//   ....[28]....
        /*08e4*/ 	.word	0x0000d750


	//   ....[29]....
        /*08e8*/ 	.word	0x0000d7b0


	//   ....[30]....
        /*08ec*/ 	.word	0x0000d7f0


	//   ....[31]....
        /*08f0*/ 	.word	0x0000d820


	//   ....[32]....
        /*08f4*/ 	.word	0x0000e070


	//   ....[33]....
        /*08f8*/ 	.word	0x0000e0b0


	//   ....[34]....
        /*08fc*/ 	.word	0x0000e220


	//   ....[35]....
        /*0900*/ 	.word	0x0000e240


	//   ....[36]....
        /*0904*/ 	.word	0x0000e380


	//   ....[37]....
        /*0908*/ 	.word	0x0000e3a0


	//   ....[38]....
        /*090c*/ 	.word	0x0000e4f0


	//   ....[39]....
        /*0910*/ 	.word	0x0000e510


	//   ....[40]....
        /*0914*/ 	.word	0x0000ed70


	//   ....[41]....
        /*0918*/ 	.word	0x0000ed80


	//   ....[42]....
        /*091c*/ 	.word	0x0000ef60


	//   ....[43]....
        /*0920*/ 	.word	0x0000ef70


	//   ....[44]....
        /*0924*/ 	.word	0x0000f140


	//   ....[45]....
        /*0928*/ 	.word	0x0000f150


	//   ....[46]....
        /*092c*/ 	.word	0x0000f320


	//   ....[47]....
        /*0930*/ 	.word	0x0000f330


	//   ....[48]....
        /*0934*/ 	.word	0x0000f550


	//   ....[49]....
        /*0938*/ 	.word	0x0000f740


	//   ....[50]....
        /*093c*/ 	.word	0x0000f770


	//   ....[51]....
        /*0940*/ 	.word	0x0000f7a0


	//   ....[52]....
        /*0944*/ 	.word	0x0000f7d0


	//   ....[53]....
        /*0948*/ 	.word	0x0000f800


	//   ....[54]....
        /*094c*/ 	.word	0x0000f830


	//   ....[55]....
        /*0950*/ 	.word	0x0000f9a0


	//   ....[56]....
        /*0954*/ 	.word	0x0000f9d0


	//   ....[57]....
        /*0958*/ 	.word	0x0000fa00


	//   ....[58]....
        /*095c*/ 	.word	0x0000fa30


	//   ....[59]....
        /*0960*/ 	.word	0x0000fa60


	//   ....[60]....
        /*0964*/ 	.word	0x0000fa90


	//   ....[61]....
        /*0968*/ 	.word	0x0000fb30


	//   ....[62]....
        /*096c*/ 	.word	0x0000fb60


	//   ....[63]....
        /*0970*/ 	.word	0x0000fbf0


	//   ....[64]....
        /*0974*/ 	.word	0x00010740


	//   ....[65]....
        /*0978*/ 	.word	0x00012130


	//   ....[66]....
        /*097c*/ 	.word	0x00012cf0


	//   ....[67]....
        /*0980*/ 	.word	0x00012d00


	//   ....[68]....
        /*0984*/ 	.word	0x00012da0


	//   ....[69]....
        /*0988*/ 	.word	0x00012db0


	//   ....[70]....
        /*098c*/ 	.word	0x00012e30


	//   ....[71]....
        /*0990*/ 	.word	0x00012e40


	//   ....[72]....
        /*0994*/ 	.word	0x00012ec0


	//   ....[73]....
        /*0998*/ 	.word	0x00012ed0


	//   ....[74]....
        /*099c*/ 	.word	0x00012f50


	//   ....[75]....
        /*09a0*/ 	.word	0x00012f60


	//   ....[76]....
        /*09a4*/ 	.word	0x00012fe0


	//   ....[77]....
        /*09a8*/ 	.word	0x00012ff0


	//   ....[78]....
        /*09ac*/ 	.word	0x00013070


	//   ....[79]....
        /*09b0*/ 	.word	0x00013080


	//   ....[80]....
        /*09b4*/ 	.word	0x000130d0


	//   ....[81]....
        /*09b8*/ 	.word	0x000130f0


	//   ....[82]....
        /*09bc*/ 	.word	0x00015de0


	//   ....[83]....
        /*09c0*/ 	.word	0x00015e40


	//   ....[84]....
        /*09c4*/ 	.word	0x00015e70


	//   ....[85]....
        /*09c8*/ 	.word	0x00015ea0


	//   ....[86]....
        /*09cc*/ 	.word	0x00015ed0


	//   ....[87]....
        /*09d0*/ 	.word	0x00015f00


	//   ....[88]....
        /*09d4*/ 	.word	0x00015f30


	//   ....[89]....
        /*09d8*/ 	.word	0x00015f40


	//   ....[90]....
        /*09dc*/ 	.word	0x000160c0


	//   ....[91]....
        /*09e0*/ 	.word	0x000160f0


	//   ....[92]....
        /*09e4*/ 	.word	0x00016120


	//   ....[93]....
        /*09e8*/ 	.word	0x00016150


	//   ....[94]....
        /*09ec*/ 	.word	0x00016180


	//   ....[95]....
        /*09f0*/ 	.word	0x000161b0


	//   ....[96]....
        /*09f4*/ 	.word	0x00016270


	//   ....[97]....
        /*09f8*/ 	.word	0x00016290


	//   ....[98]....
        /*09fc*/ 	.word	0x00016300


	//   ....[99]....
        /*0a00*/ 	.word	0x00016790


	//   ....[100]....
        /*0a04*/ 	.word	0x00016bd0


	//   ....[101]....
        /*0a08*/ 	.word	0x00016c70


	//   ....[102]....
        /*0a0c*/ 	.word	0x00016d00


	//   ....[103]....
        /*0a10*/ 	.word	0x00016d50


	//   ....[104]....
        /*0a14*/ 	.word	0x00016da0


	//   ....[105]....
        /*0a18*/ 	.word	0x00016e80


	//   ....[106]....
        /*0a1c*/ 	.word	0x00016f10


	//   ....[107]....
        /*0a20*/ 	.word	0x00016f60


	//   ....[108]....
        /*0a24*/ 	.word	0x00016fb0


	//   ....[109]....
        /*0a28*/ 	.word	0x000171c0


	//   ....[110]....
        /*0a2c*/ 	.word	0x00017210


	//   ....[111]....
        /*0a30*/ 	.word	0x000172a0


	//   ....[112]....
        /*0a34*/ 	.word	0x00017330


	//   ....[113]....
        /*0a38*/ 	.word	0x000173c0


	//   ....[114]....
        /*0a3c*/ 	.word	0x00017450


	//   ....[115]....
        /*0a40*/ 	.word	0x000174e0


	//   ....[116]....
        /*0a44*/ 	.word	0x00017570


	//   ....[117]....
        /*0a48*/ 	.word	0x00017630


	//   ....[118]....
        /*0a4c*/ 	.word	0x00017920


	//   ....[119]....
        /*0a50*/ 	.word	0x00017b00


	//   ....[120]....
        /*0a54*/ 	.word	0x00017b50


	//   ....[121]....
        /*0a58*/ 	.word	0x00017bb0


	//   ....[122]....
        /*0a5c*/ 	.word	0x00017ca0


	//   ....[123]....
        /*0a60*/ 	.word	0x00017d00


	//   ....[124]....
        /*0a64*/ 	.word	0x00017df0


	//   ....[125]....
        /*0a68*/ 	.word	0x00017e50


	//   ....[126]....
        /*0a6c*/ 	.word	0x00017f40


	//   ....[127]....
        /*0a70*/ 	.word	0x00017fa0


	//   ....[128]....
        /*0a74*/ 	.word	0x00018090


	//   ....[129]....
        /*0a78*/ 	.word	0x000180f0


	//   ....[130]....
        /*0a7c*/ 	.word	0x000181e0


	//   ....[131]....
        /*0a80*/ 	.word	0x00018240


	//   ....[132]....
        /*0a84*/ 	.word	0x00018320


	//   ....[133]....
        /*0a88*/ 	.word	0x00018380


	//   ....[134]....
        /*0a8c*/ 	.word	0x00018450


	//   ....[135]....
        /*0a90*/ 	.word	0x00018780


	//   ....[136]....
        /*0a94*/ 	.word	0x00018820


	//   ....[137]....
        /*0a98*/ 	.word	0x00018940


	//   ....[138]....
        /*0a9c*/ 	.word	0x000189c0


	//   ....[139]....
        /*0aa0*/ 	.word	0x00018a40


	//   ....[140]....
        /*0aa4*/ 	.word	0x00018ac0


	//   ....[141]....
        /*0aa8*/ 	.word	0x00018b40


	//   ....[142]....
        /*0aac*/ 	.word	0x00018bd0


	//   ....[143]....
        /*0ab0*/ 	.word	0x00018c70


	//   ....[144]....
        /*0ab4*/ 	.word	0x00018d10


	//   ....[145]....
        /*0ab8*/ 	.word	0x00018d90


	//   ....[146]....
        /*0abc*/ 	.word	0x00018e10


	//   ....[147]....
        /*0ac0*/ 	.word	0x00018e90


	//   ....[148]....
        /*0ac4*/ 	.word	0x00018f20


	//   ....[149]....
        /*0ac8*/ 	.word	0x00018fa0


	//   ....[150]....
        /*0acc*/ 	.word	0x00019040


	//   ....[151]....
        /*0ad0*/ 	.word	0x000190d0


	//   ....[152]....
        /*0ad4*/ 	.word	0x00019200


	//----- nvinfo : EIATTR_REG_RECONFIG
	.align		4
.L_235:
        /*0ad8*/ 	.byte	0x01, 0x54
	.zero		2


	//----- nvinfo : EIATTR_SYSCALL_OFFSETS
	.align		4
        /*0adc*/ 	.byte	0x04, 0x46
        /*0ade*/ 	.short	(.L_237 - .L_236)


	//   ....[0]....
.L_236:
        /*0ae0*/ 	.word	0x000017c0


	//   ....[1]....
        /*0ae4*/ 	.word	0x00001910


	//   ....[2]....
        /*0ae8*/ 	.word	0x00005ed0


	//   ....[3]....
        /*0aec*/ 	.word	0x00006240


	//   ....[4]....
        /*0af0*/ 	.word	0x00011d20


	//   ....[5]....
        /*0af4*/ 	.word	0x00011e80


	//   ....[6]....
        /*0af8*/ 	.word	0x00011f80


	//   ....[7]....
        /*0afc*/ 	.word	0x000128f0


	//----- nvinfo : EIATTR_MBARRIER_INSTR_OFFSETS
	.align		4
.L_237:
        /*0b00*/ 	.byte	0x04, 0x39
        /*0b02*/ 	.short	(.L_239 - .L_238)


	//   ....[0]....
.L_238:
        /*0b04*/ 	.word	0x000002b0
        /*0b08*/ 	.word	0x000000ff
        /*0b0c*/ 	.word	0x00022800
        /*0b10*/ 	.short	0x0100
        /*0b12*/ 	.byte	0x08
	.zero		1


	//   ....[1]....
        /*0b14*/ 	.word	0x000002c0
        /*0b18*/ 	.word	0x000000ff
        /*0b1c*/ 	.word	0x00022820
        /*0b20*/ 	.short	0x0100
        /*0b22*/ 	.byte	0x08
	.zero		1


	//   ....[2]....
        /*0b24*/ 	.word	0x000003b0
        /*0b28*/ 	.word	0x000000ff
        /*0b2c*/ 	.word	0x00022830
        /*0b30*/ 	.short	0x0100
        /*0b32*/ 	.byte	0x08
	.zero		1


	//   ....[3]....
        /*0b34*/ 	.word	0x000003c0
        /*0b38*/ 	.word	0x000000ff
        /*0b3c*/ 	.word	0x00022840
        /*0b40*/ 	.short	0x0100
        /*0b42*/ 	.byte	0x08
	.zero		1


	//   ....[4]....
        /*0b44*/ 	.word	0x000003d0
        /*0b48*/ 	.word	0x000000ff
        /*0b4c*/ 	.word	0x00022838
        /*0b50*/ 	.short	0x0100
        /*0b52*/ 	.byte	0x08
	.zero		1


	//   ....[5]....
        /*0b54*/ 	.word	0x000003e0
        /*0b58*/ 	.word	0x000000ff
        /*0b5c*/ 	.word	0x00022848
        /*0b60*/ 	.short	0x0100
        /*0b62*/ 	.byte	0x08
	.zero		1


	//   ....[6]....
        /*0b64*/ 	.word	0x00000510
        /*0b68*/ 	.word	0x000000ff
        /*0b6c*/ 	.word	0x00022850
        /*0b70*/ 	.short	0x0100
        /*0b72*/ 	.byte	0x08
	.zero		1


	//   ....[7]....
        /*0b74*/ 	.word	0x00000520
        /*0b78*/ 	.word	0x000000ff
        /*0b7c*/ 	.word	0x00022860
        /*0b80*/ 	.short	0x0100
        /*0b82*/ 	.byte	0x08
	.zero		1


	//   ....[8]....
        /*0b84*/ 	.word	0x00000530
        /*0b88*/ 	.word	0x000000ff
        /*0b8c*/ 	.word	0x00022858
        /*0b90*/ 	.short	0x0100
        /*0b92*/ 	.byte	0x08
	.zero		1


	//   ....[9]....
        /*0b94*/ 	.word	0x00000540
        /*0b98*/ 	.word	0x000000ff
        /*0b9c*/ 	.word	0x00022868
        /*0ba0*/ 	.short	0x0100
        /*0ba2*/ 	.byte	0x08
	.zero		1


	//   ....[10]....
        /*0ba4*/ 	.word	0x00000630
        /*0ba8*/ 	.word	0x000000ff
        /*0bac*/ 	.word	0x00022870
        /*0bb0*/ 	.short	0x0100
        /*0bb2*/ 	.byte	0x06
	.zero		1


	//   ....[11]....
        /*0bb4*/ 	.word	0x00000640
        /*0bb8*/ 	.word	0x000000ff
        /*0bbc*/ 	.word	0x00022880
        /*0bc0*/ 	.short	0x0100
        /*0bc2*/ 	.byte	0x06
	.zero		1


	//   ....[12]....
        /*0bc4*/ 	.word	0x00000650
        /*0bc8*/ 	.word	0x000000ff
        /*0bcc*/ 	.word	0x00022878
        /*0bd0*/ 	.short	0x0100
        /*0bd2*/ 	.byte	0x06
	.zero		1


	//   ....[13]....
        /*0bd4*/ 	.word	0x00000660
        /*0bd8*/ 	.word	0x000000ff
        /*0bdc*/ 	.word	0x00022888
        /*0be0*/ 	.short	0x0100
        /*0be2*/ 	.byte	0x06
	.zero		1


	//   ....[14]....
        /*0be4*/ 	.word	0x00000790
        /*0be8*/ 	.word	0x000000ff
        /*0bec*/ 	.word	0x00022890
        /*0bf0*/ 	.short	0x0100
        /*0bf2*/ 	.byte	0x08
	.zero		1


	//   ....[15]....
        /*0bf4*/ 	.word	0x000007a0
        /*0bf8*/ 	.word	0x000000ff
        /*0bfc*/ 	.word	0x000228a0
        /*0c00*/ 	.short	0x0100
        /*0c02*/ 	.byte	0x08
	.zero		1


	//   ....[16]....
        /*0c04*/ 	.word	0x000007b0
        /*0c08*/ 	.word	0x000000ff
        /*0c0c*/ 	.word	0x00022898
        /*0c10*/ 	.short	0x0100
        /*0c12*/ 	.byte	0x08
	.zero		1


	//   ....[17]....
        /*0c14*/ 	.word	0x000007c0
        /*0c18*/ 	.word	0x000000ff
        /*0c1c*/ 	.word	0x000228a8
        /*0c20*/ 	.short	0x0100
        /*0c22*/ 	.byte	0x08
	.zero		1


	//   ....[18]....
        /*0c24*/ 	.word	0x000008f0
        /*0c28*/ 	.word	0x000000ff
        /*0c2c*/ 	.word	0x000228b0
        /*0c30*/ 	.short	0x0100
        /*0c32*/ 	.byte	0x08
	.zero		1


	//   ....[19]....
        /*0c34*/ 	.word	0x00000900
        /*0c38*/ 	.word	0x000000ff
        /*0c3c*/ 	.word	0x000228c0
        /*0c40*/ 	.short	0x0100
        /*0c42*/ 	.byte	0x08
	.zero		1


	//   ....[20]....
        /*0c44*/ 	.word	0x00000910
        /*0c48*/ 	.word	0x000000ff
        /*0c4c*/ 	.word	0x000228b8
        /*0c50*/ 	.short	0x0100
        /*0c52*/ 	.byte	0x08
	.zero		1


	//   ....[21]....
        /*0c54*/ 	.word	0x00000920
        /*0c58*/ 	.word	0x000000ff
        /*0c5c*/ 	.word	0x000228c8
        /*0c60*/ 	.short	0x0100
        /*0c62*/ 	.byte	0x08
	.zero		1


	//   ....[22]....
        /*0c64*/ 	.word	0x00002b90
        /*0c68*/ 	.word	0x00000061
        /*0c6c*/ 	.word	0x00022890
        /*0c70*/ 	.short	0x010a
        /*0c72*/ 	.byte	0x3f
	.zero		1


	//   ....[23]....
        /*0c74*/ 	.word	0x00003e60
        /*0c78*/ 	.word	0x00000061
        /*0c7c*/ 	.word	0x00022890
        /*0c80*/ 	.short	0x010a
        /*0c82*/ 	.byte	0x3f
	.zero		1


	//   ....[24]....
        /*0c84*/ 	.word	0x00004f50
        /*0c88*/ 	.word	0x00000061
        /*0c8c*/ 	.word	0x00022890
        /*0c90*/ 	.short	0x010a
        /*0c92*/ 	.byte	0x3f
	.zero		1


	//   ....[25]....
        /*0c94*/ 	.word	0x00005160
        /*0c98*/ 	.word	0x0000001c
        /*0c9c*/ 	.word	0x00000000
        /*0ca0*/ 	.short	0x0101
        /*0ca2*/ 	.byte	0x3f
	.zero		1


	//   ....[26]....
        /*0ca4*/ 	.word	0x000051a0
        /*0ca8*/ 	.word	0x00000061
        /*0cac*/ 	.word	0x000228b0
        /*0cb0*/ 	.short	0x010a
        /*0cb2*/ 	.byte	0x3f
	.zero		1


	//   ....[27]....
        /*0cb4*/ 	.word	0x000057f0
        /*0cb8*/ 	.word	0x00000061
        /*0cbc*/ 	.word	0x00000000
        /*0cc0*/ 	.short	0x0101
        /*0cc2*/ 	.byte	0x3f
	.zero		1


	//   ....[28]....
        /*0cc4*/ 	.word	0x00005f60
        /*0cc8*/ 	.word	0x00000012
        /*0ccc*/ 	.word	0x00022800
        /*0cd0*/ 	.short	0x010a
        /*0cd2*/ 	.byte	0x3f
	.zero		1


	//   ....[29]....
        /*0cd4*/ 	.word	0x00005fb0
        /*0cd8*/ 	.word	0x00000012
        /*0cdc*/ 	.word	0x00022800
        /*0ce0*/ 	.short	0x010a
        /*0ce2*/ 	.byte	0x3f
	.zero		1


	//   ....[30]....
        /*0ce4*/ 	.word	0x00006550
        /*0ce8*/ 	.word	0x00000012
        /*0cec*/ 	.word	0x00022800
        /*0cf0*/ 	.short	0x010a
        /*0cf2*/ 	.byte	0x3f
	.zero		1


	//   ....[31]....
        /*0cf4*/ 	.word	0x000074a0
        /*0cf8*/ 	.word	0x00000012
        /*0cfc*/ 	.word	0x00022800
        /*0d00*/ 	.short	0x010a
        /*0d02*/ 	.byte	0x3f
	.zero		1


	//   ....[32]....
        /*0d04*/ 	.word	0x000082c0
        /*0d08*/ 	.word	0x00000014
        /*0d0c*/ 	.word	0x00022830
        /*0d10*/ 	.short	0x010a
        /*0d12*/ 	.byte	0x3f
	.zero		1


	//   ....[33]....
        /*0d14*/ 	.word	0x00008360
        /*0d18*/ 	.word	0x00000014
        /*0d1c*/ 	.word	0x00022830
        /*0d20*/ 	.short	0x010a
        /*0d22*/ 	.byte	0x3f
	.zero		1


	//   ....[34]....
        /*0d24*/ 	.word	0x00009590
        /*0d28*/ 	.word	0x0000000e
        /*0d2c*/ 	.word	0x00000000
        /*0d30*/ 	.short	0x0101
        /*0d32*/ 	.byte	0x3f
	.zero		1


	//   ....[35]....
        /*0d34*/ 	.word	0x000099e0
        /*0d38*/ 	.word	0x00000014
        /*0d3c*/ 	.word	0x00022850
        /*0d40*/ 	.short	0x010a
        /*0d42*/ 	.byte	0x3f
	.zero		1


	//   ....[36]....
        /*0d44*/ 	.word	0x00009a30
        /*0d48*/ 	.word	0x00000014
        /*0d4c*/ 	.word	0x00022850
        /*0d50*/ 	.short	0x010a
        /*0d52*/ 	.byte	0x3f
	.zero		1


	//   ....[37]....
        /*0d54*/ 	.word	0x00009de0
        /*0d58*/ 	.word	0x00000014
        /*0d5c*/ 	.word	0x00000000
        /*0d60*/ 	.short	0x0101
        /*0d62*/ 	.byte	0x3f
	.zero		1


	//   ....[38]....
        /*0d64*/ 	.word	0x00009ef0
        /*0d68*/ 	.word	0x00000015
        /*0d6c*/ 	.word	0x00022830
        /*0d70*/ 	.short	0x010a
        /*0d72*/ 	.byte	0x3f
	.zero		1


	//   ....[39]....
        /*0d74*/ 	.word	0x00009f50
        /*0d78*/ 	.word	0x00000015
        /*0d7c*/ 	.word	0x00022830
        /*0d80*/ 	.short	0x010a
        /*0d82*/ 	.byte	0x3f
	.zero		1


	//   ....[40]....
        /*0d84*/ 	.word	0x0000b050
        /*0d88*/ 	.word	0x0000009a
        /*0d8c*/ 	.word	0x00000000
        /*0d90*/ 	.short	0x0101
        /*0d92*/ 	.byte	0x3f
	.zero		1


	//   ....[41]....
        /*0d94*/ 	.word	0x0000b8c0
        /*0d98*/ 	.word	0x00000015
        /*0d9c*/ 	.word	0x00022850
        /*0da0*/ 	.short	0x010a
        /*0da2*/ 	.byte	0x3f
	.zero		1


	//   ....[42]....
        /*0da4*/ 	.word	0x0000b910
        /*0da8*/ 	.word	0x00000015
        /*0dac*/ 	.word	0x00022850
        /*0db0*/ 	.short	0x010a
        /*0db2*/ 	.byte	0x3f
	.zero		1


	//   ....[43]....
        /*0db4*/ 	.word	0x0000bcb0
        /*0db8*/ 	.word	0x00000015
        /*0dbc*/ 	.word	0x00000000
        /*0dc0*/ 	.short	0x0101
        /*0dc2*/ 	.byte	0x3f
	.zero		1


	//   ....[44]....
        /*0dc4*/ 	.word	0x0000e060
        /*0dc8*/ 	.word	0x00000000
        /*0dcc*/ 	.word	0x00000000
        /*0dd0*/ 	.short	0x0101
        /*0dd2*/ 	.byte	0x3f
	.zero		1


	//   ....[45]....
        /*0dd4*/ 	.word	0x00010830
        /*0dd8*/ 	.word	0x00000006
        /*0ddc*/ 	.word	0x00022820
        /*0de0*/ 	.short	0x010a
        /*0de2*/ 	.byte	0x3f
	.zero		1


	//   ....[46]....
        /*0de4*/ 	.word	0x00010920
        /*0de8*/ 	.word	0x00000004
        /*0dec*/ 	.word	0x000228a0
        /*0df0*/ 	.short	0x010a
        /*0df2*/ 	.byte	0x3f
	.zero		1


	//   ....[47]....
        /*0df4*/ 	.word	0x00010b70
        /*0df8*/ 	.word	0x00000004
        /*0dfc*/ 	.word	0x000228c0
        /*0e00*/ 	.short	0x010a
        /*0e02*/ 	.byte	0x3f
	.zero		1


	//   ....[48]....
        /*0e04*/ 	.word	0x00011230
        /*0e08*/ 	.word	0x00000005
        /*0e0c*/ 	.word	0x000228a0
        /*0e10*/ 	.short	0x010a
        /*0e12*/ 	.byte	0x3f
	.zero		1


	//   ....[49]....
        /*0e14*/ 	.word	0x00011470
        /*0e18*/ 	.word	0x00000005
        /*0e1c*/ 	.word	0x000228c0
        /*0e20*/ 	.short	0x010a
        /*0e22*/ 	.byte	0x3f
	.zero		1


	//   ....[50]....
        /*0e24*/ 	.word	0x000123d0
        /*0e28*/ 	.word	0x00000000
        /*0e2c*/ 	.word	0x00022840
        /*0e30*/ 	.short	0x010a
        /*0e32*/ 	.byte	0x3f
	.zero		1


	//   ....[51]....
        /*0e34*/ 	.word	0x000131d0
        /*0e38*/ 	.word	0x00000009
        /*0e3c*/ 	.word	0x00022800
        /*0e40*/ 	.short	0x0107
        /*0e42*/ 	.byte	0x3f
	.zero		1


	//   ....[52]....
        /*0e44*/ 	.word	0x000132d0
        /*0e48*/ 	.word	0x00000002
        /*0e4c*/ 	.word	0x00022800
        /*0e50*/ 	.short	0x0101
        /*0e52*/ 	.byte	0x3f
	.zero		1


	//   ....[53]....
        /*0e54*/ 	.word	0x000132f0
        /*0e58*/ 	.word	0x00000002
        /*0e5c*/ 	.word	0x00022820
        /*0e60*/ 	.short	0x010a
        /*0e62*/ 	.byte	0x3f
	.zero		1


	//   ....[54]....
        /*0e64*/ 	.word	0x00013400
        /*0e68*/ 	.word	0x00000002
        /*0e6c*/ 	.word	0x00022860
        /*0e70*/ 	.short	0x010a
        /*0e72*/ 	.byte	0x3f
	.zero		1


	//   ....[55]....
        /*0e74*/ 	.word	0x00013d10
        /*0e78*/ 	.word	0x00000002
        /*0e7c*/ 	.word	0x00022840
        /*0e80*/ 	.short	0x010a
        /*0e82*/ 	.byte	0x3f
	.zero		1


	//   ....[56]....
        /*0e84*/ 	.word	0x00013f70
        /*0e88*/ 	.word	0x00000002
        /*0e8c*/ 	.word	0x00022860
        /*0e90*/ 	.short	0x010a
        /*0e92*/ 	.byte	0x3f
	.zero		1


	//   ....[57]....
        /*0e94*/ 	.word	0x00014810
        /*0e98*/ 	.word	0x00000003
        /*0e9c*/ 	.word	0x00022840
        /*0ea0*/ 	.short	0x010a
        /*0ea2*/ 	.byte	0x3f
	.zero		1


	//   ....[58]....
        /*0ea4*/ 	.word	0x00014a60
        /*0ea8*/ 	.word	0x00000003
        /*0eac*/ 	.word	0x00022860
        /*0eb0*/ 	.short	0x010a
        /*0eb2*/ 	.byte	0x3f
	.zero		1


	//   ....[59]....
        /*0eb4*/ 	.word	0x00015270
        /*0eb8*/ 	.word	0x00000003
        /*0ebc*/ 	.word	0x00022840
        /*0ec0*/ 	.short	0x010a
        /*0ec2*/ 	.byte	0x3f
	.zero		1


	//   ....[60]....
        /*0ec4*/ 	.word	0x000154d0
        /*0ec8*/ 	.word	0x00000003
        /*0ecc*/ 	.word	0x00022860
        /*0ed0*/ 	.short	0x010a
        /*0ed2*/ 	.byte	0x3f
	.zero		1


	//   ....[61]....
        /*0ed4*/ 	.word	0x00016710
        /*0ed8*/ 	.word	0x00000000
        /*0edc*/ 	.word	0x00022820
        /*0ee0*/ 	.short	0x010a
        /*0ee2*/ 	.byte	0x3f
	.zero		1


	//   ....[62]....
        /*0ee4*/ 	.word	0x000168c0
        /*0ee8*/ 	.word	0x00000006
        /*0eec*/ 	.word	0x00000000
        /*0ef0*/ 	.short	0x010a
        /*0ef2*/ 	.byte	0x3f
	.zero		1


	//   ....[63]....
        /*0ef4*/ 	.word	0x00016930
        /*0ef8*/ 	.word	0x00000007
        /*0efc*/ 	.word	0x00000000
        /*0f00*/ 	.short	0x010a
        /*0f02*/ 	.byte	0x3f
	.zero		1


	//   ....[64]....
        /*0f04*/ 	.word	0x000169a0
        /*0f08*/ 	.word	0x00000004
        /*0f0c*/ 	.word	0x00000000
        /*0f10*/ 	.short	0x010a
        /*0f12*/ 	.byte	0x3f
	.zero		1


	//   ....[65]....
        /*0f14*/ 	.word	0x000169d0
        /*0f18*/ 	.word	0x00000003
        /*0f1c*/ 	.word	0x00000000
        /*0f20*/ 	.short	0x010a
        /*0f22*/ 	.byte	0x3f
	.zero		1


	//   ....[66]....
        /*0f24*/ 	.word	0x00016a30
        /*0f28*/ 	.word	0x00000061
        /*0f2c*/ 	.word	0x00022890
        /*0f30*/ 	.short	0x010a
        /*0f32*/ 	.byte	0x3f
	.zero		1


	//   ....[67]....
        /*0f34*/ 	.word	0x00016a80
        /*0f38*/ 	.word	0x00000061
        /*0f3c*/ 	.word	0x00022890
        /*0f40*/ 	.short	0x010a
        /*0f42*/ 	.byte	0x3f
	.zero		1


	//   ....[68]....
        /*0f44*/ 	.word	0x00016ad0
        /*0f48*/ 	.word	0x00000061
        /*0f4c*/ 	.word	0x00022890
        /*0f50*/ 	.short	0x010a
        /*0f52*/ 	.byte	0x3f
	.zero		1


	//   ....[69]....
        /*0f54*/ 	.word	0x00016b20
        /*0f58*/ 	.word	0x00000061
        /*0f5c*/ 	.word	0x000228b0
        /*0f60*/ 	.short	0x010a
        /*0f62*/ 	.byte	0x3f
	.zero		1


	//   ....[70]....
        /*0f64*/ 	.word	0x00016dd0
        /*0f68*/ 	.word	0x00000012
        /*0f6c*/ 	.word	0x00022800
        /*0f70*/ 	.short	0x010a
        /*0f72*/ 	.byte	0x3f
	.zero		1


	//   ....[71]....
        /*0f74*/ 	.word	0x00016fe0
        /*0f78*/ 	.word	0x00000012
        /*0f7c*/ 	.word	0x00022800
        /*0f80*/ 	.short	0x010a
        /*0f82*/ 	.byte	0x3f
	.zero		1


	//   ....[72]....
        /*0f84*/ 	.word	0x00017030
        /*0f88*/ 	.word	0x00000014
        /*0f8c*/ 	.word	0x00022830
        /*0f90*/ 	.short	0x010a
        /*0f92*/ 	.byte	0x3f
	.zero		1


	//   ....[73]....
        /*0f94*/ 	.word	0x00017080
        /*0f98*/ 	.word	0x00000014
        /*0f9c*/ 	.word	0x00022850
        /*0fa0*/ 	.short	0x010a
        /*0fa2*/ 	.byte	0x3f
	.zero		1


	//   ....[74]....
        /*0fa4*/ 	.word	0x000170d0
        /*0fa8*/ 	.word	0x00000015
        /*0fac*/ 	.word	0x00022830
        /*0fb0*/ 	.short	0x010a
        /*0fb2*/ 	.byte	0x3f
	.zero		1


	//   ....[75]....
        /*0fb4*/ 	.word	0x00017120
        /*0fb8*/ 	.word	0x00000015
        /*0fbc*/ 	.word	0x00022850
        /*0fc0*/ 	.short	0x010a
        /*0fc2*/ 	.byte	0x3f
	.zero		1


	//   ....[76]....
        /*0fc4*/ 	.word	0x00017700
        /*0fc8*/ 	.word	0x00000005
        /*0fcc*/ 	.word	0x00022820
        /*0fd0*/ 	.short	0x010a
        /*0fd2*/ 	.byte	0x3f
	.zero		1


	//   ....[77]....
        /*0fd4*/ 	.word	0x00017750
        /*0fd8*/ 	.word	0x00000004
        /*0fdc*/ 	.word	0x000228a0
        /*0fe0*/ 	.short	0x010a
        /*0fe2*/ 	.byte	0x3f
	.zero		1


	//   ....[78]....
        /*0fe4*/ 	.word	0x000177a0
        /*0fe8*/ 	.word	0x00000004
        /*0fec*/ 	.word	0x000228c0
        /*0ff0*/ 	.short	0x010a
        /*0ff2*/ 	.byte	0x3f
	.zero		1


	//   ....[79]....
        /*0ff4*/ 	.word	0x000177f0
        /*0ff8*/ 	.word	0x00000005
        /*0ffc*/ 	.word	0x000228a0
        /*1000*/ 	.short	0x010a
        /*1002*/ 	.byte	0x3f
	.zero		1


	//   ....[80]....
        /*1004*/ 	.word	0x00017840
        /*1008*/ 	.word	0x00000005
        /*100c*/ 	.word	0x000228c0
        /*1010*/ 	.short	0x010a
        /*1012*/ 	.byte	0x3f
	.zero		1


	//   ....[81]....
        /*1014*/ 	.word	0x000179e0
        /*1018*/ 	.word	0x00000000
        /*101c*/ 	.word	0x00022840
        /*1020*/ 	.short	0x010a
        /*1022*/ 	.byte	0x3f
	.zero		1


	//   ....[82]....
        /*1024*/ 	.word	0x000184a0
        /*1028*/ 	.word	0x00000002
        /*102c*/ 	.word	0x00022820
        /*1030*/ 	.short	0x010a
        /*1032*/ 	.byte	0x3f
	.zero		1


	//   ....[83]....
        /*1034*/ 	.word	0x000184f0
        /*1038*/ 	.word	0x00000002
        /*103c*/ 	.word	0x00022860
        /*1040*/ 	.short	0x010a
        /*1042*/ 	.byte	0x3f
	.zero		1


	//   ....[84]....
        /*1044*/ 	.word	0x00018540
        /*1048*/ 	.word	0x00000002
        /*104c*/ 	.word	0x00022840
        /*1050*/ 	.short	0x010a
        /*1052*/ 	.byte	0x3f
	.zero		1


	//   ....[85]....
        /*1054*/ 	.word	0x00018590
        /*1058*/ 	.word	0x00000002
        /*105c*/ 	.word	0x00022860
        /*1060*/ 	.short	0x010a
        /*1062*/ 	.byte	0x3f
	.zero		1


	//   ....[86]....
        /*1064*/ 	.word	0x000185e0
        /*1068*/ 	.word	0x00000003
        /*106c*/ 	.word	0x00022840
        /*1070*/ 	.short	0x010a
        /*1072*/ 	.byte	0x3f
	.zero		1


	//   ....[87]....
        /*1074*/ 	.word	0x00018630
        /*1078*/ 	.word	0x00000003
        /*107c*/ 	.word	0x00022860
        /*1080*/ 	.short	0x010a
        /*1082*/ 	.byte	0x3f
	.zero		1


	//   ....[88]....
        /*1084*/ 	.word	0x00018680
        /*1088*/ 	.word	0x00000003
        /*108c*/ 	.word	0x00022840
        /*1090*/ 	.short	0x010a
        /*1092*/ 	.byte	0x3f
	.zero		1


	//   ....[89]....
        /*1094*/ 	.word	0x000186d0
        /*1098*/ 	.word	0x00000003
        /*109c*/ 	.word	0x00022860
        /*10a0*/ 	.short	0x010a
        /*10a2*/ 	.byte	0x3f
	.zero		1


	//   ....[90]....
        /*10a4*/ 	.word	0x00019120
        /*10a8*/ 	.word	0x00000000
        /*10ac*/ 	.word	0x00022820
        /*10b0*/ 	.short	0x010a
        /*10b2*/ 	.byte	0x3f
	.zero		1


	//   ....[91]....
        /*10b4*/ 	.word	0x000192c0
        /*10b8*/ 	.word	0x00000006
        /*10bc*/ 	.word	0x00000000
        /*10c0*/ 	.short	0x010a
        /*10c2*/ 	.byte	0x3f
	.zero		1


	//   ....[92]....
        /*10c4*/ 	.word	0x00019310
        /*10c8*/ 	.word	0x00000007
        /*10cc*/ 	.word	0x00000000
        /*10d0*/ 	.short	0x010a
        /*10d2*/ 	.byte	0x3f
	.zero		1


	//   ....[93]....
        /*10d4*/ 	.word	0x00019360
        /*10d8*/ 	.word	0x00000004
        /*10dc*/ 	.word	0x00000000
        /*10e0*/ 	.short	0x010a
        /*10e2*/ 	.byte	0x3f
	.zero		1


	//----- nvinfo : EIATTR_NUM_MBARRIERS
	.align		4
.L_239:
        /*10e4*/ 	.byte	0x03, 0x38
        /*10e6*/ 	.short	0x0016


	//----- nvinfo : EIATTR_EXIT_INSTR_OFFSETS
	.align		4
        /*10e8*/ 	.byte	0x04, 0x1c
        /*10ea*/ 	.short	(.L_241 - .L_240)


	//   ....[0]....
.L_240:
        /*10ec*/ 	.word	0x00016a20


	//----- nvinfo : EIATTR_MAX_THREADS
	.align		4
.L_241:
        /*10f0*/ 	.byte	0x04, 0x05
        /*10f2*/ 	.short	(.L_243 - .L_242)
.L_242:
        /*10f4*/ 	.word	0x00000180
        /*10f8*/ 	.word	0x00000001
        /*10fc*/ 	.word	0x00000001


	//----- nvinfo : EIATTR_CRS_STACK_SIZE
	.align		4
.L_243:
        /*1100*/ 	.byte	0x04, 0x1e
        /*1102*/ 	.short	(.L_245 - .L_244)
.L_244:
        /*1104*/ 	.word	0x00000000


	//----- nvinfo : EIATTR_CBANK_PARAM_SIZE
	.align		4
.L_245:
        /*1108*/ 	.byte	0x03, 0x19
        /*110a*/ 	.short	0x0af0


	//----- nvinfo : EIATTR_PARAM_CBANK
	.align		4
        /*110c*/ 	.byte	0x04, 0x0a
        /*110e*/ 	.short	(.L_247 - .L_246)
	.align		4
.L_246:
        /*1110*/ 	.word	index@(.nv.constant0._ZN7cutlass13device_kernelIN5flash11enable_sm90INS1_16FlashAttnFwdSm90INS1_25CollectiveMainloopFwdSm90ILi2EN4cute5tupleIJNS5_1CILi1EEES8_S8_EEENS6_IJNS7_ILi128EEENS7_ILi96EEENS7_ILi64EEEEEELi256ENS_10bfloat16_tEfNS_4arch4Sm90ELb0ELb0ELb0ELb1ELb0ELb1ELb0ELb1ELb0ELb1ELb0ELb0EEENS1_21CollectiveEpilogueFwdINS6_IJSA_NS7_ILi256EEESB_EEES9_SE_SG_Li256ELb1ELb1ELb0ELb0EEENS1_36VarlenDynamicPersistentTileSchedulerILi128ELi96ELi256ELi128ELb0ELb1ELb1ELb0ELb1ELb1EEEEEEEEEvNT_6ParamsE)
        /*1114*/ 	.short	0x0210
        /*1116*/ 	.short	0x0af0


	//----- nvinfo : EIATTR_SW_WAR
	.align		4
.L_247:
        /*1118*/ 	.byte	0x04, 0x36
        /*111a*/ 	.short	(.L_249 - .L_248)
.L_248:
        /*111c*/ 	.word	0x00000008
.L_249:


//--------------------- .nv.info._ZN7cutlass13device_kernelIN5flash11enable_sm90INS1_16FlashAttnFwdSm90INS1_25CollectiveMainloopFwdSm90ILi2EN4cute5tupleIJNS5_1CILi1EEES8_S8_EEENS6_IJNS7_ILi128EEENS7_ILi96EEENS7_ILi64EEEEEELi256ENS_10bfloat16_tEfNS_4arch4Sm90ELb0ELb0ELb0ELb1ELb0ELb0ELb1ELb1ELb0ELb1ELb0ELb0EEENS1_21CollectiveEpilogueFwdINS6_IJSA_NS7_ILi256EEESB_EEES9_SE_SG_Li256ELb1ELb1ELb0ELb0EEENS1_36VarlenDynamicPersistentTileSchedulerILi128ELi96ELi256ELi128ELb0ELb1ELb1ELb0ELb1ELb1EEEEEEEEEvNT_6ParamsE --------------------------
	.section	.nv.info._ZN7cutlass13device_kernelIN5flash11enable_sm90INS1_16FlashAttnFwdSm90INS1_25CollectiveMainloopFwdSm90ILi2EN4cute5tupleIJNS5_1CILi1EEES8_S8_EEENS6_IJNS7_ILi128EEENS7_ILi96EEENS7_ILi64EEEEEELi256ENS_10bfloat16_tEfNS_4arch4Sm90ELb0ELb0ELb0ELb1ELb0ELb0ELb1ELb1ELb0ELb1ELb0ELb0EEENS1_21CollectiveEpilogueFwdINS6_IJSA_NS7_ILi256EEESB_EEES9_SE_SG_Li256ELb1ELb1ELb0ELb0EEENS1_36VarlenDynamicPersistentTileSchedulerILi128ELi96ELi256ELi128ELb0ELb1ELb1ELb0ELb1ELb1EEEEEEEEEvNT_6ParamsE,"",@"SHT_CUDA_INFO"
	.sectionflags	@""
	.align	4


	//----- nvinfo : EIATTR_CUDA_API_VERSION
	.align		4
        /*0000*/ 	.byte	0x04, 0x37
        /*0002*/ 	.short	(.L_251 - .L_250)
.L_250:
        /*0004*/ 	.word	0x00000082


	//----- nvinfo : EIATTR_KPARAM_INFO
	.align		4
.L_251:
        /*0008*/ 	.byte	0x04, 0x17
        /*000a*/ 	.short	(.L_253 - .L_252)
.L_252:
        /*000c*/ 	.word	0x00000000
        /*0010*/ 	.short	0x0000
        /*0012*/ 	.short	0x0070
        /*0014*/ 	.byte	0x00, 0xf0, 0x01, 0x2e


	//----- nvinfo : EIATTR_SPARSE_MMA_MASK
	.align		4
.L_253:
        /*0018*/ 	.byte	0x03, 0x50
        /*001a*/ 	.short	0x0000


	//----- nvinfo : EIATTR_MAXREG_COUNT
	.align		4
        /*001c*/ 	.byte	0x03, 0x1b
        /*001e*/ 	.short	0x00a8


	//----- nvinfo : EIATTR_NUM_BARRIERS
	.align		4
        /*0020*/ 	.byte	0x02, 0x4c
        /*0022*/ 	.byte	0x10
	.zero		1


	//----- nvinfo : EIATTR_EXTERNS
	.align		4
        /*0024*/ 	.byte	0x04, 0x0f
        /*0026*/ 	.short	(.L_255 - .L_254)


	//   ....[0]....
	.align		4
.L_254:
        /*0028*/ 	.word	index@(__assertfail)


	//----- nvinfo : EIATTR_ANNOTATIONS
	.align		4
.L_255:
        /*002c*/ 	.byte	0x04, 0x55
        /*002e*/ 	.short	(.L_257 - .L_256)


	//   ....[0]....
.L_256:
        /* <DEDUP_REMOVED lines=99> */


	//----- nvinfo : EIATTR_MERCURY_ISA_VERSION
	.align		4
.L_257:
        /*0650*/ 	.byte	0x03, 0x5f
        /*0652*/ 	.short	0x0101


	//----- nvinfo : EIATTR_UNUSED_LOAD_BYTE_OFFSET
	.align		4
        /*0654*/ 	.byte	0x04, 0x44
        /*0656*/ 	.short	(.L_259 - .L_258)


	//   ....[0]....
.L_258:
        /*0658*/ 	.word	0x00000a80
        /*065c*/ 	.word	0x0000fff0


	//   ....[1]....
        /*0660*/ 	.word	0x00006a30
        /*0664*/ 	.word	0x0000fff0


	//----- nvinfo : EIATTR_INT_WARP_WIDE_INSTR_OFFSETS
	.align		4
.L_259:
        /*0668*/ 	.byte	0x04, 0x31
        /*066a*/ 	.short	(.L_261 - .L_260)


	//   ....[0]....
.L_260:
        /*066c*/ 	.word	0x00000130


	//   ....[1]....
        /*0670*/ 	.word	0x00000170


	//   ....[2]....
        /*0674*/ 	.word	0x000001e0


	//   ....[3]....
        /*0678*/ 	.word	0x000001f0


	//   ....[4]....
        /*067c*/ 	.word	0x0000a960


	//   ....[5]....
        /*0680*/ 	.word	0x0000a9f0


	//   ....[6]....
        /*0684*/ 	.word	0x0000f600


	//   ....[7]....
        /*0688*/ 	.word	0x0000f690


	//----- nvinfo : EIATTR_COOP_GROUP_MASK_REGIDS
	.align		4
.L_261:
        /*068c*/ 	.byte	0x04, 0x29
        /*068e*/ 	.short	(.L_263 - .L_262)


	//   ....[0]....
.L_262:
        /*0690*/ 	.word	0xffffffff


	//   ....[1]....
        /*0694*/ 	.word	0xffffffff


	//   ....[2]....
        /*0698*/ 	.word	0xffffffff


	//   ....[3]....
        /*069c*/ 	.word	0xffffffff


	//   ....[4]....
        /*06a0*/ 	.word	0xffffffff


	//   ....[5]....
        /*06a4*/ 	.word	0xffffffff


	//   ....[6]....
        /*06a8*/ 	.word	0xffffffff


	//   ....[7]....
        /*06ac*/ 	.word	0xffffffff


	//   ....[8]....
        /*06b0*/ 	.word	0xffffffff


	//   ....[9]....
        /*06b4*/ 	.word	0xffffffff


	//   ....[10]....
        /*06b8*/ 	.word	0xffffffff


	//   ....[11]....
        /*06bc*/ 	.word	0xffffffff


	//   ....[12]....
        /*06c0*/ 	.word	0xffffffff


	//   ....[13]....
        /*06c4*/ 	.word	0xffffffff


	//   ....[14]....
        /*06c8*/ 	.word	0xffffffff


	//   ....[15]....
        /*06cc*/ 	.word	0xffffffff


	//   ....[16]....
        /*06d0*/ 	.word	0xffffffff


	//   ....[17]....
        /*06d4*/ 	.word	0xffffffff


	//   ....[18]....
        /*06d8*/ 	.word	0xffffffff


	//   ....[19]....
        /*06dc*/ 	.word	0xffffffff


	//   ....[20]....
        /*06e0*/ 	.word	0xffffffff


	//   ....[21]....
        /*06e4*/ 	.word	0xffffffff


	//   ....[22]....
        /*06e8*/ 	.word	0xffffffff


	//   ....[23]....
        /*06ec*/ 	.word	0xffffffff


	//   ....[24]....
        /*06f0*/ 	.word	0xffffffff


	//   ....[25]....
        /*06f4*/ 	.word	0xffffffff


	//   ....[26]....
        /*06f8*/ 	.word	0xffffffff


	//   ....[27]....
        /*06fc*/ 	.word	0xffffffff


	//   ....[28]....
        /*0700*/ 	.word	0xffffffff


	//   ....[29]....
        /*0704*/ 	.word	0xffffffff


	//   ....[30]....
        /*0708*/ 	.word	0xffffffff


	//   ....[31]....
        /*070c*/ 	.word	0xffffffff


	//   ....[32]....
        /*0710*/ 	.word	0xffffffff


	//   ....[33]....
        /*0714*/ 	.word	0xffffffff


	//   ....[34]....
        /*0718*/ 	.word	0xffffffff


	//   ....[35]....
        /*071c*/ 	.word	0xffffffff


	//   ....[36]....
        /*0720*/ 	.word	0xffffffff


	//   ....[37]....
        /*0724*/ 	.word	0xffffffff


	//   ....[38]....
        /*0728*/ 	.word	0xffffffff


	//   ....[39]....
        /*072c*/ 	.word	0xffffffff


	//   ....[40]....
        /*0730*/ 	.word	0xffffffff


	//   ....[41]....
        /*0734*/ 	.word	0xffffffff


	//   ....[42]....
        /*0738*/ 	.word	0xffffffff


	//   ....[43]....
        /*073c*/ 	.word	0xffffffff


	//   ....[44]....
        /*0740*/ 	.word	0xffffffff


	//   ....[45]....
        /*0744*/ 	.word	0xffffffff


	//   ....[46]....
        /*0748*/ 	.word	0xffffffff


	//   ....[47]....
        /*074c*/ 	.word	0xffffffff


	//   ....[48]....
        /*0750*/ 	.word	0xffffffff


	//   ....[49]....
        /*0754*/ 	.word	0xffffffff


	//   ....[50]....
        /*0758*/ 	.word	0xffffffff


	//   ....[51]....
        /*075c*/ 	.word	0xffffffff


	//   ....[52]....
        /*0760*/ 	.word	0xffffffff


	//   ....[53]....
        /*0764*/ 	.word	0xffffffff


	//   ....[54]....
        /*0768*/ 	.word	0xffffffff


	//   ....[55]....
        /*076c*/ 	.word	0xffffffff


	//   ....[56]....
        /*0770*/ 	.word	0xffffffff


	//   ....[57]....
        /*0774*/ 	.word	0xffffffff


	//   ....[58]....
        /*0778*/ 	.word	0xffffffff


	//   ....[59]....
        /*077c*/ 	.word	0xffffffff


	//   ....[60]....
        /*0780*/ 	.word	0xffffffff


	//   ....[61]....
        /*0784*/ 	.word	0xffffffff


	//   ....[62]....
        /*0788*/ 	.word	0xffffffff


	//   ....[63]....
        /*078c*/ 	.word	0xffffffff


	//   ....[64]....
        /*0790*/ 	.word	0xffffffff


	//   ....[65]....
        /*0794*/ 	.word	0xffffffff


	//   ....[66]....
        /*0798*/ 	.word	0xffffffff


	//   ....[67]....
        /*079c*/ 	.word	0xffffffff


	//   ....[68]....
        /*07a0*/ 	.word	0xffffffff


	//   ....[69]....
        /*07a4*/ 	.word	0xffffffff


	//   ....[70]....
        /*07a8*/ 	.word	0xffffffff


	//   ....[71]....
        /*07ac*/ 	.word	0xffffffff


	//   ....[72]....
        /*07b0*/ 	.word	0xffffffff


	//   ....[73]....
        /*07b4*/ 	.word	0xffffffff


	//   ....[74]....
        /*07b8*/ 	.word	0xffffffff


	//   ....[75]....
        /*07bc*/ 	.word	0xffffffff


	//   ....[76]....
        /*07c0*/ 	.word	0xffffffff


	//   ....[77]....
        /*07c4*/ 	.word	0xffffffff


	//   ....[78]....
        /*07c8*/ 	.word	0xffffffff


	//   ....[79]....
        /*07cc*/ 	.word	0xffffffff


	//   ....[80]....
        /*07d0*/ 	.word	0xffffffff


	//   ....[81]....
        /*07d4*/ 	.word	0xffffffff


	//   ....[82]....
        /*07d8*/ 	.word	0xffffffff


	//   ....[83]....
        /*07dc*/ 	.word	0xffffffff


	//   ....[84]....
        /*07e0*/ 	.word	0xffffffff


	//   ....[85]....
        /*07e4*/ 	.word	0xffffffff


	//   ....[86]....
        /*07e8*/ 	.word	0xffffffff


	//   ....[87]....
        /*07ec*/ 	.word	0xffffffff


	//   ....[88]....
        /*07f0*/ 	.word	0xffffffff


	//   ....[89]....
        /*07f4*/ 	.word	0xffffffff


	//   ....[90]....
        /*07f8*/ 	.word	0xffffffff


	//   ....[91]....
        /*07fc*/ 	.word	0xffffffff


	//   ....[92]....
        /*0800*/ 	.word	0xffffffff


	//   ....[93]....
        /*0804*/ 	.word	0xffffffff


	//   ....[94]....
        /*0808*/ 	.word	0xffffffff


	//   ....[95]....
        /*080c*/ 	.word	0xffffffff


	//   ....[96]....
        /*0810*/ 	.word	0xffffffff


	//   ....[97]....
        /*0814*/ 	.word	0xffffffff


	//   ....[98]....
        /*0818*/ 	.word	0xffffffff


	//   ....[99]....
        /*081c*/ 	.word	0xffffffff


	//   ....[100]....
        /*0820*/ 	.word	0xffffffff


	//   ....[101]....
        /*0824*/ 	.word	0xffffffff


	//   ....[102]....
        /*0828*/ 	.word	0xffffffff


	//   ....[103]....
        /*082c*/ 	.word	0xffffffff


	//   ....[104]....
        /*0830*/ 	.word	0xffffffff


	//   ....[105]....
        /*0834*/ 	.word	0xffffffff


	//   ....[106]....
        /*0838*/ 	.word	0xffffffff


	//   ....[107]....
        /*083c*/ 	.word	0x0500000f


	//   ....[108]....
        /*0840*/ 	.word	0x0500000f


	//   ....[109]....
        /*0844*/ 	.word	0x0500000f


	//   ....[110]....
        /*0848*/ 	.word	0x0500000f


	//   ....[111]....
        /*084c*/ 	.word	0x0500000f


	//   ....[112]....
        /*0850*/ 	.word	0x0500000f


	//   ....[113]....
        /*0854*/ 	.word	0x0500000f


	//   ....[114]....
        /*0858*/ 	.word	0x0500000f


	//   ....[115]....
        /*085c*/ 	.word	0x0500000f


	//   ....[116]....
        /*0860*/ 	.word	0x0500000f


	//   ....[117]....
        /*0864*/ 	.word	0x0500000f


	//   ....[118]....
        /*0868*/ 	.word	0x0500000f


	//   ....[119]....
        /*086c*/ 	.word	0x0500000f


	//   ....[120]....
        /*0870*/ 	.word	0x0500000f


	//   ....[121]....
        /*0874*/ 	.word	0x0500000f


	//   ....[122]....
        /*0878*/ 	.word	0x0500000f


	//   ....[123]....
        /*087c*/ 	.word	0x0500000f


	//   ....[124]....
        /*0880*/ 	.word	0x0500000f


	//   ....[125]....
        /*0884*/ 	.word	0x0500000f


	//   ....[126]....
        /*0888*/ 	.word	0x0500000f


	//   ....[127]....
        /*088c*/ 	.word	0x0500000f


	//   ....[128]....
        /*0890*/ 	.word	0x0500000f


	//   ....[129]....
        /*0894*/ 	.word	0x0500000f


	//   ....[130]....
        /*0898*/ 	.word	0x0500000f


	//   ....[131]....
        /*089c*/ 	.word	0x0500000f


	//   ....[132]....
        /*08a0*/ 	.word	0x0500000f


	//   ....[133]....
        /*08a4*/ 	.word	0x0500000f


	//   ....[134]....
        /*08a8*/ 	.word	0x0500000f


	//   ....[135]....
        /*08ac*/ 	.word	0x0500000f


	//   ....[136]....
        /*08b0*/ 	.word	0x0500000f


	//   ....[137]....
        /*08b4*/ 	.word	0x0500000f


	//   ....[138]....
        /*08b8*/ 	.word	0x0500000f


	//   ....[139]....
        /*08bc*/ 	.word	0x0500000f


	//   ....[140]....
        /*08c0*/ 	.word	0x0500000f


	//   ....[141]....
        /*08c4*/ 	.word	0x0500000f


	//   ....[142]....
        /*08c8*/ 	.word	0x0500000f


	//   ....[143]....
        /*08cc*/ 	.word	0x0500000f


	//   ....[144]....
        /*08d0*/ 	.word	0x0500000f


	//   ....[145]....
        /*08d4*/ 	.word	0x0500000f


	//   ....[146]....
        /*08d8*/ 	.word	0x0500000f


	//   ....[147]....
        /*08dc*/ 	.word	0x0500000f


	//   ....[148]....
        /*08e0*/ 	.word	0x0500000f


	//   ....[149]....
        /*08e4*/ 	.word	0x0500000f


	//   ....[150]....
        /*08e8*/ 	.word	0x0500000f


	//   ....[151]....
        /*08ec*/ 	.word	0x0500000f


	//   ....[152]....
        /*08f0*/ 	.word	0x0500000f


	//   ....[153]....
        /*08f4*/ 	.word	0x0500000f


	//   ....[154]....
        /*08f8*/ 	.word	0x0500000f


	//   ....[155]....
        /*08fc*/ 	.word	0x0500000f


	//   ....[156]....
        /*0900*/ 	.word	0x0500000f


	//   ....[157]....
        /*0904*/ 	.word	0x0500000f


	//----- nvinfo : EIATTR_COOP_GROUP_INSTR_OFFSETS
	.align		4
.L_263:
        /*0908*/ 	.byte	0x04, 0x28
        /*090a*/ 	.short	(.L_265 - .L_264)


	//   ....[0]....
.L_264:
        /*090c*/ 	.word	0x00000070


	//   ....[1]....
        /*0910*/ 	.word	0x00000140


	//   ....[2]....
        /*0914*/ 	.word	0x00000190


	//   ....[3]....
        /*0918*/ 	.word	0x000003e0


	//   ....[4]....
        /*091c*/ 	.word	0x00000540


	//   ....[5]....
        /*0920*/ 	.word	0x00000660


	//   ....[6]....
        /*0924*/ 	.word	0x000007c0


	//   ....[7]....
        /*0928*/ 	.word	0x000016a0


	//   ....[8]....
        /*092c*/ 	.word	0x00002e70


	//   ....[9]....
        /*0930*/ 	.word	0x00002ee0


	//   ....[10]....
        /*0934*/ 	.word	0x00002f00


	//   ....[11]....
        /*0938*/ 	.word	0x00002f20


	//   ....[12]....
        /*093c*/ 	.word	0x00004900


	//   ....[13]....
        /*0940*/ 	.word	0x00004960


	//   ....[14]....
        /*0944*/ 	.word	0x00004980


	//   ....[15]....
        /*0948*/ 	.word	0x000049a0


	//   ....[16]....
        /*094c*/ 	.word	0x00005f90


	//   ....[17]....
        /*0950*/ 	.word	0x00005fd0


	//   ....[18]....
        /*0954*/ 	.word	0x00006090


	//   ....[19]....
        /*0958*/ 	.word	0x000060e0


	//   ....[20]....
        /*095c*/ 	.word	0x00007ba0


	//   ....[21]....
        /*0960*/ 	.word	0x00007bd0


	//   ....[22]....
        /*0964*/ 	.word	0x00007c80


	//   ....[23]....
        /*0968*/ 	.word	0x00007cb0


	//   ....[24]....
        /*096c*/ 	.word	0x000084b0


	//   ....[25]....
        /*0970*/ 	.word	0x000084e0


	//   ....[26]....
        /*0974*/ 	.word	0x00008620


	//   ....[27]....
        /*0978*/ 	.word	0x00008640


	//   ....[28]....
        /*097c*/ 	.word	0x00008780


	//   ....[29]....
        /*0980*/ 	.word	0x000087a0


	//   ....[30]....
        /*0984*/ 	.word	0x000088f0


	//   ....[31]....
        /*0988*/ 	.word	0x00008910


	//   ....[32]....
        /*098c*/ 	.word	0x000092c0


	//   ....[33]....
        /*0990*/ 	.word	0x000092f0


	//   ....[34]....
        /*0994*/ 	.word	0x00009440


	//   ....[35]....
        /*0998*/ 	.word	0x00009460


	//   ....[36]....
        /*099c*/ 	.word	0x000095a0


	//   ....[37]....
        /*09a0*/ 	.word	0x000095c0


	//   ....[38]....
        /*09a4*/ 	.word	0x00009710


	//   ....[39]....
        /*09a8*/ 	.word	0x00009730


	//   ....[40]....
        /*09ac*/ 	.word	0x000098f0


	//   ....[41]....
        /*09b0*/ 	.word	0x00009ae0


	//   ....[42]....
        /*09b4*/ 	.word	0x00009b10


	//   ....[43]....
        /*09b8*/ 	.word	0x00009b40


	//   ....[44]....
        /*09bc*/ 	.word	0x00009b70


	//   ....[45]....
        /*09c0*/ 	.word	0x00009ba0


	//   ....[46]....
        /*09c4*/ 	.word	0x00009bd0


	//   ....[47]....
        /*09c8*/ 	.word	0x00009d40


	//   ....[48]....
        /*09cc*/ 	.word	0x00009d70


	//   ....[49]....
        /*09d0*/ 	.word	0x00009da0


	//   ....[50]....
        /*09d4*/ 	.word	0x00009dd0


	//   ....[51]....
        /*09d8*/ 	.word	0x00009e00


	//   ....[52]....
        /*09dc*/ 	.word	0x00009e30


	//   ....[53]....
        /*09e0*/ 	.word	0x00009ed0


	//   ....[54]....
        /*09e4*/ 	.word	0x00009f00


	//   ....[55]....
        /*09e8*/ 	.word	0x00009f90


	//   ....[56]....
        /*09ec*/ 	.word	0x0000af70


	//   ....[57]....
        /*09f0*/ 	.word	0x0000bb00


	//   ....[58]....
        /*09f4*/ 	.word	0x0000bb20


	//   ....[59]....
        /*09f8*/ 	.word	0x0000bb50


	//   ....[60]....
        /*09fc*/ 	.word	0x0000bb70


	//   ....[61]....
        /*0a00*/ 	.word	0x0000bc20


	//   ....[62]....
        /*0a04*/ 	.word	0x0000bcb0


	//   ....[63]....
        /*0a08*/ 	.word	0x0000bce0


	//   ....[64]....
        /*0a0c*/ 	.word	0x0000bd60


	//   ....[65]....
        /*0a10*/ 	.word	0x0000bd90


	//   ....[66]....
        /*0a14*/ 	.word	0x0000be10


	//   ....[67]....
        /*0a18*/ 	.word	0x0000be40


	//   ....[68]....
        /*0a1c*/ 	.word	0x0000bec0


	//   ....[69]....
        /*0a20*/ 	.word	0x0000bef0


	//   ....[70]....
        /*0a24*/ 	.word	0x0000bf50


	//   ....[71]....
        /*0a28*/ 	.word	0x0000bf60


	//   ....[72]....
        /*0a2c*/ 	.word	0x0000bfd0


	//   ....[73]....
        /*0a30*/ 	.word	0x0000c6d0


	//   ....[74]....
        /*0a34*/ 	.word	0x0000c730


	//   ....[75]....
        /*0a38*/ 	.word	0x0000c7e0


	//   ....[76]....
        /*0a3c*/ 	.word	0x0000c7f0


	//   ....[77]....
        /*0a40*/ 	.word	0x0000c880


	//   ....[78]....
        /*0a44*/ 	.word	0x0000c890


	//   ....[79]....
        /*0a48*/ 	.word	0x0000c920


	//   ....[80]....
        /*0a4c*/ 	.word	0x0000c930


	//   ....[81]....
        /*0a50*/ 	.word	0x0000c9a0


	//   ....[82]....
        /*0a54*/ 	.word	0x0000c9b0


	//   ....[83]....
        /*0a58*/ 	.word	0x0000ca30


	//   ....[84]....
        /*0a5c*/ 	.word	0x0000ca40


	//   ....[85]....
        /*0a60*/ 	.word	0x0000cac0


	//   ....[86]....
        /*0a64*/ 	.word	0x0000cad0


	//   ....[87]....
        /*0a68*/ 	.word	0x0000cb50


	//   ....[88]....
        /*0a6c*/ 	.word	0x0000cb60


	//   ....[89]....
        /*0a70*/ 	.word	0x0000f890


	//   ....[90]....
        /*0a74*/ 	.word	0x0000f8c0


	//   ....[91]....
        /*0a78*/ 	.word	0x0000f900


	//   ....[92]....
        /*0a7c*/ 	.word	0x0000f930


	//   ....[93]....
        /*0a80*/ 	.word	0x0000f960


	//   ....[94]....
        /*0a84*/ 	.word	0x0000f990


	//   ....[95]....
        /*0a88*/ 	.word	0x0000f9c0


	//   ....[96]....
        /*0a8c*/ 	.word	0x0000f9f0


	//   ....[97]....
        /*0a90*/ 	.word	0x0000fb70


	//   ....[98]....
        /*0a94*/ 	.word	0x0000fba0


	//   ....[99]....
        /*0a98*/ 	.word	0x0000fbd0


	//   ....[100]....
        /*0a9c*/ 	.word	0x0000fc00


	//   ....[101]....
        /*0aa0*/ 	.word	0x0000fc30


	//   ....[102]....
        /*0aa4*/ 	.word	0x0000fc60


	//   ....[103]....
        /*0aa8*/ 	.word	0x0000fd20


	//   ....[104]....
        /*0aac*/ 	.word	0x0000fd40


	//   ....[105]....
        /*0ab0*/ 	.word	0x0000fdb0


	//   ....[106]....
        /*0ab4*/ 	.word	0x00010240


	//   ....[107]....
        /*0ab8*/ 	.word	0x000107a0


	//   ....[108]....
        /*0abc*/ 	.word	0x00010920


	//   ....[109]....
        /*0ac0*/ 	.word	0x00010990


	//   ....[110]....
        /*0ac4*/ 	.word	0x000109f0


	//   ....[111]....
        /*0ac8*/ 	.word	0x00010a50


	//   ....[112]....
        /*0acc*/ 	.word	0x00010b20


	//   ....[113]....
        /*0ad0*/ 	.word	0x00010be0


	//   ....[114]....
        /*0ad4*/ 	.word	0x00010cf0


	//   ....[115]....
        /*0ad8*/ 	.word	0x00010d90


	//   ....[116]....
        /*0adc*/ 	.word	0x00010e60


	//   ....[117]....
        /*0ae0*/ 	.word	0x00010f00


	//   ....[118]....
        /*0ae4*/ 	.word	0x00010fd0


	//   ....[119]....
        /*0ae8*/ 	.word	0x00011070


	//   ....[120]....
        /*0aec*/ 	.word	0x00011140


	//   ....[121]....
        /*0af0*/ 	.word	0x000111e0


	//   ....[122]....
        /*0af4*/ 	.word	0x00011290


	//   ....[123]....
        /*0af8*/ 	.word	0x00011370


	//   ....[124]....
        /*0afc*/ 	.word	0x000115c0


	//   ....[125]....
        /*0b00*/ 	.word	0x00011690


	//   ....[126]....
        /*0b04*/ 	.word	0x00011770


	//   ....[127]....
        /*0b08*/ 	.word	0x000117e0


	//   ....[128]....
        /*0b0c*/ 	.word	0x000118f0


	//   ....[129]....
        /*0b10*/ 	.word	0x000119b0


	//   ....[130]....
        /*0b14*/ 	.word	0x00011a70


	//   ....[131]....
        /*0b18*/ 	.word	0x00011b30


	//   ....[132]....
        /*0b1c*/ 	.word	0x00011bf0


	//   ....[133]....
        /*0b20*/ 	.word	0x00011cb0


	//   ....[134]....
        /*0b24*/ 	.word	0x00011d70


	//   ....[135]....
        /*0b28*/ 	.word	0x00011e20


	//   ....[136]....
        /*0b2c*/ 	.word	0x00011f20


	//   ....[137]....
        /*0b30*/ 	.word	0x00011f70


	//   ....[138]....
        /*0b34*/ 	.word	0x00011fd0


	//   ....[139]....
        /*0b38*/ 	.word	0x000120b0


	//   ....[140]....
        /*0b3c*/ 	.word	0x000123e0


	//   ....[141]....
        /*0b40*/ 	.word	0x00012480


	//   ....[142]....
        /*0b44*/ 	.word	0x000125a0


	//   ....[143]....
        /*0b48*/ 	.word	0x00012620


	//   ....[144]....
        /*0b4c*/ 	.word	0x000126a0


	//   ....[145]....
        /*0b50*/ 	.word	0x00012720


	//   ....[146]....
        /*0b54*/ 	.word	0x000127a0


	//   ....[147]....
        /*0b58*/ 	.word	0x00012830


	//   ....[148]....
        /*0b5c*/ 	.word	0x000128d0


	//   ....[149]....
        /*0b60*/ 	.word	0x00012980


	//   ....[150]....
        /*0b64*/ 	.word	0x00012a00


	//   ....[151]....
        /*0b68*/ 	.word	0x00012a80


	//   ....[152]....
        /*0b6c*/ 	.word	0x00012b00


	//   ....[153]....
        /*0b70*/ 	.word	0x00012b90


	//   ....[154]....
        /*0b74*/ 	.word	0x00012c10


	//   ....[155]....
        /*0b78*/ 	.word	0x00012cb0


	//   ....[156]....
        /*0b7c*/ 	.word	0x00012d40


	//   ....[157]....
        /*0b80*/ 	.word	0x00012e70


	//----- nvinfo : EIATTR_REG_RECONFIG
	.align		4
.L_265:
        /*0b84*/ 	.byte	0x01, 0x54
	.zero		2


	//----- nvinfo : EIATTR_SYSCALL_OFFSETS
	.align		4
        /*0b88*/ 	.byte	0x04, 0x46
        /*0b8a*/ 	.short	(.L_267 - .L_266)


	//   ....[0]....
.L_266:
        /*0b8c*/ 	.word	0x00001810


	//   ....[1]....
        /*0b90*/ 	.word	0x0000ab60


	//   ....[2]....
        /*0b94*/ 	.word	0x0000acc0


	//   ....[3]....
        /*0b98*/ 	.word	0x0000adc0


	//   ....[4]....
        /*0b9c*/ 	.word	0x0000b6d0


	//   ....[5]....
        /*0ba0*/ 	.word	0x0000c2f0


	//----- nvinfo : EIATTR_MBARRIER_INSTR_OFFSETS
	.align		4
.L_267:
        /*0ba4*/ 	.byte	0x04, 0x39
        /*0ba6*/ 	.short	(.L_269 - .L_268)


	//   ....[0]....
.L_268:
        /*0ba8*/ 	.word	0x00000280
        /*0bac*/ 	.word	0x000000ff
        /*0bb0*/ 	.word	0x00032400
        /*0bb4*/ 	.short	0x0100
        /*0bb6*/ 	.byte	0x08
	.zero		1


	//   ....[1]....
        /*0bb8*/ 	.word	0x00000290
        /*0bbc*/ 	.word	0x000000ff
        /*0bc0*/ 	.word	0x00032410
        /*0bc4*/ 	.short	0x0100
        /*0bc6*/ 	.byte	0x08
	.zero		1


	//   ....[2]....
        /*0bc8*/ 	.word	0x000002a0
        /*0bcc*/ 	.word	0x000000ff
        /*0bd0*/ 	.word	0x00032420
        /*0bd4*/ 	.short	0x0100
        /*0bd6*/ 	.byte	0x08
	.zero		1


	//   ....[3]....
        /*0bd8*/ 	.word	0x00000390
        /*0bdc*/ 	.word	0x000000ff
        /*0be0*/ 	.word	0x00032430
        /*0be4*/ 	.short	0x0100
        /*0be6*/ 	.byte	0x08
	.zero		1


	//   ....[4]....
        /*0be8*/ 	.word	0x000003a0
        /*0bec*/ 	.word	0x000000ff
        /*0bf0*/ 	.word	0x00032440
        /*0bf4*/ 	.short	0x0100
        /*0bf6*/ 	.byte	0x08
	.zero		1


	//   ....[5]....
        /*0bf8*/ 	.word	0x000003b0
        /*0bfc*/ 	.word	0x000000ff
        /*0c00*/ 	.word	0x00032438
        /*0c04*/ 	.short	0x0100
        /*0c06*/ 	.byte	0x08
	.zero		1


	//   ....[6]....
        /*0c08*/ 	.word	0x000003c0
        /*0c0c*/ 	.word	0x000000ff
        /*0c10*/ 	.word	0x00032448
        /*0c14*/ 	.short	0x0100
        /*0c16*/ 	.byte	0x08
	.zero		1


	//   ....[7]....
        /*0c18*/ 	.word	0x000004f0
        /*0c1c*/ 	.word	0x000000ff
        /*0c20*/ 	.word	0x00032450
        /*0c24*/ 	.short	0x0100
        /*0c26*/ 	.byte	0x08
	.zero		1


	//   ....[8]....
        /*0c28*/ 	.word	0x00000500
        /*0c2c*/ 	.word	0x000000ff
        /*0c30*/ 	.word	0x00032460
        /*0c34*/ 	.short	0x0100
        /*0c36*/ 	.byte	0x08
	.zero		1


	//   ....[9]....
        /*0c38*/ 	.word	0x00000510
        /*0c3c*/ 	.word	0x000000ff
        /*0c40*/ 	.word	0x00032458
        /*0c44*/ 	.short	0x0100
        /*0c46*/ 	.byte	0x08
	.zero		1


	//   ....[10]....
        /*0c48*/ 	.word	0x00000520
        /*0c4c*/ 	.word	0x000000ff
        /*0c50*/ 	.word	0x00032468
        /*0c54*/ 	.short	0x0100
        /*0c56*/ 	.byte	0x08
	.zero		1


	//   ....[11]....
        /*0c58*/ 	.word	0x00000610
        /*0c5c*/ 	.word	0x000000ff
        /*0c60*/ 	.word	0x00032470
        /*0c64*/ 	.short	0x0100
        /*0c66*/ 	.byte	0x06
	.zero		1


	//   ....[12]....
        /*0c68*/ 	.word	0x00000620
        /*0c6c*/ 	.word	0x000000ff
        /*0c70*/ 	.word	0x00032480
        /*0c74*/ 	.short	0x0100
        /*0c76*/ 	.byte	0x06
	.zero		1


	//   ....[13]....
        /*0c78*/ 	.word	0x00000630
        /*0c7c*/ 	.word	0x000000ff
        /*0c80*/ 	.word	0x00032478
        /*0c84*/ 	.short	0x0100
        /*0c86*/ 	.byte	0x06
	.zero		1


	//   ....[14]....
        /*0c88*/ 	.word	0x00000640
        /*0c8c*/ 	.word	0x000000ff
        /*0c90*/ 	.word	0x00032488
        /*0c94*/ 	.short	0x0100
        /*0c96*/ 	.byte	0x06
	.zero		1


	//   ....[15]....
        /*0c98*/ 	.word	0x00000770
        /*0c9c*/ 	.word	0x000000ff
        /*0ca0*/ 	.word	0x00032490
        /*0ca4*/ 	.short	0x0100
        /*0ca6*/ 	.byte	0x08
	.zero		1


	//   ....[16]....
        /*0ca8*/ 	.word	0x00000780
        /*0cac*/ 	.word	0x000000ff
        /*0cb0*/ 	.word	0x000324a0
        /*0cb4*/ 	.short	0x0100
        /*0cb6*/ 	.byte	0x08
	.zero		1


	//   ....[17]....
        /*0cb8*/ 	.word	0x00000790
        /*0cbc*/ 	.word	0x000000ff
        /*0cc0*/ 	.word	0x00032498
        /*0cc4*/ 	.short	0x0100
        /*0cc6*/ 	.byte	0x08
	.zero		1


	//   ....[18]....
        /*0cc8*/ 	.word	0x000007a0
        /*0ccc*/ 	.word	0x000000ff
        /*0cd0*/ 	.word	0x000324a8
        /*0cd4*/ 	.short	0x0100
        /*0cd6*/ 	.byte	0x08
	.zero		1


	//   ....[19]....
        /*0cd8*/ 	.word	0x000008d0
        /*0cdc*/ 	.word	0x000000ff
        /*0ce0*/ 	.word	0x000324b0
        /*0ce4*/ 	.short	0x0100
        /*0ce6*/ 	.byte	0x08
	.zero		1


	//   ....[20]....
        /*0ce8*/ 	.word	0x000008e0
        /*0cec*/ 	.word	0x000000ff
        /*0cf0*/ 	.word	0x000324c0
        /*0cf4*/ 	.short	0x0100
        /*0cf6*/ 	.byte	0x08
	.zero		1


	//   ....[21]....
        /*0cf8*/ 	.word	0x000008f0
        /*0cfc*/ 	.word	0x000000ff
        /*0d00*/ 	.word	0x000324b8
        /*0d04*/ 	.short	0x0100
        /*0d06*/ 	.byte	0x08
	.zero		1


	//   ....[22]....
        /*0d08*/ 	.word	0x00000900
        /*0d0c*/ 	.word	0x000000ff
        /*0d10*/ 	.word	0x000324c8
        /*0d14*/ 	.short	0x0100
        /*0d16*/ 	.byte	0x08
	.zero		1


	//   ....[23]....
        /*0d18*/ 	.word	0x000018d0
        /*0d1c*/ 	.word	0x00000005
        /*0d20*/ 	.word	0x00032400
        /*0d24*/ 	.short	0x010a
        /*0d26*/ 	.byte	0x3f
	.zero		1


	//   ....[24]....
        /*0d28*/ 	.word	0x000019b0
        /*0d2c*/ 	.word	0x00000003
        /*0d30*/ 	.word	0x00032430
        /*0d34*/ 	.short	0x010a
        /*0d36*/ 	.byte	0x3f
	.zero		1


	//   ....[25]....
        /*0d38*/ 	.word	0x00001a00
        /*0d3c*/ 	.word	0x00000003
        /*0d40*/ 	.word	0x00032430
        /*0d44*/ 	.short	0x010a
        /*0d46*/ 	.byte	0x3f
	.zero		1


	//   ....[26]....
        /*0d48*/ 	.word	0x00001d70
        /*0d4c*/ 	.word	0x00000005
        /*0d50*/ 	.word	0x00032410
        /*0d54*/ 	.short	0x010a
        /*0d56*/ 	.byte	0x3f
	.zero		1


	//   ....[27]....
        /*0d58*/ 	.word	0x00001db0
        /*0d5c*/ 	.word	0x00000003
        /*0d60*/ 	.word	0x00032450
        /*0d64*/ 	.short	0x010a
        /*0d66*/ 	.byte	0x3f
	.zero		1


	//   ....[28]....
        /*0d68*/ 	.word	0x00001df0
        /*0d6c*/ 	.word	0x00000003
        /*0d70*/ 	.word	0x00032450
        /*0d74*/ 	.short	0x010a
        /*0d76*/ 	.byte	0x3f
	.zero		1


	//   ....[29]....
        /*0d78*/ 	.word	0x00003180
        /*0d7c*/ 	.word	0x00000018
        /*0d80*/ 	.word	0x00000000
        /*0d84*/ 	.short	0x0101
        /*0d86*/ 	.byte	0x3f
	.zero		1


	//   ....[30]....
        /*0d88*/ 	.word	0x00003c60
        /*0d8c*/ 	.word	0x00000003
        /*0d90*/ 	.word	0x00000000
        /*0d94*/ 	.short	0x0101
        /*0d96*/ 	.byte	0x3f
	.zero		1


	//   ....[31]....
        /*0d98*/ 	.word	0x00003db0
        /*0d9c*/ 	.word	0x000000ff
        /*0da0*/ 	.word	0x00032430
        /*0da4*/ 	.short	0x010a
        /*0da6*/ 	.byte	0x04
	.zero		1


	//   ....[32]....
        /*0da8*/ 	.word	0x00003df0
        /*0dac*/ 	.word	0x000000ff
        /*0db0*/ 	.word	0x00032430
        /*0db4*/ 	.short	0x010a
        /*0db6*/ 	.byte	0x04
	.zero		1


	//   ....[33]....
        /*0db8*/ 	.word	0x00004000
        /*0dbc*/ 	.word	0x000000ff
        /*0dc0*/ 	.word	0x00032450
        /*0dc4*/ 	.short	0x010a
        /*0dc6*/ 	.byte	0x04
	.zero		1


	//   ....[34]....
        /*0dc8*/ 	.word	0x00004040
        /*0dcc*/ 	.word	0x000000ff
        /*0dd0*/ 	.word	0x00032450
        /*0dd4*/ 	.short	0x010a
        /*0dd6*/ 	.byte	0x04
	.zero		1


	//   ....[35]....
        /*0dd8*/ 	.word	0x00004bf0
        /*0ddc*/ 	.word	0x00000098
        /*0de0*/ 	.word	0x00000000
        /*0de4*/ 	.short	0x0101
        /*0de6*/ 	.byte	0x3f
	.zero		1


	//   ....[36]....
        /*0de8*/ 	.word	0x00005e00
        /*0dec*/ 	.word	0x000000d6
        /*0df0*/ 	.word	0x00000000
        /*0df4*/ 	.short	0x0101
        /*0df6*/ 	.byte	0x3f
	.zero		1


	//   ....[37]....
        /*0df8*/ 	.word	0x000084d0
        /*0dfc*/ 	.word	0x00000000
        /*0e00*/ 	.word	0x00000000
        /*0e04*/ 	.short	0x0101
        /*0e06*/ 	.byte	0x3f
	.zero		1


	//   ....[38]....
        /*0e08*/ 	.word	0x0000b210
        /*0e0c*/ 	.word	0x00000000
        /*0e10*/ 	.word	0x00032440
        /*0e14*/ 	.short	0x010a
        /*0e16*/ 	.byte	0x3f
	.zero		1


	//   ....[39]....
        /*0e18*/ 	.word	0x0000c090
        /*0e1c*/ 	.word	0x00000008
        /*0e20*/ 	.word	0x00032400
        /*0e24*/ 	.short	0x0107
        /*0e26*/ 	.byte	0x3f
	.zero		1


	//   ....[40]....
        /*0e28*/ 	.word	0x0000c130
        /*0e2c*/ 	.word	0x00000002
        /*0e30*/ 	.word	0x00032400
        /*0e34*/ 	.short	0x0101
        /*0e36*/ 	.byte	0x3f
	.zero		1


	//   ....[41]....
        /*0e38*/ 	.word	0x0000cc80
        /*0e3c*/ 	.word	0x00000007
        /*0e40*/ 	.word	0x00032410
        /*0e44*/ 	.short	0x0107
        /*0e46*/ 	.byte	0x3f
	.zero		1


	//   ....[42]....
        /*0e48*/ 	.word	0x0000cd80
        /*0e4c*/ 	.word	0x00000002
        /*0e50*/ 	.word	0x00032410
        /*0e54*/ 	.short	0x0101
        /*0e56*/ 	.byte	0x3f
	.zero		1


	//   ....[43]....
        /*0e58*/ 	.word	0x0000cda0
        /*0e5c*/ 	.word	0x00000002
        /*0e60*/ 	.word	0x00032420
        /*0e64*/ 	.short	0x010a
        /*0e66*/ 	.byte	0x3f
	.zero		1


	//   ....[44]....
        /*0e68*/ 	.word	0x0000ceb0
        /*0e6c*/ 	.word	0x00000002
        /*0e70*/ 	.word	0x00032460
        /*0e74*/ 	.short	0x010a
        /*0e76*/ 	.byte	0x3f
	.zero		1


	//   ....[45]....
        /*0e78*/ 	.word	0x0000d7c0
        /*0e7c*/ 	.word	0x00000003
        /*0e80*/ 	.word	0x00032440
        /*0e84*/ 	.short	0x010a
        /*0e86*/ 	.byte	0x3f
	.zero		1


	//   ....[46]....
        /*0e88*/ 	.word	0x0000da20
        /*0e8c*/ 	.word	0x00000003
        /*0e90*/ 	.word	0x00032460
        /*0e94*/ 	.short	0x010a
        /*0e96*/ 	.byte	0x3f
	.zero		1


	//   ....[47]....
        /*0e98*/ 	.word	0x0000e2c0
        /*0e9c*/ 	.word	0x00000004
        /*0ea0*/ 	.word	0x00032440
        /*0ea4*/ 	.short	0x010a
        /*0ea6*/ 	.byte	0x3f
	.zero		1


	//   ....[48]....
        /*0ea8*/ 	.word	0x0000e510
        /*0eac*/ 	.word	0x00000004
        /*0eb0*/ 	.word	0x00032460
        /*0eb4*/ 	.short	0x010a
        /*0eb6*/ 	.byte	0x3f
	.zero		1


	//   ....[49]....
        /*0eb8*/ 	.word	0x0000ed20
        /*0ebc*/ 	.word	0x00000004
        /*0ec0*/ 	.word	0x00032440
        /*0ec4*/ 	.short	0x010a
        /*0ec6*/ 	.byte	0x3f
	.zero		1


	//   ....[50]....
        /*0ec8*/ 	.word	0x0000ef80
        /*0ecc*/ 	.word	0x00000004
        /*0ed0*/ 	.word	0x00032460
        /*0ed4*/ 	.short	0x010a
        /*0ed6*/ 	.byte	0x3f
	.zero		1


	//   ....[51]....
        /*0ed8*/ 	.word	0x000101c0
        /*0edc*/ 	.word	0x00000000
        /*0ee0*/ 	.word	0x00032420
        /*0ee4*/ 	.short	0x010a
        /*0ee6*/ 	.byte	0x3f
	.zero		1


	//   ....[52]....
        /*0ee8*/ 	.word	0x000103a0
        /*0eec*/ 	.word	0x00000006
        /*0ef0*/ 	.word	0x00000000
        /*0ef4*/ 	.short	0x010a
        /*0ef6*/ 	.byte	0x3f
	.zero		1


	//   ....[53]....
        /*0ef8*/ 	.word	0x00010410
        /*0efc*/ 	.word	0x00000007
        /*0f00*/ 	.word	0x00000000
        /*0f04*/ 	.short	0x010a
        /*0f06*/ 	.byte	0x3f
	.zero		1


	//   ....[54]....
        /*0f08*/ 	.word	0x00010480
        /*0f0c*/ 	.word	0x00000004
        /*0f10*/ 	.word	0x00000000
        /*0f14*/ 	.short	0x010a
        /*0f16*/ 	.byte	0x3f
	.zero		1


	//   ....[55]....
        /*0f18*/ 	.word	0x000104b0
        /*0f1c*/ 	.word	0x00000003
        /*0f20*/ 	.word	0x00000000
        /*0f24*/ 	.short	0x010a
        /*0f26*/ 	.byte	0x3f
	.zero		1


	//   ....[56]....
        /*0f28*/ 	.word	0x00010510
        /*0f2c*/ 	.word	0x00000005
        /*0f30*/ 	.word	0x00032400
        /*0f34*/ 	.short	0x010a
        /*0f36*/ 	.byte	0x3f
	.zero		1


	//   ....[57]....
        /*0f38*/ 	.word	0x00010560
        /*0f3c*/ 	.word	0x00000003
        /*0f40*/ 	.word	0x00032430
        /*0f44*/ 	.short	0x010a
        /*0f46*/ 	.byte	0x3f
	.zero		1


	//   ....[58]....
        /*0f48*/ 	.word	0x000105b0
        /*0f4c*/ 	.word	0x00000005
        /*0f50*/ 	.word	0x00032410
        /*0f54*/ 	.short	0x010a
        /*0f56*/ 	.byte	0x3f
	.zero		1


	//   ....[59]....
        /*0f58*/ 	.word	0x00010600
        /*0f5c*/ 	.word	0x00000003
        /*0f60*/ 	.word	0x00032450
        /*0f64*/ 	.short	0x010a
        /*0f66*/ 	.byte	0x3f
	.zero		1


	//   ....[60]....
        /*0f68*/ 	.word	0x00010660
        /*0f6c*/ 	.word	0x00000099
        /*0f70*/ 	.word	0x00032430
        /*0f74*/ 	.short	0x010a
        /*0f76*/ 	.byte	0x3f
	.zero		1


	//   ....[61]....
        /*0f78*/ 	.word	0x000106c0
        /*0f7c*/ 	.word	0x000000d1
        /*0f80*/ 	.word	0x00032450
        /*0f84*/ 	.short	0x010a
        /*0f86*/ 	.byte	0x3f
	.zero		1


	//   ....[62]....
        /*0f88*/ 	.word	0x00010860
        /*0f8c*/ 	.word	0x00000000
        /*0f90*/ 	.word	0x00032440
        /*0f94*/ 	.short	0x010a
        /*0f96*/ 	.byte	0x3f
	.zero		1


	//   ....[63]....
        /*0f98*/ 	.word	0x00012100
        /*0f9c*/ 	.word	0x00000002
        /*0fa0*/ 	.word	0x00032420
        /*0fa4*/ 	.short	0x010a
        /*0fa6*/ 	.byte	0x3f
	.zero		1


	//   ....[64]....
        /*0fa8*/ 	.word	0x00012150
        /*0fac*/ 	.word	0x00000002
        /*0fb0*/ 	.word	0x00032460
        /*0fb4*/ 	.short	0x010a
        /*0fb6*/ 	.byte	0x3f
	.zero		1


	//   ....[65]....
        /*0fb8*/ 	.word	0x000121a0
        /*0fbc*/ 	.word	0x00000003
        /*0fc0*/ 	.word	0x00032440
        /*0fc4*/ 	.short	0x010a
        /*0fc6*/ 	.byte	0x3f
	.zero		1


	//   ....[66]....
        /*0fc8*/ 	.word	0x000121f0
        /*0fcc*/ 	.word	0x00000003
        /*0fd0*/ 	.word	0x00032460
        /*0fd4*/ 	.short	0x010a
        /*0fd6*/ 	.byte	0x3f
	.zero		1


	//   ....[67]....
        /*0fd8*/ 	.word	0x00012240
        /*0fdc*/ 	.word	0x00000004
        /*0fe0*/ 	.word	0x00032440
        /*0fe4*/ 	.short	0x010a
        /*0fe6*/ 	.byte	0x3f
	.zero		1


	//   ....[68]....
        /*0fe8*/ 	.word	0x00012290
        /*0fec*/ 	.word	0x00000004
        /*0ff0*/ 	.word	0x00032460
        /*0ff4*/ 	.short	0x010a
        /*0ff6*/ 	.byte	0x3f
	.zero		1


	//   ....[69]....
        /*0ff8*/ 	.word	0x000122e0
        /*0ffc*/ 	.word	0x00000004
        /*1000*/ 	.word	0x00032440
        /*1004*/ 	.short	0x010a
        /*1006*/ 	.byte	0x3f
	.zero		1


	//   ....[70]....
        /*1008*/ 	.word	0x00012330
        /*100c*/ 	.word	0x00000004
        /*1010*/ 	.word	0x00032460
        /*1014*/ 	.short	0x010a
        /*1016*/ 	.byte	0x3f
	.zero		1


	//   ....[71]....
        /*1018*/ 	.word	0x00012d90
        /*101c*/ 	.word	0x00000000
        /*1020*/ 	.word	0x00032420
        /*1024*/ 	.short	0x010a
        /*1026*/ 	.byte	0x3f
	.zero		1


	//   ....[72]....
        /*1028*/ 	.word	0x00012f30
        /*102c*/ 	.word	0x00000006
        /*1030*/ 	.word	0x00000000
        /*1034*/ 	.short	0x010a
        /*1036*/ 	.byte	0x3f
	.zero		1


	//   ....[73]....
        /*1038*/ 	.word	0x00012f80
        /*103c*/ 	.word	0x00000007
        /*1040*/ 	.word	0x00000000
        /*1044*/ 	.short	0x010a
        /*1046*/ 	.byte	0x3f
	.zero		1


	//   ....[74]....
        /*1048*/ 	.word	0x00012fd0
        /*104c*/ 	.word	0x00000004
        /*1050*/ 	.word	0x00000000
        /*1054*/ 	.short	0x010a
        /*1056*/ 	.byte	0x3f
	.zero		1


	//----- nvinfo : EIATTR_NUM_MBARRIERS
	.align		4
.L_269:
        /*1058*/ 	.byte	0x03, 0x38
        /*105a*/ 	.short	0x0017


	//----- nvinfo : EIATTR_EXIT_INSTR_OFFSETS
	.align		4
        /*105c*/ 	.byte	0x04, 0x1c
        /*105e*/ 	.short	(.L_271 - .L_270)


	//   ....[0]....
.L_270:
        /*1060*/ 	.word	0x00000ac0


	//   ....[1]....
        /*1064*/ 	.word	0x000098a0


	//   ....[2]....
        /*1068*/ 	.word	0x00010500


	//----- nvinfo : EIATTR_MAX_THREADS
	.align		4
.L_271:
        /*106c*/ 	.byte	0x04, 0x05
        /*106e*/ 	.short	(.L_273 - .L_272)
.L_272:
        /*1070*/ 	.word	0x00000180
        /*1074*/ 	.word	0x00000001
        /*1078*/ 	.word	0x00000001


	//----- nvinfo : EIATTR_CRS_STACK_SIZE
	.align		4
.L_273:
        /*107c*/ 	.byte	0x04, 0x1e
        /*107e*/ 	.short	(.L_275 - .L_274)
.L_274:
        /*1080*/ 	.word	0x00000000


	//----- nvinfo : EIATTR_CBANK_PARAM_SIZE
	.align		4
.L_275:
        /*1084*/ 	.byte	0x03, 0x19
        /*1086*/ 	.short	0x0bf0


	//----- nvinfo : EIATTR_PARAM_CBANK
	.align		4
        /*1088*/ 	.byte	0x04, 0x0a
        /*108a*/ 	.short	(.L_277 - .L_276)
	.align		4
.L_276:
        /*108c*/ 	.word	index@(.nv.constant0._ZN7cutlass13device_kernelIN5flash11enable_sm90INS1_16FlashAttnFwdSm90INS1_25CollectiveMainloopFwdSm90ILi2EN4cute5tupleIJNS5_1CILi1EEES8_S8_EEENS6_IJNS7_ILi128EEENS7_ILi96EEENS7_ILi64EEEEEELi256ENS_10bfloat16_tEfNS_4arch4Sm90ELb0ELb0ELb0ELb1ELb0ELb0ELb1ELb1ELb0ELb1ELb0ELb0EEENS1_21CollectiveEpilogueFwdINS6_IJSA_NS7_ILi256EEESB_EEES9_SE_SG_Li256ELb1ELb1ELb0ELb0EEENS1_36VarlenDynamicPersistentTileSchedulerILi128ELi96ELi256ELi128ELb0ELb1ELb1ELb0ELb1ELb1EEEEEEEEEvNT_6ParamsE)
        /*1090*/ 	.short	0x0210
        /*1092*/ 	.short	0x0bf0


	//----- nvinfo : EIATTR_SW_WAR
	.align		4
.L_277:
        /*1094*/ 	.byte	0x04, 0x36
        /*1096*/ 	.short	(.L_279 - .L_278)
.L_278:
        /*1098*/ 	.word	0x00000008
.L_279:


//--------------------- .nv.info._ZN7cutlass13device_kernelIN5flash11enable_sm90INS1_16FlashAttnFwdSm90INS1_25CollectiveMainloopFwdSm90ILi2EN4cute5tupleIJNS5_1CILi1EEES8_S8_EEENS6_IJNS7_ILi128EEENS7_ILi96EEENS7_ILi64EEEEEELi256ENS_10bfloat16_tEfNS_4arch4Sm90ELb0ELb0ELb0ELb1ELb0ELb1ELb1ELb1ELb0ELb1ELb0ELb0EEENS1_21CollectiveEpilogueFwdINS6_IJSA_NS7_ILi256EEESB_EEES9_SE_SG_Li256ELb1ELb1ELb0ELb0EEENS1_36VarlenDynamicPersistentTileSchedulerILi128ELi96ELi256ELi128ELb0ELb1ELb1ELb0ELb1ELb1EEEEEEEEEvNT_6ParamsE --------------------------
	.section	.nv.info._ZN7cutlass13device_kernelIN5flash11enable_sm90INS1_16FlashAttnFwdSm90INS1_25CollectiveMainloopFwdSm90ILi2EN4cute5tupleIJNS5_1CILi1EEES8_S8_EEENS6_IJNS7_ILi128EEENS7_ILi96EEENS7_ILi64EEEEEELi256ENS_10bfloat16_tEfNS_4arch4Sm90ELb0ELb0ELb0ELb1ELb0ELb1ELb1ELb1ELb0ELb1ELb0ELb0EEENS1_21CollectiveEpilogueFwdINS6_IJSA_NS7_ILi256EEESB_EEES9_SE_SG_Li256ELb1ELb1ELb0ELb0EEENS1_36VarlenDynamicPersistentTileSchedulerILi128ELi96ELi256ELi128ELb0ELb1ELb1ELb0ELb1ELb1EEEEEEEEEvNT_6ParamsE,"",@"SHT_CUDA_INFO"
	.sectionflags	@""
	.align	4


	//----- nvinfo : EIATTR_CUDA_API_VERSION
	.align		4
        /*0000*/ 	.byte	0x04, 0x37
        /*0002*/ 	.short	(.L_281 - .L_280)
.L_280:
        /*0004*/ 	.word	0x00000082


	//----- nvinfo : EIATTR_KPARAM_INFO
	.align		4
.L_281:
        /*0008*/ 	.byte	0x04, 0x17
        /*000a*/ 	.short	(.L_283 - .L_282)
.L_282:
        /*000c*/ 	.word	0x00000000
        /*0010*/ 	.short	0x0000
        /*0012*/ 	.short	0x0070
        /*0014*/ 	.byte	0x00, 0xf0, 0x01, 0x2e


	//----- nvinfo : EIATTR_SPARSE_MMA_MASK
	.align		4
.L_283:
        /*0018*/ 	.byte	0x03, 0x50
        /*001a*/ 	.short	0x0000


	//----- nvinfo : EIATTR_MAXREG_COUNT
	.align		4
        /*001c*/ 	.byte	0x03, 0x1b
        /*001e*/ 	.short	0x00a8


	//----- nvinfo : EIATTR_NUM_BARRIERS
	.align		4
        /*0020*/ 	.byte	0x02, 0x4c
        /*0022*/ 	.byte	0x10
	.zero		1


	//----- nvinfo : EIATTR_EXTERNS
	.align		4
        /*0024*/ 	.byte	0x04, 0x0f
        /*0026*/ 	.short	(.L_285 - .L_284)


	//   ....[0]....
	.align		4
.L_284:
        /*0028*/ 	.word	index@(__assertfail)


	//----- nvinfo : EIATTR_ANNOTATIONS
	.align		4
.L_285:
        /*002c*/ 	.byte	0x04, 0x55
        /*002e*/ 	.short	(.L_287 - .L_286)


	//   ....[0]....
.L_286:
        /* <DEDUP_REMOVED lines=130> */


	//----- nvinfo : EIATTR_MERCURY_ISA_VERSION
	.align		4
.L_287:
        /*0840*/ 	.byte	0x03, 0x5f
        /*0842*/ 	.short	0x0101


	//----- nvinfo : EIATTR_UNUSED_LOAD_BYTE_OFFSET
	.align		4
        /*0844*/ 	.byte	0x04, 0x44
        /*0846*/ 	.short	(.L_289 - .L_288)


	//   ....[0]....
.L_288:
        /*0848*/ 	.word	0x00000ae0
        /*084c*/ 	.word	0x0000fff0


	//   ....[1]....
        /*0850*/ 	.word	0x0000dd50
        /*0854*/ 	.word	0x0000fff0


	//----- nvinfo : EIATTR_INT_WARP_WIDE_INSTR_OFFSETS
	.align		4
.L_289:
        /*0858*/ 	.byte	0x04, 0x31
        /*085a*/ 	.short	(.L_291 - .L_290)


	//   ....[0]....
.L_290:
        /*085c*/ 	.word	0x00000180


	//   ....[1]....
        /*0860*/ 	.word	0x000001c0


	//   ....[2]....
        /*0864*/ 	.word	0x00000230


	//   ....[3]....
        /*0868*/ 	.word	0x000002a0


	//   ....[4]....
        /*086c*/ 	.word	0x00013180


	//   ....[5]....
        /*0870*/ 	.word	0x000131e0


	//   ....[6]....
        /*0874*/ 	.word	0x00017f30


	//   ....[7]....
        /*0878*/ 	.word	0x00017f90


	//----- nvinfo : EIATTR_COOP_GROUP_MASK_REGIDS
	.align		4
.L_291:
        /*087c*/ 	.byte	0x04, 0x29
        /*087e*/ 	.short	(.L_293 - .L_292)


	//   ....[0]....
.L_292:
        /*0880*/ 	.word	0xffffffff


	//   ....[1]....
        /*0884*/ 	.word	0xffffffff


	//   ....[2]....
        /*0888*/ 	.word	0xffffffff


	//   ....[3]....
        /*088c*/ 	.word	0xffffffff


	//   ....[4]....
        /*0890*/ 	.word	0xffffffff


	//   ....[5]....
        /*0894*/ 	.word	0xffffffff


	//   ....[6]....
        /*0898*/ 	.word	0xffffffff


	//   ....[7]....
        /*089c*/ 	.word	0xffffffff


	//   ....[8]....
        /*08a0*/ 	.word	0xffffffff


	//   ....[9]....
        /*08a4*/ 	.word	0xffffffff


	//   ....[10]....
        /*08a8*/ 	.word	0xffffffff


	//   ....[11]....
        /*08ac*/ 	.word	0xffffffff


	//   ....[12]....
        /*08b0*/ 	.word	0xffffffff


	//   ....[13]....
        /*08b4*/ 	.word	0xffffffff


	//   ....[14]....
        /*08b8*/ 	.word	0xffffffff


	//   ....[15]....
        /*08bc*/ 	.word	0xffffffff


	//   ....[16]....
        /*08c0*/ 	.word	0xffffffff


	//   ....[17]....
        /*08c4*/ 	.word	0xffffffff


	//   ....[18]....
        /*08c8*/ 	.word	0xffffffff


	//   ....[19]....
        /*08cc*/ 	.word	0xffffffff


	//   ....[20]....
        /*08d0*/ 	.word	0xffffffff


	//   ....[21]....
        /*08d4*/ 	.word	0xffffffff


	//   ....[22]....
        /*08d8*/ 	.word	0xffffffff


	//   ....[23]....
        /*08dc*/ 	.word	0xffffffff


	//   ....[24]....
        /*08e0*/ 	.word	0xffffffff


	//   ....[25]....
        /*08e4*/ 	.word	0xffffffff


	//   ....[26]....
        /*08e8*/ 	.word	0xffffffff


	//   ....[27]....
        /*08ec*/ 	.word	0xffffffff


	//   ....[28]....
        /*08f0*/ 	.word	0xffffffff


	//   ....[29]....
        /*08f4*/ 	.word	0xffffffff


	//   ....[30]....
        /*08f8*/ 	.word	0xffffffff


	//   ....[31]....
        /*08fc*/ 	.word	0xffffffff


	//   ....[32]....
        /*0900*/ 	.word	0xffffffff


	//   ....[33]....
        /*0904*/ 	.word	0xffffffff


	//   ....[34]....
        /*0908*/ 	.word	0xffffffff


	//   ....[35]....
        /*090c*/ 	.word	0xffffffff


	//   ....[36]....
        /*0910*/ 	.word	0xffffffff


	//   ....[37]....
        /*0914*/ 	.word	0xffffffff


	//   ....[38]....
        /*0918*/ 	.word	0xffffffff


	//   ....[39]....
        /*091c*/ 	.word	0xffffffff


	//   ....[40]....
        /*0920*/ 	.word	0xffffffff


	//   ....[41]....
        /*0924*/ 	.word	0xffffffff


	//   ....[42]....
        /*0928*/ 	.word	0xffffffff


	//   ....[43]....
        /*092c*/ 	.word	0xffffffff


	//   ....[44]....
        /*0930*/ 	.word	0xffffffff


	//   ....[45]....
        /*0934*/ 	.word	0xffffffff


	//   ....[46]....
        /*0938*/ 	.word	0xffffffff


	//   ....[47]....
        /*093c*/ 	.word	0xffffffff


	//   ....[48]....
        /*0940*/ 	.word	0xffffffff


	//   ....[49]....
        /*0944*/ 	.word	0xffffffff


	//   ....[50]....
        /*0948*/ 	.word	0xffffffff


	//   ....[51]....
        /*094c*/ 	.word	0xffffffff


	//   ....[52]....
        /*0950*/ 	.word	0xffffffff


	//   ....[53]....
        /*0954*/ 	.word	0xffffffff


	//   ....[54]....
        /*0958*/ 	.word	0xffffffff


	//   ....[55]....
        /*095c*/ 	.word	0xffffffff


	//   ....[56]....
        /*0960*/ 	.word	0xffffffff


	//   ....[57]....
        /*0964*/ 	.word	0xffffffff


	//   ....[58]....
        /*0968*/ 	.word	0xffffffff


	//   ....[59]....
        /*096c*/ 	.word	0xffffffff


	//   ....[60]....
        /*0970*/ 	.word	0xffffffff


	//   ....[61]....
        /*0974*/ 	.word	0xffffffff


	//   ....[62]....
        /*0978*/ 	.word	0xffffffff


	//   ....[63]....
        /*097c*/ 	.word	0xffffffff


	//   ....[64]....
        /*0980*/ 	.word	0xffffffff


	//   ....[65]....
        /*0984*/ 	.word	0xffffffff


	//   ....[66]....
        /*0988*/ 	.word	0xffffffff


	//   ....[67]....
        /*098c*/ 	.word	0xffffffff


	//   ....[68]....
        /*0990*/ 	.word	0xffffffff


	//   ....[69]....
        /*0994*/ 	.word	0xffffffff


	//   ....[70]....
        /*0998*/ 	.word	0xffffffff


	//   ....[71]....
        /*099c*/ 	.word	0xffffffff


	//   ....[72]....
        /*09a0*/ 	.word	0xffffffff


	//   ....[73]....
        /*09a4*/ 	.word	0xffffffff


	//   ....[74]....
        /*09a8*/ 	.word	0xffffffff


	//   ....[75]....
        /*09ac*/ 	.word	0xffffffff


	//   ....[76]....
        /*09b0*/ 	.word	0xffffffff


	//   ....[77]....
        /*09b4*/ 	.word	0xffffffff


	//   ....[78]....
        /*09b8*/ 	.word	0xffffffff


	//   ....[79]....
        /*09bc*/ 	.word	0xffffffff


	//   ....[80]....
        /*09c0*/ 	.word	0xffffffff


	//   ....[81]....
        /*09c4*/ 	.word	0xffffffff


	//   ....[82]....
        /*09c8*/ 	.word	0xffffffff


	//   ....[83]....
        /*09cc*/ 	.word	0xffffffff


	//   ....[84]....
        /*09d0*/ 	.word	0xffffffff


	//   ....[85]....
        /*09d4*/ 	.word	0xffffffff


	//   ....[86]....
        /*09d8*/ 	.word	0xffffffff


	//   ....[87]....
        /*09dc*/ 	.word	0xffffffff


	//   ....[88]....
        /*09e0*/ 	.word	0xffffffff


	//   ....[89]....
        /*09e4*/ 	.word	0xffffffff


	//   ....[90]....
        /*09e8*/ 	.word	0xffffffff


	//   ....[91]....
        /*09ec*/ 	.word	0xffffffff


	//   ....[92]....
        /*09f0*/ 	.word	0xffffffff


	//   ....[93]....
        /*09f4*/ 	.word	0xffffffff


	//   ....[94]....
        /*09f8*/ 	.word	0xffffffff


	//   ....[95]....
        /*09fc*/ 	.word	0xffffffff


	//   ....[96]....
        /*0a00*/ 	.word	0xffffffff


	//   ....[97]....
        /*0a04*/ 	.word	0xffffffff


	//   ....[98]....
        /*0a08*/ 	.word	0xffffffff


	//   ....[99]....
        /*0a0c*/ 	.word	0xffffffff


	//   ....[100]....
        /*0a10*/ 	.word	0xffffffff


	//   ....[101]....
        /*0a14*/ 	.word	0xffffffff


	//   ....[102]....
        /*0a18*/ 	.word	0xffffffff


	//   ....[103]....
        /*0a1c*/ 	.word	0xffffffff


	//   ....[104]....
        /*0a20*/ 	.word	0xffffffff


	//   ....[105]....
        /*0a24*/ 	.word	0xffffffff


	//   ....[106]....
        /*0a28*/ 	.word	0xffffffff


	//   ....[107]....
        /*0a2c*/ 	.word	0xffffffff


	//   ....[108]....
        /*0a30*/ 	.word	0xffffffff


	//   ....[109]....
        /*0a34*/ 	.word	0xffffffff


	//   ....[110]....
        /*0a38*/ 	.word	0xffffffff


	//   ....[111]....
        /*0a3c*/ 	.word	0xffffffff


	//   ....[112]....
        /*0a40*/ 	.word	0xffffffff


	//   ....[113]....
        /*0a44*/ 	.word	0xffffffff


	//   ....[114]....
        /*0a48*/ 	.word	0xffffffff


	//   ....[115]....
        /*0a4c*/ 	.word	0xffffffff


	//   ....[116]....
        /*0a50*/ 	.word	0x0500000f


	//   ....[117]....
        /*0a54*/ 	.word	0x0500000f


	//   ....[118]....
        /*0a58*/ 	.word	0x0500000f


	//   ....[119]....
        /*0a5c*/ 	.word	0x0500000f


	//   ....[120]....
        /*0a60*/ 	.word	0x0500000f


	//   ....[121]....
        /*0a64*/ 	.word	0x0500000f


	//   ....[122]....
        /*0a68*/ 	.word	0x0500000f


	//   ....[123]....
        /*0a6c*/ 	.word	0x0500000f


	//   ....[124]....
        /*0a70*/ 	.word	0x0500000f


	//   ....[125]....
        /*0a74*/ 	.word	0x0500000f


	//   ....[126]....
        /*0a78*/ 	.word	0x0500000f


	//   ....[127]....
        /*0a7c*/ 	.word	0x0500000f


	//   ....[128]....
        /*0a80*/ 	.word	0x0500000f


	//   ....[129]....
        /*0a84*/ 	.word	0x0500000f


	//   ....[130]....
        /*0a88*/ 	.word	0x0500000f


	//   ....[131]....
        /*0a8c*/ 	.word	0x0500000f


	//   ....[132]....
        /*0a90*/ 	.word	0x0500000f


	//   ....[133]....
        /*0a94*/ 	.word	0x0500000f


	//   ....[134]....
        /*0a98*/ 	.word	0x0500000f


	//   ....[135]....
        /*0a9c*/ 	.word	0x0500000f


	//   ....[136]....
        /*0aa0*/ 	.word	0x0500000f


	//   ....[137]....
        /*0aa4*/ 	.word	0x0500000f


	//   ....[138]....
        /*0aa8*/ 	.word	0x0500000f


	//   ....[139]....
        /*0aac*/ 	.word	0x0500000f


	//   ....[140]....
        /*0ab0*/ 	.word	0x0500000f


	//   ....[141]....
        /*0ab4*/ 	.word	0x0500000f


	//   ....[142]....
        /*0ab8*/ 	.word	0x0500000f


	//   ....[143]....
        /*0abc*/ 	.word	0x0500000f


	//   ....[144]....
        /*0ac0*/ 	.word	0x0500000f


	//   ....[145]....
        /*0ac4*/ 	.word	0x0500000f


	//   ....[146]....
        /*0ac8*/ 	.word	0x0500000f


	//   ....[147]....
        /*0acc*/ 	.word	0x0500000f


	//   ....[148]....
        /*0ad0*/ 	.word	0x0500000f


	//   ....[149]....
        /*0ad4*/ 	.word	0x0500000f


	//   ....[150]....
        /*0ad8*/ 	.word	0x0500000f


	//   ....[151]....
        /*0adc*/ 	.word	0x0500000f


	//   ....[152]....
        /*0ae0*/ 	.word	0x0500000f


	//   ....[153]....
        /*0ae4*/ 	.word	0x0500000f


	//   ....[154]....
        /*0ae8*/ 	.word	0x0500000f


	//   ....[155]....
        /*0aec*/ 	.word	0x0500000f


	//   ....[156]....
        /*0af0*/ 	.word	0x0500000f


	//   ....[157]....
        /*0af4*/ 	.word	0x0500000f


	//   ....[158]....
        /*0af8*/ 	.word	0x0500000f


	//   ....[159]....
        /*0afc*/ 	.word	0x0500000f


	//   ....[160]....
        /*0b00*/ 	.word	0x0500000f


	//   ....[161]....
        /*0b04*/ 	.word	0x0500000f


	//   ....[162]....
        /*0b08*/ 	.word	0x0500000f


	//   ....[163]....
        /*0b0c*/ 	.word	0x0500000f


	//   ....[164]....
        /*0b10*/ 	.word	0x0500000f


	//   ....[165]....
        /*0b14*/ 	.word	0x0500000f


	//   ....[166]....
        /*0b18*/ 	.word	0x0500000f


	//   ....[167]....
        /*0b1c*/ 	.word	0x0500000f


	//   ....[168]....
        /*0b20*/ 	.word	0x0500000f


	//   ....[169]....
        /*0b24*/ 	.word	0x0500000f


	//   ....[170]....
        /*0b28*/ 	.word	0x0500000f


	//   ....[171]....
        /*0b2c*/ 	.word	0x0500000f


	//   ....[172]....
        /*0b30*/ 	.word	0x0500000f


	//   ....[173]....
        /*0b34*/ 	.word	0x0500000f


	//   ....[174]....
        /*0b38*/ 	.word	0x0500000f


	//   ....[175]....
        /*0b3c*/ 	.word	0x0500000f


	//   ....[176]....
        /*0b40*/ 	.word	0x0500000f


	//   ....[177]....
        /*0b44*/ 	.word	0x0500000f


	//   ....[178]....
        /*0b48*/ 	.word	0x0500000f


	//   ....[179]....
        /*0b4c*/ 	.word	0x0500000f


	//   ....[180]....
        /*0b50*/ 	.word	0x0500000f


	//   ....[181]....
        /*0b54*/ 	.word	0x0500000f


	//   ....[182]....
        /*0b58*/ 	.word	0x0500000f


	//   ....[183]....
        /*0b5c*/ 	.word	0x0500000f


	//   ....[184]....
        /*0b60*/ 	.word	0x0500000f


	//----- nvinfo : EIATTR_COOP_GROUP_INSTR_OFFSETS
	.align		4
.L_293:
        /*0b64*/ 	.byte	0x04, 0x28
        /*0b66*/ 	.short	(.L_295 - .L_294)


	//   ....[0]....
.L_294:
        /*0b68*/ 	.word	0x00000060


	//   ....[1]....
        /*0b6c*/ 	.word	0x00000190


	//   ....[2]....
        /*0b70*/ 	.word	0x00000250


	//   ....[3]....
        /*0b74*/ 	.word	0x00000420


	//   ....[4]....
        /*0b78*/ 	.word	0x00000580


	//   ....[5]....
        /*0b7c*/ 	.word	0x000006a0


	//   ....[6]....
        /*0b80*/ 	.word	0x00000800


	//   ....[7]....
        /*0b84*/ 	.word	0x00005d70


	//   ....[8]....
        /*0b88*/ 	.word	0x000062e0


	//   ....[9]....
        /*0b8c*/ 	.word	0x000062f0


	//   ....[10]....
        /*0b90*/ 	.word	0x00006300


	//   ....[11]....
        /*0b94*/ 	.word	0x00006310


	//   ....[12]....
        /*0b98*/ 	.word	0x000072c0


	//   ....[13]....
        /*0b9c*/ 	.word	0x000072d0


	//   ....[14]....
        /*0ba0*/ 	.word	0x000072e0


	//   ....[15]....
        /*0ba4*/ 	.word	0x000072f0


	//   ....[16]....
        /*0ba8*/ 	.word	0x00009bd0


	//   ....[17]....
        /*0bac*/ 	.word	0x00009c60


	//   ....[18]....
        /*0bb0*/ 	.word	0x00009c80


	//   ....[19]....
        /*0bb4*/ 	.word	0x00009ca0


	//   ....[20]....
        /*0bb8*/ 	.word	0x0000ba20


	//   ....[21]....
        /*0bbc*/ 	.word	0x0000ba40


	//   ....[22]....
        /*0bc0*/ 	.word	0x0000bcf0


	//   ....[23]....
        /*0bc4*/ 	.word	0x0000bd10


	//   ....[24]....
        /*0bc8*/ 	.word	0x0000d2d0


	//   ....[25]....
        /*0bcc*/ 	.word	0x0000d330


	//   ....[26]....
        /*0bd0*/ 	.word	0x0000d370


	//   ....[27]....
        /*0bd4*/ 	.word	0x0000d3b0


	//   ....[28]....
        /*0bd8*/ 	.word	0x0000ed00


	//   ....[29]....
        /*0bdc*/ 	.word	0x0000ed40


	//   ....[30]....
        /*0be0*/ 	.word	0x0000ed80


	//   ....[31]....
        /*0be4*/ 	.word	0x0000edc0


	//   ....[32]....
        /*0be8*/ 	.word	0x0000f690


	//   ....[33]....
        /*0bec*/ 	.word	0x0000f6d0


	//   ....[34]....
        /*0bf0*/ 	.word	0x0000f850


	//   ....[35]....
        /*0bf4*/ 	.word	0x0000f870


	//   ....[36]....
        /*0bf8*/ 	.word	0x0000f9b0


	//   ....[37]....
        /*0bfc*/ 	.word	0x0000f9d0


	//   ....[38]....
        /*0c00*/ 	.word	0x0000fb10


	//   ....[39]....
        /*0c04*/ 	.word	0x0000fb20


	//   ....[40]....
        /*0c08*/ 	.word	0x00010380


	//   ....[41]....
        /*0c0c*/ 	.word	0x00010390


	//   ....[42]....
        /*0c10*/ 	.word	0x00010570


	//   ....[43]....
        /*0c14*/ 	.word	0x00010580


	//   ....[44]....
        /*0c18*/ 	.word	0x00010750


	//   ....[45]....
        /*0c1c*/ 	.word	0x00010760


	//   ....[46]....
        /*0c20*/ 	.word	0x00010930


	//   ....[47]....
        /*0c24*/ 	.word	0x00010940


	//   ....[48]....
        /*0c28*/ 	.word	0x00010b60


	//   ....[49]....
        /*0c2c*/ 	.word	0x00010d50


	//   ....[50]....
        /*0c30*/ 	.word	0x00010d80


	//   ....[51]....
        /*0c34*/ 	.word	0x00010db0


	//   ....[52]....
        /*0c38*/ 	.word	0x00010de0


	//   ....[53]....
        /*0c3c*/ 	.word	0x00010e10


	//   ....[54]....
        /*0c40*/ 	.word	0x00010e40


	//   ....[55]....
        /*0c44*/ 	.word	0x00010fb0


	//   ....[56]....
        /*0c48*/ 	.word	0x00010fe0


	//   ....[57]....
        /*0c4c*/ 	.word	0x00011010


	//   ....[58]....
        /*0c50*/ 	.word	0x00011040


	//   ....[59]....
        /*0c54*/ 	.word	0x00011070


	//   ....[60]....
        /*0c58*/ 	.word	0x000110a0


	//   ....[61]....
        /*0c5c*/ 	.word	0x00011140


	//   ....[62]....
        /*0c60*/ 	.word	0x00011170


	//   ....[63]....
        /*0c64*/ 	.word	0x00011200


	//   ....[64]....
        /*0c68*/ 	.word	0x00011da0


	//   ....[65]....
        /*0c6c*/ 	.word	0x00013790


	//   ....[66]....
        /*0c70*/ 	.word	0x00014320


	//   ....[67]....
        /*0c74*/ 	.word	0x00014340


	//   ....[68]....
        /*0c78*/ 	.word	0x00014370


	//   ....[69]....
        /*0c7c*/ 	.word	0x00014390


	//   ....[70]....
        /*0c80*/ 	.word	0x00014440


	//   ....[71]....
        /*0c84*/ 	.word	0x000144d0


	//   ....[72]....
        /*0c88*/ 	.word	0x00014500


	//   ....[73]....
        /*0c8c*/ 	.word	0x00014580


	//   ....[74]....
        /*0c90*/ 	.word	0x000145b0


	//   ....[75]....
        /*0c94*/ 	.word	0x00014630


	//   ....[76]....
        /*0c98*/ 	.word	0x00014660


	//   ....[77]....
        /*0c9c*/ 	.word	0x000146e0


	//   ....[78]....
        /*0ca0*/ 	.word	0x00014710


	//   ....[79]....
        /*0ca4*/ 	.word	0x00014770


	//   ....[80]....
        /*0ca8*/ 	.word	0x00014780


	//   ....[81]....
        /*0cac*/ 	.word	0x000147f0


	//   ....[82]....
        /*0cb0*/ 	.word	0x00014f10


	//   ....[83]....
        /*0cb4*/ 	.word	0x00014f30


	//   ....[84]....
        /*0cb8*/ 	.word	0x00014f50


	//   ....[85]....
        /*0cbc*/ 	.word	0x00015000


	//   ....[86]....
        /*0cc0*/ 	.word	0x000150c0


	//   ....[87]....
        /*0cc4*/ 	.word	0x000150d0


	//   ....[88]....
        /*0cc8*/ 	.word	0x00015190


	//   ....[89]....
        /*0ccc*/ 	.word	0x000151a0


	//   ....[90]....
        /*0cd0*/ 	.word	0x00015240


	//   ....[91]....
        /*0cd4*/ 	.word	0x00015250


	//   ....[92]....
        /*0cd8*/ 	.word	0x00015300


	//   ....[93]....
        /*0cdc*/ 	.word	0x00015310


	//   ....[94]....
        /*0ce0*/ 	.word	0x000153c0


	//   ....[95]....
        /*0ce4*/ 	.word	0x000153d0


	//   ....[96]....
        /*0ce8*/ 	.word	0x00015440


	//   ....[97]....
        /*0cec*/ 	.word	0x00015490


	//   ....[98]....
        /*0cf0*/ 	.word	0x000181c0


	//   ....[99]....
        /*0cf4*/ 	.word	0x000181f0


	//   ....[100]....
        /*0cf8*/ 	.word	0x00018230


	//   ....[101]....
        /*0cfc*/ 	.word	0x00018260


	//   ....[102]....
        /*0d00*/ 	.word	0x00018290


	//   ....[103]....
        /*0d04*/ 	.word	0x000182c0


	//   ....[104]....
        /*0d08*/ 	.word	0x000182f0


	//   ....[105]....
        /*0d0c*/ 	.word	0x00018320


	//   ....[106]....
        /*0d10*/ 	.word	0x000184a0


	//   ....[107]....
        /*0d14*/ 	.word	0x000184d0


	//   ....[108]....
        /*0d18*/ 	.word	0x00018500


	//   ....[109]....
        /*0d1c*/ 	.word	0x00018530


	//   ....[110]....
        /*0d20*/ 	.word	0x00018560


	//   ....[111]....
        /*0d24*/ 	.word	0x00018590


	//   ....[112]....
        /*0d28*/ 	.word	0x00018650


	//   ....[113]....
        /*0d2c*/ 	.word	0x00018670


	//   ....[114]....
        /*0d30*/ 	.word	0x000186e0


	//   ....[115]....
        /*0d34*/ 	.word	0x00018b70


	//   ....[116]....
        /*0d38*/ 	.word	0x00018fb0


	//   ....[117]....
        /*0d3c*/ 	.word	0x00019050


	//   ....[118]....
        /*0d40*/ 	.word	0x000190e0


	//   ....[119]....
        /*0d44*/ 	.word	0x00019130


	//   ....[120]....
        /*0d48*/ 	.word	0x00019180


	//   ....[121]....
        /*0d4c*/ 	.word	0x00019260


	//   ....[122]....
        /*0d50*/ 	.word	0x000192f0


	//   ....[123]....
        /*0d54*/ 	.word	0x00019340


	//   ....[124]....
        /*0d58*/ 	.word	0x00019390


	//   ....[125]....
        /*0d5c*/ 	.word	0x000195f0


	//   ....[126]....
        /*0d60*/ 	.word	0x00019640


	//   ....[127]....
        /*0d64*/ 	.word	0x000196d0


	//   ....[128]....
        /*0d68*/ 	.word	0x00019760


	//   ....[129]....
        /*0d6c*/ 	.word	0x000197f0


	//   ....[130]....
        /*0d70*/ 	.word	0x00019880


	//   ....[131]....
        /*0d74*/ 	.word	0x00019910


	//   ....[132]....
        /*0d78*/ 	.word	0x000199a0


	//   ....[133]....
        /*0d7c*/ 	.word	0x00019a60


	//   ....[134]....
        /*0d80*/ 	.word	0x00019d50


	//   ....[135]....
        /*0d84*/ 	.word	0x00019ed0


	//   ....[136]....
        /*0d88*/ 	.word	0x00019f40


	//   ....[137]....
        /*0d8c*/ 	.word	0x00019fa0


	//   ....[138]....
        /*0d90*/ 	.word	0x0001a000


	//   ....[139]....
        /*0d94*/ 	.word	0x0001a0d0


	//   ....[140]....
        /*0d98*/ 	.word	0x0001a190


	//   ....[141]....
        /*0d9c*/ 	.word	0x0001a2a0


	//   ....[142]....
        /*0da0*/ 	.word	0x0001a340


	//   ....[143]....
        /*0da4*/ 	.word	0x0001a410


	//   ....[144]....
        /*0da8*/ 	.word	0x0001a4b0


	//   ....[145]....
        /*0dac*/ 	.word	0x0001a580


	//   ....[146]....
        /*0db0*/ 	.word	0x0001a620


	//   ....[147]....
        /*0db4*/ 	.word	0x0001a6f0


	//   ....[148]....
        /*0db8*/ 	.word	0x0001a790


	//   ....[149]....
        /*0dbc*/ 	.word	0x0001a840


	//   ....[150]....
        /*0dc0*/ 	.word	0x0001a920


	//   ....[151]....
        /*0dc4*/ 	.word	0x0001ab70


	//   ....[152]....
        /*0dc8*/ 	.word	0x0001ac40


	//   ....[153]....
        /*0dcc*/ 	.word	0x0001ad10


	//   ....[154]....
        /*0dd0*/ 	.word	0x0001ad80


	//   ....[155]....
        /*0dd4*/ 	.word	0x0001ae90


	//   ....[156]....
        /*0dd8*/ 	.word	0x0001af80


	//   ....[157]....
        /*0ddc*/ 	.word	0x0001b010


	//   ....[158]....
        /*0de0*/ 	.word	0x0001b100


	//   ....[159]....
        /*0de4*/ 	.word	0x0001b190


	//   ....[160]....
        /*0de8*/ 	.word	0x0001b280


	//   ....[161]....
        /*0dec*/ 	.word	0x0001b310


	//   ....[162]....
        /*0df0*/ 	.word	0x0001b3f0


	//   ....[163]....
        /*0df4*/ 	.word	0x0001b520


	//   ....[164]....
        /*0df8*/ 	.word	0x0001b570


	//   ....[165]....
        /*0dfc*/ 	.word	0x0001b5d0


	//   ....[166]....
        /*0e00*/ 	.word	0x0001b670


	//   ....[167]....
        /*0e04*/ 	.word	0x0001ba10


	//   ....[168]....
        /*0e08*/ 	.word	0x0001bab0


	//   ....[169]....
        /*0e0c*/ 	.word	0x0001bbd0


	//   ....[170]....
        /*0e10*/ 	.word	0x0001bc50


	//   ....[171]....
        /*0e14*/ 	.word	0x0001bcd0


	//   ....[172]....
        /*0e18*/ 	.word	0x0001bd50


	//   ....[173]....
        /*0e1c*/ 	.word	0x0001bdd0


	//   ....[174]....
        /*0e20*/ 	.word	0x0001be60


	//   ....[175]....
        /*0e24*/ 	.word	0x0001bf00


	//   ....[176]....
        /*0e28*/ 	.word	0x0001bfb0


	//   ....[177]....
        /*0e2c*/ 	.word	0x0001c030


	//   ....[178]....
        /*0e30*/ 	.word	0x0001c0b0


	//   ....[179]....
        /*0e34*/ 	.word	0x0001c130


	//   ....[180]....
        /*0e38*/ 	.word	0x0001c1c0


	//   ....[181]....
        /*0e3c*/ 	.word	0x0001c240


	//   ....[182]....
        /*0e40*/ 	.word	0x0001c2e0


	//   ....[183]....
        /*0e44*/ 	.word	0x0001c370


	//   ....[184]....
        /*0e48*/ 	.word	0x0001c4a0


	//----- nvinfo : EIATTR_REG_RECONFIG
	.align		4
.L_295:
        /*0e4c*/ 	.byte	0x01, 0x54
	.zero		2


	//----- nvinfo : EIATTR_SYSCALL_OFFSETS
	.align		4
        /*0e50*/ 	.byte	0x04, 0x46
        /*0e52*/ 	.short	(.L_297 - .L_296)


	//   ....[0]....
.L_296:
        /*0e54*/ 	.word	0x000017e0


	//   ....[1]....
        /*0e58*/ 	.word	0x00001930


	//   ....[2]....
        /*0e5c*/ 	.word	0x00005ee0


	//   ....[3]....
        /*0e60*/ 	.word	0x00006250


	//   ....[4]....
        /*0e64*/ 	.word	0x00013380


	//   ....[5]....
        /*0e68*/ 	.word	0x000134e0


	//   ....[6]....
        /*0e6c*/ 	.word	0x000135e0


	//   ....[7]....
        /*0e70*/ 	.word	0x00013ef0


	//   ....[8]....
        /*0e74*/ 	.word	0x00014b10


	//----- nvinfo : EIATTR_MBARRIER_INSTR_OFFSETS
	.align		4
.L_297:
        /*0e78*/ 	.byte	0x04, 0x39
        /*0e7a*/ 	.short	(.L_299 - .L_298)


	//   ....[0]....
.L_298:
        /*0e7c*/ 	.word	0x000002c0
        /*0e80*/ 	.word	0x000000ff
        /*0e84*/ 	.word	0x00032400
        /*0e88*/ 	.short	0x0100
        /*0e8a*/ 	.byte	0x08
	.zero		1


	//   ....[1]....
        /*0e8c*/ 	.word	0x000002d0
        /*0e90*/ 	.word	0x000000ff
        /*0e94*/ 	.word	0x00032410
        /*0e98*/ 	.short	0x0100
        /*0e9a*/ 	.byte	0x08
	.zero		1


	//   ....[2]....
        /*0e9c*/ 	.word	0x000002e0
        /*0ea0*/ 	.word	0x000000ff
        /*0ea4*/ 	.word	0x00032420
        /*0ea8*/ 	.short	0x0100
        /*0eaa*/ 	.byte	0x08
	.zero		1


	//   ....[3]....
        /*0eac*/ 	.word	0x000003d0
        /*0eb0*/ 	.word	0x000000ff
        /*0eb4*/ 	.word	0x00032430
        /*0eb8*/ 	.short	0x0100
        /*0eba*/ 	.byte	0x08
	.zero		1


	//   ....[4]....
        /*0ebc*/ 	.word	0x000003e0
        /*0ec0*/ 	.word	0x000000ff
        /*0ec4*/ 	.word	0x00032440
        /*0ec8*/ 	.short	0x0100
        /*0eca*/ 	.byte	0x08
	.zero		1


	//   ....[5]....
        /*0ecc*/ 	.word	0x000003f0
        /*0ed0*/ 	.word	0x000000ff
        /*0ed4*/ 	.word	0x00032438
        /*0ed8*/ 	.short	0x0100
        /*0eda*/ 	.byte	0x08
	.zero		1


	//   ....[6]....
        /*0edc*/ 	.word	0x00000400
        /*0ee0*/ 	.word	0x000000ff
        /*0ee4*/ 	.word	0x00032448
        /*0ee8*/ 	.short	0x0100
        /*0eea*/ 	.byte	0x08
	.zero		1


	//   ....[7]....
        /*0eec*/ 	.word	0x00000530
        /*0ef0*/ 	.word	0x000000ff
        /*0ef4*/ 	.word	0x00032450
        /*0ef8*/ 	.short	0x0100
        /*0efa*/ 	.byte	0x08
	.zero		1


	//   ....[8]....
        /*0efc*/ 	.word	0x00000540
        /*0f00*/ 	.word	0x000000ff
        /*0f04*/ 	.word	0x00032460
        /*0f08*/ 	.short	0x0100
        /*0f0a*/ 	.byte	0x08
	.zero		1


	//   ....[9]....
        /*0f0c*/ 	.word	0x00000550
        /*0f10*/ 	.word	0x000000ff
        /*0f14*/ 	.word	0x00032458
        /*0f18*/ 	.short	0x0100
        /*0f1a*/ 	.byte	0x08
	.zero		1


	//   ....[10]....
        /*0f1c*/ 	.word	0x00000560
        /*0f20*/ 	.word	0x000000ff
        /*0f24*/ 	.word	0x00032468
        /*0f28*/ 	.short	0x0100
        /*0f2a*/ 	.byte	0x08
	.zero		1


	//   ....[11]....
        /*0f2c*/ 	.word	0x00000650
        /*0f30*/ 	.word	0x000000ff
        /*0f34*/ 	.word	0x00032470
        /*0f38*/ 	.short	0x0100
        /*0f3a*/ 	.byte	0x06
	.zero		1


	//   ....[12]....
        /*0f3c*/ 	.word	0x00000660
        /*0f40*/ 	.word	0x000000ff
        /*0f44*/ 	.word	0x00032480
        /*0f48*/ 	.short	0x0100
        /*0f4a*/ 	.byte	0x06
	.zero		1


	//   ....[13]....
        /*0f4c*/ 	.word	0x00000670
        /*0f50*/ 	.word	0x000000ff
        /*0f54*/ 	.word	0x00032478
        /*0f58*/ 	.short	0x0100
        /*0f5a*/ 	.byte	0x06
	.zero		1


	//   ....[14]....
        /*0f5c*/ 	.word	0x00000680
        /*0f60*/ 	.word	0x000000ff
        /*0f64*/ 	.word	0x00032488
        /*0f68*/ 	.short	0x0100
        /*0f6a*/ 	.byte	0x06
	.zero		1


	//   ....[15]....
        /*0f6c*/ 	.word	0x000007b0
        /*0f70*/ 	.word	0x000000ff
        /*0f74*/ 	.word	0x00032490
        /*0f78*/ 	.short	0x0100
        /*0f7a*/ 	.byte	0x08
	.zero		1


	//   ....[16]....
        /*0f7c*/ 	.word	0x000007c0
        /*0f80*/ 	.word	0x000000ff
        /*0f84*/ 	.word	0x000324a0
        /*0f88*/ 	.short	0x0100
        /*0f8a*/ 	.byte	0x08
	.zero		1


	//   ....[17]....
        /*0f8c*/ 	.word	0x000007d0
        /*0f90*/ 	.word	0x000000ff
        /*0f94*/ 	.word	0x00032498
        /*0f98*/ 	.short	0x0100
        /*0f9a*/ 	.byte	0x08
	.zero		1


	//   ....[18]....
        /*0f9c*/ 	.word	0x000007e0
        /*0fa0*/ 	.word	0x000000ff
        /*0fa4*/ 	.word	0x000324a8
        /*0fa8*/ 	.short	0x0100
        /*0faa*/ 	.byte	0x08
	.zero		1


	//   ....[19]....
        /*0fac*/ 	.word	0x00000910
        /*0fb0*/ 	.word	0x000000ff
        /*0fb4*/ 	.word	0x000324b0
        /*0fb8*/ 	.short	0x0100
        /*0fba*/ 	.byte	0x08
	.zero		1


	//   ....[20]....
        /*0fbc*/ 	.word	0x00000920
        /*0fc0*/ 	.word	0x000000ff
        /*0fc4*/ 	.word	0x000324c0
        /*0fc8*/ 	.short	0x0100
        /*0fca*/ 	.byte	0x08
	.zero		1


	//   ....[21]....
        /*0fcc*/ 	.word	0x00000930
        /*0fd0*/ 	.word	0x000000ff
        /*0fd4*/ 	.word	0x000324b8
        /*0fd8*/ 	.short	0x0100
        /*0fda*/ 	.byte	0x08
	.zero		1


	//   ....[22]....
        /*0fdc*/ 	.word	0x00000940
        /*0fe0*/ 	.word	0x000000ff
        /*0fe4*/ 	.word	0x000324c8
        /*0fe8*/ 	.short	0x0100
        /*0fea*/ 	.byte	0x08
	.zero		1


	//   ....[23]....
        /*0fec*/ 	.word	0x00002bb0
        /*0ff0*/ 	.word	0x0000005e
        /*0ff4*/ 	.word	0x00032490
        /*0ff8*/ 	.short	0x010a
        /*0ffa*/ 	.byte	0x3f
	.zero		1


	//   ....[24]....
        /*0ffc*/ 	.word	0x00003e80
        /*1000*/ 	.word	0x0000005e
        /*1004*/ 	.word	0x00032490
        /*1008*/ 	.short	0x010a
        /*100a*/ 	.byte	0x3f
	.zero		1


	//   ....[25]....
        /*100c*/ 	.word	0x00004f70
        /*1010*/ 	.word	0x0000005e
        /*1014*/ 	.word	0x00032490
        /*1018*/ 	.short	0x010a
        /*101a*/ 	.byte	0x3f
	.zero		1


	//   ....[26]....
        /*101c*/ 	.word	0x00005180
        /*1020*/ 	.word	0x00000028
        /*1024*/ 	.word	0x00000000
        /*1028*/ 	.short	0x0101
        /*102a*/ 	.byte	0x3f
	.zero		1


	//   ....[27]....
        /*102c*/ 	.word	0x000051c0
        /*1030*/ 	.word	0x0000005e
        /*1034*/ 	.word	0x000324b0
        /*1038*/ 	.short	0x010a
        /*103a*/ 	.byte	0x3f
	.zero		1


	//   ....[28]....
        /*103c*/ 	.word	0x00005820
        /*1040*/ 	.word	0x0000005e
        /*1044*/ 	.word	0x00000000
        /*1048*/ 	.short	0x0101
        /*104a*/ 	.byte	0x3f
	.zero		1


	//   ....[29]....
        /*104c*/ 	.word	0x00005f70
        /*1050*/ 	.word	0x00000012
        /*1054*/ 	.word	0x00032400
        /*1058*/ 	.short	0x010a
        /*105a*/ 	.byte	0x3f
	.zero		1


	//   ....[30]....
        /*105c*/ 	.word	0x00005fc0
        /*1060*/ 	.word	0x00000012
        /*1064*/ 	.word	0x00032400
        /*1068*/ 	.short	0x010a
        /*106a*/ 	.byte	0x3f
	.zero		1


	//   ....[31]....
        /*106c*/ 	.word	0x00006560
        /*1070*/ 	.word	0x00000012
        /*1074*/ 	.word	0x00032400
        /*1078*/ 	.short	0x010a
        /*107a*/ 	.byte	0x3f
	.zero		1


	//   ....[32]....
        /*107c*/ 	.word	0x000074b0
        /*1080*/ 	.word	0x00000012
        /*1084*/ 	.word	0x00032400
        /*1088*/ 	.short	0x010a
        /*108a*/ 	.byte	0x3f
	.zero		1


	//   ....[33]....
        /*108c*/ 	.word	0x000082d0
        /*1090*/ 	.word	0x00000004
        /*1094*/ 	.word	0x00032430
        /*1098*/ 	.short	0x010a
        /*109a*/ 	.byte	0x3f
	.zero		1


	//   ....[34]....
        /*109c*/ 	.word	0x00008340
        /*10a0*/ 	.word	0x00000004
        /*10a4*/ 	.word	0x00032430
        /*10a8*/ 	.short	0x010a
        /*10aa*/ 	.byte	0x3f
	.zero		1


	//   ....[35]....
        /*10ac*/ 	.word	0x00008730
        /*10b0*/ 	.word	0x00000012
        /*10b4*/ 	.word	0x00032410
        /*10b8*/ 	.short	0x010a
        /*10ba*/ 	.byte	0x3f
	.zero		1


	//   ....[36]....
        /*10bc*/ 	.word	0x00008780
        /*10c0*/ 	.word	0x00000004
        /*10c4*/ 	.word	0x00032450
        /*10c8*/ 	.short	0x010a
        /*10ca*/ 	.byte	0x3f
	.zero		1


	//   ....[37]....
        /*10cc*/ 	.word	0x00008800
        /*10d0*/ 	.word	0x00000004
        /*10d4*/ 	.word	0x00032450
        /*10d8*/ 	.short	0x010a
        /*10da*/ 	.byte	0x3f
	.zero		1


	//   ....[38]....
        /*10dc*/ 	.word	0x00009ea0
        /*10e0*/ 	.word	0x00000018
        /*10e4*/ 	.word	0x00000000
        /*10e8*/ 	.short	0x0101
        /*10ea*/ 	.byte	0x3f
	.zero		1


	//   ....[39]....
        /*10ec*/ 	.word	0x0000aac0
        /*10f0*/ 	.word	0x00000004
        /*10f4*/ 	.word	0x00000000
        /*10f8*/ 	.short	0x0101
        /*10fa*/ 	.byte	0x3f
	.zero		1


	//   ....[40]....
        /*10fc*/ 	.word	0x0000abd0
        /*1100*/ 	.word	0x00000005
        /*1104*/ 	.word	0x00032430
        /*1108*/ 	.short	0x010a
        /*110a*/ 	.byte	0x3f
	.zero		1


	//   ....[41]....
        /*110c*/ 	.word	0x0000ac30
        /*1110*/ 	.word	0x00000005
        /*1114*/ 	.word	0x00032430
        /*1118*/ 	.short	0x010a
        /*111a*/ 	.byte	0x3f
	.zero		1


	//   ....[42]....
        /*111c*/ 	.word	0x0000aee0
        /*1120*/ 	.word	0x00000005
        /*1124*/ 	.word	0x00032450
        /*1128*/ 	.short	0x010a
        /*112a*/ 	.byte	0x3f
	.zero		1


	//   ....[43]....
        /*112c*/ 	.word	0x0000af30
        /*1130*/ 	.word	0x00000005
        /*1134*/ 	.word	0x00032450
        /*1138*/ 	.short	0x010a
        /*113a*/ 	.byte	0x3f
	.zero		1


	//   ....[44]....
        /*113c*/ 	.word	0x0000c780
        /*1140*/ 	.word	0x00000007
        /*1144*/ 	.word	0x00000000
        /*1148*/ 	.short	0x0101
        /*114a*/ 	.byte	0x3f
	.zero		1


	//   ....[45]....
        /*114c*/ 	.word	0x0000d2a0
        /*1150*/ 	.word	0x00000005
        /*1154*/ 	.word	0x00000000
        /*1158*/ 	.short	0x0101
        /*115a*/ 	.byte	0x3f
	.zero		1


	//   ....[46]....
        /*115c*/ 	.word	0x0000f680
        /*1160*/ 	.word	0x00000000
        /*1164*/ 	.word	0x00000000
        /*1168*/ 	.short	0x0101
        /*116a*/ 	.byte	0x3f
	.zero		1


	//   ....[47]....
        /*116c*/ 	.word	0x00011e90
        /*1170*/ 	.word	0x00000005
        /*1174*/ 	.word	0x00032420
        /*1178*/ 	.short	0x010a
        /*117a*/ 	.byte	0x3f
	.zero		1


	//   ....[48]....
        /*117c*/ 	.word	0x00011f80
        /*1180*/ 	.word	0x00000003
        /*1184*/ 	.word	0x000324a0
        /*1188*/ 	.short	0x010a
        /*118a*/ 	.byte	0x3f
	.zero		1


	//   ....[49]....
        /*118c*/ 	.word	0x000121d0
        /*1190*/ 	.word	0x00000003
        /*1194*/ 	.word	0x000324c0
        /*1198*/ 	.short	0x010a
        /*119a*/ 	.byte	0x3f
	.zero		1


	//   ....[50]....
        /*119c*/ 	.word	0x00012890
        /*11a0*/ 	.word	0x00000004
        /*11a4*/ 	.word	0x000324a0
        /*11a8*/ 	.short	0x010a
        /*11aa*/ 	.byte	0x3f
	.zero		1


	//   ....[51]....
        /*11ac*/ 	.word	0x00012ad0
        /*11b0*/ 	.word	0x00000004
        /*11b4*/ 	.word	0x000324c0
        /*11b8*/ 	.short	0x010a
        /*11ba*/ 	.byte	0x3f
	.zero		1


	//   ....[52]....
        /*11bc*/ 	.word	0x00013a30
        /*11c0*/ 	.word	0x00000000
        /*11c4*/ 	.word	0x00032440
        /*11c8*/ 	.short	0x010a
        /*11ca*/ 	.byte	0x3f
	.zero		1


	//   ....[53]....
        /*11cc*/ 	.word	0x000148b0
        /*11d0*/ 	.word	0x00000008
        /*11d4*/ 	.word	0x00032400
        /*11d8*/ 	.short	0x0107
        /*11da*/ 	.byte	0x3f
	.zero		1


	//   ....[54]....
        /*11dc*/ 	.word	0x00014950
        /*11e0*/ 	.word	0x00000002
        /*11e4*/ 	.word	0x00032400
        /*11e8*/ 	.short	0x0101
        /*11ea*/ 	.byte	0x3f
	.zero		1


	//   ....[55]....
        /*11ec*/ 	.word	0x000155b0
        /*11f0*/ 	.word	0x00000008
        /*11f4*/ 	.word	0x00032410
        /*11f8*/ 	.short	0x0107
        /*11fa*/ 	.byte	0x3f
	.zero		1


	//   ....[56]....
        /*11fc*/ 	.word	0x000156b0
        /*1200*/ 	.word	0x00000002
        /*1204*/ 	.word	0x00032410
        /*1208*/ 	.short	0x0101
        /*120a*/ 	.byte	0x3f
	.zero		1


	//   ....[57]....
        /*120c*/ 	.word	0x000156d0
        /*1210*/ 	.word	0x00000002
        /*1214*/ 	.word	0x00032420
        /*1218*/ 	.short	0x010a
        /*121a*/ 	.byte	0x3f
	.zero		1


	//   ....[58]....
        /*121c*/ 	.word	0x000157e0
        /*1220*/ 	.word	0x00000002
        /*1224*/ 	.word	0x00032460
        /*1228*/ 	.short	0x010a
        /*122a*/ 	.byte	0x3f
	.zero		1


	//   ....[59]....
        /*122c*/ 	.word	0x000160f0
        /*1230*/ 	.word	0x00000002
        /*1234*/ 	.word	0x00032440
        /*1238*/ 	.short	0x010a
        /*123a*/ 	.byte	0x3f
	.zero		1


	//   ....[60]....
        /*123c*/ 	.word	0x00016350
        /*1240*/ 	.word	0x00000002
        /*1244*/ 	.word	0x00032460
        /*1248*/ 	.short	0x010a
        /*124a*/ 	.byte	0x3f
	.zero		1


	//   ....[61]....
        /*124c*/ 	.word	0x00016bf0
        /*1250*/ 	.word	0x00000003
        /*1254*/ 	.word	0x00032440
        /*1258*/ 	.short	0x010a
        /*125a*/ 	.byte	0x3f
	.zero		1


	//   ....[62]....
        /*125c*/ 	.word	0x00016e40
        /*1260*/ 	.word	0x00000003
        /*1264*/ 	.word	0x00032460
        /*1268*/ 	.short	0x010a
        /*126a*/ 	.byte	0x3f
	.zero		1


	//   ....[63]....
        /*126c*/ 	.word	0x00017650
        /*1270*/ 	.word	0x00000003
        /*1274*/ 	.word	0x00032440
        /*1278*/ 	.short	0x010a
        /*127a*/ 	.byte	0x3f
	.zero		1


	//   ....[64]....
        /*127c*/ 	.word	0x000178b0
        /*1280*/ 	.word	0x00000003
        /*1284*/ 	.word	0x00032460
        /*1288*/ 	.short	0x010a
        /*128a*/ 	.byte	0x3f
	.zero		1


	//   ....[65]....
        /*128c*/ 	.word	0x00018af0
        /*1290*/ 	.word	0x00000000
        /*1294*/ 	.word	0x00032420
        /*1298*/ 	.short	0x010a
        /*129a*/ 	.byte	0x3f
	.zero		1


	//   ....[66]....
        /*129c*/ 	.word	0x00018ca0
        /*12a0*/ 	.word	0x00000006
        /*12a4*/ 	.word	0x00000000
        /*12a8*/ 	.short	0x010a
        /*12aa*/ 	.byte	0x3f
	.zero		1


	//   ....[67]....
        /*12ac*/ 	.word	0x00018d10
        /*12b0*/ 	.word	0x00000007
        /*12b4*/ 	.word	0x00000000
        /*12b8*/ 	.short	0x010a
        /*12ba*/ 	.byte	0x3f
	.zero		1


	//   ....[68]....
        /*12bc*/ 	.word	0x00018d80
        /*12c0*/ 	.word	0x00000004
        /*12c4*/ 	.word	0x00000000
        /*12c8*/ 	.short	0x010a
        /*12ca*/ 	.byte	0x3f
	.zero		1


	//   ....[69]....
        /*12cc*/ 	.word	0x00018db0
        /*12d0*/ 	.word	0x00000003
        /*12d4*/ 	.word	0x00000000
        /*12d8*/ 	.short	0x010a
        /*12da*/ 	.byte	0x3f
	.zero		1


	//   ....[70]....
        /*12dc*/ 	.word	0x00018e10
        /*12e0*/ 	.word	0x0000005e
        /*12e4*/ 	.word	0x00032490
        /*12e8*/ 	.short	0x010a
        /*12ea*/ 	.byte	0x3f
	.zero		1


	//   ....[71]....
        /*12ec*/ 	.word	0x00018e60
        /*12f0*/ 	.word	0x0000005e
        /*12f4*/ 	.word	0x00032490
        /*12f8*/ 	.short	0x010a
        /*12fa*/ 	.byte	0x3f
	.zero		1


	//   ....[72]....
        /*12fc*/ 	.word	0x00018eb0
        /*1300*/ 	.word	0x0000005e
        /*1304*/ 	.word	0x00032490
        /*1308*/ 	.short	0x010a
        /*130a*/ 	.byte	0x3f
	.zero		1


	//   ....[73]....
        /*130c*/ 	.word	0x00018f00
        /*1310*/ 	.word	0x0000005e
        /*1314*/ 	.word	0x000324b0
        /*1318*/ 	.short	0x010a
        /*131a*/ 	.byte	0x3f
	.zero		1


	//   ....[74]....
        /*131c*/ 	.word	0x000191b0
        /*1320*/ 	.word	0x00000012
        /*1324*/ 	.word	0x00032400
        /*1328*/ 	.short	0x010a
        /*132a*/ 	.byte	0x3f
	.zero		1


	//   ....[75]....
        /*132c*/ 	.word	0x000193c0
        /*1330*/ 	.word	0x00000012
        /*1334*/ 	.word	0x00032400
        /*1338*/ 	.short	0x010a
        /*133a*/ 	.byte	0x3f
	.zero		1


	//   ....[76]....
        /*133c*/ 	.word	0x00019410
        /*1340*/ 	.word	0x00000004
        /*1344*/ 	.word	0x00032430
        /*1348*/ 	.short	0x010a
        /*134a*/ 	.byte	0x3f
	.zero		1


	//   ....[77]....
        /*134c*/ 	.word	0x00019460
        /*1350*/ 	.word	0x00000012
        /*1354*/ 	.word	0x00032410
        /*1358*/ 	.short	0x010a
        /*135a*/ 	.byte	0x3f
	.zero		1


	//   ....[78]....
        /*135c*/ 	.word	0x000194b0
        /*1360*/ 	.word	0x00000004
        /*1364*/ 	.word	0x00032450
        /*1368*/ 	.short	0x010a
        /*136a*/ 	.byte	0x3f
	.zero		1


	//   ....[79]....
        /*136c*/ 	.word	0x00019500
        /*1370*/ 	.word	0x00000005
        /*1374*/ 	.word	0x00032430
        /*1378*/ 	.short	0x010a
        /*137a*/ 	.byte	0x3f
	.zero		1


	//   ....[80]....
        /*137c*/ 	.word	0x00019550
        /*1380*/ 	.word	0x00000005
        /*1384*/ 	.word	0x00032450
        /*1388*/ 	.short	0x010a
        /*138a*/ 	.byte	0x3f
	.zero		1


	//   ....[81]....
        /*138c*/ 	.word	0x00019b30
        /*1390*/ 	.word	0x00000004
        /*1394*/ 	.word	0x00032420
        /*1398*/ 	.short	0x010a
        /*139a*/ 	.byte	0x3f
	.zero		1


	//   ....[82]....
        /*139c*/ 	.word	0x00019b80
        /*13a0*/ 	.word	0x00000003
        /*13a4*/ 	.word	0x000324a0
        /*13a8*/ 	.short	0x010a
        /*13aa*/ 	.byte	0x3f
	.zero		1


	//   ....[83]....
        /*13ac*/ 	.word	0x00019bd0
        /*13b0*/ 	.word	0x00000003
        /*13b4*/ 	.word	0x000324c0
        /*13b8*/ 	.short	0x010a
        /*13ba*/ 	.byte	0x3f
	.zero		1


	//   ....[84]....
        /*13bc*/ 	.word	0x00019c20
        /*13c0*/ 	.word	0x00000004
        /*13c4*/ 	.word	0x000324a0
        /*13c8*/ 	.short	0x010a
        /*13ca*/ 	.byte	0x3f
	.zero		1


	//   ....[85]....
        /*13cc*/ 	.word	0x00019c70
        /*13d0*/ 	.word	0x00000004
        /*13d4*/ 	.word	0x000324c0
        /*13d8*/ 	.short	0x010a
        /*13da*/ 	.byte	0x3f
	.zero		1


	//   ....[86]....
        /*13dc*/ 	.word	0x00019e10
        /*13e0*/ 	.word	0x00000000
        /*13e4*/ 	.word	0x00032440
        /*13e8*/ 	.short	0x010a
        /*13ea*/ 	.byte	0x3f
	.zero		1


	//   ....[87]....
        /*13ec*/ 	.word	0x0001b730
        /*13f0*/ 	.word	0x00000002
        /*13f4*/ 	.word	0x00032420
        /*13f8*/ 	.short	0x010a
        /*13fa*/ 	.byte	0x3f
	.zero		1


	//   ....[88]....
        /*13fc*/ 	.word	0x0001b780
        /*1400*/ 	.word	0x00000002
        /*1404*/ 	.word	0x00032460
        /*1408*/ 	.short	0x010a
        /*140a*/ 	.byte	0x3f
	.zero		1


	//   ....[89]....
        /*140c*/ 	.word	0x0001b7d0
        /*1410*/ 	.word	0x00000002
        /*1414*/ 	.word	0x00032440
        /*1418*/ 	.short	0x010a
        /*141a*/ 	.byte	0x3f
	.zero		1


	//   ....[90]....
        /*141c*/ 	.word	0x0001b820
        /*1420*/ 	.word	0x00000002
        /*1424*/ 	.word	0x00032460
        /*1428*/ 	.short	0x010a
        /*142a*/ 	.byte	0x3f
	.zero		1


	//   ....[91]....
        /*142c*/ 	.word	0x0001b870
        /*1430*/ 	.word	0x00000003
        /*1434*/ 	.word	0x00032440
        /*1438*/ 	.short	0x010a
        /*143a*/ 	.byte	0x3f
	.zero		1


	//   ....[92]....
        /*143c*/ 	.word	0x0001b8c0
        /*1440*/ 	.word	0x00000003
        /*1444*/ 	.word	0x00032460
        /*1448*/ 	.short	0x010a
        /*144a*/ 	.byte	0x3f
	.zero		1


	//   ....[93]....
        /*144c*/ 	.word	0x0001b910
        /*1450*/ 	.word	0x00000003
        /*1454*/ 	.word	0x00032440
        /*1458*/ 	.short	0x010a
        /*145a*/ 	.byte	0x3f
	.zero		1


	//   ....[94]....
        /*145c*/ 	.word	0x0001b960
        /*1460*/ 	.word	0x00000003
        /*1464*/ 	.word	0x00032460
        /*1468*/ 	.short	0x010a
        /*146a*/ 	.byte	0x3f
	.zero		1


	//   ....[95]....
        /*146c*/ 	.word	0x0001c3c0
        /*1470*/ 	.word	0x00000000
        /*1474*/ 	.word	0x00032420
        /*1478*/ 	.short	0x010a
        /*147a*/ 	.byte	0x3f
	.zero		1


	//   ....[96]....
        /*147c*/ 	.word	0x0001c560
        /*1480*/ 	.word	0x00000006
        /*1484*/ 	.word	0x00000000
        /*1488*/ 	.short	0x010a
        /*148a*/ 	.byte	0x3f
	.zero		1


	//   ....[97]....
        /*148c*/ 	.word	0x0001c5b0
        /*1490*/ 	.word	0x00000007
        /*1494*/ 	.word	0x00000000
        /*1498*/ 	.short	0x010a
        /*149a*/ 	.byte	0x3f
	.zero		1


	//   ....[98]....
        /*149c*/ 	.word	0x0001c600
        /*14a0*/ 	.word	0x00000004
        /*14a4*/ 	.word	0x00000000
        /*14a8*/ 	.short	0x010a
        /*14aa*/ 	.byte	0x3f
	.zero		1


	//----- nvinfo : EIATTR_NUM_MBARRIERS
	.align		4
.L_299:
        /*14ac*/ 	.byte	0x03, 0x38
        /*14ae*/ 	.short	0x0017


	//----- nvinfo : EIATTR_EXIT_INSTR_OFFSETS
	.align		4
        /*14b0*/ 	.byte	0x04, 0x1c
        /*14b2*/ 	.short	(.L_301 - .L_300)


	//   ....[0]....
.L_300:
        /*14b4*/ 	.word	0x00018e00


	//----- nvinfo : EIATTR_MAX_THREADS
	.align		4
.L_301:
        /*14b8*/ 	.byte	0x04, 0x05
        /*14ba*/ 	.short	(.L_303 - .L_302)
.L_302:
        /*14bc*/ 	.word	0x00000180
        /*14c0*/ 	.word	0x00000001
        /*14c4*/ 	.word	0x00000001


	//----- nvinfo : EIATTR_CRS_STACK_SIZE
	.align		4
.L_303:
        /*14c8*/ 	.byte	0x04, 0x1e
        /*14ca*/ 	.short	(.L_305 - .L_304)
.L_304:
        /*14cc*/ 	.word	0x00000000


	//----- nvinfo : EIATTR_CBANK_PARAM_SIZE
	.align		4
.L_305:
        /*14d0*/ 	.byte	0x03, 0x19
        /*14d2*/ 	.short	0x0bf0


	//----- nvinfo : EIATTR_PARAM_CBANK
	.align		4
        /*14d4*/ 	.byte	0x04, 0x0a
        /*14d6*/ 	.short	(.L_307 - .L_306)
	.align		4
.L_306:
        /*14d8*/ 	.word	index@(.nv.constant0._ZN7cutlass13device_kernelIN5flash11enable_sm90INS1_16FlashAttnFwdSm90INS1_25CollectiveMainloopFwdSm90ILi2EN4cute5tupleIJNS5_1CILi1EEES8_S8_EEENS6_IJNS7_ILi128EEENS7_ILi96EEENS7_ILi64EEEEEELi256ENS_10bfloat16_tEfNS_4arch4Sm90ELb0ELb0ELb0ELb1ELb0ELb1ELb1ELb1ELb0ELb1ELb0ELb0EEENS1_21CollectiveEpilogueFwdINS6_IJSA_NS7_ILi256EEESB_EEES9_SE_SG_Li256ELb1ELb1ELb0ELb0EEENS1_36VarlenDynamicPersistentTileSchedulerILi128ELi96ELi256ELi128ELb0ELb1ELb1ELb0ELb1ELb1EEEEEEEEEvNT_6ParamsE)
        /*14dc*/ 	.short	0x0210
        /*14de*/ 	.short	0x0bf0


	//----- nvinfo : EIATTR_SW_WAR
	.align		4
.L_307:
        /*14e0*/ 	.byte	0x04, 0x36
        /*14e2*/ 	.short	(.L_309 - .L_308)
.L_308:
        /*14e4*/ 	.word	0x00000008
.L_309:


//--------------------- .nv.info._ZN7cutlass13device_kernelIN5flash11enable_sm90INS1_16FlashAttnFwdSm90INS1_25CollectiveMainloopFwdSm90ILi2EN4cute5tupleIJNS5_1CILi1EEES8_S8_EEENS6_IJNS7_ILi128EEENS7_ILi96EEENS7_ILi64EEEEEELi256ENS_10bfloat16_tEfNS_4arch4Sm90ELb0ELb1ELb0ELb0ELb0ELb0ELb0ELb1ELb0ELb1ELb0ELb0EEENS1_21CollectiveEpilogueFwdINS6_IJSA_NS7_ILi256EEESB_EEES9_SE_SG_Li256ELb0ELb1ELb0ELb0EEENS1_30DynamicPersistentTileSchedulerILi256ELi128ELb0ELb1ELb1EEEEEEEEEvNT_6ParamsE --------------------------
	.section	.nv.info._ZN7cutlass13device_kernelIN5flash11enable_sm90INS1_16FlashAttnFwdSm90INS1_25CollectiveMainloopFwdSm90ILi2EN4cute5tupleIJNS5_1CILi1EEES8_S8_EEENS6_IJNS7_ILi128EEENS7_ILi96EEENS7_ILi64EEEEEELi256ENS_10bfloat16_tEfNS_4arch4Sm90ELb0ELb1ELb0ELb0ELb0ELb0ELb0ELb1ELb0ELb1ELb0ELb0EEENS1_21CollectiveEpilogueFwdINS6_IJSA_NS7_ILi256EEESB_EEES9_SE_SG_Li256ELb0ELb1ELb0ELb0EEENS1_30DynamicPersistentTileSchedulerILi256ELi128ELb0ELb1ELb1EEEEEEEEEvNT_6ParamsE,"",@"SHT_CUDA_INFO"
	.sectionflags	@""
	.align	4


	//----- nvinfo : EIATTR_CUDA_API_VERSION
	.align		4
        /*0000*/ 	.byte	0x04, 0x37
        /*0002*/ 	.short	(.L_311 - .L_310)
.L_310:
        /*0004*/ 	.word	0x00000082


	//----- nvinfo : EIATTR_KPARAM_INFO
	.align		4
.L_311:
        /*0008*/ 	.byte	0x04, 0x17
        /*000a*/ 	.short	(.L_313 - .L_312)
.L_312:
        /*000c*/ 	.word	0x00000000
        /*0010*/ 	.short	0x0000
        /*0012*/ 	.short	0x0070
        /*0014*/ 	.byte	0x00, 0xf0, 0x01, 0x2a


	//----- nvinfo : EIATTR_SPARSE_MMA_MASK
	.align		4
.L_313:
        /*0018*/ 	.byte	0x03, 0x50
        /*001a*/ 	.short	0x0000


	//----- nvinfo : EIATTR_MAXREG_COUNT
	.align		4
        /*001c*/ 	.byte	0x03, 0x1b
        /*001e*/ 	.short	0x00a8


	//----- nvinfo : EIATTR_NUM_BARRIERS
	.align		4
        /*0020*/ 	.byte	0x02, 0x4c
        /*0022*/ 	.byte	0x10
	.zero		1


	//----- nvinfo : EIATTR_EXTERNS
	.align		4
        /*0024*/ 	.byte	0x04, 0x0f
        /*0026*/ 	.short	(.L_315 - .L_314)


	//   ....[0]....
	.align		4
.L_314:
        /*0028*/ 	.word	index@(__assertfail)


	//----- nvinfo : EIATTR_ANNOTATIONS
	.align		4
.L_315:
        /*002c*/ 	.byte	0x04, 0x55
        /*002e*/ 	.short	(.L_317 - .L_316)


	//   ....[0]....
.L_316:
        /* <DEDUP_REMOVED lines=20> */


	//----- nvinfo : EIATTR_MERCURY_ISA_VERSION
	.align		4
.L_317:
        /*0160*/ 	.byte	0x03, 0x5f
        /*0162*/ 	.short	0x0101


	//----- nvinfo : EIATTR_INT_WARP_WIDE_INSTR_OFFSETS
	.align		4
        /*0164*/ 	.byte	0x04, 0x31
        /*0166*/ 	.short	(.L_319 - .L_318)


	//   ....[0]....
.L_318:
        /*0168*/ 	.word	0x00000130


	//   ....[1]....
        /*016c*/ 	.word	0x00000170


	//   ....[2]....
        /*0170*/ 	.word	0x000001e0


	//   ....[3]....
        /*0174*/ 	.word	0x000105d0


	//   ....[4]....
        /*0178*/ 	.word	0x00010660


	//   ....[5]....
        /*017c*/ 	.word	0x00013f80


	//   ....[6]....
        /*0180*/ 	.word	0x00014010


	//----- nvinfo : EIATTR_COOP_GROUP_MASK_REGIDS
	.align		4
.L_319:
        /*0184*/ 	.byte	0x04, 0x29
        /*0186*/ 	.short	(.L_321 - .L_320)


	//   ....[0]....
.L_320:
        /*0188*/ 	.word	0xffffffff


	//   ....[1]....
        /*018c*/ 	.word	0xffffffff


	//   ....[2]....
        /*0190*/ 	.word	0xffffffff


	//   ....[3]....
        /*0194*/ 	.word	0xffffffff


	//   ....[4]....
        /*0198*/ 	.word	0xffffffff


	//   ....[5]....
        /*019c*/ 	.word	0xffffffff


	//   ....[6]....
        /*01a0*/ 	.word	0xffffffff


	//   ....[7]....
        /*01a4*/ 	.word	0xffffffff


	//   ....[8]....
        /*01a8*/ 	.word	0xffffffff


	//   ....[9]....
        /*01ac*/ 	.word	0xffffffff


	//   ....[10]....
        /*01b0*/ 	.word	0xffffffff


	//   ....[11]....
        /*01b4*/ 	.word	0xffffffff


	//   ....[12]....
        /*01b8*/ 	.word	0xffffffff


	//   ....[13]....
        /*01bc*/ 	.word	0xffffffff


	//   ....[14]....
        /*01c0*/ 	.word	0xffffffff


	//   ....[15]....
        /*01c4*/ 	.word	0xffffffff


	//   ....[16]....
        /*01c8*/ 	.word	0xffffffff


	//   ....[17]....
        /*01cc*/ 	.word	0xffffffff


	//   ....[18]....
        /*01d0*/ 	.word	0xffffffff


	//   ....[19]....
        /*01d4*/ 	.word	0xffffffff


	//   ....[20]....
        /*01d8*/ 	.word	0xffffffff


	//   ....[21]....
        /*01dc*/ 	.word	0xffffffff


	//   ....[22]....
        /*01e0*/ 	.word	0xffffffff


	//   ....[23]....
        /*01e4*/ 	.word	0xffffffff


	//   ....[24]....
        /*01e8*/ 	.word	0xffffffff


	//   ....[25]....
        /*01ec*/ 	.word	0xffffffff


	//   ....[26]....
        /*01f0*/ 	.word	0xffffffff


	//   ....[27]....
        /*01f4*/ 	.word	0xffffffff


	//   ....[28]....
        /*01f8*/ 	.word	0xffffffff


	//   ....[29]....
        /*01fc*/ 	.word	0xffffffff


	//   ....[30]....
        /*0200*/ 	.word	0xffffffff


	//   ....[31]....
        /*0204*/ 	.word	0xffffffff


	//   ....[32]....
        /*0208*/ 	.word	0xffffffff


	//   ....[33]....
        /*020c*/ 	.word	0xffffffff


	//   ....[34]....
        /*0210*/ 	.word	0xffffffff


	//   ....[35]....
        /*0214*/ 	.word	0xffffffff


	//   ....[36]....
        /*0218*/ 	.word	0xffffffff


	//   ....[37]....
        /*021c*/ 	.word	0xffffffff


	//   ....[38]....
        /*0220*/ 	.word	0xffffffff


	//   ....[39]....
        /*0224*/ 	.word	0xffffffff


	//   ....[40]....
        /*0228*/ 	.word	0xffffffff


	//   ....[41]....
        /*022c*/ 	.word	0xffffffff


	//   ....[42]....
        /*0230*/ 	.word	0xffffffff


	//   ....[43]....
        /*0234*/ 	.word	0xffffffff


	//   ....[44]....
        /*0238*/ 	.word	0xffffffff


	//   ....[45]....
        /*023c*/ 	.word	0xffffffff


	//   ....[46]....
        /*0240*/ 	.word	0xffffffff


	//   ....[47]....
        /*0244*/ 	.word	0xffffffff


	//   ....[48]....
        /*0248*/ 	.word	0xffffffff


	//   ....[49]....
        /*024c*/ 	.word	0xffffffff


	//   ....[50]....
        /*0250*/ 	.word	0xffffffff


	//   ....[51]....
        /*0254*/ 	.word	0xffffffff


	//   ....[52]....
        /*0258*/ 	.word	0xffffffff


	//   ....[53]....
        /*025c*/ 	.word	0xffffffff


	//   ....[54]....
        /*0260*/ 	.word	0xffffffff


	//   ....[55]....
        /*0264*/ 	.word	0xffffffff


	//   ....[56]....
        /*0268*/ 	.word	0xffffffff


	//   ....[57]....
        /*026c*/ 	.word	0xffffffff


	//   ....[58]....
        /*0270*/ 	.word	0xffffffff


	//   ....[59]....
        /*0274*/ 	.word	0xffffffff


	//   ....[60]....
        /*0278*/ 	.word	0xffffffff


	//   ....[61]....
        /*027c*/ 	.word	0xffffffff


	//   ....[62]....
        /*0280*/ 	.word	0xffffffff


	//   ....[63]....
        /*0284*/ 	.word	0xffffffff


	//   ....[64]....
        /*0288*/ 	.word	0xffffffff


	//   ....[65]....
        /*028c*/ 	.word	0xffffffff


	//   ....[66]....
        /*0290*/ 	.word	0xffffffff


	//   ....[67]....
        /*0294*/ 	.word	0xffffffff


	//   ....[68]....
        /*0298*/ 	.word	0xffffffff


	//   ....[69]....
        /*029c*/ 	.word	0xffffffff


	//   ....[70]....
        /*02a0*/ 	.word	0xffffffff


	//   ....[71]....
        /*02a4*/ 	.word	0xffffffff


	//   ....[72]....
        /*02a8*/ 	.word	0xffffffff


	//   ....[73]....
        /*02ac*/ 	.word	0xffffffff


	//   ....[74]....
        /*02b0*/ 	.word	0x0500000f


	//   ....[75]....
        /*02b4*/ 	.word	0x0500000f


	//   ....[76]....
        /*02b8*/ 	.word	0x0500000f


	//   ....[77]....
        /*02bc*/ 	.word	0x0500000f


	//   ....[78]....
        /*02c0*/ 	.word	0x0500000f


	//   ....[79]....
        /*02c4*/ 	.word	0x0500000f


	//   ....[80]....
        /*02c8*/ 	.word	0x0500000f


	//   ....[81]....
        /*02cc*/ 	.word	0x0500000f


	//   ....[82]....
        /*02d0*/ 	.word	0x0500000f


	//   ....[83]....
        /*02d4*/ 	.word	0x0500000f


	//   ....[84]....
        /*02d8*/ 	.word	0x0500000f


	//   ....[85]....
        /*02dc*/ 	.word	0x0500000f


	//   ....[86]....
        /*02e0*/ 	.word	0x0500000f


	//   ....[87]....
        /*02e4*/ 	.word	0x0500000f


	//   ....[88]....
        /*02e8*/ 	.word	0x0500000f


	//   ....[89]....
        /*02ec*/ 	.word	0x0500000f


	//   ....[90]....
        /*02f0*/ 	.word	0x0500000f


	//   ....[91]....
        /*02f4*/ 	.word	0x0500000f


	//   ....[92]....
        /*02f8*/ 	.word	0x0500000f


	//----- nvinfo : EIATTR_COOP_GROUP_INSTR_OFFSETS
	.align		4
.L_321:
        /*02fc*/ 	.byte	0x04, 0x28
        /*02fe*/ 	.short	(.L_323 - .L_322)


	//   ....[0]....
.L_322:
        /*0300*/ 	.word	0x00000070


	//   ....[1]....
        /*0304*/ 	.word	0x00000140


	//   ....[2]....
        /*0308*/ 	.word	0x00000190


	//   ....[3]....
        /*030c*/ 	.word	0x000003c0


	//   ....[4]....
        /*0310*/ 	.word	0x00000520


	//   ....[5]....
        /*0314*/ 	.word	0x00000640


	//   ....[6]....
        /*0318*/ 	.word	0x000007a0


	//   ....[7]....
        /*031c*/ 	.word	0x00001a30


	//   ....[8]....
        /*0320*/ 	.word	0x000020b0


	//   ....[9]....
        /*0324*/ 	.word	0x00002b00


	//   ....[10]....
        /*0328*/ 	.word	0x00003130


	//   ....[11]....
        /*032c*/ 	.word	0x00003240


	//   ....[12]....
        /*0330*/ 	.word	0x00003820


	//   ....[13]....
        /*0334*/ 	.word	0x000038b0


	//   ....[14]....
        /*0338*/ 	.word	0x00004990


	//   ....[15]....
        /*033c*/ 	.word	0x000054b0


	//   ....[16]....
        /*0340*/ 	.word	0x00005a40


	//   ....[17]....
        /*0344*/ 	.word	0x00005b60


	//   ....[18]....
        /*0348*/ 	.word	0x000061b0


	//   ....[19]....
        /*034c*/ 	.word	0x00006230


	//   ....[20]....
        /*0350*/ 	.word	0x00007df0


	//   ....[21]....
        /*0354*/ 	.word	0x00007e10


	//   ....[22]....
        /*0358*/ 	.word	0x00008340


	//   ....[23]....
        /*035c*/ 	.word	0x00008510


	//   ....[24]....
        /*0360*/ 	.word	0x00009a90


	//   ....[25]....
        /*0364*/ 	.word	0x00009cf0


	//   ....[26]....
        /*0368*/ 	.word	0x0000aac0


	//   ....[27]....
        /*036c*/ 	.word	0x0000abe0


	//   ....[28]....
        /*0370*/ 	.word	0x0000b420


	//   ....[29]....
        /*0374*/ 	.word	0x0000b5f0


	//   ....[30]....
        /*0378*/ 	.word	0x0000c720


	//   ....[31]....
        /*037c*/ 	.word	0x0000c7a0


	//   ....[32]....
        /*0380*/ 	.word	0x0000c810


	//   ....[33]....
        /*0384*/ 	.word	0x0000c840


	//   ....[34]....
        /*0388*/ 	.word	0x0000e1f0


	//   ....[35]....
        /*038c*/ 	.word	0x0000e220


	//   ....[36]....
        /*0390*/ 	.word	0x0000e2c0


	//   ....[37]....
        /*0394*/ 	.word	0x0000e2f0


	//   ....[38]....
        /*0398*/ 	.word	0x0000e950


	//   ....[39]....
        /*039c*/ 	.word	0x0000e990


	//   ....[40]....
        /*03a0*/ 	.word	0x0000ead0


	//   ....[41]....
        /*03a4*/ 	.word	0x0000eaf0


	//   ....[42]....
        /*03a8*/ 	.word	0x0000ec30


	//   ....[43]....
        /*03ac*/ 	.word	0x0000ec50


	//   ....[44]....
        /*03b0*/ 	.word	0x0000eda0


	//   ....[45]....
        /*03b4*/ 	.word	0x0000edc0


	//   ....[46]....
        /*03b8*/ 	.word	0x0000f4e0


	//   ....[47]....
        /*03bc*/ 	.word	0x0000f500


	//   ....[48]....
        /*03c0*/ 	.word	0x0000f640


	//   ....[49]....
        /*03c4*/ 	.word	0x0000f660


	//   ....[50]....
        /*03c8*/ 	.word	0x0000f7a0


	//   ....[51]....
        /*03cc*/ 	.word	0x0000f7c0


	//   ....[52]....
        /*03d0*/ 	.word	0x0000f910


	//   ....[53]....
        /*03d4*/ 	.word	0x0000f930


	//   ....[54]....
        /*03d8*/ 	.word	0x0000fb30


	//   ....[55]....
        /*03dc*/ 	.word	0x00010bd0


	//   ....[56]....
        /*03e0*/ 	.word	0x00011510


	//   ....[57]....
        /*03e4*/ 	.word	0x00011520


	//   ....[58]....
        /*03e8*/ 	.word	0x00011530


	//   ....[59]....
        /*03ec*/ 	.word	0x00011570


	//   ....[60]....
        /*03f0*/ 	.word	0x000115d0


	//   ....[61]....
        /*03f4*/ 	.word	0x00011670


	//   ....[62]....
        /*03f8*/ 	.word	0x00011680


	//   ....[63]....
        /*03fc*/ 	.word	0x000116f0


	//   ....[64]....
        /*0400*/ 	.word	0x00011700


	//   ....[65]....
        /*0404*/ 	.word	0x00011770


	//   ....[66]....
        /*0408*/ 	.word	0x00011780


	//   ....[67]....
        /*040c*/ 	.word	0x000117f0


	//   ....[68]....
        /*0410*/ 	.word	0x00011800


	//   ....[69]....
        /*0414*/ 	.word	0x00011870


	//   ....[70]....
        /*0418*/ 	.word	0x00011880


	//   ....[71]....
        /*041c*/ 	.word	0x00011890


	//   ....[72]....
        /*0420*/ 	.word	0x00014160


	//   ....[73]....
        /*0424*/ 	.word	0x00014350


	//   ....[74]....
        /*0428*/ 	.word	0x00014950


	//   ....[75]....
        /*042c*/ 	.word	0x00014ad0


	//   ....[76]....
        /*0430*/ 	.word	0x00014b30


	//   ....[77]....
        /*0434*/ 	.word	0x00014bc0


	//   ....[78]....
        /*0438*/ 	.word	0x00014cb0


	//   ....[79]....
        /*043c*/ 	.word	0x00014d30


	//   ....[80]....
        /*0440*/ 	.word	0x00014e10


	//   ....[81]....
        /*0444*/ 	.word	0x00014e90


	//   ....[82]....
        /*0448*/ 	.word	0x00014f70


	//   ....[83]....
        /*044c*/ 	.word	0x00014fd0


	//   ....[84]....
        /*0450*/ 	.word	0x000150b0


	//   ....[85]....
        /*0454*/ 	.word	0x00015110


	//   ....[86]....
        /*0458*/ 	.word	0x000151f0


	//   ....[87]....
        /*045c*/ 	.word	0x00015250


	//   ....[88]....
        /*0460*/ 	.word	0x00015320


	//   ....[89]....
        /*0464*/ 	.word	0x00015380


	//   ....[90]....
        /*0468*/ 	.word	0x00015440


	//   ....[91]....
        /*046c*/ 	.word	0x00015750


	//   ....[92]....
        /*0470*/ 	.word	0x00015870


	//----- nvinfo : EIATTR_REG_RECONFIG
	.align		4
.L_323:
        /*0474*/ 	.byte	0x01, 0x54
	.zero		2


	//----- nvinfo : EIATTR_SYSCALL_OFFSETS
	.align		4
        /*0478*/ 	.byte	0x04, 0x46
        /*047a*/ 	.short	(.L_325 - .L_324)


	//   ....[0]....
.L_324:
        /*047c*/ 	.word	0x00001c10


	//   ....[1]....
        /*0480*/ 	.word	0x000107d0


	//   ....[2]....
        /*0484*/ 	.word	0x00010920


	//   ....[3]....
        /*0488*/ 	.word	0x00010a10


	//   ....[4]....
        /*048c*/ 	.word	0x00011150


	//----- nvinfo : EIATTR_MBARRIER_INSTR_OFFSETS
	.align		4
.L_325:
        /*0490*/ 	.byte	0x04, 0x39
        /*0492*/ 	.short	(.L_327 - .L_326)


	//   ....[0]....
.L_326:
        /*0494*/ 	.word	0x00000270
        /*0498*/ 	.word	0x000000ff
        /*049c*/ 	.word	0x00022800
        /*04a0*/ 	.short	0x0100
        /*04a2*/ 	.byte	0x08
	.zero		1


	//   ....[1]....
        /*04a4*/ 	.word	0x00000280
        /*04a8*/ 	.word	0x000000ff
        /*04ac*/ 	.word	0x00022820
        /*04b0*/ 	.short	0x0100
        /*04b2*/ 	.byte	0x08
	.zero		1


	//   ....[2]....
        /*04b4*/ 	.word	0x00000370
        /*04b8*/ 	.word	0x000000ff
        /*04bc*/ 	.word	0x00022830
        /*04c0*/ 	.short	0x0100
        /*04c2*/ 	.byte	0x08
	.zero		1


	//   ....[3]....
        /*04c4*/ 	.word	0x00000380
        /*04c8*/ 	.word	0x000000ff
        /*04cc*/ 	.word	0x00022840
        /*04d0*/ 	.short	0x0100
        /*04d2*/ 	.byte	0x08
	.zero		1


	//   ....[4]....
        /*04d4*/ 	.word	0x00000390
        /*04d8*/ 	.word	0x000000ff
        /*04dc*/ 	.word	0x00022838
        /*04e0*/ 	.short	0x0100
        /*04e2*/ 	.byte	0x08
	.zero		1


	//   ....[5]....
        /*04e4*/ 	.word	0x000003a0
        /*04e8*/ 	.word	0x000000ff
        /*04ec*/ 	.word	0x00022848
        /*04f0*/ 	.short	0x0100
        /*04f2*/ 	.byte	0x08
	.zero		1


	//   ....[6]....
        /*04f4*/ 	.word	0x000004d0
        /*04f8*/ 	.word	0x000000ff
        /*04fc*/ 	.word	0x00022850
        /*0500*/ 	.short	0x0100
        /*0502*/ 	.byte	0x08
	.zero		1


	//   ....[7]....
        /*0504*/ 	.word	0x000004e0
        /*0508*/ 	.word	0x000000ff
        /*050c*/ 	.word	0x00022860
        /*0510*/ 	.short	0x0100
        /*0512*/ 	.byte	0x08
	.zero		1


	//   ....[8]....
        /*0514*/ 	.word	0x000004f0
        /*0518*/ 	.word	0x000000ff
        /*051c*/ 	.word	0x00022858
        /*0520*/ 	.short	0x0100
        /*0522*/ 	.byte	0x08
	.zero		1


	//   ....[9]....
        /*0524*/ 	.word	0x00000500
        /*0528*/ 	.word	0x000000ff
        /*052c*/ 	.word	0x00022868
        /*0530*/ 	.short	0x0100
        /*0532*/ 	.byte	0x08
	.zero		1


	//   ....[10]....
        /*0534*/ 	.word	0x000005f0
        /*0538*/ 	.word	0x000000ff
        /*053c*/ 	.word	0x00022870
        /*0540*/ 	.short	0x0100
        /*0542*/ 	.byte	0x06
	.zero		1


	//   ....[11]....
        /*0544*/ 	.word	0x00000600
        /*0548*/ 	.word	0x000000ff
        /*054c*/ 	.word	0x00022880
        /*0550*/ 	.short	0x0100
        /*0552*/ 	.byte	0x06
	.zero		1


	//   ....[12]....
        /*0554*/ 	.word	0x00000610
        /*0558*/ 	.word	0x000000ff
        /*055c*/ 	.word	0x00022878
        /*0560*/ 	.short	0x0100
        /*0562*/ 	.byte	0x06
	.zero		1


	//   ....[13]....
        /*0564*/ 	.word	0x00000620
        /*0568*/ 	.word	0x000000ff
        /*056c*/ 	.word	0x00022888
        /*0570*/ 	.short	0x0100
        /*0572*/ 	.byte	0x06
	.zero		1


	//   ....[14]....
        /*0574*/ 	.word	0x00000750
        /*0578*/ 	.word	0x000000ff
        /*057c*/ 	.word	0x00022890
        /*0580*/ 	.short	0x0100
        /*0582*/ 	.byte	0x08
	.zero		1


	//   ....[15]....
        /*0584*/ 	.word	0x00000760
        /*0588*/ 	.word	0x000000ff
        /*058c*/ 	.word	0x000228a0
        /*0590*/ 	.short	0x0100
        /*0592*/ 	.byte	0x08
	.zero		1


	//   ....[16]....
        /*0594*/ 	.word	0x00000770
        /*0598*/ 	.word	0x000000ff
        /*059c*/ 	.word	0x00022898
        /*05a0*/ 	.short	0x0100
        /*05a2*/ 	.byte	0x08
	.zero		1


	//   ....[17]....
        /*05a4*/ 	.word	0x00000780
        /*05a8*/ 	.word	0x000000ff
        /*05ac*/ 	.word	0x000228a8
        /*05b0*/ 	.short	0x0100
        /*05b2*/ 	.byte	0x08
	.zero		1


	//   ....[18]....
        /*05b4*/ 	.word	0x000008b0
        /*05b8*/ 	.word	0x000000ff
        /*05bc*/ 	.word	0x000228b0
        /*05c0*/ 	.short	0x0100
        /*05c2*/ 	.byte	0x08
	.zero		1


	//   ....[19]....
        /*05c4*/ 	.word	0x000008c0
        /*05c8*/ 	.word	0x000000ff
        /*05cc*/ 	.word	0x000228c0
        /*05d0*/ 	.short	0x0100
        /*05d2*/ 	.byte	0x08
	.zero		1


	//   ....[20]....
        /*05d4*/ 	.word	0x000008d0
        /*05d8*/ 	.word	0x000000ff
        /*05dc*/ 	.word	0x000228b8
        /*05e0*/ 	.short	0x0100
        /*05e2*/ 	.byte	0x08
	.zero		1


	//   ....[21]....
        /*05e4*/ 	.word	0x000008e0
        /*05e8*/ 	.word	0x000000ff
        /*05ec*/ 	.word	0x000228c8
        /*05f0*/ 	.short	0x0100
        /*05f2*/ 	.byte	0x08
	.zero		1


	//   ....[22]....
        /*05f4*/ 	.word	0x00001cc0
        /*05f8*/ 	.word	0x00000005
        /*05fc*/ 	.word	0x00022800
        /*0600*/ 	.short	0x010a
        /*0602*/ 	.byte	0x3f
	.zero		1


	//   ....[23]....
        /*0604*/ 	.word	0x00001d90
        /*0608*/ 	.word	0x000000ff
        /*060c*/ 	.word	0x00022830
        /*0610*/ 	.short	0x010a
        /*0612*/ 	.byte	0x16
	.zero		1


	//   ....[24]....
        /*0614*/ 	.word	0x00001dd0
        /*0618*/ 	.word	0x000000ff
        /*061c*/ 	.word	0x00022830
        /*0620*/ 	.short	0x010a
        /*0622*/ 	.byte	0x16
	.zero		1


	//   ....[25]....
        /*0624*/ 	.word	0x000021f0
        /*0628*/ 	.word	0x00000000
        /*062c*/ 	.word	0x00000000
        /*0630*/ 	.short	0x0101
        /*0632*/ 	.byte	0x3f
	.zero		1


	//   ....[26]....
        /*0634*/ 	.word	0x000040e0
        /*0638*/ 	.word	0x000000ff
        /*063c*/ 	.word	0x00022850
        /*0640*/ 	.short	0x010a
        /*0642*/ 	.byte	0x16
	.zero		1


	//   ....[27]....
        /*0644*/ 	.word	0x00004120
        /*0648*/ 	.word	0x000000ff
        /*064c*/ 	.word	0x00022850
        /*0650*/ 	.short	0x010a
        /*0652*/ 	.byte	0x16
	.zero		1


	//   ....[28]....
        /*0654*/ 	.word	0x000044b0
        /*0658*/ 	.word	0x00000005
        /*065c*/ 	.word	0x00000000
        /*0660*/ 	.short	0x0101
        /*0662*/ 	.byte	0x3f
	.zero		1


	//   ....[29]....
        /*0664*/ 	.word	0x00004790
        /*0668*/ 	.word	0x000000ff
        /*066c*/ 	.word	0x00022830
        /*0670*/ 	.short	0x010a
        /*0672*/ 	.byte	0x1b
	.zero		1


	//   ....[30]....
        /*0674*/ 	.word	0x000047d0
        /*0678*/ 	.word	0x000000ff
        /*067c*/ 	.word	0x00022830
        /*0680*/ 	.short	0x010a
        /*0682*/ 	.byte	0x1b
	.zero		1


	//   ....[31]....
        /*0684*/ 	.word	0x00004ad0
        /*0688*/ 	.word	0x0000000a
        /*068c*/ 	.word	0x00000000
        /*0690*/ 	.short	0x0101
        /*0692*/ 	.byte	0x3f
	.zero		1


	//   ....[32]....
        /*0694*/ 	.word	0x00007330
        /*0698*/ 	.word	0x000000ff
        /*069c*/ 	.word	0x00022850
        /*06a0*/ 	.short	0x010a
        /*06a2*/ 	.byte	0x1b
	.zero		1


	//   ....[33]....
        /*06a4*/ 	.word	0x00007370
        /*06a8*/ 	.word	0x000000ff
        /*06ac*/ 	.word	0x00022850
        /*06b0*/ 	.short	0x010a
        /*06b2*/ 	.byte	0x1b
	.zero		1


	//   ....[34]....
        /*06b4*/ 	.word	0x00007670
        /*06b8*/ 	.word	0x0000000c
        /*06bc*/ 	.word	0x00000000
        /*06c0*/ 	.short	0x0101
        /*06c2*/ 	.byte	0x3f
	.zero		1


	//   ....[35]....
        /*06c4*/ 	.word	0x00007a80
        /*06c8*/ 	.word	0x000000ff
        /*06cc*/ 	.word	0x00022830
        /*06d0*/ 	.short	0x010a
        /*06d2*/ 	.byte	0x18
	.zero		1


	//   ....[36]....
        /*06d4*/ 	.word	0x00007ac0
        /*06d8*/ 	.word	0x000000ff
        /*06dc*/ 	.word	0x00022830
        /*06e0*/ 	.short	0x010a
        /*06e2*/ 	.byte	0x18
	.zero		1


	//   ....[37]....
        /*06e4*/ 	.word	0x00008840
        /*06e8*/ 	.word	0x0000009a
        /*06ec*/ 	.word	0x00000000
        /*06f0*/ 	.short	0x0101
        /*06f2*/ 	.byte	0x3f
	.zero		1


	//   ....[38]....
        /*06f4*/ 	.word	0x00009360
        /*06f8*/ 	.word	0x000000ff
        /*06fc*/ 	.word	0x00022850
        /*0700*/ 	.short	0x010a
        /*0702*/ 	.byte	0x18
	.zero		1


	//   ....[39]....
        /*0704*/ 	.word	0x000093a0
        /*0708*/ 	.word	0x000000ff
        /*070c*/ 	.word	0x00022850
        /*0710*/ 	.short	0x010a
        /*0712*/ 	.byte	0x18
	.zero		1


	//   ....[40]....
        /*0714*/ 	.word	0x00009690
        /*0718*/ 	.word	0x000000b2
        /*071c*/ 	.word	0x00000000
        /*0720*/ 	.short	0x0101
        /*0722*/ 	.byte	0x3f
	.zero		1


	//   ....[41]....
        /*0724*/ 	.word	0x00009820
        /*0728*/ 	.word	0x000000ff
        /*072c*/ 	.word	0x00022830
        /*0730*/ 	.short	0x010a
        /*0732*/ 	.byte	0x1b
	.zero		1


	//   ....[42]....
        /*0734*/ 	.word	0x00009860
        /*0738*/ 	.word	0x000000ff
        /*073c*/ 	.word	0x00022830
        /*0740*/ 	.short	0x010a
        /*0742*/ 	.byte	0x1b
	.zero		1


	//   ....[43]....
        /*0744*/ 	.word	0x00009b50
        /*0748*/ 	.word	0x00000002
        /*074c*/ 	.word	0x00000000
        /*0750*/ 	.short	0x0101
        /*0752*/ 	.byte	0x3f
	.zero		1


	//   ....[44]....
        /*0754*/ 	.word	0x0000c3b0
        /*0758*/ 	.word	0x000000ff
        /*075c*/ 	.word	0x00022850
        /*0760*/ 	.short	0x010a
        /*0762*/ 	.byte	0x1b
	.zero		1


	//   ....[45]....
        /*0764*/ 	.word	0x0000c3f0
        /*0768*/ 	.word	0x000000ff
        /*076c*/ 	.word	0x00022850
        /*0770*/ 	.short	0x010a
        /*0772*/ 	.byte	0x1b
	.zero		1


	//   ....[46]....
        /*0774*/ 	.word	0x0000c6e0
        /*0778*/ 	.word	0x00000008
        /*077c*/ 	.word	0x00000000
        /*0780*/ 	.short	0x0101
        /*0782*/ 	.byte	0x3f
	.zero		1


	//   ....[47]....
        /*0784*/ 	.word	0x0000e980
        /*0788*/ 	.word	0x000000b0
        /*078c*/ 	.word	0x00000000
        /*0790*/ 	.short	0x0101
        /*0792*/ 	.byte	0x3f
	.zero		1


	//   ....[48]....
        /*0794*/ 	.word	0x00010e30
        /*0798*/ 	.word	0x00000003
        /*079c*/ 	.word	0x00022840
        /*07a0*/ 	.short	0x010a
        /*07a2*/ 	.byte	0x3f
	.zero		1


	//   ....[49]....
        /*07a4*/ 	.word	0x000119a0
        /*07a8*/ 	.word	0x00000012
        /*07ac*/ 	.word	0x00022800
        /*07b0*/ 	.short	0x0107
        /*07b2*/ 	.byte	0x3f
	.zero		1


	//   ....[50]....
        /*07b4*/ 	.word	0x00011a90
        /*07b8*/ 	.word	0x00000012
        /*07bc*/ 	.word	0x00022800
        /*07c0*/ 	.short	0x0101
        /*07c2*/ 	.byte	0x3f
	.zero		1


	//   ....[51]....
        /*07c4*/ 	.word	0x00011ab0
        /*07c8*/ 	.word	0x00000012
        /*07cc*/ 	.word	0x00022820
        /*07d0*/ 	.short	0x010a
        /*07d2*/ 	.byte	0x3f
	.zero		1


	//   ....[52]....
        /*07d4*/ 	.word	0x00011b80
        /*07d8*/ 	.word	0x00000000
        /*07dc*/ 	.word	0x00022860
        /*07e0*/ 	.short	0x010a
        /*07e2*/ 	.byte	0x3f
	.zero		1


	//   ....[53]....
        /*07e4*/ 	.word	0x000123a0
        /*07e8*/ 	.word	0x00000004
        /*07ec*/ 	.word	0x00022840
        /*07f0*/ 	.short	0x010a
        /*07f2*/ 	.byte	0x3f
	.zero		1


	//   ....[54]....
        /*07f4*/ 	.word	0x000125c0
        /*07f8*/ 	.word	0x00000004
        /*07fc*/ 	.word	0x00022860
        /*0800*/ 	.short	0x010a
        /*0802*/ 	.byte	0x3f
	.zero		1


	//   ....[55]....
        /*0804*/ 	.word	0x00012db0
        /*0808*/ 	.word	0x00000004
        /*080c*/ 	.word	0x00022840
        /*0810*/ 	.short	0x010a
        /*0812*/ 	.byte	0x3f
	.zero		1


	//   ....[56]....
        /*0814*/ 	.word	0x00012fd0
        /*0818*/ 	.word	0x00000004
        /*081c*/ 	.word	0x00022860
        /*0820*/ 	.short	0x010a
        /*0822*/ 	.byte	0x3f
	.zero		1


	//   ....[57]....
        /*0824*/ 	.word	0x00013750
        /*0828*/ 	.word	0x00000004
        /*082c*/ 	.word	0x00022840
        /*0830*/ 	.short	0x010a
        /*0832*/ 	.byte	0x3f
	.zero		1


	//   ....[58]....
        /*0834*/ 	.word	0x00013970
        /*0838*/ 	.word	0x00000004
        /*083c*/ 	.word	0x00022860
        /*0840*/ 	.short	0x010a
        /*0842*/ 	.byte	0x3f
	.zero		1


	//   ....[59]....
        /*0844*/ 	.word	0x000142d0
        /*0848*/ 	.word	0x00000000
        /*084c*/ 	.word	0x00022820
        /*0850*/ 	.short	0x010a
        /*0852*/ 	.byte	0x3f
	.zero		1


	//   ....[60]....
        /*0854*/ 	.word	0x000144c0
        /*0858*/ 	.word	0x00000006
        /*085c*/ 	.word	0x00000000
        /*0860*/ 	.short	0x010a
        /*0862*/ 	.byte	0x3f
	.zero		1


	//   ....[61]....
        /*0864*/ 	.word	0x000144f0
        /*0868*/ 	.word	0x00000007
        /*086c*/ 	.word	0x00000000
        /*0870*/ 	.short	0x010a
        /*0872*/ 	.byte	0x3f
	.zero		1


	//   ....[62]....
        /*0874*/ 	.word	0x00014550
        /*0878*/ 	.word	0x00000004
        /*087c*/ 	.word	0x00000000
        /*0880*/ 	.short	0x010a
        /*0882*/ 	.byte	0x3f
	.zero		1


	//   ....[63]....
        /*0884*/ 	.word	0x00014580
        /*0888*/ 	.word	0x00000003
        /*088c*/ 	.word	0x00000000
        /*0890*/ 	.short	0x010a
        /*0892*/ 	.byte	0x3f
	.zero		1


	//   ....[64]....
        /*0894*/ 	.word	0x000145e0
        /*0898*/ 	.word	0x00000005
        /*089c*/ 	.word	0x00022800
        /*08a0*/ 	.short	0x010a
        /*08a2*/ 	.byte	0x3f
	.zero		1


	//   ....[65]....
        /*08a4*/ 	.word	0x00014640
        /*08a8*/ 	.word	0x00000003
        /*08ac*/ 	.word	0x00022830
        /*08b0*/ 	.short	0x010a
        /*08b2*/ 	.byte	0x3f
	.zero		1


	//   ....[66]....
        /*08b4*/ 	.word	0x000146a0
        /*08b8*/ 	.word	0x0000000b
        /*08bc*/ 	.word	0x00022850
        /*08c0*/ 	.short	0x010a
        /*08c2*/ 	.byte	0x3f
	.zero		1


	//   ....[67]....
        /*08c4*/ 	.word	0x00014700
        /*08c8*/ 	.word	0x00000004
        /*08cc*/ 	.word	0x00022830
        /*08d0*/ 	.short	0x010a
        /*08d2*/ 	.byte	0x3f
	.zero		1


	//   ....[68]....
        /*08d4*/ 	.word	0x00014750
        /*08d8*/ 	.word	0x0000000c
        /*08dc*/ 	.word	0x00022850
        /*08e0*/ 	.short	0x010a
        /*08e2*/ 	.byte	0x3f
	.zero		1


	//   ....[69]....
        /*08e4*/ 	.word	0x000147b0
        /*08e8*/ 	.word	0x00000002
        /*08ec*/ 	.word	0x00022830
        /*08f0*/ 	.short	0x010a
        /*08f2*/ 	.byte	0x3f
	.zero		1


	//   ....[70]....
        /*08f4*/ 	.word	0x00014800
        /*08f8*/ 	.word	0x000000b2
        /*08fc*/ 	.word	0x00022850
        /*0900*/ 	.short	0x010a
        /*0902*/ 	.byte	0x3f
	.zero		1


	//   ....[71]....
        /*0904*/ 	.word	0x00014860
        /*0908*/ 	.word	0x00000002
        /*090c*/ 	.word	0x00022830
        /*0910*/ 	.short	0x010a
        /*0912*/ 	.byte	0x3f
	.zero		1


	//   ....[72]....
        /*0914*/ 	.word	0x000148b0
        /*0918*/ 	.word	0x00000008
        /*091c*/ 	.word	0x00022850
        /*0920*/ 	.short	0x010a
        /*0922*/ 	.byte	0x3f
	.zero		1


	//   ....[73]....
        /*0924*/ 	.word	0x00014a00
        /*0928*/ 	.word	0x00000003
        /*092c*/ 	.word	0x00022840
        /*0930*/ 	.short	0x010a
        /*0932*/ 	.byte	0x3f
	.zero		1


	//   ....[74]....
        /*0934*/ 	.word	0x00015470
        /*0938*/ 	.word	0x00000012
        /*093c*/ 	.word	0x00022820
        /*0940*/ 	.short	0x010a
        /*0942*/ 	.byte	0x3f
	.zero		1


	//   ....[75]....
        /*0944*/ 	.word	0x000154c0
        /*0948*/ 	.word	0x00000000
        /*094c*/ 	.word	0x00022860
        /*0950*/ 	.short	0x010a
        /*0952*/ 	.byte	0x3f
	.zero		1


	//   ....[76]....
        /*0954*/ 	.word	0x00015510
        /*0958*/ 	.word	0x00000004
        /*095c*/ 	.word	0x00022840
        /*0960*/ 	.short	0x010a
        /*0962*/ 	.byte	0x3f
	.zero		1


	//   ....[77]....
        /*0964*/ 	.word	0x00015560
        /*0968*/ 	.word	0x00000004
        /*096c*/ 	.word	0x00022860
        /*0970*/ 	.short	0x010a
        /*0972*/ 	.byte	0x3f
	.zero		1


	//   ....[78]....
        /*0974*/ 	.word	0x000155b0
        /*0978*/ 	.word	0x00000004
        /*097c*/ 	.word	0x00022840
        /*0980*/ 	.short	0x010a
        /*0982*/ 	.byte	0x3f
	.zero		1


	//   ....[79]....
        /*0984*/ 	.word	0x00015600
        /*0988*/ 	.word	0x00000004
        /*098c*/ 	.word	0x00022860
        /*0990*/ 	.short	0x010a
        /*0992*/ 	.byte	0x3f
	.zero		1


	//   ....[80]....
        /*0994*/ 	.word	0x00015650
        /*0998*/ 	.word	0x00000004
        /*099c*/ 	.word	0x00022840
        /*09a0*/ 	.short	0x010a
        /*09a2*/ 	.byte	0x3f
	.zero		1


	//   ....[81]....
        /*09a4*/ 	.word	0x000156a0
        /*09a8*/ 	.word	0x00000004
        /*09ac*/ 	.word	0x00022860
        /*09b0*/ 	.short	0x010a
        /*09b2*/ 	.byte	0x3f
	.zero		1


	//   ....[82]....
        /*09b4*/ 	.word	0x00015790
        /*09b8*/ 	.word	0x00000000
        /*09bc*/ 	.word	0x00022820
        /*09c0*/ 	.short	0x010a
        /*09c2*/ 	.byte	0x3f
	.zero		1


	//   ....[83]....
        /*09c4*/ 	.word	0x00015930
        /*09c8*/ 	.word	0x00000006
        /*09cc*/ 	.word	0x00000000
        /*09d0*/ 	.short	0x010a
        /*09d2*/ 	.byte	0x3f
	.zero		1


	//   ....[84]....
        /*09d4*/ 	.word	0x00015980
        /*09d8*/ 	.word	0x00000007
        /*09dc*/ 	.word	0x00000000
        /*09e0*/ 	.short	0x010a
        /*09e2*/ 	.byte	0x3f
	.zero		1


	//   ....[85]....
        /*09e4*/ 	.word	0x000159d0
        /*09e8*/ 	.word	0x00000004
        /*09ec*/ 	.word	0x00000000
        /*09f0*/ 	.short	0x010a
        /*09f2*/ 	.byte	0x3f
	.zero		1


	//----- nvinfo : EIATTR_NUM_MBARRIERS
	.align		4
.L_327:
        /*09f4*/ 	.byte	0x03, 0x38
        /*09f6*/ 	.short	0x0016


	//----- nvinfo : EIATTR_EXIT_INSTR_OFFSETS
	.align		4
        /*09f8*/ 	.byte	0x04, 0x1c
        /*09fa*/ 	.short	(.L_329 - .L_328)


	//   ....[0]....
.L_328:
        /*09fc*/ 	.word	0x00000a40


	//   ....[1]....
        /*0a00*/ 	.word	0x0000fab0


	//   ....[2]....
        /*0a04*/ 	.word	0x000145d0


	//----- nvinfo : EIATTR_MAX_THREADS
	.align		4
.L_329:
        /*0a08*/ 	.byte	0x04, 0x05
        /*0a0a*/ 	.short	(.L_331 - .L_330)
.L_330:
        /*0a0c*/ 	.word	0x00000180
        /*0a10*/ 	.word	0x00000001
        /*0a14*/ 	.word	0x00000001


	//----- nvinfo : EIATTR_CRS_STACK_SIZE
	.align		4
.L_331:
        /*0a18*/ 	.byte	0x04, 0x1e
        /*0a1a*/ 	.short	(.L_333 - .L_332)
.L_332:
        /*0a1c*/ 	.word	0x00000000


	//----- nvinfo : EIATTR_CBANK_PARAM_SIZE
	.align		4
.L_333:
        /*0a20*/ 	.byte	0x03, 0x19
        /*0a22*/ 	.short	0x0af0


	//----- nvinfo : EIATTR_PARAM_CBANK
	.align		4
        /*0a24*/ 	.byte	0x04, 0x0a
        /*0a26*/ 	.short	(.L_335 - .L_334)
	.align		4
.L_334:
        /*0a28*/ 	.word	index@(.nv.constant0._ZN7cutlass13device_kernelIN5flash11enable_sm90INS1_16FlashAttnFwdSm90INS1_25CollectiveMainloopFwdSm90ILi2EN4cute5tupleIJNS5_1CILi1EEES8_S8_EEENS6_IJNS7_ILi128EEENS7_ILi96EEENS7_ILi64EEEEEELi256ENS_10bfloat16_tEfNS_4arch4Sm90ELb0ELb1ELb0ELb0ELb0ELb0ELb0ELb1ELb0ELb1ELb0ELb0EEENS1_21CollectiveEpilogueFwdINS6_IJSA_NS7_ILi256EEESB_EEES9_SE_SG_Li256ELb0ELb1ELb0ELb0EEENS1_30DynamicPersistentTileSchedulerILi256ELi128ELb0ELb1ELb1EEEEEEEEEvNT_6ParamsE)
        /*0a2c*/ 	.short	0x0210
        /*0a2e*/ 	.short	0x0af0


	//----- nvinfo : EIATTR_SW_WAR
	.align		4
.L_335:
        /*0a30*/ 	.byte	0x04, 0x36
        /*0a32*/ 	.short	(.L_337 - .L_336)
.L_336:
        /*0a34*/ 	.word	0x00000008
.L_337:


//--------------------- .nv.info._ZN7cutlass13device_kernelIN5flash11enable_sm90INS1_16FlashAttnFwdSm90INS1_25CollectiveMainloopFwdSm90ILi2EN4cute5tupleIJNS5_1CILi1EEES8_S8_EEENS6_IJNS7_ILi128EEENS7_ILi96EEENS7_ILi64EEEEEELi256ENS_10bfloat16_tEfNS_4arch4Sm90ELb0ELb1ELb0ELb0ELb0ELb0ELb1ELb1ELb0ELb1ELb0ELb0EEENS1_21CollectiveEpilogueFwdINS6_IJSA_NS7_ILi256EEESB_EEES9_SE_SG_Li256ELb0ELb1ELb0ELb0EEENS1_30DynamicPersistentTileSchedulerILi256ELi128ELb0ELb1ELb1EEEEEEEEEvNT_6ParamsE --------------------------
	.section	.nv.info._ZN7cutlass13device_kernelIN5flash11enable_sm90INS1_16FlashAttnFwdSm90INS1_25CollectiveMainloopFwdSm90ILi2EN4cute5tupleIJNS5_1CILi1EEES8_S8_EEENS6_IJNS7_ILi128EEENS7_ILi96EEENS7_ILi64EEEEEELi256ENS_10bfloat16_tEfNS_4arch4Sm90ELb0ELb1ELb0ELb0ELb0ELb0ELb1ELb1ELb0ELb1ELb0ELb0EEENS1_21CollectiveEpilogueFwdINS6_IJSA_NS7_ILi256EEESB_EEES9_SE_SG_Li256ELb0ELb1ELb0ELb0EEENS1_30DynamicPersistentTileSchedulerILi256ELi128ELb0ELb1ELb1EEEEEEEEEvNT_6ParamsE,"",@"SHT_CUDA_INFO"
	.sectionflags	@""
	.align	4


	//----- nvinfo : EIATTR_CUDA_API_VERSION
	.align		4
        /*0000*/ 	.byte	0x04, 0x37
        /*0002*/ 	.short	(.L_339 - .L_338)
.L_338:
        /*0004*/ 	.word	0x00000082


	//----- nvinfo : EIATTR_KPARAM_INFO
	.align		4
.L_339:
        /*0008*/ 	.byte	0x04, 0x17
        /*000a*/ 	.short	(.L_341 - .L_340)
.L_340:
        /*000c*/ 	.word	0x00000000
        /*0010*/ 	.short	0x0000
        /*0012*/ 	.short	0x0070
        /*0014*/ 	.byte	0x00, 0xf0, 0x01, 0x2e


	//----- nvinfo : EIATTR_SPARSE_MMA_MASK
	.align		4
.L_341:
        /*0018*/ 	.byte	0x03, 0x50
        /*001a*/ 	.short	0x0000


	//----- nvinfo : EIATTR_MAXREG_COUNT
	.align		4
        /*001c*/ 	.byte	0x03, 0x1b
        /*001e*/ 	.short	0x00a8


	//----- nvinfo : EIATTR_NUM_BARRIERS
	.align		4
        /*0020*/ 	.byte	0x02, 0x4c
        /*0022*/ 	.byte	0x10
	.zero		1


	//----- nvinfo : EIATTR_EXTERNS
	.align		4
        /*0024*/ 	.byte	0x04, 0x0f
        /*0026*/ 	.short	(.L_343 - .L_342)


	//   ....[0]....
	.align		4
.L_342:
        /*0028*/ 	.word	index@(__assertfail)


	//----- nvinfo : EIATTR_ANNOTATIONS
	.align		4
.L_343:
        /*002c*/ 	.byte	0x04, 0x55
        /*002e*/ 	.short	(.L_345 - .L_344)


	//   ....[0]....
.L_344:
        /* <DEDUP_REMOVED lines=48> */


	//----- nvinfo : EIATTR_MERCURY_ISA_VERSION
	.align		4
.L_345:
        /*0320*/ 	.byte	0x03, 0x5f
        /*0322*/ 	.short	0x0101


	//----- nvinfo : EIATTR_INT_WARP_WIDE_INSTR_OFFSETS
	.align		4
        /*0324*/ 	.byte	0x04, 0x31
        /*0326*/ 	.short	(.L_347 - .L_346)


	//   ....[0]....
.L_346:
        /*0328*/ 	.word	0x00000170


	//   ....[1]....
        /*032c*/ 	.word	0x000001b0


	//   ....[2]....
        /*0330*/ 	.word	0x00000220


	//   ....[3]....
        /*0334*/ 	.word	0x00000230


	//   ....[4]....
        /*0338*/ 	.word	0x00022170


	//   ....[5]....
        /*033c*/ 	.word	0x00022200


	//   ....[6]....
        /*0340*/ 	.word	0x00026800


	//   ....[7]....
        /*0344*/ 	.word	0x00026890


	//----- nvinfo : EIATTR_COOP_GROUP_MASK_REGIDS
	.align		4
.L_347:
        /*0348*/ 	.byte	0x04, 0x29
        /*034a*/ 	.short	(.L_349 - .L_348)


	//   ....[0]....
.L_348:
        /*034c*/ 	.word	0xffffffff


	//   ....[1]....
        /*0350*/ 	.word	0xffffffff


	//   ....[2]....
        /*0354*/ 	.word	0xffffffff


	//   ....[3]....
        /*0358*/ 	.word	0xffffffff


	//   ....[4]....
        /*035c*/ 	.word	0xffffffff


	//   ....[5]....
        /*0360*/ 	.word	0xffffffff


	//   ....[6]....
        /*0364*/ 	.word	0xffffffff


	//   ....[7]....
        /*0368*/ 	.word	0xffffffff


	//   ....[8]....
        /*036c*/ 	.word	0xffffffff


	//   ....[9]....
        /*0370*/ 	.word	0xffffffff


	//   ....[10]....
        /*0374*/ 	.word	0xffffffff


	//   ....[11]....
        /*0378*/ 	.word	0xffffffff


	//   ....[12]....
        /*037c*/ 	.word	0xffffffff


	//   ....[13]....
        /*0380*/ 	.word	0xffffffff


	//   ....[14]....
        /*0384*/ 	.word	0xffffffff


	//   ....[15]....
        /*0388*/ 	.word	0xffffffff


	//   ....[16]....
        /*038c*/ 	.word	0xffffffff


	//   ....[17]....
        /*0390*/ 	.word	0xffffffff


	//   ....[18]....
        /*0394*/ 	.word	0xffffffff


	//   ....[19]....
        /*0398*/ 	.word	0xffffffff


	//   ....[20]....
        /*039c*/ 	.word	0xffffffff


	//   ....[21]....
        /*03a0*/ 	.word	0xffffffff


	//   ....[22]....
        /*03a4*/ 	.word	0xffffffff


	//   ....[23]....
        /*03a8*/ 	.word	0xffffffff


	//   ....[24]....
        /*03ac*/ 	.word	0xffffffff


	//   ....[25]....
        /*03b0*/ 	.word	0xffffffff


	//   ....[26]....
        /*03b4*/ 	.word	0xffffffff


	//   ....[27]....
        /*03b8*/ 	.word	0xffffffff


	//   ....[28]....
        /*03bc*/ 	.word	0xffffffff


	//   ....[29]....
        /*03c0*/ 	.word	0xffffffff


	//   ....[30]....
        /*03c4*/ 	.word	0xffffffff


	//   ....[31]....
        /*03c8*/ 	.word	0xffffffff


	//   ....[32]....
        /*03cc*/ 	.word	0xffffffff


	//   ....[33]....
        /*03d0*/ 	.word	0xffffffff


	//   ....[34]....
        /*03d4*/ 	.word	0xffffffff


	//   ....[35]....
        /*03d8*/ 	.word	0xffffffff


	//   ....[36]....
        /*03dc*/ 	.word	0xffffffff


	//   ....[37]....
        /*03e0*/ 	.word	0xffffffff


	//   ....[38]....
        /*03e4*/ 	.word	0xffffffff


	//   ....[39]....
        /*03e8*/ 	.word	0xffffffff


	//   ....[40]....
        /*03ec*/ 	.word	0xffffffff


	//   ....[41]....
        /*03f0*/ 	.word	0xffffffff


	//   ....[42]....
        /*03f4*/ 	.word	0xffffffff


	//   ....[43]....
        /*03f8*/ 	.word	0xffffffff


	//   ....[44]....
        /*03fc*/ 	.word	0xffffffff


	//   ....[45]....
        /*0400*/ 	.word	0xffffffff


	//   ....[46]....
        /*0404*/ 	.word	0xffffffff


	//   ....[47]....
        /*0408*/ 	.word	0xffffffff


	//   ....[48]....
        /*040c*/ 	.word	0xffffffff


	//   ....[49]....
        /*0410*/ 	.word	0xffffffff


	//   ....[50]....
        /*0414*/ 	.word	0xffffffff


	//   ....[51]....
        /*0418*/ 	.word	0xffffffff


	//   ....[52]....
        /*041c*/ 	.word	0xffffffff


	//   ....[53]....
        /*0420*/ 	.word	0xffffffff


	//   ....[54]....
        /*0424*/ 	.word	0xffffffff


	//   ....[55]....
        /*0428*/ 	.word	0xffffffff


	//   ....[56]....
        /*042c*/ 	.word	0xffffffff


	//   ....[57]....
        /*0430*/ 	.word	0xffffffff


	//   ....[58]....
        /*0434*/ 	.word	0xffffffff


	//   ....[59]....
        /*0438*/ 	.word	0xffffffff


	//   ....[60]....
        /*043c*/ 	.word	0xffffffff


	//   ....[61]....
        /*0440*/ 	.word	0xffffffff


	//   ....[62]....
        /*0444*/ 	.word	0xffffffff


	//   ....[63]....
        /*0448*/ 	.word	0xffffffff


	//   ....[64]....
        /*044c*/ 	.word	0xffffffff


	//   ....[65]....
        /*0450*/ 	.word	0xffffffff


	//   ....[66]....
        /*0454*/ 	.word	0xffffffff


	//   ....[67]....
        /*0458*/ 	.word	0xffffffff


	//   ....[68]....
        /*045c*/ 	.word	0xffffffff


	//   ....[69]....
        /*0460*/ 	.word	0xffffffff


	//   ....[70]....
        /*0464*/ 	.word	0xffffffff


	//   ....[71]....
        /*0468*/ 	.word	0xffffffff


	//   ....[72]....
        /*046c*/ 	.word	0xffffffff


	//   ....[73]....
        /*0470*/ 	.word	0xffffffff


	//   ....[74]....
        /*0474*/ 	.word	0xffffffff


	//   ....[75]....
        /*0478*/ 	.word	0xffffffff


	//   ....[76]....
        /*047c*/ 	.word	0xffffffff


	//   ....[77]....
        /*0480*/ 	.word	0xffffffff


	//   ....[78]....
        /*0484*/ 	.word	0xffffffff


	//   ....[79]....
        /*0488*/ 	.word	0xffffffff


	//   ....[80]....
        /*048c*/ 	.word	0xffffffff


	//   ....[81]....
        /*0490*/ 	.word	0xffffffff


	//   ....[82]....
        /*0494*/ 	.word	0xffffffff


	//   ....[83]....
        /*0498*/ 	.word	0xffffffff


	//   ....[84]....
        /*049c*/ 	.word	0x0500000f


	//   ....[85]....
        /*04a0*/ 	.word	0x0500000f


	//   ....[86]....
        /*04a4*/ 	.word	0x0500000f


	//   ....[87]....
        /*04a8*/ 	.word	0x0500000f


	//   ....[88]....
        /*04ac*/ 	.word	0x0500000f


	//   ....[89]....
        /*04b0*/ 	.word	0x0500000f


	//   ....[90]....
        /*04b4*/ 	.word	0x0500000f


	//   ....[91]....
        /*04b8*/ 	.word	0x0500000f


	//   ....[92]....
        /*04bc*/ 	.word	0x0500000f


	//   ....[93]....
        /*04c0*/ 	.word	0x0500000f


	//   ....[94]....
        /*04c4*/ 	.word	0x0500000f


	//   ....[95]....
        /*04c8*/ 	.word	0x0500000f


	//   ....[96]....
        /*04cc*/ 	.word	0x0500000f


	//   ....[97]....
        /*04d0*/ 	.word	0x0500000f


	//   ....[98]....
        /*04d4*/ 	.word	0x0500000f


	//   ....[99]....
        /*04d8*/ 	.word	0x0500000f


	//   ....[100]....
        /*04dc*/ 	.word	0x0500000f


	//   ....[101]....
        /*04e0*/ 	.word	0x0500000f


	//   ....[102]....
        /*04e4*/ 	.word	0x0500000f


	//   ....[103]....
        /*04e8*/ 	.word	0x0500000f


	//   ....[104]....
        /*04ec*/ 	.word	0x0500000f


	//   ....[105]....
        /*04f0*/ 	.word	0x0500000f


	//   ....[106]....
        /*04f4*/ 	.word	0x0500000f


	//   ....[107]....
        /*04f8*/ 	.word	0x0500000f


	//   ....[108]....
        /*04fc*/ 	.word	0x0500000f


	//   ....[109]....
        /*0500*/ 	.word	0x0500000f


	//   ....[110]....
        /*0504*/ 	.word	0x0500000f


	//   ....[111]....
        /*0508*/ 	.word	0x0500000f


	//   ....[112]....
        /*050c*/ 	.word	0x0500000f


	//   ....[113]....
        /*0510*/ 	.word	0x0500000f


	//   ....[114]....
        /*0514*/ 	.word	0x0500000f


	//   ....[115]....
        /*0518*/ 	.word	0x0500000f


	//   ....[116]....
        /*051c*/ 	.word	0x0500000f


	//   ....[117]....
        /*0520*/ 	.word	0x0500000f


	//   ....[118]....
        /*0524*/ 	.word	0x0500000f


	//   ....[119]....
        /*0528*/ 	.word	0xffffffff


	//   ....[120]....
        /*052c*/ 	.word	0xffffffff


	//   ....[121]....
        /*0530*/ 	.word	0xffffffff


	//   ....[122]....
        /*0534*/ 	.word	0xffffffff


	//   ....[123]....
        /*0538*/ 	.word	0xffffffff


	//   ....[124]....
        /*053c*/ 	.word	0xffffffff


	//----- nvinfo : EIATTR_COOP_GROUP_INSTR_OFFSETS
	.align		4
.L_349:
        /*0540*/ 	.byte	0x04, 0x28
        /*0542*/ 	.short	(.L_351 - .L_350)


	//   ....[0]....
.L_350:
        /*0544*/ 	.word	0x000000b0


	//   ....[1]....
        /*0548*/ 	.word	0x00000180


	//   ....[2]....
        /*054c*/ 	.word	0x000001d0


	//   ....[3]....
        /*0550*/ 	.word	0x00000420


	//   ....[4]....
        /*0554*/ 	.word	0x00000580


	//   ....[5]....
        /*0558*/ 	.word	0x000006a0


	//   ....[6]....
        /*055c*/ 	.word	0x00000800


	//   ....[7]....
        /*0560*/ 	.word	0x00002010


	//   ....[8]....
        /*0564*/ 	.word	0x000041e0


	//   ....[9]....
        /*0568*/ 	.word	0x00004450


	//   ....[10]....
        /*056c*/ 	.word	0x00005ab0


	//   ....[11]....
        /*0570*/ 	.word	0x00005b30


	//   ....[12]....
        /*0574*/ 	.word	0x00005ec0


	//   ....[13]....
        /*0578*/ 	.word	0x00005ee0


	//   ....[14]....
        /*057c*/ 	.word	0x0000ad60


	//   ....[15]....
        /*0580*/ 	.word	0x0000adf0


	//   ....[16]....
        /*0584*/ 	.word	0x0000aeb0


	//   ....[17]....
        /*0588*/ 	.word	0x0000af00


	//   ....[18]....
        /*058c*/ 	.word	0x000145b0


	//   ....[19]....
        /*0590*/ 	.word	0x000147d0


	//   ....[20]....
        /*0594*/ 	.word	0x00015800


	//   ....[21]....
        /*0598*/ 	.word	0x000158d0


	//   ....[22]....
        /*059c*/ 	.word	0x00015a50


	//   ....[23]....
        /*05a0*/ 	.word	0x00015ac0


	//   ....[24]....
        /*05a4*/ 	.word	0x0001de30


	//   ....[25]....
        /*05a8*/ 	.word	0x0001de50


	//   ....[26]....
        /*05ac*/ 	.word	0x0001deb0


	//   ....[27]....
        /*05b0*/ 	.word	0x0001def0


	//   ....[28]....
        /*05b4*/ 	.word	0x0001fb00


	//   ....[29]....
        /*05b8*/ 	.word	0x0001fb10


	//   ....[30]....
        /*05bc*/ 	.word	0x0001fc20


	//   ....[31]....
        /*05c0*/ 	.word	0x0001fc50


	//   ....[32]....
        /*05c4*/ 	.word	0x000204c0


	//   ....[33]....
        /*05c8*/ 	.word	0x000204d0


	//   ....[34]....
        /*05cc*/ 	.word	0x00020620


	//   ....[35]....
        /*05d0*/ 	.word	0x00020640


	//   ....[36]....
        /*05d4*/ 	.word	0x00020780


	//   ....[37]....
        /*05d8*/ 	.word	0x000207a0


	//   ....[38]....
        /*05dc*/ 	.word	0x000208f0


	//   ....[39]....
        /*05e0*/ 	.word	0x00020910


	//   ....[40]....
        /*05e4*/ 	.word	0x00021020


	//   ....[41]....
        /*05e8*/ 	.word	0x00021040


	//   ....[42]....
        /*05ec*/ 	.word	0x00021180


	//   ....[43]....
        /*05f0*/ 	.word	0x000211a0


	//   ....[44]....
        /*05f4*/ 	.word	0x000212e0


	//   ....[45]....
        /*05f8*/ 	.word	0x00021300


	//   ....[46]....
        /*05fc*/ 	.word	0x00021450


	//   ....[47]....
        /*0600*/ 	.word	0x00021470


	//   ....[48]....
        /*0604*/ 	.word	0x00021670


	//   ....[49]....
        /*0608*/ 	.word	0x00022780


	//   ....[50]....
        /*060c*/ 	.word	0x000230f0


	//   ....[51]....
        /*0610*/ 	.word	0x00023120


	//   ....[52]....
        /*0614*/ 	.word	0x00023150


	//   ....[53]....
        /*0618*/ 	.word	0x00023170


	//   ....[54]....
        /*061c*/ 	.word	0x00023240


	//   ....[55]....
        /*0620*/ 	.word	0x000232a0


	//   ....[56]....
        /*0624*/ 	.word	0x000232b0


	//   ....[57]....
        /*0628*/ 	.word	0x00023350


	//   ....[58]....
        /*062c*/ 	.word	0x00023380


	//   ....[59]....
        /*0630*/ 	.word	0x00023400


	//   ....[60]....
        /*0634*/ 	.word	0x00023430


	//   ....[61]....
        /*0638*/ 	.word	0x000234b0


	//   ....[62]....
        /*063c*/ 	.word	0x000234e0


	//   ....[63]....
        /*0640*/ 	.word	0x00023500


	//   ....[64]....
        /*0644*/ 	.word	0x00023550


	//   ....[65]....
        /*0648*/ 	.word	0x00023560


	//   ....[66]....
        /*064c*/ 	.word	0x00023c90


	//   ....[67]....
        /*0650*/ 	.word	0x00023cb0


	//   ....[68]....
        /*0654*/ 	.word	0x00023cf0


	//   ....[69]....
        /*0658*/ 	.word	0x00023d90


	//   ....[70]....
        /*065c*/ 	.word	0x00023e20


	//   ....[71]....
        /*0660*/ 	.word	0x00023e30


	//   ....[72]....
        /*0664*/ 	.word	0x00023ec0


	//   ....[73]....
        /*0668*/ 	.word	0x00023ed0


	//   ....[74]....
        /*066c*/ 	.word	0x00023f40


	//   ....[75]....
        /*0670*/ 	.word	0x00023f50


	//   ....[76]....
        /*0674*/ 	.word	0x00023fd0


	//   ....[77]....
        /*0678*/ 	.word	0x00023fe0


	//   ....[78]....
        /*067c*/ 	.word	0x00024060


	//   ....[79]....
        /*0680*/ 	.word	0x00024070


	//   ....[80]....
        /*0684*/ 	.word	0x000240f0


	//   ....[81]....
        /*0688*/ 	.word	0x00024100


	//   ....[82]....
        /*068c*/ 	.word	0x000269f0


	//   ....[83]....
        /*0690*/ 	.word	0x00026be0


	//   ....[84]....
        /*0694*/ 	.word	0x00027160


	//   ....[85]....
        /*0698*/ 	.word	0x000272c0


	//   ....[86]....
        /*069c*/ 	.word	0x00027320


	//   ....[87]....
        /*06a0*/ 	.word	0x000273b0


	//   ....[88]....
        /*06a4*/ 	.word	0x00027450


	//   ....[89]....
        /*06a8*/ 	.word	0x00027520


	//   ....[90]....
        /*06ac*/ 	.word	0x00027620


	//   ....[91]....
        /*06b0*/ 	.word	0x00027680


	//   ....[92]....
        /*06b4*/ 	.word	0x00027720


	//   ....[93]....
        /*06b8*/ 	.word	0x000277f0


	//   ....[94]....
        /*06bc*/ 	.word	0x00027890


	//   ....[95]....
        /*06c0*/ 	.word	0x00027960


	//   ....[96]....
        /*06c4*/ 	.word	0x00027a00


	//   ....[97]....
        /*06c8*/ 	.word	0x00027ad0


	//   ....[98]....
        /*06cc*/ 	.word	0x00027b70


	//   ....[99]....
        /*06d0*/ 	.word	0x00027c20


	//   ....[100]....
        /*06d4*/ 	.word	0x00027cc0


	//   ....[101]....
        /*06d8*/ 	.word	0x00027da0


	//   ....[102]....
        /*06dc*/ 	.word	0x00027e60


	//   ....[103]....
        /*06e0*/ 	.word	0x00028090


	//   ....[104]....
        /*06e4*/ 	.word	0x00028110


	//   ....[105]....
        /*06e8*/ 	.word	0x00028250


	//   ....[106]....
        /*06ec*/ 	.word	0x00028300


	//   ....[107]....
        /*06f0*/ 	.word	0x000283d0


	//   ....[108]....
        /*06f4*/ 	.word	0x00028480


	//   ....[109]....
        /*06f8*/ 	.word	0x00028550


	//   ....[110]....
        /*06fc*/ 	.word	0x00028600


	//   ....[111]....
        /*0700*/ 	.word	0x00028700


	//   ....[112]....
        /*0704*/ 	.word	0x00028750


	//   ....[113]....
        /*0708*/ 	.word	0x00028830


	//   ....[114]....
        /*070c*/ 	.word	0x000288e0


	//   ....[115]....
        /*0710*/ 	.word	0x000289b0


	//   ....[116]....
        /*0714*/ 	.word	0x00028a60


	//   ....[117]....
        /*0718*/ 	.word	0x00028d80


	//   ....[118]....
        /*071c*/ 	.word	0x00028ea0


	//   ....[119]....
        /*0720*/ 	.word	0x0002b3d0


	//   ....[120]....
        /*0724*/ 	.word	0x0002b670


	//   ....[121]....
        /*0728*/ 	.word	0x0002c940


	//   ....[122]....
        /*072c*/ 	.word	0x0002c980


	//   ....[123]....
        /*0730*/ 	.word	0x0002c9f0


	//   ....[124]....
        /*0734*/ 	.word	0x0002ca10


	//----- nvinfo : EIATTR_REG_RECONFIG
	.align		4
.L_351:
        /*0738*/ 	.byte	0x01, 0x54
	.zero		2


	//----- nvinfo : EIATTR_SYSCALL_OFFSETS
	.align		4
        /*073c*/ 	.byte	0x04, 0x46
        /*073e*/ 	.short	(.L_353 - .L_352)


	//   ....[0]....
.L_352:
        /*0740*/ 	.word	0x00002580


	//   ....[1]....
        /*0744*/ 	.word	0x00022370


	//   ....[2]....
        /*0748*/ 	.word	0x000224c0


	//   ....[3]....
        /*074c*/ 	.word	0x000225b0


	//   ....[4]....
        /*0750*/ 	.word	0x00022d50


	//   ....[5]....
        /*0754*/ 	.word	0x000238b0


	//----- nvinfo : EIATTR_MBARRIER_INSTR_OFFSETS
	.align		4
.L_353:
        /*0758*/ 	.byte	0x04, 0x39
        /*075a*/ 	.short	(.L_355 - .L_354)


	//   ....[0]....
.L_354:
        /*075c*/ 	.word	0x000002c0
        /*0760*/ 	.word	0x000000ff
        /*0764*/ 	.word	0x00032400
        /*0768*/ 	.short	0x0100
        /*076a*/ 	.byte	0x08
	.zero		1


	//   ....[1]....
        /*076c*/ 	.word	0x000002d0
        /*0770*/ 	.word	0x000000ff
        /*0774*/ 	.word	0x00032410
        /*0778*/ 	.short	0x0100
        /*077a*/ 	.byte	0x08
	.zero		1


	//   ....[2]....
        /*077c*/ 	.word	0x000002e0
        /*0780*/ 	.word	0x000000ff
        /*0784*/ 	.word	0x00032420
        /*0788*/ 	.short	0x0100
        /*078a*/ 	.byte	0x08
	.zero		1


	//   ....[3]....
        /*078c*/ 	.word	0x000003d0
        /*0790*/ 	.word	0x000000ff
        /*0794*/ 	.word	0x00032430
        /*0798*/ 	.short	0x0100
        /*079a*/ 	.byte	0x08
	.zero		1


	//   ....[4]....
        /*079c*/ 	.word	0x000003e0
        /*07a0*/ 	.word	0x000000ff
        /*07a4*/ 	.word	0x00032440
        /*07a8*/ 	.short	0x0100
        /*07aa*/ 	.byte	0x08
	.zero		1


	//   ....[5]....
        /*07ac*/ 	.word	0x000003f0
        /*07b0*/ 	.word	0x000000ff
        /*07b4*/ 	.word	0x00032438
        /*07b8*/ 	.short	0x0100
        /*07ba*/ 	.byte	0x08
	.zero		1


	//   ....[6]....
        /*07bc*/ 	.word	0x00000400
        /*07c0*/ 	.word	0x000000ff
        /*07c4*/ 	.word	0x00032448
        /*07c8*/ 	.short	0x0100
        /*07ca*/ 	.byte	0x08
	.zero		1


	//   ....[7]....
        /*07cc*/ 	.word	0x00000530
        /*07d0*/ 	.word	0x000000ff
        /*07d4*/ 	.word	0x00032450
        /*07d8*/ 	.short	0x0100
        /*07da*/ 	.byte	0x08
	.zero		1


	//   ....[8]....
        /*07dc*/ 	.word	0x00000540
        /*07e0*/ 	.word	0x000000ff
        /*07e4*/ 	.word	0x00032460
        /*07e8*/ 	.short	0x0100
        /*07ea*/ 	.byte	0x08
	.zero		1


	//   ....[9]....
        /*07ec*/ 	.word	0x00000550
        /*07f0*/ 	.word	0x000000ff
        /*07f4*/ 	.word	0x00032458
        /*07f8*/ 	.short	0x0100
        /*07fa*/ 	.byte	0x08
	.zero		1


	//   ....[10]....
        /*07fc*/ 	.word	0x00000560
        /*0800*/ 	.word	0x000000ff
        /*0804*/ 	.word	0x00032468
        /*0808*/ 	.short	0x0100
        /*080a*/ 	.byte	0x08
	.zero		1


	//   ....[11]....
        /*080c*/ 	.word	0x00000650
        /*0810*/ 	.word	0x000000ff
        /*0814*/ 	.word	0x00032470
        /*0818*/ 	.short	0x0100
        /*081a*/ 	.byte	0x06
	.zero		1


	//   ....[12]....
        /*081c*/ 	.word	0x00000660
        /*0820*/ 	.word	0x000000ff
        /*0824*/ 	.word	0x00032480
        /*0828*/ 	.short	0x0100
        /*082a*/ 	.byte	0x06
	.zero		1


	//   ....[13]....
        /*082c*/ 	.word	0x00000670
        /*0830*/ 	.word	0x000000ff
        /*0834*/ 	.word	0x00032478
        /*0838*/ 	.short	0x0100
        /*083a*/ 	.byte	0x06
	.zero		1


	//   ....[14]....
        /*083c*/ 	.word	0x00000680
        /*0840*/ 	.word	0x000000ff
        /*0844*/ 	.word	0x00032488
        /*0848*/ 	.short	0x0100
        /*084a*/ 	.byte	0x06
	.zero		1


	//   ....[15]....
        /*084c*/ 	.word	0x000007b0
        /*0850*/ 	.word	0x000000ff
        /*0854*/ 	.word	0x00032490
        /*0858*/ 	.short	0x0100
        /*085a*/ 	.byte	0x08
	.zero		1


	//   ....[16]....
        /*085c*/ 	.word	0x000007c0
        /*0860*/ 	.word	0x000000ff
        /*0864*/ 	.word	0x000324a0
        /*0868*/ 	.short	0x0100
        /*086a*/ 	.byte	0x08
	.zero		1


	//   ....[17]....
        /*086c*/ 	.word	0x000007d0
        /*0870*/ 	.word	0x000000ff
        /*0874*/ 	.word	0x00032498
        /*0878*/ 	.short	0x0100
        /*087a*/ 	.byte	0x08
	.zero		1


	//   ....[18]....
        /*087c*/ 	.word	0x000007e0
        /*0880*/ 	.word	0x000000ff
        /*0884*/ 	.word	0x000324a8
        /*0888*/ 	.short	0x0100
        /*088a*/ 	.byte	0x08
	.zero		1


	//   ....[19]....
        /*088c*/ 	.word	0x00000910
        /*0890*/ 	.word	0x000000ff
        /*0894*/ 	.word	0x000324b0
        /*0898*/ 	.short	0x0100
        /*089a*/ 	.byte	0x08
	.zero		1


	//   ....[20]....
        /*089c*/ 	.word	0x00000920
        /*08a0*/ 	.word	0x000000ff
        /*08a4*/ 	.word	0x000324c0
        /*08a8*/ 	.short	0x0100
        /*08aa*/ 	.byte	0x08
	.zero		1


	//   ....[21]....
        /*08ac*/ 	.word	0x00000930
        /*08b0*/ 	.word	0x000000ff
        /*08b4*/ 	.word	0x000324b8
        /*08b8*/ 	.short	0x0100
        /*08ba*/ 	.byte	0x08
	.zero		1


	//   ....[22]....
        /*08bc*/ 	.word	0x00000940
        /*08c0*/ 	.word	0x000000ff
        /*08c4*/ 	.word	0x000324c8
        /*08c8*/ 	.short	0x0100
        /*08ca*/ 	.byte	0x08
	.zero		1


	//   ....[23]....
        /*08cc*/ 	.word	0x000027d0
        /*08d0*/ 	.word	0x000000ff
        /*08d4*/ 	.word	0x00032400
        /*08d8*/ 	.short	0x010a
        /*08da*/ 	.byte	0x2c
	.zero		1


	//   ....[24]....
        /*08dc*/ 	.word	0x00002c30
        /*08e0*/ 	.word	0x0000000c
        /*08e4*/ 	.word	0x00000000
        /*08e8*/ 	.short	0x010a
        /*08ea*/ 	.byte	0x3f
	.zero		1


	//   ....[25]....
        /*08ec*/ 	.word	0x00002c90
        /*08f0*/ 	.word	0x0000000c
        /*08f4*/ 	.word	0x00000000
        /*08f8*/ 	.short	0x010a
        /*08fa*/ 	.byte	0x3f
	.zero		1


	//   ....[26]....
        /*08fc*/ 	.word	0x00003040
        /*0900*/ 	.word	0x000000ff
        /*0904*/ 	.word	0x00032410
        /*0908*/ 	.short	0x010a
        /*090a*/ 	.byte	0x2c
	.zero		1


	//   ....[27]....
        /*090c*/ 	.word	0x00003140
        /*0910*/ 	.word	0x00000008
        /*0914*/ 	.word	0x00000000
        /*0918*/ 	.short	0x010a
        /*091a*/ 	.byte	0x3f
	.zero		1


	//   ....[28]....
        /*091c*/ 	.word	0x000031a0
        /*0920*/ 	.word	0x00000008
        /*0924*/ 	.word	0x00000000
        /*0928*/ 	.short	0x010a
        /*092a*/ 	.byte	0x3f
	.zero		1


	//   ....[29]....
        /*092c*/ 	.word	0x00003e90
        /*0930*/ 	.word	0x00000008
        /*0934*/ 	.word	0x00000000
        /*0938*/ 	.short	0x0101
        /*093a*/ 	.byte	0x3f
	.zero		1


	//   ....[30]....
        /*093c*/ 	.word	0x00009120
        /*0940*/ 	.word	0x0000000d
        /*0944*/ 	.word	0x00000000
        /*0948*/ 	.short	0x0101
        /*094a*/ 	.byte	0x3f
	.zero		1


	//   ....[31]....
        /*094c*/ 	.word	0x00009850
        /*0950*/ 	.word	0x00000003
        /*0954*/ 	.word	0x00000000
        /*0958*/ 	.short	0x010a
        /*095a*/ 	.byte	0x3f
	.zero		1


	//   ....[32]....
        /*095c*/ 	.word	0x00009950
        /*0960*/ 	.word	0x00000000
        /*0964*/ 	.word	0x00000000
        /*0968*/ 	.short	0x010a
        /*096a*/ 	.byte	0x3f
	.zero		1


	//   ....[33]....
        /*096c*/ 	.word	0x00009d80
        /*0970*/ 	.word	0x00000003
        /*0974*/ 	.word	0x00000000
        /*0978*/ 	.short	0x010a
        /*097a*/ 	.byte	0x3f
	.zero		1


	//   ....[34]....
        /*097c*/ 	.word	0x00009e30
        /*0980*/ 	.word	0x00000004
        /*0984*/ 	.word	0x00000000
        /*0988*/ 	.short	0x010a
        /*098a*/ 	.byte	0x3f
	.zero		1


	//   ....[35]....
        /*098c*/ 	.word	0x0000aaf0
        /*0990*/ 	.word	0x00000003
        /*0994*/ 	.word	0x00000000
        /*0998*/ 	.short	0x0101
        /*099a*/ 	.byte	0x3f
	.zero		1


	//   ....[36]....
        /*099c*/ 	.word	0x00012dd0
        /*09a0*/ 	.word	0x00000000
        /*09a4*/ 	.word	0x00000000
        /*09a8*/ 	.short	0x0101
        /*09aa*/ 	.byte	0x3f
	.zero		1


	//   ....[37]....
        /*09ac*/ 	.word	0x00012fd0
        /*09b0*/ 	.word	0x00000005
        /*09b4*/ 	.word	0x00000000
        /*09b8*/ 	.short	0x010a
        /*09ba*/ 	.byte	0x3f
	.zero		1


	//   ....[38]....
        /*09bc*/ 	.word	0x000130d0
        /*09c0*/ 	.word	0x00000000
        /*09c4*/ 	.word	0x00000000
        /*09c8*/ 	.short	0x010a
        /*09ca*/ 	.byte	0x3f
	.zero		1


	//   ....[39]....
        /*09cc*/ 	.word	0x00013500
        /*09d0*/ 	.word	0x00000005
        /*09d4*/ 	.word	0x00000000
        /*09d8*/ 	.short	0x010a
        /*09da*/ 	.byte	0x3f
	.zero		1


	//   ....[40]....
        /*09dc*/ 	.word	0x000135b0
        /*09e0*/ 	.word	0x00000004
        /*09e4*/ 	.word	0x00000000
        /*09e8*/ 	.short	0x010a
        /*09ea*/ 	.byte	0x3f
	.zero		1


	//   ....[41]....
        /*09ec*/ 	.word	0x00014270
        /*09f0*/ 	.word	0x00000004
        /*09f4*/ 	.word	0x00000000
        /*09f8*/ 	.short	0x0101
        /*09fa*/ 	.byte	0x3f
	.zero		1


	//   ....[42]....
        /*09fc*/ 	.word	0x0001d9c0
        /*0a00*/ 	.word	0x00000000
        /*0a04*/ 	.word	0x00000000
        /*0a08*/ 	.short	0x0101
        /*0a0a*/ 	.byte	0x3f
	.zero		1


	//   ....[43]....
        /*0a0c*/ 	.word	0x000204e0
        /*0a10*/ 	.word	0x000000ff
        /*0a14*/ 	.word	0x00000000
        /*0a18*/ 	.short	0x0101
        /*0a1a*/ 	.byte	0x05
	.zero		1


	//   ....[44]....
        /*0a1c*/ 	.word	0x000229c0
        /*0a20*/ 	.word	0x00000000
        /*0a24*/ 	.word	0x00032440
        /*0a28*/ 	.short	0x010a
        /*0a2a*/ 	.byte	0x3f
	.zero		1


	//   ....[45]....
        /*0a2c*/ 	.word	0x00023680
        /*0a30*/ 	.word	0x00000011
        /*0a34*/ 	.word	0x00032400
        /*0a38*/ 	.short	0x0107
        /*0a3a*/ 	.byte	0x3f
	.zero		1


	//   ....[46]....
        /*0a3c*/ 	.word	0x00023720
        /*0a40*/ 	.word	0x00000011
        /*0a44*/ 	.word	0x00032400
        /*0a48*/ 	.short	0x0101
        /*0a4a*/ 	.byte	0x3f
	.zero		1


	//   ....[47]....
        /*0a4c*/ 	.word	0x00024200
        /*0a50*/ 	.word	0x00000011
        /*0a54*/ 	.word	0x00032410
        /*0a58*/ 	.short	0x0107
        /*0a5a*/ 	.byte	0x3f
	.zero		1


	//   ....[48]....
        /*0a5c*/ 	.word	0x00024300
        /*0a60*/ 	.word	0x00000011
        /*0a64*/ 	.word	0x00032410
        /*0a68*/ 	.short	0x0101
        /*0a6a*/ 	.byte	0x3f
	.zero		1


	//   ....[49]....
        /*0a6c*/ 	.word	0x00024320
        /*0a70*/ 	.word	0x00000011
        /*0a74*/ 	.word	0x00032420
        /*0a78*/ 	.short	0x010a
        /*0a7a*/ 	.byte	0x3f
	.zero		1


	//   ....[50]....
        /*0a7c*/ 	.word	0x00024400
        /*0a80*/ 	.word	0x00000002
        /*0a84*/ 	.word	0x00032460
        /*0a88*/ 	.short	0x010a
        /*0a8a*/ 	.byte	0x3f
	.zero		1


	//   ....[51]....
        /*0a8c*/ 	.word	0x00024c20
        /*0a90*/ 	.word	0x00000003
        /*0a94*/ 	.word	0x00032440
        /*0a98*/ 	.short	0x010a
        /*0a9a*/ 	.byte	0x3f
	.zero		1


	//   ....[52]....
        /*0a9c*/ 	.word	0x00024e40
        /*0aa0*/ 	.word	0x00000003
        /*0aa4*/ 	.word	0x00032460
        /*0aa8*/ 	.short	0x010a
        /*0aaa*/ 	.byte	0x3f
	.zero		1


	//   ....[53]....
        /*0aac*/ 	.word	0x00025630
        /*0ab0*/ 	.word	0x00000004
        /*0ab4*/ 	.word	0x00032440
        /*0ab8*/ 	.short	0x010a
        /*0aba*/ 	.byte	0x3f
	.zero		1


	//   ....[54]....
        /*0abc*/ 	.word	0x00025850
        /*0ac0*/ 	.word	0x00000004
        /*0ac4*/ 	.word	0x00032460
        /*0ac8*/ 	.short	0x010a
        /*0aca*/ 	.byte	0x3f
	.zero		1


	//   ....[55]....
        /*0acc*/ 	.word	0x00025fd0
        /*0ad0*/ 	.word	0x00000004
        /*0ad4*/ 	.word	0x00032440
        /*0ad8*/ 	.short	0x010a
        /*0ada*/ 	.byte	0x3f
	.zero		1


	//   ....[56]....
        /*0adc*/ 	.word	0x000261f0
        /*0ae0*/ 	.word	0x00000004
        /*0ae4*/ 	.word	0x00032460
        /*0ae8*/ 	.short	0x010a
        /*0aea*/ 	.byte	0x3f
	.zero		1


	//   ....[57]....
        /*0aec*/ 	.word	0x00026b60
        /*0af0*/ 	.word	0x00000000
        /*0af4*/ 	.word	0x00032420
        /*0af8*/ 	.short	0x010a
        /*0afa*/ 	.byte	0x3f
	.zero		1


	//   ....[58]....
        /*0afc*/ 	.word	0x00026d30
        /*0b00*/ 	.word	0x00000006
        /*0b04*/ 	.word	0x00000000
        /*0b08*/ 	.short	0x010a
        /*0b0a*/ 	.byte	0x3f
	.zero		1


	//   ....[59]....
        /*0b0c*/ 	.word	0x00026d80
        /*0b10*/ 	.word	0x00000003
        /*0b14*/ 	.word	0x00000000
        /*0b18*/ 	.short	0x010a
        /*0b1a*/ 	.byte	0x3f
	.zero		1


	//   ....[60]....
        /*0b1c*/ 	.word	0x00026de0
        /*0b20*/ 	.word	0x00000012
        /*0b24*/ 	.word	0x00000000
        /*0b28*/ 	.short	0x010a
        /*0b2a*/ 	.byte	0x3f
	.zero		1


	//   ....[61]....
        /*0b2c*/ 	.word	0x00026e10
        /*0b30*/ 	.word	0x00000003
        /*0b34*/ 	.word	0x00000000
        /*0b38*/ 	.short	0x010a
        /*0b3a*/ 	.byte	0x3f
	.zero		1


	//   ....[62]....
        /*0b3c*/ 	.word	0x00026e80
        /*0b40*/ 	.word	0x00000009
        /*0b44*/ 	.word	0x00032400
        /*0b48*/ 	.short	0x010a
        /*0b4a*/ 	.byte	0x3f
	.zero		1


	//   ....[63]....
        /*0b4c*/ 	.word	0x00026ed0
        /*0b50*/ 	.word	0x0000000c
        /*0b54*/ 	.word	0x00000000
        /*0b58*/ 	.short	0x010a
        /*0b5a*/ 	.byte	0x3f
	.zero		1


	//   ....[64]....
        /*0b5c*/ 	.word	0x00026f30
        /*0b60*/ 	.word	0x00000009
        /*0b64*/ 	.word	0x00032410
        /*0b68*/ 	.short	0x010a
        /*0b6a*/ 	.byte	0x3f
	.zero		1


	//   ....[65]....
        /*0b6c*/ 	.word	0x00026f80
        /*0b70*/ 	.word	0x00000008
        /*0b74*/ 	.word	0x00000000
        /*0b78*/ 	.short	0x010a
        /*0b7a*/ 	.byte	0x3f
	.zero		1


	//   ....[66]....
        /*0b7c*/ 	.word	0x00026fd0
        /*0b80*/ 	.word	0x00000000
        /*0b84*/ 	.word	0x00000000
        /*0b88*/ 	.short	0x010a
        /*0b8a*/ 	.byte	0x3f
	.zero		1


	//   ....[67]....
        /*0b8c*/ 	.word	0x00027020
        /*0b90*/ 	.word	0x00000004
        /*0b94*/ 	.word	0x00000000
        /*0b98*/ 	.short	0x010a
        /*0b9a*/ 	.byte	0x3f
	.zero		1


	//   ....[68]....
        /*0b9c*/ 	.word	0x00027070
        /*0ba0*/ 	.word	0x00000000
        /*0ba4*/ 	.word	0x00000000
        /*0ba8*/ 	.short	0x010a
        /*0baa*/ 	.byte	0x3f
	.zero		1


	//   ....[69]....
        /*0bac*/ 	.word	0x000270c0
        /*0bb0*/ 	.word	0x00000004
        /*0bb4*/ 	.word	0x00000000
        /*0bb8*/ 	.short	0x010a
        /*0bba*/ 	.byte	0x3f
	.zero		1


	//   ....[70]....
        /*0bbc*/ 	.word	0x00027210
        /*0bc0*/ 	.word	0x00000000
        /*0bc4*/ 	.word	0x00032440
        /*0bc8*/ 	.short	0x010a
        /*0bca*/ 	.byte	0x3f
	.zero		1


	//   ....[71]....
        /*0bcc*/ 	.word	0x00028aa0
        /*0bd0*/ 	.word	0x00000011
        /*0bd4*/ 	.word	0x00032420
        /*0bd8*/ 	.short	0x010a
        /*0bda*/ 	.byte	0x3f
	.zero		1


	//   ....[72]....
        /*0bdc*/ 	.word	0x00028af0
        /*0be0*/ 	.word	0x00000002
        /*0be4*/ 	.word	0x00032460
        /*0be8*/ 	.short	0x010a
        /*0bea*/ 	.byte	0x3f
	.zero		1


	//   ....[73]....
        /*0bec*/ 	.word	0x00028b40
        /*0bf0*/ 	.word	0x00000003
        /*0bf4*/ 	.word	0x00032440
        /*0bf8*/ 	.short	0x010a
        /*0bfa*/ 	.byte	0x3f
	.zero		1


	//   ....[74]....
        /*0bfc*/ 	.word	0x00028b90
        /*0c00*/ 	.word	0x00000003
        /*0c04*/ 	.word	0x00032460
        /*0c08*/ 	.short	0x010a
        /*0c0a*/ 	.byte	0x3f
	.zero		1


	//   ....[75]....
        /*0c0c*/ 	.word	0x00028be0
        /*0c10*/ 	.word	0x00000004
        /*0c14*/ 	.word	0x00032440
        /*0c18*/ 	.short	0x010a
        /*0c1a*/ 	.byte	0x3f
	.zero		1


	//   ....[76]....
        /*0c1c*/ 	.word	0x00028c30
        /*0c20*/ 	.word	0x00000004
        /*0c24*/ 	.word	0x00032460
        /*0c28*/ 	.short	0x010a
        /*0c2a*/ 	.byte	0x3f
	.zero		1


	//   ....[77]....
        /*0c2c*/ 	.word	0x00028c80
        /*0c30*/ 	.word	0x00000004
        /*0c34*/ 	.word	0x00032440
        /*0c38*/ 	.short	0x010a
        /*0c3a*/ 	.byte	0x3f
	.zero		1


	//   ....[78]....
        /*0c3c*/ 	.word	0x00028cd0
        /*0c40*/ 	.word	0x00000004
        /*0c44*/ 	.word	0x00032460
        /*0c48*/ 	.short	0x010a
        /*0c4a*/ 	.byte	0x3f
	.zero		1


	//   ....[79]....
        /*0c4c*/ 	.word	0x00028dc0
        /*0c50*/ 	.word	0x00000000
        /*0c54*/ 	.word	0x00032420
        /*0c58*/ 	.short	0x010a
        /*0c5a*/ 	.byte	0x3f
	.zero		1


	//   ....[80]....
        /*0c5c*/ 	.word	0x00028f60
        /*0c60*/ 	.word	0x00000006
        /*0c64*/ 	.word	0x00000000
        /*0c68*/ 	.short	0x010a
        /*0c6a*/ 	.byte	0x3f
	.zero		1


	//   ....[81]....
        /*0c6c*/ 	.word	0x00028fb0
        /*0c70*/ 	.word	0x00000003
        /*0c74*/ 	.word	0x00000000
        /*0c78*/ 	.short	0x010a
        /*0c7a*/ 	.byte	0x3f
	.zero		1


	//   ....[82]....
        /*0c7c*/ 	.word	0x00029000
        /*0c80*/ 	.word	0x00000012
        /*0c84*/ 	.word	0x00000000
        /*0c88*/ 	.short	0x010a
        /*0c8a*/ 	.byte	0x3f
	.zero		1


	//   ....[83]....
        /*0c8c*/ 	.word	0x000293b0
        /*0c90*/ 	.word	0x0000000c
        /*0c94*/ 	.word	0x00000000
        /*0c98*/ 	.short	0x010a
        /*0c9a*/ 	.byte	0x3f
	.zero		1


	//   ....[84]....
        /*0c9c*/ 	.word	0x000294f0
        /*0ca0*/ 	.word	0x00000002
        /*0ca4*/ 	.word	0x00000000
        /*0ca8*/ 	.short	0x010a
        /*0caa*/ 	.byte	0x3f
	.zero		1


	//   ....[85]....
        /*0cac*/ 	.word	0x00029b50
        /*0cb0*/ 	.word	0x0000000b
        /*0cb4*/ 	.word	0x00000000
        /*0cb8*/ 	.short	0x010a
        /*0cba*/ 	.byte	0x3f
	.zero		1


	//   ....[86]....
        /*0cbc*/ 	.word	0x00029c90
        /*0cc0*/ 	.word	0x00000008
        /*0cc4*/ 	.word	0x00000000
        /*0cc8*/ 	.short	0x010a
        /*0cca*/ 	.byte	0x3f
	.zero		1


	//   ....[87]....
        /*0ccc*/ 	.word	0x0002af00
        /*0cd0*/ 	.word	0x00000002
        /*0cd4*/ 	.word	0x00000000
        /*0cd8*/ 	.short	0x0101
        /*0cda*/ 	.byte	0x3f
	.zero		1


	//   ....[88]....
        /*0cdc*/ 	.word	0x00044650
        /*0ce0*/ 	.word	0x00000004
        /*0ce4*/ 	.word	0x00000000
        /*0ce8*/ 	.short	0x0101
        /*0cea*/ 	.byte	0x3f
	.zero		1


	//   ....[89]....
        /*0cec*/ 	.word	0x00044690
        /*0cf0*/ 	.word	0x00000002
        /*0cf4*/ 	.word	0x00000000
        /*0cf8*/ 	.short	0x010a
        /*0cfa*/ 	.byte	0x3f
	.zero		1


	//   ....[90]....
        /*0cfc*/ 	.word	0x000446e0
        /*0d00*/ 	.word	0x00000008
        /*0d04*/ 	.word	0x00000000
        /*0d08*/ 	.short	0x010a
        /*0d0a*/ 	.byte	0x3f
	.zero		1


	//----- nvinfo : EIATTR_NUM_MBARRIERS
	.align		4
.L_355:
        /*0d0c*/ 	.byte	0x03, 0x38
        /*0d0e*/ 	.short	0x0017


	//----- nvinfo : EIATTR_EXIT_INSTR_OFFSETS
	.align		4
        /*0d10*/ 	.byte	0x04, 0x1c
        /*0d12*/ 	.short	(.L_357 - .L_356)


	//   ....[0]....
.L_356:
        /*0d14*/ 	.word	0x00000b50


	//   ....[1]....
        /*0d18*/ 	.word	0x000215f0


	//   ....[2]....
        /*0d1c*/ 	.word	0x00026e60


	//----- nvinfo : EIATTR_MAX_THREADS
	.align		4
.L_357:
        /*0d20*/ 	.byte	0x04, 0x05
        /*0d22*/ 	.short	(.L_359 - .L_358)
.L_358:
        /*0d24*/ 	.word	0x00000180
        /*0d28*/ 	.word	0x00000001
        /*0d2c*/ 	.word	0x00000001


	//----- nvinfo : EIATTR_CRS_STACK_SIZE
	.align		4
.L_359:
        /*0d30*/ 	.byte	0x04, 0x1e
        /*0d32*/ 	.short	(.L_361 - .L_360)
.L_360:
        /*0d34*/ 	.word	0x00000000


	//----- nvinfo : EIATTR_CBANK_PARAM_SIZE
	.align		4
.L_361:
        /*0d38*/ 	.byte	0x03, 0x19
        /*0d3a*/ 	.short	0x0bf0


	//----- nvinfo : EIATTR_PARAM_CBANK
	.align		4
        /*0d3c*/ 	.byte	0x04, 0x0a
        /*0d3e*/ 	.short	(.L_363 - .L_362)
	.align		4
.L_362:
        /*0d40*/ 	.word	index@(.nv.constant0._ZN7cutlass13device_kernelIN5flash11enable_sm90INS1_16FlashAttnFwdSm90INS1_25CollectiveMainloopFwdSm90ILi2EN4cute5tupleIJNS5_1CILi1EEES8_S8_EEENS6_IJNS7_ILi128EEENS7_ILi96EEENS7_ILi64EEEEEELi256ENS_10bfloat16_tEfNS_4arch4Sm90ELb0ELb1ELb0ELb0ELb0ELb0ELb1ELb1ELb0ELb1ELb0ELb0EEENS1_21CollectiveEpilogueFwdINS6_IJSA_NS7_ILi256EEESB_EEES9_SE_SG_Li256ELb0ELb1ELb0ELb0EEENS1_30DynamicPersistentTileSchedulerILi256ELi128ELb0ELb1ELb1EEEEEEEEEvNT_6ParamsE)
        /*0d44*/ 	.short	0x0210
        /*0d46*/ 	.short	0x0bf0


	//----- nvinfo : EIATTR_SW_WAR
	.align		4
.L_363:
        /*0d48*/ 	.byte	0x04, 0x36
        /*0d4a*/ 	.short	(.L_365 - .L_364)
.L_364:
        /*0d4c*/ 	.word	0x00000008
.L_365:


//--------------------- .nv.info._ZN7cutlass13device_kernelIN5flash11enable_sm90INS1_16FlashAttnFwdSm90INS1_25CollectiveMainloopFwdSm90ILi2EN4cute5tupleIJNS5_1CILi1EEES8_S8_EEENS6_IJNS7_ILi128EEENS7_ILi96EEENS7_ILi64EEEEEELi256ENS_10bfloat16_tEfNS_4arch4Sm90ELb0ELb1ELb0ELb1ELb0ELb0ELb0ELb1ELb0ELb1ELb0ELb0EEENS1_21CollectiveEpilogueFwdINS6_IJSA_NS7_ILi256EEESB_EEES9_SE_SG_Li256ELb1ELb1ELb0ELb0EEENS1_36VarlenDynamicPersistentTileSchedulerILi128ELi96ELi256ELi128ELb0ELb1ELb1ELb1ELb0ELb1EEEEEEEEEvNT_6ParamsE --------------------------
	.section	.nv.info._ZN7cutlass13device_kernelIN5flash11enable_sm90INS1_16FlashAttnFwdSm90INS1_25CollectiveMainloopFwdSm90ILi2EN4cute5tupleIJNS5_1CILi1EEES8_S8_EEENS6_IJNS7_ILi128EEENS7_ILi96EEENS7_ILi64EEEEEELi256ENS_10bfloat16_tEfNS_4arch4Sm90ELb0ELb1ELb0ELb1ELb0ELb0ELb0ELb1ELb0ELb1ELb0ELb0EEENS1_21CollectiveEpilogueFwdINS6_IJSA_NS7_ILi256EEESB_EEES9_SE_SG_Li256ELb1ELb1ELb0ELb0EEENS1_36VarlenDynamicPersistentTileSchedulerILi128ELi96ELi256ELi128ELb0ELb1ELb1ELb1ELb0ELb1EEEEEEEEEvNT_6ParamsE,"",@"SHT_CUDA_INFO"
	.sectionflags	@""
	.align	4


	//----- nvinfo : EIATTR_CUDA_API_VERSION
	.align		4
        /*0000*/ 	.byte	0x04, 0x37
        /*0002*/ 	.short	(.L_367 - .L_366)
.L_366:
        /*0004*/ 	.word	0x00000082


	//----- nvinfo : EIATTR_KPARAM_INFO
	.align		4
.L_367:
        /*0008*/ 	.byte	0x04, 0x17
        /*000a*/ 	.short	(.L_369 - .L_368)
.L_368:
        /*000c*/ 	.word	0x00000000
        /*0010*/ 	.short	0x0000
        /*0012*/ 	.short	0x0070
        /*0014*/ 	.byte	0x00, 0xf0, 0x01, 0x2a


	//----- nvinfo : EIATTR_SPARSE_MMA_MASK
	.align		4
.L_369:
        /*0018*/ 	.byte	0x03, 0x50
        /*001a*/ 	.short	0x0000


	//----- nvinfo : EIATTR_MAXREG_COUNT
	.align		4
        /*001c*/ 	.byte	0x03, 0x1b
        /*001e*/ 	.short	0x00a8


	//----- nvinfo : EIATTR_NUM_BARRIERS
	.align		4
        /*0020*/ 	.byte	0x02, 0x4c
        /*0022*/ 	.byte	0x10
	.zero		1


	//----- nvinfo : EIATTR_EXTERNS
	.align		4
        /*0024*/ 	.byte	0x04, 0x0f
        /*0026*/ 	.short	(.L_371 - .L_370)


	//   ....[0]....
	.align		4
.L_370:
        /*0028*/ 	.word	index@(__assertfail)


	//----- nvinfo : EIATTR_ANNOTATIONS
	.align		4
.L_371:
        /*002c*/ 	.byte	0x04, 0x55
        /*002e*/ 	.short	(.L_373 - .L_372)


	//   ....[0]....
.L_372:
        /* <DEDUP_REMOVED lines=57> */


	//----- nvinfo : EIATTR_MERCURY_ISA_VERSION
	.align		4
.L_373:
        /*03b0*/ 	.byte	0x03, 0x5f
        /*03b2*/ 	.short	0x0101


	//----- nvinfo : EIATTR_UNUSED_LOAD_BYTE_OFFSET
	.align		4
        /*03b4*/ 	.byte	0x04, 0x44
        /*03b6*/ 	.short	(.L_375 - .L_374)


	//   ....[0]....
.L_374:
        /*03b8*/ 	.word	0x00000a40
        /*03bc*/ 	.word	0x0000fff0


	//   ....[1]....
        /*03c0*/ 	.word	0x0000d180
        /*03c4*/ 	.word	0x0000fff0


	//----- nvinfo : EIATTR_INT_WARP_WIDE_INSTR_OFFSETS
	.align		4
.L_375:
        /*03c8*/ 	.byte	0x04, 0x31
        /*03ca*/ 	.short	(.L_377 - .L_376)


	//   ....[0]....
.L_376:
        /*03cc*/ 	.word	0x00000130


	//   ....[1]....
        /*03d0*/ 	.word	0x00000170


	//   ....[2]....
        /*03d4*/ 	.word	0x000001e0


	//   ....[3]....
        /*03d8*/ 	.word	0x00011510


	//   ....[4]....
        /*03dc*/ 	.word	0x000115a0


	//   ....[5]....
        /*03e0*/ 	.word	0x00015310


	//   ....[6]....
        /*03e4*/ 	.word	0x000153a0


	//----- nvinfo : EIATTR_COOP_GROUP_MASK_REGIDS
	.align		4
.L_377:
        /*03e8*/ 	.byte	0x04, 0x29
        /*03ea*/ 	.short	(.L_379 - .L_378)


	//   ....[0]....
.L_378:
        /*03ec*/ 	.word	0xffffffff


	//   ....[1]....
        /*03f0*/ 	.word	0xffffffff


	//   ....[2]....
        /*03f4*/ 	.word	0xffffffff


	//   ....[3]....
        /*03f8*/ 	.word	0xffffffff


	//   ....[4]....
        /*03fc*/ 	.word	0xffffffff


	//   ....[5]....
        /*0400*/ 	.word	0xffffffff


	//   ....[6]....
        /*0404*/ 	.word	0xffffffff


	//   ....[7]....
        /*0408*/ 	.word	0xffffffff


	//   ....[8]....
        /*040c*/ 	.word	0xffffffff


	//   ....[9]....
        /*0410*/ 	.word	0xffffffff


	//   ....[10]....
        /*0414*/ 	.word	0xffffffff


	//   ....[11]....
        /*0418*/ 	.word	0xffffffff


	//   ....[12]....
        /*041c*/ 	.word	0xffffffff


	//   ....[13]....
        /*0420*/ 	.word	0xffffffff


	//   ....[14]....
        /*0424*/ 	.word	0xffffffff


	//   ....[15]....
        /*0428*/ 	.word	0xffffffff


	//   ....[16]....
        /*042c*/ 	.word	0xffffffff


	//   ....[17]....
        /*0430*/ 	.word	0xffffffff


	//   ....[18]....
        /*0434*/ 	.word	0xffffffff


	//   ....[19]....
        /*0438*/ 	.word	0xffffffff


	//   ....[20]....
        /*043c*/ 	.word	0xffffffff


	//   ....[21]....
        /*0440*/ 	.word	0xffffffff


	//   ....[22]....
        /*0444*/ 	.word	0xffffffff


	//   ....[23]....
        /*0448*/ 	.word	0xffffffff


	//   ....[24]....
        /*044c*/ 	.word	0xffffffff


	//   ....[25]....
        /*0450*/ 	.word	0xffffffff


	//   ....[26]....
        /*0454*/ 	.word	0xffffffff


	//   ....[27]....
        /*0458*/ 	.word	0xffffffff


	//   ....[28]....
        /*045c*/ 	.word	0xffffffff


	//   ....[29]....
        /*0460*/ 	.word	0xffffffff


	//   ....[30]....
        /*0464*/ 	.word	0xffffffff


	//   ....[31]....
        /*0468*/ 	.word	0xffffffff


	//   ....[32]....
        /*046c*/ 	.word	0xffffffff


	//   ....[33]....
        /*0470*/ 	.word	0xffffffff


	//   ....[34]....
        /*0474*/ 	.word	0xffffffff


	//   ....[35]....
        /*0478*/ 	.word	0xffffffff


	//   ....[36]....
        /*047c*/ 	.word	0xffffffff


	//   ....[37]....
        /*0480*/ 	.word	0xffffffff


	//   ....[38]....
        /*0484*/ 	.word	0xffffffff


	//   ....[39]....
        /*0488*/ 	.word	0xffffffff


	//   ....[40]....
        /*048c*/ 	.word	0xffffffff


	//   ....[41]....
        /*0490*/ 	.word	0xffffffff


	//   ....[42]....
        /*0494*/ 	.word	0xffffffff


	//   ....[43]....
        /*0498*/ 	.word	0xffffffff


	//   ....[44]....
        /*049c*/ 	.word	0xffffffff


	//   ....[45]....
        /*04a0*/ 	.word	0xffffffff


	//   ....[46]....
        /*04a4*/ 	.word	0xffffffff


	//   ....[47]....
        /*04a8*/ 	.word	0xffffffff


	//   ....[48]....
        /*04ac*/ 	.word	0xffffffff


	//   ....[49]....
        /*04b0*/ 	.word	0xffffffff


	//   ....[50]....
        /*04b4*/ 	.word	0xffffffff


	//   ....[51]....
        /*04b8*/ 	.word	0xffffffff


	//   ....[52]....
        /*04bc*/ 	.word	0xffffffff


	//   ....[53]....
        /*04c0*/ 	.word	0xffffffff


	//   ....[54]....
        /*04c4*/ 	.word	0xffffffff


	//   ....[55]....
        /*04c8*/ 	.word	0xffffffff


	//   ....[56]....
        /*04cc*/ 	.word	0xffffffff


	//   ....[57]....
        /*04d0*/ 	.word	0xffffffff


	//   ....[58]....
        /*04d4*/ 	.word	0xffffffff


	//   ....[59]....
        /*04d8*/ 	.word	0xffffffff


	//   ....[60]....
        /*04dc*/ 	.word	0xffffffff


	//   ....[61]....
        /*04e0*/ 	.word	0xffffffff


	//   ....[62]....
        /*04e4*/ 	.word	0xffffffff


	//   ....[63]....
        /*04e8*/ 	.word	0xffffffff


	//   ....[64]....
        /*04ec*/ 	.word	0xffffffff


	//   ....[65]....
        /*04f0*/ 	.word	0xffffffff


	//   ....[66]....
        /*04f4*/ 	.word	0xffffffff


	//   ....[67]....
        /*04f8*/ 	.word	0xffffffff


	//   ....[68]....
        /*04fc*/ 	.word	0xffffffff


	//   ....[69]....
        /*0500*/ 	.word	0xffffffff


	//   ....[70]....
        /*0504*/ 	.word	0xffffffff


	//   ....[71]....
        /*0508*/ 	.word	0xffffffff


	//   ....[72]....
        /*050c*/ 	.word	0xffffffff


	//   ....[73]....
        /*0510*/ 	.word	0xffffffff


	//   ....[74]....
        /*0514*/ 	.word	0xffffffff


	//   ....[75]....
        /*0518*/ 	.word	0xffffffff


	//   ....[76]....
        /*051c*/ 	.word	0xffffffff


	//   ....[77]....
        /*0520*/ 	.word	0xffffffff


	//   ....[78]....
        /*0524*/ 	.word	0xffffffff


	//   ....[79]....
        /*0528*/ 	.word	0xffffffff


	//   ....[80]....
        /*052c*/ 	.word	0xffffffff


	//   ....[81]....
        /*0530*/ 	.word	0xffffffff


	//   ....[82]....
        /*0534*/ 	.word	0xffffffff


	//   ....[83]....
        /*0538*/ 	.word	0xffffffff


	//   ....[84]....
        /*053c*/ 	.word	0xffffffff


	//   ....[85]....
        /*0540*/ 	.word	0xffffffff


	//   ....[86]....
        /*0544*/ 	.word	0xffffffff


	//   ....[87]....
        /*0548*/ 	.word	0xffffffff


	//   ....[88]....
        /*054c*/ 	.word	0xffffffff


	//   ....[89]....
        /*0550*/ 	.word	0xffffffff


	//   ....[90]....
        /*0554*/ 	.word	0xffffffff


	//   ....[91]....
        /*0558*/ 	.word	0xffffffff


	//   ....[92]....
        /*055c*/ 	.word	0xffffffff


	//   ....[93]....
        /*0560*/ 	.word	0xffffffff


	//   ....[94]....
        /*0564*/ 	.word	0xffffffff


	//   ....[95]....
        /*0568*/ 	.word	0xffffffff


	//   ....[96]....
        /*056c*/ 	.word	0xffffffff


	//   ....[97]....
        /*0570*/ 	.word	0xffffffff


	//   ....[98]....
        /*0574*/ 	.word	0xffffffff


	//   ....[99]....
        /*0578*/ 	.word	0xffffffff


	//   ....[100]....
        /*057c*/ 	.word	0xffffffff


	//   ....[101]....
        /*0580*/ 	.word	0xffffffff


	//   ....[102]....
        /*0584*/ 	.word	0xffffffff


	//   ....[103]....
        /*0588*/ 	.word	0xffffffff


	//   ....[104]....
        /*058c*/ 	.word	0xffffffff


	//   ....[105]....
        /*0590*/ 	.word	0x0500000f


	//   ....[106]....
        /*0594*/ 	.word	0x0500000f


	//   ....[107]....
        /*0598*/ 	.word	0x0500000f


	//   ....[108]....
        /*059c*/ 	.word	0x0500000f


	//   ....[109]....
        /*05a0*/ 	.word	0x0500000f


	//   ....[110]....
        /*05a4*/ 	.word	0x0500000f


	//   ....[111]....
        /*05a8*/ 	.word	0x0500000f


	//   ....[112]....
        /*05ac*/ 	.word	0x0500000f


	//   ....[113]....
        /*05b0*/ 	.word	0x0500000f


	//   ....[114]....
        /*05b4*/ 	.word	0x0500000f


	//   ....[115]....
        /*05b8*/ 	.word	0x0500000f


	//   ....[116]....
        /*05bc*/ 	.word	0x0500000f


	//   ....[117]....
        /*05c0*/ 	.word	0x0500000f


	//   ....[118]....
        /*05c4*/ 	.word	0x0500000f


	//   ....[119]....
        /*05c8*/ 	.word	0x0500000f


	//   ....[120]....
        /*05cc*/ 	.word	0x0500000f


	//   ....[121]....
        /*05d0*/ 	.word	0x0500000f


	//   ....[122]....
        /*05d4*/ 	.word	0x0500000f


	//   ....[123]....
        /*05d8*/ 	.word	0x0500000f


	//   ....[124]....
        /*05dc*/ 	.word	0x0500000f


	//   ....[125]....
        /*05e0*/ 	.word	0x0500000f


	//   ....[126]....
        /*05e4*/ 	.word	0x0500000f


	//   ....[127]....
        /*05e8*/ 	.word	0x0500000f


	//   ....[128]....
        /*05ec*/ 	.word	0x0500000f


	//   ....[129]....
        /*05f0*/ 	.word	0x0500000f


	//   ....[130]....
        /*05f4*/ 	.word	0x0500000f


	//   ....[131]....
        /*05f8*/ 	.word	0x0500000f


	//   ....[132]....
        /*05fc*/ 	.word	0x0500000f


	//   ....[133]....
        /*0600*/ 	.word	0x0500000f


	//   ....[134]....
        /*0604*/ 	.word	0x0500000f


	//   ....[135]....
        /*0608*/ 	.word	0x0500000f


	//   ....[136]....
        /*060c*/ 	.word	0x0500000f


	//   ....[137]....
        /*0610*/ 	.word	0x0500000f


	//   ....[138]....
        /*0614*/ 	.word	0x0500000f


	//   ....[139]....
        /*0618*/ 	.word	0x0500000f


	//----- nvinfo : EIATTR_COOP_GROUP_INSTR_OFFSETS
	.align		4
.L_379:
        /*061c*/ 	.byte	0x04, 0x28
        /*061e*/ 	.short	(.L_381 - .L_380)


	//   ....[0]....
.L_380:
        /*0620*/ 	.word	0x00000070


	//   ....[1]....
        /*0624*/ 	.word	0x00000140


	//   ....[2]....
        /*0628*/ 	.word	0x00000190


	//   ....[3]....
        /*062c*/ 	.word	0x000003c0


	//   ....[4]....
        /*0630*/ 	.word	0x00000520


	//   ....[5]....
        /*0634*/ 	.word	0x00000640


	//   ....[6]....
        /*0638*/ 	.word	0x000007a0


	//   ....[7]....
        /*063c*/ 	.word	0x00001b50


	//   ....[8]....
        /*0640*/ 	.word	0x00002180


	//   ....[9]....
        /*0644*/ 	.word	0x00002c20


	//   ....[10]....
        /*0648*/ 	.word	0x000031e0


	//   ....[11]....
        /*064c*/ 	.word	0x000032e0


	//   ....[12]....
        /*0650*/ 	.word	0x00003890


	//   ....[13]....
        /*0654*/ 	.word	0x00003950


	//   ....[14]....
        /*0658*/ 	.word	0x00004a80


	//   ....[15]....
        /*065c*/ 	.word	0x00004d90


	//   ....[16]....
        /*0660*/ 	.word	0x00005b60


	//   ....[17]....
        /*0664*/ 	.word	0x00005c80


	//   ....[18]....
        /*0668*/ 	.word	0x000062e0


	//   ....[19]....
        /*066c*/ 	.word	0x00006350


	//   ....[20]....
        /*0670*/ 	.word	0x00007f10


	//   ....[21]....
        /*0674*/ 	.word	0x00007f30


	//   ....[22]....
        /*0678*/ 	.word	0x00008460


	//   ....[23]....
        /*067c*/ 	.word	0x00008630


	//   ....[24]....
        /*0680*/ 	.word	0x00009ba0


	//   ....[25]....
        /*0684*/ 	.word	0x00009e00


	//   ....[26]....
        /*0688*/ 	.word	0x0000aaa0


	//   ....[27]....
        /*068c*/ 	.word	0x0000abc0


	//   ....[28]....
        /*0690*/ 	.word	0x0000b400


	//   ....[29]....
        /*0694*/ 	.word	0x0000b5d0


	//   ....[30]....
        /*0698*/ 	.word	0x0000c700


	//   ....[31]....
        /*069c*/ 	.word	0x0000c780


	//   ....[32]....
        /*06a0*/ 	.word	0x0000c7e0


	//   ....[33]....
        /*06a4*/ 	.word	0x0000c810


	//   ....[34]....
        /*06a8*/ 	.word	0x0000e210


	//   ....[35]....
        /*06ac*/ 	.word	0x0000e250


	//   ....[36]....
        /*06b0*/ 	.word	0x0000e290


	//   ....[37]....
        /*06b4*/ 	.word	0x0000e2c0


	//   ....[38]....
        /*06b8*/ 	.word	0x0000eb60


	//   ....[39]....
        /*06bc*/ 	.word	0x0000eba0


	//   ....[40]....
        /*06c0*/ 	.word	0x0000ece0


	//   ....[41]....
        /*06c4*/ 	.word	0x0000ed00


	//   ....[42]....
        /*06c8*/ 	.word	0x0000ee40


	//   ....[43]....
        /*06cc*/ 	.word	0x0000ee60


	//   ....[44]....
        /*06d0*/ 	.word	0x0000efb0


	//   ....[45]....
        /*06d4*/ 	.word	0x0000efd0


	//   ....[46]....
        /*06d8*/ 	.word	0x0000f920


	//   ....[47]....
        /*06dc*/ 	.word	0x0000f940


	//   ....[48]....
        /*06e0*/ 	.word	0x0000fa80


	//   ....[49]....
        /*06e4*/ 	.word	0x0000faa0


	//   ....[50]....
        /*06e8*/ 	.word	0x0000fbe0


	//   ....[51]....
        /*06ec*/ 	.word	0x0000fc00


	//   ....[52]....
        /*06f0*/ 	.word	0x0000fd50


	//   ....[53]....
        /*06f4*/ 	.word	0x0000fd70


	//   ....[54]....
        /*06f8*/ 	.word	0x0000ff50


	//   ....[55]....
        /*06fc*/ 	.word	0x00010130


	//   ....[56]....
        /*0700*/ 	.word	0x00010160


	//   ....[57]....
        /*0704*/ 	.word	0x00010190


	//   ....[58]....
        /*0708*/ 	.word	0x000101c0


	//   ....[59]....
        /*070c*/ 	.word	0x000101f0


	//   ....[60]....
        /*0710*/ 	.word	0x00010220


	//   ....[61]....
        /*0714*/ 	.word	0x00010390


	//   ....[62]....
        /*0718*/ 	.word	0x000103c0


	//   ....[63]....
        /*071c*/ 	.word	0x000103f0


	//   ....[64]....
        /*0720*/ 	.word	0x00010420


	//   ....[65]....
        /*0724*/ 	.word	0x00010450


	//   ....[66]....
        /*0728*/ 	.word	0x00010480


	//   ....[67]....
        /*072c*/ 	.word	0x00010520


	//   ....[68]....
        /*0730*/ 	.word	0x00010580


	//   ....[69]....
        /*0734*/ 	.word	0x00010610


	//   ....[70]....
        /*0738*/ 	.word	0x00011ad0


	//   ....[71]....
        /*073c*/ 	.word	0x000125f0


	//   ....[72]....
        /*0740*/ 	.word	0x00012610


	//   ....[73]....
        /*0744*/ 	.word	0x000126c0


	//   ....[74]....
        /*0748*/ 	.word	0x000126d0


	//   ....[75]....
        /*074c*/ 	.word	0x00012750


	//   ....[76]....
        /*0750*/ 	.word	0x00012760


	//   ....[77]....
        /*0754*/ 	.word	0x000127e0


	//   ....[78]....
        /*0758*/ 	.word	0x000127f0


	//   ....[79]....
        /*075c*/ 	.word	0x00012870


	//   ....[80]....
        /*0760*/ 	.word	0x00012880


	//   ....[81]....
        /*0764*/ 	.word	0x00012900


	//   ....[82]....
        /*0768*/ 	.word	0x00012910


	//   ....[83]....
        /*076c*/ 	.word	0x00012990


	//   ....[84]....
        /*0770*/ 	.word	0x000129a0


	//   ....[85]....
        /*0774*/ 	.word	0x000129b0


	//   ....[86]....
        /*0778*/ 	.word	0x00012a00


	//   ....[87]....
        /*077c*/ 	.word	0x000155a0


	//   ....[88]....
        /*0780*/ 	.word	0x00015600


	//   ....[89]....
        /*0784*/ 	.word	0x00015630


	//   ....[90]....
        /*0788*/ 	.word	0x00015640


	//   ....[91]....
        /*078c*/ 	.word	0x00015670


	//   ....[92]....
        /*0790*/ 	.word	0x000156a0


	//   ....[93]....
        /*0794*/ 	.word	0x000156d0


	//   ....[94]....
        /*0798*/ 	.word	0x00015700


	//   ....[95]....
        /*079c*/ 	.word	0x00015880


	//   ....[96]....
        /*07a0*/ 	.word	0x000158b0


	//   ....[97]....
        /*07a4*/ 	.word	0x000158e0


	//   ....[98]....
        /*07a8*/ 	.word	0x00015910


	//   ....[99]....
        /*07ac*/ 	.word	0x00015940


	//   ....[100]....
        /*07b0*/ 	.word	0x00015970


	//   ....[101]....
        /*07b4*/ 	.word	0x00015a30


	//   ....[102]....
        /*07b8*/ 	.word	0x00015a50


	//   ....[103]....
        /*07bc*/ 	.word	0x00015ac0


	//   ....[104]....
        /*07c0*/ 	.word	0x00016180


	//   ....[105]....
        /*07c4*/ 	.word	0x000167c0


	//   ....[106]....
        /*07c8*/ 	.word	0x00016980


	//   ....[107]....
        /*07cc*/ 	.word	0x000169d0


	//   ....[108]....
        /*07d0*/ 	.word	0x00016a30


	//   ....[109]....
        /*07d4*/ 	.word	0x00016b20


	//   ....[110]....
        /*07d8*/ 	.word	0x00016b80


	//   ....[111]....
        /*07dc*/ 	.word	0x00016c70


	//   ....[112]....
        /*07e0*/ 	.word	0x00016cd0


	//   ....[113]....
        /*07e4*/ 	.word	0x00016dc0


	//   ....[114]....
        /*07e8*/ 	.word	0x00016e20


	//   ....[115]....
        /*07ec*/ 	.word	0x00016f10


	//   ....[116]....
        /*07f0*/ 	.word	0x00016f70


	//   ....[117]....
        /*07f4*/ 	.word	0x00017060


	//   ....[118]....
        /*07f8*/ 	.word	0x000170c0


	//   ....[119]....
        /*07fc*/ 	.word	0x00017190


	//   ....[120]....
        /*0800*/ 	.word	0x00017210


	//   ....[121]....
        /*0804*/ 	.word	0x000172e0


	//   ....[122]....
        /*0808*/ 	.word	0x00017610


	//   ....[123]....
        /*080c*/ 	.word	0x000176b0


	//   ....[124]....
        /*0810*/ 	.word	0x000177d0


	//   ....[125]....
        /*0814*/ 	.word	0x00017840


	//   ....[126]....
        /*0818*/ 	.word	0x000178b0


	//   ....[127]....
        /*081c*/ 	.word	0x00017920


	//   ....[128]....
        /*0820*/ 	.word	0x00017990


	//   ....[129]....
        /*0824*/ 	.word	0x00017a10


	//   ....[130]....
        /*0828*/ 	.word	0x00017aa0


	//   ....[131]....
        /*082c*/ 	.word	0x00017b30


	//   ....[132]....
        /*0830*/ 	.word	0x00017ba0


	//   ....[133]....
        /*0834*/ 	.word	0x00017c10


	//   ....[134]....
        /*0838*/ 	.word	0x00017c80


	//   ....[135]....
        /*083c*/ 	.word	0x00017d00


	//   ....[136]....
        /*0840*/ 	.word	0x00017d70


	//   ....[137]....
        /*0844*/ 	.word	0x00017e10


	//   ....[138]....
        /*0848*/ 	.word	0x00017ea0


	//   ....[139]....
        /*084c*/ 	.word	0x00017fd0


	//----- nvinfo : EIATTR_REG_RECONFIG
	.align		4
.L_381:
        /*0850*/ 	.byte	0x01, 0x54
	.zero		2


	//----- nvinfo : EIATTR_SYSCALL_OFFSETS
	.align		4
        /*0854*/ 	.byte	0x04, 0x46
        /*0856*/ 	.short	(.L_383 - .L_382)


	//   ....[0]....
.L_382:
        /*0858*/ 	.word	0x00001d30


	//   ....[1]....
        /*085c*/ 	.word	0x00011710


	//   ....[2]....
        /*0860*/ 	.word	0x00011860


	//   ....[3]....
        /*0864*/ 	.word	0x00011950


	//   ....[4]....
        /*0868*/ 	.word	0x000121c0


	//----- nvinfo : EIATTR_MBARRIER_INSTR_OFFSETS
	.align		4
.L_383:
        /*086c*/ 	.byte	0x04, 0x39
        /*086e*/ 	.short	(.L_385 - .L_384)


	//   ....[0]....
.L_384:
        /*0870*/ 	.word	0x00000270
        /*0874*/ 	.word	0x000000ff
        /*0878*/ 	.word	0x00022800
        /*087c*/ 	.short	0x0100
        /*087e*/ 	.byte	0x08
	.zero		1


	//   ....[1]....
        /*0880*/ 	.word	0x00000280
        /*0884*/ 	.word	0x000000ff
        /*0888*/ 	.word	0x00022820
        /*088c*/ 	.short	0x0100
        /*088e*/ 	.byte	0x08
	.zero		1


	//   ....[2]....
        /*0890*/ 	.word	0x00000370
        /*0894*/ 	.word	0x000000ff
        /*0898*/ 	.word	0x00022830
        /*089c*/ 	.short	0x0100
        /*089e*/ 	.byte	0x08
	.zero		1


	//   ....[3]....
        /*08a0*/ 	.word	0x00000380
        /*08a4*/ 	.word	0x000000ff
        /*08a8*/ 	.word	0x00022840
        /*08ac*/ 	.short	0x0100
        /*08ae*/ 	.byte	0x08
	.zero		1


	//   ....[4]....
        /*08b0*/ 	.word	0x00000390
        /*08b4*/ 	.word	0x000000ff
        /*08b8*/ 	.word	0x00022838
        /*08bc*/ 	.short	0x0100
        /*08be*/ 	.byte	0x08
	.zero		1


	//   ....[5]....
        /*08c0*/ 	.word	0x000003a0
        /*08c4*/ 	.word	0x000000ff
        /*08c8*/ 	.word	0x00022848
        /*08cc*/ 	.short	0x0100
        /*08ce*/ 	.byte	0x08
	.zero		1


	//   ....[6]....
        /*08d0*/ 	.word	0x000004d0
        /*08d4*/ 	.word	0x000000ff
        /*08d8*/ 	.word	0x00022850
        /*08dc*/ 	.short	0x0100
        /*08de*/ 	.byte	0x08
	.zero		1


	//   ....[7]....
        /*08e0*/ 	.word	0x000004e0
        /*08e4*/ 	.word	0x000000ff
        /*08e8*/ 	.word	0x00022860
        /*08ec*/ 	.short	0x0100
        /*08ee*/ 	.byte	0x08
	.zero		1


	//   ....[8]....
        /*08f0*/ 	.word	0x000004f0
        /*08f4*/ 	.word	0x000000ff
        /*08f8*/ 	.word	0x00022858
        /*08fc*/ 	.short	0x0100
        /*08fe*/ 	.byte	0x08
	.zero		1


	//   ....[9]....
        /*0900*/ 	.word	0x00000500
        /*0904*/ 	.word	0x000000ff
        /*0908*/ 	.word	0x00022868
        /*090c*/ 	.short	0x0100
        /*090e*/ 	.byte	0x08
	.zero		1


	//   ....[10]....
        /*0910*/ 	.word	0x000005f0
        /*0914*/ 	.word	0x000000ff
        /*0918*/ 	.word	0x00022870
        /*091c*/ 	.short	0x0100
        /*091e*/ 	.byte	0x06
	.zero		1


	//   ....[11]....
        /*0920*/ 	.word	0x00000600
        /*0924*/ 	.word	0x000000ff
        /*0928*/ 	.word	0x00022880
        /*092c*/ 	.short	0x0100
        /*092e*/ 	.byte	0x06
	.zero		1


	//   ....[12]....
        /*0930*/ 	.word	0x00000610
        /*0934*/ 	.word	0x000000ff
        /*0938*/ 	.word	0x00022878
        /*093c*/ 	.short	0x0100
        /*093e*/ 	.byte	0x06
	.zero		1


	//   ....[13]....
        /*0940*/ 	.word	0x00000620
        /*0944*/ 	.word	0x000000ff
        /*0948*/ 	.word	0x00022888
        /*094c*/ 	.short	0x0100
        /*094e*/ 	.byte	0x06
	.zero		1


	//   ....[14]....
        /*0950*/ 	.word	0x00000750
        /*0954*/ 	.word	0x000000ff
        /*0958*/ 	.word	0x00022890
        /*095c*/ 	.short	0x0100
        /*095e*/ 	.byte	0x08
	.zero		1


	//   ....[15]....
        /*0960*/ 	.word	0x00000760
        /*0964*/ 	.word	0x000000ff
        /*0968*/ 	.word	0x000228a0
        /*096c*/ 	.short	0x0100
        /*096e*/ 	.byte	0x08
	.zero		1


	//   ....[16]....
        /*0970*/ 	.word	0x00000770
        /*0974*/ 	.word	0x000000ff
        /*0978*/ 	.word	0x00022898
        /*097c*/ 	.short	0x0100
        /*097e*/ 	.byte	0x08
	.zero		1


	//   ....[17]....
        /*0980*/ 	.word	0x00000780
        /*0984*/ 	.word	0x000000ff
        /*0988*/ 	.word	0x000228a8
        /*098c*/ 	.short	0x0100
        /*098e*/ 	.byte	0x08
	.zero		1


	//   ....[18]....
        /*0990*/ 	.word	0x000008b0
        /*0994*/ 	.word	0x000000ff
        /*0998*/ 	.word	0x000228b0
        /*099c*/ 	.short	0x0100
        /*099e*/ 	.byte	0x08
	.zero		1


	//   ....[19]....
        /*09a0*/ 	.word	0x000008c0
        /*09a4*/ 	.word	0x000000ff
        /*09a8*/ 	.word	0x000228c0
        /*09ac*/ 	.short	0x0100
        /*09ae*/ 	.byte	0x08
	.zero		1


	//   ....[20]....
        /*09b0*/ 	.word	0x000008d0
        /*09b4*/ 	.word	0x000000ff
        /*09b8*/ 	.word	0x000228b8
        /*09bc*/ 	.short	0x0100
        /*09be*/ 	.byte	0x08
	.zero		1


	//   ....[21]....
        /*09c0*/ 	.word	0x000008e0
        /*09c4*/ 	.word	0x000000ff
        /*09c8*/ 	.word	0x000228c8
        /*09cc*/ 	.short	0x0100
        /*09ce*/ 	.byte	0x08
	.zero		1


	//   ....[22]....
        /*09d0*/ 	.word	0x00001de0
        /*09d4*/ 	.word	0x00000008
        /*09d8*/ 	.word	0x00022800
        /*09dc*/ 	.short	0x010a
        /*09de*/ 	.byte	0x3f
	.zero		1


	//   ....[23]....
        /*09e0*/ 	.word	0x00001eb0
        /*09e4*/ 	.word	0x00000005
        /*09e8*/ 	.word	0x00022830
        /*09ec*/ 	.short	0x010a
        /*09ee*/ 	.byte	0x3f
	.zero		1


	//   ....[24]....
        /*09f0*/ 	.word	0x00001ef0
        /*09f4*/ 	.word	0x00000005
        /*09f8*/ 	.word	0x00022830
        /*09fc*/ 	.short	0x010a
        /*09fe*/ 	.byte	0x3f
	.zero		1


	//   ....[25]....
        /*0a00*/ 	.word	0x00002380
        /*0a04*/ 	.word	0x00000000
        /*0a08*/ 	.word	0x00000000
        /*0a0c*/ 	.short	0x0101
        /*0a0e*/ 	.byte	0x3f
	.zero		1


	//   ....[26]....
        /*0a10*/ 	.word	0x00004200
        /*0a14*/ 	.word	0x00000005
        /*0a18*/ 	.word	0x00022850
        /*0a1c*/ 	.short	0x010a
        /*0a1e*/ 	.byte	0x3f
	.zero		1


	//   ....[27]....
        /*0a20*/ 	.word	0x00004240
        /*0a24*/ 	.word	0x00000005
        /*0a28*/ 	.word	0x00022850
        /*0a2c*/ 	.short	0x010a
        /*0a2e*/ 	.byte	0x3f
	.zero		1


	//   ....[28]....
        /*0a30*/ 	.word	0x000045c0
        /*0a34*/ 	.word	0x00000005
        /*0a38*/ 	.word	0x00000000
        /*0a3c*/ 	.short	0x0101
        /*0a3e*/ 	.byte	0x3f
	.zero		1


	//   ....[29]....
        /*0a40*/ 	.word	0x000048a0
        /*0a44*/ 	.word	0x000000ff
        /*0a48*/ 	.word	0x00022830
        /*0a4c*/ 	.short	0x010a
        /*0a4e*/ 	.byte	0x1b
	.zero		1


	//   ....[30]....
        /*0a50*/ 	.word	0x000048e0
        /*0a54*/ 	.word	0x000000ff
        /*0a58*/ 	.word	0x00022830
        /*0a5c*/ 	.short	0x010a
        /*0a5e*/ 	.byte	0x1b
	.zero		1


	//   ....[31]....
        /*0a60*/ 	.word	0x00004bd0
        /*0a64*/ 	.word	0x00000008
        /*0a68*/ 	.word	0x00000000
        /*0a6c*/ 	.short	0x0101
        /*0a6e*/ 	.byte	0x3f
	.zero		1


	//   ....[32]....
        /*0a70*/ 	.word	0x00007450
        /*0a74*/ 	.word	0x000000ff
        /*0a78*/ 	.word	0x00022850
        /*0a7c*/ 	.short	0x010a
        /*0a7e*/ 	.byte	0x1b
	.zero		1


	//   ....[33]....
        /*0a80*/ 	.word	0x00007490
        /*0a84*/ 	.word	0x000000ff
        /*0a88*/ 	.word	0x00022850
        /*0a8c*/ 	.short	0x010a
        /*0a8e*/ 	.byte	0x1b
	.zero		1


	//   ....[34]....
        /*0a90*/ 	.word	0x00007790
        /*0a94*/ 	.word	0x0000000b
        /*0a98*/ 	.word	0x00000000
        /*0a9c*/ 	.short	0x0101
        /*0a9e*/ 	.byte	0x3f
	.zero		1


	//   ....[35]....
        /*0aa0*/ 	.word	0x00007ba0
        /*0aa4*/ 	.word	0x000000ff
        /*0aa8*/ 	.word	0x00022830
        /*0aac*/ 	.short	0x010a
        /*0aae*/ 	.byte	0x18
	.zero		1


	//   ....[36]....
        /*0ab0*/ 	.word	0x00007be0
        /*0ab4*/ 	.word	0x000000ff
        /*0ab8*/ 	.word	0x00022830
        /*0abc*/ 	.short	0x010a
        /*0abe*/ 	.byte	0x18
	.zero		1


	//   ....[37]....
        /*0ac0*/ 	.word	0x00008960
        /*0ac4*/ 	.word	0x0000009a
        /*0ac8*/ 	.word	0x00000000
        /*0acc*/ 	.short	0x0101
        /*0ace*/ 	.byte	0x3f
	.zero		1


	//   ....[38]....
        /*0ad0*/ 	.word	0x00009480
        /*0ad4*/ 	.word	0x000000ff
        /*0ad8*/ 	.word	0x00022850
        /*0adc*/ 	.short	0x010a
        /*0ade*/ 	.byte	0x18
	.zero		1


	//   ....[39]....
        /*0ae0*/ 	.word	0x000094c0
        /*0ae4*/ 	.word	0x000000ff
        /*0ae8*/ 	.word	0x00022850
        /*0aec*/ 	.short	0x010a
        /*0aee*/ 	.byte	0x18
	.zero		1


	//   ....[40]....
        /*0af0*/ 	.word	0x000097b0
        /*0af4*/ 	.word	0x000000b2
        /*0af8*/ 	.word	0x00000000
        /*0afc*/ 	.short	0x0101
        /*0afe*/ 	.byte	0x3f
	.zero		1


	//   ....[41]....
        /*0b00*/ 	.word	0x00009930
        /*0b04*/ 	.word	0x000000ff
        /*0b08*/ 	.word	0x00022830
        /*0b0c*/ 	.short	0x010a
        /*0b0e*/ 	.byte	0x1a
	.zero		1


	//   ....[42]....
        /*0b10*/ 	.word	0x00009970
        /*0b14*/ 	.word	0x000000ff
        /*0b18*/ 	.word	0x00022830
        /*0b1c*/ 	.short	0x010a
        /*0b1e*/ 	.byte	0x1a
	.zero		1


	//   ....[43]....
        /*0b20*/ 	.word	0x00009c60
        /*0b24*/ 	.word	0x00000002
        /*0b28*/ 	.word	0x00000000
        /*0b2c*/ 	.short	0x0101
        /*0b2e*/ 	.byte	0x3f
	.zero		1


	//   ....[44]....
        /*0b30*/ 	.word	0x0000c390
        /*0b34*/ 	.word	0x000000ff
        /*0b38*/ 	.word	0x00022850
        /*0b3c*/ 	.short	0x010a
        /*0b3e*/ 	.byte	0x1a
	.zero		1


	//   ....[45]....
        /*0b40*/ 	.word	0x0000c3d0
        /*0b44*/ 	.word	0x000000ff
        /*0b48*/ 	.word	0x00022850
        /*0b4c*/ 	.short	0x010a
        /*0b4e*/ 	.byte	0x1a
	.zero		1


	//   ....[46]....
        /*0b50*/ 	.word	0x0000c6c0
        /*0b54*/ 	.word	0x00000008
        /*0b58*/ 	.word	0x00000000
        /*0b5c*/ 	.short	0x0101
        /*0b5e*/ 	.byte	0x3f
	.zero		1


	//   ....[47]....
        /*0b60*/ 	.word	0x0000eb90
        /*0b64*/ 	.word	0x00000002
        /*0b68*/ 	.word	0x00000000
        /*0b6c*/ 	.short	0x0101
        /*0b6e*/ 	.byte	0x3f
	.zero		1


	//   ....[48]....
        /*0b70*/ 	.word	0x00011d60
        /*0b74*/ 	.word	0x00000000
        /*0b78*/ 	.word	0x00022840
        /*0b7c*/ 	.short	0x010a
        /*0b7e*/ 	.byte	0x3f
	.zero		1


	//   ....[49]....
        /*0b80*/ 	.word	0x00012ac0
        /*0b84*/ 	.word	0x00000008
        /*0b88*/ 	.word	0x00022800
        /*0b8c*/ 	.short	0x0107
        /*0b8e*/ 	.byte	0x3f
	.zero		1


	//   ....[50]....
        /*0b90*/ 	.word	0x00012bc0
        /*0b94*/ 	.word	0x00000002
        /*0b98*/ 	.word	0x00022800
        /*0b9c*/ 	.short	0x0101
        /*0b9e*/ 	.byte	0x3f
	.zero		1


	//   ....[51]....
        /*0ba0*/ 	.word	0x00012be0
        /*0ba4*/ 	.word	0x00000002
        /*0ba8*/ 	.word	0x00022820
        /*0bac*/ 	.short	0x010a
        /*0bae*/ 	.byte	0x3f
	.zero		1


	//   ....[52]....
        /*0bb0*/ 	.word	0x00012cf0
        /*0bb4*/ 	.word	0x00000002
        /*0bb8*/ 	.word	0x00022860
        /*0bbc*/ 	.short	0x010a
        /*0bbe*/ 	.byte	0x3f
	.zero		1


	//   ....[53]....
        /*0bc0*/ 	.word	0x000135b0
        /*0bc4*/ 	.word	0x00000003
        /*0bc8*/ 	.word	0x00022840
        /*0bcc*/ 	.short	0x010a
        /*0bce*/ 	.byte	0x3f
	.zero		1


	//   ....[54]....
        /*0bd0*/ 	.word	0x00013800
        /*0bd4*/ 	.word	0x00000003
        /*0bd8*/ 	.word	0x00022860
        /*0bdc*/ 	.short	0x010a
        /*0bde*/ 	.byte	0x3f
	.zero		1


	//   ....[55]....
        /*0be0*/ 	.word	0x00014060
        /*0be4*/ 	.word	0x00000002
        /*0be8*/ 	.word	0x00022840
        /*0bec*/ 	.short	0x010a
        /*0bee*/ 	.byte	0x3f
	.zero		1


	//   ....[56]....
        /*0bf0*/ 	.word	0x000142a0
        /*0bf4*/ 	.word	0x00000002
        /*0bf8*/ 	.word	0x00022860
        /*0bfc*/ 	.short	0x010a
        /*0bfe*/ 	.byte	0x3f
	.zero		1


	//   ....[57]....
        /*0c00*/ 	.word	0x00014a70
        /*0c04*/ 	.word	0x00000003
        /*0c08*/ 	.word	0x00022840
        /*0c0c*/ 	.short	0x010a
        /*0c0e*/ 	.byte	0x3f
	.zero		1


	//   ....[58]....
        /*0c10*/ 	.word	0x00014cc0
        /*0c14*/ 	.word	0x00000003
        /*0c18*/ 	.word	0x00022860
        /*0c1c*/ 	.short	0x010a
        /*0c1e*/ 	.byte	0x3f
	.zero		1


	//   ....[59]....
        /*0c20*/ 	.word	0x00016100
        /*0c24*/ 	.word	0x00000000
        /*0c28*/ 	.word	0x00022820
        /*0c2c*/ 	.short	0x010a
        /*0c2e*/ 	.byte	0x3f
	.zero		1


	//   ....[60]....
        /*0c30*/ 	.word	0x000162c0
        /*0c34*/ 	.word	0x00000006
        /*0c38*/ 	.word	0x00000000
        /*0c3c*/ 	.short	0x010a
        /*0c3e*/ 	.byte	0x3f
	.zero		1


	//   ....[61]....
        /*0c40*/ 	.word	0x00016330
        /*0c44*/ 	.word	0x00000007
        /*0c48*/ 	.word	0x00000000
        /*0c4c*/ 	.short	0x010a
        /*0c4e*/ 	.byte	0x3f
	.zero		1


	//   ....[62]....
        /*0c50*/ 	.word	0x000163a0
        /*0c54*/ 	.word	0x00000004
        /*0c58*/ 	.word	0x00000000
        /*0c5c*/ 	.short	0x010a
        /*0c5e*/ 	.byte	0x3f
	.zero		1


	//   ....[63]....
        /*0c60*/ 	.word	0x000163d0
        /*0c64*/ 	.word	0x00000003
        /*0c68*/ 	.word	0x00000000
        /*0c6c*/ 	.short	0x010a
        /*0c6e*/ 	.byte	0x3f
	.zero		1


	//   ....[64]....
        /*0c70*/ 	.word	0x00016430
        /*0c74*/ 	.word	0x00000008
        /*0c78*/ 	.word	0x00022800
        /*0c7c*/ 	.short	0x010a
        /*0c7e*/ 	.byte	0x3f
	.zero		1


	//   ....[65]....
        /*0c80*/ 	.word	0x00016480
        /*0c84*/ 	.word	0x00000005
        /*0c88*/ 	.word	0x00022830
        /*0c8c*/ 	.short	0x010a
        /*0c8e*/ 	.byte	0x3f
	.zero		1


	//   ....[66]....
        /*0c90*/ 	.word	0x000164d0
        /*0c94*/ 	.word	0x00000005
        /*0c98*/ 	.word	0x00022850
        /*0c9c*/ 	.short	0x010a
        /*0c9e*/ 	.byte	0x3f
	.zero		1


	//   ....[67]....
        /*0ca0*/ 	.word	0x00016530
        /*0ca4*/ 	.word	0x00000009
        /*0ca8*/ 	.word	0x00022830
        /*0cac*/ 	.short	0x010a
        /*0cae*/ 	.byte	0x3f
	.zero		1


	//   ....[68]....
        /*0cb0*/ 	.word	0x00016580
        /*0cb4*/ 	.word	0x0000000b
        /*0cb8*/ 	.word	0x00022850
        /*0cbc*/ 	.short	0x010a
        /*0cbe*/ 	.byte	0x3f
	.zero		1


	//   ....[69]....
        /*0cc0*/ 	.word	0x000165e0
        /*0cc4*/ 	.word	0x00000002
        /*0cc8*/ 	.word	0x00022830
        /*0ccc*/ 	.short	0x010a
        /*0cce*/ 	.byte	0x3f
	.zero		1


	//   ....[70]....
        /*0cd0*/ 	.word	0x00016630
        /*0cd4*/ 	.word	0x000000b2
        /*0cd8*/ 	.word	0x00022850
        /*0cdc*/ 	.short	0x010a
        /*0cde*/ 	.byte	0x3f
	.zero		1


	//   ....[71]....
        /*0ce0*/ 	.word	0x00016690
        /*0ce4*/ 	.word	0x00000002
        /*0ce8*/ 	.word	0x00022830
        /*0cec*/ 	.short	0x010a
        /*0cee*/ 	.byte	0x3f
	.zero		1


	//   ....[72]....
        /*0cf0*/ 	.word	0x000166e0
        /*0cf4*/ 	.word	0x00000008
        /*0cf8*/ 	.word	0x00022850
        /*0cfc*/ 	.short	0x010a
        /*0cfe*/ 	.byte	0x3f
	.zero		1


	//   ....[73]....
        /*0d00*/ 	.word	0x00016880
        /*0d04*/ 	.word	0x00000000
        /*0d08*/ 	.word	0x00022840
        /*0d0c*/ 	.short	0x010a
        /*0d0e*/ 	.byte	0x3f
	.zero		1


	//   ....[74]....
        /*0d10*/ 	.word	0x00017330
        /*0d14*/ 	.word	0x00000002
        /*0d18*/ 	.word	0x00022820
        /*0d1c*/ 	.short	0x010a
        /*0d1e*/ 	.byte	0x3f
	.zero		1


	//   ....[75]....
        /*0d20*/ 	.word	0x00017380
        /*0d24*/ 	.word	0x00000002
        /*0d28*/ 	.word	0x00022860
        /*0d2c*/ 	.short	0x010a
        /*0d2e*/ 	.byte	0x3f
	.zero		1


	//   ....[76]....
        /*0d30*/ 	.word	0x000173d0
        /*0d34*/ 	.word	0x00000003
        /*0d38*/ 	.word	0x00022840
        /*0d3c*/ 	.short	0x010a
        /*0d3e*/ 	.byte	0x3f
	.zero		1


	//   ....[77]....
        /*0d40*/ 	.word	0x00017420
        /*0d44*/ 	.word	0x00000003
        /*0d48*/ 	.word	0x00022860
        /*0d4c*/ 	.short	0x010a
        /*0d4e*/ 	.byte	0x3f
	.zero		1


	//   ....[78]....
        /*0d50*/ 	.word	0x00017470
        /*0d54*/ 	.word	0x00000002
        /*0d58*/ 	.word	0x00022840
        /*0d5c*/ 	.short	0x010a
        /*0d5e*/ 	.byte	0x3f
	.zero		1


	//   ....[79]....
        /*0d60*/ 	.word	0x000174c0
        /*0d64*/ 	.word	0x00000002
        /*0d68*/ 	.word	0x00022860
        /*0d6c*/ 	.short	0x010a
        /*0d6e*/ 	.byte	0x3f
	.zero		1


	//   ....[80]....
        /*0d70*/ 	.word	0x00017510
        /*0d74*/ 	.word	0x00000003
        /*0d78*/ 	.word	0x00022840
        /*0d7c*/ 	.short	0x010a
        /*0d7e*/ 	.byte	0x3f
	.zero		1


	//   ....[81]....
        /*0d80*/ 	.word	0x00017560
        /*0d84*/ 	.word	0x00000003
        /*0d88*/ 	.word	0x00022860
        /*0d8c*/ 	.short	0x010a
        /*0d8e*/ 	.byte	0x3f
	.zero		1


	//   ....[82]....
        /*0d90*/ 	.word	0x00017ef0
        /*0d94*/ 	.word	0x00000000
        /*0d98*/ 	.word	0x00022820
        /*0d9c*/ 	.short	0x010a
        /*0d9e*/ 	.byte	0x3f
	.zero		1


	//   ....[83]....
        /*0da0*/ 	.word	0x00018090
        /*0da4*/ 	.word	0x00000006
        /*0da8*/ 	.word	0x00000000
        /*0dac*/ 	.short	0x010a
        /*0dae*/ 	.byte	0x3f
	.zero		1


	//   ....[84]....
        /*0db0*/ 	.word	0x000180e0
        /*0db4*/ 	.word	0x00000007
        /*0db8*/ 	.word	0x00000000
        /*0dbc*/ 	.short	0x010a
        /*0dbe*/ 	.byte	0x3f
	.zero		1


	//   ....[85]....
        /*0dc0*/ 	.word	0x00018130
        /*0dc4*/ 	.word	0x00000004
        /*0dc8*/ 	.word	0x00000000
        /*0dcc*/ 	.short	0x010a
        /*0dce*/ 	.byte	0x3f
	.zero		1


	//----- nvinfo : EIATTR_NUM_MBARRIERS
	.align		4
.L_385:
        /*0dd0*/ 	.byte	0x03, 0x38
        /*0dd2*/ 	.short	0x0016


	//----- nvinfo : EIATTR_EXIT_INSTR_OFFSETS
	.align		4
        /*0dd4*/ 	.byte	0x04, 0x1c
        /*0dd6*/ 	.short	(.L_387 - .L_386)


	//   ....[0]....
.L_386:
        /*0dd8*/ 	.word	0x00000a80


	//   ....[1]....
        /*0ddc*/ 	.word	0x0000fef0


	//   ....[2]....
        /*0de0*/ 	.word	0x00016420


	//----- nvinfo : EIATTR_MAX_THREADS
	.align		4
.L_387:
        /*0de4*/ 	.byte	0x04, 0x05
        /*0de6*/ 	.short	(.L_389 - .L_388)
.L_388:
        /*0de8*/ 	.word	0x00000180
        /*0dec*/ 	.word	0x00000001
        /*0df0*/ 	.word	0x00000001


	//----- nvinfo : EIATTR_CRS_STACK_SIZE
	.align		4
.L_389:
        /*0df4*/ 	.byte	0x04, 0x1e
        /*0df6*/ 	.short	(.L_391 - .L_390)
.L_390:
        /*0df8*/ 	.word	0x00000000


	//----- nvinfo : EIATTR_CBANK_PARAM_SIZE
	.align		4
.L_391:
        /*0dfc*/ 	.byte	0x03, 0x19
        /*0dfe*/ 	.short	0x0af0


	//----- nvinfo : EIATTR_PARAM_CBANK
	.align		4
        /*0e00*/ 	.byte	0x04, 0x0a
        /*0e02*/ 	.short	(.L_393 - .L_392)
	.align		4
.L_392:
        /*0e04*/ 	.word	index@(.nv.constant0._ZN7cutlass13device_kernelIN5flash11enable_sm90INS1_16FlashAttnFwdSm90INS1_25CollectiveMainloopFwdSm90ILi2EN4cute5tupleIJNS5_1CILi1EEES8_S8_EEENS6_IJNS7_ILi128EEENS7_ILi96EEENS7_ILi64EEEEEELi256ENS_10bfloat16_tEfNS_4arch4Sm90ELb0ELb1ELb0ELb1ELb0ELb0ELb0ELb1ELb0ELb1ELb0ELb0EEENS1_21CollectiveEpilogueFwdINS6_IJSA_NS7_ILi256EEESB_EEES9_SE_SG_Li256ELb1ELb1ELb0ELb0EEENS1_36VarlenDynamicPersistentTileSchedulerILi128ELi96ELi256ELi128ELb0ELb1ELb1ELb1ELb0ELb1EEEEEEEEEvNT_6ParamsE)
        /*0e08*/ 	.short	0x0210
        /*0e0a*/ 	.short	0x0af0


	//----- nvinfo : EIATTR_SW_WAR
	.align		4
.L_393:
        /*0e0c*/ 	.byte	0x04, 0x36
        /*0e0e*/ 	.short	(.L_395 - .L_394)
.L_394:
        /*0e10*/ 	.word	0x00000008
.L_395:


//--------------------- .nv.info._ZN7cutlass13device_kernelIN5flash11enable_sm90INS1_16FlashAttnFwdSm90INS1_25CollectiveMainloopFwdSm90ILi2EN4cute5tupleIJNS5_1CILi1EEES8_S8_EEENS6_IJNS7_ILi128EEENS7_ILi96EEENS7_ILi64EEEEEELi256ENS_10bfloat16_tEfNS_4arch4Sm90ELb0ELb1ELb0ELb1ELb0ELb1ELb0ELb1ELb0ELb1ELb0ELb0EEENS1_21CollectiveEpilogueFwdINS6_IJSA_NS7_ILi256EEESB_EEES9_SE_SG_Li256ELb1ELb1ELb0ELb0EEENS1_36VarlenDynamicPersistentTileSchedulerILi128ELi96ELi256ELi128ELb0ELb1ELb1ELb1ELb0ELb1EEEEEEEEEvNT_6ParamsE --------------------------
	.section	.nv.info._ZN7cutlass13device_kernelIN5flash11enable_sm90INS1_16FlashAttnFwdSm90INS1_25CollectiveMainloopFwdSm90ILi2EN4cute5tupleIJNS5_1CILi1EEES8_S8_EEENS6_IJNS7_ILi128EEENS7_ILi96EEENS7_ILi64EEEEEELi256ENS_10bfloat16_tEfNS_4arch4Sm90ELb0ELb1ELb0ELb1ELb0ELb1ELb0ELb1ELb0ELb1ELb0ELb0EEENS1_21CollectiveEpilogueFwdINS6_IJSA_NS7_ILi256EEESB_EEES9_SE_SG_Li256ELb1ELb1ELb0ELb0EEENS1_36VarlenDynamicPersistentTileSchedulerILi128ELi96ELi256ELi128ELb0ELb1ELb1ELb1ELb0ELb1EEEEEEEEEvNT_6ParamsE,"",@"SHT_CUDA_INFO"
	.sectionflags	@""
	.align	4


	//----- nvinfo : EIATTR_CUDA_API_VERSION
	.align		4
        /*0000*/ 	.byte	0x04, 0x37
        /*0002*/ 	.short	(.L_397 - .L_396)
.L_396:
        /*0004*/ 	.word	0x00000082


	//----- nvinfo : EIATTR_KPARAM_INFO
	.align		4
.L_397:
        /*0008*/ 	.byte	0x04, 0x17
        /*000a*/ 	.short	(.L_399 - .L_398)
.L_398:
        /*000c*/ 	.word	0x00000000
        /*0010*/ 	.short	0x0000
        /*0012*/ 	.short	0x0070
        /*0014*/ 	.byte	0x00, 0xf0, 0x01, 0x2a


	//----- nvinfo : EIATTR_SPARSE_MMA_MASK
	.align		4
.L_399:
        /*0018*/ 	.byte	0x03, 0x50
        /*001a*/ 	.short	0x0000


	//----- nvinfo : EIATTR_MAXREG_COUNT
	.align		4
        /*001c*/ 	.byte	0x03, 0x1b
        /*001e*/ 	.short	0x00a8


	//----- nvinfo : EIATTR_NUM_BARRIERS
	.align		4
        /*0020*/ 	.byte	0x02, 0x4c
        /*0022*/ 	.byte	0x10
	.zero		1


	//----- nvinfo : EIATTR_EXTERNS
	.align		4
        /*0024*/ 	.byte	0x04, 0x0f
        /*0026*/ 	.short	(.L_401 - .L_400)


	//   ....[0]....
	.align		4
.L_400:
        /*0028*/ 	.word	index@(__assertfail)


	//----- nvinfo : EIATTR_ANNOTATIONS
	.align		4
.L_401:
        /*002c*/ 	.byte	0x04, 0x55
        /*002e*/ 	.short	(.L_403 - .L_402)


	//   ....[0]....
.L_402:
        /* <DEDUP_REMOVED lines=79> */


	//----- nvinfo : EIATTR_MERCURY_ISA_VERSION
	.align		4
.L_403:
        /*0510*/ 	.byte	0x03, 0x5f
        /*0512*/ 	.short	0x0101


	//----- nvinfo : EIATTR_UNUSED_LOAD_BYTE_OFFSET
	.align		4
        /*0514*/ 	.byte	0x04, 0x44
        /*0516*/ 	.short	(.L_405 - .L_404)


	//   ....[0]....
.L_404:
        /*0518*/ 	.word	0x00000ac0
        /*051c*/ 	.word	0x0000fff0


	//   ....[1]....
        /*0520*/ 	.word	0x00015200
        /*0524*/ 	.word	0x0000fff0


	//----- nvinfo : EIATTR_INT_WARP_WIDE_INSTR_OFFSETS
	.align		4
.L_405:
        /*0528*/ 	.byte	0x04, 0x31
        /*052a*/ 	.short	(.L_407 - .L_406)


	//   ....[0]....
.L_406:
        /*052c*/ 	.word	0x00000180


	//   ....[1]....
        /*0530*/ 	.word	0x00000220


	//   ....[2]....
        /*0534*/ 	.word	0x00000290


	//   ....[3]....
        /*0538*/ 	.word	0x0001b010


	//   ....[4]....
        /*053c*/ 	.word	0x0001b0a0


	//   ....[5]....
        /*0540*/ 	.word	0x0001ee10


	//   ....[6]....
        /*0544*/ 	.word	0x0001eea0


	//----- nvinfo : EIATTR_COOP_GROUP_MASK_REGIDS
	.align		4
.L_407:
        /*0548*/ 	.byte	0x04, 0x29
        /*054a*/ 	.short	(.L_409 - .L_408)


	//   ....[0]....
.L_408:
        /*054c*/ 	.word	0xffffffff


	//   ....[1]....
        /*0550*/ 	.word	0xffffffff


	//   ....[2]....
        /*0554*/ 	.word	0xffffffff


	//   ....[3]....
        /*0558*/ 	.word	0xffffffff


	//   ....[4]....
        /*055c*/ 	.word	0xffffffff


	//   ....[5]....
        /*0560*/ 	.word	0xffffffff


	//   ....[6]....
        /*0564*/ 	.word	0xffffffff


	//   ....[7]....
        /*0568*/ 	.word	0xffffffff


	//   ....[8]....
        /*056c*/ 	.word	0xffffffff


	//   ....[9]....
        /*0570*/ 	.word	0xffffffff


	//   ....[10]....
        /*0574*/ 	.word	0xffffffff


	//   ....[11]....
        /*0578*/ 	.word	0xffffffff


	//   ....[12]....
        /*057c*/ 	.word	0xffffffff


	//   ....[13]....
        /*0580*/ 	.word	0xffffffff


	//   ....[14]....
        /*0584*/ 	.word	0xffffffff


	//   ....[15]....
        /*0588*/ 	.word	0xffffffff


	//   ....[16]....
        /*058c*/ 	.word	0xffffffff


	//   ....[17]....
        /*0590*/ 	.word	0xffffffff


	//   ....[18]....
        /*0594*/ 	.word	0xffffffff


	//   ....[19]....
        /*0598*/ 	.word	0xffffffff


	//   ....[20]....
        /*059c*/ 	.word	0xffffffff


	//   ....[21]....
        /*05a0*/ 	.word	0xffffffff


	//   ....[22]....
        /*05a4*/ 	.word	0xffffffff


	//   ....[23]....
        /*05a8*/ 	.word	0xffffffff


	//   ....[24]....
        /*05ac*/ 	.word	0xffffffff


	//   ....[25]....
        /*05b0*/ 	.word	0xffffffff


	//   ....[26]....
        /*05b4*/ 	.word	0xffffffff


	//   ....[27]....
        /*05b8*/ 	.word	0xffffffff


	//   ....[28]....
        /*05bc*/ 	.word	0xffffffff


	//   ....[29]....
        /*05c0*/ 	.word	0xffffffff


	//   ....[30]....
        /*05c4*/ 	.word	0xffffffff


	//   ....[31]....
        /*05c8*/ 	.word	0xffffffff


	//   ....[32]....
        /*05cc*/ 	.word	0xffffffff


	//   ....[33]....
        /*05d0*/ 	.word	0xffffffff


	//   ....[34]....
        /*05d4*/ 	.word	0xffffffff


	//   ....[35]....
        /*05d8*/ 	.word	0xffffffff


	//   ....[36]....
        /*05dc*/ 	.word	0xffffffff


	//   ....[37]....
        /*05e0*/ 	.word	0xffffffff


	//   ....[38]....
        /*05e4*/ 	.word	0xffffffff


	//   ....[39]....
        /*05e8*/ 	.word	0xffffffff


	//   ....[40]....
        /*05ec*/ 	.word	0xffffffff


	//   ....[41]....
        /*05f0*/ 	.word	0xffffffff


	//   ....[42]....
        /*05f4*/ 	.word	0xffffffff


	//   ....[43]....
        /*05f8*/ 	.word	0xffffffff


	//   ....[44]....
        /*05fc*/ 	.word	0xffffffff


	//   ....[45]....
        /*0600*/ 	.word	0xffffffff


	//   ....[46]....
        /*0604*/ 	.word	0xffffffff


	//   ....[47]....
        /*0608*/ 	.word	0xffffffff


	//   ....[48]....
        /*060c*/ 	.word	0xffffffff


	//   ....[49]....
        /*0610*/ 	.word	0xffffffff


	//   ....[50]....
        /*0614*/ 	.word	0xffffffff


	//   ....[51]....
        /*0618*/ 	.word	0xffffffff


	//   ....[52]....
        /*061c*/ 	.word	0xffffffff


	//   ....[53]....
        /*0620*/ 	.word	0xffffffff


	//   ....[54]....
        /*0624*/ 	.word	0xffffffff


	//   ....[55]....
        /*0628*/ 	.word	0xffffffff


	//   ....[56]....
        /*062c*/ 	.word	0xffffffff


	//   ....[57]....
        /*0630*/ 	.word	0xffffffff


	//   ....[58]....
        /*0634*/ 	.word	0xffffffff


	//   ....[59]....
        /*0638*/ 	.word	0xffffffff


	//   ....[60]....
        /*063c*/ 	.word	0xffffffff


	//   ....[61]....
        /*0640*/ 	.word	0xffffffff


	//   ....[62]....
        /*0644*/ 	.word	0xffffffff


	//   ....[63]....
        /*0648*/ 	.word	0xffffffff


	//   ....[64]....
        /*064c*/ 	.word	0xffffffff


	//   ....[65]....
        /*0650*/ 	.word	0xffffffff


	//   ....[66]....
        /*0654*/ 	.word	0xffffffff


	//   ....[67]....
        /*0658*/ 	.word	0xffffffff


	//   ....[68]....
        /*065c*/ 	.word	0xffffffff


	//   ....[69]....
        /*0660*/ 	.word	0xffffffff


	//   ....[70]....
        /*0664*/ 	.word	0xffffffff


	//   ....[71]....
        /*0668*/ 	.word	0xffffffff


	//   ....[72]....
        /*066c*/ 	.word	0xffffffff


	//   ....[73]....
        /*0670*/ 	.word	0xffffffff


	//   ....[74]....
        /*0674*/ 	.word	0xffffffff


	//   ....[75]....
        /*0678*/ 	.word	0xffffffff


	//   ....[76]....
        /*067c*/ 	.word	0xffffffff


	//   ....[77]....
        /*0680*/ 	.word	0xffffffff


	//   ....[78]....
        /*0684*/ 	.word	0xffffffff


	//   ....[79]....
        /*0688*/ 	.word	0xffffffff


	//   ....[80]....
        /*068c*/ 	.word	0xffffffff


	//   ....[81]....
        /*0690*/ 	.word	0xffffffff


	//   ....[82]....
        /*0694*/ 	.word	0xffffffff


	//   ....[83]....
        /*0698*/ 	.word	0xffffffff


	//   ....[84]....
        /*069c*/ 	.word	0xffffffff


	//   ....[85]....
        /*06a0*/ 	.word	0xffffffff


	//   ....[86]....
        /*06a4*/ 	.word	0xffffffff


	//   ....[87]....
        /*06a8*/ 	.word	0xffffffff


	//   ....[88]....
        /*06ac*/ 	.word	0xffffffff


	//   ....[89]....
        /*06b0*/ 	.word	0xffffffff


	//   ....[90]....
        /*06b4*/ 	.word	0xffffffff


	//   ....[91]....
        /*06b8*/ 	.word	0xffffffff


	//   ....[92]....
        /*06bc*/ 	.word	0xffffffff


	//   ....[93]....
        /*06c0*/ 	.word	0xffffffff


	//   ....[94]....
        /*06c4*/ 	.word	0xffffffff


	//   ....[95]....
        /*06c8*/ 	.word	0xffffffff


	//   ....[96]....
        /*06cc*/ 	.word	0xffffffff


	//   ....[97]....
        /*06d0*/ 	.word	0xffffffff


	//   ....[98]....
        /*06d4*/ 	.word	0xffffffff


	//   ....[99]....
        /*06d8*/ 	.word	0xffffffff


	//   ....[100]....
        /*06dc*/ 	.word	0xffffffff


	//   ....[101]....
        /*06e0*/ 	.word	0xffffffff


	//   ....[102]....
        /*06e4*/ 	.word	0xffffffff


	//   ....[103]....
        /*06e8*/ 	.word	0xffffffff


	//   ....[104]....
        /*06ec*/ 	.word	0xffffffff


	//   ....[105]....
        /*06f0*/ 	.word	0xffffffff


	//   ....[106]....
        /*06f4*/ 	.word	0xffffffff


	//   ....[107]....
        /*06f8*/ 	.word	0xffffffff


	//   ....[108]....
        /*06fc*/ 	.word	0xffffffff


	//   ....[109]....
        /*0700*/ 	.word	0xffffffff


	//   ....[110]....
        /*0704*/ 	.word	0xffffffff


	//   ....[111]....
        /*0708*/ 	.word	0xffffffff


	//   ....[112]....
        /*070c*/ 	.word	0xffffffff


	//   ....[113]....
        /*0710*/ 	.word	0xffffffff


	//   ....[114]....
        /*0714*/ 	.word	0xffffffff


	//   ....[115]....
        /*0718*/ 	.word	0xffffffff


	//   ....[116]....
        /*071c*/ 	.word	0xffffffff


	//   ....[117]....
        /*0720*/ 	.word	0xffffffff


	//   ....[118]....
        /*0724*/ 	.word	0xffffffff


	//   ....[119]....
        /*0728*/ 	.word	0xffffffff


	//   ....[120]....
        /*072c*/ 	.word	0xffffffff


	//   ....[121]....
        /*0730*/ 	.word	0xffffffff


	//   ....[122]....
        /*0734*/ 	.word	0x0500000f


	//   ....[123]....
        /*0738*/ 	.word	0x0500000f


	//   ....[124]....
        /*073c*/ 	.word	0x0500000f


	//   ....[125]....
        /*0740*/ 	.word	0x0500000f


	//   ....[126]....
        /*0744*/ 	.word	0x0500000f


	//   ....[127]....
        /*0748*/ 	.word	0x0500000f


	//   ....[128]....
        /*074c*/ 	.word	0x0500000f


	//   ....[129]....
        /*0750*/ 	.word	0x0500000f


	//   ....[130]....
        /*0754*/ 	.word	0x0500000f


	//   ....[131]....
        /*0758*/ 	.word	0x0500000f


	//   ....[132]....
        /*075c*/ 	.word	0x0500000f


	//   ....[133]....
        /*0760*/ 	.word	0x0500000f


	//   ....[134]....
        /*0764*/ 	.word	0x0500000f


	//   ....[135]....
        /*0768*/ 	.word	0x0500000f


	//   ....[136]....
        /*076c*/ 	.word	0x0500000f


	//   ....[137]....
        /*0770*/ 	.word	0x0500000f


	//   ....[138]....
        /*0774*/ 	.word	0x0500000f


	//   ....[139]....
        /*0778*/ 	.word	0x0500000f


	//   ....[140]....
        /*077c*/ 	.word	0x0500000f


	//   ....[141]....
        /*0780*/ 	.word	0x0500000f


	//   ....[142]....
        /*0784*/ 	.word	0x0500000f


	//   ....[143]....
        /*0788*/ 	.word	0x0500000f


	//   ....[144]....
        /*078c*/ 	.word	0x0500000f


	//   ....[145]....
        /*0790*/ 	.word	0x0500000f


	//   ....[146]....
        /*0794*/ 	.word	0x0500000f


	//   ....[147]....
        /*0798*/ 	.word	0x0500000f


	//   ....[148]....
        /*079c*/ 	.word	0x0500000f


	//   ....[149]....
        /*07a0*/ 	.word	0x0500000f


	//   ....[150]....
        /*07a4*/ 	.word	0x0500000f


	//   ....[151]....
        /*07a8*/ 	.word	0x0500000f


	//   ....[152]....
        /*07ac*/ 	.word	0x0500000f


	//   ....[153]....
        /*07b0*/ 	.word	0x0500000f


	//   ....[154]....
        /*07b4*/ 	.word	0x0500000f


	//   ....[155]....
        /*07b8*/ 	.word	0x0500000f


	//   ....[156]....
        /*07bc*/ 	.word	0x0500000f


	//   ....[157]....
        /*07c0*/ 	.word	0x0500000f


	//   ....[158]....
        /*07c4*/ 	.word	0x0500000f


	//   ....[159]....
        /*07c8*/ 	.word	0x0500000f


	//   ....[160]....
        /*07cc*/ 	.word	0x0500000f


	//   ....[161]....
        /*07d0*/ 	.word	0x0500000f


	//   ....[162]....
        /*07d4*/ 	.word	0x0500000f


	//   ....[163]....
        /*07d8*/ 	.word	0x0500000f


	//   ....[164]....
        /*07dc*/ 	.word	0x0500000f


	//   ....[165]....
        /*07e0*/ 	.word	0x0500000f


	//   ....[166]....
        /*07e4*/ 	.word	0x0500000f


	//   ....[167]....
        /*07e8*/ 	.word	0x0500000f


	//   ....[168]....
        /*07ec*/ 	.word	0x0500000f


	//   ....[169]....
        /*07f0*/ 	.word	0x0500000f


	//   ....[170]....
        /*07f4*/ 	.word	0x0500000f


	//   ....[171]....
        /*07f8*/ 	.word	0x0500000f


	//   ....[172]....
        /*07fc*/ 	.word	0x0500000f


	//   ....[173]....
        /*0800*/ 	.word	0x0500000f


	//   ....[174]....
        /*0804*/ 	.word	0x0500000f


	//   ....[175]....
        /*0808*/ 	.word	0x0500000f


	//   ....[176]....
        /*080c*/ 	.word	0x0500000f


	//   ....[177]....
        /*0810*/ 	.word	0x0500000f


	//   ....[178]....
        /*0814*/ 	.word	0x0500000f


	//   ....[179]....
        /*0818*/ 	.word	0x0500000f


	//   ....[180]....
        /*081c*/ 	.word	0x0500000f


	//   ....[181]....
        /*0820*/ 	.word	0x0500000f


	//   ....[182]....
        /*0824*/ 	.word	0x0500000f


	//----- nvinfo : EIATTR_COOP_GROUP_INSTR_OFFSETS
	.align		4
.L_409:
        /*0828*/ 	.byte	0x04, 0x28
        /*082a*/ 	.short	(.L_411 - .L_410)


	//   ....[0]....
.L_410:
        /*082c*/ 	.word	0x00000060


	//   ....[1]....
        /*0830*/ 	.word	0x00000190


	//   ....[2]....
        /*0834*/ 	.word	0x00000240


	//   ....[3]....
        /*0838*/ 	.word	0x00000400


	//   ....[4]....
        /*083c*/ 	.word	0x00000560


	//   ....[5]....
        /*0840*/ 	.word	0x00000680


	//   ....[6]....
        /*0844*/ 	.word	0x000007e0


	//   ....[7]....
        /*0848*/ 	.word	0x000065a0


	//   ....[8]....
        /*084c*/ 	.word	0x00006cc0


	//   ....[9]....
        /*0850*/ 	.word	0x00006cd0


	//   ....[10]....
        /*0854*/ 	.word	0x00006ce0


	//   ....[11]....
        /*0858*/ 	.word	0x00006cf0


	//   ....[12]....
        /*085c*/ 	.word	0x00006ff0


	//   ....[13]....
        /*0860*/ 	.word	0x00007000


	//   ....[14]....
        /*0864*/ 	.word	0x00007010


	//   ....[15]....
        /*0868*/ 	.word	0x00007020


	//   ....[16]....
        /*086c*/ 	.word	0x00008320


	//   ....[17]....
        /*0870*/ 	.word	0x00008340


	//   ....[18]....
        /*0874*/ 	.word	0x00008350


	//   ....[19]....
        /*0878*/ 	.word	0x00008360


	//   ....[20]....
        /*087c*/ 	.word	0x00008440


	//   ....[21]....
        /*0880*/ 	.word	0x00008450


	//   ....[22]....
        /*0884*/ 	.word	0x000084e0


	//   ....[23]....
        /*0888*/ 	.word	0x00008530


	//   ....[24]....
        /*088c*/ 	.word	0x00009bb0


	//   ....[25]....
        /*0890*/ 	.word	0x0000a5b0


	//   ....[26]....
        /*0894*/ 	.word	0x0000abc0


	//   ....[27]....
        /*0898*/ 	.word	0x0000acd0


	//   ....[28]....
        /*089c*/ 	.word	0x0000b190


	//   ....[29]....
        /*08a0*/ 	.word	0x0000b280


	//   ....[30]....
        /*08a4*/ 	.word	0x0000c630


	//   ....[31]....
        /*08a8*/ 	.word	0x0000d0f0


	//   ....[32]....
        /*08ac*/ 	.word	0x0000d690


	//   ....[33]....
        /*08b0*/ 	.word	0x0000d7f0


	//   ....[34]....
        /*08b4*/ 	.word	0x0000e180


	//   ....[35]....
        /*08b8*/ 	.word	0x0000e350


	//   ....[36]....
        /*08bc*/ 	.word	0x0000fc10


	//   ....[37]....
        /*08c0*/ 	.word	0x0000fc30


	//   ....[38]....
        /*08c4*/ 	.word	0x00010590


	//   ....[39]....
        /*08c8*/ 	.word	0x00010630


	//   ....[40]....
        /*08cc*/ 	.word	0x000118c0


	//   ....[41]....
        /*08d0*/ 	.word	0x00012490


	//   ....[42]....
        /*08d4*/ 	.word	0x00012a30


	//   ....[43]....
        /*08d8*/ 	.word	0x00012b50


	//   ....[44]....
        /*08dc*/ 	.word	0x000136e0


	//   ....[45]....
        /*08e0*/ 	.word	0x000137f0


	//   ....[46]....
        /*08e4*/ 	.word	0x00014780


	//   ....[47]....
        /*08e8*/ 	.word	0x000147e0


	//   ....[48]....
        /*08ec*/ 	.word	0x00014840


	//   ....[49]....
        /*08f0*/ 	.word	0x00014890


	//   ....[50]....
        /*08f4*/ 	.word	0x00016200


	//   ....[51]....
        /*08f8*/ 	.word	0x00016240


	//   ....[52]....
        /*08fc*/ 	.word	0x00016270


	//   ....[53]....
        /*0900*/ 	.word	0x000162a0


	//   ....[54]....
        /*0904*/ 	.word	0x00016c20


	//   ....[55]....
        /*0908*/ 	.word	0x00016c40


	//   ....[56]....
        /*090c*/ 	.word	0x00016d90


	//   ....[57]....
        /*0910*/ 	.word	0x00016db0


	//   ....[58]....
        /*0914*/ 	.word	0x00016ef0


	//   ....[59]....
        /*0918*/ 	.word	0x00016f10


	//   ....[60]....
        /*091c*/ 	.word	0x00017050


	//   ....[61]....
        /*0920*/ 	.word	0x00017060


	//   ....[62]....
        /*0924*/ 	.word	0x000178c0


	//   ....[63]....
        /*0928*/ 	.word	0x000178d0


	//   ....[64]....
        /*092c*/ 	.word	0x00017ab0


	//   ....[65]....
        /*0930*/ 	.word	0x00017ac0


	//   ....[66]....
        /*0934*/ 	.word	0x00017c90


	//   ....[67]....
        /*0938*/ 	.word	0x00017ca0


	//   ....[68]....
        /*093c*/ 	.word	0x00017e70


	//   ....[69]....
        /*0940*/ 	.word	0x00017e80


	//   ....[70]....
        /*0944*/ 	.word	0x000180b0


	//   ....[71]....
        /*0948*/ 	.word	0x00018280


	//   ....[72]....
        /*094c*/ 	.word	0x000182b0


	//   ....[73]....
        /*0950*/ 	.word	0x000182e0


	//   ....[74]....
        /*0954*/ 	.word	0x00018310


	//   ....[75]....
        /*0958*/ 	.word	0x00018340


	//   ....[76]....
        /*095c*/ 	.word	0x00018370


	//   ....[77]....
        /*0960*/ 	.word	0x000184e0


	//   ....[78]....
        /*0964*/ 	.word	0x00018510


	//   ....[79]....
        /*0968*/ 	.word	0x00018540


	//   ....[80]....
        /*096c*/ 	.word	0x00018570


	//   ....[81]....
        /*0970*/ 	.word	0x000185a0


	//   ....[82]....
        /*0974*/ 	.word	0x000185d0


	//   ....[83]....
        /*0978*/ 	.word	0x00018670


	//   ....[84]....
        /*097c*/ 	.word	0x000186d0


	//   ....[85]....
        /*0980*/ 	.word	0x00018760


	//   ....[86]....
        /*0984*/ 	.word	0x00019810


	//   ....[87]....
        /*0988*/ 	.word	0x0001b5d0


	//   ....[88]....
        /*098c*/ 	.word	0x0001c100


	//   ....[89]....
        /*0990*/ 	.word	0x0001c120


	//   ....[90]....
        /*0994*/ 	.word	0x0001c1d0


	//   ....[91]....
        /*0998*/ 	.word	0x0001c1e0


	//   ....[92]....
        /*099c*/ 	.word	0x0001c260


	//   ....[93]....
        /*09a0*/ 	.word	0x0001c270


	//   ....[94]....
        /*09a4*/ 	.word	0x0001c2f0


	//   ....[95]....
        /*09a8*/ 	.word	0x0001c300


	//   ....[96]....
        /*09ac*/ 	.word	0x0001c380


	//   ....[97]....
        /*09b0*/ 	.word	0x0001c390


	//   ....[98]....
        /*09b4*/ 	.word	0x0001c410


	//   ....[99]....
        /*09b8*/ 	.word	0x0001c420


	//   ....[100]....
        /*09bc*/ 	.word	0x0001c4a0


	//   ....[101]....
        /*09c0*/ 	.word	0x0001c4b0


	//   ....[102]....
        /*09c4*/ 	.word	0x0001c500


	//   ....[103]....
        /*09c8*/ 	.word	0x0001c520


	//   ....[104]....
        /*09cc*/ 	.word	0x0001f0a0


	//   ....[105]....
        /*09d0*/ 	.word	0x0001f100


	//   ....[106]....
        /*09d4*/ 	.word	0x0001f130


	//   ....[107]....
        /*09d8*/ 	.word	0x0001f160


	//   ....[108]....
        /*09dc*/ 	.word	0x0001f190


	//   ....[109]....
        /*09e0*/ 	.word	0x0001f1c0


	//   ....[110]....
        /*09e4*/ 	.word	0x0001f1f0


	//   ....[111]....
        /*09e8*/ 	.word	0x0001f200


	//   ....[112]....
        /*09ec*/ 	.word	0x0001f380


	//   ....[113]....
        /*09f0*/ 	.word	0x0001f3b0


	//   ....[114]....
        /*09f4*/ 	.word	0x0001f3e0


	//   ....[115]....
        /*09f8*/ 	.word	0x0001f410


	//   ....[116]....
        /*09fc*/ 	.word	0x0001f440


	//   ....[117]....
        /*0a00*/ 	.word	0x0001f470


	//   ....[118]....
        /*0a04*/ 	.word	0x0001f530


	//   ....[119]....
        /*0a08*/ 	.word	0x0001f550


	//   ....[120]....
        /*0a0c*/ 	.word	0x0001f5c0


	//   ....[121]....
        /*0a10*/ 	.word	0x0001fc90


	//   ....[122]....
        /*0a14*/ 	.word	0x00020120


	//   ....[123]....
        /*0a18*/ 	.word	0x000201c0


	//   ....[124]....
        /*0a1c*/ 	.word	0x00020250


	//   ....[125]....
        /*0a20*/ 	.word	0x000202a0


	//   ....[126]....
        /*0a24*/ 	.word	0x000202f0


	//   ....[127]....
        /*0a28*/ 	.word	0x00020380


	//   ....[128]....
        /*0a2c*/ 	.word	0x00020410


	//   ....[129]....
        /*0a30*/ 	.word	0x00020460


	//   ....[130]....
        /*0a34*/ 	.word	0x000204b0


	//   ....[131]....
        /*0a38*/ 	.word	0x000205a0


	//   ....[132]....
        /*0a3c*/ 	.word	0x00020650


	//   ....[133]....
        /*0a40*/ 	.word	0x000206d0


	//   ....[134]....
        /*0a44*/ 	.word	0x00020750


	//   ....[135]....
        /*0a48*/ 	.word	0x000207f0


	//   ....[136]....
        /*0a4c*/ 	.word	0x00020890


	//   ....[137]....
        /*0a50*/ 	.word	0x00020910


	//   ....[138]....
        /*0a54*/ 	.word	0x00020a20


	//   ....[139]....
        /*0a58*/ 	.word	0x00020e00


	//   ....[140]....
        /*0a5c*/ 	.word	0x00020e50


	//   ....[141]....
        /*0a60*/ 	.word	0x00020ee0


	//   ....[142]....
        /*0a64*/ 	.word	0x00020f70


	//   ....[143]....
        /*0a68*/ 	.word	0x00021000


	//   ....[144]....
        /*0a6c*/ 	.word	0x00021090


	//   ....[145]....
        /*0a70*/ 	.word	0x00021120


	//   ....[146]....
        /*0a74*/ 	.word	0x000211b0


	//   ....[147]....
        /*0a78*/ 	.word	0x00021270


	//   ....[148]....
        /*0a7c*/ 	.word	0x00021560


	//   ....[149]....
        /*0a80*/ 	.word	0x00021720


	//   ....[150]....
        /*0a84*/ 	.word	0x00021770


	//   ....[151]....
        /*0a88*/ 	.word	0x000217d0


	//   ....[152]....
        /*0a8c*/ 	.word	0x000218c0


	//   ....[153]....
        /*0a90*/ 	.word	0x00021920


	//   ....[154]....
        /*0a94*/ 	.word	0x00021a10


	//   ....[155]....
        /*0a98*/ 	.word	0x00021a70


	//   ....[156]....
        /*0a9c*/ 	.word	0x00021b60


	//   ....[157]....
        /*0aa0*/ 	.word	0x00021bc0


	//   ....[158]....
        /*0aa4*/ 	.word	0x00021cb0


	//   ....[159]....
        /*0aa8*/ 	.word	0x00021d10


	//   ....[160]....
        /*0aac*/ 	.word	0x00021e00


	//   ....[161]....
        /*0ab0*/ 	.word	0x00021e60


	//   ....[162]....
        /*0ab4*/ 	.word	0x00021f30


	//   ....[163]....
        /*0ab8*/ 	.word	0x00021fb0


	//   ....[164]....
        /*0abc*/ 	.word	0x00022080


	//   ....[165]....
        /*0ac0*/ 	.word	0x000223b0


	//   ....[166]....
        /*0ac4*/ 	.word	0x00022450


	//   ....[167]....
        /*0ac8*/ 	.word	0x00022570


	//   ....[168]....
        /*0acc*/ 	.word	0x000225e0


	//   ....[169]....
        /*0ad0*/ 	.word	0x00022660


	//   ....[170]....
        /*0ad4*/ 	.word	0x000226e0


	//   ....[171]....
        /*0ad8*/ 	.word	0x00022760


	//   ....[172]....
        /*0adc*/ 	.word	0x000227f0


	//   ....[173]....
        /*0ae0*/ 	.word	0x00022890


	//   ....[174]....
        /*0ae4*/ 	.word	0x00022930


	//   ....[175]....
        /*0ae8*/ 	.word	0x000229a0


	//   ....[176]....
        /*0aec*/ 	.word	0x00022a10


	//   ....[177]....
        /*0af0*/ 	.word	0x00022a80


	//   ....[178]....
        /*0af4*/ 	.word	0x00022b00


	//   ....[179]....
        /*0af8*/ 	.word	0x00022b80


	//   ....[180]....
        /*0afc*/ 	.word	0x00022c20


	//   ....[181]....
        /*0b00*/ 	.word	0x00022cb0


	//   ....[182]....
        /*0b04*/ 	.word	0x00022de0


	//----- nvinfo : EIATTR_REG_RECONFIG
	.align		4
.L_411:
        /*0b08*/ 	.byte	0x01, 0x54
	.zero		2


	//----- nvinfo : EIATTR_SYSCALL_OFFSETS
	.align		4
        /*0b0c*/ 	.byte	0x04, 0x46
        /*0b0e*/ 	.short	(.L_413 - .L_412)


	//   ....[0]....
.L_412:
        /*0b10*/ 	.word	0x00001b90


	//   ....[1]....
        /*0b14*/ 	.word	0x00001ce0


	//   ....[2]....
        /*0b18*/ 	.word	0x00006740


	//   ....[3]....
        /*0b1c*/ 	.word	0x00006a50


	//   ....[4]....
        /*0b20*/ 	.word	0x0001b210


	//   ....[5]....
        /*0b24*/ 	.word	0x0001b360


	//   ....[6]....
        /*0b28*/ 	.word	0x0001b450


	//   ....[7]....
        /*0b2c*/ 	.word	0x0001bcc0


	//----- nvinfo : EIATTR_MBARRIER_INSTR_OFFSETS
	.align		4
.L_413:
        /*0b30*/ 	.byte	0x04, 0x39
        /*0b32*/ 	.short	(.L_415 - .L_414)


	//   ....[0]....
.L_414:
        /*0b34*/ 	.word	0x000002b0
        /*0b38*/ 	.word	0x000000ff
        /*0b3c*/ 	.word	0x00022800
        /*0b40*/ 	.short	0x0100
        /*0b42*/ 	.byte	0x08
	.zero		1


	//   ....[1]....
        /*0b44*/ 	.word	0x000002c0
        /*0b48*/ 	.word	0x000000ff
        /*0b4c*/ 	.word	0x00022820
        /*0b50*/ 	.short	0x0100
        /*0b52*/ 	.byte	0x08
	.zero		1


	//   ....[2]....
        /*0b54*/ 	.word	0x000003b0
        /*0b58*/ 	.word	0x000000ff
        /*0b5c*/ 	.word	0x00022830
        /*0b60*/ 	.short	0x0100
        /*0b62*/ 	.byte	0x08
	.zero		1


	//   ....[3]....
        /*0b64*/ 	.word	0x000003c0
        /*0b68*/ 	.word	0x000000ff
        /*0b6c*/ 	.word	0x00022840
        /*0b70*/ 	.short	0x0100
        /*0b72*/ 	.byte	0x08
	.zero		1


	//   ....[4]....
        /*0b74*/ 	.word	0x000003d0
        /*0b78*/ 	.word	0x000000ff
        /*0b7c*/ 	.word	0x00022838
        /*0b80*/ 	.short	0x0100
        /*0b82*/ 	.byte	0x08
	.zero		1


	//   ....[5]....
        /*0b84*/ 	.word	0x000003e0
        /*0b88*/ 	.word	0x000000ff
        /*0b8c*/ 	.word	0x00022848
        /*0b90*/ 	.short	0x0100
        /*0b92*/ 	.byte	0x08
	.zero		1


	//   ....[6]....
        /*0b94*/ 	.word	0x00000510
        /*0b98*/ 	.word	0x000000ff
        /*0b9c*/ 	.word	0x00022850
        /*0ba0*/ 	.short	0x0100
        /*0ba2*/ 	.byte	0x08
	.zero		1


	//   ....[7]....
        /*0ba4*/ 	.word	0x00000520
        /*0ba8*/ 	.word	0x000000ff
        /*0bac*/ 	.word	0x00022860
        /*0bb0*/ 	.short	0x0100
        /*0bb2*/ 	.byte	0x08
	.zero		1


	//   ....[8]....
        /*0bb4*/ 	.word	0x00000530
        /*0bb8*/ 	.word	0x000000ff
        /*0bbc*/ 	.word	0x00022858
        /*0bc0*/ 	.short	0x0100
        /*0bc2*/ 	.byte	0x08
	.zero		1


	//   ....[9]....
        /*0bc4*/ 	.word	0x00000540
        /*0bc8*/ 	.word	0x000000ff
        /*0bcc*/ 	.word	0x00022868
        /*0bd0*/ 	.short	0x0100
        /*0bd2*/ 	.byte	0x08
	.zero		1


	//   ....[10]....
        /*0bd4*/ 	.word	0x00000630
        /*0bd8*/ 	.word	0x000000ff
        /*0bdc*/ 	.word	0x00022870
        /*0be0*/ 	.short	0x0100
        /*0be2*/ 	.byte	0x06
	.zero		1


	//   ....[11]....
        /*0be4*/ 	.word	0x00000640
        /*0be8*/ 	.word	0x000000ff
        /*0bec*/ 	.word	0x00022880
        /*0bf0*/ 	.short	0x0100
        /*0bf2*/ 	.byte	0x06
	.zero		1


	//   ....[12]....
        /*0bf4*/ 	.word	0x00000650
        /*0bf8*/ 	.word	0x000000ff
        /*0bfc*/ 	.word	0x00022878
        /*0c00*/ 	.short	0x0100
        /*0c02*/ 	.byte	0x06
	.zero		1


	//   ....[13]....
        /*0c04*/ 	.word	0x00000660
        /*0c08*/ 	.word	0x000000ff
        /*0c0c*/ 	.word	0x00022888
        /*0c10*/ 	.short	0x0100
        /*0c12*/ 	.byte	0x06
	.zero		1


	//   ....[14]....
        /*0c14*/ 	.word	0x00000790
        /*0c18*/ 	.word	0x000000ff
        /*0c1c*/ 	.word	0x00022890
        /*0c20*/ 	.short	0x0100
        /*0c22*/ 	.byte	0x08
	.zero		1


	//   ....[15]....
        /*0c24*/ 	.word	0x000007a0
        /*0c28*/ 	.word	0x000000ff
        /*0c2c*/ 	.word	0x000228a0
        /*0c30*/ 	.short	0x0100
        /*0c32*/ 	.byte	0x08
	.zero		1


	//   ....[16]....
        /*0c34*/ 	.word	0x000007b0
        /*0c38*/ 	.word	0x000000ff
        /*0c3c*/ 	.word	0x00022898
        /*0c40*/ 	.short	0x0100
        /*0c42*/ 	.byte	0x08
	.zero		1


	//   ....[17]....
        /*0c44*/ 	.word	0x000007c0
        /*0c48*/ 	.word	0x000000ff
        /*0c4c*/ 	.word	0x000228a8
        /*0c50*/ 	.short	0x0100
        /*0c52*/ 	.byte	0x08
	.zero		1


	//   ....[18]....
        /*0c54*/ 	.word	0x000008f0
        /*0c58*/ 	.word	0x000000ff
        /*0c5c*/ 	.word	0x000228b0
        /*0c60*/ 	.short	0x0100
        /*0c62*/ 	.byte	0x08
	.zero		1


	//   ....[19]....
        /*0c64*/ 	.word	0x00000900
        /*0c68*/ 	.word	0x000000ff
        /*0c6c*/ 	.word	0x000228c0
        /*0c70*/ 	.short	0x0100
        /*0c72*/ 	.byte	0x08
	.zero		1


	//   ....[20]....
        /*0c74*/ 	.word	0x00000910
        /*0c78*/ 	.word	0x000000ff
        /*0c7c*/ 	.word	0x000228b8
        /*0c80*/ 	.short	0x0100
        /*0c82*/ 	.byte	0x08
	.zero		1


	//   ....[21]....
        /*0c84*/ 	.word	0x00000920
        /*0c88*/ 	.word	0x000000ff
        /*0c8c*/ 	.word	0x000228c8
        /*0c90*/ 	.short	0x0100
        /*0c92*/ 	.byte	0x08
	.zero		1


	//   ....[22]....
        /*0c94*/ 	.word	0x00002f90
        /*0c98*/ 	.word	0x00000062
        /*0c9c*/ 	.word	0x00022890
        /*0ca0*/ 	.short	0x010a
        /*0ca2*/ 	.byte	0x3f
	.zero		1


	//   ....[23]....
        /*0ca4*/ 	.word	0x00004260
        /*0ca8*/ 	.word	0x00000062
        /*0cac*/ 	.word	0x00022890
        /*0cb0*/ 	.short	0x010a
        /*0cb2*/ 	.byte	0x3f
	.zero		1


	//   ....[24]....
        /*0cb4*/ 	.word	0x00005360
        /*0cb8*/ 	.word	0x00000062
        /*0cbc*/ 	.word	0x00022890
        /*0cc0*/ 	.short	0x010a
        /*0cc2*/ 	.byte	0x3f
	.zero		1


	//   ....[25]....
        /*0cc4*/ 	.word	0x00005570
        /*0cc8*/ 	.word	0x00000020
        /*0ccc*/ 	.word	0x00000000
        /*0cd0*/ 	.short	0x0101
        /*0cd2*/ 	.byte	0x3f
	.zero		1


	//   ....[26]....
        /*0cd4*/ 	.word	0x000055b0
        /*0cd8*/ 	.word	0x00000062
        /*0cdc*/ 	.word	0x000228b0
        /*0ce0*/ 	.short	0x010a
        /*0ce2*/ 	.byte	0x3f
	.zero		1


	//   ....[27]....
        /*0ce4*/ 	.word	0x00005c00
        /*0ce8*/ 	.word	0x00000062
        /*0cec*/ 	.word	0x00000000
        /*0cf0*/ 	.short	0x0101
        /*0cf2*/ 	.byte	0x3f
	.zero		1


	//   ....[28]....
        /*0cf4*/ 	.word	0x000067d0
        /*0cf8*/ 	.word	0x00000010
        /*0cfc*/ 	.word	0x00022800
        /*0d00*/ 	.short	0x010a
        /*0d02*/ 	.byte	0x3f
	.zero		1


	//   ....[29]....
        /*0d04*/ 	.word	0x00006820
        /*0d08*/ 	.word	0x00000010
        /*0d0c*/ 	.word	0x00022800
        /*0d10*/ 	.short	0x010a
        /*0d12*/ 	.byte	0x3f
	.zero		1


	//   ....[30]....
        /*0d14*/ 	.word	0x00007260
        /*0d18*/ 	.word	0x00000010
        /*0d1c*/ 	.word	0x00022800
        /*0d20*/ 	.short	0x010a
        /*0d22*/ 	.byte	0x3f
	.zero		1


	//   ....[31]....
        /*0d24*/ 	.word	0x000087a0
        /*0d28*/ 	.word	0x00000010
        /*0d2c*/ 	.word	0x00022800
        /*0d30*/ 	.short	0x010a
        /*0d32*/ 	.byte	0x3f
	.zero		1


	//   ....[32]....
        /*0d34*/ 	.word	0x00009720
        /*0d38*/ 	.word	0x00000006
        /*0d3c*/ 	.word	0x00022830
        /*0d40*/ 	.short	0x010a
        /*0d42*/ 	.byte	0x3f
	.zero		1


	//   ....[33]....
        /*0d44*/ 	.word	0x000097c0
        /*0d48*/ 	.word	0x00000006
        /*0d4c*/ 	.word	0x00022830
        /*0d50*/ 	.short	0x010a
        /*0d52*/ 	.byte	0x3f
	.zero		1


	//   ....[34]....
        /*0d54*/ 	.word	0x00009cf0
        /*0d58*/ 	.word	0x00000000
        /*0d5c*/ 	.word	0x00000000
        /*0d60*/ 	.short	0x0101
        /*0d62*/ 	.byte	0x3f
	.zero		1


	//   ....[35]....
        /*0d64*/ 	.word	0x0000bb60
        /*0d68*/ 	.word	0x00000006
        /*0d6c*/ 	.word	0x00022850
        /*0d70*/ 	.short	0x010a
        /*0d72*/ 	.byte	0x3f
	.zero		1


	//   ....[36]....
        /*0d74*/ 	.word	0x0000bbb0
        /*0d78*/ 	.word	0x00000006
        /*0d7c*/ 	.word	0x00022850
        /*0d80*/ 	.short	0x010a
        /*0d82*/ 	.byte	0x3f
	.zero		1


	//   ....[37]....
        /*0d84*/ 	.word	0x0000bf80
        /*0d88*/ 	.word	0x00000006
        /*0d8c*/ 	.word	0x00000000
        /*0d90*/ 	.short	0x0101
        /*0d92*/ 	.byte	0x3f
	.zero		1


	//   ....[38]....
        /*0d94*/ 	.word	0x0000c2b0
        /*0d98*/ 	.word	0x000000c9
        /*0d9c*/ 	.word	0x00022830
        /*0da0*/ 	.short	0x010a
        /*0da2*/ 	.byte	0x3f
	.zero		1


	//   ....[39]....
        /*0da4*/ 	.word	0x0000c310
        /*0da8*/ 	.word	0x000000c9
        /*0dac*/ 	.word	0x00022830
        /*0db0*/ 	.short	0x010a
        /*0db2*/ 	.byte	0x3f
	.zero		1


	//   ....[40]....
        /*0db4*/ 	.word	0x0000c680
        /*0db8*/ 	.word	0x0000000a
        /*0dbc*/ 	.word	0x00000000
        /*0dc0*/ 	.short	0x0101
        /*0dc2*/ 	.byte	0x3f
	.zero		1


	//   ....[41]....
        /*0dc4*/ 	.word	0x0000efa0
        /*0dc8*/ 	.word	0x000000c9
        /*0dcc*/ 	.word	0x00022850
        /*0dd0*/ 	.short	0x010a
        /*0dd2*/ 	.byte	0x3f
	.zero		1


	//   ....[42]....
        /*0dd4*/ 	.word	0x0000eff0
        /*0dd8*/ 	.word	0x000000c9
        /*0ddc*/ 	.word	0x00022850
        /*0de0*/ 	.short	0x010a
        /*0de2*/ 	.byte	0x3f
	.zero		1


	//   ....[43]....
        /*0de4*/ 	.word	0x0000f3b0
        /*0de8*/ 	.word	0x000000c9
        /*0dec*/ 	.word	0x00000000
        /*0df0*/ 	.short	0x0101
        /*0df2*/ 	.byte	0x3f
	.zero		1


	//   ....[44]....
        /*0df4*/ 	.word	0x0000f7b0
        /*0df8*/ 	.word	0x00000006
        /*0dfc*/ 	.word	0x00022830
        /*0e00*/ 	.short	0x010a
        /*0e02*/ 	.byte	0x3f
	.zero		1


	//   ....[45]....
        /*0e04*/ 	.word	0x0000f810
        /*0e08*/ 	.word	0x00000006
        /*0e0c*/ 	.word	0x00022830
        /*0e10*/ 	.short	0x010a
        /*0e12*/ 	.byte	0x3f
	.zero		1


	//   ....[46]....
        /*0e14*/ 	.word	0x00010f90
        /*0e18*/ 	.word	0x0000009a
        /*0e1c*/ 	.word	0x00000000
        /*0e20*/ 	.short	0x0101
        /*0e22*/ 	.byte	0x3f
	.zero		1


	//   ....[47]....
        /*0e24*/ 	.word	0x00011180
        /*0e28*/ 	.word	0x00000006
        /*0e2c*/ 	.word	0x00022850
        /*0e30*/ 	.short	0x010a
        /*0e32*/ 	.byte	0x3f
	.zero		1


	//   ....[48]....
        /*0e34*/ 	.word	0x000111d0
        /*0e38*/ 	.word	0x00000006
        /*0e3c*/ 	.word	0x00022850
        /*0e40*/ 	.short	0x010a
        /*0e42*/ 	.byte	0x3f
	.zero		1


	//   ....[49]....
        /*0e44*/ 	.word	0x00011570
        /*0e48*/ 	.word	0x00000006
        /*0e4c*/ 	.word	0x00000000
        /*0e50*/ 	.short	0x0101
        /*0e52*/ 	.byte	0x3f
	.zero		1


	//   ....[50]....
        /*0e54*/ 	.word	0x00011680
        /*0e58*/ 	.word	0x000000c9
        /*0e5c*/ 	.word	0x00022830
        /*0e60*/ 	.short	0x010a
        /*0e62*/ 	.byte	0x3f
	.zero		1


	//   ....[51]....
        /*0e64*/ 	.word	0x000116e0
        /*0e68*/ 	.word	0x000000c9
        /*0e6c*/ 	.word	0x00022830
        /*0e70*/ 	.short	0x010a
        /*0e72*/ 	.byte	0x3f
	.zero		1


	//   ....[52]....
        /*0e74*/ 	.word	0x00011a20
        /*0e78*/ 	.word	0x00000000
        /*0e7c*/ 	.word	0x00000000
        /*0e80*/ 	.short	0x0101
        /*0e82*/ 	.byte	0x3f
	.zero		1


	//   ....[53]....
        /*0e84*/ 	.word	0x00014340
        /*0e88*/ 	.word	0x000000c9
        /*0e8c*/ 	.word	0x00022850
        /*0e90*/ 	.short	0x010a
        /*0e92*/ 	.byte	0x3f
	.zero		1


	//   ....[54]....
        /*0e94*/ 	.word	0x00014390
        /*0e98*/ 	.word	0x000000c9
        /*0e9c*/ 	.word	0x00022850
        /*0ea0*/ 	.short	0x010a
        /*0ea2*/ 	.byte	0x3f
	.zero		1


	//   ....[55]....
        /*0ea4*/ 	.word	0x00014750
        /*0ea8*/ 	.word	0x000000c9
        /*0eac*/ 	.word	0x00000000
        /*0eb0*/ 	.short	0x0101
        /*0eb2*/ 	.byte	0x3f
	.zero		1


	//   ....[56]....
        /*0eb4*/ 	.word	0x00016c30
        /*0eb8*/ 	.word	0x00000000
        /*0ebc*/ 	.word	0x00000000
        /*0ec0*/ 	.short	0x0101
        /*0ec2*/ 	.byte	0x3f
	.zero		1


	//   ....[57]....
        /*0ec4*/ 	.word	0x00019900
        /*0ec8*/ 	.word	0x00000007
        /*0ecc*/ 	.word	0x00022820
        /*0ed0*/ 	.short	0x010a
        /*0ed2*/ 	.byte	0x3f
	.zero		1


	//   ....[58]....
        /*0ed4*/ 	.word	0x000199e0
        /*0ed8*/ 	.word	0x00000006
        /*0edc*/ 	.word	0x000228a0
        /*0ee0*/ 	.short	0x010a
        /*0ee2*/ 	.byte	0x3f
	.zero		1


	//   ....[59]....
        /*0ee4*/ 	.word	0x00019c30
        /*0ee8*/ 	.word	0x00000006
        /*0eec*/ 	.word	0x000228c0
        /*0ef0*/ 	.short	0x010a
        /*0ef2*/ 	.byte	0x3f
	.zero		1


	//   ....[60]....
        /*0ef4*/ 	.word	0x0001a2f0
        /*0ef8*/ 	.word	0x00000005
        /*0efc*/ 	.word	0x000228a0
        /*0f00*/ 	.short	0x010a
        /*0f02*/ 	.byte	0x3f
	.zero		1


	//   ....[61]....
        /*0f04*/ 	.word	0x0001a530
        /*0f08*/ 	.word	0x00000005
        /*0f0c*/ 	.word	0x000228c0
        /*0f10*/ 	.short	0x010a
        /*0f12*/ 	.byte	0x3f
	.zero		1


	//   ....[62]....
        /*0f14*/ 	.word	0x0001b860
        /*0f18*/ 	.word	0x00000000
        /*0f1c*/ 	.word	0x00022840
        /*0f20*/ 	.short	0x010a
        /*0f22*/ 	.byte	0x3f
	.zero		1


	//   ....[63]....
        /*0f24*/ 	.word	0x0001c5d0
        /*0f28*/ 	.word	0x00000008
        /*0f2c*/ 	.word	0x00022800
        /*0f30*/ 	.short	0x0107
        /*0f32*/ 	.byte	0x3f
	.zero		1


	//   ....[64]....
        /*0f34*/ 	.word	0x0001c6d0
        /*0f38*/ 	.word	0x00000002
        /*0f3c*/ 	.word	0x00022800
        /*0f40*/ 	.short	0x0101
        /*0f42*/ 	.byte	0x3f
	.zero		1


	//   ....[65]....
        /*0f44*/ 	.word	0x0001c6f0
        /*0f48*/ 	.word	0x00000002
        /*0f4c*/ 	.word	0x00022820
        /*0f50*/ 	.short	0x010a
        /*0f52*/ 	.byte	0x3f
	.zero		1


	//   ....[66]....
        /*0f54*/ 	.word	0x0001c7f0
        /*0f58*/ 	.word	0x00000002
        /*0f5c*/ 	.word	0x00022860
        /*0f60*/ 	.short	0x010a
        /*0f62*/ 	.byte	0x3f
	.zero		1


	//   ....[67]....
        /*0f64*/ 	.word	0x0001d0b0
        /*0f68*/ 	.word	0x00000002
        /*0f6c*/ 	.word	0x00022840
        /*0f70*/ 	.short	0x010a
        /*0f72*/ 	.byte	0x3f
	.zero		1


	//   ....[68]....
        /*0f74*/ 	.word	0x0001d300
        /*0f78*/ 	.word	0x00000002
        /*0f7c*/ 	.word	0x00022860
        /*0f80*/ 	.short	0x010a
        /*0f82*/ 	.byte	0x3f
	.zero		1


	//   ....[69]....
        /*0f84*/ 	.word	0x0001db60
        /*0f88*/ 	.word	0x00000003
        /*0f8c*/ 	.word	0x00022840
        /*0f90*/ 	.short	0x010a
        /*0f92*/ 	.byte	0x3f
	.zero		1


	//   ....[70]....
        /*0f94*/ 	.word	0x0001dda0
        /*0f98*/ 	.word	0x00000003
        /*0f9c*/ 	.word	0x00022860
        /*0fa0*/ 	.short	0x010a
        /*0fa2*/ 	.byte	0x3f
	.zero		1


	//   ....[71]....
        /*0fa4*/ 	.word	0x0001e570
        /*0fa8*/ 	.word	0x00000003
        /*0fac*/ 	.word	0x00022840
        /*0fb0*/ 	.short	0x010a
        /*0fb2*/ 	.byte	0x3f
	.zero		1


	//   ....[72]....
        /*0fb4*/ 	.word	0x0001e7c0
        /*0fb8*/ 	.word	0x00000003
        /*0fbc*/ 	.word	0x00022860
        /*0fc0*/ 	.short	0x010a
        /*0fc2*/ 	.byte	0x3f
	.zero		1


	//   ....[73]....
        /*0fc4*/ 	.word	0x0001fc10
        /*0fc8*/ 	.word	0x00000000
        /*0fcc*/ 	.word	0x00022820
        /*0fd0*/ 	.short	0x010a
        /*0fd2*/ 	.byte	0x3f
	.zero		1


	//   ....[74]....
        /*0fd4*/ 	.word	0x0001fdc0
        /*0fd8*/ 	.word	0x00000006
        /*0fdc*/ 	.word	0x00000000
        /*0fe0*/ 	.short	0x010a
        /*0fe2*/ 	.byte	0x3f
	.zero		1


	//   ....[75]....
        /*0fe4*/ 	.word	0x0001fe30
        /*0fe8*/ 	.word	0x00000007
        /*0fec*/ 	.word	0x00000000
        /*0ff0*/ 	.short	0x010a
        /*0ff2*/ 	.byte	0x3f
	.zero		1


	//   ....[76]....
        /*0ff4*/ 	.word	0x0001fea0
        /*0ff8*/ 	.word	0x00000004
        /*0ffc*/ 	.word	0x00000000
        /*1000*/ 	.short	0x010a
        /*1002*/ 	.byte	0x3f
	.zero		1


	//   ....[77]....
        /*1004*/ 	.word	0x0001fed0
        /*1008*/ 	.word	0x00000003
        /*100c*/ 	.word	0x00000000
        /*1010*/ 	.short	0x010a
        /*1012*/ 	.byte	0x3f
	.zero		1


	//   ....[78]....
        /*1014*/ 	.word	0x0001ff30
        /*1018*/ 	.word	0x00000062
        /*101c*/ 	.word	0x00022890
        /*1020*/ 	.short	0x010a
        /*1022*/ 	.byte	0x3f
	.zero		1


	//   ....[79]....
        /*1024*/ 	.word	0x0001ff80
        /*1028*/ 	.word	0x00000062
        /*102c*/ 	.word	0x00022890
        /*1030*/ 	.short	0x010a
        /*1032*/ 	.byte	0x3f
	.zero		1


	//   ....[80]....
        /*1034*/ 	.word	0x0001ffd0
        /*1038*/ 	.word	0x00000062
        /*103c*/ 	.word	0x00022890
        /*1040*/ 	.short	0x010a
        /*1042*/ 	.byte	0x3f
	.zero		1


	//   ....[81]....
        /*1044*/ 	.word	0x00020020
        /*1048*/ 	.word	0x00000062
        /*104c*/ 	.word	0x000228b0
        /*1050*/ 	.short	0x010a
        /*1052*/ 	.byte	0x3f
	.zero		1


	//   ....[82]....
        /*1054*/ 	.word	0x000204e0
        /*1058*/ 	.word	0x00000010
        /*105c*/ 	.word	0x00022800
        /*1060*/ 	.short	0x010a
        /*1062*/ 	.byte	0x3f
	.zero		1


	//   ....[83]....
        /*1064*/ 	.word	0x00020ae0
        /*1068*/ 	.word	0x00000010
        /*106c*/ 	.word	0x00022800
        /*1070*/ 	.short	0x010a
        /*1072*/ 	.byte	0x3f
	.zero		1


	//   ....[84]....
        /*1074*/ 	.word	0x00020b30
        /*1078*/ 	.word	0x00000006
        /*107c*/ 	.word	0x00022830
        /*1080*/ 	.short	0x010a
        /*1082*/ 	.byte	0x3f
	.zero		1


	//   ....[85]....
        /*1084*/ 	.word	0x00020b80
        /*1088*/ 	.word	0x00000006
        /*108c*/ 	.word	0x00022850
        /*1090*/ 	.short	0x010a
        /*1092*/ 	.byte	0x3f
	.zero		1


	//   ....[86]....
        /*1094*/ 	.word	0x00020bd0
        /*1098*/ 	.word	0x000000c9
        /*109c*/ 	.word	0x00022830
        /*10a0*/ 	.short	0x010a
        /*10a2*/ 	.byte	0x3f
	.zero		1


	//   ....[87]....
        /*10a4*/ 	.word	0x00020c20
        /*10a8*/ 	.word	0x000000c9
        /*10ac*/ 	.word	0x00022850
        /*10b0*/ 	.short	0x010a
        /*10b2*/ 	.byte	0x3f
	.zero		1


	//   ....[88]....
        /*10b4*/ 	.word	0x00020c70
        /*10b8*/ 	.word	0x00000006
        /*10bc*/ 	.word	0x00022830
        /*10c0*/ 	.short	0x010a
        /*10c2*/ 	.byte	0x3f
	.zero		1


	//   ....[89]....
        /*10c4*/ 	.word	0x00020cc0
        /*10c8*/ 	.word	0x00000006
        /*10cc*/ 	.word	0x00022850
        /*10d0*/ 	.short	0x010a
        /*10d2*/ 	.byte	0x3f
	.zero		1


	//   ....[90]....
        /*10d4*/ 	.word	0x00020d10
        /*10d8*/ 	.word	0x000000c9
        /*10dc*/ 	.word	0x00022830
        /*10e0*/ 	.short	0x010a
        /*10e2*/ 	.byte	0x3f
	.zero		1


	//   ....[91]....
        /*10e4*/ 	.word	0x00020d60
        /*10e8*/ 	.word	0x000000c9
        /*10ec*/ 	.word	0x00022850
        /*10f0*/ 	.short	0x010a
        /*10f2*/ 	.byte	0x3f
	.zero		1


	//   ....[92]....
        /*10f4*/ 	.word	0x00021340
        /*10f8*/ 	.word	0x00000006
        /*10fc*/ 	.word	0x00022820
        /*1100*/ 	.short	0x010a
        /*1102*/ 	.byte	0x3f
	.zero		1


	//   ....[93]....
        /*1104*/ 	.word	0x00021390
        /*1108*/ 	.word	0x00000006
        /*110c*/ 	.word	0x000228a0
        /*1110*/ 	.short	0x010a
        /*1112*/ 	.byte	0x3f
	.zero		1


	//   ....[94]....
        /*1114*/ 	.word	0x000213e0
        /*1118*/ 	.word	0x00000006
        /*111c*/ 	.word	0x000228c0
        /*1120*/ 	.short	0x010a
        /*1122*/ 	.byte	0x3f
	.zero		1


	//   ....[95]....
        /*1124*/ 	.word	0x00021430
        /*1128*/ 	.word	0x00000005
        /*112c*/ 	.word	0x000228a0
        /*1130*/ 	.short	0x010a
        /*1132*/ 	.byte	0x3f
	.zero		1


	//   ....[96]....
        /*1134*/ 	.word	0x00021480
        /*1138*/ 	.word	0x00000005
        /*113c*/ 	.word	0x000228c0
        /*1140*/ 	.short	0x010a
        /*1142*/ 	.byte	0x3f
	.zero		1


	//   ....[97]....
        /*1144*/ 	.word	0x00021620
        /*1148*/ 	.word	0x00000000
        /*114c*/ 	.word	0x00022840
        /*1150*/ 	.short	0x010a
        /*1152*/ 	.byte	0x3f
	.zero		1


	//   ....[98]....
        /*1154*/ 	.word	0x000220d0
        /*1158*/ 	.word	0x00000002
        /*115c*/ 	.word	0x00022820
        /*1160*/ 	.short	0x010a
        /*1162*/ 	.byte	0x3f
	.zero		1


	//   ....[99]....
        /*1164*/ 	.word	0x00022120
        /*1168*/ 	.word	0x00000002
        /*116c*/ 	.word	0x00022860
        /*1170*/ 	.short	0x010a
        /*1172*/ 	.byte	0x3f
	.zero		1


	//   ....[100]....
        /*1174*/ 	.word	0x00022170
        /*1178*/ 	.word	0x00000002
        /*117c*/ 	.word	0x00022840
        /*1180*/ 	.short	0x010a
        /*1182*/ 	.byte	0x3f
	.zero		1


	//   ....[101]....
        /*1184*/ 	.word	0x000221c0
        /*1188*/ 	.word	0x00000002
        /*118c*/ 	.word	0x00022860
        /*1190*/ 	.short	0x010a
        /*1192*/ 	.byte	0x3f
	.zero		1


	//   ....[102]....
        /*1194*/ 	.word	0x00022210
        /*1198*/ 	.word	0x00000003
        /*119c*/ 	.word	0x00022840
        /*11a0*/ 	.short	0x010a
        /*11a2*/ 	.byte	0x3f
	.zero		1


	//   ....[103]....
        /*11a4*/ 	.word	0x00022260
        /*11a8*/ 	.word	0x00000003
        /*11ac*/ 	.word	0x00022860
        /*11b0*/ 	.short	0x010a
        /*11b2*/ 	.byte	0x3f
	.zero		1


	//   ....[104]....
        /*11b4*/ 	.word	0x000222b0
        /*11b8*/ 	.word	0x00000003
        /*11bc*/ 	.word	0x00022840
        /*11c0*/ 	.short	0x010a
        /*11c2*/ 	.byte	0x3f
	.zero		1


	//   ....[105]....
        /*11c4*/ 	.word	0x00022300
        /*11c8*/ 	.word	0x00000003
        /*11cc*/ 	.word	0x00022860
        /*11d0*/ 	.short	0x010a
        /*11d2*/ 	.byte	0x3f
	.zero		1


	//   ....[106]....
        /*11d4*/ 	.word	0x00022d00
        /*11d8*/ 	.word	0x00000000
        /*11dc*/ 	.word	0x00022820
        /*11e0*/ 	.short	0x010a
        /*11e2*/ 	.byte	0x3f
	.zero		1


	//   ....[107]....
        /*11e4*/ 	.word	0x00022ea0
        /*11e8*/ 	.word	0x00000006
        /*11ec*/ 	.word	0x00000000
        /*11f0*/ 	.short	0x010a
        /*11f2*/ 	.byte	0x3f
	.zero		1


	//   ....[108]....
        /*11f4*/ 	.word	0x00022ef0
        /*11f8*/ 	.word	0x00000007
        /*11fc*/ 	.word	0x00000000
        /*1200*/ 	.short	0x010a
        /*1202*/ 	.byte	0x3f
	.zero		1


	//   ....[109]....
        /*1204*/ 	.word	0x00022f40
        /*1208*/ 	.word	0x00000004
        /*120c*/ 	.word	0x00000000
        /*1210*/ 	.short	0x010a
        /*1212*/ 	.byte	0x3f
	.zero		1


	//----- nvinfo : EIATTR_NUM_MBARRIERS
	.align		4
.L_415:
        /*1214*/ 	.byte	0x03, 0x38
        /*1216*/ 	.short	0x0016


	//----- nvinfo : EIATTR_EXIT_INSTR_OFFSETS
	.align		4
        /*1218*/ 	.byte	0x04, 0x1c
        /*121a*/ 	.short	(.L_417 - .L_416)


	//   ....[0]....
.L_416:
        /*121c*/ 	.word	0x0001ff20


	//----- nvinfo : EIATTR_MAX_THREADS
	.align		4
.L_417:
        /*1220*/ 	.byte	0x04, 0x05
        /*1222*/ 	.short	(.L_419 - .L_418)
.L_418:
        /*1224*/ 	.word	0x00000180
        /*1228*/ 	.word	0x00000001
        /*122c*/ 	.word	0x00000001


	//----- nvinfo : EIATTR_CRS_STACK_SIZE
	.align		4
.L_419:
        /*1230*/ 	.byte	0x04, 0x1e
        /*1232*/ 	.short	(.L_421 - .L_420)
.L_420:
        /*1234*/ 	.word	0x00000000


	//----- nvinfo : EIATTR_CBANK_PARAM_SIZE
	.align		4
.L_421:
        /*1238*/ 	.byte	0x03, 0x19
        /*123a*/ 	.short	0x0af0


	//----- nvinfo : EIATTR_PARAM_CBANK
	.align		4
        /*123c*/ 	.byte	0x04, 0x0a
        /*123e*/ 	.short	(.L_423 - .L_422)
	.align		4
.L_422:
        /*1240*/ 	.word	index@(.nv.constant0._ZN7cutlass13device_kernelIN5flash11enable_sm90INS1_16FlashAttnFwdSm90INS1_25CollectiveMainloopFwdSm90ILi2EN4cute5tupleIJNS5_1CILi1EEES8_S8_EEENS6_IJNS7_ILi128EEENS7_ILi96EEENS7_ILi64EEEEEELi256ENS_10bfloat16_tEfNS_4arch4Sm90ELb0ELb1ELb0ELb1ELb0ELb1ELb0ELb1ELb0ELb1ELb0ELb0EEENS1_21CollectiveEpilogueFwdINS6_IJSA_NS7_ILi256EEESB_EEES9_SE_SG_Li256ELb1ELb1ELb0ELb0EEENS1_36VarlenDynamicPersistentTileSchedulerILi128ELi96ELi256ELi128ELb0ELb1ELb1ELb1ELb0ELb1EEEEEEEEEvNT_6ParamsE)
        /*1244*/ 	.short	0x0210
        /*1246*/ 	.short	0x0af0


	//----- nvinfo : EIATTR_SW_WAR
	.align		4
.L_423:
        /*1248*/ 	.byte	0x04, 0x36
        /*124a*/ 	.short	(.L_425 - .L_424)
.L_424:
        /*124c*/ 	.word	0x00000008
.L_425:


//--------------------- .nv.info._ZN7cutlass13device_kernelIN5flash11enable_sm90INS1_16FlashAttnFwdSm90INS1_25CollectiveMainloopFwdSm90ILi2EN4cute5tupleIJNS5_1CILi1EEES8_S8_EEENS6_IJNS7_ILi128EEENS7_ILi96EEENS7_ILi64EEEEEELi256ENS_10bfloat16_tEfNS_4arch4Sm90ELb0ELb1ELb0ELb1ELb0ELb0ELb1ELb1ELb0ELb1ELb0ELb0EEENS1_21CollectiveEpilogueFwdINS6_IJSA_NS7_ILi256EEESB_EEES9_SE_SG_Li256ELb1ELb1ELb0ELb0EEENS1_36VarlenDynamicPersistentTileSchedulerILi128ELi96ELi256ELi128ELb0ELb1ELb1ELb1ELb0ELb1EEEEEEEEEvNT_6ParamsE --------------------------
	.section	.nv.info._ZN7cutlass13device_kernelIN5flash11enable_sm90INS1_16FlashAttnFwdSm90INS1_25CollectiveMainloopFwdSm90ILi2EN4cute5tupleIJNS5_1CILi1EEES8_S8_EEENS6_IJNS7_ILi128EEENS7_ILi96EEENS7_ILi64EEEEEELi256ENS_10bfloat16_tEfNS_4arch4Sm90ELb0ELb1ELb0ELb1ELb0ELb0ELb1ELb1ELb0ELb1ELb0ELb0EEENS1_21CollectiveEpilogueFwdINS6_IJSA_NS7_ILi256EEESB_EEES9_SE_SG_Li256ELb1ELb1ELb0ELb0EEENS1_36VarlenDynamicPersistentTileSchedulerILi128ELi96ELi256ELi128ELb0ELb1ELb1ELb1ELb0ELb1EEEEEEEEEvNT_6ParamsE,"",@"SHT_CUDA_INFO"
	.sectionflags	@""
	.align	4


	//----- nvinfo : EIATTR_CUDA_API_VERSION
	.align		4
        /*0000*/ 	.byte	0x04, 0x37
        /*0002*/ 	.short	(.L_427 - .L_426)
.L_426:
        /*0004*/ 	.word	0x00000082


	//----- nvinfo : EIATTR_KPARAM_INFO
	.align		4
.L_427:
        /*0008*/ 	.byte	0x04, 0x17
        /*000a*/ 	.short	(.L_429 - .L_428)
.L_428:
        /*000c*/ 	.word	0x00000000
        /*0010*/ 	.short	0x0000
        /*0012*/ 	.short	0x0070
        /*0014*/ 	.byte	0x00, 0xf0, 0x01, 0x2e


	//----- nvinfo : EIATTR_SPARSE_MMA_MASK
	.align		4
.L_429:
        /*0018*/ 	.byte	0x03, 0x50
        /*001a*/ 	.short	0x0000


	//----- nvinfo : EIATTR_MAXREG_COUNT
	.align		4
        /*001c*/ 	.byte	0x03, 0x1b
        /*001e*/ 	.short	0x00a8


	//----- nvinfo : EIATTR_NUM_BARRIERS
	.align		4
        /*0020*/ 	.byte	0x02, 0x4c
        /*0022*/ 	.byte	0x10
	.zero		1


	//----- nvinfo : EIATTR_EXTERNS
	.align		4
        /*0024*/ 	.byte	0x04, 0x0f
        /*0026*/ 	.short	(.L_431 - .L_430)


	//   ....[0]....
	.align		4
.L_430:
        /*0028*/ 	.word	index@(__assertfail)


	//----- nvinfo : EIATTR_ANNOTATIONS
	.align		4
.L_431:
        /*002c*/ 	.byte	0x04, 0x55
        /*002e*/ 	.short	(.L_433 - .L_432)


	//   ....[0]....
.L_432:
        /* <DEDUP_REMOVED lines=87> */


	//----- nvinfo : EIATTR_MERCURY_ISA_VERSION
	.align		4
.L_433:
        /*0590*/ 	.byte	0x03, 0x5f
        /*0592*/ 	.short	0x0101


	//----- nvinfo : EIATTR_UNUSED_LOAD_BYTE_OFFSET
	.align		4
        /*0594*/ 	.byte	0x04, 0x44
        /*0596*/ 	.short	(.L_435 - .L_434)


	//   ....[0]....
.L_434:
        /*0598*/ 	.word	0x00000b60
        /*059c*/ 	.word	0x0000fff0


	//   ....[1]....
        /*05a0*/ 	.word	0x0001f040
        /*05a4*/ 	.word	0x0000fff0


	//----- nvinfo : EIATTR_INT_WARP_WIDE_INSTR_OFFSETS
	.align		4
.L_435:
        /*05a8*/ 	.byte	0x04, 0x31
        /*05aa*/ 	.short	(.L_437 - .L_436)


	//   ....[0]....
.L_436:
        /*05ac*/ 	.word	0x00000170


	//   ....[1]....
        /*05b0*/ 	.word	0x000001b0


	//   ....[2]....
        /*05b4*/ 	.word	0x00000220


	//   ....[3]....
        /*05b8*/ 	.word	0x00000230


	//   ....[4]....
        /*05bc*/ 	.word	0x00023230


	//   ....[5]....
        /*05c0*/ 	.word	0x000232c0


	//   ....[6]....
        /*05c4*/ 	.word	0x00027d50


	//   ....[7]....
        /*05c8*/ 	.word	0x00027de0


	//----- nvinfo : EIATTR_COOP_GROUP_MASK_REGIDS
	.align		4
.L_437:
        /*05cc*/ 	.byte	0x04, 0x29
        /*05ce*/ 	.short	(.L_439 - .L_438)


	//   ....[0]....
.L_438:
        /*05d0*/ 	.word	0xffffffff


	//   ....[1]....
        /*05d4*/ 	.word	0xffffffff


	//   ....[2]....
        /*05d8*/ 	.word	0xffffffff


	//   ....[3]....
        /*05dc*/ 	.word	0xffffffff


	//   ....[4]....
        /*05e0*/ 	.word	0xffffffff


	//   ....[5]....
        /*05e4*/ 	.word	0xffffffff


	//   ....[6]....
        /*05e8*/ 	.word	0xffffffff


	//   ....[7]....
        /*05ec*/ 	.word	0xffffffff


	//   ....[8]....
        /*05f0*/ 	.word	0xffffffff


	//   ....[9]....
        /*05f4*/ 	.word	0xffffffff


	//   ....[10]....
        /*05f8*/ 	.word	0xffffffff


	//   ....[11]....
        /*05fc*/ 	.word	0xffffffff


	//   ....[12]....
        /*0600*/ 	.word	0xffffffff


	//   ....[13]....
        /*0604*/ 	.word	0xffffffff


	//   ....[14]....
        /*0608*/ 	.word	0xffffffff


	//   ....[15]....
        /*060c*/ 	.word	0xffffffff


	//   ....[16]....
        /*0610*/ 	.word	0xffffffff


	//   ....[17]....
        /*0614*/ 	.word	0xffffffff


	//   ....[18]....
        /*0618*/ 	.word	0xffffffff


	//   ....[19]....
        /*061c*/ 	.word	0xffffffff


	//   ....[20]....
        /*0620*/ 	.word	0xffffffff


	//   ....[21]....
        /*0624*/ 	.word	0xffffffff


	//   ....[22]....
        /*0628*/ 	.word	0xffffffff


	//   ....[23]....
        /*062c*/ 	.word	0xffffffff


	//   ....[24]....
        /*0630*/ 	.word	0xffffffff


	//   ....[25]....
        /*0634*/ 	.word	0xffffffff


	//   ....[26]....
        /*0638*/ 	.word	0xffffffff


	//   ....[27]....
        /*063c*/ 	.word	0xffffffff


	//   ....[28]....
        /*0640*/ 	.word	0xffffffff


	//   ....[29]....
        /*0644*/ 	.word	0xffffffff


	//   ....[30]....
        /*0648*/ 	.word	0xffffffff


	//   ....[31]....
        /*064c*/ 	.word	0xffffffff


	//   ....[32]....
        /*0650*/ 	.word	0xffffffff


	//   ....[33]....
        /*0654*/ 	.word	0xffffffff


	//   ....[34]....
        /*0658*/ 	.word	0xffffffff


	//   ....[35]....
        /*065c*/ 	.word	0xffffffff


	//   ....[36]....
        /*0660*/ 	.word	0xffffffff


	//   ....[37]....
        /*0664*/ 	.word	0xffffffff


	//   ....[38]....
        /*0668*/ 	.word	0xffffffff


	//   ....[39]....
        /*066c*/ 	.word	0xffffffff


	//   ....[40]....
        /*0670*/ 	.word	0xffffffff


	//   ....[41]....
        /*0674*/ 	.word	0xffffffff


	//   ....[42]....
        /*0678*/ 	.word	0xffffffff


	//   ....[43]....
        /*067c*/ 	.word	0xffffffff


	//   ....[44]....
        /*0680*/ 	.word	0xffffffff


	//   ....[45]....
        /*0684*/ 	.word	0xffffffff


	//   ....[46]....
        /*0688*/ 	.word	0xffffffff


	//   ....[47]....
        /*068c*/ 	.word	0xffffffff


	//   ....[48]....
        /*0690*/ 	.word	0xffffffff


	//   ....[49]....
        /*0694*/ 	.word	0xffffffff


	//   ....[50]....
        /*0698*/ 	.word	0xffffffff


	//   ....[51]....
        /*069c*/ 	.word	0xffffffff


	//   ....[52]....
        /*06a0*/ 	.word	0xffffffff


	//   ....[53]....
        /*06a4*/ 	.word	0xffffffff


	//   ....[54]....
        /*06a8*/ 	.word	0xffffffff


	//   ....[55]....
        /*06ac*/ 	.word	0xffffffff


	//   ....[56]....
        /*06b0*/ 	.word	0xffffffff


	//   ....[57]....
        /*06b4*/ 	.word	0xffffffff


	//   ....[58]....
        /*06b8*/ 	.word	0xffffffff


	//   ....[59]....
        /*06bc*/ 	.word	0xffffffff


	//   ....[60]....
        /*06c0*/ 	.word	0xffffffff


	//   ....[61]....
        /*06c4*/ 	.word	0xffffffff


	//   ....[62]....
        /*06c8*/ 	.word	0xffffffff


	//   ....[63]....
        /*06cc*/ 	.word	0xffffffff


	//   ....[64]....
        /*06d0*/ 	.word	0xffffffff


	//   ....[65]....
        /*06d4*/ 	.word	0xffffffff


	//   ....[66]....
        /*06d8*/ 	.word	0xffffffff


	//   ....[67]....
        /*06dc*/ 	.word	0xffffffff


	//   ....[68]....
        /*06e0*/ 	.word	0xffffffff


	//   ....[69]....
        /*06e4*/ 	.word	0xffffffff


	//   ....[70]....
        /*06e8*/ 	.word	0xffffffff


	//   ....[71]....
        /*06ec*/ 	.word	0xffffffff


	//   ....[72]....
        /*06f0*/ 	.word	0xffffffff


	//   ....[73]....
        /*06f4*/ 	.word	0xffffffff


	//   ....[74]....
        /*06f8*/ 	.word	0xffffffff


	//   ....[75]....
        /*06fc*/ 	.word	0xffffffff


	//   ....[76]....
        /*0700*/ 	.word	0xffffffff


	//   ....[77]....
        /*0704*/ 	.word	0xffffffff


	//   ....[78]....
        /*0708*/ 	.word	0xffffffff


	//   ....[79]....
        /*070c*/ 	.word	0xffffffff


	//   ....[80]....
        /*0710*/ 	.word	0xffffffff


	//   ....[81]....
        /*0714*/ 	.word	0xffffffff


	//   ....[82]....
        /*0718*/ 	.word	0xffffffff


	//   ....[83]....
        /*071c*/ 	.word	0xffffffff


	//   ....[84]....
        /*0720*/ 	.word	0xffffffff


	//   ....[85]....
        /*0724*/ 	.word	0xffffffff


	//   ....[86]....
        /*0728*/ 	.word	0xffffffff


	//   ....[87]....
        /*072c*/ 	.word	0xffffffff


	//   ....[88]....
        /*0730*/ 	.word	0xffffffff


	//   ....[89]....
        /*0734*/ 	.word	0xffffffff


	//   ....[90]....
        /*0738*/ 	.word	0xffffffff


	//   ....[91]....
        /*073c*/ 	.word	0xffffffff


	//   ....[92]....
        /*0740*/ 	.word	0xffffffff


	//   ....[93]....
        /*0744*/ 	.word	0xffffffff


	//   ....[94]....
        /*0748*/ 	.word	0xffffffff


	//   ....[95]....
        /*074c*/ 	.word	0xffffffff


	//   ....[96]....
        /*0750*/ 	.word	0xffffffff


	//   ....[97]....
        /*0754*/ 	.word	0xffffffff


	//   ....[98]....
        /*0758*/ 	.word	0xffffffff


	//   ....[99]....
        /*075c*/ 	.word	0xffffffff


	//   ....[100]....
        /*0760*/ 	.word	0xffffffff


	//   ....[101]....
        /*0764*/ 	.word	0xffffffff


	//   ....[102]....
        /*0768*/ 	.word	0xffffffff


	//   ....[103]....
        /*076c*/ 	.word	0xffffffff


	//   ....[104]....
        /*0770*/ 	.word	0xffffffff


	//   ....[105]....
        /*0774*/ 	.word	0xffffffff


	//   ....[106]....
        /*0778*/ 	.word	0xffffffff


	//   ....[107]....
        /*077c*/ 	.word	0xffffffff


	//   ....[108]....
        /*0780*/ 	.word	0xffffffff


	//   ....[109]....
        /*0784*/ 	.word	0xffffffff


	//   ....[110]....
        /*0788*/ 	.word	0xffffffff


	//   ....[111]....
        /*078c*/ 	.word	0xffffffff


	//   ....[112]....
        /*0790*/ 	.word	0xffffffff


	//   ....[113]....
        /*0794*/ 	.word	0xffffffff


	//   ....[114]....
        /*0798*/ 	.word	0xffffffff


	//   ....[115]....
        /*079c*/ 	.word	0x0500000f


	//   ....[116]....
        /*07a0*/ 	.word	0x0500000f


	//   ....[117]....
        /*07a4*/ 	.word	0x0500000f


	//   ....[118]....
        /*07a8*/ 	.word	0x0500000f


	//   ....[119]....
        /*07ac*/ 	.word	0x0500000f


	//   ....[120]....
        /*07b0*/ 	.word	0x0500000f


	//   ....[121]....
        /*07b4*/ 	.word	0x0500000f


	//   ....[122]....
        /*07b8*/ 	.word	0x0500000f


	//   ....[123]....
        /*07bc*/ 	.word	0x0500000f


	//   ....[124]....
        /*07c0*/ 	.word	0x0500000f


	//   ....[125]....
        /*07c4*/ 	.word	0x0500000f


	//   ....[126]....
        /*07c8*/ 	.word	0x0500000f


	//   ....[127]....
        /*07cc*/ 	.word	0x0500000f


	//   ....[128]....
        /*07d0*/ 	.word	0x0500000f


	//   ....[129]....
        /*07d4*/ 	.word	0x0500000f


	//   ....[130]....
        /*07d8*/ 	.word	0x0500000f


	//   ....[131]....
        /*07dc*/ 	.word	0x0500000f


	//   ....[132]....
        /*07e0*/ 	.word	0x0500000f


	//   ....[133]....
        /*07e4*/ 	.word	0x0500000f


	//   ....[134]....
        /*07e8*/ 	.word	0x0500000f


	//   ....[135]....
        /*07ec*/ 	.word	0x0500000f


	//   ....[136]....
        /*07f0*/ 	.word	0x0500000f


	//   ....[137]....
        /*07f4*/ 	.word	0x0500000f


	//   ....[138]....
        /*07f8*/ 	.word	0x0500000f


	//   ....[139]....
        /*07fc*/ 	.word	0x0500000f


	//   ....[140]....
        /*0800*/ 	.word	0x0500000f


	//   ....[141]....
        /*0804*/ 	.word	0x0500000f


	//   ....[142]....
        /*0808*/ 	.word	0x0500000f


	//   ....[143]....
        /*080c*/ 	.word	0x0500000f


	//   ....[144]....
        /*0810*/ 	.word	0x0500000f


	//   ....[145]....
        /*0814*/ 	.word	0x0500000f


	//   ....[146]....
        /*0818*/ 	.word	0x0500000f


	//   ....[147]....
        /*081c*/ 	.word	0x0500000f


	//   ....[148]....
        /*0820*/ 	.word	0x0500000f


	//   ....[149]....
        /*0824*/ 	.word	0x0500000f


	//   ....[150]....
        /*0828*/ 	.word	0x0500000f


	//   ....[151]....
        /*082c*/ 	.word	0x0500000f


	//   ....[152]....
        /*0830*/ 	.word	0x0500000f


	//   ....[153]....
        /*0834*/ 	.word	0x0500000f


	//   ....[154]....
        /*0838*/ 	.word	0x0500000f


	//   ....[155]....
        /*083c*/ 	.word	0x0500000f


	//   ....[156]....
        /*0840*/ 	.word	0x0500000f


	//   ....[157]....
        /*0844*/ 	.word	0x0500000f


	//   ....[158]....
        /*0848*/ 	.word	0x0500000f


	//   ....[159]....
        /*084c*/ 	.word	0x0500000f


	//   ....[160]....
        /*0850*/ 	.word	0x0500000f


	//   ....[161]....
        /*0854*/ 	.word	0x0500000f


	//   ....[162]....
        /*0858*/ 	.word	0x0500000f


	//   ....[163]....
        /*085c*/ 	.word	0x0500000f


	//   ....[164]....
        /*0860*/ 	.word	0x0500000f


	//   ....[165]....
        /*0864*/ 	.word	0x0500000f


	//   ....[166]....
        /*0868*/ 	.word	0xffffffff


	//   ....[167]....
        /*086c*/ 	.word	0xffffffff


	//   ....[168]....
        /*0870*/ 	.word	0xffffffff


	//   ....[169]....
        /*0874*/ 	.word	0xffffffff


	//   ....[170]....
        /*0878*/ 	.word	0xffffffff


	//   ....[171]....
        /*087c*/ 	.word	0xffffffff


	//----- nvinfo : EIATTR_COOP_GROUP_INSTR_OFFSETS
	.align		4
.L_439:
        /*0880*/ 	.byte	0x04, 0x28
        /*0882*/ 	.short	(.L_441 - .L_440)


	//   ....[0]....
.L_440:
        /*0884*/ 	.word	0x000000b0


	//   ....[1]....
        /*0888*/ 	.word	0x00000180


	//   ....[2]....
        /*088c*/ 	.word	0x000001d0


	//   ....[3]....
        /*0890*/ 	.word	0x00000420


	//   ....[4]....
        /*0894*/ 	.word	0x00000580


	//   ....[5]....
        /*0898*/ 	.word	0x000006a0


	//   ....[6]....
        /*089c*/ 	.word	0x00000800


	//   ....[7]....
        /*08a0*/ 	.word	0x00002290


	//   ....[8]....
        /*08a4*/ 	.word	0x00004480


	//   ....[9]....
        /*08a8*/ 	.word	0x000046e0


	//   ....[10]....
        /*08ac*/ 	.word	0x00005dc0


	//   ....[11]....
        /*08b0*/ 	.word	0x00005e40


	//   ....[12]....
        /*08b4*/ 	.word	0x00006110


	//   ....[13]....
        /*08b8*/ 	.word	0x00006310


	//   ....[14]....
        /*08bc*/ 	.word	0x0000aff0


	//   ....[15]....
        /*08c0*/ 	.word	0x0000b080


	//   ....[16]....
        /*08c4*/ 	.word	0x0000b140


	//   ....[17]....
        /*08c8*/ 	.word	0x0000b190


	//   ....[18]....
        /*08cc*/ 	.word	0x00014840


	//   ....[19]....
        /*08d0*/ 	.word	0x00014a60


	//   ....[20]....
        /*08d4*/ 	.word	0x00015a90


	//   ....[21]....
        /*08d8*/ 	.word	0x00015b60


	//   ....[22]....
        /*08dc*/ 	.word	0x00015ce0


	//   ....[23]....
        /*08e0*/ 	.word	0x00015d40


	//   ....[24]....
        /*08e4*/ 	.word	0x0001e0c0


	//   ....[25]....
        /*08e8*/ 	.word	0x0001e0e0


	//   ....[26]....
        /*08ec*/ 	.word	0x0001e140


	//   ....[27]....
        /*08f0*/ 	.word	0x0001e180


	//   ....[28]....
        /*08f4*/ 	.word	0x0001fe80


	//   ....[29]....
        /*08f8*/ 	.word	0x0001fea0


	//   ....[30]....
        /*08fc*/ 	.word	0x0001fef0


	//   ....[31]....
        /*0900*/ 	.word	0x0001ff10


	//   ....[32]....
        /*0904*/ 	.word	0x00020860


	//   ....[33]....
        /*0908*/ 	.word	0x00020880


	//   ....[34]....
        /*090c*/ 	.word	0x000209d0


	//   ....[35]....
        /*0910*/ 	.word	0x000209f0


	//   ....[36]....
        /*0914*/ 	.word	0x00020b30


	//   ....[37]....
        /*0918*/ 	.word	0x00020b50


	//   ....[38]....
        /*091c*/ 	.word	0x00020ca0


	//   ....[39]....
        /*0920*/ 	.word	0x00020cc0


	//   ....[40]....
        /*0924*/ 	.word	0x00021600


	//   ....[41]....
        /*0928*/ 	.word	0x00021620


	//   ....[42]....
        /*092c*/ 	.word	0x00021760


	//   ....[43]....
        /*0930*/ 	.word	0x00021780


	//   ....[44]....
        /*0934*/ 	.word	0x000218c0


	//   ....[45]....
        /*0938*/ 	.word	0x000218e0


	//   ....[46]....
        /*093c*/ 	.word	0x00021a30


	//   ....[47]....
        /*0940*/ 	.word	0x00021a50


	//   ....[48]....
        /*0944*/ 	.word	0x00021c30


	//   ....[49]....
        /*0948*/ 	.word	0x00021e10


	//   ....[50]....
        /*094c*/ 	.word	0x00021e40


	//   ....[51]....
        /*0950*/ 	.word	0x00021e70


	//   ....[52]....
        /*0954*/ 	.word	0x00021ea0


	//   ....[53]....
        /*0958*/ 	.word	0x00021ed0


	//   ....[54]....
        /*095c*/ 	.word	0x00021f00


	//   ....[55]....
        /*0960*/ 	.word	0x00022070


	//   ....[56]....
        /*0964*/ 	.word	0x000220a0


	//   ....[57]....
        /*0968*/ 	.word	0x000220d0


	//   ....[58]....
        /*096c*/ 	.word	0x00022100


	//   ....[59]....
        /*0970*/ 	.word	0x00022130


	//   ....[60]....
        /*0974*/ 	.word	0x00022160


	//   ....[61]....
        /*0978*/ 	.word	0x00022200


	//   ....[62]....
        /*097c*/ 	.word	0x00022260


	//   ....[63]....
        /*0980*/ 	.word	0x000222f0


	//   ....[64]....
        /*0984*/ 	.word	0x000237f0


	//   ....[65]....
        /*0988*/ 	.word	0x00024350


	//   ....[66]....
        /*098c*/ 	.word	0x00024370


	//   ....[67]....
        /*0990*/ 	.word	0x00024390


	//   ....[68]....
        /*0994*/ 	.word	0x000243c0


	//   ....[69]....
        /*0998*/ 	.word	0x00024490


	//   ....[70]....
        /*099c*/ 	.word	0x00024520


	//   ....[71]....
        /*09a0*/ 	.word	0x00024550


	//   ....[72]....
        /*09a4*/ 	.word	0x000245d0


	//   ....[73]....
        /*09a8*/ 	.word	0x00024600


	//   ....[74]....
        /*09ac*/ 	.word	0x00024680


	//   ....[75]....
        /*09b0*/ 	.word	0x000246b0


	//   ....[76]....
        /*09b4*/ 	.word	0x00024730


	//   ....[77]....
        /*09b8*/ 	.word	0x00024760


	//   ....[78]....
        /*09bc*/ 	.word	0x00024780


	//   ....[79]....
        /*09c0*/ 	.word	0x000247d0


	//   ....[80]....
        /*09c4*/ 	.word	0x000247e0


	//   ....[81]....
        /*09c8*/ 	.word	0x00024f70


	//   ....[82]....
        /*09cc*/ 	.word	0x00024fb0


	//   ....[83]....
        /*09d0*/ 	.word	0x00024fd0


	//   ....[84]....
        /*09d4*/ 	.word	0x00025070


	//   ....[85]....
        /*09d8*/ 	.word	0x00025100


	//   ....[86]....
        /*09dc*/ 	.word	0x00025110


	//   ....[87]....
        /*09e0*/ 	.word	0x000251a0


	//   ....[88]....
        /*09e4*/ 	.word	0x000251b0


	//   ....[89]....
        /*09e8*/ 	.word	0x00025220


	//   ....[90]....
        /*09ec*/ 	.word	0x00025230


	//   ....[91]....
        /*09f0*/ 	.word	0x000252b0


	//   ....[92]....
        /*09f4*/ 	.word	0x000252c0


	//   ....[93]....
        /*09f8*/ 	.word	0x00025340


	//   ....[94]....
        /*09fc*/ 	.word	0x00025350


	//   ....[95]....
        /*0a00*/ 	.word	0x00025360


	//   ....[96]....
        /*0a04*/ 	.word	0x000253a0


	//   ....[97]....
        /*0a08*/ 	.word	0x00027fe0


	//   ....[98]....
        /*0a0c*/ 	.word	0x00028040


	//   ....[99]....
        /*0a10*/ 	.word	0x00028070


	//   ....[100]....
        /*0a14*/ 	.word	0x00028080


	//   ....[101]....
        /*0a18*/ 	.word	0x000280b0


	//   ....[102]....
        /*0a1c*/ 	.word	0x000280e0


	//   ....[103]....
        /*0a20*/ 	.word	0x00028110


	//   ....[104]....
        /*0a24*/ 	.word	0x00028140


	//   ....[105]....
        /*0a28*/ 	.word	0x000282c0


	//   ....[106]....
        /*0a2c*/ 	.word	0x000282f0


	//   ....[107]....
        /*0a30*/ 	.word	0x00028320


	//   ....[108]....
        /*0a34*/ 	.word	0x00028350


	//   ....[109]....
        /*0a38*/ 	.word	0x00028380


	//   ....[110]....
        /*0a3c*/ 	.word	0x000283b0


	//   ....[111]....
        /*0a40*/ 	.word	0x00028470


	//   ....[112]....
        /*0a44*/ 	.word	0x00028490


	//   ....[113]....
        /*0a48*/ 	.word	0x00028500


	//   ....[114]....
        /*0a4c*/ 	.word	0x00028bd0


	//   ....[115]....
        /*0a50*/ 	.word	0x000291b0


	//   ....[116]....
        /*0a54*/ 	.word	0x00029340


	//   ....[117]....
        /*0a58*/ 	.word	0x000293a0


	//   ....[118]....
        /*0a5c*/ 	.word	0x00029400


	//   ....[119]....
        /*0a60*/ 	.word	0x00029460


	//   ....[120]....
        /*0a64*/ 	.word	0x00029500


	//   ....[121]....
        /*0a68*/ 	.word	0x000295f0


	//   ....[122]....
        /*0a6c*/ 	.word	0x00029720


	//   ....[123]....
        /*0a70*/ 	.word	0x000297c0


	//   ....[124]....
        /*0a74*/ 	.word	0x00029890


	//   ....[125]....
        /*0a78*/ 	.word	0x00029930


	//   ....[126]....
        /*0a7c*/ 	.word	0x00029a00


	//   ....[127]....
        /*0a80*/ 	.word	0x00029aa0


	//   ....[128]....
        /*0a84*/ 	.word	0x00029b70


	//   ....[129]....
        /*0a88*/ 	.word	0x00029c10


	//   ....[130]....
        /*0a8c*/ 	.word	0x00029cc0


	//   ....[131]....
        /*0a90*/ 	.word	0x00029d60


	//   ....[132]....
        /*0a94*/ 	.word	0x0002a000


	//   ....[133]....
        /*0a98*/ 	.word	0x0002a0b0


	//   ....[134]....
        /*0a9c*/ 	.word	0x0002a1b0


	//   ....[135]....
        /*0aa0*/ 	.word	0x0002a2a0


	//   ....[136]....
        /*0aa4*/ 	.word	0x0002a360


	//   ....[137]....
        /*0aa8*/ 	.word	0x0002a420


	//   ....[138]....
        /*0aac*/ 	.word	0x0002a4e0


	//   ....[139]....
        /*0ab0*/ 	.word	0x0002a5a0


	//   ....[140]....
        /*0ab4*/ 	.word	0x0002a660


	//   ....[141]....
        /*0ab8*/ 	.word	0x0002a720


	//   ....[142]....
        /*0abc*/ 	.word	0x0002a7e0


	//   ....[143]....
        /*0ac0*/ 	.word	0x0002a890


	//   ....[144]....
        /*0ac4*/ 	.word	0x0002a990


	//   ....[145]....
        /*0ac8*/ 	.word	0x0002a9e0


	//   ....[146]....
        /*0acc*/ 	.word	0x0002aa40


	//   ....[147]....
        /*0ad0*/ 	.word	0x0002ab20


	//   ....[148]....
        /*0ad4*/ 	.word	0x0002ae50


	//   ....[149]....
        /*0ad8*/ 	.word	0x0002aef0


	//   ....[150]....
        /*0adc*/ 	.word	0x0002b010


	//   ....[151]....
        /*0ae0*/ 	.word	0x0002b080


	//   ....[152]....
        /*0ae4*/ 	.word	0x0002b100


	//   ....[153]....
        /*0ae8*/ 	.word	0x0002b180


	//   ....[154]....
        /*0aec*/ 	.word	0x0002b200


	//   ....[155]....
        /*0af0*/ 	.word	0x0002b290


	//   ....[156]....
        /*0af4*/ 	.word	0x0002b330


	//   ....[157]....
        /*0af8*/ 	.word	0x0002b3d0


	//   ....[158]....
        /*0afc*/ 	.word	0x0002b440


	//   ....[159]....
        /*0b00*/ 	.word	0x0002b4b0


	//   ....[160]....
        /*0b04*/ 	.word	0x0002b520


	//   ....[161]....
        /*0b08*/ 	.word	0x0002b5a0


	//   ....[162]....
        /*0b0c*/ 	.word	0x0002b620


	//   ....[163]....
        /*0b10*/ 	.word	0x0002b6c0


	//   ....[164]....
        /*0b14*/ 	.word	0x0002b750


	//   ....[165]....
        /*0b18*/ 	.word	0x0002b880


	//   ....[166]....
        /*0b1c*/ 	.word	0x0002ddb0


	//   ....[167]....
        /*0b20*/ 	.word	0x0002e050


	//   ....[168]....
        /*0b24*/ 	.word	0x0002f320


	//   ....[169]....
        /*0b28*/ 	.word	0x0002f360


	//   ....[170]....
        /*0b2c*/ 	.word	0x0002f3d0


	//   ....[171]....
        /*0b30*/ 	.word	0x0002f3f0


	//----- nvinfo : EIATTR_REG_RECONFIG
	.align		4
.L_441:
        /*0b34*/ 	.byte	0x01, 0x54
	.zero		2


	//----- nvinfo : EIATTR_SYSCALL_OFFSETS
	.align		4
        /*0b38*/ 	.byte	0x04, 0x46
        /*0b3a*/ 	.short	(.L_443 - .L_442)


	//   ....[0]....
.L_442:
        /*0b3c*/ 	.word	0x00002800


	//   ....[1]....
        /*0b40*/ 	.word	0x00023430


	//   ....[2]....
        /*0b44*/ 	.word	0x00023580


	//   ....[3]....
        /*0b48*/ 	.word	0x00023670


	//   ....[4]....
        /*0b4c*/ 	.word	0x00023f20


	//   ....[5]....
        /*0b50*/ 	.word	0x00024b70


	//----- nvinfo : EIATTR_MBARRIER_INSTR_OFFSETS
	.align		4
.L_443:
        /*0b54*/ 	.byte	0x04, 0x39
        /*0b56*/ 	.short	(.L_445 - .L_444)


	//   ....[0]....
.L_444:
        /*0b58*/ 	.word	0x000002c0
        /*0b5c*/ 	.word	0x000000ff
        /*0b60*/ 	.word	0x00032400
        /*0b64*/ 	.short	0x0100
        /*0b66*/ 	.byte	0x08
	.zero		1


	//   ....[1]....
        /*0b68*/ 	.word	0x000002d0
        /*0b6c*/ 	.word	0x000000ff
        /*0b70*/ 	.word	0x00032410
        /*0b74*/ 	.short	0x0100
        /*0b76*/ 	.byte	0x08
	.zero		1


	//   ....[2]....
        /*0b78*/ 	.word	0x000002e0
        /*0b7c*/ 	.word	0x000000ff
        /*0b80*/ 	.word	0x00032420
        /*0b84*/ 	.short	0x0100
        /*0b86*/ 	.byte	0x08
	.zero		1


	//   ....[3]....
        /*0b88*/ 	.word	0x000003d0
        /*0b8c*/ 	.word	0x000000ff
        /*0b90*/ 	.word	0x00032430
        /*0b94*/ 	.short	0x0100
        /*0b96*/ 	.byte	0x08
	.zero		1


	//   ....[4]....
        /*0b98*/ 	.word	0x000003e0
        /*0b9c*/ 	.word	0x000000ff
        /*0ba0*/ 	.word	0x00032440
        /*0ba4*/ 	.short	0x0100
        /*0ba6*/ 	.byte	0x08
	.zero		1


	//   ....[5]....
        /*0ba8*/ 	.word	0x000003f0
        /*0bac*/ 	.word	0x000000ff
        /*0bb0*/ 	.word	0x00032438
        /*0bb4*/ 	.short	0x0100
        /*0bb6*/ 	.byte	0x08
	.zero		1


	//   ....[6]....
        /*0bb8*/ 	.word	0x00000400
        /*0bbc*/ 	.word	0x000000ff
        /*0bc0*/ 	.word	0x00032448
        /*0bc4*/ 	.short	0x0100
        /*0bc6*/ 	.byte	0x08
	.zero		1


	//   ....[7]....
        /*0bc8*/ 	.word	0x00000530
        /*0bcc*/ 	.word	0x000000ff
        /*0bd0*/ 	.word	0x00032450
        /*0bd4*/ 	.short	0x0100
        /*0bd6*/ 	.byte	0x08
	.zero		1


	//   ....[8]....
        /*0bd8*/ 	.word	0x00000540
        /*0bdc*/ 	.word	0x000000ff
        /*0be0*/ 	.word	0x00032460
        /*0be4*/ 	.short	0x0100
        /*0be6*/ 	.byte	0x08
	.zero		1


	//   ....[9]....
        /*0be8*/ 	.word	0x00000550
        /*0bec*/ 	.word	0x000000ff
        /*0bf0*/ 	.word	0x00032458
        /*0bf4*/ 	.short	0x0100
        /*0bf6*/ 	.byte	0x08
	.zero		1


	//   ....[10]....
        /*0bf8*/ 	.word	0x00000560
        /*0bfc*/ 	.word	0x000000ff
        /*0c00*/ 	.word	0x00032468
        /*0c04*/ 	.short	0x0100
        /*0c06*/ 	.byte	0x08
	.zero		1


	//   ....[11]....
        /*0c08*/ 	.word	0x00000650
        /*0c0c*/ 	.word	0x000000ff
        /*0c10*/ 	.word	0x00032470
        /*0c14*/ 	.short	0x0100
        /*0c16*/ 	.byte	0x06
	.zero		1


	//   ....[12]....
        /*0c18*/ 	.word	0x00000660
        /*0c1c*/ 	.word	0x000000ff
        /*0c20*/ 	.word	0x00032480
        /*0c24*/ 	.short	0x0100
        /*0c26*/ 	.byte	0x06
	.zero		1


	//   ....[13]....
        /*0c28*/ 	.word	0x00000670
        /*0c2c*/ 	.word	0x000000ff
        /*0c30*/ 	.word	0x00032478
        /*0c34*/ 	.short	0x0100
        /*0c36*/ 	.byte	0x06
	.zero		1


	//   ....[14]....
        /*0c38*/ 	.word	0x00000680
        /*0c3c*/ 	.word	0x000000ff
        /*0c40*/ 	.word	0x00032488
        /*0c44*/ 	.short	0x0100
        /*0c46*/ 	.byte	0x06
	.zero		1


	//   ....[15]....
        /*0c48*/ 	.word	0x000007b0
        /*0c4c*/ 	.word	0x000000ff
        /*0c50*/ 	.word	0x00032490
        /*0c54*/ 	.short	0x0100
        /*0c56*/ 	.byte	0x08
	.zero		1


	//   ....[16]....
        /*0c58*/ 	.word	0x000007c0
        /*0c5c*/ 	.word	0x000000ff
        /*0c60*/ 	.word	0x000324a0
        /*0c64*/ 	.short	0x0100
        /*0c66*/ 	.byte	0x08
	.zero		1


	//   ....[17]....
        /*0c68*/ 	.word	0x000007d0
        /*0c6c*/ 	.word	0x000000ff
        /*0c70*/ 	.word	0x00032498
        /*0c74*/ 	.short	0x0100
        /*0c76*/ 	.byte	0x08
	.zero		1


	//   ....[18]....
        /*0c78*/ 	.word	0x000007e0
        /*0c7c*/ 	.word	0x000000ff
        /*0c80*/ 	.word	0x000324a8
        /*0c84*/ 	.short	0x0100
        /*0c86*/ 	.byte	0x08
	.zero		1


	//   ....[19]....
        /*0c88*/ 	.word	0x00000910
        /*0c8c*/ 	.word	0x000000ff
        /*0c90*/ 	.word	0x000324b0
        /*0c94*/ 	.short	0x0100
        /*0c96*/ 	.byte	0x08
	.zero		1


	//   ....[20]....
        /*0c98*/ 	.word	0x00000920
        /*0c9c*/ 	.word	0x000000ff
        /*0ca0*/ 	.word	0x000324c0
        /*0ca4*/ 	.short	0x0100
        /*0ca6*/ 	.byte	0x08
	.zero		1


	//   ....[21]....
        /*0ca8*/ 	.word	0x00000930
        /*0cac*/ 	.word	0x000000ff
        /*0cb0*/ 	.word	0x000324b8
        /*0cb4*/ 	.short	0x0100
        /*0cb6*/ 	.byte	0x08
	.zero		1


	//   ....[22]....
        /*0cb8*/ 	.word	0x00000940
        /*0cbc*/ 	.word	0x000000ff
        /*0cc0*/ 	.word	0x000324c8
        /*0cc4*/ 	.short	0x0100
        /*0cc6*/ 	.byte	0x08
	.zero		1


	//   ....[23]....
        /*0cc8*/ 	.word	0x00002a50
        /*0ccc*/ 	.word	0x000000ff
        /*0cd0*/ 	.word	0x00032400
        /*0cd4*/ 	.short	0x010a
        /*0cd6*/ 	.byte	0x2e
	.zero		1


	//   ....[24]....
        /*0cd8*/ 	.word	0x00002ec0
        /*0cdc*/ 	.word	0x00000018
        /*0ce0*/ 	.word	0x00000000
        /*0ce4*/ 	.short	0x010a
        /*0ce6*/ 	.byte	0x3f
	.zero		1


	//   ....[25]....
        /*0ce8*/ 	.word	0x00002f20
        /*0cec*/ 	.word	0x00000018
        /*0cf0*/ 	.word	0x00000000
        /*0cf4*/ 	.short	0x010a
        /*0cf6*/ 	.byte	0x3f
	.zero		1


	//   ....[26]....
        /*0cf8*/ 	.word	0x000032d0
        /*0cfc*/ 	.word	0x000000ff
        /*0d00*/ 	.word	0x00032410
        /*0d04*/ 	.short	0x010a
        /*0d06*/ 	.byte	0x2e
	.zero		1


	//   ....[27]....
        /*0d08*/ 	.word	0x000033d0
        /*0d0c*/ 	.word	0x00000008
        /*0d10*/ 	.word	0x00000000
        /*0d14*/ 	.short	0x010a
        /*0d16*/ 	.byte	0x3f
	.zero		1


	//   ....[28]....
        /*0d18*/ 	.word	0x00003430
        /*0d1c*/ 	.word	0x00000008
        /*0d20*/ 	.word	0x00000000
        /*0d24*/ 	.short	0x010a
        /*0d26*/ 	.byte	0x3f
	.zero		1


	//   ....[29]....
        /*0d28*/ 	.word	0x00004120
        /*0d2c*/ 	.word	0x00000008
        /*0d30*/ 	.word	0x00000000
        /*0d34*/ 	.short	0x0101
        /*0d36*/ 	.byte	0x3f
	.zero		1


	//   ....[30]....
        /*0d38*/ 	.word	0x000093b0
        /*0d3c*/ 	.word	0x00000013
        /*0d40*/ 	.word	0x00000000
        /*0d44*/ 	.short	0x0101
        /*0d46*/ 	.byte	0x3f
	.zero		1


	//   ....[31]....
        /*0d48*/ 	.word	0x00009ae0
        /*0d4c*/ 	.word	0x00000003
        /*0d50*/ 	.word	0x00000000
        /*0d54*/ 	.short	0x010a
        /*0d56*/ 	.byte	0x3f
	.zero		1


	//   ....[32]....
        /*0d58*/ 	.word	0x00009be0
        /*0d5c*/ 	.word	0x00000000
        /*0d60*/ 	.word	0x00000000
        /*0d64*/ 	.short	0x010a
        /*0d66*/ 	.byte	0x3f
	.zero		1


	//   ....[33]....
        /*0d68*/ 	.word	0x0000a010
        /*0d6c*/ 	.word	0x00000003
        /*0d70*/ 	.word	0x00000000
        /*0d74*/ 	.short	0x010a
        /*0d76*/ 	.byte	0x3f
	.zero		1


	//   ....[34]....
        /*0d78*/ 	.word	0x0000a0c0
        /*0d7c*/ 	.word	0x00000004
        /*0d80*/ 	.word	0x00000000
        /*0d84*/ 	.short	0x010a
        /*0d86*/ 	.byte	0x3f
	.zero		1


	//   ....[35]....
        /*0d88*/ 	.word	0x0000ad80
        /*0d8c*/ 	.word	0x00000003
        /*0d90*/ 	.word	0x00000000
        /*0d94*/ 	.short	0x0101
        /*0d96*/ 	.byte	0x3f
	.zero		1


	//   ....[36]....
        /*0d98*/ 	.word	0x00013060
        /*0d9c*/ 	.word	0x00000000
        /*0da0*/ 	.word	0x00000000
        /*0da4*/ 	.short	0x0101
        /*0da6*/ 	.byte	0x3f
	.zero		1


	//   ....[37]....
        /*0da8*/ 	.word	0x00013260
        /*0dac*/ 	.word	0x00000005
        /*0db0*/ 	.word	0x00000000
        /*0db4*/ 	.short	0x010a
        /*0db6*/ 	.byte	0x3f
	.zero		1


	//   ....[38]....
        /*0db8*/ 	.word	0x00013360
        /*0dbc*/ 	.word	0x00000000
        /*0dc0*/ 	.word	0x00000000
        /*0dc4*/ 	.short	0x010a
        /*0dc6*/ 	.byte	0x3f
	.zero		1


	//   ....[39]....
        /*0dc8*/ 	.word	0x00013790
        /*0dcc*/ 	.word	0x00000005
        /*0dd0*/ 	.word	0x00000000
        /*0dd4*/ 	.short	0x010a
        /*0dd6*/ 	.byte	0x3f
	.zero		1


	//   ....[40]....
        /*0dd8*/ 	.word	0x00013840
        /*0ddc*/ 	.word	0x00000004
        /*0de0*/ 	.word	0x00000000
        /*0de4*/ 	.short	0x010a
        /*0de6*/ 	.byte	0x3f
	.zero		1


	//   ....[41]....
        /*0de8*/ 	.word	0x00014500
        /*0dec*/ 	.word	0x00000004
        /*0df0*/ 	.word	0x00000000
        /*0df4*/ 	.short	0x0101
        /*0df6*/ 	.byte	0x3f
	.zero		1


	//   ....[42]....
        /*0df8*/ 	.word	0x0001dc50
        /*0dfc*/ 	.word	0x00000000
        /*0e00*/ 	.word	0x00000000
        /*0e04*/ 	.short	0x0101
        /*0e06*/ 	.byte	0x3f
	.zero		1


	//   ....[43]....
        /*0e08*/ 	.word	0x00020890
        /*0e0c*/ 	.word	0x000000ff
        /*0e10*/ 	.word	0x00000000
        /*0e14*/ 	.short	0x0101
        /*0e16*/ 	.byte	0x04
	.zero		1


	//   ....[44]....
        /*0e18*/ 	.word	0x00023a80
        /*0e1c*/ 	.word	0x00000000
        /*0e20*/ 	.word	0x00032440
        /*0e24*/ 	.short	0x010a
        /*0e26*/ 	.byte	0x3f
	.zero		1


	//   ....[45]....
        /*0e28*/ 	.word	0x00024910
        /*0e2c*/ 	.word	0x00000008
        /*0e30*/ 	.word	0x00032400
        /*0e34*/ 	.short	0x0107
        /*0e36*/ 	.byte	0x3f
	.zero		1


	//   ....[46]....
        /*0e38*/ 	.word	0x000249b0
        /*0e3c*/ 	.word	0x00000002
        /*0e40*/ 	.word	0x00032400
        /*0e44*/ 	.short	0x0101
        /*0e46*/ 	.byte	0x3f
	.zero		1


	//   ....[47]....
        /*0e48*/ 	.word	0x00025500
        /*0e4c*/ 	.word	0x00000008
        /*0e50*/ 	.word	0x00032410
        /*0e54*/ 	.short	0x0107
        /*0e56*/ 	.byte	0x3f
	.zero		1


	//   ....[48]....
        /*0e58*/ 	.word	0x00025600
        /*0e5c*/ 	.word	0x00000002
        /*0e60*/ 	.word	0x00032410
        /*0e64*/ 	.short	0x0101
        /*0e66*/ 	.byte	0x3f
	.zero		1


	//   ....[49]....
        /*0e68*/ 	.word	0x00025620
        /*0e6c*/ 	.word	0x00000002
        /*0e70*/ 	.word	0x00032420
        /*0e74*/ 	.short	0x010a
        /*0e76*/ 	.byte	0x3f
	.zero		1


	//   ....[50]....
        /*0e78*/ 	.word	0x00025730
        /*0e7c*/ 	.word	0x00000002
        /*0e80*/ 	.word	0x00032460
        /*0e84*/ 	.short	0x010a
        /*0e86*/ 	.byte	0x3f
	.zero		1


	//   ....[51]....
        /*0e88*/ 	.word	0x00025ff0
        /*0e8c*/ 	.word	0x00000003
        /*0e90*/ 	.word	0x00032440
        /*0e94*/ 	.short	0x010a
        /*0e96*/ 	.byte	0x3f
	.zero		1


	//   ....[52]....
        /*0e98*/ 	.word	0x00026240
        /*0e9c*/ 	.word	0x00000003
        /*0ea0*/ 	.word	0x00032460
        /*0ea4*/ 	.short	0x010a
        /*0ea6*/ 	.byte	0x3f
	.zero		1


	//   ....[53]....
        /*0ea8*/ 	.word	0x00026aa0
        /*0eac*/ 	.word	0x00000002
        /*0eb0*/ 	.word	0x00032440
        /*0eb4*/ 	.short	0x010a
        /*0eb6*/ 	.byte	0x3f
	.zero		1


	//   ....[54]....
        /*0eb8*/ 	.word	0x00026ce0
        /*0ebc*/ 	.word	0x00000002
        /*0ec0*/ 	.word	0x00032460
        /*0ec4*/ 	.short	0x010a
        /*0ec6*/ 	.byte	0x3f
	.zero		1


	//   ....[55]....
        /*0ec8*/ 	.word	0x000274b0
        /*0ecc*/ 	.word	0x00000003
        /*0ed0*/ 	.word	0x00032440
        /*0ed4*/ 	.short	0x010a
        /*0ed6*/ 	.byte	0x3f
	.zero		1


	//   ....[56]....
        /*0ed8*/ 	.word	0x00027700
        /*0edc*/ 	.word	0x00000003
        /*0ee0*/ 	.word	0x00032460
        /*0ee4*/ 	.short	0x010a
        /*0ee6*/ 	.byte	0x3f
	.zero		1


	//   ....[57]....
        /*0ee8*/ 	.word	0x00028b50
        /*0eec*/ 	.word	0x00000000
        /*0ef0*/ 	.word	0x00032420
        /*0ef4*/ 	.short	0x010a
        /*0ef6*/ 	.byte	0x3f
	.zero		1


	//   ....[58]....
        /*0ef8*/ 	.word	0x00028d10
        /*0efc*/ 	.word	0x00000006
        /*0f00*/ 	.word	0x00000000
        /*0f04*/ 	.short	0x010a
        /*0f06*/ 	.byte	0x3f
	.zero		1


	//   ....[59]....
        /*0f08*/ 	.word	0x00028d80
        /*0f0c*/ 	.word	0x00000007
        /*0f10*/ 	.word	0x00000000
        /*0f14*/ 	.short	0x010a
        /*0f16*/ 	.byte	0x3f
	.zero		1


	//   ....[60]....
        /*0f18*/ 	.word	0x00028df0
        /*0f1c*/ 	.word	0x00000004
        /*0f20*/ 	.word	0x00000000
        /*0f24*/ 	.short	0x010a
        /*0f26*/ 	.byte	0x3f
	.zero		1


	//   ....[61]....
        /*0f28*/ 	.word	0x00028e20
        /*0f2c*/ 	.word	0x00000003
        /*0f30*/ 	.word	0x00000000
        /*0f34*/ 	.short	0x010a
        /*0f36*/ 	.byte	0x3f
	.zero		1


	//   ....[62]....
        /*0f38*/ 	.word	0x00028e90
        /*0f3c*/ 	.word	0x00000009
        /*0f40*/ 	.word	0x00032400
        /*0f44*/ 	.short	0x010a
        /*0f46*/ 	.byte	0x3f
	.zero		1


	//   ....[63]....
        /*0f48*/ 	.word	0x00028ee0
        /*0f4c*/ 	.word	0x00000018
        /*0f50*/ 	.word	0x00000000
        /*0f54*/ 	.short	0x010a
        /*0f56*/ 	.byte	0x3f
	.zero		1


	//   ....[64]....
        /*0f58*/ 	.word	0x00028f40
        /*0f5c*/ 	.word	0x00000009
        /*0f60*/ 	.word	0x00032410
        /*0f64*/ 	.short	0x010a
        /*0f66*/ 	.byte	0x3f
	.zero		1


	//   ....[65]....
        /*0f68*/ 	.word	0x00028f90
        /*0f6c*/ 	.word	0x00000008
        /*0f70*/ 	.word	0x00000000
        /*0f74*/ 	.short	0x010a
        /*0f76*/ 	.byte	0x3f
	.zero		1


	//   ....[66]....
        /*0f78*/ 	.word	0x00028fe0
        /*0f7c*/ 	.word	0x00000000
        /*0f80*/ 	.word	0x00000000
        /*0f84*/ 	.short	0x010a
        /*0f86*/ 	.byte	0x3f
	.zero		1


	//   ....[67]....
        /*0f88*/ 	.word	0x00029030
        /*0f8c*/ 	.word	0x00000004
        /*0f90*/ 	.word	0x00000000
        /*0f94*/ 	.short	0x010a
        /*0f96*/ 	.byte	0x3f
	.zero		1


	//   ....[68]....
        /*0f98*/ 	.word	0x00029080
        /*0f9c*/ 	.word	0x00000000
        /*0fa0*/ 	.word	0x00000000
        /*0fa4*/ 	.short	0x010a
        /*0fa6*/ 	.byte	0x3f
	.zero		1


	//   ....[69]....
        /*0fa8*/ 	.word	0x000290d0
        /*0fac*/ 	.word	0x00000004
        /*0fb0*/ 	.word	0x00000000
        /*0fb4*/ 	.short	0x010a
        /*0fb6*/ 	.byte	0x3f
	.zero		1


	//   ....[70]....
        /*0fb8*/ 	.word	0x00029270
        /*0fbc*/ 	.word	0x00000000
        /*0fc0*/ 	.word	0x00032440
        /*0fc4*/ 	.short	0x010a
        /*0fc6*/ 	.byte	0x3f
	.zero		1


	//   ....[71]....
        /*0fc8*/ 	.word	0x0002ab70
        /*0fcc*/ 	.word	0x00000002
        /*0fd0*/ 	.word	0x00032420
        /*0fd4*/ 	.short	0x010a
        /*0fd6*/ 	.byte	0x3f
	.zero		1


	//   ....[72]....
        /*0fd8*/ 	.word	0x0002abc0
        /*0fdc*/ 	.word	0x00000002
        /*0fe0*/ 	.word	0x00032460
        /*0fe4*/ 	.short	0x010a
        /*0fe6*/ 	.byte	0x3f
	.zero		1


	//   ....[73]....
        /*0fe8*/ 	.word	0x0002ac10
        /*0fec*/ 	.word	0x00000003
        /*0ff0*/ 	.word	0x00032440
        /*0ff4*/ 	.short	0x010a
        /*0ff6*/ 	.byte	0x3f
	.zero		1


	//   ....[74]....
        /*0ff8*/ 	.word	0x0002ac60
        /*0ffc*/ 	.word	0x00000003
        /*1000*/ 	.word	0x00032460
        /*1004*/ 	.short	0x010a
        /*1006*/ 	.byte	0x3f
	.zero		1


	//   ....[75]....
        /*1008*/ 	.word	0x0002acb0
        /*100c*/ 	.word	0x00000002
        /*1010*/ 	.word	0x00032440
        /*1014*/ 	.short	0x010a
        /*1016*/ 	.byte	0x3f
	.zero		1


	//   ....[76]....
        /*1018*/ 	.word	0x0002ad00
        /*101c*/ 	.word	0x00000002
        /*1020*/ 	.word	0x00032460
        /*1024*/ 	.short	0x010a
        /*1026*/ 	.byte	0x3f
	.zero		1


	//   ....[77]....
        /*1028*/ 	.word	0x0002ad50
        /*102c*/ 	.word	0x00000003
        /*1030*/ 	.word	0x00032440
        /*1034*/ 	.short	0x010a
        /*1036*/ 	.byte	0x3f
	.zero		1


	//   ....[78]....
        /*1038*/ 	.word	0x0002ada0
        /*103c*/ 	.word	0x00000003
        /*1040*/ 	.word	0x00032460
        /*1044*/ 	.short	0x010a
        /*1046*/ 	.byte	0x3f
	.zero		1


	//   ....[79]....
        /*1048*/ 	.word	0x0002b7a0
        /*104c*/ 	.word	0x00000000
        /*1050*/ 	.word	0x00032420
        /*1054*/ 	.short	0x010a
        /*1056*/ 	.byte	0x3f
	.zero		1


	//   ....[80]....
        /*1058*/ 	.word	0x0002b940
        /*105c*/ 	.word	0x00000006
        /*1060*/ 	.word	0x00000000
        /*1064*/ 	.short	0x010a
        /*1066*/ 	.byte	0x3f
	.zero		1


	//   ....[81]....
        /*1068*/ 	.word	0x0002b990
        /*106c*/ 	.word	0x00000007
        /*1070*/ 	.word	0x00000000
        /*1074*/ 	.short	0x010a
        /*1076*/ 	.byte	0x3f
	.zero		1


	//   ....[82]....
        /*1078*/ 	.word	0x0002b9e0
        /*107c*/ 	.word	0x00000004
        /*1080*/ 	.word	0x00000000
        /*1084*/ 	.short	0x010a
        /*1086*/ 	.byte	0x3f
	.zero		1


	//   ....[83]....
        /*1088*/ 	.word	0x0002bd90
        /*108c*/ 	.word	0x0000000c
        /*1090*/ 	.word	0x00000000
        /*1094*/ 	.short	0x010a
        /*1096*/ 	.byte	0x3f
	.zero		1


	//   ....[84]....
        /*1098*/ 	.word	0x0002bed0
        /*109c*/ 	.word	0x00000002
        /*10a0*/ 	.word	0x00000000
        /*10a4*/ 	.short	0x010a
        /*10a6*/ 	.byte	0x3f
	.zero		1


	//   ....[85]....
        /*10a8*/ 	.word	0x0002c530
        /*10ac*/ 	.word	0x0000000b
        /*10b0*/ 	.word	0x00000000
        /*10b4*/ 	.short	0x010a
        /*10b6*/ 	.byte	0x3f
	.zero		1


	//   ....[86]....
        /*10b8*/ 	.word	0x0002c670
        /*10bc*/ 	.word	0x00000008
        /*10c0*/ 	.word	0x00000000
        /*10c4*/ 	.short	0x010a
        /*10c6*/ 	.byte	0x3f
	.zero		1


	//   ....[87]....
        /*10c8*/ 	.word	0x0002d8e0
        /*10cc*/ 	.word	0x00000002
        /*10d0*/ 	.word	0x00000000
        /*10d4*/ 	.short	0x0101
        /*10d6*/ 	.byte	0x3f
	.zero		1


	//   ....[88]....
        /*10d8*/ 	.word	0x00047030
        /*10dc*/ 	.word	0x00000004
        /*10e0*/ 	.word	0x00000000
        /*10e4*/ 	.short	0x0101
        /*10e6*/ 	.byte	0x3f
	.zero		1


	//   ....[89]....
        /*10e8*/ 	.word	0x00047060
        /*10ec*/ 	.word	0x00000002
        /*10f0*/ 	.word	0x00000000
        /*10f4*/ 	.short	0x010a
        /*10f6*/ 	.byte	0x3f
	.zero		1


	//   ....[90]....
        /*10f8*/ 	.word	0x000470b0
        /*10fc*/ 	.word	0x00000008
        /*1100*/ 	.word	0x00000000
        /*1104*/ 	.short	0x010a
        /*1106*/ 	.byte	0x3f
	.zero		1


	//----- nvinfo : EIATTR_NUM_MBARRIERS
	.align		4
.L_445:
        /*1108*/ 	.byte	0x03, 0x38
        /*110a*/ 	.short	0x0017


	//----- nvinfo : EIATTR_EXIT_INSTR_OFFSETS
	.align		4
        /*110c*/ 	.byte	0x04, 0x1c
        /*110e*/ 	.short	(.L_447 - .L_446)


	//   ....[0]....
.L_446:
        /*1110*/ 	.word	0x00000b90


	//   ....[1]....
        /*1114*/ 	.word	0x00021bd0


	//   ....[2]....
        /*1118*/ 	.word	0x00028e70


	//----- nvinfo : EIATTR_MAX_THREADS
	.align		4
.L_447:
        /*111c*/ 	.byte	0x04, 0x05
        /*111e*/ 	.short	(.L_449 - .L_448)
.L_448:
        /*1120*/ 	.word	0x00000180
        /*1124*/ 	.word	0x00000001
        /*1128*/ 	.word	0x00000001


	//----- nvinfo : EIATTR_CRS_STACK_SIZE
	.align		4
.L_449:
        /*112c*/ 	.byte	0x04, 0x1e
        /*112e*/ 	.short	(.L_451 - .L_450)
.L_450:
        /*1130*/ 	.word	0x00000000


	//----- nvinfo : EIATTR_CBANK_PARAM_SIZE
	.align		4
.L_451:
        /*1134*/ 	.byte	0x03, 0x19
        /*1136*/ 	.short	0x0bf0


	//----- nvinfo : EIATTR_PARAM_CBANK
	.align		4
        /*1138*/ 	.byte	0x04, 0x0a
        /*113a*/ 	.short	(.L_453 - .L_452)
	.align		4
.L_452:
        /*113c*/ 	.word	index@(.nv.constant0._ZN7cutlass13device_kernelIN5flash11enable_sm90INS1_16FlashAttnFwdSm90INS1_25CollectiveMainloopFwdSm90ILi2EN4cute5tupleIJNS5_1CILi1EEES8_S8_EEENS6_IJNS7_ILi128EEENS7_ILi96EEENS7_ILi64EEEEEELi256ENS_10bfloat16_tEfNS_4arch4Sm90ELb0ELb1ELb0ELb1ELb0ELb0ELb1ELb1ELb0ELb1ELb0ELb0EEENS1_21CollectiveEpilogueFwdINS6_IJSA_NS7_ILi256EEESB_EEES9_SE_SG_Li256ELb1ELb1ELb0ELb0EEENS1_36VarlenDynamicPersistentTileSchedulerILi128ELi96ELi256ELi128ELb0ELb1ELb1ELb1ELb0ELb1EEEEEEEEEvNT_6ParamsE)
        /*1140*/ 	.short	0x0210
        /*1142*/ 	.short	0x0bf0


	//----- nvinfo : EIATTR_SW_WAR
	.align		4
.L_453:
        /*1144*/ 	.byte	0x04, 0x36
        /*1146*/ 	.short	(.L_455 - .L_454)
.L_454:
        /*1148*/ 	.word	0x00000008
.L_455:


//--------------------- .nv.info._ZN7cutlass13device_kernelIN5flash11enable_sm90INS1_16FlashAttnFwdSm90INS1_25CollectiveMainloopFwdSm90ILi2EN4cute5tupleIJNS5_1CILi1EEES8_S8_EEENS6_IJNS7_ILi128EEENS7_ILi96EEENS7_ILi64EEEEEELi256ENS_10bfloat16_tEfNS_4arch4Sm90ELb0ELb1ELb0ELb1ELb0ELb1ELb1ELb1ELb0ELb1ELb0ELb0EEENS1_21CollectiveEpilogueFwdINS6_IJSA_NS7_ILi256EEESB_EEES9_SE_SG_Li256ELb1ELb1ELb0ELb0EEENS1_36VarlenDynamicPersistentTileSchedulerILi128ELi96ELi256ELi128ELb0ELb1ELb1ELb1ELb0ELb1EEEEEEEEEvNT_6ParamsE --------------------------
	.section	.nv.info._ZN7cutlass13device_kernelIN5flash11enable_sm90INS1_16FlashAttnFwdSm90INS1_25CollectiveMainloopFwdSm90ILi2EN4cute5tupleIJNS5_1CILi1EEES8_S8_EEENS6_IJNS7_ILi128EEENS7_ILi96EEENS7_ILi64EEEEEELi256ENS_10bfloat16_tEfNS_4arch4Sm90ELb0ELb1ELb0ELb1ELb0ELb1ELb1ELb1ELb0ELb1ELb0ELb0EEENS1_21CollectiveEpilogueFwdINS6_IJSA_NS7_ILi256EEESB_EEES9_SE_SG_Li256ELb1ELb1ELb0ELb0EEENS1_36VarlenDynamicPersistentTileSchedulerILi128ELi96ELi256ELi128ELb0ELb1ELb1ELb1ELb0ELb1EEEEEEEEEvNT_6ParamsE,"",@"SHT_CUDA_INFO"
	.sectionflags	@""
	.align	4


	//----- nvinfo : EIATTR_CUDA_API_VERSION
	.align		4
        /*0000*/ 	.byte	0x04, 0x37
        /*0002*/ 	.short	(.L_457 - .L_456)
.L_456:
        /*0004*/ 	.word	0x00000082


	//----- nvinfo : EIATTR_KPARAM_INFO
	.align		4
.L_457:
        /*0008*/ 	.byte	0x04, 0x17
        /*000a*/ 	.short	(.L_459 - .L_458)
.L_458:
        /*000c*/ 	.word	0x00000000
        /*0010*/ 	.short	0x0000
        /*0012*/ 	.short	0x0070
        /*0014*/ 	.byte	0x00, 0xf0, 0x01, 0x2e


	//----- nvinfo : EIATTR_SPARSE_MMA_MASK
	.align		4
.L_459:
        /*0018*/ 	.byte	0x03, 0x50
        /*001a*/ 	.short	0x0000


	//----- nvinfo : EIATTR_MAXREG_COUNT
	.align		4
        /*001c*/ 	.byte	0x03, 0x1b
        /*001e*/ 	.short	0x00a8


	//----- nvinfo : EIATTR_NUM_BARRIERS
	.align		4
        /*0020*/ 	.byte	0x02, 0x4c
        /*0022*/ 	.byte	0x10
	.zero		1


	//----- nvinfo : EIATTR_EXTERNS
	.align		4
        /*0024*/ 	.byte	0x04, 0x0f
        /*0026*/ 	.short	(.L_461 - .L_460)


	//   ....[0]....
	.align		4
.L_460:
        /*0028*/ 	.word	index@(__assertfail)


	//----- nvinfo : EIATTR_ANNOTATIONS
	.align		4
.L_461:
        /*002c*/ 	.byte	0x04, 0x55
        /*002e*/ 	.short	(.L_463 - .L_462)


	//   ....[0]....
.L_462:
        /* <DEDUP_REMOVED lines=100> */


	//----- nvinfo : EIATTR_MERCURY_ISA_VERSION
	.align		4
.L_463:
        /*0660*/ 	.byte	0x03, 0x5f
        /*0662*/ 	.short	0x0101


	//----- nvinfo : EIATTR_UNUSED_LOAD_BYTE_OFFSET
	.align		4
        /*0664*/ 	.byte	0x04, 0x44
        /*0666*/ 	.short	(.L_465 - .L_464)


	//   ....[0]....
.L_464:
        /*0668*/ 	.word	0x00000be0
        /*066c*/ 	.word	0x0000fff0


	//   ....[1]....
        /*0670*/ 	.word	0x0002ac80
        /*0674*/ 	.word	0x0000fff0


	//----- nvinfo : EIATTR_INT_WARP_WIDE_INSTR_OFFSETS
	.align		4
.L_465:
        /*0678*/ 	.byte	0x04, 0x31
        /*067a*/ 	.short	(.L_467 - .L_466)


	//   ....[0]....
.L_466:
        /*067c*/ 	.word	0x000001e0


	//   ....[1]....
        /*0680*/ 	.word	0x00000220


	//   ....[2]....
        /*0684*/ 	.word	0x00000290


	//   ....[3]....
        /*0688*/ 	.word	0x000002a0


	//   ....[4]....
        /*068c*/ 	.word	0x00030b00


	//   ....[5]....
        /*0690*/ 	.word	0x00030b90


	//   ....[6]....
        /*0694*/ 	.word	0x00035750


	//   ....[7]....
        /*0698*/ 	.word	0x000357e0


	//----- nvinfo : EIATTR_COOP_GROUP_MASK_REGIDS
	.align		4
.L_467:
        /*069c*/ 	.byte	0x04, 0x29
        /*069e*/ 	.short	(.L_469 - .L_468)


	//   ....[0]....
.L_468:
        /*06a0*/ 	.word	0xffffffff


	//   ....[1]....
        /*06a4*/ 	.word	0xffffffff


	//   ....[2]....
        /*06a8*/ 	.word	0xffffffff


	//   ....[3]....
        /*06ac*/ 	.word	0xffffffff


	//   ....[4]....
        /*06b0*/ 	.word	0xffffffff


	//   ....[5]....
        /*06b4*/ 	.word	0xffffffff


	//   ....[6]....
        /*06b8*/ 	.word	0xffffffff


	//   ....[7]....
        /*06bc*/ 	.word	0xffffffff


	//   ....[8]....
        /*06c0*/ 	.word	0xffffffff


	//   ....[9]....
        /*06c4*/ 	.word	0xffffffff


	//   ....[10]....
        /*06c8*/ 	.word	0xffffffff


	//   ....[11]....
        /*06cc*/ 	.word	0xffffffff


	//   ....[12]....
        /*06d0*/ 	.word	0xffffffff


	//   ....[13]....
        /*06d4*/ 	.word	0xffffffff


	//   ....[14]....
        /*06d8*/ 	.word	0xffffffff


	//   ....[15]....
        /*06dc*/ 	.word	0xffffffff


	//   ....[16]....
        /*06e0*/ 	.word	0xffffffff


	//   ....[17]....
        /*06e4*/ 	.word	0xffffffff


	//   ....[18]....
        /*06e8*/ 	.word	0xffffffff


	//   ....[19]....
        /*06ec*/ 	.word	0xffffffff


	//   ....[20]....
        /*06f0*/ 	.word	0xffffffff


	//   ....[21]....
        /*06f4*/ 	.word	0xffffffff


	//   ....[22]....
        /*06f8*/ 	.word	0xffffffff


	//   ....[23]....
        /*06fc*/ 	.word	0xffffffff


	//   ....[24]....
        /*0700*/ 	.word	0xffffffff


	//   ....[25]....
        /*0704*/ 	.word	0xffffffff


	//   ....[26]....
        /*0708*/ 	.word	0xffffffff


	//   ....[27]....
        /*070c*/ 	.word	0xffffffff


	//   ....[28]....
        /*0710*/ 	.word	0xffffffff


	//   ....[29]....
        /*0714*/ 	.word	0xffffffff


	//   ....[30]....
        /*0718*/ 	.word	0xffffffff


	//   ....[31]....
        /*071c*/ 	.word	0xffffffff


	//   ....[32]....
        /*0720*/ 	.word	0xffffffff


	//   ....[33]....
        /*0724*/ 	.word	0xffffffff


	//   ....[34]....
        /*0728*/ 	.word	0xffffffff


	//   ....[35]....
        /*072c*/ 	.word	0xffffffff


	//   ....[36]....
        /*0730*/ 	.word	0xffffffff


	//   ....[37]....
        /*0734*/ 	.word	0xffffffff


	//   ....[38]....
        /*0738*/ 	.word	0xffffffff


	//   ....[39]....
        /*073c*/ 	.word	0xffffffff


	//   ....[40]....
        /*0740*/ 	.word	0xffffffff


	//   ....[41]....
        /*0744*/ 	.word	0xffffffff


	//   ....[42]....
        /*0748*/ 	.word	0xffffffff


	//   ....[43]....
        /*074c*/ 	.word	0xffffffff


	//   ....[44]....
        /*0750*/ 	.word	0xffffffff


	//   ....[45]....
        /*0754*/ 	.word	0xffffffff


	//   ....[46]....
        /*0758*/ 	.word	0xffffffff


	//   ....[47]....
        /*075c*/ 	.word	0xffffffff


	//   ....[48]....
        /*0760*/ 	.word	0xffffffff


	//   ....[49]....
        /*0764*/ 	.word	0xffffffff


	//   ....[50]....
        /*0768*/ 	.word	0xffffffff


	//   ....[51]....
        /*076c*/ 	.word	0xffffffff


	//   ....[52]....
        /*0770*/ 	.word	0xffffffff


	//   ....[53]....
        /*0774*/ 	.word	0xffffffff


	//   ....[54]....
        /*0778*/ 	.word	0xffffffff


	//   ....[55]....
        /*077c*/ 	.word	0xffffffff


	//   ....[56]....
        /*0780*/ 	.word	0xffffffff


	//   ....[57]....
        /*0784*/ 	.word	0xffffffff


	//   ....[58]....
        /*0788*/ 	.word	0xffffffff


	//   ....[59]....
        /*078c*/ 	.word	0xffffffff


	//   ....[60]....
        /*0790*/ 	.word	0xffffffff


	//   ....[61]....
        /*0794*/ 	.word	0xffffffff


	//   ....[62]....
        /*0798*/ 	.word	0xffffffff


	//   ....[63]....
        /*079c*/ 	.word	0xffffffff


	//   ....[64]....
        /*07a0*/ 	.word	0xffffffff


	//   ....[65]....
        /*07a4*/ 	.word	0xffffffff


	//   ....[66]....
        /*07a8*/ 	.word	0xffffffff


	//   ....[67]....
        /*07ac*/ 	.word	0xffffffff


	//   ....[68]....
        /*07b0*/ 	.word	0xffffffff


	//   ....[69]....
        /*07b4*/ 	.word	0xffffffff


	//   ....[70]....
        /*07b8*/ 	.word	0xffffffff


	//   ....[71]....
        /*07bc*/ 	.word	0xffffffff


	//   ....[72]....
        /*07c0*/ 	.word	0xffffffff


	//   ....[73]....
        /*07c4*/ 	.word	0xffffffff


	//   ....[74]....
        /*07c8*/ 	.word	0xffffffff


	//   ....[75]....
        /*07cc*/ 	.word	0xffffffff


	//   ....[76]....
        /*07d0*/ 	.word	0xffffffff


	//   ....[77]....
        /*07d4*/ 	.word	0xffffffff


	//   ....[78]....
        /*07d8*/ 	.word	0xffffffff


	//   ....[79]....
        /*07dc*/ 	.word	0xffffffff


	//   ....[80]....
        /*07e0*/ 	.word	0xffffffff


	//   ....[81]....
        /*07e4*/ 	.word	0xffffffff


	//   ....[82]....
        /*07e8*/ 	.word	0xffffffff


	//   ....[83]....
        /*07ec*/ 	.word	0xffffffff


	//   ....[84]....
        /*07f0*/ 	.word	0xffffffff


	//   ....[85]....
        /*07f4*/ 	.word	0xffffffff


	//   ....[86]....
        /*07f8*/ 	.word	0xffffffff


	//   ....[87]....
        /*07fc*/ 	.word	0xffffffff


	//   ....[88]....
        /*0800*/ 	.word	0xffffffff


	//   ....[89]....
        /*0804*/ 	.word	0xffffffff


	//   ....[90]....
        /*0808*/ 	.word	0xffffffff


	//   ....[91]....
        /*080c*/ 	.word	0xffffffff


	//   ....[92]....
        /*0810*/ 	.word	0xffffffff


	//   ....[93]....
        /*0814*/ 	.word	0xffffffff


	//   ....[94]....
        /*0818*/ 	.word	0xffffffff


	//   ....[95]....
        /*081c*/ 	.word	0xffffffff


	//   ....[96]....
        /*0820*/ 	.word	0xffffffff


	//   ....[97]....
        /*0824*/ 	.word	0xffffffff


	//   ....[98]....
        /*0828*/ 	.word	0xffffffff


	//   ....[99]....
        /*082c*/ 	.word	0xffffffff


	//   ....[100]....
        /*0830*/ 	.word	0xffffffff


	//   ....[101]....
        /*0834*/ 	.word	0xffffffff


	//   ....[102]....
        /*0838*/ 	.word	0xffffffff


	//   ....[103]....
        /*083c*/ 	.word	0xffffffff


	//   ....[104]....
        /*0840*/ 	.word	0xffffffff


	//   ....[105]....
        /*0844*/ 	.word	0xffffffff


	//   ....[106]....
        /*0848*/ 	.word	0xffffffff


	//   ....[107]....
        /*084c*/ 	.word	0xffffffff


	//   ....[108]....
        /*0850*/ 	.word	0xffffffff


	//   ....[109]....
        /*0854*/ 	.word	0xffffffff


	//   ....[110]....
        /*0858*/ 	.word	0xffffffff


	//   ....[111]....
        /*085c*/ 	.word	0xffffffff


	//   ....[112]....
        /*0860*/ 	.word	0xffffffff


	//   ....[113]....
        /*0864*/ 	.word	0xffffffff


	//   ....[114]....
        /*0868*/ 	.word	0xffffffff


	//   ....[115]....
        /*086c*/ 	.word	0xffffffff


	//   ....[116]....
        /*0870*/ 	.word	0xffffffff


	//   ....[117]....
        /*0874*/ 	.word	0xffffffff


	//   ....[118]....
        /*0878*/ 	.word	0xffffffff


	//   ....[119]....
        /*087c*/ 	.word	0xffffffff


	//   ....[120]....
        /*0880*/ 	.word	0xffffffff


	//   ....[121]....
        /*0884*/ 	.word	0xffffffff


	//   ....[122]....
        /*0888*/ 	.word	0xffffffff


	//   ....[123]....
        /*088c*/ 	.word	0xffffffff


	//   ....[124]....
        /*0890*/ 	.word	0xffffffff


	//   ....[125]....
        /*0894*/ 	.word	0xffffffff


	//   ....[126]....
        /*0898*/ 	.word	0xffffffff


	//   ....[127]....
        /*089c*/ 	.word	0xffffffff


	//   ....[128]....
        /*08a0*/ 	.word	0xffffffff


	//   ....[129]....
        /*08a4*/ 	.word	0xffffffff


	//   ....[130]....
        /*08a8*/ 	.word	0xffffffff


	//   ....[131]....
        /*08ac*/ 	.word	0xffffffff


	//   ....[132]....
        /*08b0*/ 	.word	0x0500000f


	//   ....[133]....
        /*08b4*/ 	.word	0x0500000f


	//   ....[134]....
        /*08b8*/ 	.word	0x0500000f


	//   ....[135]....
        /*08bc*/ 	.word	0x0500000f


	//   ....[136]....
        /*08c0*/ 	.word	0x0500000f


	//   ....[137]....
        /*08c4*/ 	.word	0x0500000f


	//   ....[138]....
        /*08c8*/ 	.word	0x0500000f


	//   ....[139]....
        /*08cc*/ 	.word	0x0500000f


	//   ....[140]....
        /*08d0*/ 	.word	0x0500000f


	//   ....[141]....
        /*08d4*/ 	.word	0x0500000f


	//   ....[142]....
        /*08d8*/ 	.word	0x0500000f


	//   ....[143]....
        /*08dc*/ 	.word	0x0500000f


	//   ....[144]....
        /*08e0*/ 	.word	0x0500000f


	//   ....[145]....
        /*08e4*/ 	.word	0x0500000f


	//   ....[146]....
        /*08e8*/ 	.word	0x0500000f


	//   ....[147]....
        /*08ec*/ 	.word	0x0500000f


	//   ....[148]....
        /*08f0*/ 	.word	0x0500000f


	//   ....[149]....
        /*08f4*/ 	.word	0x0500000f


	//   ....[150]....
        /*08f8*/ 	.word	0x0500000f


	//   ....[151]....
        /*08fc*/ 	.word	0x0500000f


	//   ....[152]....
        /*0900*/ 	.word	0x0500000f


	//   ....[153]....
        /*0904*/ 	.word	0x0500000f


	//   ....[154]....
        /*0908*/ 	.word	0x0500000f


	//   ....[155]....
        /*090c*/ 	.word	0x0500000f


	//   ....[156]....
        /*0910*/ 	.word	0x0500000f


	//   ....[157]....
        /*0914*/ 	.word	0x0500000f


	//   ....[158]....
        /*0918*/ 	.word	0x0500000f


	//   ....[159]....
        /*091c*/ 	.word	0x0500000f


	//   ....[160]....
        /*0920*/ 	.word	0x0500000f


	//   ....[161]....
        /*0924*/ 	.word	0x0500000f


	//   ....[162]....
        /*0928*/ 	.word	0x0500000f


	//   ....[163]....
        /*092c*/ 	.word	0x0500000f


	//   ....[164]....
        /*0930*/ 	.word	0x0500000f


	//   ....[165]....
        /*0934*/ 	.word	0x0500000f


	//   ....[166]....
        /*0938*/ 	.word	0x0500000f


	//   ....[167]....
        /*093c*/ 	.word	0x0500000f


	//   ....[168]....
        /*0940*/ 	.word	0x0500000f


	//   ....[169]....
        /*0944*/ 	.word	0x0500000f


	//   ....[170]....
        /*0948*/ 	.word	0x0500000f


	//   ....[171]....
        /*094c*/ 	.word	0x0500000f


	//   ....[172]....
        /*0950*/ 	.word	0x0500000f


	//   ....[173]....
        /*0954*/ 	.word	0x0500000f


	//   ....[174]....
        /*0958*/ 	.word	0x0500000f


	//   ....[175]....
        /*095c*/ 	.word	0x0500000f


	//   ....[176]....
        /*0960*/ 	.word	0x0500000f


	//   ....[177]....
        /*0964*/ 	.word	0x0500000f


	//   ....[178]....
        /*0968*/ 	.word	0x0500000f


	//   ....[179]....
        /*096c*/ 	.word	0x0500000f


	//   ....[180]....
        /*0970*/ 	.word	0x0500000f


	//   ....[181]....
        /*0974*/ 	.word	0x0500000f


	//   ....[182]....
        /*0978*/ 	.word	0x0500000f


	//   ....[183]....
        /*097c*/ 	.word	0x0500000f


	//   ....[184]....
        /*0980*/ 	.word	0x0500000f


	//   ....[185]....
        /*0984*/ 	.word	0x0500000f


	//   ....[186]....
        /*0988*/ 	.word	0x0500000f


	//   ....[187]....
        /*098c*/ 	.word	0x0500000f


	//   ....[188]....
        /*0990*/ 	.word	0x0500000f


	//   ....[189]....
        /*0994*/ 	.word	0x0500000f


	//   ....[190]....
        /*0998*/ 	.word	0x0500000f


	//   ....[191]....
        /*099c*/ 	.word	0x0500000f


	//   ....[192]....
        /*09a0*/ 	.word	0x0500000f


	//   ....[193]....
        /*09a4*/ 	.word	0x0500000f


	//   ....[194]....
        /*09a8*/ 	.word	0x0500000f


	//   ....[195]....
        /*09ac*/ 	.word	0x0500000f


	//   ....[196]....
        /*09b0*/ 	.word	0x0500000f


	//   ....[197]....
        /*09b4*/ 	.word	0x0500000f


	//   ....[198]....
        /*09b8*/ 	.word	0x0500000f


	//   ....[199]....
        /*09bc*/ 	.word	0x0500000f


	//   ....[200]....
        /*09c0*/ 	.word	0x0500000f


	//   ....[201]....
        /*09c4*/ 	.word	0x0500000f


	//   ....[202]....
        /*09c8*/ 	.word	0x0500000f


	//   ....[203]....
        /*09cc*/ 	.word	0x0500000f


	//   ....[204]....
        /*09d0*/ 	.word	0x0500000f


	//   ....[205]....
        /*09d4*/ 	.word	0x0500000f


	//   ....[206]....
        /*09d8*/ 	.word	0x0500000f


	//   ....[207]....
        /*09dc*/ 	.word	0x0500000f


	//   ....[208]....
        /*09e0*/ 	.word	0x0500000f


	//   ....[209]....
        /*09e4*/ 	.word	0xffffffff


	//   ....[210]....
        /*09e8*/ 	.word	0xffffffff


	//   ....[211]....
        /*09ec*/ 	.word	0xffffffff


	//   ....[212]....
        /*09f0*/ 	.word	0xffffffff


	//   ....[213]....
        /*09f4*/ 	.word	0xffffffff


	//   ....[214]....
        /*09f8*/ 	.word	0xffffffff


	//----- nvinfo : EIATTR_COOP_GROUP_INSTR_OFFSETS
	.align		4
.L_469:
        /*09fc*/ 	.byte	0x04, 0x28
        /*09fe*/ 	.short	(.L_471 - .L_470)


	//   ....[0]....
.L_470:
        /*0a00*/ 	.word	0x000000c0


	//   ....[1]....
        /*0a04*/ 	.word	0x000001f0


	//   ....[2]....
        /*0a08*/ 	.word	0x00000240


	//   ....[3]....
        /*0a0c*/ 	.word	0x00000490


	//   ....[4]....
        /*0a10*/ 	.word	0x000005f0


	//   ....[5]....
        /*0a14*/ 	.word	0x00000710


	//   ....[6]....
        /*0a18*/ 	.word	0x00000870


	//   ....[7]....
        /*0a1c*/ 	.word	0x000069c0


	//   ....[8]....
        /*0a20*/ 	.word	0x00007650


	//   ....[9]....
        /*0a24*/ 	.word	0x00007660


	//   ....[10]....
        /*0a28*/ 	.word	0x00007670


	//   ....[11]....
        /*0a2c*/ 	.word	0x00007680


	//   ....[12]....
        /*0a30*/ 	.word	0x00007950


	//   ....[13]....
        /*0a34*/ 	.word	0x00007960


	//   ....[14]....
        /*0a38*/ 	.word	0x00007970


	//   ....[15]....
        /*0a3c*/ 	.word	0x00007980


	//   ....[16]....
        /*0a40*/ 	.word	0x00008c00


	//   ....[17]....
        /*0a44*/ 	.word	0x00008c20


	//   ....[18]....
        /*0a48*/ 	.word	0x00008c30


	//   ....[19]....
        /*0a4c*/ 	.word	0x00008c40


	//   ....[20]....
        /*0a50*/ 	.word	0x00008d30


	//   ....[21]....
        /*0a54*/ 	.word	0x00008d50


	//   ....[22]....
        /*0a58*/ 	.word	0x00008d60


	//   ....[23]....
        /*0a5c*/ 	.word	0x00008d70


	//   ....[24]....
        /*0a60*/ 	.word	0x0000bc50


	//   ....[25]....
        /*0a64*/ 	.word	0x0000be60


	//   ....[26]....
        /*0a68*/ 	.word	0x0000ce50


	//   ....[27]....
        /*0a6c*/ 	.word	0x0000cef0


	//   ....[28]....
        /*0a70*/ 	.word	0x0000d060


	//   ....[29]....
        /*0a74*/ 	.word	0x0000d0d0


	//   ....[30]....
        /*0a78*/ 	.word	0x00016aa0


	//   ....[31]....
        /*0a7c*/ 	.word	0x00016b30


	//   ....[32]....
        /*0a80*/ 	.word	0x00016bb0


	//   ....[33]....
        /*0a84*/ 	.word	0x00016c00


	//   ....[34]....
        /*0a88*/ 	.word	0x000202d0


	//   ....[35]....
        /*0a8c*/ 	.word	0x000204e0


	//   ....[36]....
        /*0a90*/ 	.word	0x000214d0


	//   ....[37]....
        /*0a94*/ 	.word	0x00021570


	//   ....[38]....
        /*0a98*/ 	.word	0x000216e0


	//   ....[39]....
        /*0a9c*/ 	.word	0x00021700


	//   ....[40]....
        /*0aa0*/ 	.word	0x00029ce0


	//   ....[41]....
        /*0aa4*/ 	.word	0x00029d00


	//   ....[42]....
        /*0aa8*/ 	.word	0x00029d60


	//   ....[43]....
        /*0aac*/ 	.word	0x00029da0


	//   ....[44]....
        /*0ab0*/ 	.word	0x0002bdf0


	//   ....[45]....
        /*0ab4*/ 	.word	0x0002be20


	//   ....[46]....
        /*0ab8*/ 	.word	0x0002be70


	//   ....[47]....
        /*0abc*/ 	.word	0x0002be90


	//   ....[48]....
        /*0ac0*/ 	.word	0x0002c770


	//   ....[49]....
        /*0ac4*/ 	.word	0x0002c7d0


	//   ....[50]....
        /*0ac8*/ 	.word	0x0002c910


	//   ....[51]....
        /*0acc*/ 	.word	0x0002c930


	//   ....[52]....
        /*0ad0*/ 	.word	0x0002ca70


	//   ....[53]....
        /*0ad4*/ 	.word	0x0002ca90


	//   ....[54]....
        /*0ad8*/ 	.word	0x0002cbe0


	//   ....[55]....
        /*0adc*/ 	.word	0x0002cc00


	//   ....[56]....
        /*0ae0*/ 	.word	0x0002d430


	//   ....[57]....
        /*0ae4*/ 	.word	0x0002d440


	//   ....[58]....
        /*0ae8*/ 	.word	0x0002d5e0


	//   ....[59]....
        /*0aec*/ 	.word	0x0002d5f0


	//   ....[60]....
        /*0af0*/ 	.word	0x0002d780


	//   ....[61]....
        /*0af4*/ 	.word	0x0002d790


	//   ....[62]....
        /*0af8*/ 	.word	0x0002d920


	//   ....[63]....
        /*0afc*/ 	.word	0x0002d930


	//   ....[64]....
        /*0b00*/ 	.word	0x0002db20


	//   ....[65]....
        /*0b04*/ 	.word	0x0002dd00


	//   ....[66]....
        /*0b08*/ 	.word	0x0002dd30


	//   ....[67]....
        /*0b0c*/ 	.word	0x0002dd60


	//   ....[68]....
        /*0b10*/ 	.word	0x0002dd90


	//   ....[69]....
        /*0b14*/ 	.word	0x0002ddc0


	//   ....[70]....
        /*0b18*/ 	.word	0x0002ddf0


	//   ....[71]....
        /*0b1c*/ 	.word	0x0002df60


	//   ....[72]....
        /*0b20*/ 	.word	0x0002df90


	//   ....[73]....
        /*0b24*/ 	.word	0x0002dfc0


	//   ....[74]....
        /*0b28*/ 	.word	0x0002dff0


	//   ....[75]....
        /*0b2c*/ 	.word	0x0002e020


	//   ....[76]....
        /*0b30*/ 	.word	0x0002e050


	//   ....[77]....
        /*0b34*/ 	.word	0x0002e0f0


	//   ....[78]....
        /*0b38*/ 	.word	0x0002e150


	//   ....[79]....
        /*0b3c*/ 	.word	0x0002e1e0


	//   ....[80]....
        /*0b40*/ 	.word	0x0002f2f0


	//   ....[81]....
        /*0b44*/ 	.word	0x000310c0


	//   ....[82]....
        /*0b48*/ 	.word	0x00031c20


	//   ....[83]....
        /*0b4c*/ 	.word	0x00031c30


	//   ....[84]....
        /*0b50*/ 	.word	0x00031c50


	//   ....[85]....
        /*0b54*/ 	.word	0x00031c70


	//   ....[86]....
        /*0b58*/ 	.word	0x00031d60


	//   ....[87]....
        /*0b5c*/ 	.word	0x00031df0


	//   ....[88]....
        /*0b60*/ 	.word	0x00031e20


	//   ....[89]....
        /*0b64*/ 	.word	0x00031ea0


	//   ....[90]....
        /*0b68*/ 	.word	0x00031ed0


	//   ....[91]....
        /*0b6c*/ 	.word	0x00031f50


	//   ....[92]....
        /*0b70*/ 	.word	0x00031f80


	//   ....[93]....
        /*0b74*/ 	.word	0x00032000


	//   ....[94]....
        /*0b78*/ 	.word	0x00032030


	//   ....[95]....
        /*0b7c*/ 	.word	0x00032090


	//   ....[96]....
        /*0b80*/ 	.word	0x000320a0


	//   ....[97]....
        /*0b84*/ 	.word	0x00032110


	//   ....[98]....
        /*0b88*/ 	.word	0x00032830


	//   ....[99]....
        /*0b8c*/ 	.word	0x00032880


	//   ....[100]....
        /*0b90*/ 	.word	0x00032940


	//   ....[101]....
        /*0b94*/ 	.word	0x00032950


	//   ....[102]....
        /*0b98*/ 	.word	0x00032a10


	//   ....[103]....
        /*0b9c*/ 	.word	0x00032a20


	//   ....[104]....
        /*0ba0*/ 	.word	0x00032ae0


	//   ....[105]....
        /*0ba4*/ 	.word	0x00032af0


	//   ....[106]....
        /*0ba8*/ 	.word	0x00032b90


	//   ....[107]....
        /*0bac*/ 	.word	0x00032ba0


	//   ....[108]....
        /*0bb0*/ 	.word	0x00032c50


	//   ....[109]....
        /*0bb4*/ 	.word	0x00032c60


	//   ....[110]....
        /*0bb8*/ 	.word	0x00032d10


	//   ....[111]....
        /*0bbc*/ 	.word	0x00032d20


	//   ....[112]....
        /*0bc0*/ 	.word	0x00032d30


	//   ....[113]....
        /*0bc4*/ 	.word	0x00032da0


	//   ....[114]....
        /*0bc8*/ 	.word	0x000359e0


	//   ....[115]....
        /*0bcc*/ 	.word	0x00035a40


	//   ....[116]....
        /*0bd0*/ 	.word	0x00035a70


	//   ....[117]....
        /*0bd4*/ 	.word	0x00035a80


	//   ....[118]....
        /*0bd8*/ 	.word	0x00035ab0


	//   ....[119]....
        /*0bdc*/ 	.word	0x00035ae0


	//   ....[120]....
        /*0be0*/ 	.word	0x00035b10


	//   ....[121]....
        /*0be4*/ 	.word	0x00035b40


	//   ....[122]....
        /*0be8*/ 	.word	0x00035cc0


	//   ....[123]....
        /*0bec*/ 	.word	0x00035cf0


	//   ....[124]....
        /*0bf0*/ 	.word	0x00035d20


	//   ....[125]....
        /*0bf4*/ 	.word	0x00035d50


	//   ....[126]....
        /*0bf8*/ 	.word	0x00035d80


	//   ....[127]....
        /*0bfc*/ 	.word	0x00035db0


	//   ....[128]....
        /*0c00*/ 	.word	0x00035e70


	//   ....[129]....
        /*0c04*/ 	.word	0x00035e90


	//   ....[130]....
        /*0c08*/ 	.word	0x00035f00


	//   ....[131]....
        /*0c0c*/ 	.word	0x000365d0


	//   ....[132]....
        /*0c10*/ 	.word	0x00036a10


	//   ....[133]....
        /*0c14*/ 	.word	0x00036ab0


	//   ....[134]....
        /*0c18*/ 	.word	0x00036b40


	//   ....[135]....
        /*0c1c*/ 	.word	0x00036b90


	//   ....[136]....
        /*0c20*/ 	.word	0x00036be0


	//   ....[137]....
        /*0c24*/ 	.word	0x00036c70


	//   ....[138]....
        /*0c28*/ 	.word	0x00036d00


	//   ....[139]....
        /*0c2c*/ 	.word	0x00036d50


	//   ....[140]....
        /*0c30*/ 	.word	0x00036da0


	//   ....[141]....
        /*0c34*/ 	.word	0x00036e90


	//   ....[142]....
        /*0c38*/ 	.word	0x00036f40


	//   ....[143]....
        /*0c3c*/ 	.word	0x00036fc0


	//   ....[144]....
        /*0c40*/ 	.word	0x00037040


	//   ....[145]....
        /*0c44*/ 	.word	0x000370e0


	//   ....[146]....
        /*0c48*/ 	.word	0x00037130


	//   ....[147]....
        /*0c4c*/ 	.word	0x00037180


	//   ....[148]....
        /*0c50*/ 	.word	0x000371f0


	//   ....[149]....
        /*0c54*/ 	.word	0x00037640


	//   ....[150]....
        /*0c58*/ 	.word	0x00037690


	//   ....[151]....
        /*0c5c*/ 	.word	0x00037720


	//   ....[152]....
        /*0c60*/ 	.word	0x000377b0


	//   ....[153]....
        /*0c64*/ 	.word	0x00037840


	//   ....[154]....
        /*0c68*/ 	.word	0x000378d0


	//   ....[155]....
        /*0c6c*/ 	.word	0x00037960


	//   ....[156]....
        /*0c70*/ 	.word	0x000379f0


	//   ....[157]....
        /*0c74*/ 	.word	0x00037ab0


	//   ....[158]....
        /*0c78*/ 	.word	0x00037da0


	//   ....[159]....
        /*0c7c*/ 	.word	0x00037f30


	//   ....[160]....
        /*0c80*/ 	.word	0x00037f90


	//   ....[161]....
        /*0c84*/ 	.word	0x00037ff0


	//   ....[162]....
        /*0c88*/ 	.word	0x00038050


	//   ....[163]....
        /*0c8c*/ 	.word	0x000380f0


	//   ....[164]....
        /*0c90*/ 	.word	0x000381e0


	//   ....[165]....
        /*0c94*/ 	.word	0x00038310


	//   ....[166]....
        /*0c98*/ 	.word	0x000383b0


	//   ....[167]....
        /*0c9c*/ 	.word	0x00038480


	//   ....[168]....
        /*0ca0*/ 	.word	0x00038520


	//   ....[169]....
        /*0ca4*/ 	.word	0x000385f0


	//   ....[170]....
        /*0ca8*/ 	.word	0x00038690


	//   ....[171]....
        /*0cac*/ 	.word	0x00038760


	//   ....[172]....
        /*0cb0*/ 	.word	0x00038800


	//   ....[173]....
        /*0cb4*/ 	.word	0x000388b0


	//   ....[174]....
        /*0cb8*/ 	.word	0x00038990


	//   ....[175]....
        /*0cbc*/ 	.word	0x00038bf0


	//   ....[176]....
        /*0cc0*/ 	.word	0x00038ca0


	//   ....[177]....
        /*0cc4*/ 	.word	0x00038da0


	//   ....[178]....
        /*0cc8*/ 	.word	0x00038e90


	//   ....[179]....
        /*0ccc*/ 	.word	0x00038f20


	//   ....[180]....
        /*0cd0*/ 	.word	0x00039010


	//   ....[181]....
        /*0cd4*/ 	.word	0x000390a0


	//   ....[182]....
        /*0cd8*/ 	.word	0x00039190


	//   ....[183]....
        /*0cdc*/ 	.word	0x00039220


	//   ....[184]....
        /*0ce0*/ 	.word	0x00039310


	//   ....[185]....
        /*0ce4*/ 	.word	0x000393a0


	//   ....[186]....
        /*0ce8*/ 	.word	0x00039480


	//   ....[187]....
        /*0cec*/ 	.word	0x000395b0


	//   ....[188]....
        /*0cf0*/ 	.word	0x00039600


	//   ....[189]....
        /*0cf4*/ 	.word	0x00039660


	//   ....[190]....
        /*0cf8*/ 	.word	0x00039700


	//   ....[191]....
        /*0cfc*/ 	.word	0x00039aa0


	//   ....[192]....
        /*0d00*/ 	.word	0x00039b40


	//   ....[193]....
        /*0d04*/ 	.word	0x00039c60


	//   ....[194]....
        /*0d08*/ 	.word	0x00039ce0


	//   ....[195]....
        /*0d0c*/ 	.word	0x00039d60


	//   ....[196]....
        /*0d10*/ 	.word	0x00039de0


	//   ....[197]....
        /*0d14*/ 	.word	0x00039e60


	//   ....[198]....
        /*0d18*/ 	.word	0x00039ef0


	//   ....[199]....
        /*0d1c*/ 	.word	0x00039f90


	//   ....[200]....
        /*0d20*/ 	.word	0x0003a040


	//   ....[201]....
        /*0d24*/ 	.word	0x0003a0c0


	//   ....[202]....
        /*0d28*/ 	.word	0x0003a140


	//   ....[203]....
        /*0d2c*/ 	.word	0x0003a1c0


	//   ....[204]....
        /*0d30*/ 	.word	0x0003a250


	//   ....[205]....
        /*0d34*/ 	.word	0x0003a2d0


	//   ....[206]....
        /*0d38*/ 	.word	0x0003a370


	//   ....[207]....
        /*0d3c*/ 	.word	0x0003a400


	//   ....[208]....
        /*0d40*/ 	.word	0x0003a530


	//   ....[209]....
        /*0d44*/ 	.word	0x0003c0c0


	//   ....[210]....
        /*0d48*/ 	.word	0x0003c2b0


	//   ....[211]....
        /*0d4c*/ 	.word	0x0003d470


	//   ....[212]....
        /*0d50*/ 	.word	0x0003d4a0


	//   ....[213]....
        /*0d54*/ 	.word	0x0003d4c0


	//   ....[214]....
        /*0d58*/ 	.word	0x0003d4d0


	//----- nvinfo : EIATTR_REG_RECONFIG
	.align		4
.L_471:
        /*0d5c*/ 	.byte	0x01, 0x54
	.zero		2


	//----- nvinfo : EIATTR_SYSCALL_OFFSETS
	.align		4
        /*0d60*/ 	.byte	0x04, 0x46
        /*0d62*/ 	.short	(.L_473 - .L_472)


	//   ....[0]....
.L_472:
        /*0d64*/ 	.word	0x00001d20


	//   ....[1]....
        /*0d68*/ 	.word	0x00001e70


	//   ....[2]....
        /*0d6c*/ 	.word	0x00006e70


	//   ....[3]....
        /*0d70*/ 	.word	0x000073f0


	//   ....[4]....
        /*0d74*/ 	.word	0x00030d00


	//   ....[5]....
        /*0d78*/ 	.word	0x00030e50


	//   ....[6]....
        /*0d7c*/ 	.word	0x00030f40


	//   ....[7]....
        /*0d80*/ 	.word	0x000317f0


	//   ....[8]....
        /*0d84*/ 	.word	0x00032440


	//----- nvinfo : EIATTR_MBARRIER_INSTR_OFFSETS
	.align		4
.L_473:
        /*0d88*/ 	.byte	0x04, 0x39
        /*0d8a*/ 	.short	(.L_475 - .L_474)


	//   ....[0]....
.L_474:
        /*0d8c*/ 	.word	0x00000330
        /*0d90*/ 	.word	0x000000ff
        /*0d94*/ 	.word	0x00032400
        /*0d98*/ 	.short	0x0100
        /*0d9a*/ 	.byte	0x08
	.zero		1


	//   ....[1]....
        /*0d9c*/ 	.word	0x00000340
        /*0da0*/ 	.word	0x000000ff
        /*0da4*/ 	.word	0x00032410
        /*0da8*/ 	.short	0x0100
        /*0daa*/ 	.byte	0x08
	.zero		1


	//   ....[2]....
        /*0dac*/ 	.word	0x00000350
        /*0db0*/ 	.word	0x000000ff
        /*0db4*/ 	.word	0x00032420
        /*0db8*/ 	.short	0x0100
        /*0dba*/ 	.byte	0x08
	.zero		1


	//   ....[3]....
        /*0dbc*/ 	.word	0x00000440
        /*0dc0*/ 	.word	0x000000ff
        /*0dc4*/ 	.word	0x00032430
        /*0dc8*/ 	.short	0x0100
        /*0dca*/ 	.byte	0x08
	.zero		1


	//   ....[4]....
        /*0dcc*/ 	.word	0x00000450
        /*0dd0*/ 	.word	0x000000ff
        /*0dd4*/ 	.word	0x00032440
        /*0dd8*/ 	.short	0x0100
        /*0dda*/ 	.byte	0x08
	.zero		1


	//   ....[5]....
        /*0ddc*/ 	.word	0x00000460
        /*0de0*/ 	.word	0x000000ff
        /*0de4*/ 	.word	0x00032438
        /*0de8*/ 	.short	0x0100
        /*0dea*/ 	.byte	0x08
	.zero		1


	//   ....[6]....
        /*0dec*/ 	.word	0x00000470
        /*0df0*/ 	.word	0x000000ff
        /*0df4*/ 	.word	0x00032448
        /*0df8*/ 	.short	0x0100
        /*0dfa*/ 	.byte	0x08
	.zero		1


	//   ....[7]....
        /*0dfc*/ 	.word	0x000005a0
        /*0e00*/ 	.word	0x000000ff
        /*0e04*/ 	.word	0x00032450
        /*0e08*/ 	.short	0x0100
        /*0e0a*/ 	.byte	0x08
	.zero		1


	//   ....[8]....
        /*0e0c*/ 	.word	0x000005b0
        /*0e10*/ 	.word	0x000000ff
        /*0e14*/ 	.word	0x00032460
        /*0e18*/ 	.short	0x0100
        /*0e1a*/ 	.byte	0x08
	.zero		1


	//   ....[9]....
        /*0e1c*/ 	.word	0x000005c0
        /*0e20*/ 	.word	0x000000ff
        /*0e24*/ 	.word	0x00032458
        /*0e28*/ 	.short	0x0100
        /*0e2a*/ 	.byte	0x08
	.zero		1


	//   ....[10]....
        /*0e2c*/ 	.word	0x000005d0
        /*0e30*/ 	.word	0x000000ff
        /*0e34*/ 	.word	0x00032468
        /*0e38*/ 	.short	0x0100
        /*0e3a*/ 	.byte	0x08
	.zero		1


	//   ....[11]....
        /*0e3c*/ 	.word	0x000006c0
        /*0e40*/ 	.word	0x000000ff
        /*0e44*/ 	.word	0x00032470
        /*0e48*/ 	.short	0x0100
        /*0e4a*/ 	.byte	0x06
	.zero		1


	//   ....[12]....
        /*0e4c*/ 	.word	0x000006d0
        /*0e50*/ 	.word	0x000000ff
        /*0e54*/ 	.word	0x00032480
        /*0e58*/ 	.short	0x0100
        /*0e5a*/ 	.byte	0x06
	.zero		1


	//   ....[13]....
        /*0e5c*/ 	.word	0x000006e0
        /*0e60*/ 	.word	0x000000ff
        /*0e64*/ 	.word	0x00032478
        /*0e68*/ 	.short	0x0100
        /*0e6a*/ 	.byte	0x06
	.zero		1


	//   ....[14]....
        /*0e6c*/ 	.word	0x000006f0
        /*0e70*/ 	.word	0x000000ff
        /*0e74*/ 	.word	0x00032488
        /*0e78*/ 	.short	0x0100
        /*0e7a*/ 	.byte	0x06
	.zero		1


	//   ....[15]....
        /*0e7c*/ 	.word	0x00000820
        /*0e80*/ 	.word	0x000000ff
        /*0e84*/ 	.word	0x00032490
        /*0e88*/ 	.short	0x0100
        /*0e8a*/ 	.byte	0x08
	.zero		1


	//   ....[16]....
        /*0e8c*/ 	.word	0x00000830
        /*0e90*/ 	.word	0x000000ff
        /*0e94*/ 	.word	0x000324a0
        /*0e98*/ 	.short	0x0100
        /*0e9a*/ 	.byte	0x08
	.zero		1


	//   ....[17]....
        /*0e9c*/ 	.word	0x00000840
        /*0ea0*/ 	.word	0x000000ff
        /*0ea4*/ 	.word	0x00032498
        /*0ea8*/ 	.short	0x0100
        /*0eaa*/ 	.byte	0x08
	.zero		1


	//   ....[18]....
        /*0eac*/ 	.word	0x00000850
        /*0eb0*/ 	.word	0x000000ff
        /*0eb4*/ 	.word	0x000324a8
        /*0eb8*/ 	.short	0x0100
        /*0eba*/ 	.byte	0x08
	.zero		1


	//   ....[19]....
        /*0ebc*/ 	.word	0x00000980
        /*0ec0*/ 	.word	0x000000ff
        /*0ec4*/ 	.word	0x000324b0
        /*0ec8*/ 	.short	0x0100
        /*0eca*/ 	.byte	0x08
	.zero		1


	//   ....[20]....
        /*0ecc*/ 	.word	0x00000990
        /*0ed0*/ 	.word	0x000000ff
        /*0ed4*/ 	.word	0x000324c0
        /*0ed8*/ 	.short	0x0100
        /*0eda*/ 	.byte	0x08
	.zero		1


	//   ....[21]....
        /*0edc*/ 	.word	0x000009a0
        /*0ee0*/ 	.word	0x000000ff
        /*0ee4*/ 	.word	0x000324b8
        /*0ee8*/ 	.short	0x0100
        /*0eea*/ 	.byte	0x08
	.zero		1


	//   ....[22]....
        /*0eec*/ 	.word	0x000009b0
        /*0ef0*/ 	.word	0x000000ff
        /*0ef4*/ 	.word	0x000324c8
        /*0ef8*/ 	.short	0x0100
        /*0efa*/ 	.byte	0x08
	.zero		1


	//   ....[23]....
        /*0efc*/ 	.word	0x00003000
        /*0f00*/ 	.word	0x00000058
        /*0f04*/ 	.word	0x00032490
        /*0f08*/ 	.short	0x010a
        /*0f0a*/ 	.byte	0x3f
	.zero		1


	//   ....[24]....
        /*0f0c*/ 	.word	0x00004480
        /*0f10*/ 	.word	0x00000058
        /*0f14*/ 	.word	0x00032490
        /*0f18*/ 	.short	0x010a
        /*0f1a*/ 	.byte	0x3f
	.zero		1


	//   ....[25]....
        /*0f1c*/ 	.word	0x00005540
        /*0f20*/ 	.word	0x00000058
        /*0f24*/ 	.word	0x00032490
        /*0f28*/ 	.short	0x010a
        /*0f2a*/ 	.byte	0x3f
	.zero		1


	//   ....[26]....
        /*0f2c*/ 	.word	0x00005750
        /*0f30*/ 	.word	0x0000000c
        /*0f34*/ 	.word	0x00000000
        /*0f38*/ 	.short	0x0101
        /*0f3a*/ 	.byte	0x3f
	.zero		1


	//   ....[27]....
        /*0f3c*/ 	.word	0x00005790
        /*0f40*/ 	.word	0x00000058
        /*0f44*/ 	.word	0x000324b0
        /*0f48*/ 	.short	0x010a
        /*0f4a*/ 	.byte	0x3f
	.zero		1


	//   ....[28]....
        /*0f4c*/ 	.word	0x00005de0
        /*0f50*/ 	.word	0x00000058
        /*0f54*/ 	.word	0x00000000
        /*0f58*/ 	.short	0x0101
        /*0f5a*/ 	.byte	0x3f
	.zero		1


	//   ....[29]....
        /*0f5c*/ 	.word	0x00007170
        /*0f60*/ 	.word	0x00000090
        /*0f64*/ 	.word	0x00032400
        /*0f68*/ 	.short	0x010a
        /*0f6a*/ 	.byte	0x3f
	.zero		1


	//   ....[30]....
        /*0f6c*/ 	.word	0x000071c0
        /*0f70*/ 	.word	0x00000090
        /*0f74*/ 	.word	0x00032400
        /*0f78*/ 	.short	0x010a
        /*0f7a*/ 	.byte	0x3f
	.zero		1


	//   ....[31]....
        /*0f7c*/ 	.word	0x00007ba0
        /*0f80*/ 	.word	0x00000090
        /*0f84*/ 	.word	0x00032400
        /*0f88*/ 	.short	0x010a
        /*0f8a*/ 	.byte	0x3f
	.zero		1


	//   ....[32]....
        /*0f8c*/ 	.word	0x00009090
        /*0f90*/ 	.word	0x00000090
        /*0f94*/ 	.word	0x00032400
        /*0f98*/ 	.short	0x010a
        /*0f9a*/ 	.byte	0x3f
	.zero		1


	//   ....[33]....
        /*0f9c*/ 	.word	0x0000a710
        /*0fa0*/ 	.word	0x00000005
        /*0fa4*/ 	.word	0x00000000
        /*0fa8*/ 	.short	0x010a
        /*0faa*/ 	.byte	0x3f
	.zero		1


	//   ....[34]....
        /*0fac*/ 	.word	0x0000a810
        /*0fb0*/ 	.word	0x00000002
        /*0fb4*/ 	.word	0x00000000
        /*0fb8*/ 	.short	0x010a
        /*0fba*/ 	.byte	0x3f
	.zero		1


	//   ....[35]....
        /*0fbc*/ 	.word	0x0000ac40
        /*0fc0*/ 	.word	0x00000005
        /*0fc4*/ 	.word	0x00000000
        /*0fc8*/ 	.short	0x010a
        /*0fca*/ 	.byte	0x3f
	.zero		1


	//   ....[36]....
        /*0fcc*/ 	.word	0x0000acf0
        /*0fd0*/ 	.word	0x00000004
        /*0fd4*/ 	.word	0x00000000
        /*0fd8*/ 	.short	0x010a
        /*0fda*/ 	.byte	0x3f
	.zero		1


	//   ....[37]....
        /*0fdc*/ 	.word	0x0000b9d0
        /*0fe0*/ 	.word	0x00000004
        /*0fe4*/ 	.word	0x00000000
        /*0fe8*/ 	.short	0x0101
        /*0fea*/ 	.byte	0x3f
	.zero		1


	//   ....[38]....
        /*0fec*/ 	.word	0x00015080
        /*0ff0*/ 	.word	0x00000002
        /*0ff4*/ 	.word	0x00000000
        /*0ff8*/ 	.short	0x0101
        /*0ffa*/ 	.byte	0x3f
	.zero		1


	//   ....[39]....
        /*0ffc*/ 	.word	0x00015530
        /*1000*/ 	.word	0x00000007
        /*1004*/ 	.word	0x00000000
        /*1008*/ 	.short	0x010a
        /*100a*/ 	.byte	0x3f
	.zero		1


	//   ....[40]....
        /*100c*/ 	.word	0x00015630
        /*1010*/ 	.word	0x00000000
        /*1014*/ 	.word	0x00000000
        /*1018*/ 	.short	0x010a
        /*101a*/ 	.byte	0x3f
	.zero		1


	//   ....[41]....
        /*101c*/ 	.word	0x00015a60
        /*1020*/ 	.word	0x00000007
        /*1024*/ 	.word	0x00000000
        /*1028*/ 	.short	0x010a
        /*102a*/ 	.byte	0x3f
	.zero		1


	//   ....[42]....
        /*102c*/ 	.word	0x00015b10
        /*1030*/ 	.word	0x00000006
        /*1034*/ 	.word	0x00000000
        /*1038*/ 	.short	0x010a
        /*103a*/ 	.byte	0x3f
	.zero		1


	//   ....[43]....
        /*103c*/ 	.word	0x000167f0
        /*1040*/ 	.word	0x00000006
        /*1044*/ 	.word	0x00000000
        /*1048*/ 	.short	0x0101
        /*104a*/ 	.byte	0x3f
	.zero		1


	//   ....[44]....
        /*104c*/ 	.word	0x0001eb70
        /*1050*/ 	.word	0x00000000
        /*1054*/ 	.word	0x00000000
        /*1058*/ 	.short	0x0101
        /*105a*/ 	.byte	0x3f
	.zero		1


	//   ....[45]....
        /*105c*/ 	.word	0x0001ed80
        /*1060*/ 	.word	0x00000005
        /*1064*/ 	.word	0x00000000
        /*1068*/ 	.short	0x010a
        /*106a*/ 	.byte	0x3f
	.zero		1


	//   ....[46]....
        /*106c*/ 	.word	0x0001ee80
        /*1070*/ 	.word	0x00000006
        /*1074*/ 	.word	0x00000000
        /*1078*/ 	.short	0x010a
        /*107a*/ 	.byte	0x3f
	.zero		1


	//   ....[47]....
        /*107c*/ 	.word	0x0001f2b0
        /*1080*/ 	.word	0x00000005
        /*1084*/ 	.word	0x00000000
        /*1088*/ 	.short	0x010a
        /*108a*/ 	.byte	0x3f
	.zero		1


	//   ....[48]....
        /*108c*/ 	.word	0x0001f360
        /*1090*/ 	.word	0x00000006
        /*1094*/ 	.word	0x00000000
        /*1098*/ 	.short	0x010a
        /*109a*/ 	.byte	0x3f
	.zero		1


	//   ....[49]....
        /*109c*/ 	.word	0x00020050
        /*10a0*/ 	.word	0x00000005
        /*10a4*/ 	.word	0x00000000
        /*10a8*/ 	.short	0x0101
        /*10aa*/ 	.byte	0x3f
	.zero		1


	//   ....[50]....
        /*10ac*/ 	.word	0x00029870
        /*10b0*/ 	.word	0x00000004
        /*10b4*/ 	.word	0x00000000
        /*10b8*/ 	.short	0x0101
        /*10ba*/ 	.byte	0x3f
	.zero		1


	//   ....[51]....
        /*10bc*/ 	.word	0x0002c7b0
        /*10c0*/ 	.word	0x00000000
        /*10c4*/ 	.word	0x00000000
        /*10c8*/ 	.short	0x0101
        /*10ca*/ 	.byte	0x3f
	.zero		1


	//   ....[52]....
        /*10cc*/ 	.word	0x0002f3e0
        /*10d0*/ 	.word	0x00000006
        /*10d4*/ 	.word	0x00032420
        /*10d8*/ 	.short	0x010a
        /*10da*/ 	.byte	0x3f
	.zero		1


	//   ....[53]....
        /*10dc*/ 	.word	0x0002f4d0
        /*10e0*/ 	.word	0x00000004
        /*10e4*/ 	.word	0x000324a0
        /*10e8*/ 	.short	0x010a
        /*10ea*/ 	.byte	0x3f
	.zero		1


	//   ....[54]....
        /*10ec*/ 	.word	0x0002f720
        /*10f0*/ 	.word	0x00000004
        /*10f4*/ 	.word	0x000324c0
        /*10f8*/ 	.short	0x010a
        /*10fa*/ 	.byte	0x3f
	.zero		1


	//   ....[55]....
        /*10fc*/ 	.word	0x0002fde0
        /*1100*/ 	.word	0x00000005
        /*1104*/ 	.word	0x000324a0
        /*1108*/ 	.short	0x010a
        /*110a*/ 	.byte	0x3f
	.zero		1


	//   ....[56]....
        /*110c*/ 	.word	0x00030020
        /*1110*/ 	.word	0x00000005
        /*1114*/ 	.word	0x000324c0
        /*1118*/ 	.short	0x010a
        /*111a*/ 	.byte	0x3f
	.zero		1


	//   ....[57]....
        /*111c*/ 	.word	0x00031350
        /*1120*/ 	.word	0x00000000
        /*1124*/ 	.word	0x00032440
        /*1128*/ 	.short	0x010a
        /*112a*/ 	.byte	0x3f
	.zero		1


	//   ....[58]....
        /*112c*/ 	.word	0x000321e0
        /*1130*/ 	.word	0x00000008
        /*1134*/ 	.word	0x00032400
        /*1138*/ 	.short	0x0107
        /*113a*/ 	.byte	0x3f
	.zero		1


	//   ....[59]....
        /*113c*/ 	.word	0x00032280
        /*1140*/ 	.word	0x00000002
        /*1144*/ 	.word	0x00032400
        /*1148*/ 	.short	0x0101
        /*114a*/ 	.byte	0x3f
	.zero		1


	//   ....[60]....
        /*114c*/ 	.word	0x00032f00
        /*1150*/ 	.word	0x00000008
        /*1154*/ 	.word	0x00032410
        /*1158*/ 	.short	0x0107
        /*115a*/ 	.byte	0x3f
	.zero		1


	//   ....[61]....
        /*115c*/ 	.word	0x00033000
        /*1160*/ 	.word	0x00000002
        /*1164*/ 	.word	0x00032410
        /*1168*/ 	.short	0x0101
        /*116a*/ 	.byte	0x3f
	.zero		1


	//   ....[62]....
        /*116c*/ 	.word	0x00033020
        /*1170*/ 	.word	0x00000002
        /*1174*/ 	.word	0x00032420
        /*1178*/ 	.short	0x010a
        /*117a*/ 	.byte	0x3f
	.zero		1


	//   ....[63]....
        /*117c*/ 	.word	0x00033130
        /*1180*/ 	.word	0x00000002
        /*1184*/ 	.word	0x00032460
        /*1188*/ 	.short	0x010a
        /*118a*/ 	.byte	0x3f
	.zero		1


	//   ....[64]....
        /*118c*/ 	.word	0x000339f0
        /*1190*/ 	.word	0x00000002
        /*1194*/ 	.word	0x00032440
        /*1198*/ 	.short	0x010a
        /*119a*/ 	.byte	0x3f
	.zero		1


	//   ....[65]....
        /*119c*/ 	.word	0x00033c40
        /*11a0*/ 	.word	0x00000002
        /*11a4*/ 	.word	0x00032460
        /*11a8*/ 	.short	0x010a
        /*11aa*/ 	.byte	0x3f
	.zero		1


	//   ....[66]....
        /*11ac*/ 	.word	0x000344a0
        /*11b0*/ 	.word	0x00000003
        /*11b4*/ 	.word	0x00032440
        /*11b8*/ 	.short	0x010a
        /*11ba*/ 	.byte	0x3f
	.zero		1


	//   ....[67]....
        /*11bc*/ 	.word	0x000346e0
        /*11c0*/ 	.word	0x00000003
        /*11c4*/ 	.word	0x00032460
        /*11c8*/ 	.short	0x010a
        /*11ca*/ 	.byte	0x3f
	.zero		1


	//   ....[68]....
        /*11cc*/ 	.word	0x00034eb0
        /*11d0*/ 	.word	0x00000003
        /*11d4*/ 	.word	0x00032440
        /*11d8*/ 	.short	0x010a
        /*11da*/ 	.byte	0x3f
	.zero		1


	//   ....[69]....
        /*11dc*/ 	.word	0x00035100
        /*11e0*/ 	.word	0x00000003
        /*11e4*/ 	.word	0x00032460
        /*11e8*/ 	.short	0x010a
        /*11ea*/ 	.byte	0x3f
	.zero		1


	//   ....[70]....
        /*11ec*/ 	.word	0x00036550
        /*11f0*/ 	.word	0x00000000
        /*11f4*/ 	.word	0x00032420
        /*11f8*/ 	.short	0x010a
        /*11fa*/ 	.byte	0x3f
	.zero		1


	//   ....[71]....
        /*11fc*/ 	.word	0x00036700
        /*1200*/ 	.word	0x00000006
        /*1204*/ 	.word	0x00000000
        /*1208*/ 	.short	0x010a
        /*120a*/ 	.byte	0x3f
	.zero		1


	//   ....[72]....
        /*120c*/ 	.word	0x00036770
        /*1210*/ 	.word	0x00000007
        /*1214*/ 	.word	0x00000000
        /*1218*/ 	.short	0x010a
        /*121a*/ 	.byte	0x3f
	.zero		1


	//   ....[73]....
        /*121c*/ 	.word	0x000367e0
        /*1220*/ 	.word	0x00000004
        /*1224*/ 	.word	0x00000000
        /*1228*/ 	.short	0x010a
        /*122a*/ 	.byte	0x3f
	.zero		1


	//   ....[74]....
        /*122c*/ 	.word	0x00036810
        /*1230*/ 	.word	0x00000003
        /*1234*/ 	.word	0x00000000
        /*1238*/ 	.short	0x010a
        /*123a*/ 	.byte	0x3f
	.zero		1


	//   ....[75]....
        /*123c*/ 	.word	0x00036870
        /*1240*/ 	.word	0x00000058
        /*1244*/ 	.word	0x00032490
        /*1248*/ 	.short	0x010a
        /*124a*/ 	.byte	0x3f
	.zero		1


	//   ....[76]....
        /*124c*/ 	.word	0x000368c0
        /*1250*/ 	.word	0x00000058
        /*1254*/ 	.word	0x00032490
        /*1258*/ 	.short	0x010a
        /*125a*/ 	.byte	0x3f
	.zero		1


	//   ....[77]....
        /*125c*/ 	.word	0x00036910
        /*1260*/ 	.word	0x00000058
        /*1264*/ 	.word	0x00032490
        /*1268*/ 	.short	0x010a
        /*126a*/ 	.byte	0x3f
	.zero		1


	//   ....[78]....
        /*126c*/ 	.word	0x00036960
        /*1270*/ 	.word	0x00000058
        /*1274*/ 	.word	0x000324b0
        /*1278*/ 	.short	0x010a
        /*127a*/ 	.byte	0x3f
	.zero		1


	//   ....[79]....
        /*127c*/ 	.word	0x00036dd0
        /*1280*/ 	.word	0x00000090
        /*1284*/ 	.word	0x00032400
        /*1288*/ 	.short	0x010a
        /*128a*/ 	.byte	0x3f
	.zero		1


	//   ....[80]....
        /*128c*/ 	.word	0x000373c0
        /*1290*/ 	.word	0x00000090
        /*1294*/ 	.word	0x00032400
        /*1298*/ 	.short	0x010a
        /*129a*/ 	.byte	0x3f
	.zero		1


	//   ....[81]....
        /*129c*/ 	.word	0x00037410
        /*12a0*/ 	.word	0x00000002
        /*12a4*/ 	.word	0x00000000
        /*12a8*/ 	.short	0x010a
        /*12aa*/ 	.byte	0x3f
	.zero		1


	//   ....[82]....
        /*12ac*/ 	.word	0x00037460
        /*12b0*/ 	.word	0x00000004
        /*12b4*/ 	.word	0x00000000
        /*12b8*/ 	.short	0x010a
        /*12ba*/ 	.byte	0x3f
	.zero		1


	//   ....[83]....
        /*12bc*/ 	.word	0x000374b0
        /*12c0*/ 	.word	0x00000000
        /*12c4*/ 	.word	0x00000000
        /*12c8*/ 	.short	0x010a
        /*12ca*/ 	.byte	0x3f
	.zero		1


	//   ....[84]....
        /*12cc*/ 	.word	0x00037500
        /*12d0*/ 	.word	0x00000006
        /*12d4*/ 	.word	0x00000000
        /*12d8*/ 	.short	0x010a
        /*12da*/ 	.byte	0x3f
	.zero		1


	//   ....[85]....
        /*12dc*/ 	.word	0x00037550
        /*12e0*/ 	.word	0x00000006
        /*12e4*/ 	.word	0x00000000
        /*12e8*/ 	.short	0x010a
        /*12ea*/ 	.byte	0x3f
	.zero		1


	//   ....[86]....
        /*12ec*/ 	.word	0x000375a0
        /*12f0*/ 	.word	0x00000006
        /*12f4*/ 	.word	0x00000000
        /*12f8*/ 	.short	0x010a
        /*12fa*/ 	.byte	0x3f
	.zero		1


	//   ....[87]....
        /*12fc*/ 	.word	0x00037b80
        /*1300*/ 	.word	0x00000005
        /*1304*/ 	.word	0x00032420
        /*1308*/ 	.short	0x010a
        /*130a*/ 	.byte	0x3f
	.zero		1


	//   ....[88]....
        /*130c*/ 	.word	0x00037bd0
        /*1310*/ 	.word	0x00000004
        /*1314*/ 	.word	0x000324a0
        /*1318*/ 	.short	0x010a
        /*131a*/ 	.byte	0x3f
	.zero		1


	//   ....[89]....
        /*131c*/ 	.word	0x00037c20
        /*1320*/ 	.word	0x00000004
        /*1324*/ 	.word	0x000324c0
        /*1328*/ 	.short	0x010a
        /*132a*/ 	.byte	0x3f
	.zero		1


	//   ....[90]....
        /*132c*/ 	.word	0x00037c70
        /*1330*/ 	.word	0x00000005
        /*1334*/ 	.word	0x000324a0
        /*1338*/ 	.short	0x010a
        /*133a*/ 	.byte	0x3f
	.zero		1


	//   ....[91]....
        /*133c*/ 	.word	0x00037cc0
        /*1340*/ 	.word	0x00000005
        /*1344*/ 	.word	0x000324c0
        /*1348*/ 	.short	0x010a
        /*134a*/ 	.byte	0x3f
	.zero		1


	//   ....[92]....
        /*134c*/ 	.word	0x00037e60
        /*1350*/ 	.word	0x00000000
        /*1354*/ 	.word	0x00032440
        /*1358*/ 	.short	0x010a
        /*135a*/ 	.byte	0x3f
	.zero		1


	//   ....[93]....
        /*135c*/ 	.word	0x000397c0
        /*1360*/ 	.word	0x00000002
        /*1364*/ 	.word	0x00032420
        /*1368*/ 	.short	0x010a
        /*136a*/ 	.byte	0x3f
	.zero		1


	//   ....[94]....
        /*136c*/ 	.word	0x00039810
        /*1370*/ 	.word	0x00000002
        /*1374*/ 	.word	0x00032460
        /*1378*/ 	.short	0x010a
        /*137a*/ 	.byte	0x3f
	.zero		1


	//   ....[95]....
        /*137c*/ 	.word	0x00039860
        /*1380*/ 	.word	0x00000002
        /*1384*/ 	.word	0x00032440
        /*1388*/ 	.short	0x010a
        /*138a*/ 	.byte	0x3f
	.zero		1


	//   ....[96]....
        /*138c*/ 	.word	0x000398b0
        /*1390*/ 	.word	0x00000002
        /*1394*/ 	.word	0x00032460
        /*1398*/ 	.short	0x010a
        /*139a*/ 	.byte	0x3f
	.zero		1


	//   ....[97]....
        /*139c*/ 	.word	0x00039900
        /*13a0*/ 	.word	0x00000003
        /*13a4*/ 	.word	0x00032440
        /*13a8*/ 	.short	0x010a
        /*13aa*/ 	.byte	0x3f
	.zero		1


	//   ....[98]....
        /*13ac*/ 	.word	0x00039950
        /*13b0*/ 	.word	0x00000003
        /*13b4*/ 	.word	0x00032460
        /*13b8*/ 	.short	0x010a
        /*13ba*/ 	.byte	0x3f
	.zero		1


	//   ....[99]....
        /*13bc*/ 	.word	0x000399a0
        /*13c0*/ 	.word	0x00000003
        /*13c4*/ 	.word	0x00032440
        /*13c8*/ 	.short	0x010a
        /*13ca*/ 	.byte	0x3f
	.zero		1


	//   ....[100]....
        /*13cc*/ 	.word	0x000399f0
        /*13d0*/ 	.word	0x00000003
        /*13d4*/ 	.word	0x00032460
        /*13d8*/ 	.short	0x010a
        /*13da*/ 	.byte	0x3f
	.zero		1


	//   ....[101]....
        /*13dc*/ 	.word	0x0003a450
        /*13e0*/ 	.word	0x00000000
        /*13e4*/ 	.word	0x00032420
        /*13e8*/ 	.short	0x010a
        /*13ea*/ 	.byte	0x3f
	.zero		1


	//   ....[102]....
        /*13ec*/ 	.word	0x0003a5f0
        /*13f0*/ 	.word	0x00000006
        /*13f4*/ 	.word	0x00000000
        /*13f8*/ 	.short	0x010a
        /*13fa*/ 	.byte	0x3f
	.zero		1


	//   ....[103]....
        /*13fc*/ 	.word	0x0003a640
        /*1400*/ 	.word	0x00000007
        /*1404*/ 	.word	0x00000000
        /*1408*/ 	.short	0x010a
        /*140a*/ 	.byte	0x3f
	.zero		1


	//   ....[104]....
        /*140c*/ 	.word	0x0003a690
        /*1410*/ 	.word	0x00000004
        /*1414*/ 	.word	0x00000000
        /*1418*/ 	.short	0x010a
        /*141a*/ 	.byte	0x3f
	.zero		1


	//   ....[105]....
        /*141c*/ 	.word	0x0003a830
        /*1420*/ 	.word	0x0000000a
        /*1424*/ 	.word	0x00000000
        /*1428*/ 	.short	0x010a
        /*142a*/ 	.byte	0x3f
	.zero		1


	//   ....[106]....
        /*142c*/ 	.word	0x0003a930
        /*1430*/ 	.word	0x00000008
        /*1434*/ 	.word	0x00000000
        /*1438*/ 	.short	0x010a
        /*143a*/ 	.byte	0x3f
	.zero		1


	//   ....[107]....
        /*143c*/ 	.word	0x0003ad50
        /*1440*/ 	.word	0x00000004
        /*1444*/ 	.word	0x00032410
        /*1448*/ 	.short	0x010a
        /*144a*/ 	.byte	0x3f
	.zero		1


	//   ....[108]....
        /*144c*/ 	.word	0x0003ae70
        /*1450*/ 	.word	0x0000000a
        /*1454*/ 	.word	0x00000000
        /*1458*/ 	.short	0x010a
        /*145a*/ 	.byte	0x3f
	.zero		1


	//   ....[109]....
        /*145c*/ 	.word	0x0003af70
        /*1460*/ 	.word	0x00000008
        /*1464*/ 	.word	0x00000000
        /*1468*/ 	.short	0x010a
        /*146a*/ 	.byte	0x3f
	.zero		1


	//   ....[110]....
        /*146c*/ 	.word	0x0003bd00
        /*1470*/ 	.word	0x0000000b
        /*1474*/ 	.word	0x00000000
        /*1478*/ 	.short	0x0101
        /*147a*/ 	.byte	0x3f
	.zero		1


	//   ....[111]....
        /*147c*/ 	.word	0x00045c40
        /*1480*/ 	.word	0x00000000
        /*1484*/ 	.word	0x00000000
        /*1488*/ 	.short	0x0101
        /*148a*/ 	.byte	0x3f
	.zero		1


	//   ....[112]....
        /*148c*/ 	.word	0x00045c70
        /*1490*/ 	.word	0x00000008
        /*1494*/ 	.word	0x00000000
        /*1498*/ 	.short	0x010a
        /*149a*/ 	.byte	0x3f
	.zero		1


	//   ....[113]....
        /*149c*/ 	.word	0x00045cc0
        /*14a0*/ 	.word	0x00000004
        /*14a4*/ 	.word	0x00032410
        /*14a8*/ 	.short	0x010a
        /*14aa*/ 	.byte	0x3f
	.zero		1


	//   ....[114]....
        /*14ac*/ 	.word	0x00045d10
        /*14b0*/ 	.word	0x00000008
        /*14b4*/ 	.word	0x00000000
        /*14b8*/ 	.short	0x010a
        /*14ba*/ 	.byte	0x3f
	.zero		1


	//----- nvinfo : EIATTR_NUM_MBARRIERS
	.align		4
.L_475:
        /*14bc*/ 	.byte	0x03, 0x38
        /*14be*/ 	.short	0x0017


	//----- nvinfo : EIATTR_EXIT_INSTR_OFFSETS
	.align		4
        /*14c0*/ 	.byte	0x04, 0x1c
        /*14c2*/ 	.short	(.L_477 - .L_476)


	//   ....[0]....
.L_476:
        /*14c4*/ 	.word	0x00036860


	//----- nvinfo : EIATTR_MAX_THREADS
	.align		4
.L_477:
        /*14c8*/ 	.byte	0x04, 0x05
        /*14ca*/ 	.short	(.L_479 - .L_478)
.L_478:
        /*14cc*/ 	.word	0x00000180
        /*14d0*/ 	.word	0x00000001
        /*14d4*/ 	.word	0x00000001


	//----- nvinfo : EIATTR_CRS_STACK_SIZE
	.align		4
.L_479:
        /*14d8*/ 	.byte	0x04, 0x1e
        /*14da*/ 	.short	(.L_481 - .L_480)
.L_480:
        /*14dc*/ 	.word	0x00000000


	//----- nvinfo : EIATTR_CBANK_PARAM_SIZE
	.align		4
.L_481:
        /*14e0*/ 	.byte	0x03, 0x19
        /*14e2*/ 	.short	0x0bf0


	//----- nvinfo : EIATTR_PARAM_CBANK
	.align		4
        /*14e4*/ 	.byte	0x04, 0x0a
        /*14e6*/ 	.short	(.L_483 - .L_482)
	.align		4
.L_482:
        /*14e8*/ 	.word	index@(.nv.constant0._ZN7cutlass13device_kernelIN5flash11enable_sm90INS1_16FlashAttnFwdSm90INS1_25CollectiveMainloopFwdSm90ILi2EN4cute5tupleIJNS5_1CILi1EEES8_S8_EEENS6_IJNS7_ILi128EEENS7_ILi96EEENS7_ILi64EEEEEELi256ENS_10bfloat16_tEfNS_4arch4Sm90ELb0ELb1ELb0ELb1ELb0ELb1ELb1ELb1ELb0ELb1ELb0ELb0EEENS1_21CollectiveEpilogueFwdINS6_IJSA_NS7_ILi256EEESB_EEES9_SE_SG_Li256ELb1ELb1ELb0ELb0EEENS1_36VarlenDynamicPersistentTileSchedulerILi128ELi96ELi256ELi128ELb0ELb1ELb1ELb1ELb0ELb1EEEEEEEEEvNT_6ParamsE)
        /*14ec*/ 	.short	0x0210
        /*14ee*/ 	.short	0x0bf0


	//----- nvinfo : EIATTR_SW_WAR
	.align		4
.L_483:
        /*14f0*/ 	.byte	0x04, 0x36
        /*14f2*/ 	.short	(.L_485 - .L_484)
.L_484:
        /*14f4*/ 	.word	0x00000008
.L_485:


//--------------------- .nv.info._ZN7cutlass13device_kernelIN5flash11enable_sm90INS1_16FlashAttnFwdSm90INS1_25CollectiveMainloopFwdSm90ILi2EN4cute5tupleIJNS5_1CILi1EEES8_S8_EEENS6_IJNS7_ILi128EEENS7_ILi96EEENS7_ILi64EEEEEELi256ENS_10bfloat16_tEfNS_4arch4Sm90ELb1ELb0ELb0ELb0ELb0ELb0ELb0ELb1ELb0ELb1ELb0ELb0EEENS1_21CollectiveEpilogueFwdINS6_IJSA_NS7_ILi256EEESB_EEES9_SE_SG_Li256ELb0ELb1ELb0ELb0EEENS1_30DynamicPersistentTileSchedulerILi256ELi128ELb0ELb1ELb1EEEEEEEEEvNT_6ParamsE --------------------------
	.section	.nv.info._ZN7cutlass13device_kernelIN5flash11enable_sm90INS1_16FlashAttnFwdSm90INS1_25CollectiveMainloopFwdSm90ILi2EN4cute5tupleIJNS5_1CILi1EEES8_S8_EEENS6_IJNS7_ILi128EEENS7_ILi96EEENS7_ILi64EEEEEELi256ENS_10bfloat16_tEfNS_4arch4Sm90ELb1ELb0ELb0ELb0ELb0ELb0ELb0ELb1ELb0ELb1ELb0ELb0EEENS1_21CollectiveEpilogueFwdINS6_IJSA_NS7_ILi256EEESB_EEES9_SE_SG_Li256ELb0ELb1ELb0ELb0EEENS1_30DynamicPersistentTileSchedulerILi256ELi128ELb0ELb1ELb1EEEEEEEEEvNT_6ParamsE,"",@"SHT_CUDA_INFO"
	.sectionflags	@""
	.align	4


	//----- nvinfo : EIATTR_CUDA_API_VERSION
	.align		4
        /*0000*/ 	.byte	0x04, 0x37
        /*0002*/ 	.short	(.L_487 - .L_486)
.L_486:
        /*0004*/ 	.word	0x00000082


	//----- nvinfo : EIATTR_KPARAM_INFO
	.align		4
.L_487:
        /*0008*/ 	.byte	0x04, 0x17
        /*000a*/ 	.short	(.L_489 - .L_488)
.L_488:
        /*000c*/ 	.word	0x00000000
        /*0010*/ 	.short	0x0000
        /*0012*/ 	.short	0x0070
        /*0014*/ 	.byte	0x00, 0xf0, 0x01, 0x2a


	//----- nvinfo : EIATTR_SPARSE_MMA_MASK
	.align		4
.L_489:
        /*0018*/ 	.byte	0x03, 0x50
        /*001a*/ 	.short	0x0000


	//----- nvinfo : EIATTR_MAXREG_COUNT
	.align		4
        /*001c*/ 	.byte	0x03, 0x1b
        /*001e*/ 	.short	0x00a8


	//----- nvinfo : EIATTR_NUM_BARRIERS
	.align		4
        /*0020*/ 	.byte	0x02, 0x4c
        /*0022*/ 	.byte	0x10
	.zero		1


	//----- nvinfo : EIATTR_EXTERNS
	.align		4
        /*0024*/ 	.byte	0x04, 0x0f
        /*0026*/ 	.short	(.L_491 - .L_490)


	//   ....[0]....
	.align		4
.L_490:
        /*0028*/ 	.word	index@(__assertfail)


	//----- nvinfo : EIATTR_ANNOTATIONS
	.align		4
.L_491:
        /*002c*/ 	.byte	0x04, 0x55
        /*002e*/ 	.short	(.L_493 - .L_492)


	//   ....[0]....
.L_492:
        /* <DEDUP_REMOVED lines=24> */


	//----- nvinfo : EIATTR_MERCURY_ISA_VERSION
	.align		4
.L_493:
        /*01a0*/ 	.byte	0x03, 0x5f
        /*01a2*/ 	.short	0x0101


	//----- nvinfo : EIATTR_INT_WARP_WIDE_INSTR_OFFSETS
	.align		4
        /*01a4*/ 	.byte	0x04, 0x31
        /*01a6*/ 	.short	(.L_495 - .L_494)


	//   ....[0]....
.L_494:
        /*01a8*/ 	.word	0x00000130


	//   ....[1]....
        /*01ac*/ 	.word	0x00000170


	//   ....[2]....
        /*01b0*/ 	.word	0x000001e0


	//   ....[3]....
        /*01b4*/ 	.word	0x0000b3e0


	//   ....[4]....
        /*01b8*/ 	.word	0x0000b470


	//   ....[5]....
        /*01bc*/ 	.word	0x0000edb0


	//   ....[6]....
        /*01c0*/ 	.word	0x0000ee40


	//----- nvinfo : EIATTR_COOP_GROUP_MASK_REGIDS
	.align		4
.L_495:
        /*01c4*/ 	.byte	0x04, 0x29
        /*01c6*/ 	.short	(.L_497 - .L_496)


	//   ....[0]....
.L_496:
        /*01c8*/ 	.word	0xffffffff


	//   ....[1]....
        /*01cc*/ 	.word	0xffffffff


	//   ....[2]....
        /*01d0*/ 	.word	0xffffffff


	//   ....[3]....
        /*01d4*/ 	.word	0xffffffff


	//   ....[4]....
        /*01d8*/ 	.word	0xffffffff


	//   ....[5]....
        /*01dc*/ 	.word	0xffffffff


	//   ....[6]....
        /*01e0*/ 	.word	0xffffffff


	//   ....[7]....
        /*01e4*/ 	.word	0xffffffff


	//   ....[8]....
        /*01e8*/ 	.word	0xffffffff


	//   ....[9]....
        /*01ec*/ 	.word	0xffffffff


	//   ....[10]....
        /*01f0*/ 	.word	0xffffffff


	//   ....[11]....
        /*01f4*/ 	.word	0xffffffff


	//   ....[12]....
        /*01f8*/ 	.word	0xffffffff


	//   ....[13]....
        /*01fc*/ 	.word	0xffffffff


	//   ....[14]....
        /*0200*/ 	.word	0xffffffff


	//   ....[15]....
        /*0204*/ 	.word	0xffffffff


	//   ....[16]....
        /*0208*/ 	.word	0xffffffff


	//   ....[17]....
        /*020c*/ 	.word	0xffffffff


	//   ....[18]....
        /*0210*/ 	.word	0xffffffff


	//   ....[19]....
        /*0214*/ 	.word	0xffffffff


	//   ....[20]....
        /*0218*/ 	.word	0xffffffff


	//   ....[21]....
        /*021c*/ 	.word	0xffffffff


	//   ....[22]....
        /*0220*/ 	.word	0xffffffff


	//   ....[23]....
        /*0224*/ 	.word	0xffffffff


	//   ....[24]....
        /*0228*/ 	.word	0xffffffff


	//   ....[25]....
        /*022c*/ 	.word	0xffffffff


	//   ....[26]....
        /*0230*/ 	.word	0xffffffff


	//   ....[27]....
        /*0234*/ 	.word	0xffffffff


	//   ....[28]....
        /*0238*/ 	.word	0xffffffff


	//   ....[29]....
        /*023c*/ 	.word	0xffffffff


	//   ....[30]....
        /*0240*/ 	.word	0xffffffff


	//   ....[31]....
        /*0244*/ 	.word	0xffffffff


	//   ....[32]....
        /*0248*/ 	.word	0xffffffff


	//   ....[33]....
        /*024c*/ 	.word	0xffffffff


	//   ....[34]....
        /*0250*/ 	.word	0xffffffff


	//   ....[35]....
        /*0254*/ 	.word	0xffffffff


	//   ....[36]....
        /*0258*/ 	.word	0xffffffff


	//   ....[37]....
        /*025c*/ 	.word	0xffffffff


	//   ....[38]....
        /*0260*/ 	.word	0xffffffff


	//   ....[39]....
        /*0264*/ 	.word	0xffffffff


	//   ....[40]....
        /*0268*/ 	.word	0xffffffff


	//   ....[41]....
        /*026c*/ 	.word	0xffffffff


	//   ....[42]....
        /*0270*/ 	.word	0xffffffff


	//   ....[43]....
        /*0274*/ 	.word	0xffffffff


	//   ....[44]....
        /*0278*/ 	.word	0xffffffff


	//   ....[45]....
        /*027c*/ 	.word	0xffffffff


	//   ....[46]....
        /*0280*/ 	.word	0xffffffff


	//   ....[47]....
        /*0284*/ 	.word	0xffffffff


	//   ....[48]....
        /*0288*/ 	.word	0xffffffff


	//   ....[49]....
        /*028c*/ 	.word	0xffffffff


	//   ....[50]....
        /*0290*/ 	.word	0xffffffff


	//   ....[51]....
        /*0294*/ 	.word	0xffffffff


	//   ....[52]....
        /*0298*/ 	.word	0xffffffff


	//   ....[53]....
        /*029c*/ 	.word	0xffffffff


	//   ....[54]....
        /*02a0*/ 	.word	0xffffffff


	//   ....[55]....
        /*02a4*/ 	.word	0xffffffff


	//   ....[56]....
        /*02a8*/ 	.word	0xffffffff


	//   ....[57]....
        /*02ac*/ 	.word	0xffffffff


	//   ....[58]....
        /*02b0*/ 	.word	0xffffffff


	//   ....[59]....
        /*02b4*/ 	.word	0xffffffff


	//   ....[60]....
        /*02b8*/ 	.word	0xffffffff


	//   ....[61]....
        /*02bc*/ 	.word	0xffffffff


	//   ....[62]....
        /*02c0*/ 	.word	0xffffffff


	//   ....[63]....
        /*02c4*/ 	.word	0xffffffff


	//   ....[64]....
        /*02c8*/ 	.word	0xffffffff


	//   ....[65]....
        /*02cc*/ 	.word	0xffffffff


	//   ....[66]....
        /*02d0*/ 	.word	0xffffffff


	//   ....[67]....
        /*02d4*/ 	.word	0xffffffff


	//   ....[68]....
        /*02d8*/ 	.word	0x0500000f


	//   ....[69]....
        /*02dc*/ 	.word	0x0500000f


	//   ....[70]....
        /*02e0*/ 	.word	0x0500000f


	//   ....[71]....
        /*02e4*/ 	.word	0x0500000f


	//   ....[72]....
        /*02e8*/ 	.word	0x0500000f


	//   ....[73]....
        /*02ec*/ 	.word	0x0500000f


	//   ....[74]....
        /*02f0*/ 	.word	0x0500000f


	//   ....[75]....
        /*02f4*/ 	.word	0x0500000f


	//   ....[76]....
        /*02f8*/ 	.word	0x0500000f


	//   ....[77]....
        /*02fc*/ 	.word	0x0500000f


	//   ....[78]....
        /*0300*/ 	.word	0x0500000f


	//   ....[79]....
        /*0304*/ 	.word	0x0500000f


	//   ....[80]....
        /*0308*/ 	.word	0x0500000f


	//   ....[81]....
        /*030c*/ 	.word	0x0500000f


	//   ....[82]....
        /*0310*/ 	.word	0x0500000f


	//   ....[83]....
        /*0314*/ 	.word	0x0500000f


	//   ....[84]....
        /*0318*/ 	.word	0x0500000f


	//   ....[85]....
        /*031c*/ 	.word	0x0500000f


	//   ....[86]....
        /*0320*/ 	.word	0x0500000f


	//----- nvinfo : EIATTR_COOP_GROUP_INSTR_OFFSETS
	.align		4
.L_497:
        /*0324*/ 	.byte	0x04, 0x28
        /*0326*/ 	.short	(.L_499 - .L_498)


	//   ....[0]....
.L_498:
        /*0328*/ 	.word	0x00000070


	//   ....[1]....
        /*032c*/ 	.word	0x00000140


	//   ....[2]....
        /*0330*/ 	.word	0x00000190


	//   ....[3]....
        /*0334*/ 	.word	0x000003c0


	//   ....[4]....
        /*0338*/ 	.word	0x00000520


	//   ....[5]....
        /*033c*/ 	.word	0x00000640


	//   ....[6]....
        /*0340*/ 	.word	0x000007a0


	//   ....[7]....
        /*0344*/ 	.word	0x000016b0


	//   ....[8]....
        /*0348*/ 	.word	0x00001c90


	//   ....[9]....
        /*034c*/ 	.word	0x00001ca0


	//   ....[10]....
        /*0350*/ 	.word	0x000022a0


	//   ....[11]....
        /*0354*/ 	.word	0x000023a0


	//   ....[12]....
        /*0358*/ 	.word	0x00002990


	//   ....[13]....
        /*035c*/ 	.word	0x000029f0


	//   ....[14]....
        /*0360*/ 	.word	0x00003980


	//   ....[15]....
        /*0364*/ 	.word	0x000039a0


	//   ....[16]....
        /*0368*/ 	.word	0x00003f60


	//   ....[17]....
        /*036c*/ 	.word	0x00004020


	//   ....[18]....
        /*0370*/ 	.word	0x00004600


	//   ....[19]....
        /*0374*/ 	.word	0x00004680


	//   ....[20]....
        /*0378*/ 	.word	0x00005fe0


	//   ....[21]....
        /*037c*/ 	.word	0x00006000


	//   ....[22]....
        /*0380*/ 	.word	0x00006660


	//   ....[23]....
        /*0384*/ 	.word	0x00006830


	//   ....[24]....
        /*0388*/ 	.word	0x000078c0


	//   ....[25]....
        /*038c*/ 	.word	0x00007940


	//   ....[26]....
        /*0390*/ 	.word	0x000079a0


	//   ....[27]....
        /*0394*/ 	.word	0x000079d0


	//   ....[28]....
        /*0398*/ 	.word	0x00009220


	//   ....[29]....
        /*039c*/ 	.word	0x000092b0


	//   ....[30]....
        /*03a0*/ 	.word	0x000092e0


	//   ....[31]....
        /*03a4*/ 	.word	0x00009310


	//   ....[32]....
        /*03a8*/ 	.word	0x00009b00


	//   ....[33]....
        /*03ac*/ 	.word	0x00009b20


	//   ....[34]....
        /*03b0*/ 	.word	0x00009c70


	//   ....[35]....
        /*03b4*/ 	.word	0x00009c90


	//   ....[36]....
        /*03b8*/ 	.word	0x00009dd0


	//   ....[37]....
        /*03bc*/ 	.word	0x00009df0


	//   ....[38]....
        /*03c0*/ 	.word	0x00009f40


	//   ....[39]....
        /*03c4*/ 	.word	0x00009f60


	//   ....[40]....
        /*03c8*/ 	.word	0x0000a660


	//   ....[41]....
        /*03cc*/ 	.word	0x0000a690


	//   ....[42]....
        /*03d0*/ 	.word	0x0000a7e0


	//   ....[43]....
        /*03d4*/ 	.word	0x0000a800


	//   ....[44]....
        /*03d8*/ 	.word	0x0000a940


	//   ....[45]....
        /*03dc*/ 	.word	0x0000a960


	//   ....[46]....
        /*03e0*/ 	.word	0x0000aab0


	//   ....[47]....
        /*03e4*/ 	.word	0x0000aad0


	//   ....[48]....
        /*03e8*/ 	.word	0x0000acb0


	//   ....[49]....
        /*03ec*/ 	.word	0x0000b9d0


	//   ....[50]....
        /*03f0*/ 	.word	0x0000c340


	//   ....[51]....
        /*03f4*/ 	.word	0x0000c380


	//   ....[52]....
        /*03f8*/ 	.word	0x0000c3b0


	//   ....[53]....
        /*03fc*/ 	.word	0x0000c3f0


	//   ....[54]....
        /*0400*/ 	.word	0x0000c490


	//   ....[55]....
        /*0404*/ 	.word	0x0000c4a0


	//   ....[56]....
        /*0408*/ 	.word	0x0000c510


	//   ....[57]....
        /*040c*/ 	.word	0x0000c520


	//   ....[58]....
        /*0410*/ 	.word	0x0000c590


	//   ....[59]....
        /*0414*/ 	.word	0x0000c5a0


	//   ....[60]....
        /*0418*/ 	.word	0x0000c610


	//   ....[61]....
        /*041c*/ 	.word	0x0000c620


	//   ....[62]....
        /*0420*/ 	.word	0x0000c690


	//   ....[63]....
        /*0424*/ 	.word	0x0000c6a0


	//   ....[64]....
        /*0428*/ 	.word	0x0000c6b0


	//   ....[65]....
        /*042c*/ 	.word	0x0000c6f0


	//   ....[66]....
        /*0430*/ 	.word	0x0000efa0


	//   ....[67]....
        /*0434*/ 	.word	0x0000f190


	//   ....[68]....
        /*0438*/ 	.word	0x0000f6c0


	//   ....[69]....
        /*043c*/ 	.word	0x0000f840


	//   ....[70]....
        /*0440*/ 	.word	0x0000f8a0


	//   ....[71]....
        /*0444*/ 	.word	0x0000f930


	//   ....[72]....
        /*0448*/ 	.word	0x0000fa30


	//   ....[73]....
        /*044c*/ 	.word	0x0000fab0


	//   ....[74]....
        /*0450*/ 	.word	0x0000fb80


	//   ....[75]....
        /*0454*/ 	.word	0x0000fc10


	//   ....[76]....
        /*0458*/ 	.word	0x0000fcf0


	//   ....[77]....
        /*045c*/ 	.word	0x0000fd50


	//   ....[78]....
        /*0460*/ 	.word	0x0000fe30


	//   ....[79]....
        /*0464*/ 	.word	0x0000fe90


	//   ....[80]....
        /*0468*/ 	.word	0x0000ff70


	//   ....[81]....
        /*046c*/ 	.word	0x0000ffd0


	//   ....[82]....
        /*0470*/ 	.word	0x000100a0


	//   ....[83]....
        /*0474*/ 	.word	0x00010100


	//   ....[84]....
        /*0478*/ 	.word	0x000101c0


	//   ....[85]....
        /*047c*/ 	.word	0x000104e0


	//   ....[86]....
        /*0480*/ 	.word	0x00010600


	//----- nvinfo : EIATTR_REG_RECONFIG
	.align		4
.L_499:
        /*0484*/ 	.byte	0x01, 0x54
	.zero		2


	//----- nvinfo : EIATTR_SYSCALL_OFFSETS
	.align		4
        /*0488*/ 	.byte	0x04, 0x46
        /*048a*/ 	.short	(.L_501 - .L_500)


	//   ....[0]....
.L_500:
        /*048c*/ 	.word	0x00001890


	//   ....[1]....
        /*0490*/ 	.word	0x0000b5e0


	//   ....[2]....
        /*0494*/ 	.word	0x0000b730


	//   ....[3]....
        /*0498*/ 	.word	0x0000b820


	//   ....[4]....
        /*049c*/ 	.word	0x0000bf50


	//----- nvinfo : EIATTR_MBARRIER_INSTR_OFFSETS
	.align		4
.L_501:
        /*04a0*/ 	.byte	0x04, 0x39
        /*04a2*/ 	.short	(.L_503 - .L_502)


	//   ....[0]....
.L_502:
        /*04a4*/ 	.word	0x00000270
        /*04a8*/ 	.word	0x000000ff
        /*04ac*/ 	.word	0x00022800
        /*04b0*/ 	.short	0x0100
        /*04b2*/ 	.byte	0x08
	.zero		1


	//   ....[1]....
        /*04b4*/ 	.word	0x00000280
        /*04b8*/ 	.word	0x000000ff
        /*04bc*/ 	.word	0x00022820
        /*04c0*/ 	.short	0x0100
        /*04c2*/ 	.byte	0x08
	.zero		1


	//   ....[2]....
        /*04c4*/ 	.word	0x00000370
        /*04c8*/ 	.word	0x000000ff
        /*04cc*/ 	.word	0x00022830
        /*04d0*/ 	.short	0x0100
        /*04d2*/ 	.byte	0x08
	.zero		1


	//   ....[3]....
        /*04d4*/ 	.word	0x00000380
        /*04d8*/ 	.word	0x000000ff
        /*04dc*/ 	.word	0x00022840
        /*04e0*/ 	.short	0x0100
        /*04e2*/ 	.byte	0x08
	.zero		1


	//   ....[4]....
        /*04e4*/ 	.word	0x00000390
        /*04e8*/ 	.word	0x000000ff
        /*04ec*/ 	.word	0x00022838
        /*04f0*/ 	.short	0x0100
        /*04f2*/ 	.byte	0x08
	.zero		1


	//   ....[5]....
        /*04f4*/ 	.word	0x000003a0
        /*04f8*/ 	.word	0x000000ff
        /*04fc*/ 	.word	0x00022848
        /*0500*/ 	.short	0x0100
        /*0502*/ 	.byte	0x08
	.zero		1


	//   ....[6]....
        /*0504*/ 	.word	0x000004d0
        /*0508*/ 	.word	0x000000ff
        /*050c*/ 	.word	0x00022850
        /*0510*/ 	.short	0x0100
        /*0512*/ 	.byte	0x08
	.zero		1


	//   ....[7]....
        /*0514*/ 	.word	0x000004e0
        /*0518*/ 	.word	0x000000ff
        /*051c*/ 	.word	0x00022860
        /*0520*/ 	.short	0x0100
        /*0522*/ 	.byte	0x08
	.zero		1


	//   ....[8]....
        /*0524*/ 	.word	0x000004f0
        /*0528*/ 	.word	0x000000ff
        /*052c*/ 	.word	0x00022858
        /*0530*/ 	.short	0x0100
        /*0532*/ 	.byte	0x08
	.zero		1


	//   ....[9]....
        /*0534*/ 	.word	0x00000500
        /*0538*/ 	.word	0x000000ff
        /*053c*/ 	.word	0x00022868
        /*0540*/ 	.short	0x0100
        /*0542*/ 	.byte	0x08
	.zero		1


	//   ....[10]....
        /*0544*/ 	.word	0x000005f0
        /*0548*/ 	.word	0x000000ff
        /*054c*/ 	.word	0x00022870
        /*0550*/ 	.short	0x0100
        /*0552*/ 	.byte	0x06
	.zero		1


	//   ....[11]....
        /*0554*/ 	.word	0x00000600
        /*0558*/ 	.word	0x000000ff
        /*055c*/ 	.word	0x00022880
        /*0560*/ 	.short	0x0100
        /*0562*/ 	.byte	0x06
	.zero		1


	//   ....[12]....
        /*0564*/ 	.word	0x00000610
        /*0568*/ 	.word	0x000000ff
        /*056c*/ 	.word	0x00022878
        /*0570*/ 	.short	0x0100
        /*0572*/ 	.byte	0x06
	.zero		1


	//   ....[13]....
        /*0574*/ 	.word	0x00000620
        /*0578*/ 	.word	0x000000ff
        /*057c*/ 	.word	0x00022888
        /*0580*/ 	.short	0x0100
        /*0582*/ 	.byte	0x06
	.zero		1


	//   ....[14]....
        /*0584*/ 	.word	0x00000750
        /*0588*/ 	.word	0x000000ff
        /*058c*/ 	.word	0x00022890
        /*0590*/ 	.short	0x0100
        /*0592*/ 	.byte	0x08
	.zero		1


	//   ....[15]....
        /*0594*/ 	.word	0x00000760
        /*0598*/ 	.word	0x000000ff
        /*059c*/ 	.word	0x000228a0
        /*05a0*/ 	.short	0x0100
        /*05a2*/ 	.byte	0x08
	.zero		1


	//   ....[16]....
        /*05a4*/ 	.word	0x00000770
        /*05a8*/ 	.word	0x000000ff
        /*05ac*/ 	.word	0x00022898
        /*05b0*/ 	.short	0x0100
        /*05b2*/ 	.byte	0x08
	.zero		1


	//   ....[17]....
        /*05b4*/ 	.word	0x00000780
        /*05b8*/ 	.word	0x000000ff
        /*05bc*/ 	.word	0x000228a8
        /*05c0*/ 	.short	0x0100
        /*05c2*/ 	.byte	0x08
	.zero		1


	//   ....[18]....
        /*05c4*/ 	.word	0x000008b0
        /*05c8*/ 	.word	0x000000ff
        /*05cc*/ 	.word	0x000228b0
        /*05d0*/ 	.short	0x0100
        /*05d2*/ 	.byte	0x08
	.zero		1


	//   ....[19]....
        /*05d4*/ 	.word	0x000008c0
        /*05d8*/ 	.word	0x000000ff
        /*05dc*/ 	.word	0x000228c0
        /*05e0*/ 	.short	0x0100
        /*05e2*/ 	.byte	0x08
	.zero		1


	//   ....[20]....
        /*05e4*/ 	.word	0x000008d0
        /*05e8*/ 	.word	0x000000ff
        /*05ec*/ 	.word	0x000228b8
        /*05f0*/ 	.short	0x0100
        /*05f2*/ 	.byte	0x08
	.zero		1


	//   ....[21]....
        /*05f4*/ 	.word	0x000008e0
        /*05f8*/ 	.word	0x000000ff
        /*05fc*/ 	.word	0x000228c8
        /*0600*/ 	.short	0x0100
        /*0602*/ 	.byte	0x08
	.zero		1


	//   ....[22]....
        /*0604*/ 	.word	0x00001940
        /*0608*/ 	.word	0x00000007
        /*060c*/ 	.word	0x00022800
        /*0610*/ 	.short	0x010a
        /*0612*/ 	.byte	0x3f
	.zero		1


	//   ....[23]....
        /*0614*/ 	.word	0x00001a10
        /*0618*/ 	.word	0x00000006
        /*061c*/ 	.word	0x00022830
        /*0620*/ 	.short	0x010a
        /*0622*/ 	.byte	0x3f
	.zero		1


	//   ....[24]....
        /*0624*/ 	.word	0x00001a50
        /*0628*/ 	.word	0x00000006
        /*062c*/ 	.word	0x00022830
        /*0630*/ 	.short	0x010a
        /*0632*/ 	.byte	0x3f
	.zero		1


	//   ....[25]....
        /*0634*/ 	.word	0x00002e40
        /*0638*/ 	.word	0x00000004
        /*063c*/ 	.word	0x00000000
        /*0640*/ 	.short	0x0101
        /*0642*/ 	.byte	0x3f
	.zero		1


	//   ....[26]....
        /*0644*/ 	.word	0x000032a0
        /*0648*/ 	.word	0x00000006
        /*064c*/ 	.word	0x00022850
        /*0650*/ 	.short	0x010a
        /*0652*/ 	.byte	0x3f
	.zero		1


	//   ....[27]....
        /*0654*/ 	.word	0x000032e0
        /*0658*/ 	.word	0x00000006
        /*065c*/ 	.word	0x00022850
        /*0660*/ 	.short	0x010a
        /*0662*/ 	.byte	0x3f
	.zero		1


	//   ....[28]....
        /*0664*/ 	.word	0x000036b0
        /*0668*/ 	.word	0x00000006
        /*066c*/ 	.word	0x00000000
        /*0670*/ 	.short	0x0101
        /*0672*/ 	.byte	0x3f
	.zero		1


	//   ....[29]....
        /*0674*/ 	.word	0x000037e0
        /*0678*/ 	.word	0x000000ff
        /*067c*/ 	.word	0x00022830
        /*0680*/ 	.short	0x010a
        /*0682*/ 	.byte	0x1a
	.zero		1


	//   ....[30]....
        /*0684*/ 	.word	0x00003820
        /*0688*/ 	.word	0x000000ff
        /*068c*/ 	.word	0x00022830
        /*0690*/ 	.short	0x010a
        /*0692*/ 	.byte	0x1a
	.zero		1


	//   ....[31]....
        /*0694*/ 	.word	0x00004be0
        /*0698*/ 	.word	0x00000004
        /*069c*/ 	.word	0x00000000
        /*06a0*/ 	.short	0x0101
        /*06a2*/ 	.byte	0x3f
	.zero		1


	//   ....[32]....
        /*06a4*/ 	.word	0x00005800
        /*06a8*/ 	.word	0x000000ff
        /*06ac*/ 	.word	0x00022850
        /*06b0*/ 	.short	0x010a
        /*06b2*/ 	.byte	0x1a
	.zero		1


	//   ....[33]....
        /*06b4*/ 	.word	0x00005840
        /*06b8*/ 	.word	0x000000ff
        /*06bc*/ 	.word	0x00022850
        /*06c0*/ 	.short	0x010a
        /*06c2*/ 	.byte	0x1a
	.zero		1


	//   ....[34]....
        /*06c4*/ 	.word	0x00005b50
        /*06c8*/ 	.word	0x000000b1
        /*06cc*/ 	.word	0x00000000
        /*06d0*/ 	.short	0x0101
        /*06d2*/ 	.byte	0x3f
	.zero		1


	//   ....[35]....
        /*06d4*/ 	.word	0x00005c90
        /*06d8*/ 	.word	0x000000ff
        /*06dc*/ 	.word	0x00022830
        /*06e0*/ 	.short	0x010a
        /*06e2*/ 	.byte	0x18
	.zero		1


	//   ....[36]....
        /*06e4*/ 	.word	0x00005cd0
        /*06e8*/ 	.word	0x000000ff
        /*06ec*/ 	.word	0x00022830
        /*06f0*/ 	.short	0x010a
        /*06f2*/ 	.byte	0x18
	.zero		1


	//   ....[37]....
        /*06f4*/ 	.word	0x00006ab0
        /*06f8*/ 	.word	0x0000009a
        /*06fc*/ 	.word	0x00000000
        /*0700*/ 	.short	0x0101
        /*0702*/ 	.byte	0x3f
	.zero		1


	//   ....[38]....
        /*0704*/ 	.word	0x00007560
        /*0708*/ 	.word	0x000000ff
        /*070c*/ 	.word	0x00022850
        /*0710*/ 	.short	0x010a
        /*0712*/ 	.byte	0x18
	.zero		1


	//   ....[39]....
        /*0714*/ 	.word	0x000075a0
        /*0718*/ 	.word	0x000000ff
        /*071c*/ 	.word	0x00022850
        /*0720*/ 	.short	0x010a
        /*0722*/ 	.byte	0x18
	.zero		1


	//   ....[40]....
        /*0724*/ 	.word	0x000078a0
        /*0728*/ 	.word	0x000000b7
        /*072c*/ 	.word	0x00000000
        /*0730*/ 	.short	0x0101
        /*0732*/ 	.byte	0x3f
	.zero		1


	//   ....[41]....
        /*0734*/ 	.word	0x00009af0
        /*0738*/ 	.word	0x000000cb
        /*073c*/ 	.word	0x00000000
        /*0740*/ 	.short	0x0101
        /*0742*/ 	.byte	0x3f
	.zero		1


	//   ....[42]....
        /*0744*/ 	.word	0x0000bc30
        /*0748*/ 	.word	0x00000003
        /*074c*/ 	.word	0x00022840
        /*0750*/ 	.short	0x010a
        /*0752*/ 	.byte	0x3f
	.zero		1


	//   ....[43]....
        /*0754*/ 	.word	0x0000c7d0
        /*0758*/ 	.word	0x00000011
        /*075c*/ 	.word	0x00022800
        /*0760*/ 	.short	0x0107
        /*0762*/ 	.byte	0x3f
	.zero		1


	//   ....[44]....
        /*0764*/ 	.word	0x0000c8c0
        /*0768*/ 	.word	0x00000011
        /*076c*/ 	.word	0x00022800
        /*0770*/ 	.short	0x0101
        /*0772*/ 	.byte	0x3f
	.zero		1


	//   ....[45]....
        /*0774*/ 	.word	0x0000c8e0
        /*0778*/ 	.word	0x00000011
        /*077c*/ 	.word	0x00022820
        /*0780*/ 	.short	0x010a
        /*0782*/ 	.byte	0x3f
	.zero		1


	//   ....[46]....
        /*0784*/ 	.word	0x0000c9c0
        /*0788*/ 	.word	0x00000002
        /*078c*/ 	.word	0x00022860
        /*0790*/ 	.short	0x010a
        /*0792*/ 	.byte	0x3f
	.zero		1


	//   ....[47]....
        /*0794*/ 	.word	0x0000d1e0
        /*0798*/ 	.word	0x00000003
        /*079c*/ 	.word	0x00022840
        /*07a0*/ 	.short	0x010a
        /*07a2*/ 	.byte	0x3f
	.zero		1


	//   ....[48]....
        /*07a4*/ 	.word	0x0000d400
        /*07a8*/ 	.word	0x00000003
        /*07ac*/ 	.word	0x00022860
        /*07b0*/ 	.short	0x010a
        /*07b2*/ 	.byte	0x3f
	.zero		1


	//   ....[49]....
        /*07b4*/ 	.word	0x0000dbe0
        /*07b8*/ 	.word	0x00000004
        /*07bc*/ 	.word	0x00022840
        /*07c0*/ 	.short	0x010a
        /*07c2*/ 	.byte	0x3f
	.zero		1


	//   ....[50]....
        /*07c4*/ 	.word	0x0000de00
        /*07c8*/ 	.word	0x00000004
        /*07cc*/ 	.word	0x00022860
        /*07d0*/ 	.short	0x010a
        /*07d2*/ 	.byte	0x3f
	.zero		1


	//   ....[51]....
        /*07d4*/ 	.word	0x0000e580
        /*07d8*/ 	.word	0x00000004
        /*07dc*/ 	.word	0x00022840
        /*07e0*/ 	.short	0x010a
        /*07e2*/ 	.byte	0x3f
	.zero		1


	//   ....[52]....
        /*07e4*/ 	.word	0x0000e7a0
        /*07e8*/ 	.word	0x00000004
        /*07ec*/ 	.word	0x00022860
        /*07f0*/ 	.short	0x010a
        /*07f2*/ 	.byte	0x3f
	.zero		1


	//   ....[53]....
        /*07f4*/ 	.word	0x0000f110
        /*07f8*/ 	.word	0x00000000
        /*07fc*/ 	.word	0x00022820
        /*0800*/ 	.short	0x010a
        /*0802*/ 	.byte	0x3f
	.zero		1


	//   ....[54]....
        /*0804*/ 	.word	0x0000f2e0
        /*0808*/ 	.word	0x00000006
        /*080c*/ 	.word	0x00000000
        /*0810*/ 	.short	0x010a
        /*0812*/ 	.byte	0x3f
	.zero		1


	//   ....[55]....
        /*0814*/ 	.word	0x0000f330
        /*0818*/ 	.word	0x00000003
        /*081c*/ 	.word	0x00000000
        /*0820*/ 	.short	0x010a
        /*0822*/ 	.byte	0x3f
	.zero		1


	//   ....[56]....
        /*0824*/ 	.word	0x0000f390
        /*0828*/ 	.word	0x00000012
        /*082c*/ 	.word	0x00000000
        /*0830*/ 	.short	0x010a
        /*0832*/ 	.byte	0x3f
	.zero		1


	//   ....[57]....
        /*0834*/ 	.word	0x0000f3c0
        /*0838*/ 	.word	0x00000003
        /*083c*/ 	.word	0x00000000
        /*0840*/ 	.short	0x010a
        /*0842*/ 	.byte	0x3f
	.zero		1


	//   ....[58]....
        /*0844*/ 	.word	0x0000f420
        /*0848*/ 	.word	0x00000007
        /*084c*/ 	.word	0x00022800
        /*0850*/ 	.short	0x010a
        /*0852*/ 	.byte	0x3f
	.zero		1


	//   ....[59]....
        /*0854*/ 	.word	0x0000f470
        /*0858*/ 	.word	0x00000006
        /*085c*/ 	.word	0x00022830
        /*0860*/ 	.short	0x010a
        /*0862*/ 	.byte	0x3f
	.zero		1


	//   ....[60]....
        /*0864*/ 	.word	0x0000f4c0
        /*0868*/ 	.word	0x00000006
        /*086c*/ 	.word	0x00022850
        /*0870*/ 	.short	0x010a
        /*0872*/ 	.byte	0x3f
	.zero		1


	//   ....[61]....
        /*0874*/ 	.word	0x0000f520
        /*0878*/ 	.word	0x00000003
        /*087c*/ 	.word	0x00022830
        /*0880*/ 	.short	0x010a
        /*0882*/ 	.byte	0x3f
	.zero		1


	//   ....[62]....
        /*0884*/ 	.word	0x0000f570
        /*0888*/ 	.word	0x000000b1
        /*088c*/ 	.word	0x00022850
        /*0890*/ 	.short	0x010a
        /*0892*/ 	.byte	0x3f
	.zero		1


	//   ....[63]....
        /*0894*/ 	.word	0x0000f5d0
        /*0898*/ 	.word	0x00000003
        /*089c*/ 	.word	0x00022830
        /*08a0*/ 	.short	0x010a
        /*08a2*/ 	.byte	0x3f
	.zero		1


	//   ....[64]....
        /*08a4*/ 	.word	0x0000f620
        /*08a8*/ 	.word	0x000000b7
        /*08ac*/ 	.word	0x00022850
        /*08b0*/ 	.short	0x010a
        /*08b2*/ 	.byte	0x3f
	.zero		1


	//   ....[65]....
        /*08b4*/ 	.word	0x0000f770
        /*08b8*/ 	.word	0x00000003
        /*08bc*/ 	.word	0x00022840
        /*08c0*/ 	.short	0x010a
        /*08c2*/ 	.byte	0x3f
	.zero		1


	//   ....[66]....
        /*08c4*/ 	.word	0x00010200
        /*08c8*/ 	.word	0x00000011
        /*08cc*/ 	.word	0x00022820
        /*08d0*/ 	.short	0x010a
        /*08d2*/ 	.byte	0x3f
	.zero		1


	//   ....[67]....
        /*08d4*/ 	.word	0x00010250
        /*08d8*/ 	.word	0x00000002
        /*08dc*/ 	.word	0x00022860
        /*08e0*/ 	.short	0x010a
        /*08e2*/ 	.byte	0x3f
	.zero		1


	//   ....[68]....
        /*08e4*/ 	.word	0x000102a0
        /*08e8*/ 	.word	0x00000003
        /*08ec*/ 	.word	0x00022840
        /*08f0*/ 	.short	0x010a
        /*08f2*/ 	.byte	0x3f
	.zero		1


	//   ....[69]....
        /*08f4*/ 	.word	0x000102f0
        /*08f8*/ 	.word	0x00000003
        /*08fc*/ 	.word	0x00022860
        /*0900*/ 	.short	0x010a
        /*0902*/ 	.byte	0x3f
	.zero		1


	//   ....[70]....
        /*0904*/ 	.word	0x00010340
        /*0908*/ 	.word	0x00000004
        /*090c*/ 	.word	0x00022840
        /*0910*/ 	.short	0x010a
        /*0912*/ 	.byte	0x3f
	.zero		1


	//   ....[71]....
        /*0914*/ 	.word	0x00010390
        /*0918*/ 	.word	0x00000004
        /*091c*/ 	.word	0x00022860
        /*0920*/ 	.short	0x010a
        /*0922*/ 	.byte	0x3f
	.zero		1


	//   ....[72]....
        /*0924*/ 	.word	0x000103e0
        /*0928*/ 	.word	0x00000004
        /*092c*/ 	.word	0x00022840
        /*0930*/ 	.short	0x010a
        /*0932*/ 	.byte	0x3f
	.zero		1


	//   ....[73]....
        /*0934*/ 	.word	0x00010430
        /*0938*/ 	.word	0x00000004
        /*093c*/ 	.word	0x00022860
        /*0940*/ 	.short	0x010a
        /*0942*/ 	.byte	0x3f
	.zero		1


	//   ....[74]....
        /*0944*/ 	.word	0x00010520
        /*0948*/ 	.word	0x00000000
        /*094c*/ 	.word	0x00022820
        /*0950*/ 	.short	0x010a
        /*0952*/ 	.byte	0x3f
	.zero		1


	//   ....[75]....
        /*0954*/ 	.word	0x000106c0
        /*0958*/ 	.word	0x00000006
        /*095c*/ 	.word	0x00000000
        /*0960*/ 	.short	0x010a
        /*0962*/ 	.byte	0x3f
	.zero		1


	//   ....[76]....
        /*0964*/ 	.word	0x00010710
        /*0968*/ 	.word	0x00000003
        /*096c*/ 	.word	0x00000000
        /*0970*/ 	.short	0x010a
        /*0972*/ 	.byte	0x3f
	.zero		1


	//   ....[77]....
        /*0974*/ 	.word	0x00010760
        /*0978*/ 	.word	0x00000012
        /*097c*/ 	.word	0x00000000
        /*0980*/ 	.short	0x010a
        /*0982*/ 	.byte	0x3f
	.zero		1


	//----- nvinfo : EIATTR_NUM_MBARRIERS
	.align		4
.L_503:
        /*0984*/ 	.byte	0x03, 0x38
        /*0986*/ 	.short	0x0016


	//----- nvinfo : EIATTR_EXIT_INSTR_OFFSETS
	.align		4
        /*0988*/ 	.byte	0x04, 0x1c
        /*098a*/ 	.short	(.L_505 - .L_504)


	//   ....[0]....
.L_504:
        /*098c*/ 	.word	0x00000a40


	//   ....[1]....
        /*0990*/ 	.word	0x0000ac50


	//   ....[2]....
        /*0994*/ 	.word	0x0000f410


	//----- nvinfo : EIATTR_MAX_THREADS
	.align		4
.L_505:
        /*0998*/ 	.byte	0x04, 0x05
        /*099a*/ 	.short	(.L_507 - .L_506)
.L_506:
        /*099c*/ 	.word	0x00000180
        /*09a0*/ 	.word	0x00000001
        /*09a4*/ 	.word	0x00000001


	//----- nvinfo : EIATTR_CRS_STACK_SIZE
	.align		4
.L_507:
        /*09a8*/ 	.byte	0x04, 0x1e
        /*09aa*/ 	.short	(.L_509 - .L_508)
.L_508:
        /*09ac*/ 	.word	0x00000000


	//----- nvinfo : EIATTR_CBANK_PARAM_SIZE
	.align		4
.L_509:
        /*09b0*/ 	.byte	0x03, 0x19
        /*09b2*/ 	.short	0x0af0


	//----- nvinfo : EIATTR_PARAM_CBANK
	.align		4
        /*09b4*/ 	.byte	0x04, 0x0a
        /*09b6*/ 	.short	(.L_511 - .L_510)
	.align		4
.L_510:
        /*09b8*/ 	.word	index@(.nv.constant0._ZN7cutlass13device_kernelIN5flash11enable_sm90INS1_16FlashAttnFwdSm90INS1_25CollectiveMainloopFwdSm90ILi2EN4cute5tupleIJNS5_1CILi1EEES8_S8_EEENS6_IJNS7_ILi128EEENS7_ILi96EEENS7_ILi64EEEEEELi256ENS_10bfloat16_tEfNS_4arch4Sm90ELb1ELb0ELb0ELb0ELb0ELb0ELb0ELb1ELb0ELb1ELb0ELb0EEENS1_21CollectiveEpilogueFwdINS6_IJSA_NS7_ILi256EEESB_EEES9_SE_SG_Li256ELb0ELb1ELb0ELb0EEENS1_30DynamicPersistentTileSchedulerILi256ELi128ELb0ELb1ELb1EEEEEEEEEvNT_6ParamsE)
        /*09bc*/ 	.short	0x0210
        /*09be*/ 	.short	0x0af0


	//----- nvinfo : EIATTR_SW_WAR
	.align		4
.L_511:
        /*09c0*/ 	.byte	0x04, 0x36
        /*09c2*/ 	.short	(.L_513 - .L_512)
.L_512:
        /*09c4*/ 	.word	0x00000008
.L_513:


//--------------------- .nv.info._ZN7cutlass13device_kernelIN5flash11enable_sm90INS1_16FlashAttnFwdSm90INS1_25CollectiveMainloopFwdSm90ILi2EN4cute5tupleIJNS5_1CILi1EEES8_S8_EEENS6_IJNS7_ILi128EEENS7_ILi96EEENS7_ILi64EEEEEELi256ENS_10bfloat16_tEfNS_4arch4Sm90ELb1ELb0ELb0ELb0ELb0ELb0ELb1ELb1ELb0ELb1ELb0ELb0EEENS1_21CollectiveEpilogueFwdINS6_IJSA_NS7_ILi256EEESB_EEES9_SE_SG_Li256ELb0ELb1ELb0ELb0EEENS1_30DynamicPersistentTileSchedulerILi256ELi128ELb0ELb1ELb1EEEEEEEEEvNT_6ParamsE --------------------------
	.section	.nv.info._ZN7cutlass13device_kernelIN5flash11enable_sm90INS1_16FlashAttnFwdSm90INS1_25CollectiveMainloopFwdSm90ILi2EN4cute5tupleIJNS5_1CILi1EEES8_S8_EEENS6_IJNS7_ILi128EEENS7_ILi96EEENS7_ILi64EEEEEELi256ENS_10bfloat16_tEfNS_4arch4Sm90ELb1ELb0ELb0ELb0ELb0ELb0ELb1ELb1ELb0ELb1ELb0ELb0EEENS1_21CollectiveEpilogueFwdINS6_IJSA_NS7_ILi256EEESB_EEES9_SE_SG_Li256ELb0ELb1ELb0ELb0EEENS1_30DynamicPersistentTileSchedulerILi256ELi128ELb0ELb1ELb1EEEEEEEEEvNT_6ParamsE,"",@"SHT_CUDA_INFO"
	.sectionflags	@""
	.align	4


	//----- nvinfo : EIATTR_CUDA_API_VERSION
	.align		4
        /*0000*/ 	.byte	0x04, 0x37
        /*0002*/ 	.short	(.L_515 - .L_514)
.L_514:
        /*0004*/ 	.word	0x00000082


	//----- nvinfo : EIATTR_KPARAM_INFO
	.align		4
.L_515:
        /*0008*/ 	.byte	0x04, 0x17
        /*000a*/ 	.short	(.L_517 - .L_516)
.L_516:
        /*000c*/ 	.word	0x00000000
        /*0010*/ 	.short	0x0000
        /*0012*/ 	.short	0x0070
        /*0014*/ 	.byte	0x00, 0xf0, 0x01, 0x2e


	//----- nvinfo : EIATTR_SPARSE_MMA_MASK
	.align		4
.L_517:
        /*0018*/ 	.byte	0x03, 0x50
        /*001a*/ 	.short	0x0000


	//----- nvinfo : EIATTR_MAXREG_COUNT
	.align		4
        /*001c*/ 	.byte	0x03, 0x1b
        /*001e*/ 	.short	0x00a8


	//----- nvinfo : EIATTR_NUM_BARRIERS
	.align		4
        /*0020*/ 	.byte	0x02, 0x4c
        /*0022*/ 	.byte	0x10
	.zero		1


	//----- nvinfo : EIATTR_EXTERNS
	.align		4
        /*0024*/ 	.byte	0x04, 0x0f
        /*0026*/ 	.short	(.L_519 - .L_518)


	//   ....[0]....
	.align		4
.L_518:
        /*0028*/ 	.word	index@(__assertfail)


	//----- nvinfo : EIATTR_ANNOTATIONS
	.align		4
.L_519:
        /*002c*/ 	.byte	0x04, 0x55
        /*002e*/ 	.short	(.L_521 - .L_520)


	//   ....[0]....
.L_520:
        /* <DEDUP_REMOVED lines=42> */


	//----- nvinfo : EIATTR_MERCURY_ISA_VERSION
	.align		4
.L_521:
        /*02b8*/ 	.byte	0x03, 0x5f
        /*02ba*/ 	.short	0x0101


	//----- nvinfo : EIATTR_INT_WARP_WIDE_INSTR_OFFSETS
	.align		4
        /*02bc*/ 	.byte	0x04, 0x31
        /*02be*/ 	.short	(.L_523 - .L_522)


	//   ....[0]....
.L_522:
        /*02c0*/ 	.word	0x00000130


	//   ....[1]....
        /*02c4*/ 	.word	0x00000170


	//   ....[2]....
        /*02c8*/ 	.word	0x000001e0


	//   ....[3]....
        /*02cc*/ 	.word	0x000001f0


	//   ....[4]....
        /*02d0*/ 	.word	0x0000cab0


	//   ....[5]....
        /*02d4*/ 	.word	0x0000cb40


	//   ....[6]....
        /*02d8*/ 	.word	0x000110d0


	//   ....[7]....
        /*02dc*/ 	.word	0x00011160


	//----- nvinfo : EIATTR_COOP_GROUP_MASK_REGIDS
	.align		4
.L_523:
        /*02e0*/ 	.byte	0x04, 0x29
        /*02e2*/ 	.short	(.L_525 - .L_524)


	//   ....[0]....
.L_524:
        /*02e4*/ 	.word	0xffffffff


	//   ....[1]....
        /*02e8*/ 	.word	0xffffffff


	//   ....[2]....
        /*02ec*/ 	.word	0xffffffff


	//   ....[3]....
        /*02f0*/ 	.word	0xffffffff


	//   ....[4]....
        /*02f4*/ 	.word	0xffffffff


	//   ....[5]....
        /*02f8*/ 	.word	0xffffffff


	//   ....[6]....
        /*02fc*/ 	.word	0xffffffff


	//   ....[7]....
        /*0300*/ 	.word	0xffffffff


	//   ....[8]....
        /*0304*/ 	.word	0xffffffff


	//   ....[9]....
        /*0308*/ 	.word	0xffffffff


	//   ....[10]....
        /*030c*/ 	.word	0xffffffff


	//   ....[11]....
        /*0310*/ 	.word	0xffffffff


	//   ....[12]....
        /*0314*/ 	.word	0xffffffff


	//   ....[13]....
        /*0318*/ 	.word	0xffffffff


	//   ....[14]....
        /*031c*/ 	.word	0xffffffff


	//   ....[15]....
        /*0320*/ 	.word	0xffffffff


	//   ....[16]....
        /*0324*/ 	.word	0xffffffff


	//   ....[17]....
        /*0328*/ 	.word	0xffffffff


	//   ....[18]....
        /*032c*/ 	.word	0xffffffff


	//   ....[19]....
        /*0330*/ 	.word	0xffffffff


	//   ....[20]....
        /*0334*/ 	.word	0xffffffff


	//   ....[21]....
        /*0338*/ 	.word	0xffffffff


	//   ....[22]....
        /*033c*/ 	.word	0xffffffff


	//   ....[23]....
        /*0340*/ 	.word	0xffffffff


	//   ....[24]....
        /*0344*/ 	.word	0xffffffff


	//   ....[25]....
        /*0348*/ 	.word	0xffffffff


	//   ....[26]....
        /*034c*/ 	.word	0xffffffff


	//   ....[27]....
        /*0350*/ 	.word	0xffffffff


	//   ....[28]....
        /*0354*/ 	.word	0xffffffff


	//   ....[29]....
        /*0358*/ 	.word	0xffffffff


	//   ....[30]....
        /*035c*/ 	.word	0xffffffff


	//   ....[31]....
        /*0360*/ 	.word	0xffffffff


	//   ....[32]....
        /*0364*/ 	.word	0xffffffff


	//   ....[33]....
        /*0368*/ 	.word	0xffffffff


	//   ....[34]....
        /*036c*/ 	.word	0xffffffff


	//   ....[35]....
        /*0370*/ 	.word	0xffffffff


	//   ....[36]....
        /*0374*/ 	.word	0xffffffff


	//   ....[37]....
        /*0378*/ 	.word	0xffffffff


	//   ....[38]....
        /*037c*/ 	.word	0xffffffff


	//   ....[39]....
        /*0380*/ 	.word	0xffffffff


	//   ....[40]....
        /*0384*/ 	.word	0xffffffff


	//   ....[41]....
        /*0388*/ 	.word	0xffffffff


	//   ....[42]....
        /*038c*/ 	.word	0xffffffff


	//   ....[43]....
        /*0390*/ 	.word	0xffffffff


	//   ....[44]....
        /*0394*/ 	.word	0xffffffff


	//   ....[45]....
        /*0398*/ 	.word	0xffffffff


	//   ....[46]....
        /*039c*/ 	.word	0xffffffff


	//   ....[47]....
        /*03a0*/ 	.word	0xffffffff


	//   ....[48]....
        /*03a4*/ 	.word	0xffffffff


	//   ....[49]....
        /*03a8*/ 	.word	0xffffffff


	//   ....[50]....
        /*03ac*/ 	.word	0xffffffff


	//   ....[51]....
        /*03b0*/ 	.word	0xffffffff


	//   ....[52]....
        /*03b4*/ 	.word	0xffffffff


	//   ....[53]....
        /*03b8*/ 	.word	0xffffffff


	//   ....[54]....
        /*03bc*/ 	.word	0xffffffff


	//   ....[55]....
        /*03c0*/ 	.word	0xffffffff


	//   ....[56]....
        /*03c4*/ 	.word	0xffffffff


	//   ....[57]....
        /*03c8*/ 	.word	0xffffffff


	//   ....[58]....
        /*03cc*/ 	.word	0xffffffff


	//   ....[59]....
        /*03d0*/ 	.word	0xffffffff


	//   ....[60]....
        /*03d4*/ 	.word	0xffffffff


	//   ....[61]....
        /*03d8*/ 	.word	0xffffffff


	//   ....[62]....
        /*03dc*/ 	.word	0xffffffff


	//   ....[63]....
        /*03e0*/ 	.word	0xffffffff


	//   ....[64]....
        /*03e4*/ 	.word	0xffffffff


	//   ....[65]....
        /*03e8*/ 	.word	0xffffffff


	//   ....[66]....
        /*03ec*/ 	.word	0xffffffff


	//   ....[67]....
        /*03f0*/ 	.word	0xffffffff


	//   ....[68]....
        /*03f4*/ 	.word	0xffffffff


	//   ....[69]....
        /*03f8*/ 	.word	0xffffffff


	//   ....[70]....
        /*03fc*/ 	.word	0xffffffff


	//   ....[71]....
        /*0400*/ 	.word	0xffffffff


	//   ....[72]....
        /*0404*/ 	.word	0xffffffff


	//   ....[73]....
        /*0408*/ 	.word	0xffffffff


	//   ....[74]....
        /*040c*/ 	.word	0xffffffff


	//   ....[75]....
        /*0410*/ 	.word	0xffffffff


	//   ....[76]....
        /*0414*/ 	.word	0xffffffff


	//   ....[77]....
        /*0418*/ 	.word	0xffffffff


	//   ....[78]....
        /*041c*/ 	.word	0xffffffff


	//   ....[79]....
        /*0420*/ 	.word	0xffffffff


	//   ....[80]....
        /*0424*/ 	.word	0xffffffff


	//   ....[81]....
        /*0428*/ 	.word	0xffffffff


	//   ....[82]....
        /*042c*/ 	.word	0xffffffff


	//   ....[83]....
        /*0430*/ 	.word	0xffffffff


	//   ....[84]....
        /*0434*/ 	.word	0x0500000f


	//   ....[85]....
        /*0438*/ 	.word	0x0500000f


	//   ....[86]....
        /*043c*/ 	.word	0x0500000f


	//   ....[87]....
        /*0440*/ 	.word	0x0500000f


	//   ....[88]....
        /*0444*/ 	.word	0x0500000f


	//   ....[89]....
        /*0448*/ 	.word	0x0500000f


	//   ....[90]....
        /*044c*/ 	.word	0x0500000f


	//   ....[91]....
        /*0450*/ 	.word	0x0500000f


	//   ....[92]....
        /*0454*/ 	.word	0x0500000f


	//   ....[93]....
        /*0458*/ 	.word	0x0500000f


	//   ....[94]....
        /*045c*/ 	.word	0x0500000f


	//   ....[95]....
        /*0460*/ 	.word	0x0500000f


	//   ....[96]....
        /*0464*/ 	.word	0x0500000f


	//   ....[97]....
        /*0468*/ 	.word	0x0500000f


	//   ....[98]....
        /*046c*/ 	.word	0x0500000f


	//   ....[99]....
        /*0470*/ 	.word	0x0500000f


	//   ....[100]....
        /*0474*/ 	.word	0x0500000f


	//   ....[101]....
        /*0478*/ 	.word	0x0500000f


	//   ....[102]....
        /*047c*/ 	.word	0x0500000f


	//   ....[103]....
        /*0480*/ 	.word	0x0500000f


	//   ....[104]....
        /*0484*/ 	.word	0x0500000f


	//   ....[105]....
        /*0488*/ 	.word	0x0500000f


	//   ....[106]....
        /*048c*/ 	.word	0x0500000f


	//   ....[107]....
        /*0490*/ 	.word	0x0500000f


	//   ....[108]....
        /*0494*/ 	.word	0x0500000f


	//   ....[109]....
        /*0498*/ 	.word	0x0500000f


	//   ....[110]....
        /*049c*/ 	.word	0x0500000f


	//   ....[111]....
        /*04a0*/ 	.word	0x0500000f


	//   ....[112]....
        /*04a4*/ 	.word	0x0500000f


	//   ....[113]....
        /*04a8*/ 	.word	0x0500000f


	//   ....[114]....
        /*04ac*/ 	.word	0x0500000f


	//   ....[115]....
        /*04b0*/ 	.word	0x0500000f


	//   ....[116]....
        /*04b4*/ 	.word	0x0500000f


	//   ....[117]....
        /*04b8*/ 	.word	0x0500000f


	//   ....[118]....
        /*04bc*/ 	.word	0x0500000f


	//----- nvinfo : EIATTR_COOP_GROUP_INSTR_OFFSETS
	.align		4
.L_525:
        /*04c0*/ 	.byte	0x04, 0x28
        /*04c2*/ 	.short	(.L_527 - .L_526)


	//   ....[0]....
.L_526:
        /*04c4*/ 	.word	0x00000070


	//   ....[1]....
        /*04c8*/ 	.word	0x00000140


	//   ....[2]....
        /*04cc*/ 	.word	0x00000190


	//   ....[3]....
        /*04d0*/ 	.word	0x000003e0


	//   ....[4]....
        /*04d4*/ 	.word	0x00000540


	//   ....[5]....
        /*04d8*/ 	.word	0x00000660


	//   ....[6]....
        /*04dc*/ 	.word	0x000007c0


	//   ....[7]....
        /*04e0*/ 	.word	0x00001750


	//   ....[8]....
        /*04e4*/ 	.word	0x00002950


	//   ....[9]....
        /*04e8*/ 	.word	0x00002970


	//   ....[10]....
        /*04ec*/ 	.word	0x000032c0


	//   ....[11]....
        /*04f0*/ 	.word	0x000032e0


	//   ....[12]....
        /*04f4*/ 	.word	0x00003300


	//   ....[13]....
        /*04f8*/ 	.word	0x00003320


	//   ....[14]....
        /*04fc*/ 	.word	0x00004790


	//   ....[15]....
        /*0500*/ 	.word	0x000047c0


	//   ....[16]....
        /*0504*/ 	.word	0x000054e0


	//   ....[17]....
        /*0508*/ 	.word	0x00005500


	//   ....[18]....
        /*050c*/ 	.word	0x00005520


	//   ....[19]....
        /*0510*/ 	.word	0x00005540


	//   ....[20]....
        /*0514*/ 	.word	0x00007820


	//   ....[21]....
        /*0518*/ 	.word	0x00007880


	//   ....[22]....
        /*051c*/ 	.word	0x000078a0


	//   ....[23]....
        /*0520*/ 	.word	0x000078c0


	//   ....[24]....
        /*0524*/ 	.word	0x00008eb0


	//   ....[25]....
        /*0528*/ 	.word	0x00008ef0


	//   ....[26]....
        /*052c*/ 	.word	0x00008fa0


	//   ....[27]....
        /*0530*/ 	.word	0x00009000


	//   ....[28]....
        /*0534*/ 	.word	0x0000aa90


	//   ....[29]....
        /*0538*/ 	.word	0x0000ab10


	//   ....[30]....
        /*053c*/ 	.word	0x0000ab50


	//   ....[31]....
        /*0540*/ 	.word	0x0000ab80


	//   ....[32]....
        /*0544*/ 	.word	0x0000b100


	//   ....[33]....
        /*0548*/ 	.word	0x0000b140


	//   ....[34]....
        /*054c*/ 	.word	0x0000b2a0


	//   ....[35]....
        /*0550*/ 	.word	0x0000b2c0


	//   ....[36]....
        /*0554*/ 	.word	0x0000b400


	//   ....[37]....
        /*0558*/ 	.word	0x0000b420


	//   ....[38]....
        /*055c*/ 	.word	0x0000b570


	//   ....[39]....
        /*0560*/ 	.word	0x0000b590


	//   ....[40]....
        /*0564*/ 	.word	0x0000bcf0


	//   ....[41]....
        /*0568*/ 	.word	0x0000bd20


	//   ....[42]....
        /*056c*/ 	.word	0x0000be70


	//   ....[43]....
        /*0570*/ 	.word	0x0000be90


	//   ....[44]....
        /*0574*/ 	.word	0x0000bfd0


	//   ....[45]....
        /*0578*/ 	.word	0x0000bff0


	//   ....[46]....
        /*057c*/ 	.word	0x0000c140


	//   ....[47]....
        /*0580*/ 	.word	0x0000c160


	//   ....[48]....
        /*0584*/ 	.word	0x0000c360


	//   ....[49]....
        /*0588*/ 	.word	0x0000d0b0


	//   ....[50]....
        /*058c*/ 	.word	0x0000da10


	//   ....[51]....
        /*0590*/ 	.word	0x0000da40


	//   ....[52]....
        /*0594*/ 	.word	0x0000da60


	//   ....[53]....
        /*0598*/ 	.word	0x0000da90


	//   ....[54]....
        /*059c*/ 	.word	0x0000db60


	//   ....[55]....
        /*05a0*/ 	.word	0x0000dbc0


	//   ....[56]....
        /*05a4*/ 	.word	0x0000dbd0


	//   ....[57]....
        /*05a8*/ 	.word	0x0000dc70


	//   ....[58]....
        /*05ac*/ 	.word	0x0000dca0


	//   ....[59]....
        /*05b0*/ 	.word	0x0000dd20


	//   ....[60]....
        /*05b4*/ 	.word	0x0000dd50


	//   ....[61]....
        /*05b8*/ 	.word	0x0000ddd0


	//   ....[62]....
        /*05bc*/ 	.word	0x0000de00


	//   ....[63]....
        /*05c0*/ 	.word	0x0000de20


	//   ....[64]....
        /*05c4*/ 	.word	0x0000de70


	//   ....[65]....
        /*05c8*/ 	.word	0x0000de80


	//   ....[66]....
        /*05cc*/ 	.word	0x0000e5b0


	//   ....[67]....
        /*05d0*/ 	.word	0x0000e5c0


	//   ....[68]....
        /*05d4*/ 	.word	0x0000e600


	//   ....[69]....
        /*05d8*/ 	.word	0x0000e6b0


	//   ....[70]....
        /*05dc*/ 	.word	0x0000e740


	//   ....[71]....
        /*05e0*/ 	.word	0x0000e750


	//   ....[72]....
        /*05e4*/ 	.word	0x0000e7e0


	//   ....[73]....
        /*05e8*/ 	.word	0x0000e7f0


	//   ....[74]....
        /*05ec*/ 	.word	0x0000e860


	//   ....[75]....
        /*05f0*/ 	.word	0x0000e870


	//   ....[76]....
        /*05f4*/ 	.word	0x0000e8f0


	//   ....[77]....
        /*05f8*/ 	.word	0x0000e900


	//   ....[78]....
        /*05fc*/ 	.word	0x0000e980


	//   ....[79]....
        /*0600*/ 	.word	0x0000e990


	//   ....[80]....
        /*0604*/ 	.word	0x0000ea10


	//   ....[81]....
        /*0608*/ 	.word	0x0000ea20


	//   ....[82]....
        /*060c*/ 	.word	0x000112b0


	//   ....[83]....
        /*0610*/ 	.word	0x000114a0


	//   ....[84]....
        /*0614*/ 	.word	0x00011a60


	//   ....[85]....
        /*0618*/ 	.word	0x00011bc0


	//   ....[86]....
        /*061c*/ 	.word	0x00011c30


	//   ....[87]....
        /*0620*/ 	.word	0x00011cc0


	//   ....[88]....
        /*0624*/ 	.word	0x00011d60


	//   ....[89]....
        /*0628*/ 	.word	0x00011e30


	//   ....[90]....
        /*062c*/ 	.word	0x00011f30


	//   ....[91]....
        /*0630*/ 	.word	0x00011f90


	//   ....[92]....
        /*0634*/ 	.word	0x00012030


	//   ....[93]....
        /*0638*/ 	.word	0x00012100


	//   ....[94]....
        /*063c*/ 	.word	0x000121a0


	//   ....[95]....
        /*0640*/ 	.word	0x00012270


	//   ....[96]....
        /*0644*/ 	.word	0x00012310


	//   ....[97]....
        /*0648*/ 	.word	0x000123e0


	//   ....[98]....
        /*064c*/ 	.word	0x00012480


	//   ....[99]....
        /*0650*/ 	.word	0x00012530


	//   ....[100]....
        /*0654*/ 	.word	0x000125d0


	//   ....[101]....
        /*0658*/ 	.word	0x000126b0


	//   ....[102]....
        /*065c*/ 	.word	0x00012770


	//   ....[103]....
        /*0660*/ 	.word	0x000129d0


	//   ....[104]....
        /*0664*/ 	.word	0x00012a40


	//   ....[105]....
        /*0668*/ 	.word	0x00012b50


	//   ....[106]....
        /*066c*/ 	.word	0x00012c10


	//   ....[107]....
        /*0670*/ 	.word	0x00012cd0


	//   ....[108]....
        /*0674*/ 	.word	0x00012d90


	//   ....[109]....
        /*0678*/ 	.word	0x00012e50


	//   ....[110]....
        /*067c*/ 	.word	0x00012f10


	//   ....[111]....
        /*0680*/ 	.word	0x00013020


	//   ....[112]....
        /*0684*/ 	.word	0x00013070


	//   ....[113]....
        /*0688*/ 	.word	0x00013130


	//   ....[114]....
        /*068c*/ 	.word	0x000131e0


	//   ....[115]....
        /*0690*/ 	.word	0x000132a0


	//   ....[116]....
        /*0694*/ 	.word	0x00013350


	//   ....[117]....
        /*0698*/ 	.word	0x00013670


	//   ....[118]....
        /*069c*/ 	.word	0x00013790


	//----- nvinfo : EIATTR_REG_RECONFIG
	.align		4
.L_527:
        /*06a0*/ 	.byte	0x01, 0x54
	.zero		2


	//----- nvinfo : EIATTR_SYSCALL_OFFSETS
	.align		4
        /*06a4*/ 	.byte	0x04, 0x46
        /*06a6*/ 	.short	(.L_529 - .L_528)


	//   ....[0]....
.L_528:
        /*06a8*/ 	.word	0x000019b0


	//   ....[1]....
        /*06ac*/ 	.word	0x0000ccb0


	//   ....[2]....
        /*06b0*/ 	.word	0x0000ce00


	//   ....[3]....
        /*06b4*/ 	.word	0x0000cef0


	//   ....[4]....
        /*06b8*/ 	.word	0x0000d650


	//   ....[5]....
        /*06bc*/ 	.word	0x0000e1d0


	//----- nvinfo : EIATTR_MBARRIER_INSTR_OFFSETS
	.align		4
.L_529:
        /*06c0*/ 	.byte	0x04, 0x39
        /*06c2*/ 	.short	(.L_531 - .L_530)


	//   ....[0]....
.L_530:
        /*06c4*/ 	.word	0x00000280
        /*06c8*/ 	.word	0x000000ff
        /*06cc*/ 	.word	0x00032400
        /*06d0*/ 	.short	0x0100
        /*06d2*/ 	.byte	0x08
	.zero		1


	//   ....[1]....
        /*06d4*/ 	.word	0x00000290
        /*06d8*/ 	.word	0x000000ff
        /*06dc*/ 	.word	0x00032410
        /*06e0*/ 	.short	0x0100
        /*06e2*/ 	.byte	0x08
	.zero		1


	//   ....[2]....
        /*06e4*/ 	.word	0x000002a0
        /*06e8*/ 	.word	0x000000ff
        /*06ec*/ 	.word	0x00032420
        /*06f0*/ 	.short	0x0100
        /*06f2*/ 	.byte	0x08
	.zero		1


	//   ....[3]....
        /*06f4*/ 	.word	0x00000390
        /*06f8*/ 	.word	0x000000ff
        /*06fc*/ 	.word	0x00032430
        /*0700*/ 	.short	0x0100
        /*0702*/ 	.byte	0x08
	.zero		1


	//   ....[4]....
        /*0704*/ 	.word	0x000003a0
        /*0708*/ 	.word	0x000000ff
        /*070c*/ 	.word	0x00032440
        /*0710*/ 	.short	0x0100
        /*0712*/ 	.byte	0x08
	.zero		1


	//   ....[5]....
        /*0714*/ 	.word	0x000003b0
        /*0718*/ 	.word	0x000000ff
        /*071c*/ 	.word	0x00032438
        /*0720*/ 	.short	0x0100
        /*0722*/ 	.byte	0x08
	.zero		1


	//   ....[6]....
        /*0724*/ 	.word	0x000003c0
        /*0728*/ 	.word	0x000000ff
        /*072c*/ 	.word	0x00032448
        /*0730*/ 	.short	0x0100
        /*0732*/ 	.byte	0x08
	.zero		1


	//   ....[7]....
        /*0734*/ 	.word	0x000004f0
        /*0738*/ 	.word	0x000000ff
        /*073c*/ 	.word	0x00032450
        /*0740*/ 	.short	0x0100
        /*0742*/ 	.byte	0x08
	.zero		1


	//   ....[8]....
        /*0744*/ 	.word	0x00000500
        /*0748*/ 	.word	0x000000ff
        /*074c*/ 	.word	0x00032460
        /*0750*/ 	.short	0x0100
        /*0752*/ 	.byte	0x08
	.zero		1


	//   ....[9]....
        /*0754*/ 	.word	0x00000510
        /*0758*/ 	.word	0x000000ff
        /*075c*/ 	.word	0x00032458
        /*0760*/ 	.short	0x0100
        /*0762*/ 	.byte	0x08
	.zero		1


	//   ....[10]....
        /*0764*/ 	.word	0x00000520
        /*0768*/ 	.word	0x000000ff
        /*076c*/ 	.word	0x00032468
        /*0770*/ 	.short	0x0100
        /*0772*/ 	.byte	0x08
	.zero		1


	//   ....[11]....
        /*0774*/ 	.word	0x00000610
        /*0778*/ 	.word	0x000000ff
        /*077c*/ 	.word	0x00032470
        /*0780*/ 	.short	0x0100
        /*0782*/ 	.byte	0x06
	.zero		1


	//   ....[12]....
        /*0784*/ 	.word	0x00000620
        /*0788*/ 	.word	0x000000ff
        /*078c*/ 	.word	0x00032480
        /*0790*/ 	.short	0x0100
        /*0792*/ 	.byte	0x06
	.zero		1


	//   ....[13]....
        /*0794*/ 	.word	0x00000630
        /*0798*/ 	.word	0x000000ff
        /*079c*/ 	.word	0x00032478
        /*07a0*/ 	.short	0x0100
        /*07a2*/ 	.byte	0x06
	.zero		1


	//   ....[14]....
        /*07a4*/ 	.word	0x00000640
        /*07a8*/ 	.word	0x000000ff
        /*07ac*/ 	.word	0x00032488
        /*07b0*/ 	.short	0x0100
        /*07b2*/ 	.byte	0x06
	.zero		1


	//   ....[15]....
        /*07b4*/ 	.word	0x00000770
        /*07b8*/ 	.word	0x000000ff
        /*07bc*/ 	.word	0x00032490
        /*07c0*/ 	.short	0x0100
        /*07c2*/ 	.byte	0x08
	.zero		1


	//   ....[16]....
        /*07c4*/ 	.word	0x00000780
        /*07c8*/ 	.word	0x000000ff
        /*07cc*/ 	.word	0x000324a0
        /*07d0*/ 	.short	0x0100
        /*07d2*/ 	.byte	0x08
	.zero		1


	//   ....[17]....
        /*07d4*/ 	.word	0x00000790
        /*07d8*/ 	.word	0x000000ff
        /*07dc*/ 	.word	0x00032498
        /*07e0*/ 	.short	0x0100
        /*07e2*/ 	.byte	0x08
	.zero		1


	//   ....[18]....
        /*07e4*/ 	.word	0x000007a0
        /*07e8*/ 	.word	0x000000ff
        /*07ec*/ 	.word	0x000324a8
        /*07f0*/ 	.short	0x0100
        /*07f2*/ 	.byte	0x08
	.zero		1


	//   ....[19]....
        /*07f4*/ 	.word	0x000008d0
        /*07f8*/ 	.word	0x000000ff
        /*07fc*/ 	.word	0x000324b0
        /*0800*/ 	.short	0x0100
        /*0802*/ 	.byte	0x08
	.zero		1


	//   ....[20]....
        /*0804*/ 	.word	0x000008e0
        /*0808*/ 	.word	0x000000ff
        /*080c*/ 	.word	0x000324c0
        /*0810*/ 	.short	0x0100
        /*0812*/ 	.byte	0x08
	.zero		1


	//   ....[21]....
        /*0814*/ 	.word	0x000008f0
        /*0818*/ 	.word	0x000000ff
        /*081c*/ 	.word	0x000324b8
        /*0820*/ 	.short	0x0100
        /*0822*/ 	.byte	0x08
	.zero		1


	//   ....[22]....
        /*0824*/ 	.word	0x00000900
        /*0828*/ 	.word	0x000000ff
        /*082c*/ 	.word	0x000324c8
        /*0830*/ 	.short	0x0100
        /*0832*/ 	.byte	0x08
	.zero		1


	//   ....[23]....
        /*0834*/ 	.word	0x00001a70
        /*0838*/ 	.word	0x00000005
        /*083c*/ 	.word	0x00032400
        /*0840*/ 	.short	0x010a
        /*0842*/ 	.byte	0x3f
	.zero		1


	//   ....[24]....
        /*0844*/ 	.word	0x00001b50
        /*0848*/ 	.word	0x00000000
        /*084c*/ 	.word	0x00032430
        /*0850*/ 	.short	0x010a
        /*0852*/ 	.byte	0x3f
	.zero		1


	//   ....[25]....
        /*0854*/ 	.word	0x00001b90
        /*0858*/ 	.word	0x00000000
        /*085c*/ 	.word	0x00032430
        /*0860*/ 	.short	0x010a
        /*0862*/ 	.byte	0x3f
	.zero		1


	//   ....[26]....
        /*0864*/ 	.word	0x00001e90
        /*0868*/ 	.word	0x00000005
        /*086c*/ 	.word	0x00032410
        /*0870*/ 	.short	0x010a
        /*0872*/ 	.byte	0x3f
	.zero		1


	//   ....[27]....
        /*0874*/ 	.word	0x00001ed0
        /*0878*/ 	.word	0x00000000
        /*087c*/ 	.word	0x00032450
        /*0880*/ 	.short	0x010a
        /*0882*/ 	.byte	0x3f
	.zero		1


	//   ....[28]....
        /*0884*/ 	.word	0x00001f10
        /*0888*/ 	.word	0x00000000
        /*088c*/ 	.word	0x00032450
        /*0890*/ 	.short	0x010a
        /*0892*/ 	.byte	0x3f
	.zero		1


	//   ....[29]....
        /*0894*/ 	.word	0x00003530
        /*0898*/ 	.word	0x00000018
        /*089c*/ 	.word	0x00000000
        /*08a0*/ 	.short	0x0101
        /*08a2*/ 	.byte	0x3f
	.zero		1


	//   ....[30]....
        /*08a4*/ 	.word	0x00004050
        /*08a8*/ 	.word	0x00000000
        /*08ac*/ 	.word	0x00000000
        /*08b0*/ 	.short	0x0101
        /*08b2*/ 	.byte	0x3f
	.zero		1


	//   ....[31]....
        /*08b4*/ 	.word	0x00004240
        /*08b8*/ 	.word	0x000000ff
        /*08bc*/ 	.word	0x00032430
        /*08c0*/ 	.short	0x010a
        /*08c2*/ 	.byte	0x04
	.zero		1


	//   ....[32]....
        /*08c4*/ 	.word	0x00004280
        /*08c8*/ 	.word	0x000000ff
        /*08cc*/ 	.word	0x00032430
        /*08d0*/ 	.short	0x010a
        /*08d2*/ 	.byte	0x04
	.zero		1


	//   ....[33]....
        /*08d4*/ 	.word	0x00004490
        /*08d8*/ 	.word	0x000000ff
        /*08dc*/ 	.word	0x00032450
        /*08e0*/ 	.short	0x010a
        /*08e2*/ 	.byte	0x04
	.zero		1


	//   ....[34]....
        /*08e4*/ 	.word	0x000044d0
        /*08e8*/ 	.word	0x000000ff
        /*08ec*/ 	.word	0x00032450
        /*08f0*/ 	.short	0x010a
        /*08f2*/ 	.byte	0x04
	.zero		1


	//   ....[35]....
        /*08f4*/ 	.word	0x000057a0
        /*08f8*/ 	.word	0x00000098
        /*08fc*/ 	.word	0x00000000
        /*0900*/ 	.short	0x0101
        /*0902*/ 	.byte	0x3f
	.zero		1


	//   ....[36]....
        /*0904*/ 	.word	0x00006b80
        /*0908*/ 	.word	0x000000d3
        /*090c*/ 	.word	0x00000000
        /*0910*/ 	.short	0x0101
        /*0912*/ 	.byte	0x3f
	.zero		1


	//   ....[37]....
        /*0914*/ 	.word	0x00006cb0
        /*0918*/ 	.word	0x000000ff
        /*091c*/ 	.word	0x00032430
        /*0920*/ 	.short	0x010a
        /*0922*/ 	.byte	0x04
	.zero		1


	//   ....[38]....
        /*0924*/ 	.word	0x00006cf0
        /*0928*/ 	.word	0x000000ff
        /*092c*/ 	.word	0x00032430
        /*0930*/ 	.short	0x010a
        /*0932*/ 	.byte	0x04
	.zero		1


	//   ....[39]....
        /*0934*/ 	.word	0x00006f00
        /*0938*/ 	.word	0x000000ff
        /*093c*/ 	.word	0x00032450
        /*0940*/ 	.short	0x010a
        /*0942*/ 	.byte	0x04
	.zero		1


	//   ....[40]....
        /*0944*/ 	.word	0x00006f40
        /*0948*/ 	.word	0x000000ff
        /*094c*/ 	.word	0x00032450
        /*0950*/ 	.short	0x010a
        /*0952*/ 	.byte	0x04
	.zero		1


	//   ....[41]....
        /*0954*/ 	.word	0x00007af0
        /*0958*/ 	.word	0x00000098
        /*095c*/ 	.word	0x00000000
        /*0960*/ 	.short	0x0101
        /*0962*/ 	.byte	0x3f
	.zero		1


	//   ....[42]....
        /*0964*/ 	.word	0x00008e80
        /*0968*/ 	.word	0x000000d5
        /*096c*/ 	.word	0x00000000
        /*0970*/ 	.short	0x0101
        /*0972*/ 	.byte	0x3f
	.zero		1


	//   ....[43]....
        /*0974*/ 	.word	0x0000b150
        /*0978*/ 	.word	0x000000c2
        /*097c*/ 	.word	0x00000000
        /*0980*/ 	.short	0x0101
        /*0982*/ 	.byte	0x3f
	.zero		1


	//   ....[44]....
        /*0984*/ 	.word	0x0000d2e0
        /*0988*/ 	.word	0x00000000
        /*098c*/ 	.word	0x00032440
        /*0990*/ 	.short	0x010a
        /*0992*/ 	.byte	0x3f
	.zero		1


	//   ....[45]....
        /*0994*/ 	.word	0x0000dfa0
        /*0998*/ 	.word	0x00000011
        /*099c*/ 	.word	0x00032400
        /*09a0*/ 	.short	0x0107
        /*09a2*/ 	.byte	0x3f
	.zero		1


	//   ....[46]....
        /*09a4*/ 	.word	0x0000e040
        /*09a8*/ 	.word	0x00000011
        /*09ac*/ 	.word	0x00032400
        /*09b0*/ 	.short	0x0101
        /*09b2*/ 	.byte	0x3f
	.zero		1


	//   ....[47]....
        /*09b4*/ 	.word	0x0000eb20
        /*09b8*/ 	.word	0x00000011
        /*09bc*/ 	.word	0x00032410
        /*09c0*/ 	.short	0x0107
        /*09c2*/ 	.byte	0x3f
	.zero		1


	//   ....[48]....
        /*09c4*/ 	.word	0x0000ec20
        /*09c8*/ 	.word	0x00000011
        /*09cc*/ 	.word	0x00032410
        /*09d0*/ 	.short	0x0101
        /*09d2*/ 	.byte	0x3f
	.zero		1


	//   ....[49]....
        /*09d4*/ 	.word	0x0000ec40
        /*09d8*/ 	.word	0x00000011
        /*09dc*/ 	.word	0x00032420
        /*09e0*/ 	.short	0x010a
        /*09e2*/ 	.byte	0x3f
	.zero		1


	//   ....[50]....
        /*09e4*/ 	.word	0x0000ed10
        /*09e8*/ 	.word	0x00000002
        /*09ec*/ 	.word	0x00032460
        /*09f0*/ 	.short	0x010a
        /*09f2*/ 	.byte	0x3f
	.zero		1


	//   ....[51]....
        /*09f4*/ 	.word	0x0000f520
        /*09f8*/ 	.word	0x00000003
        /*09fc*/ 	.word	0x00032440
        /*0a00*/ 	.short	0x010a
        /*0a02*/ 	.byte	0x3f
	.zero		1


	//   ....[52]....
        /*0a04*/ 	.word	0x0000f740
        /*0a08*/ 	.word	0x00000003
        /*0a0c*/ 	.word	0x00032460
        /*0a10*/ 	.short	0x010a
        /*0a12*/ 	.byte	0x3f
	.zero		1


	//   ....[53]....
        /*0a14*/ 	.word	0x0000ff10
        /*0a18*/ 	.word	0x00000004
        /*0a1c*/ 	.word	0x00032440
        /*0a20*/ 	.short	0x010a
        /*0a22*/ 	.byte	0x3f
	.zero		1


	//   ....[54]....
        /*0a24*/ 	.word	0x00010130
        /*0a28*/ 	.word	0x00000004
        /*0a2c*/ 	.word	0x00032460
        /*0a30*/ 	.short	0x010a
        /*0a32*/ 	.byte	0x3f
	.zero		1


	//   ....[55]....
        /*0a34*/ 	.word	0x000108a0
        /*0a38*/ 	.word	0x00000004
        /*0a3c*/ 	.word	0x00032440
        /*0a40*/ 	.short	0x010a
        /*0a42*/ 	.byte	0x3f
	.zero		1


	//   ....[56]....
        /*0a44*/ 	.word	0x00010ac0
        /*0a48*/ 	.word	0x00000004
        /*0a4c*/ 	.word	0x00032460
        /*0a50*/ 	.short	0x010a
        /*0a52*/ 	.byte	0x3f
	.zero		1


	//   ....[57]....
        /*0a54*/ 	.word	0x00011420
        /*0a58*/ 	.word	0x00000000
        /*0a5c*/ 	.word	0x00032420
        /*0a60*/ 	.short	0x010a
        /*0a62*/ 	.byte	0x3f
	.zero		1


	//   ....[58]....
        /*0a64*/ 	.word	0x00011630
        /*0a68*/ 	.word	0x00000006
        /*0a6c*/ 	.word	0x00000000
        /*0a70*/ 	.short	0x010a
        /*0a72*/ 	.byte	0x3f
	.zero		1


	//   ....[59]....
        /*0a74*/ 	.word	0x00011660
        /*0a78*/ 	.word	0x00000007
        /*0a7c*/ 	.word	0x00000000
        /*0a80*/ 	.short	0x010a
        /*0a82*/ 	.byte	0x3f
	.zero		1


	//   ....[60]....
        /*0a84*/ 	.word	0x000116c0
        /*0a88*/ 	.word	0x00000004
        /*0a8c*/ 	.word	0x00000000
        /*0a90*/ 	.short	0x010a
        /*0a92*/ 	.byte	0x3f
	.zero		1


	//   ....[61]....
        /*0a94*/ 	.word	0x000116f0
        /*0a98*/ 	.word	0x00000003
        /*0a9c*/ 	.word	0x00000000
        /*0aa0*/ 	.short	0x010a
        /*0aa2*/ 	.byte	0x3f
	.zero		1


	//   ....[62]....
        /*0aa4*/ 	.word	0x00011750
        /*0aa8*/ 	.word	0x00000005
        /*0aac*/ 	.word	0x00032400
        /*0ab0*/ 	.short	0x010a
        /*0ab2*/ 	.byte	0x3f
	.zero		1


	//   ....[63]....
        /*0ab4*/ 	.word	0x000117a0
        /*0ab8*/ 	.word	0x00000000
        /*0abc*/ 	.word	0x00032430
        /*0ac0*/ 	.short	0x010a
        /*0ac2*/ 	.byte	0x3f
	.zero		1


	//   ....[64]....
        /*0ac4*/ 	.word	0x000117f0
        /*0ac8*/ 	.word	0x00000005
        /*0acc*/ 	.word	0x00032410
        /*0ad0*/ 	.short	0x010a
        /*0ad2*/ 	.byte	0x3f
	.zero		1


	//   ....[65]....
        /*0ad4*/ 	.word	0x00011840
        /*0ad8*/ 	.word	0x00000000
        /*0adc*/ 	.word	0x00032450
        /*0ae0*/ 	.short	0x010a
        /*0ae2*/ 	.byte	0x3f
	.zero		1


	//   ....[66]....
        /*0ae4*/ 	.word	0x000118a0
        /*0ae8*/ 	.word	0x00000014
        /*0aec*/ 	.word	0x00032430
        /*0af0*/ 	.short	0x010a
        /*0af2*/ 	.byte	0x3f
	.zero		1


	//   ....[67]....
        /*0af4*/ 	.word	0x00011900
        /*0af8*/ 	.word	0x00000014
        /*0afc*/ 	.word	0x00032450
        /*0b00*/ 	.short	0x010a
        /*0b02*/ 	.byte	0x3f
	.zero		1


	//   ....[68]....
        /*0b04*/ 	.word	0x00011960
        /*0b08*/ 	.word	0x00000014
        /*0b0c*/ 	.word	0x00032430
        /*0b10*/ 	.short	0x010a
        /*0b12*/ 	.byte	0x3f
	.zero		1


	//   ....[69]....
        /*0b14*/ 	.word	0x000119c0
        /*0b18*/ 	.word	0x00000014
        /*0b1c*/ 	.word	0x00032450
        /*0b20*/ 	.short	0x010a
        /*0b22*/ 	.byte	0x3f
	.zero		1


	//   ....[70]....
        /*0b24*/ 	.word	0x00011b10
        /*0b28*/ 	.word	0x00000000
        /*0b2c*/ 	.word	0x00032440
        /*0b30*/ 	.short	0x010a
        /*0b32*/ 	.byte	0x3f
	.zero		1


	//   ....[71]....
        /*0b34*/ 	.word	0x00013390
        /*0b38*/ 	.word	0x00000011
        /*0b3c*/ 	.word	0x00032420
        /*0b40*/ 	.short	0x010a
        /*0b42*/ 	.byte	0x3f
	.zero		1


	//   ....[72]....
        /*0b44*/ 	.word	0x000133e0
        /*0b48*/ 	.word	0x00000002
        /*0b4c*/ 	.word	0x00032460
        /*0b50*/ 	.short	0x010a
        /*0b52*/ 	.byte	0x3f
	.zero		1


	//   ....[73]....
        /*0b54*/ 	.word	0x00013430
        /*0b58*/ 	.word	0x00000003
        /*0b5c*/ 	.word	0x00032440
        /*0b60*/ 	.short	0x010a
        /*0b62*/ 	.byte	0x3f
	.zero		1


	//   ....[74]....
        /*0b64*/ 	.word	0x00013480
        /*0b68*/ 	.word	0x00000003
        /*0b6c*/ 	.word	0x00032460
        /*0b70*/ 	.short	0x010a
        /*0b72*/ 	.byte	0x3f
	.zero		1


	//   ....[75]....
        /*0b74*/ 	.word	0x000134d0
        /*0b78*/ 	.word	0x00000004
        /*0b7c*/ 	.word	0x00032440
        /*0b80*/ 	.short	0x010a
        /*0b82*/ 	.byte	0x3f
	.zero		1


	//   ....[76]....
        /*0b84*/ 	.word	0x00013520
        /*0b88*/ 	.word	0x00000004
        /*0b8c*/ 	.word	0x00032460
        /*0b90*/ 	.short	0x010a
        /*0b92*/ 	.byte	0x3f
	.zero		1


	//   ....[77]....
        /*0b94*/ 	.word	0x00013570
        /*0b98*/ 	.word	0x00000004
        /*0b9c*/ 	.word	0x00032440
        /*0ba0*/ 	.short	0x010a
        /*0ba2*/ 	.byte	0x3f
	.zero		1


	//   ....[78]....
        /*0ba4*/ 	.word	0x000135c0
        /*0ba8*/ 	.word	0x00000004
        /*0bac*/ 	.word	0x00032460
        /*0bb0*/ 	.short	0x010a
        /*0bb2*/ 	.byte	0x3f
	.zero		1


	//   ....[79]....
        /*0bb4*/ 	.word	0x000136b0
        /*0bb8*/ 	.word	0x00000000
        /*0bbc*/ 	.word	0x00032420
        /*0bc0*/ 	.short	0x010a
        /*0bc2*/ 	.byte	0x3f
	.zero		1


	//   ....[80]....
        /*0bc4*/ 	.word	0x00013850
        /*0bc8*/ 	.word	0x00000006
        /*0bcc*/ 	.word	0x00000000
        /*0bd0*/ 	.short	0x010a
        /*0bd2*/ 	.byte	0x3f
	.zero		1


	//   ....[81]....
        /*0bd4*/ 	.word	0x000138a0
        /*0bd8*/ 	.word	0x00000007
        /*0bdc*/ 	.word	0x00000000
        /*0be0*/ 	.short	0x010a
        /*0be2*/ 	.byte	0x3f
	.zero		1


	//   ....[82]....
        /*0be4*/ 	.word	0x000138f0
        /*0be8*/ 	.word	0x00000004
        /*0bec*/ 	.word	0x00000000
        /*0bf0*/ 	.short	0x010a
        /*0bf2*/ 	.byte	0x3f
	.zero		1


	//----- nvinfo : EIATTR_NUM_MBARRIERS
	.align		4
.L_531:
        /*0bf4*/ 	.byte	0x03, 0x38
        /*0bf6*/ 	.short	0x0017


	//----- nvinfo : EIATTR_EXIT_INSTR_OFFSETS
	.align		4
        /*0bf8*/ 	.byte	0x04, 0x1c
        /*0bfa*/ 	.short	(.L_533 - .L_532)


	//   ....[0]....
.L_532:
        /*0bfc*/ 	.word	0x00000a80


	//   ....[1]....
        /*0c00*/ 	.word	0x0000c2e0


	//   ....[2]....
        /*0c04*/ 	.word	0x00011740


	//----- nvinfo : EIATTR_MAX_THREADS
	.align		4
.L_533:
        /*0c08*/ 	.byte	0x04, 0x05
        /*0c0a*/ 	.short	(.L_535 - .L_534)
.L_534:
        /*0c0c*/ 	.word	0x00000180
        /*0c10*/ 	.word	0x00000001
        /*0c14*/ 	.word	0x00000001


	//----- nvinfo : EIATTR_CRS_STACK_SIZE
	.align		4
.L_535:
        /*0c18*/ 	.byte	0x04, 0x1e
        /*0c1a*/ 	.short	(.L_537 - .L_536)
.L_536:
        /*0c1c*/ 	.word	0x00000000


	//----- nvinfo : EIATTR_CBANK_PARAM_SIZE
	.align		4
.L_537:
        /*0c20*/ 	.byte	0x03, 0x19
        /*0c22*/ 	.short	0x0bf0


	//----- nvinfo : EIATTR_PARAM_CBANK
	.align		4
        /*0c24*/ 	.byte	0x04, 0x0a
        /*0c26*/ 	.short	(.L_539 - .L_538)
	.align		4
.L_538:
        /*0c28*/ 	.word	index@(.nv.constant0._ZN7cutlass13device_kernelIN5flash11enable_sm90INS1_16FlashAttnFwdSm90INS1_25CollectiveMainloopFwdSm90ILi2EN4cute5tupleIJNS5_1CILi1EEES8_S8_EEENS6_IJNS7_ILi128EEENS7_ILi96EEENS7_ILi64EEEEEELi256ENS_10bfloat16_tEfNS_4arch4Sm90ELb1ELb0ELb0ELb0ELb0ELb0ELb1ELb1ELb0ELb1ELb0ELb0EEENS1_21CollectiveEpilogueFwdINS6_IJSA_NS7_ILi256EEESB_EEES9_SE_SG_Li256ELb0ELb1ELb0ELb0EEENS1_30DynamicPersistentTileSchedulerILi256ELi128ELb0ELb1ELb1EEEEEEEEEvNT_6ParamsE)
        /*0c2c*/ 	.short	0x0210
        /*0c2e*/ 	.short	0x0bf0


	//----- nvinfo : EIATTR_SW_WAR
	.align		4
.L_539:
        /*0c30*/ 	.byte	0x04, 0x36
        /*0c32*/ 	.short	(.L_541 - .L_540)
.L_540:
        /*0c34*/ 	.word	0x00000008
.L_541:


//--------------------- .nv.info._ZN7cutlass13device_kernelIN5flash11enable_sm90INS1_16FlashAttnFwdSm90INS1_25CollectiveMainloopFwdSm90ILi2EN4cute5tupleIJNS5_1CILi1EEES8_S8_EEENS6_IJNS7_ILi128EEENS7_ILi96EEENS7_ILi64EEEEEELi256ENS_10bfloat16_tEfNS_4arch4Sm90ELb1ELb0ELb0ELb1ELb0ELb0ELb0ELb1ELb0ELb1ELb0ELb0EEENS1_21CollectiveEpilogueFwdINS6_IJSA_NS7_ILi256EEESB_EEES9_SE_SG_Li256ELb1ELb1ELb0ELb0EEENS1_36VarlenDynamicPersistentTileSchedulerILi128ELi96ELi256ELi128ELb0ELb1ELb1ELb1ELb1ELb1EEEEEEEEEvNT_6ParamsE --------------------------
	.section	.nv.info._ZN7cutlass13device_kernelIN5flash11enable_sm90INS1_16FlashAttnFwdSm90INS1_25CollectiveMainloopFwdSm90ILi2EN4cute5tupleIJNS5_1CILi1EEES8_S8_EEENS6_IJNS7_ILi128EEENS7_ILi96EEENS7_ILi64EEEEEELi256ENS_10bfloat16_tEfNS_4arch4Sm90ELb1ELb0ELb0ELb1ELb0ELb0ELb0ELb1ELb0ELb1ELb0ELb0EEENS1_21CollectiveEpilogueFwdINS6_IJSA_NS7_ILi256EEESB_EEES9_SE_SG_Li256ELb1ELb1ELb0ELb0EEENS1_36VarlenDynamicPersistentTileSchedulerILi128ELi96ELi256ELi128ELb0ELb1ELb1ELb1ELb1ELb1EEEEEEEEEvNT_6ParamsE,"",@"SHT_CUDA_INFO"
	.sectionflags	@""
	.align	4


	//----- nvinfo : EIATTR_CUDA_API_VERSION
	.align		4
        /*0000*/ 	.byte	0x04, 0x37
        /*0002*/ 	.short	(.L_543 - .L_542)
.L_542:
        /*0004*/ 	.word	0x00000082


	//----- nvinfo : EIATTR_KPARAM_INFO
	.align		4
.L_543:
        /*0008*/ 	.byte	0x04, 0x17
        /*000a*/ 	.short	(.L_545 - .L_544)
.L_544:
        /*000c*/ 	.word	0x00000000
        /*0010*/ 	.short	0x0000
        /*0012*/ 	.short	0x0070
        /*0014*/ 	.byte	0x00, 0xf0, 0x01, 0x2a


	//----- nvinfo : EIATTR_SPARSE_MMA_MASK
	.align		4
.L_545:
        /*0018*/ 	.byte	0x03, 0x50
        /*001a*/ 	.short	0x0000


	//----- nvinfo : EIATTR_MAXREG_COUNT
	.align		4
        /*001c*/ 	.byte	0x03, 0x1b
        /*001e*/ 	.short	0x00a8


	//----- nvinfo : EIATTR_NUM_BARRIERS
	.align		4
        /*0020*/ 	.byte	0x02, 0x4c
        /*0022*/ 	.byte	0x10
	.zero		1


	//----- nvinfo : EIATTR_EXTERNS
	.align		4
        /*0024*/ 	.byte	0x04, 0x0f
        /*0026*/ 	.short	(.L_547 - .L_546)


	//   ....[0]....
	.align		4
.L_546:
        /*0028*/ 	.word	index@(__assertfail)


	//----- nvinfo : EIATTR_ANNOTATIONS
	.align		4
.L_547:
        /*002c*/ 	.byte	0x04, 0x55
        /*002e*/ 	.short	(.L_549 - .L_548)


	//   ....[0]....
.L_548:
        /* <DEDUP_REMOVED lines=71> */


	//----- nvinfo : EIATTR_MERCURY_ISA_VERSION
	.align		4
.L_549:
        /*0490*/ 	.byte	0x03, 0x5f
        /*0492*/ 	.short	0x0101


	//----- nvinfo : EIATTR_UNUSED_LOAD_BYTE_OFFSET
	.align		4
        /*0494*/ 	.byte	0x04, 0x44
        /*0496*/ 	.short	(.L_551 - .L_550)


	//   ....[0]....
.L_550:
        /*0498*/ 	.word	0x00000a40
        /*049c*/ 	.word	0x0000fff0


	//   ....[1]....
        /*04a0*/ 	.word	0x000084e0
        /*04a4*/ 	.word	0x0000fff0


	//----- nvinfo : EIATTR_INT_WARP_WIDE_INSTR_OFFSETS
	.align		4
.L_551:
        /*04a8*/ 	.byte	0x04, 0x31
        /*04aa*/ 	.short	(.L_553 - .L_552)


	//   ....[0]....
.L_552:
        /*04ac*/ 	.word	0x00000130


	//   ....[1]....
        /*04b0*/ 	.word	0x00000170


	//   ....[2]....
        /*04b4*/ 	.word	0x000001e0


	//   ....[3]....
        /*04b8*/ 	.word	0x0000c580


	//   ....[4]....
        /*04bc*/ 	.word	0x0000c610


	//   ....[5]....
        /*04c0*/ 	.word	0x00010540


	//   ....[6]....
        /*04c4*/ 	.word	0x000105d0


	//----- nvinfo : EIATTR_COOP_GROUP_MASK_REGIDS
	.align		4
.L_553:
        /*04c8*/ 	.byte	0x04, 0x29
        /*04ca*/ 	.short	(.L_555 - .L_554)


	//   ....[0]....
.L_554:
        /*04cc*/ 	.word	0xffffffff


	//   ....[1]....
        /*04d0*/ 	.word	0xffffffff


	//   ....[2]....
        /*04d4*/ 	.word	0xffffffff


	//   ....[3]....
        /*04d8*/ 	.word	0xffffffff


	//   ....[4]....
        /*04dc*/ 	.word	0xffffffff


	//   ....[5]....
        /*04e0*/ 	.word	0xffffffff


	//   ....[6]....
        /*04e4*/ 	.word	0xffffffff


	//   ....[7]....
        /*04e8*/ 	.word	0xffffffff


	//   ....[8]....
        /*04ec*/ 	.word	0xffffffff


	//   ....[9]....
        /*04f0*/ 	.word	0xffffffff


	//   ....[10]....
        /*04f4*/ 	.word	0xffffffff


	//   ....[11]....
        /*04f8*/ 	.word	0xffffffff


	//   ....[12]....
        /*04fc*/ 	.word	0xffffffff


	//   ....[13]....
        /*0500*/ 	.word	0xffffffff


	//   ....[14]....
        /*0504*/ 	.word	0xffffffff


	//   ....[15]....
        /*0508*/ 	.word	0xffffffff


	//   ....[16]....
        /*050c*/ 	.word	0xffffffff


	//   ....[17]....
        /*0510*/ 	.word	0xffffffff


	//   ....[18]....
        /*0514*/ 	.word	0xffffffff


	//   ....[19]....
        /*0518*/ 	.word	0xffffffff


	//   ....[20]....
        /*051c*/ 	.word	0xffffffff


	//   ....[21]....
        /*0520*/ 	.word	0xffffffff


	//   ....[22]....
        /*0524*/ 	.word	0xffffffff


	//   ....[23]....
        /*0528*/ 	.word	0xffffffff


	//   ....[24]....
        /*052c*/ 	.word	0xffffffff


	//   ....[25]....
        /*0530*/ 	.word	0xffffffff


	//   ....[26]....
        /*0534*/ 	.word	0xffffffff


	//   ....[27]....
        /*0538*/ 	.word	0xffffffff


	//   ....[28]....
        /*053c*/ 	.word	0xffffffff


	//   ....[29]....
        /*0540*/ 	.word	0xffffffff


	//   ....[30]....
        /*0544*/ 	.word	0xffffffff


	//   ....[31]....
        /*0548*/ 	.word	0xffffffff


	//   ....[32]....
        /*054c*/ 	.word	0xffffffff


	//   ....[33]....
        /*0550*/ 	.word	0xffffffff


	//   ....[34]....
        /*0554*/ 	.word	0xffffffff


	//   ....[35]....
        /*0558*/ 	.word	0xffffffff


	//   ....[36]....
        /*055c*/ 	.word	0xffffffff


	//   ....[37]....
        /*0560*/ 	.word	0xffffffff


	//   ....[38]....
        /*0564*/ 	.word	0xffffffff


	//   ....[39]....
        /*0568*/ 	.word	0xffffffff


	//   ....[40]....
        /*056c*/ 	.word	0xffffffff


	//   ....[41]....
        /*0570*/ 	.word	0xffffffff


	//   ....[42]....
        /*0574*/ 	.word	0xffffffff


	//   ....[43]....
        /*0578*/ 	.word	0xffffffff


	//   ....[44]....
        /*057c*/ 	.word	0xffffffff


	//   ....[45]....
        /*0580*/ 	.word	0xffffffff


	//   ....[46]....
        /*0584*/ 	.word	0xffffffff


	//   ....[47]....
        /*0588*/ 	.word	0xffffffff


	//   ....[48]....
        /*058c*/ 	.word	0xffffffff


	//   ....[49]....
        /*0590*/ 	.word	0xffffffff


	//   ....[50]....
        /*0594*/ 	.word	0xffffffff


	//   ....[51]....
        /*0598*/ 	.word	0xffffffff


	//   ....[52]....
        /*059c*/ 	.word	0xffffffff


	//   ....[53]....
        /*05a0*/ 	.word	0xffffffff


	//   ....[54]....
        /*05a4*/ 	.word	0xffffffff


	//   ....[55]....
        /*05a8*/ 	.word	0xffffffff


	//   ....[56]....
        /*05ac*/ 	.word	0xffffffff


	//   ....[57]....
        /*05b0*/ 	.word	0xffffffff


	//   ....[58]....
        /*05b4*/ 	.word	0xffffffff


	//   ....[59]....
        /*05b8*/ 	.word	0xffffffff


	//   ....[60]....
        /*05bc*/ 	.word	0xffffffff


	//   ....[61]....
        /*05c0*/ 	.word	0xffffffff


	//   ....[62]....
        /*05c4*/ 	.word	0xffffffff


	//   ....[63]....
        /*05c8*/ 	.word	0xffffffff


	//   ....[64]....
        /*05cc*/ 	.word	0xffffffff


	//   ....[65]....
        /*05d0*/ 	.word	0xffffffff


	//   ....[66]....
        /*05d4*/ 	.word	0xffffffff


	//   ....[67]....
        /*05d8*/ 	.word	0xffffffff


	//   ....[68]....
        /*05dc*/ 	.word	0xffffffff


	//   ....[69]....
        /*05e0*/ 	.word	0xffffffff


	//   ....[70]....
        /*05e4*/ 	.word	0xffffffff


	//   ....[71]....
        /*05e8*/ 	.word	0xffffffff


	//   ....[72]....
        /*05ec*/ 	.word	0xffffffff


	//   ....[73]....
        /*05f0*/ 	.word	0xffffffff


	//   ....[74]....
        /*05f4*/ 	.word	0xffffffff


	//   ....[75]....
        /*05f8*/ 	.word	0xffffffff


	//   ....[76]....
        /*05fc*/ 	.word	0xffffffff


	//   ....[77]....
        /*0600*/ 	.word	0xffffffff


	//   ....[78]....
        /*0604*/ 	.word	0xffffffff


	//   ....[79]....
        /*0608*/ 	.word	0xffffffff


	//   ....[80]....
        /*060c*/ 	.word	0xffffffff


	//   ....[81]....
        /*0610*/ 	.word	0xffffffff


	//   ....[82]....
        /*0614*/ 	.word	0xffffffff


	//   ....[83]....
        /*0618*/ 	.word	0xffffffff


	//   ....[84]....
        /*061c*/ 	.word	0xffffffff


	//   ....[85]....
        /*0620*/ 	.word	0xffffffff


	//   ....[86]....
        /*0624*/ 	.word	0xffffffff


	//   ....[87]....
        /*0628*/ 	.word	0xffffffff


	//   ....[88]....
        /*062c*/ 	.word	0xffffffff


	//   ....[89]....
        /*0630*/ 	.word	0xffffffff


	//   ....[90]....
        /*0634*/ 	.word	0xffffffff


	//   ....[91]....
        /*0638*/ 	.word	0xffffffff


	//   ....[92]....
        /*063c*/ 	.word	0xffffffff


	//   ....[93]....
        /*0640*/ 	.word	0xffffffff


	//   ....[94]....
        /*0644*/ 	.word	0xffffffff


	//   ....[95]....
        /*0648*/ 	.word	0xffffffff


	//   ....[96]....
        /*064c*/ 	.word	0xffffffff


	//   ....[97]....
        /*0650*/ 	.word	0xffffffff


	//   ....[98]....
        /*0654*/ 	.word	0xffffffff


	//   ....[99]....
        /*0658*/ 	.word	0x0500000f


	//   ....[100]....
        /*065c*/ 	.word	0x0500000f


	//   ....[101]....
        /*0660*/ 	.word	0x0500000f


	//   ....[102]....
        /*0664*/ 	.word	0x0500000f


	//   ....[103]....
        /*0668*/ 	.word	0x0500000f


	//   ....[104]....
        /*066c*/ 	.word	0x0500000f


	//   ....[105]....
        /*0670*/ 	.word	0x0500000f


	//   ....[106]....
        /*0674*/ 	.word	0x0500000f


	//   ....[107]....
        /*0678*/ 	.word	0x0500000f


	//   ....[108]....
        /*067c*/ 	.word	0x0500000f


	//   ....[109]....
        /*0680*/ 	.word	0x0500000f


	//   ....[110]....
        /*0684*/ 	.word	0x0500000f


	//   ....[111]....
        /*0688*/ 	.word	0x0500000f


	//   ....[112]....
        /*068c*/ 	.word	0x0500000f


	//   ....[113]....
        /*0690*/ 	.word	0x0500000f


	//   ....[114]....
        /*0694*/ 	.word	0x0500000f


	//   ....[115]....
        /*0698*/ 	.word	0x0500000f


	//   ....[116]....
        /*069c*/ 	.word	0x0500000f


	//   ....[117]....
        /*06a0*/ 	.word	0x0500000f


	//   ....[118]....
        /*06a4*/ 	.word	0x0500000f


	//   ....[119]....
        /*06a8*/ 	.word	0x0500000f


	//   ....[120]....
        /*06ac*/ 	.word	0x0500000f


	//   ....[121]....
        /*06b0*/ 	.word	0x0500000f


	//   ....[122]....
        /*06b4*/ 	.word	0x0500000f


	//   ....[123]....
        /*06b8*/ 	.word	0x0500000f


	//   ....[124]....
        /*06bc*/ 	.word	0x0500000f


	//   ....[125]....
        /*06c0*/ 	.word	0x0500000f


	//   ....[126]....
        /*06c4*/ 	.word	0x0500000f


	//   ....[127]....
        /*06c8*/ 	.word	0x0500000f


	//   ....[128]....
        /*06cc*/ 	.word	0x0500000f


	//   ....[129]....
        /*06d0*/ 	.word	0x0500000f


	//   ....[130]....
        /*06d4*/ 	.word	0x0500000f


	//   ....[131]....
        /*06d8*/ 	.word	0x0500000f


	//   ....[132]....
        /*06dc*/ 	.word	0x0500000f


	//   ....[133]....
        /*06e0*/ 	.word	0x0500000f


	//----- nvinfo : EIATTR_COOP_GROUP_INSTR_OFFSETS
	.align		4
.L_555:
        /*06e4*/ 	.byte	0x04, 0x28
        /*06e6*/ 	.short	(.L_557 - .L_556)


	//   ....[0]....
.L_556:
        /*06e8*/ 	.word	0x00000070


	//   ....[1]....
        /*06ec*/ 	.word	0x00000140


	//   ....[2]....
        /*06f0*/ 	.word	0x00000190


	//   ....[3]....
        /*06f4*/ 	.word	0x000003c0


	//   ....[4]....
        /*06f8*/ 	.word	0x00000520


	//   ....[5]....
        /*06fc*/ 	.word	0x00000640


	//   ....[6]....
        /*0700*/ 	.word	0x000007a0


	//   ....[7]....
        /*0704*/ 	.word	0x000018a0


	//   ....[8]....
        /*0708*/ 	.word	0x00001ea0


	//   ....[9]....
        /*070c*/ 	.word	0x00001ec0


	//   ....[10]....
        /*0710*/ 	.word	0x00002460


	//   ....[11]....
        /*0714*/ 	.word	0x00002560


	//   ....[12]....
        /*0718*/ 	.word	0x00002b50


	//   ....[13]....
        /*071c*/ 	.word	0x00002bb0


	//   ....[14]....
        /*0720*/ 	.word	0x00003b50


	//   ....[15]....
        /*0724*/ 	.word	0x00003b70


	//   ....[16]....
        /*0728*/ 	.word	0x00004100


	//   ....[17]....
        /*072c*/ 	.word	0x000041c0


	//   ....[18]....
        /*0730*/ 	.word	0x000047a0


	//   ....[19]....
        /*0734*/ 	.word	0x00004820


	//   ....[20]....
        /*0738*/ 	.word	0x00006180


	//   ....[21]....
        /*073c*/ 	.word	0x000061a0


	//   ....[22]....
        /*0740*/ 	.word	0x00006800


	//   ....[23]....
        /*0744*/ 	.word	0x000069d0


	//   ....[24]....
        /*0748*/ 	.word	0x00007a60


	//   ....[25]....
        /*074c*/ 	.word	0x00007ae0


	//   ....[26]....
        /*0750*/ 	.word	0x00007b40


	//   ....[27]....
        /*0754*/ 	.word	0x00007b70


	//   ....[28]....
        /*0758*/ 	.word	0x00009570


	//   ....[29]....
        /*075c*/ 	.word	0x000095a0


	//   ....[30]....
        /*0760*/ 	.word	0x000095d0


	//   ....[31]....
        /*0764*/ 	.word	0x00009610


	//   ....[32]....
        /*0768*/ 	.word	0x00009ed0


	//   ....[33]....
        /*076c*/ 	.word	0x00009ef0


	//   ....[34]....
        /*0770*/ 	.word	0x0000a040


	//   ....[35]....
        /*0774*/ 	.word	0x0000a060


	//   ....[36]....
        /*0778*/ 	.word	0x0000a1a0


	//   ....[37]....
        /*077c*/ 	.word	0x0000a1c0


	//   ....[38]....
        /*0780*/ 	.word	0x0000a310


	//   ....[39]....
        /*0784*/ 	.word	0x0000a330


	//   ....[40]....
        /*0788*/ 	.word	0x0000ac50


	//   ....[41]....
        /*078c*/ 	.word	0x0000ac80


	//   ....[42]....
        /*0790*/ 	.word	0x0000add0


	//   ....[43]....
        /*0794*/ 	.word	0x0000adf0


	//   ....[44]....
        /*0798*/ 	.word	0x0000af30


	//   ....[45]....
        /*079c*/ 	.word	0x0000af50


	//   ....[46]....
        /*07a0*/ 	.word	0x0000b0a0


	//   ....[47]....
        /*07a4*/ 	.word	0x0000b0c0


	//   ....[48]....
        /*07a8*/ 	.word	0x0000b280


	//   ....[49]....
        /*07ac*/ 	.word	0x0000b450


	//   ....[50]....
        /*07b0*/ 	.word	0x0000b480


	//   ....[51]....
        /*07b4*/ 	.word	0x0000b4b0


	//   ....[52]....
        /*07b8*/ 	.word	0x0000b4e0


	//   ....[53]....
        /*07bc*/ 	.word	0x0000b510


	//   ....[54]....
        /*07c0*/ 	.word	0x0000b540


	//   ....[55]....
        /*07c4*/ 	.word	0x0000b6b0


	//   ....[56]....
        /*07c8*/ 	.word	0x0000b6e0


	//   ....[57]....
        /*07cc*/ 	.word	0x0000b710


	//   ....[58]....
        /*07d0*/ 	.word	0x0000b740


	//   ....[59]....
        /*07d4*/ 	.word	0x0000b770


	//   ....[60]....
        /*07d8*/ 	.word	0x0000b7a0


	//   ....[61]....
        /*07dc*/ 	.word	0x0000b840


	//   ....[62]....
        /*07e0*/ 	.word	0x0000b8a0


	//   ....[63]....
        /*07e4*/ 	.word	0x0000b930


	//   ....[64]....
        /*07e8*/ 	.word	0x0000cb80


	//   ....[65]....
        /*07ec*/ 	.word	0x0000d6e0


	//   ....[66]....
        /*07f0*/ 	.word	0x0000d700


	//   ....[67]....
        /*07f4*/ 	.word	0x0000d7a0


	//   ....[68]....
        /*07f8*/ 	.word	0x0000d7c0


	//   ....[69]....
        /*07fc*/ 	.word	0x0000d840


	//   ....[70]....
        /*0800*/ 	.word	0x0000d860


	//   ....[71]....
        /*0804*/ 	.word	0x0000d8e0


	//   ....[72]....
        /*0808*/ 	.word	0x0000d900


	//   ....[73]....
        /*080c*/ 	.word	0x0000d980


	//   ....[74]....
        /*0810*/ 	.word	0x0000d9a0


	//   ....[75]....
        /*0814*/ 	.word	0x0000da20


	//   ....[76]....
        /*0818*/ 	.word	0x0000da40


	//   ....[77]....
        /*081c*/ 	.word	0x0000dac0


	//   ....[78]....
        /*0820*/ 	.word	0x0000dae0


	//   ....[79]....
        /*0824*/ 	.word	0x0000daf0


	//   ....[80]....
        /*0828*/ 	.word	0x0000db00


	//   ....[81]....
        /*082c*/ 	.word	0x000107d0


	//   ....[82]....
        /*0830*/ 	.word	0x00010830


	//   ....[83]....
        /*0834*/ 	.word	0x00010860


	//   ....[84]....
        /*0838*/ 	.word	0x00010870


	//   ....[85]....
        /*083c*/ 	.word	0x000108a0


	//   ....[86]....
        /*0840*/ 	.word	0x000108d0


	//   ....[87]....
        /*0844*/ 	.word	0x00010900


	//   ....[88]....
        /*0848*/ 	.word	0x00010930


	//   ....[89]....
        /*084c*/ 	.word	0x00010ab0


	//   ....[90]....
        /*0850*/ 	.word	0x00010ae0


	//   ....[91]....
        /*0854*/ 	.word	0x00010b10


	//   ....[92]....
        /*0858*/ 	.word	0x00010b40


	//   ....[93]....
        /*085c*/ 	.word	0x00010b70


	//   ....[94]....
        /*0860*/ 	.word	0x00010ba0


	//   ....[95]....
        /*0864*/ 	.word	0x00010c60


	//   ....[96]....
        /*0868*/ 	.word	0x00010c80


	//   ....[97]....
        /*086c*/ 	.word	0x00010cf0


	//   ....[98]....
        /*0870*/ 	.word	0x000113b0


	//   ....[99]....
        /*0874*/ 	.word	0x00011940


	//   ....[100]....
        /*0878*/ 	.word	0x00011af0


	//   ....[101]....
        /*087c*/ 	.word	0x00011b40


	//   ....[102]....
        /*0880*/ 	.word	0x00011ba0


	//   ....[103]....
        /*0884*/ 	.word	0x00011ca0


	//   ....[104]....
        /*0888*/ 	.word	0x00011d00


	//   ....[105]....
        /*088c*/ 	.word	0x00011e00


	//   ....[106]....
        /*0890*/ 	.word	0x00011e60


	//   ....[107]....
        /*0894*/ 	.word	0x00011f60


	//   ....[108]....
        /*0898*/ 	.word	0x00011fc0


	//   ....[109]....
        /*089c*/ 	.word	0x000120c0


	//   ....[110]....
        /*08a0*/ 	.word	0x00012120


	//   ....[111]....
        /*08a4*/ 	.word	0x00012220


	//   ....[112]....
        /*08a8*/ 	.word	0x00012280


	//   ....[113]....
        /*08ac*/ 	.word	0x00012370


	//   ....[114]....
        /*08b0*/ 	.word	0x000123d0


	//   ....[115]....
        /*08b4*/ 	.word	0x00012470


	//   ....[116]....
        /*08b8*/ 	.word	0x000127e0


	//   ....[117]....
        /*08bc*/ 	.word	0x00012880


	//   ....[118]....
        /*08c0*/ 	.word	0x000129a0


	//   ....[119]....
        /*08c4*/ 	.word	0x00012a10


	//   ....[120]....
        /*08c8*/ 	.word	0x00012a80


	//   ....[121]....
        /*08cc*/ 	.word	0x00012af0


	//   ....[122]....
        /*08d0*/ 	.word	0x00012b60


	//   ....[123]....
        /*08d4*/ 	.word	0x00012be0


	//   ....[124]....
        /*08d8*/ 	.word	0x00012c70


	//   ....[125]....
        /*08dc*/ 	.word	0x00012d00


	//   ....[126]....
        /*08e0*/ 	.word	0x00012d70


	//   ....[127]....
        /*08e4*/ 	.word	0x00012de0


	//   ....[128]....
        /*08e8*/ 	.word	0x00012e50


	//   ....[129]....
        /*08ec*/ 	.word	0x00012ed0


	//   ....[130]....
        /*08f0*/ 	.word	0x00012f40


	//   ....[131]....
        /*08f4*/ 	.word	0x00012fe0


	//   ....[132]....
        /*08f8*/ 	.word	0x00013070


	//   ....[133]....
        /*08fc*/ 	.word	0x000131a0


	//----- nvinfo : EIATTR_REG_RECONFIG
	.align		4
.L_557:
        /*0900*/ 	.byte	0x01, 0x54
	.zero		2


	//----- nvinfo : EIATTR_SYSCALL_OFFSETS
	.align		4
        /*0904*/ 	.byte	0x04, 0x46
        /*0906*/ 	.short	(.L_559 - .L_558)


	//   ....[0]....
.L_558:
        /*0908*/ 	.word	0x00001a80


	//   ....[1]....
        /*090c*/ 	.word	0x0000c780


	//   ....[2]....
        /*0910*/ 	.word	0x0000c8e0


	//   ....[3]....
        /*0914*/ 	.word	0x0000c9e0


	//   ....[4]....
        /*0918*/ 	.word	0x0000d310


	//----- nvinfo : EIATTR_MBARRIER_INSTR_OFFSETS
	.align		4
.L_559:
        /*091c*/ 	.byte	0x04, 0x39
        /*091e*/ 	.short	(.L_561 - .L_560)


	//   ....[0]....
.L_560:
        /*0920*/ 	.word	0x00000270
        /*0924*/ 	.word	0x000000ff
        /*0928*/ 	.word	0x00022800
        /*092c*/ 	.short	0x0100
        /*092e*/ 	.byte	0x08
	.zero		1


	//   ....[1]....
        /*0930*/ 	.word	0x00000280
        /*0934*/ 	.word	0x000000ff
        /*0938*/ 	.word	0x00022820
        /*093c*/ 	.short	0x0100
        /*093e*/ 	.byte	0x08
	.zero		1


	//   ....[2]....
        /*0940*/ 	.word	0x00000370
        /*0944*/ 	.word	0x000000ff
        /*0948*/ 	.word	0x00022830
        /*094c*/ 	.short	0x0100
        /*094e*/ 	.byte	0x08
	.zero		1


	//   ....[3]....
        /*0950*/ 	.word	0x00000380
        /*0954*/ 	.word	0x000000ff
        /*0958*/ 	.word	0x00022840
        /*095c*/ 	.short	0x0100
        /*095e*/ 	.byte	0x08
	.zero		1


	//   ....[4]....
        /*0960*/ 	.word	0x00000390
        /*0964*/ 	.word	0x000000ff
        /*0968*/ 	.word	0x00022838
        /*096c*/ 	.short	0x0100
        /*096e*/ 	.byte	0x08
	.zero		1


	//   ....[5]....
        /*0970*/ 	.word	0x000003a0
        /*0974*/ 	.word	0x000000ff
        /*0978*/ 	.word	0x00022848
        /*097c*/ 	.short	0x0100
        /*097e*/ 	.byte	0x08
	.zero		1


	//   ....[6]....
        /*0980*/ 	.word	0x000004d0
        /*0984*/ 	.word	0x000000ff
        /*0988*/ 	.word	0x00022850
        /*098c*/ 	.short	0x0100
        /*098e*/ 	.byte	0x08
	.zero		1


	//   ....[7]....
        /*0990*/ 	.word	0x000004e0
        /*0994*/ 	.word	0x000000ff
        /*0998*/ 	.word	0x00022860
        /*099c*/ 	.short	0x0100
        /*099e*/ 	.byte	0x08
	.zero		1


	//   ....[8]....
        /*09a0*/ 	.word	0x000004f0
        /*09a4*/ 	.word	0x000000ff
        /*09a8*/ 	.word	0x00022858
        /*09ac*/ 	.short	0x0100
        /*09ae*/ 	.byte	0x08
	.zero		1


	//   ....[9]....
        /*09b0*/ 	.word	0x00000500
        /*09b4*/ 	.word	0x000000ff
        /*09b8*/ 	.word	0x00022868
        /*09bc*/ 	.short	0x0100
        /*09be*/ 	.byte	0x08
	.zero		1


	//   ....[10]....
        /*09c0*/ 	.word	0x000005f0
        /*09c4*/ 	.word	0x000000ff
        /*09c8*/ 	.word	0x00022870
        /*09cc*/ 	.short	0x0100
        /*09ce*/ 	.byte	0x06
	.zero		1


	//   ....[11]....
        /*09d0*/ 	.word	0x00000600
        /*09d4*/ 	.word	0x000000ff
        /*09d8*/ 	.word	0x00022880
        /*09dc*/ 	.short	0x0100
        /*09de*/ 	.byte	0x06
	.zero		1


	//   ....[12]....
        /*09e0*/ 	.word	0x00000610
        /*09e4*/ 	.word	0x000000ff
        /*09e8*/ 	.word	0x00022878
        /*09ec*/ 	.short	0x0100
        /*09ee*/ 	.byte	0x06
	.zero		1


	//   ....[13]....
        /*09f0*/ 	.word	0x00000620
        /*09f4*/ 	.word	0x000000ff
        /*09f8*/ 	.word	0x00022888
        /*09fc*/ 	.short	0x0100
        /*09fe*/ 	.byte	0x06
	.zero		1


	//   ....[14]....
        /*0a00*/ 	.word	0x00000750
        /*0a04*/ 	.word	0x000000ff
        /*0a08*/ 	.word	0x00022890
        /*0a0c*/ 	.short	0x0100
        /*0a0e*/ 	.byte	0x08
	.zero		1


	//   ....[15]....
        /*0a10*/ 	.word	0x00000760
        /*0a14*/ 	.word	0x000000ff
        /*0a18*/ 	.word	0x000228a0
        /*0a1c*/ 	.short	0x0100
        /*0a1e*/ 	.byte	0x08
	.zero		1


	//   ....[16]....
        /*0a20*/ 	.word	0x00000770
        /*0a24*/ 	.word	0x000000ff
        /*0a28*/ 	.word	0x00022898
        /*0a2c*/ 	.short	0x0100
        /*0a2e*/ 	.byte	0x08
	.zero		1


	//   ....[17]....
        /*0a30*/ 	.word	0x00000780
        /*0a34*/ 	.word	0x000000ff
        /*0a38*/ 	.word	0x000228a8
        /*0a3c*/ 	.short	0x0100
        /*0a3e*/ 	.byte	0x08
	.zero		1


	//   ....[18]....
        /*0a40*/ 	.word	0x000008b0
        /*0a44*/ 	.word	0x000000ff
        /*0a48*/ 	.word	0x000228b0
        /*0a4c*/ 	.short	0x0100
        /*0a4e*/ 	.byte	0x08
	.zero		1


	//   ....[19]....
        /*0a50*/ 	.word	0x000008c0
        /*0a54*/ 	.word	0x000000ff
        /*0a58*/ 	.word	0x000228c0
        /*0a5c*/ 	.short	0x0100
        /*0a5e*/ 	.byte	0x08
	.zero		1


	//   ....[20]....
        /*0a60*/ 	.word	0x000008d0
        /*0a64*/ 	.word	0x000000ff
        /*0a68*/ 	.word	0x000228b8
        /*0a6c*/ 	.short	0x0100
        /*0a6e*/ 	.byte	0x08
	.zero		1


	//   ....[21]....
        /*0a70*/ 	.word	0x000008e0
        /*0a74*/ 	.word	0x000000ff
        /*0a78*/ 	.word	0x000228c8
        /*0a7c*/ 	.short	0x0100
        /*0a7e*/ 	.byte	0x08
	.zero		1


	//   ....[22]....
        /*0a80*/ 	.word	0x00001b30
        /*0a84*/ 	.word	0x00000007
        /*0a88*/ 	.word	0x00022800
        /*0a8c*/ 	.short	0x010a
        /*0a8e*/ 	.byte	0x3f
	.zero		1


	//   ....[23]....
        /*0a90*/ 	.word	0x00001c00
        /*0a94*/ 	.word	0x00000006
        /*0a98*/ 	.word	0x00022830
        /*0a9c*/ 	.short	0x010a
        /*0a9e*/ 	.byte	0x3f
	.zero		1


	//   ....[24]....
        /*0aa0*/ 	.word	0x00001c40
        /*0aa4*/ 	.word	0x00000006
        /*0aa8*/ 	.word	0x00022830
        /*0aac*/ 	.short	0x010a
        /*0aae*/ 	.byte	0x3f
	.zero		1


	//   ....[25]....
        /*0ab0*/ 	.word	0x00003000
        /*0ab4*/ 	.word	0x00000000
        /*0ab8*/ 	.word	0x00000000
        /*0abc*/ 	.short	0x0101
        /*0abe*/ 	.byte	0x3f
	.zero		1


	//   ....[26]....
        /*0ac0*/ 	.word	0x00003460
        /*0ac4*/ 	.word	0x00000006
        /*0ac8*/ 	.word	0x00022850
        /*0acc*/ 	.short	0x010a
        /*0ace*/ 	.byte	0x3f
	.zero		1


	//   ....[27]....
        /*0ad0*/ 	.word	0x000034a0
        /*0ad4*/ 	.word	0x00000006
        /*0ad8*/ 	.word	0x00022850
        /*0adc*/ 	.short	0x010a
        /*0ade*/ 	.byte	0x3f
	.zero		1


	//   ....[28]....
        /*0ae0*/ 	.word	0x00003860
        /*0ae4*/ 	.word	0x00000006
        /*0ae8*/ 	.word	0x00000000
        /*0aec*/ 	.short	0x0101
        /*0aee*/ 	.byte	0x3f
	.zero		1


	//   ....[29]....
        /*0af0*/ 	.word	0x00003980
        /*0af4*/ 	.word	0x000000ff
        /*0af8*/ 	.word	0x00022830
        /*0afc*/ 	.short	0x010a
        /*0afe*/ 	.byte	0x19
	.zero		1


	//   ....[30]....
        /*0b00*/ 	.word	0x000039c0
        /*0b04*/ 	.word	0x000000ff
        /*0b08*/ 	.word	0x00022830
        /*0b0c*/ 	.short	0x010a
        /*0b0e*/ 	.byte	0x19
	.zero		1


	//   ....[31]....
        /*0b10*/ 	.word	0x00004d80
        /*0b14*/ 	.word	0x00000000
        /*0b18*/ 	.word	0x00000000
        /*0b1c*/ 	.short	0x0101
        /*0b1e*/ 	.byte	0x3f
	.zero		1


	//   ....[32]....
        /*0b20*/ 	.word	0x000059a0
        /*0b24*/ 	.word	0x000000ff
        /*0b28*/ 	.word	0x00022850
        /*0b2c*/ 	.short	0x010a
        /*0b2e*/ 	.byte	0x19
	.zero		1


	//   ....[33]....
        /*0b30*/ 	.word	0x000059e0
        /*0b34*/ 	.word	0x000000ff
        /*0b38*/ 	.word	0x00022850
        /*0b3c*/ 	.short	0x010a
        /*0b3e*/ 	.byte	0x19
	.zero		1


	//   ....[34]....
        /*0b40*/ 	.word	0x00005cf0
        /*0b44*/ 	.word	0x000000b1
        /*0b48*/ 	.word	0x00000000
        /*0b4c*/ 	.short	0x0101
        /*0b4e*/ 	.byte	0x3f
	.zero		1


	//   ....[35]....
        /*0b50*/ 	.word	0x00005e30
        /*0b54*/ 	.word	0x000000ff
        /*0b58*/ 	.word	0x00022830
        /*0b5c*/ 	.short	0x010a
        /*0b5e*/ 	.byte	0x18
	.zero		1


	//   ....[36]....
        /*0b60*/ 	.word	0x00005e70
        /*0b64*/ 	.word	0x000000ff
        /*0b68*/ 	.word	0x00022830
        /*0b6c*/ 	.short	0x010a
        /*0b6e*/ 	.byte	0x18
	.zero		1


	//   ....[37]....
        /*0b70*/ 	.word	0x00006c50
        /*0b74*/ 	.word	0x0000009a
        /*0b78*/ 	.word	0x00000000
        /*0b7c*/ 	.short	0x0101
        /*0b7e*/ 	.byte	0x3f
	.zero		1


	//   ....[38]....
        /*0b80*/ 	.word	0x00007700
        /*0b84*/ 	.word	0x000000ff
        /*0b88*/ 	.word	0x00022850
        /*0b8c*/ 	.short	0x010a
        /*0b8e*/ 	.byte	0x18
	.zero		1


	//   ....[39]....
        /*0b90*/ 	.word	0x00007740
        /*0b94*/ 	.word	0x000000ff
        /*0b98*/ 	.word	0x00022850
        /*0b9c*/ 	.short	0x010a
        /*0b9e*/ 	.byte	0x18
	.zero		1


	//   ....[40]....
        /*0ba0*/ 	.word	0x00007a40
        /*0ba4*/ 	.word	0x000000b7
        /*0ba8*/ 	.word	0x00000000
        /*0bac*/ 	.short	0x0101
        /*0bae*/ 	.byte	0x3f
	.zero		1


	//   ....[41]....
        /*0bb0*/ 	.word	0x00009ec0
        /*0bb4*/ 	.word	0x00000097
        /*0bb8*/ 	.word	0x00000000
        /*0bbc*/ 	.short	0x0101
        /*0bbe*/ 	.byte	0x3f
	.zero		1


	//   ....[42]....
        /*0bc0*/ 	.word	0x0000ce10
        /*0bc4*/ 	.word	0x00000000
        /*0bc8*/ 	.word	0x00022840
        /*0bcc*/ 	.short	0x010a
        /*0bce*/ 	.byte	0x3f
	.zero		1


	//   ....[43]....
        /*0bd0*/ 	.word	0x0000dc10
        /*0bd4*/ 	.word	0x00000008
        /*0bd8*/ 	.word	0x00022800
        /*0bdc*/ 	.short	0x0107
        /*0bde*/ 	.byte	0x3f
	.zero		1


	//   ....[44]....
        /*0be0*/ 	.word	0x0000dd10
        /*0be4*/ 	.word	0x00000002
        /*0be8*/ 	.word	0x00022800
        /*0bec*/ 	.short	0x0101
        /*0bee*/ 	.byte	0x3f
	.zero		1


	//   ....[45]....
        /*0bf0*/ 	.word	0x0000dd30
        /*0bf4*/ 	.word	0x00000002
        /*0bf8*/ 	.word	0x00022820
        /*0bfc*/ 	.short	0x010a
        /*0bfe*/ 	.byte	0x3f
	.zero		1


	//   ....[46]....
        /*0c00*/ 	.word	0x0000de40
        /*0c04*/ 	.word	0x00000002
        /*0c08*/ 	.word	0x00022860
        /*0c0c*/ 	.short	0x010a
        /*0c0e*/ 	.byte	0x3f
	.zero		1


	//   ....[47]....
        /*0c10*/ 	.word	0x0000e720
        /*0c14*/ 	.word	0x00000003
        /*0c18*/ 	.word	0x00022840
        /*0c1c*/ 	.short	0x010a
        /*0c1e*/ 	.byte	0x3f
	.zero		1


	//   ....[48]....
        /*0c20*/ 	.word	0x0000e980
        /*0c24*/ 	.word	0x00000003
        /*0c28*/ 	.word	0x00022860
        /*0c2c*/ 	.short	0x010a
        /*0c2e*/ 	.byte	0x3f
	.zero		1


	//   ....[49]....
        /*0c30*/ 	.word	0x0000f200
        /*0c34*/ 	.word	0x00000004
        /*0c38*/ 	.word	0x00022840
        /*0c3c*/ 	.short	0x010a
        /*0c3e*/ 	.byte	0x3f
	.zero		1


	//   ....[50]....
        /*0c40*/ 	.word	0x0000f450
        /*0c44*/ 	.word	0x00000004
        /*0c48*/ 	.word	0x00022860
        /*0c4c*/ 	.short	0x010a
        /*0c4e*/ 	.byte	0x3f
	.zero		1


	//   ....[51]....
        /*0c50*/ 	.word	0x0000fc60
        /*0c54*/ 	.word	0x00000004
        /*0c58*/ 	.word	0x00022840
        /*0c5c*/ 	.short	0x010a
        /*0c5e*/ 	.byte	0x3f
	.zero		1


	//   ....[52]....
        /*0c60*/ 	.word	0x0000fec0
        /*0c64*/ 	.word	0x00000004
        /*0c68*/ 	.word	0x00022860
        /*0c6c*/ 	.short	0x010a
        /*0c6e*/ 	.byte	0x3f
	.zero		1


	//   ....[53]....
        /*0c70*/ 	.word	0x00011330
        /*0c74*/ 	.word	0x00000000
        /*0c78*/ 	.word	0x00022820
        /*0c7c*/ 	.short	0x010a
        /*0c7e*/ 	.byte	0x3f
	.zero		1


	//   ....[54]....
        /*0c80*/ 	.word	0x000114f0
        /*0c84*/ 	.word	0x00000006
        /*0c88*/ 	.word	0x00000000
        /*0c8c*/ 	.short	0x010a
        /*0c8e*/ 	.byte	0x3f
	.zero		1


	//   ....[55]....
        /*0c90*/ 	.word	0x00011560
        /*0c94*/ 	.word	0x00000007
        /*0c98*/ 	.word	0x00000000
        /*0c9c*/ 	.short	0x010a
        /*0c9e*/ 	.byte	0x3f
	.zero		1


	//   ....[56]....
        /*0ca0*/ 	.word	0x000115d0
        /*0ca4*/ 	.word	0x00000004
        /*0ca8*/ 	.word	0x00000000
        /*0cac*/ 	.short	0x010a
        /*0cae*/ 	.byte	0x3f
	.zero		1


	//   ....[57]....
        /*0cb0*/ 	.word	0x00011600
        /*0cb4*/ 	.word	0x00000003
        /*0cb8*/ 	.word	0x00000000
        /*0cbc*/ 	.short	0x010a
        /*0cbe*/ 	.byte	0x3f
	.zero		1


	//   ....[58]....
        /*0cc0*/ 	.word	0x00011660
        /*0cc4*/ 	.word	0x00000007
        /*0cc8*/ 	.word	0x00022800
        /*0ccc*/ 	.short	0x010a
        /*0cce*/ 	.byte	0x3f
	.zero		1


	//   ....[59]....
        /*0cd0*/ 	.word	0x000116b0
        /*0cd4*/ 	.word	0x00000006
        /*0cd8*/ 	.word	0x00022830
        /*0cdc*/ 	.short	0x010a
        /*0cde*/ 	.byte	0x3f
	.zero		1


	//   ....[60]....
        /*0ce0*/ 	.word	0x00011700
        /*0ce4*/ 	.word	0x00000006
        /*0ce8*/ 	.word	0x00022850
        /*0cec*/ 	.short	0x010a
        /*0cee*/ 	.byte	0x3f
	.zero		1


	//   ....[61]....
        /*0cf0*/ 	.word	0x00011760
        /*0cf4*/ 	.word	0x00000005
        /*0cf8*/ 	.word	0x00022830
        /*0cfc*/ 	.short	0x010a
        /*0cfe*/ 	.byte	0x3f
	.zero		1


	//   ....[62]....
        /*0d00*/ 	.word	0x000117b0
        /*0d04*/ 	.word	0x000000b1
        /*0d08*/ 	.word	0x00022850
        /*0d0c*/ 	.short	0x010a
        /*0d0e*/ 	.byte	0x3f
	.zero		1


	//   ....[63]....
        /*0d10*/ 	.word	0x00011810
        /*0d14*/ 	.word	0x00000005
        /*0d18*/ 	.word	0x00022830
        /*0d1c*/ 	.short	0x010a
        /*0d1e*/ 	.byte	0x3f
	.zero		1


	//   ....[64]....
        /*0d20*/ 	.word	0x00011860
        /*0d24*/ 	.word	0x000000b7
        /*0d28*/ 	.word	0x00022850
        /*0d2c*/ 	.short	0x010a
        /*0d2e*/ 	.byte	0x3f
	.zero		1


	//   ....[65]....
        /*0d30*/ 	.word	0x00011a00
        /*0d34*/ 	.word	0x00000000
        /*0d38*/ 	.word	0x00022840
        /*0d3c*/ 	.short	0x010a
        /*0d3e*/ 	.byte	0x3f
	.zero		1


	//   ....[66]....
        /*0d40*/ 	.word	0x00012500
        /*0d44*/ 	.word	0x00000002
        /*0d48*/ 	.word	0x00022820
        /*0d4c*/ 	.short	0x010a
        /*0d4e*/ 	.byte	0x3f
	.zero		1


	//   ....[67]....
        /*0d50*/ 	.word	0x00012550
        /*0d54*/ 	.word	0x00000002
        /*0d58*/ 	.word	0x00022860
        /*0d5c*/ 	.short	0x010a
        /*0d5e*/ 	.byte	0x3f
	.zero		1


	//   ....[68]....
        /*0d60*/ 	.word	0x000125a0
        /*0d64*/ 	.word	0x00000003
        /*0d68*/ 	.word	0x00022840
        /*0d6c*/ 	.short	0x010a
        /*0d6e*/ 	.byte	0x3f
	.zero		1


	//   ....[69]....
        /*0d70*/ 	.word	0x000125f0
        /*0d74*/ 	.word	0x00000003
        /*0d78*/ 	.word	0x00022860
        /*0d7c*/ 	.short	0x010a
        /*0d7e*/ 	.byte	0x3f
	.zero		1


	//   ....[70]....
        /*0d80*/ 	.word	0x00012640
        /*0d84*/ 	.word	0x00000004
        /*0d88*/ 	.word	0x00022840
        /*0d8c*/ 	.short	0x010a
        /*0d8e*/ 	.byte	0x3f
	.zero		1


	//   ....[71]....
        /*0d90*/ 	.word	0x00012690
        /*0d94*/ 	.word	0x00000004
        /*0d98*/ 	.word	0x00022860
        /*0d9c*/ 	.short	0x010a
        /*0d9e*/ 	.byte	0x3f
	.zero		1


	//   ....[72]....
        /*0da0*/ 	.word	0x000126e0
        /*0da4*/ 	.word	0x00000004
        /*0da8*/ 	.word	0x00022840
        /*0dac*/ 	.short	0x010a
        /*0dae*/ 	.byte	0x3f
	.zero		1


	//   ....[73]....
        /*0db0*/ 	.word	0x00012730
        /*0db4*/ 	.word	0x00000004
        /*0db8*/ 	.word	0x00022860
        /*0dbc*/ 	.short	0x010a
        /*0dbe*/ 	.byte	0x3f
	.zero		1


	//   ....[74]....
        /*0dc0*/ 	.word	0x000130c0
        /*0dc4*/ 	.word	0x00000000
        /*0dc8*/ 	.word	0x00022820
        /*0dcc*/ 	.short	0x010a
        /*0dce*/ 	.byte	0x3f
	.zero		1


	//   ....[75]....
        /*0dd0*/ 	.word	0x00013260
        /*0dd4*/ 	.word	0x00000006
        /*0dd8*/ 	.word	0x00000000
        /*0ddc*/ 	.short	0x010a
        /*0dde*/ 	.byte	0x3f
	.zero		1


	//   ....[76]....
        /*0de0*/ 	.word	0x000132b0
        /*0de4*/ 	.word	0x00000007
        /*0de8*/ 	.word	0x00000000
        /*0dec*/ 	.short	0x010a
        /*0dee*/ 	.byte	0x3f
	.zero		1


	//   ....[77]....
        /*0df0*/ 	.word	0x00013300
        /*0df4*/ 	.word	0x00000004
        /*0df8*/ 	.word	0x00000000
        /*0dfc*/ 	.short	0x010a
        /*0dfe*/ 	.byte	0x3f
	.zero		1


	//----- nvinfo : EIATTR_NUM_MBARRIERS
	.align		4
.L_561:
        /*0e00*/ 	.byte	0x03, 0x38
        /*0e02*/ 	.short	0x0016


	//----- nvinfo : EIATTR_EXIT_INSTR_OFFSETS
	.align		4
        /*0e04*/ 	.byte	0x04, 0x1c
        /*0e06*/ 	.short	(.L_563 - .L_562)


	//   ....[0]....
.L_562:
        /*0e08*/ 	.word	0x00000a80


	//   ....[1]....
        /*0e0c*/ 	.word	0x0000b230


	//   ....[2]....
        /*0e10*/ 	.word	0x00011650


	//----- nvinfo : EIATTR_MAX_THREADS
	.align		4
.L_563:
        /*0e14*/ 	.byte	0x04, 0x05
        /*0e16*/ 	.short	(.L_565 - .L_564)
.L_564:
        /*0e18*/ 	.word	0x00000180
        /*0e1c*/ 	.word	0x00000001
        /*0e20*/ 	.word	0x00000001


	//----- nvinfo : EIATTR_CRS_STACK_SIZE
	.align		4
.L_565:
        /*0e24*/ 	.byte	0x04, 0x1e
        /*0e26*/ 	.short	(.L_567 - .L_566)
.L_566:
        /*0e28*/ 	.word	0x00000000


	//----- nvinfo : EIATTR_CBANK_PARAM_SIZE
	.align		4
.L_567:
        /*0e2c*/ 	.byte	0x03, 0x19
        /*0e2e*/ 	.short	0x0af0


	//----- nvinfo : EIATTR_PARAM_CBANK
	.align		4
        /*0e30*/ 	.byte	0x04, 0x0a
        /*0e32*/ 	.short	(.L_569 - .L_568)
	.align		4
.L_568:
        /*0e34*/ 	.word	index@(.nv.constant0._ZN7cutlass13device_kernelIN5flash11enable_sm90INS1_16FlashAttnFwdSm90INS1_25CollectiveMainloopFwdSm90ILi2EN4cute5tupleIJNS5_1CILi1EEES8_S8_EEENS6_IJNS7_ILi128EEENS7_ILi96EEENS7_ILi64EEEEEELi256ENS_10bfloat16_tEfNS_4arch4Sm90ELb1ELb0ELb0ELb1ELb0ELb0ELb0ELb1ELb0ELb1ELb0ELb0EEENS1_21CollectiveEpilogueFwdINS6_IJSA_NS7_ILi256EEESB_EEES9_SE_SG_Li256ELb1ELb1ELb0ELb0EEENS1_36VarlenDynamicPersistentTileSchedulerILi128ELi96ELi256ELi128ELb0ELb1ELb1ELb1ELb1ELb1EEEEEEEEEvNT_6ParamsE)
        /*0e38*/ 	.short	0x0210
        /*0e3a*/ 	.short	0x0af0


	//----- nvinfo : EIATTR_SW_WAR
	.align		4
.L_569:
        /*0e3c*/ 	.byte	0x04, 0x36
        /*0e3e*/ 	.short	(.L_571 - .L_570)
.L_570:
        /*0e40*/ 	.word	0x00000008
.L_571:


//--------------------- .nv.info._ZN7cutlass13device_kernelIN5flash11enable_sm90INS1_16FlashAttnFwdSm90INS1_25CollectiveMainloopFwdSm90ILi2EN4cute5tupleIJNS5_1CILi1EEES8_S8_EEENS6_IJNS7_ILi128EEENS7_ILi96EEENS7_ILi64EEEEEELi256ENS_10bfloat16_tEfNS_4arch4Sm90ELb1ELb0ELb0ELb1ELb0ELb1ELb0ELb1ELb0ELb1ELb0ELb0EEENS1_21CollectiveEpilogueFwdINS6_IJSA_NS7_ILi256EEESB_EEES9_SE_SG_Li256ELb1ELb1ELb0ELb0EEENS1_36VarlenDynamicPersistentTileSchedulerILi128ELi96ELi256ELi128ELb0ELb1ELb1ELb1ELb1ELb1EEEEEEEEEvNT_6ParamsE --------------------------
	.section	.nv.info._ZN7cutlass13device_kernelIN5flash11enable_sm90INS1_16FlashAttnFwdSm90INS1_25CollectiveMainloopFwdSm90ILi2EN4cute5tupleIJNS5_1CILi1EEES8_S8_EEENS6_IJNS7_ILi128EEENS7_ILi96EEENS7_ILi64EEEEEELi256ENS_10bfloat16_tEfNS_4arch4Sm90ELb1ELb0ELb0ELb1ELb0ELb1ELb0ELb1ELb0ELb1ELb0ELb0EEENS1_21CollectiveEpilogueFwdINS6_IJSA_NS7_ILi256EEESB_EEES9_SE_SG_Li256ELb1ELb1ELb0ELb0EEENS1_36VarlenDynamicPersistentTileSchedulerILi128ELi96ELi256ELi128ELb0ELb1ELb1ELb1ELb1ELb1EEEEEEEEEvNT_6ParamsE,"",@"SHT_CUDA_INFO"
	.sectionflags	@""
	.align	4


	//----- nvinfo : EIATTR_CUDA_API_VERSION
	.align		4
        /*0000*/ 	.byte	0x04, 0x37
        /*0002*/ 	.short	(.L_573 - .L_572)
.L_572:
        /*0004*/ 	.word	0x00000082


	//----- nvinfo : EIATTR_KPARAM_INFO
	.align		4
.L_573:
        /*0008*/ 	.byte	0x04, 0x17
        /*000a*/ 	.short	(.L_575 - .L_574)
.L_574:
        /*000c*/ 	.word	0x00000000
        /*0010*/ 	.short	0x0000
        /*0012*/ 	.short	0x0070
        /*0014*/ 	.byte	0x00, 0xf0, 0x01, 0x2a


	//----- nvinfo : EIATTR_SPARSE_MMA_MASK
	.align		4
.L_575:
        /*0018*/ 	.byte	0x03, 0x50
        /*001a*/ 	.short	0x0000


	//----- nvinfo : EIATTR_MAXREG_COUNT
	.align		4
        /*001c*/ 	.byte	0x03, 0x1b
        /*001e*/ 	.short	0x00a8


	//----- nvinfo : EIATTR_NUM_BARRIERS
	.align		4
        /*0020*/ 	.byte	0x02, 0x4c
        /*0022*/ 	.byte	0x10
	.zero		1


	//----- nvinfo : EIATTR_EXTERNS
	.align		4
        /*0024*/ 	.byte	0x04, 0x0f
        /*0026*/ 	.short	(.L_577 - .L_576)


	//   ....[0]....
	.align		4
.L_576:
        /*0028*/ 	.word	index@(__assertfail)


	//----- nvinfo : EIATTR_ANNOTATIONS
	.align		4
.L_577:
        /*002c*/ 	.byte	0x04, 0x55
        /*002e*/ 	.short	(.L_579 - .L_578)


	//   ....[0]....
.L_578:
        /* <DEDUP_REMOVED lines=96> */


	//----- nvinfo : EIATTR_MERCURY_ISA_VERSION
	.align		4
.L_579:
        /*0620*/ 	.byte	0x03, 0x5f
        /*0622*/ 	.short	0x0101


	//----- nvinfo : EIATTR_UNUSED_LOAD_BYTE_OFFSET
	.align		4
        /*0624*/ 	.byte	0x04, 0x44
        /*0626*/ 	.short	(.L_581 - .L_580)


	//   ....[0]....
.L_580:
        /*0628*/ 	.word	0x00000ac0
        /*062c*/ 	.word	0x0000fff0


	//   ....[1]....
        /*0630*/ 	.word	0x0000fff0
        /*0634*/ 	.word	0x0000fff0


	//----- nvinfo : EIATTR_INT_WARP_WIDE_INSTR_OFFSETS
	.align		4
.L_581:
        /*0638*/ 	.byte	0x04, 0x31
        /*063a*/ 	.short	(.L_583 - .L_582)


	//   ....[0]....
.L_582:
        /*063c*/ 	.word	0x00000180


	//   ....[1]....
        /*0640*/ 	.word	0x00000220


	//   ....[2]....
        /*0644*/ 	.word	0x00000290


	//   ....[3]....
        /*0648*/ 	.word	0x000157a0


	//   ....[4]....
        /*064c*/ 	.word	0x00015830


	//   ....[5]....
        /*0650*/ 	.word	0x000197a0


	//   ....[6]....
        /*0654*/ 	.word	0x00019830


	//----- nvinfo : EIATTR_COOP_GROUP_MASK_REGIDS
	.align		4
.L_583:
        /*0658*/ 	.byte	0x04, 0x29
        /*065a*/ 	.short	(.L_585 - .L_584)


	//   ....[0]....
.L_584:
        /*065c*/ 	.word	0xffffffff


	//   ....[1]....
        /*0660*/ 	.word	0xffffffff


	//   ....[2]....
        /*0664*/ 	.word	0xffffffff


	//   ....[3]....
        /*0668*/ 	.word	0xffffffff


	//   ....[4]....
        /*066c*/ 	.word	0xffffffff


	//   ....[5]....
        /*0670*/ 	.word	0xffffffff


	//   ....[6]....
        /*0674*/ 	.word	0xffffffff


	//   ....[7]....
        /*0678*/ 	.word	0xffffffff


	//   ....[8]....
        /*067c*/ 	.word	0xffffffff


	//   ....[9]....
        /*0680*/ 	.word	0xffffffff


	//   ....[10]....
        /*0684*/ 	.word	0xffffffff


	//   ....[11]....
        /*0688*/ 	.word	0xffffffff


	//   ....[12]....
        /*068c*/ 	.word	0xffffffff


	//   ....[13]....
        /*0690*/ 	.word	0xffffffff


	//   ....[14]....
        /*0694*/ 	.word	0xffffffff


	//   ....[15]....
        /*0698*/ 	.word	0xffffffff


	//   ....[16]....
        /*069c*/ 	.word	0xffffffff


	//   ....[17]....
        /*06a0*/ 	.word	0xffffffff


	//   ....[18]....
        /*06a4*/ 	.word	0xffffffff


	//   ....[19]....
        /*06a8*/ 	.word	0xffffffff


	//   ....[20]....
        /*06ac*/ 	.word	0xffffffff


	//   ....[21]....
        /*06b0*/ 	.word	0xffffffff


	//   ....[22]....
        /*06b4*/ 	.word	0xffffffff


	//   ....[23]....
        /*06b8*/ 	.word	0xffffffff


	//   ....[24]....
        /*06bc*/ 	.word	0xffffffff


	//   ....[25]....
        /*06c0*/ 	.word	0xffffffff


	//   ....[26]....
        /*06c4*/ 	.word	0xffffffff


	//   ....[27]....
        /*06c8*/ 	.word	0xffffffff


	//   ....[28]....
        /*06cc*/ 	.word	0xffffffff


	//   ....[29]....
        /*06d0*/ 	.word	0xffffffff


	//   ....[30]....
        /*06d4*/ 	.word	0xffffffff


	//   ....[31]....
        /*06d8*/ 	.word	0xffffffff


	//   ....[32]....
        /*06dc*/ 	.word	0xffffffff


	//   ....[33]....
        /*06e0*/ 	.word	0xffffffff


	//   ....[34]....
        /*06e4*/ 	.word	0xffffffff


	//   ....[35]....
        /*06e8*/ 	.word	0xffffffff


	//   ....[36]....
        /*06ec*/ 	.word	0xffffffff


	//   ....[37]....
        /*06f0*/ 	.word	0xffffffff


	//   ....[38]....
        /*06f4*/ 	.word	0xffffffff


	//   ....[39]....
        /*06f8*/ 	.word	0xffffffff


	//   ....[40]....
        /*06fc*/ 	.word	0xffffffff


	//   ....[41]....
        /*0700*/ 	.word	0xffffffff


	//   ....[42]....
        /*0704*/ 	.word	0xffffffff


	//   ....[43]....
        /*0708*/ 	.word	0xffffffff


	//   ....[44]....
        /*070c*/ 	.word	0xffffffff


	//   ....[45]....
        /*0710*/ 	.word	0xffffffff


	//   ....[46]....
        /*0714*/ 	.word	0xffffffff


	//   ....[47]....
        /*0718*/ 	.word	0xffffffff


	//   ....[48]....
        /*071c*/ 	.word	0xffffffff


	//   ....[49]....
        /*0720*/ 	.word	0xffffffff


	//   ....[50]....
        /*0724*/ 	.word	0xffffffff


	//   ....[51]....
        /*0728*/ 	.word	0xffffffff


	//   ....[52]....
        /*072c*/ 	.word	0xffffffff


	//   ....[53]....
        /*0730*/ 	.word	0xffffffff


	//   ....[54]....
        /*0734*/ 	.word	0xffffffff


	//   ....[55]....
        /*0738*/ 	.word	0xffffffff


	//   ....[56]....
        /*073c*/ 	.word	0xffffffff


	//   ....[57]....
        /*0740*/ 	.word	0xffffffff


	//   ....[58]....
        /*0744*/ 	.word	0xffffffff


	//   ....[59]....
        /*0748*/ 	.word	0xffffffff


	//   ....[60]....
        /*074c*/ 	.word	0xffffffff


	//   ....[61]....
        /*0750*/ 	.word	0xffffffff


	//   ....[62]....
        /*0754*/ 	.word	0xffffffff


	//   ....[63]....
        /*0758*/ 	.word	0xffffffff


	//   ....[64]....
        /*075c*/ 	.word	0xffffffff


	//   ....[65]....
        /*0760*/ 	.word	0xffffffff


	//   ....[66]....
        /*0764*/ 	.word	0xffffffff


	//   ....[67]....
        /*0768*/ 	.word	0xffffffff


	//   ....[68]....
        /*076c*/ 	.word	0xffffffff


	//   ....[69]....
        /*0770*/ 	.word	0xffffffff


	//   ....[70]....
        /*0774*/ 	.word	0xffffffff


	//   ....[71]....
        /*0778*/ 	.word	0xffffffff


	//   ....[72]....
        /*077c*/ 	.word	0xffffffff


	//   ....[73]....
        /*0780*/ 	.word	0xffffffff


	//   ....[74]....
        /*0784*/ 	.word	0xffffffff


	//   ....[75]....
        /*0788*/ 	.word	0xffffffff


	//   ....[76]....
        /*078c*/ 	.word	0xffffffff


	//   ....[77]....
        /*0790*/ 	.word	0xffffffff


	//   ....[78]....
        /*0794*/ 	.word	0xffffffff


	//   ....[79]....
        /*0798*/ 	.word	0xffffffff


	//   ....[80]....
        /*079c*/ 	.word	0xffffffff


	//   ....[81]....
        /*07a0*/ 	.word	0xffffffff


	//   ....[82]....
        /*07a4*/ 	.word	0xffffffff


	//   ....[83]....
        /*07a8*/ 	.word	0xffffffff


	//   ....[84]....
        /*07ac*/ 	.word	0xffffffff


	//   ....[85]....
        /*07b0*/ 	.word	0xffffffff


	//   ....[86]....
        /*07b4*/ 	.word	0xffffffff


	//   ....[87]....
        /*07b8*/ 	.word	0xffffffff


	//   ....[88]....
        /*07bc*/ 	.word	0xffffffff


	//   ....[89]....
        /*07c0*/ 	.word	0xffffffff


	//   ....[90]....
        /*07c4*/ 	.word	0xffffffff


	//   ....[91]....
        /*07c8*/ 	.word	0xffffffff


	//   ....[92]....
        /*07cc*/ 	.word	0xffffffff


	//   ....[93]....
        /*07d0*/ 	.word	0xffffffff


	//   ....[94]....
        /*07d4*/ 	.word	0xffffffff


	//   ....[95]....
        /*07d8*/ 	.word	0xffffffff


	//   ....[96]....
        /*07dc*/ 	.word	0xffffffff


	//   ....[97]....
        /*07e0*/ 	.word	0xffffffff


	//   ....[98]....
        /*07e4*/ 	.word	0xffffffff


	//   ....[99]....
        /*07e8*/ 	.word	0xffffffff


	//   ....[100]....
        /*07ec*/ 	.word	0xffffffff


	//   ....[101]....
        /*07f0*/ 	.word	0xffffffff


	//   ....[102]....
        /*07f4*/ 	.word	0xffffffff


	//   ....[103]....
        /*07f8*/ 	.word	0xffffffff


	//   ....[104]....
        /*07fc*/ 	.word	0xffffffff


	//   ....[105]....
        /*0800*/ 	.word	0xffffffff


	//   ....[106]....
        /*0804*/ 	.word	0xffffffff


	//   ....[107]....
        /*0808*/ 	.word	0xffffffff


	//   ....[108]....
        /*080c*/ 	.word	0xffffffff


	//   ....[109]....
        /*0810*/ 	.word	0xffffffff


	//   ....[110]....
        /*0814*/ 	.word	0xffffffff


	//   ....[111]....
        /*0818*/ 	.word	0xffffffff


	//   ....[112]....
        /*081c*/ 	.word	0xffffffff


	//   ....[113]....
        /*0820*/ 	.word	0xffffffff


	//   ....[114]....
        /*0824*/ 	.word	0xffffffff


	//   ....[115]....
        /*0828*/ 	.word	0xffffffff


	//   ....[116]....
        /*082c*/ 	.word	0x0500000f


	//   ....[117]....
        /*0830*/ 	.word	0x0500000f


	//   ....[118]....
        /*0834*/ 	.word	0x0500000f


	//   ....[119]....
        /*0838*/ 	.word	0x0500000f


	//   ....[120]....
        /*083c*/ 	.word	0x0500000f


	//   ....[121]....
        /*0840*/ 	.word	0x0500000f


	//   ....[122]....
        /*0844*/ 	.word	0x0500000f


	//   ....[123]....
        /*0848*/ 	.word	0x0500000f


	//   ....[124]....
        /*084c*/ 	.word	0x0500000f


	//   ....[125]....
        /*0850*/ 	.word	0x0500000f


	//   ....[126]....
        /*0854*/ 	.word	0x0500000f


	//   ....[127]....
        /*0858*/ 	.word	0x0500000f


	//   ....[128]....
        /*085c*/ 	.word	0x0500000f


	//   ....[129]....
        /*0860*/ 	.word	0x0500000f


	//   ....[130]....
        /*0864*/ 	.word	0x0500000f


	//   ....[131]....
        /*0868*/ 	.word	0x0500000f


	//   ....[132]....
        /*086c*/ 	.word	0x0500000f


	//   ....[133]....
        /*0870*/ 	.word	0x0500000f


	//   ....[134]....
        /*0874*/ 	.word	0x0500000f


	//   ....[135]....
        /*0878*/ 	.word	0x0500000f


	//   ....[136]....
        /*087c*/ 	.word	0x0500000f


	//   ....[137]....
        /*0880*/ 	.word	0x0500000f


	//   ....[138]....
        /*0884*/ 	.word	0x0500000f


	//   ....[139]....
        /*0888*/ 	.word	0x0500000f


	//   ....[140]....
        /*088c*/ 	.word	0x0500000f


	//   ....[141]....
        /*0890*/ 	.word	0x0500000f


	//   ....[142]....
        /*0894*/ 	.word	0x0500000f


	//   ....[143]....
        /*0898*/ 	.word	0x0500000f


	//   ....[144]....
        /*089c*/ 	.word	0x0500000f


	//   ....[145]....
        /*08a0*/ 	.word	0x0500000f


	//   ....[146]....
        /*08a4*/ 	.word	0x0500000f


	//   ....[147]....
        /*08a8*/ 	.word	0x0500000f


	//   ....[148]....
        /*08ac*/ 	.word	0x0500000f


	//   ....[149]....
        /*08b0*/ 	.word	0x0500000f


	//   ....[150]....
        /*08b4*/ 	.word	0x0500000f


	//   ....[151]....
        /*08b8*/ 	.word	0x0500000f


	//   ....[152]....
        /*08bc*/ 	.word	0x0500000f


	//   ....[153]....
        /*08c0*/ 	.word	0x0500000f


	//   ....[154]....
        /*08c4*/ 	.word	0x0500000f


	//   ....[155]....
        /*08c8*/ 	.word	0x0500000f


	//   ....[156]....
        /*08cc*/ 	.word	0x0500000f


	//   ....[157]....
        /*08d0*/ 	.word	0x0500000f


	//   ....[158]....
        /*08d4*/ 	.word	0x0500000f


	//   ....[159]....
        /*08d8*/ 	.word	0x0500000f


	//   ....[160]....
        /*08dc*/ 	.word	0x0500000f


	//   ....[161]....
        /*08e0*/ 	.word	0x0500000f


	//   ....[162]....
        /*08e4*/ 	.word	0x0500000f


	//   ....[163]....
        /*08e8*/ 	.word	0x0500000f


	//   ....[164]....
        /*08ec*/ 	.word	0x0500000f


	//   ....[165]....
        /*08f0*/ 	.word	0x0500000f


	//   ....[166]....
        /*08f4*/ 	.word	0x0500000f


	//   ....[167]....
        /*08f8*/ 	.word	0x0500000f


	//   ....[168]....
        /*08fc*/ 	.word	0x0500000f


	//   ....[169]....
        /*0900*/ 	.word	0x0500000f


	//   ....[170]....
        /*0904*/ 	.word	0x0500000f


	//   ....[171]....
        /*0908*/ 	.word	0x0500000f


	//   ....[172]....
        /*090c*/ 	.word	0x0500000f


	//   ....[173]....
        /*0910*/ 	.word	0x0500000f


	//   ....[174]....
        /*0914*/ 	.word	0x0500000f


	//   ....[175]....
        /*0918*/ 	.word	0x0500000f


	//   ....[176]....
        /*091c*/ 	.word	0x0500000f


	//----- nvinfo : EIATTR_COOP_GROUP_INSTR_OFFSETS
	.align		4
.L_585:
        /*0920*/ 	.byte	0x04, 0x28
        /*0922*/ 	.short	(.L_587 - .L_586)


	//   ....[0]....
.L_586:
        /*0924*/ 	.word	0x00000060


	//   ....[1]....
        /*0928*/ 	.word	0x00000190


	//   ....[2]....
        /*092c*/ 	.word	0x00000240


	//   ....[3]....
        /*0930*/ 	.word	0x00000400


	//   ....[4]....
        /*0934*/ 	.word	0x00000560


	//   ....[5]....
        /*0938*/ 	.word	0x00000680


	//   ....[6]....
        /*093c*/ 	.word	0x000007e0


	//   ....[7]....
        /*0940*/ 	.word	0x00005f40


	//   ....[8]....
        /*0944*/ 	.word	0x00006640


	//   ....[9]....
        /*0948*/ 	.word	0x00006650


	//   ....[10]....
        /*094c*/ 	.word	0x00006660


	//   ....[11]....
        /*0950*/ 	.word	0x00006670


	//   ....[12]....
        /*0954*/ 	.word	0x00006980


	//   ....[13]....
        /*0958*/ 	.word	0x00006990


	//   ....[14]....
        /*095c*/ 	.word	0x000069a0


	//   ....[15]....
        /*0960*/ 	.word	0x000069b0


	//   ....[16]....
        /*0964*/ 	.word	0x00007ca0


	//   ....[17]....
        /*0968*/ 	.word	0x00007cc0


	//   ....[18]....
        /*096c*/ 	.word	0x00007cd0


	//   ....[19]....
        /*0970*/ 	.word	0x00007ce0


	//   ....[20]....
        /*0974*/ 	.word	0x00007dc0


	//   ....[21]....
        /*0978*/ 	.word	0x00007dd0


	//   ....[22]....
        /*097c*/ 	.word	0x00007e60


	//   ....[23]....
        /*0980*/ 	.word	0x00007eb0


	//   ....[24]....
        /*0984*/ 	.word	0x00009520


	//   ....[25]....
        /*0988*/ 	.word	0x00009540


	//   ....[26]....
        /*098c*/ 	.word	0x00009a60


	//   ....[27]....
        /*0990*/ 	.word	0x00009b40


	//   ....[28]....
        /*0994*/ 	.word	0x0000a140


	//   ....[29]....
        /*0998*/ 	.word	0x0000a1a0


	//   ....[30]....
        /*099c*/ 	.word	0x0000b0d0


	//   ....[31]....
        /*09a0*/ 	.word	0x0000b0e0


	//   ....[32]....
        /*09a4*/ 	.word	0x0000b9c0


	//   ....[33]....
        /*09a8*/ 	.word	0x0000bac0


	//   ....[34]....
        /*09ac*/ 	.word	0x0000c480


	//   ....[35]....
        /*09b0*/ 	.word	0x0000c520


	//   ....[36]....
        /*09b4*/ 	.word	0x0000dbb0


	//   ....[37]....
        /*09b8*/ 	.word	0x0000dbd0


	//   ....[38]....
        /*09bc*/ 	.word	0x0000e540


	//   ....[39]....
        /*09c0*/ 	.word	0x0000e5e0


	//   ....[40]....
        /*09c4*/ 	.word	0x0000f570


	//   ....[41]....
        /*09c8*/ 	.word	0x0000f5d0


	//   ....[42]....
        /*09cc*/ 	.word	0x0000f620


	//   ....[43]....
        /*09d0*/ 	.word	0x0000f660


	//   ....[44]....
        /*09d4*/ 	.word	0x00010fd0


	//   ....[45]....
        /*09d8*/ 	.word	0x00011010


	//   ....[46]....
        /*09dc*/ 	.word	0x00011050


	//   ....[47]....
        /*09e0*/ 	.word	0x00011080


	//   ....[48]....
        /*09e4*/ 	.word	0x000119c0


	//   ....[49]....
        /*09e8*/ 	.word	0x000119e0


	//   ....[50]....
        /*09ec*/ 	.word	0x00011b20


	//   ....[51]....
        /*09f0*/ 	.word	0x00011b40


	//   ....[52]....
        /*09f4*/ 	.word	0x00011c80


	//   ....[53]....
        /*09f8*/ 	.word	0x00011ca0


	//   ....[54]....
        /*09fc*/ 	.word	0x00011df0


	//   ....[55]....
        /*0a00*/ 	.word	0x00011e10


	//   ....[56]....
        /*0a04*/ 	.word	0x00012660


	//   ....[57]....
        /*0a08*/ 	.word	0x00012670


	//   ....[58]....
        /*0a0c*/ 	.word	0x00012850


	//   ....[59]....
        /*0a10*/ 	.word	0x00012860


	//   ....[60]....
        /*0a14*/ 	.word	0x00012a30


	//   ....[61]....
        /*0a18*/ 	.word	0x00012a40


	//   ....[62]....
        /*0a1c*/ 	.word	0x00012c10


	//   ....[63]....
        /*0a20*/ 	.word	0x00012c20


	//   ....[64]....
        /*0a24*/ 	.word	0x00012e50


	//   ....[65]....
        /*0a28*/ 	.word	0x00013020


	//   ....[66]....
        /*0a2c*/ 	.word	0x00013050


	//   ....[67]....
        /*0a30*/ 	.word	0x00013080


	//   ....[68]....
        /*0a34*/ 	.word	0x000130b0


	//   ....[69]....
        /*0a38*/ 	.word	0x000130e0


	//   ....[70]....
        /*0a3c*/ 	.word	0x00013110


	//   ....[71]....
        /*0a40*/ 	.word	0x00013280


	//   ....[72]....
        /*0a44*/ 	.word	0x000132b0


	//   ....[73]....
        /*0a48*/ 	.word	0x000132e0


	//   ....[74]....
        /*0a4c*/ 	.word	0x00013310


	//   ....[75]....
        /*0a50*/ 	.word	0x00013340


	//   ....[76]....
        /*0a54*/ 	.word	0x00013370


	//   ....[77]....
        /*0a58*/ 	.word	0x00013410


	//   ....[78]....
        /*0a5c*/ 	.word	0x00013470


	//   ....[79]....
        /*0a60*/ 	.word	0x00013500


	//   ....[80]....
        /*0a64*/ 	.word	0x00014310


	//   ....[81]....
        /*0a68*/ 	.word	0x00015da0


	//   ....[82]....
        /*0a6c*/ 	.word	0x00016950


	//   ....[83]....
        /*0a70*/ 	.word	0x00016960


	//   ....[84]....
        /*0a74*/ 	.word	0x00016980


	//   ....[85]....
        /*0a78*/ 	.word	0x00016a20


	//   ....[86]....
        /*0a7c*/ 	.word	0x00016a50


	//   ....[87]....
        /*0a80*/ 	.word	0x00016ac0


	//   ....[88]....
        /*0a84*/ 	.word	0x00016af0


	//   ....[89]....
        /*0a88*/ 	.word	0x00016b60


	//   ....[90]....
        /*0a8c*/ 	.word	0x00016b90


	//   ....[91]....
        /*0a90*/ 	.word	0x00016c00


	//   ....[92]....
        /*0a94*/ 	.word	0x00016c30


	//   ....[93]....
        /*0a98*/ 	.word	0x00016ca0


	//   ....[94]....
        /*0a9c*/ 	.word	0x00016cd0


	//   ....[95]....
        /*0aa0*/ 	.word	0x00016cf0


	//   ....[96]....
        /*0aa4*/ 	.word	0x00016d50


	//   ....[97]....
        /*0aa8*/ 	.word	0x00016d60


	//   ....[98]....
        /*0aac*/ 	.word	0x00019a30


	//   ....[99]....
        /*0ab0*/ 	.word	0x00019a90


	//   ....[100]....
        /*0ab4*/ 	.word	0x00019ac0


	//   ....[101]....
        /*0ab8*/ 	.word	0x00019ad0


	//   ....[102]....
        /*0abc*/ 	.word	0x00019b00


	//   ....[103]....
        /*0ac0*/ 	.word	0x00019b30


	//   ....[104]....
        /*0ac4*/ 	.word	0x00019b60


	//   ....[105]....
        /*0ac8*/ 	.word	0x00019b90


	//   ....[106]....
        /*0acc*/ 	.word	0x00019d10


	//   ....[107]....
        /*0ad0*/ 	.word	0x00019d40


	//   ....[108]....
        /*0ad4*/ 	.word	0x00019d70


	//   ....[109]....
        /*0ad8*/ 	.word	0x00019da0


	//   ....[110]....
        /*0adc*/ 	.word	0x00019dd0


	//   ....[111]....
        /*0ae0*/ 	.word	0x00019e00


	//   ....[112]....
        /*0ae4*/ 	.word	0x00019ec0


	//   ....[113]....
        /*0ae8*/ 	.word	0x00019ee0


	//   ....[114]....
        /*0aec*/ 	.word	0x00019f50


	//   ....[115]....
        /*0af0*/ 	.word	0x0001a620


	//   ....[116]....
        /*0af4*/ 	.word	0x0001aab0


	//   ....[117]....
        /*0af8*/ 	.word	0x0001ab50


	//   ....[118]....
        /*0afc*/ 	.word	0x0001abe0


	//   ....[119]....
        /*0b00*/ 	.word	0x0001ac30


	//   ....[120]....
        /*0b04*/ 	.word	0x0001ac80


	//   ....[121]....
        /*0b08*/ 	.word	0x0001ad10


	//   ....[122]....
        /*0b0c*/ 	.word	0x0001ada0


	//   ....[123]....
        /*0b10*/ 	.word	0x0001adf0


	//   ....[124]....
        /*0b14*/ 	.word	0x0001ae40


	//   ....[125]....
        /*0b18*/ 	.word	0x0001af30


	//   ....[126]....
        /*0b1c*/ 	.word	0x0001afe0


	//   ....[127]....
        /*0b20*/ 	.word	0x0001b060


	//   ....[128]....
        /*0b24*/ 	.word	0x0001b0e0


	//   ....[129]....
        /*0b28*/ 	.word	0x0001b180


	//   ....[130]....
        /*0b2c*/ 	.word	0x0001b220


	//   ....[131]....
        /*0b30*/ 	.word	0x0001b2a0


	//   ....[132]....
        /*0b34*/ 	.word	0x0001b3b0


	//   ....[133]....
        /*0b38*/ 	.word	0x0001b6e0


	//   ....[134]....
        /*0b3c*/ 	.word	0x0001b730


	//   ....[135]....
        /*0b40*/ 	.word	0x0001b7c0


	//   ....[136]....
        /*0b44*/ 	.word	0x0001b850


	//   ....[137]....
        /*0b48*/ 	.word	0x0001b8e0


	//   ....[138]....
        /*0b4c*/ 	.word	0x0001b970


	//   ....[139]....
        /*0b50*/ 	.word	0x0001ba00


	//   ....[140]....
        /*0b54*/ 	.word	0x0001ba90


	//   ....[141]....
        /*0b58*/ 	.word	0x0001bb50


	//   ....[142]....
        /*0b5c*/ 	.word	0x0001be40


	//   ....[143]....
        /*0b60*/ 	.word	0x0001bfe0


	//   ....[144]....
        /*0b64*/ 	.word	0x0001c030


	//   ....[145]....
        /*0b68*/ 	.word	0x0001c090


	//   ....[146]....
        /*0b6c*/ 	.word	0x0001c130


	//   ....[147]....
        /*0b70*/ 	.word	0x0001c1f0


	//   ....[148]....
        /*0b74*/ 	.word	0x0001c280


	//   ....[149]....
        /*0b78*/ 	.word	0x0001c350


	//   ....[150]....
        /*0b7c*/ 	.word	0x0001c3e0


	//   ....[151]....
        /*0b80*/ 	.word	0x0001c4b0


	//   ....[152]....
        /*0b84*/ 	.word	0x0001c540


	//   ....[153]....
        /*0b88*/ 	.word	0x0001c610


	//   ....[154]....
        /*0b8c*/ 	.word	0x0001c6a0


	//   ....[155]....
        /*0b90*/ 	.word	0x0001c770


	//   ....[156]....
        /*0b94*/ 	.word	0x0001c800


	//   ....[157]....
        /*0b98*/ 	.word	0x0001c8d0


	//   ....[158]....
        /*0b9c*/ 	.word	0x0001c960


	//   ....[159]....
        /*0ba0*/ 	.word	0x0001cce0


	//   ....[160]....
        /*0ba4*/ 	.word	0x0001cd80


	//   ....[161]....
        /*0ba8*/ 	.word	0x0001cea0


	//   ....[162]....
        /*0bac*/ 	.word	0x0001cf10


	//   ....[163]....
        /*0bb0*/ 	.word	0x0001cf90


	//   ....[164]....
        /*0bb4*/ 	.word	0x0001d010


	//   ....[165]....
        /*0bb8*/ 	.word	0x0001d090


	//   ....[166]....
        /*0bbc*/ 	.word	0x0001d120


	//   ....[167]....
        /*0bc0*/ 	.word	0x0001d1c0


	//   ....[168]....
        /*0bc4*/ 	.word	0x0001d260


	//   ....[169]....
        /*0bc8*/ 	.word	0x0001d2d0


	//   ....[170]....
        /*0bcc*/ 	.word	0x0001d340


	//   ....[171]....
        /*0bd0*/ 	.word	0x0001d3b0


	//   ....[172]....
        /*0bd4*/ 	.word	0x0001d430


	//   ....[173]....
        /*0bd8*/ 	.word	0x0001d4b0


	//   ....[174]....
        /*0bdc*/ 	.word	0x0001d550


	//   ....[175]....
        /*0be0*/ 	.word	0x0001d5e0


	//   ....[176]....
        /*0be4*/ 	.word	0x0001d710


	//----- nvinfo : EIATTR_REG_RECONFIG
	.align		4
.L_587:
        /*0be8*/ 	.byte	0x01, 0x54
	.zero		2


	//----- nvinfo : EIATTR_SYSCALL_OFFSETS
	.align		4
        /*0bec*/ 	.byte	0x04, 0x46
        /*0bee*/ 	.short	(.L_589 - .L_588)


	//   ....[0]....
.L_588:
        /*0bf0*/ 	.word	0x000018d0


	//   ....[1]....
        /*0bf4*/ 	.word	0x00001a20


	//   ....[2]....
        /*0bf8*/ 	.word	0x000060e0


	//   ....[3]....
        /*0bfc*/ 	.word	0x000063f0


	//   ....[4]....
        /*0c00*/ 	.word	0x000159a0


	//   ....[5]....
        /*0c04*/ 	.word	0x00015b00


	//   ....[6]....
        /*0c08*/ 	.word	0x00015c00


	//   ....[7]....
        /*0c0c*/ 	.word	0x00016570


	//----- nvinfo : EIATTR_MBARRIER_INSTR_OFFSETS
	.align		4
.L_589:
        /*0c10*/ 	.byte	0x04, 0x39
        /*0c12*/ 	.short	(.L_591 - .L_590)


	//   ....[0]....
.L_590:
        /*0c14*/ 	.word	0x000002b0
        /*0c18*/ 	.word	0x000000ff
        /*0c1c*/ 	.word	0x00022800
        /*0c20*/ 	.short	0x0100
        /*0c22*/ 	.byte	0x08
	.zero		1


	//   ....[1]....
        /*0c24*/ 	.word	0x000002c0
        /*0c28*/ 	.word	0x000000ff
        /*0c2c*/ 	.word	0x00022820
        /*0c30*/ 	.short	0x0100
        /*0c32*/ 	.byte	0x08
	.zero		1


	//   ....[2]....
        /*0c34*/ 	.word	0x000003b0
        /*0c38*/ 	.word	0x000000ff
        /*0c3c*/ 	.word	0x00022830
        /*0c40*/ 	.short	0x0100
        /*0c42*/ 	.byte	0x08
	.zero		1


	//   ....[3]....
        /*0c44*/ 	.word	0x000003c0
        /*0c48*/ 	.word	0x000000ff
        /*0c4c*/ 	.word	0x00022840
        /*0c50*/ 	.short	0x0100
        /*0c52*/ 	.byte	0x08
	.zero		1


	//   ....[4]....
        /*0c54*/ 	.word	0x000003d0
        /*0c58*/ 	.word	0x000000ff
        /*0c5c*/ 	.word	0x00022838
        /*0c60*/ 	.short	0x0100
        /*0c62*/ 	.byte	0x08
	.zero		1


	//   ....[5]....
        /*0c64*/ 	.word	0x000003e0
        /*0c68*/ 	.word	0x000000ff
        /*0c6c*/ 	.word	0x00022848
        /*0c70*/ 	.short	0x0100
        /*0c72*/ 	.byte	0x08
	.zero		1


	//   ....[6]....
        /*0c74*/ 	.word	0x00000510
        /*0c78*/ 	.word	0x000000ff
        /*0c7c*/ 	.word	0x00022850
        /*0c80*/ 	.short	0x0100
        /*0c82*/ 	.byte	0x08
	.zero		1


	//   ....[7]....
        /*0c84*/ 	.word	0x00000520
        /*0c88*/ 	.word	0x000000ff
        /*0c8c*/ 	.word	0x00022860
        /*0c90*/ 	.short	0x0100
        /*0c92*/ 	.byte	0x08
	.zero		1


	//   ....[8]....
        /*0c94*/ 	.word	0x00000530
        /*0c98*/ 	.word	0x000000ff
        /*0c9c*/ 	.word	0x00022858
        /*0ca0*/ 	.short	0x0100
        /*0ca2*/ 	.byte	0x08
	.zero		1


	//   ....[9]....
        /*0ca4*/ 	.word	0x00000540
        /*0ca8*/ 	.word	0x000000ff
        /*0cac*/ 	.word	0x00022868
        /*0cb0*/ 	.short	0x0100
        /*0cb2*/ 	.byte	0x08
	.zero		1


	//   ....[10]....
        /*0cb4*/ 	.word	0x00000630
        /*0cb8*/ 	.word	0x000000ff
        /*0cbc*/ 	.word	0x00022870
        /*0cc0*/ 	.short	0x0100
        /*0cc2*/ 	.byte	0x06
	.zero		1


	//   ....[11]....
        /*0cc4*/ 	.word	0x00000640
        /*0cc8*/ 	.word	0x000000ff
        /*0ccc*/ 	.word	0x00022880
        /*0cd0*/ 	.short	0x0100
        /*0cd2*/ 	.byte	0x06
	.zero		1


	//   ....[12]....
        /*0cd4*/ 	.word	0x00000650
        /*0cd8*/ 	.word	0x000000ff
        /*0cdc*/ 	.word	0x00022878
        /*0ce0*/ 	.short	0x0100
        /*0ce2*/ 	.byte	0x06
	.zero		1


	//   ....[13]....
        /*0ce4*/ 	.word	0x00000660
        /*0ce8*/ 	.word	0x000000ff
        /*0cec*/ 	.word	0x00022888
        /*0cf0*/ 	.short	0x0100
        /*0cf2*/ 	.byte	0x06
	.zero		1


	//   ....[14]....
        /*0cf4*/ 	.word	0x00000790
        /*0cf8*/ 	.word	0x000000ff
        /*0cfc*/ 	.word	0x00022890
        /*0d00*/ 	.short	0x0100
        /*0d02*/ 	.byte	0x08
	.zero		1


	//   ....[15]....
        /*0d04*/ 	.word	0x000007a0
        /*0d08*/ 	.word	0x000000ff
        /*0d0c*/ 	.word	0x000228a0
        /*0d10*/ 	.short	0x0100
        /*0d12*/ 	.byte	0x08
	.zero		1


	//   ....[16]....
        /*0d14*/ 	.word	0x000007b0
        /*0d18*/ 	.word	0x000000ff
        /*0d1c*/ 	.word	0x00022898
        /*0d20*/ 	.short	0x0100
        /*0d22*/ 	.byte	0x08
	.zero		1


	//   ....[17]....
        /*0d24*/ 	.word	0x000007c0
        /*0d28*/ 	.word	0x000000ff
        /*0d2c*/ 	.word	0x000228a8
        /*0d30*/ 	.short	0x0100
        /*0d32*/ 	.byte	0x08
	.zero		1


	//   ....[18]....
        /*0d34*/ 	.word	0x000008f0
        /*0d38*/ 	.word	0x000000ff
        /*0d3c*/ 	.word	0x000228b0
        /*0d40*/ 	.short	0x0100
        /*0d42*/ 	.byte	0x08
	.zero		1


	//   ....[19]....
        /*0d44*/ 	.word	0x00000900
        /*0d48*/ 	.word	0x000000ff
        /*0d4c*/ 	.word	0x000228c0
        /*0d50*/ 	.short	0x0100
        /*0d52*/ 	.byte	0x08
	.zero		1


	//   ....[20]....
        /*0d54*/ 	.word	0x00000910
        /*0d58*/ 	.word	0x000000ff
        /*0d5c*/ 	.word	0x000228b8
        /*0d60*/ 	.short	0x0100
        /*0d62*/ 	.byte	0x08
	.zero		1


	//   ....[21]....
        /*0d64*/ 	.word	0x00000920
        /*0d68*/ 	.word	0x000000ff
        /*0d6c*/ 	.word	0x000228c8
        /*0d70*/ 	.short	0x0100
        /*0d72*/ 	.byte	0x08
	.zero		1


	//   ....[22]....
        /*0d74*/ 	.word	0x00002ca0
        /*0d78*/ 	.word	0x00000060
        /*0d7c*/ 	.word	0x00022890
        /*0d80*/ 	.short	0x010a
        /*0d82*/ 	.byte	0x3f
	.zero		1


	//   ....[23]....
        /*0d84*/ 	.word	0x00003f70
        /*0d88*/ 	.word	0x00000060
        /*0d8c*/ 	.word	0x00022890
        /*0d90*/ 	.short	0x010a
        /*0d92*/ 	.byte	0x3f
	.zero		1


	//   ....[24]....
        /*0d94*/ 	.word	0x00005050
        /*0d98*/ 	.word	0x00000060
        /*0d9c*/ 	.word	0x00022890
        /*0da0*/ 	.short	0x010a
        /*0da2*/ 	.byte	0x3f
	.zero		1


	//   ....[25]....
        /*0da4*/ 	.word	0x00005260
        /*0da8*/ 	.word	0x00000020
        /*0dac*/ 	.word	0x00000000
        /*0db0*/ 	.short	0x0101
        /*0db2*/ 	.byte	0x3f
	.zero		1


	//   ....[26]....
        /*0db4*/ 	.word	0x000052a0
        /*0db8*/ 	.word	0x00000060
        /*0dbc*/ 	.word	0x000228b0
        /*0dc0*/ 	.short	0x010a
        /*0dc2*/ 	.byte	0x3f
	.zero		1


	//   ....[27]....
        /*0dc4*/ 	.word	0x000058f0
        /*0dc8*/ 	.word	0x00000060
        /*0dcc*/ 	.word	0x00000000
        /*0dd0*/ 	.short	0x0101
        /*0dd2*/ 	.byte	0x3f
	.zero		1


	//   ....[28]....
        /*0dd4*/ 	.word	0x00006170
        /*0dd8*/ 	.word	0x00000012
        /*0ddc*/ 	.word	0x00022800
        /*0de0*/ 	.short	0x010a
        /*0de2*/ 	.byte	0x3f
	.zero		1


	//   ....[29]....
        /*0de4*/ 	.word	0x000061c0
        /*0de8*/ 	.word	0x00000012
        /*0dec*/ 	.word	0x00022800
        /*0df0*/ 	.short	0x010a
        /*0df2*/ 	.byte	0x3f
	.zero		1


	//   ....[30]....
        /*0df4*/ 	.word	0x00006c00
        /*0df8*/ 	.word	0x00000012
        /*0dfc*/ 	.word	0x00022800
        /*0e00*/ 	.short	0x010a
        /*0e02*/ 	.byte	0x3f
	.zero		1


	//   ....[31]....
        /*0e04*/ 	.word	0x00008110
        /*0e08*/ 	.word	0x00000012
        /*0e0c*/ 	.word	0x00022800
        /*0e10*/ 	.short	0x010a
        /*0e12*/ 	.byte	0x3f
	.zero		1


	//   ....[32]....
        /*0e14*/ 	.word	0x00009090
        /*0e18*/ 	.word	0x00000015
        /*0e1c*/ 	.word	0x00022830
        /*0e20*/ 	.short	0x010a
        /*0e22*/ 	.byte	0x3f
	.zero		1


	//   ....[33]....
        /*0e24*/ 	.word	0x00009130
        /*0e28*/ 	.word	0x00000015
        /*0e2c*/ 	.word	0x00022830
        /*0e30*/ 	.short	0x010a
        /*0e32*/ 	.byte	0x3f
	.zero		1


	//   ....[34]....
        /*0e34*/ 	.word	0x0000a5d0
        /*0e38*/ 	.word	0x00000003
        /*0e3c*/ 	.word	0x00000000
        /*0e40*/ 	.short	0x0101
        /*0e42*/ 	.byte	0x3f
	.zero		1


	//   ....[35]....
        /*0e44*/ 	.word	0x0000aa30
        /*0e48*/ 	.word	0x00000015
        /*0e4c*/ 	.word	0x00022850
        /*0e50*/ 	.short	0x010a
        /*0e52*/ 	.byte	0x3f
	.zero		1


	//   ....[36]....
        /*0e54*/ 	.word	0x0000aa80
        /*0e58*/ 	.word	0x00000015
        /*0e5c*/ 	.word	0x00022850
        /*0e60*/ 	.short	0x010a
        /*0e62*/ 	.byte	0x3f
	.zero		1


	//   ....[37]....
        /*0e64*/ 	.word	0x0000aed0
        /*0e68*/ 	.word	0x00000015
        /*0e6c*/ 	.word	0x00000000
        /*0e70*/ 	.short	0x0101
        /*0e72*/ 	.byte	0x3f
	.zero		1


	//   ....[38]....
        /*0e74*/ 	.word	0x0000aff0
        /*0e78*/ 	.word	0x000000c9
        /*0e7c*/ 	.word	0x00022830
        /*0e80*/ 	.short	0x010a
        /*0e82*/ 	.byte	0x3f
	.zero		1


	//   ....[39]....
        /*0e84*/ 	.word	0x0000b0a0
        /*0e88*/ 	.word	0x000000c9
        /*0e8c*/ 	.word	0x00022830
        /*0e90*/ 	.short	0x010a
        /*0e92*/ 	.byte	0x3f
	.zero		1


	//   ....[40]....
        /*0e94*/ 	.word	0x0000c850
        /*0e98*/ 	.word	0x00000099
        /*0e9c*/ 	.word	0x00000000
        /*0ea0*/ 	.short	0x0101
        /*0ea2*/ 	.byte	0x3f
	.zero		1


	//   ....[41]....
        /*0ea4*/ 	.word	0x0000d240
        /*0ea8*/ 	.word	0x000000c9
        /*0eac*/ 	.word	0x00022850
        /*0eb0*/ 	.short	0x010a
        /*0eb2*/ 	.byte	0x3f
	.zero		1


	//   ....[42]....
        /*0eb4*/ 	.word	0x0000d290
        /*0eb8*/ 	.word	0x000000c9
        /*0ebc*/ 	.word	0x00022850
        /*0ec0*/ 	.short	0x010a
        /*0ec2*/ 	.byte	0x3f
	.zero		1


	//   ....[43]....
        /*0ec4*/ 	.word	0x0000d650
        /*0ec8*/ 	.word	0x000000c9
        /*0ecc*/ 	.word	0x00000000
        /*0ed0*/ 	.short	0x0101
        /*0ed2*/ 	.byte	0x3f
	.zero		1


	//   ....[44]....
        /*0ed4*/ 	.word	0x0000d760
        /*0ed8*/ 	.word	0x00000015
        /*0edc*/ 	.word	0x00022830
        /*0ee0*/ 	.short	0x010a
        /*0ee2*/ 	.byte	0x3f
	.zero		1


	//   ....[45]....
        /*0ee4*/ 	.word	0x0000d7c0
        /*0ee8*/ 	.word	0x00000015
        /*0eec*/ 	.word	0x00022830
        /*0ef0*/ 	.short	0x010a
        /*0ef2*/ 	.byte	0x3f
	.zero		1


	//   ....[46]....
        /*0ef4*/ 	.word	0x0000ec80
        /*0ef8*/ 	.word	0x0000009a
        /*0efc*/ 	.word	0x00000000
        /*0f00*/ 	.short	0x0101
        /*0f02*/ 	.byte	0x3f
	.zero		1


	//   ....[47]....
        /*0f04*/ 	.word	0x0000f130
        /*0f08*/ 	.word	0x00000015
        /*0f0c*/ 	.word	0x00022850
        /*0f10*/ 	.short	0x010a
        /*0f12*/ 	.byte	0x3f
	.zero		1


	//   ....[48]....
        /*0f14*/ 	.word	0x0000f180
        /*0f18*/ 	.word	0x00000015
        /*0f1c*/ 	.word	0x00022850
        /*0f20*/ 	.short	0x010a
        /*0f22*/ 	.byte	0x3f
	.zero		1


	//   ....[49]....
        /*0f24*/ 	.word	0x0000f540
        /*0f28*/ 	.word	0x00000015
        /*0f2c*/ 	.word	0x00000000
        /*0f30*/ 	.short	0x0101
        /*0f32*/ 	.byte	0x3f
	.zero		1


	//   ....[50]....
        /*0f34*/ 	.word	0x000119b0
        /*0f38*/ 	.word	0x00000000
        /*0f3c*/ 	.word	0x00000000
        /*0f40*/ 	.short	0x0101
        /*0f42*/ 	.byte	0x3f
	.zero		1


	//   ....[51]....
        /*0f44*/ 	.word	0x00014400
        /*0f48*/ 	.word	0x00000006
        /*0f4c*/ 	.word	0x00022820
        /*0f50*/ 	.short	0x010a
        /*0f52*/ 	.byte	0x3f
	.zero		1


	//   ....[52]....
        /*0f54*/ 	.word	0x000144e0
        /*0f58*/ 	.word	0x00000004
        /*0f5c*/ 	.word	0x000228a0
        /*0f60*/ 	.short	0x010a
        /*0f62*/ 	.byte	0x3f
	.zero		1


	//   ....[53]....
        /*0f64*/ 	.word	0x00014730
        /*0f68*/ 	.word	0x00000004
        /*0f6c*/ 	.word	0x000228c0
        /*0f70*/ 	.short	0x010a
        /*0f72*/ 	.byte	0x3f
	.zero		1


	//   ....[54]....
        /*0f74*/ 	.word	0x00014df0
        /*0f78*/ 	.word	0x00000005
        /*0f7c*/ 	.word	0x000228a0
        /*0f80*/ 	.short	0x010a
        /*0f82*/ 	.byte	0x3f
	.zero		1


	//   ....[55]....
        /*0f84*/ 	.word	0x00015030
        /*0f88*/ 	.word	0x00000005
        /*0f8c*/ 	.word	0x000228c0
        /*0f90*/ 	.short	0x010a
        /*0f92*/ 	.byte	0x3f
	.zero		1


	//   ....[56]....
        /*0f94*/ 	.word	0x00016050
        /*0f98*/ 	.word	0x00000000
        /*0f9c*/ 	.word	0x00022840
        /*0fa0*/ 	.short	0x010a
        /*0fa2*/ 	.byte	0x3f
	.zero		1


	//   ....[57]....
        /*0fa4*/ 	.word	0x00016e70
        /*0fa8*/ 	.word	0x00000008
        /*0fac*/ 	.word	0x00022800
        /*0fb0*/ 	.short	0x0107
        /*0fb2*/ 	.byte	0x3f
	.zero		1


	//   ....[58]....
        /*0fb4*/ 	.word	0x00016f70
        /*0fb8*/ 	.word	0x00000002
        /*0fbc*/ 	.word	0x00022800
        /*0fc0*/ 	.short	0x0101
        /*0fc2*/ 	.byte	0x3f
	.zero		1


	//   ....[59]....
        /*0fc4*/ 	.word	0x00016f90
        /*0fc8*/ 	.word	0x00000002
        /*0fcc*/ 	.word	0x00022820
        /*0fd0*/ 	.short	0x010a
        /*0fd2*/ 	.byte	0x3f
	.zero		1


	//   ....[60]....
        /*0fd4*/ 	.word	0x00017090
        /*0fd8*/ 	.word	0x00000002
        /*0fdc*/ 	.word	0x00022860
        /*0fe0*/ 	.short	0x010a
        /*0fe2*/ 	.byte	0x3f
	.zero		1


	//   ....[61]....
        /*0fe4*/ 	.word	0x00017980
        /*0fe8*/ 	.word	0x00000002
        /*0fec*/ 	.word	0x00022840
        /*0ff0*/ 	.short	0x010a
        /*0ff2*/ 	.byte	0x3f
	.zero		1


	//   ....[62]....
        /*0ff4*/ 	.word	0x00017be0
        /*0ff8*/ 	.word	0x00000002
        /*0ffc*/ 	.word	0x00022860
        /*1000*/ 	.short	0x010a
        /*1002*/ 	.byte	0x3f
	.zero		1


	//   ....[63]....
        /*1004*/ 	.word	0x00018460
        /*1008*/ 	.word	0x00000003
        /*100c*/ 	.word	0x00022840
        /*1010*/ 	.short	0x010a
        /*1012*/ 	.byte	0x3f
	.zero		1


	//   ....[64]....
        /*1014*/ 	.word	0x000186b0
        /*1018*/ 	.word	0x00000003
        /*101c*/ 	.word	0x00022860
        /*1020*/ 	.short	0x010a
        /*1022*/ 	.byte	0x3f
	.zero		1


	//   ....[65]....
        /*1024*/ 	.word	0x00018ec0
        /*1028*/ 	.word	0x00000003
        /*102c*/ 	.word	0x00022840
        /*1030*/ 	.short	0x010a
        /*1032*/ 	.byte	0x3f
	.zero		1


	//   ....[66]....
        /*1034*/ 	.word	0x00019120
        /*1038*/ 	.word	0x00000003
        /*103c*/ 	.word	0x00022860
        /*1040*/ 	.short	0x010a
        /*1042*/ 	.byte	0x3f
	.zero		1


	//   ....[67]....
        /*1044*/ 	.word	0x0001a5a0
        /*1048*/ 	.word	0x00000000
        /*104c*/ 	.word	0x00022820
        /*1050*/ 	.short	0x010a
        /*1052*/ 	.byte	0x3f
	.zero		1


	//   ....[68]....
        /*1054*/ 	.word	0x0001a750
        /*1058*/ 	.word	0x00000006
        /*105c*/ 	.word	0x00000000
        /*1060*/ 	.short	0x010a
        /*1062*/ 	.byte	0x3f
	.zero		1


	//   ....[69]....
        /*1064*/ 	.word	0x0001a7c0
        /*1068*/ 	.word	0x00000007
        /*106c*/ 	.word	0x00000000
        /*1070*/ 	.short	0x010a
        /*1072*/ 	.byte	0x3f
	.zero		1


	//   ....[70]....
        /*1074*/ 	.word	0x0001a830
        /*1078*/ 	.word	0x00000004
        /*107c*/ 	.word	0x00000000
        /*1080*/ 	.short	0x010a
        /*1082*/ 	.byte	0x3f
	.zero		1


	//   ....[71]....
        /*1084*/ 	.word	0x0001a860
        /*1088*/ 	.word	0x00000003
        /*108c*/ 	.word	0x00000000
        /*1090*/ 	.short	0x010a
        /*1092*/ 	.byte	0x3f
	.zero		1


	//   ....[72]....
        /*1094*/ 	.word	0x0001a8c0
        /*1098*/ 	.word	0x00000060
        /*109c*/ 	.word	0x00022890
        /*10a0*/ 	.short	0x010a
        /*10a2*/ 	.byte	0x3f
	.zero		1


	//   ....[73]....
        /*10a4*/ 	.word	0x0001a910
        /*10a8*/ 	.word	0x00000060
        /*10ac*/ 	.word	0x00022890
        /*10b0*/ 	.short	0x010a
        /*10b2*/ 	.byte	0x3f
	.zero		1


	//   ....[74]....
        /*10b4*/ 	.word	0x0001a960
        /*10b8*/ 	.word	0x00000060
        /*10bc*/ 	.word	0x00022890
        /*10c0*/ 	.short	0x010a
        /*10c2*/ 	.byte	0x3f
	.zero		1


	//   ....[75]....
        /*10c4*/ 	.word	0x0001a9b0
        /*10c8*/ 	.word	0x00000060
        /*10cc*/ 	.word	0x000228b0
        /*10d0*/ 	.short	0x010a
        /*10d2*/ 	.byte	0x3f
	.zero		1


	//   ....[76]....
        /*10d4*/ 	.word	0x0001ae70
        /*10d8*/ 	.word	0x00000012
        /*10dc*/ 	.word	0x00022800
        /*10e0*/ 	.short	0x010a
        /*10e2*/ 	.byte	0x3f
	.zero		1


	//   ....[77]....
        /*10e4*/ 	.word	0x0001b460
        /*10e8*/ 	.word	0x00000012
        /*10ec*/ 	.word	0x00022800
        /*10f0*/ 	.short	0x010a
        /*10f2*/ 	.byte	0x3f
	.zero		1


	//   ....[78]....
        /*10f4*/ 	.word	0x0001b4b0
        /*10f8*/ 	.word	0x00000015
        /*10fc*/ 	.word	0x00022830
        /*1100*/ 	.short	0x010a
        /*1102*/ 	.byte	0x3f
	.zero		1


	//   ....[79]....
        /*1104*/ 	.word	0x0001b500
        /*1108*/ 	.word	0x00000015
        /*110c*/ 	.word	0x00022850
        /*1110*/ 	.short	0x010a
        /*1112*/ 	.byte	0x3f
	.zero		1


	//   ....[80]....
        /*1114*/ 	.word	0x0001b550
        /*1118*/ 	.word	0x000000c9
        /*111c*/ 	.word	0x00022830
        /*1120*/ 	.short	0x010a
        /*1122*/ 	.byte	0x3f
	.zero		1


	//   ....[81]....
        /*1124*/ 	.word	0x0001b5a0
        /*1128*/ 	.word	0x000000c9
        /*112c*/ 	.word	0x00022850
        /*1130*/ 	.short	0x010a
        /*1132*/ 	.byte	0x3f
	.zero		1


	//   ....[82]....
        /*1134*/ 	.word	0x0001b5f0
        /*1138*/ 	.word	0x00000015
        /*113c*/ 	.word	0x00022830
        /*1140*/ 	.short	0x010a
        /*1142*/ 	.byte	0x3f
	.zero		1


	//   ....[83]....
        /*1144*/ 	.word	0x0001b640
        /*1148*/ 	.word	0x00000015
        /*114c*/ 	.word	0x00022850
        /*1150*/ 	.short	0x010a
        /*1152*/ 	.byte	0x3f
	.zero		1


	//   ....[84]....
        /*1154*/ 	.word	0x0001bc20
        /*1158*/ 	.word	0x00000005
        /*115c*/ 	.word	0x00022820
        /*1160*/ 	.short	0x010a
        /*1162*/ 	.byte	0x3f
	.zero		1


	//   ....[85]....
        /*1164*/ 	.word	0x0001bc70
        /*1168*/ 	.word	0x00000004
        /*116c*/ 	.word	0x000228a0
        /*1170*/ 	.short	0x010a
        /*1172*/ 	.byte	0x3f
	.zero		1


	//   ....[86]....
        /*1174*/ 	.word	0x0001bcc0
        /*1178*/ 	.word	0x00000004
        /*117c*/ 	.word	0x000228c0
        /*1180*/ 	.short	0x010a
        /*1182*/ 	.byte	0x3f
	.zero		1


	//   ....[87]....
        /*1184*/ 	.word	0x0001bd10
        /*1188*/ 	.word	0x00000005
        /*118c*/ 	.word	0x000228a0
        /*1190*/ 	.short	0x010a
        /*1192*/ 	.byte	0x3f
	.zero		1


	//   ....[88]....
        /*1194*/ 	.word	0x0001bd60
        /*1198*/ 	.word	0x00000005
        /*119c*/ 	.word	0x000228c0
        /*11a0*/ 	.short	0x010a
        /*11a2*/ 	.byte	0x3f
	.zero		1


	//   ....[89]....
        /*11a4*/ 	.word	0x0001bf00
        /*11a8*/ 	.word	0x00000000
        /*11ac*/ 	.word	0x00022840
        /*11b0*/ 	.short	0x010a
        /*11b2*/ 	.byte	0x3f
	.zero		1


	//   ....[90]....
        /*11b4*/ 	.word	0x0001ca00
        /*11b8*/ 	.word	0x00000002
        /*11bc*/ 	.word	0x00022820
        /*11c0*/ 	.short	0x010a
        /*11c2*/ 	.byte	0x3f
	.zero		1


	//   ....[91]....
        /*11c4*/ 	.word	0x0001ca50
        /*11c8*/ 	.word	0x00000002
        /*11cc*/ 	.word	0x00022860
        /*11d0*/ 	.short	0x010a
        /*11d2*/ 	.byte	0x3f
	.zero		1


	//   ....[92]....
        /*11d4*/ 	.word	0x0001caa0
        /*11d8*/ 	.word	0x00000002
        /*11dc*/ 	.word	0x00022840
        /*11e0*/ 	.short	0x010a
        /*11e2*/ 	.byte	0x3f
	.zero		1


	//   ....[93]....
        /*11e4*/ 	.word	0x0001caf0
        /*11e8*/ 	.word	0x00000002
        /*11ec*/ 	.word	0x00022860
        /*11f0*/ 	.short	0x010a
        /*11f2*/ 	.byte	0x3f
	.zero		1


	//   ....[94]....
        /*11f4*/ 	.word	0x0001cb40
        /*11f8*/ 	.word	0x00000003
        /*11fc*/ 	.word	0x00022840
        /*1200*/ 	.short	0x010a
        /*1202*/ 	.byte	0x3f
	.zero		1


	//   ....[95]....
        /*1204*/ 	.word	0x0001cb90
        /*1208*/ 	.word	0x00000003
        /*120c*/ 	.word	0x00022860
        /*1210*/ 	.short	0x010a
        /*1212*/ 	.byte	0x3f
	.zero		1


	//   ....[96]....
        /*1214*/ 	.word	0x0001cbe0
        /*1218*/ 	.word	0x00000003
        /*121c*/ 	.word	0x00022840
        /*1220*/ 	.short	0x010a
        /*1222*/ 	.byte	0x3f
	.zero		1


	//   ....[97]....
        /*1224*/ 	.word	0x0001cc30
        /*1228*/ 	.word	0x00000003
        /*122c*/ 	.word	0x00022860
        /*1230*/ 	.short	0x010a
        /*1232*/ 	.byte	0x3f
	.zero		1


	//   ....[98]....
        /*1234*/ 	.word	0x0001d630
        /*1238*/ 	.word	0x00000000
        /*123c*/ 	.word	0x00022820
        /*1240*/ 	.short	0x010a
        /*1242*/ 	.byte	0x3f
	.zero		1


	//   ....[99]....
        /*1244*/ 	.word	0x0001d7d0
        /*1248*/ 	.word	0x00000006
        /*124c*/ 	.word	0x00000000
        /*1250*/ 	.short	0x010a
        /*1252*/ 	.byte	0x3f
	.zero		1


	//   ....[100]....
        /*1254*/ 	.word	0x0001d820
        /*1258*/ 	.word	0x00000007
        /*125c*/ 	.word	0x00000000
        /*1260*/ 	.short	0x010a
        /*1262*/ 	.byte	0x3f
	.zero		1


	//   ....[101]....
        /*1264*/ 	.word	0x0001d870
        /*1268*/ 	.word	0x00000004
        /*126c*/ 	.word	0x00000000
        /*1270*/ 	.short	0x010a
        /*1272*/ 	.byte	0x3f
	.zero		1


	//----- nvinfo : EIATTR_NUM_MBARRIERS
	.align		4
.L_591:
        /*1274*/ 	.byte	0x03, 0x38
        /*1276*/ 	.short	0x0016


	//----- nvinfo : EIATTR_EXIT_INSTR_OFFSETS
	.align		4
        /*1278*/ 	.byte	0x04, 0x1c
        /*127a*/ 	.short	(.L_593 - .L_592)


	//   ....[0]....
.L_592:
        /*127c*/ 	.word	0x0001a8b0


	//----- nvinfo : EIATTR_MAX_THREADS
	.align		4
.L_593:
        /*1280*/ 	.byte	0x04, 0x05
        /*1282*/ 	.short	(.L_595 - .L_594)
.L_594:
        /*1284*/ 	.word	0x00000180
        /*1288*/ 	.word	0x00000001
        /*128c*/ 	.word	0x00000001


	//----- nvinfo : EIATTR_CRS_STACK_SIZE
	.align		4
.L_595:
        /*1290*/ 	.byte	0x04, 0x1e
        /*1292*/ 	.short	(.L_597 - .L_596)
.L_596:
        /*1294*/ 	.word	0x00000000


	//----- nvinfo : EIATTR_CBANK_PARAM_SIZE
	.align		4
.L_597:
        /*1298*/ 	.byte	0x03, 0x19
        /*129a*/ 	.short	0x0af0


	//----- nvinfo : EIATTR_PARAM_CBANK
	.align		4
        /*129c*/ 	.byte	0x04, 0x0a
        /*129e*/ 	.short	(.L_599 - .L_598)
	.align		4
.L_598:
        /*12a0*/ 	.word	index@(.nv.constant0._ZN7cutlass13device_kernelIN5flash11enable_sm90INS1_16FlashAttnFwdSm90INS1_25CollectiveMainloopFwdSm90ILi2EN4cute5tupleIJNS5_1CILi1EEES8_S8_EEENS6_IJNS7_ILi128EEENS7_ILi96EEENS7_ILi64EEEEEELi256ENS_10bfloat16_tEfNS_4arch4Sm90ELb1ELb0ELb0ELb1ELb0ELb1ELb0ELb1ELb0ELb1ELb0ELb0EEENS1_21CollectiveEpilogueFwdINS6_IJSA_NS7_ILi256EEESB_EEES9_SE_SG_Li256ELb1ELb1ELb0ELb0EEENS1_36VarlenDynamicPersistentTileSchedulerILi128ELi96ELi256ELi128ELb0ELb1ELb1ELb1ELb1ELb1EEEEEEEEEvNT_6ParamsE)
        /*12a4*/ 	.short	0x0210
        /*12a6*/ 	.short	0x0af0


	//----- nvinfo : EIATTR_SW_WAR
	.align		4
.L_599:
        /*12a8*/ 	.byte	0x04, 0x36
        /*12aa*/ 	.short	(.L_601 - .L_600)
.L_600:
        /*12ac*/ 	.word	0x00000008
.L_601:


//--------------------- .nv.info._ZN7cutlass13device_kernelIN5flash11enable_sm90INS1_16FlashAttnFwdSm90INS1_25CollectiveMainloopFwdSm90ILi2EN4cute5tupleIJNS5_1CILi1EEES8_S8_EEENS6_IJNS7_ILi128EEENS7_ILi96EEENS7_ILi64EEEEEELi256ENS_10bfloat16_tEfNS_4arch4Sm90ELb1ELb0ELb0ELb1ELb0ELb0ELb1ELb1ELb0ELb1ELb0ELb0EEENS1_21CollectiveEpilogueFwdINS6_IJSA_NS7_ILi256EEESB_EEES9_SE_SG_Li256ELb1ELb1ELb0ELb0EEENS1_36VarlenDynamicPersistentTileSchedulerILi128ELi96ELi256ELi128ELb0ELb1ELb1ELb1ELb1ELb1EEEEEEEEEvNT_6ParamsE --------------------------
	.section	.nv.info._ZN7cutlass13device_kernelIN5flash11enable_sm90INS1_16FlashAttnFwdSm90INS1_25CollectiveMainloopFwdSm90ILi2EN4cute5tupleIJNS5_1CILi1EEES8_S8_EEENS6_IJNS7_ILi128EEENS7_ILi96EEENS7_ILi64EEEEEELi256ENS_10bfloat16_tEfNS_4arch4Sm90ELb1ELb0ELb0ELb1ELb0ELb0ELb1ELb1ELb0ELb1ELb0ELb0EEENS1_21CollectiveEpilogueFwdINS6_IJSA_NS7_ILi256EEESB_EEES9_SE_SG_Li256ELb1ELb1ELb0ELb0EEENS1_36VarlenDynamicPersistentTileSchedulerILi128ELi96ELi256ELi128ELb0ELb1ELb1ELb1ELb1ELb1EEEEEEEEEvNT_6ParamsE,"",@"SHT_CUDA_INFO"
	.sectionflags	@""
	.align	4


	//----- nvinfo : EIATTR_CUDA_API_VERSION
	.align		4
        /*0000*/ 	.byte	0x04, 0x37
        /*0002*/ 	.short	(.L_603 - .L_602)
.L_602:
        /*0004*/ 	.word	0x00000082


	//----- nvinfo : EIATTR_KPARAM_INFO
	.align		4
.L_603:
        /*0008*/ 	.byte	0x04, 0x17
        /*000a*/ 	.short	(.L_605 - .L_604)
.L_604:
        /*000c*/ 	.word	0x00000000
        /*0010*/ 	.short	0x0000
        /*0012*/ 	.short	0x0070
        /*0014*/ 	.byte	0x00, 0xf0, 0x01, 0x2e


	//----- nvinfo : EIATTR_SPARSE_MMA_MASK
	.align		4
.L_605:
        /*0018*/ 	.byte	0x03, 0x50
        /*001a*/ 	.short	0x0000


	//----- nvinfo : EIATTR_MAXREG_COUNT
	.align		4
        /*001c*/ 	.byte	0x03, 0x1b
        /*001e*/ 	.short	0x00a8


	//----- nvinfo : EIATTR_NUM_BARRIERS
	.align		4
        /*0020*/ 	.byte	0x02, 0x4c
        /*0022*/ 	.byte	0x10
	.zero		1


	//----- nvinfo : EIATTR_EXTERNS
	.align		4
        /*0024*/ 	.byte	0x04, 0x0f
        /*0026*/ 	.short	(.L_607 - .L_606)


	//   ....[0]....
	.align		4
.L_606:
        /*0028*/ 	.word	index@(__assertfail)


	//----- nvinfo : EIATTR_ANNOTATIONS
	.align		4
.L_607:
        /*002c*/ 	.byte	0x04, 0x55
        /*002e*/ 	.short	(.L_609 - .L_608)


	//   ....[0]....
.L_608:
        /* <DEDUP_REMOVED lines=97> */


	//----- nvinfo : EIATTR_MERCURY_ISA_VERSION
	.align		4
.L_609:
        /*0630*/ 	.byte	0x03, 0x5f
        /*0632*/ 	.short	0x0101


	//----- nvinfo : EIATTR_UNUSED_LOAD_BYTE_OFFSET
	.align		4
        /*0634*/ 	.byte	0x04, 0x44
        /*0636*/ 	.short	(.L_611 - .L_610)


	//   ....[0]....
.L_610:
        /*0638*/ 	.word	0x00000a80
        /*063c*/ 	.word	0x0000fff0


	//   ....[1]....
        /*0640*/ 	.word	0x00009a10
        /*0644*/ 	.word	0x0000fff0


	//----- nvinfo : EIATTR_INT_WARP_WIDE_INSTR_OFFSETS
	.align		4
.L_611:
        /*0648*/ 	.byte	0x04, 0x31
        /*064a*/ 	.short	(.L_613 - .L_612)


	//   ....[0]....
.L_612:
        /*064c*/ 	.word	0x00000130


	//   ....[1]....
        /*0650*/ 	.word	0x00000170


	//   ....[2]....
        /*0654*/ 	.word	0x000001e0


	//   ....[3]....
        /*0658*/ 	.word	0x000001f0


	//   ....[4]....
        /*065c*/ 	.word	0x0000dbd0


	//   ....[5]....
        /*0660*/ 	.word	0x0000dc60


	//   ....[6]....
        /*0664*/ 	.word	0x00012810


	//   ....[7]....
        /*0668*/ 	.word	0x000128a0


	//----- nvinfo : EIATTR_COOP_GROUP_MASK_REGIDS
	.align		4
.L_613:
        /*066c*/ 	.byte	0x04, 0x29
        /*066e*/ 	.short	(.L_615 - .L_614)


	//   ....[0]....
.L_614:
        /*0670*/ 	.word	0xffffffff


	//   ....[1]....
        /*0674*/ 	.word	0xffffffff


	//   ....[2]....
        /*0678*/ 	.word	0xffffffff


	//   ....[3]....
        /*067c*/ 	.word	0xffffffff


	//   ....[4]....
        /*0680*/ 	.word	0xffffffff


	//   ....[5]....
        /*0684*/ 	.word	0xffffffff


	//   ....[6]....
        /*0688*/ 	.word	0xffffffff


	//   ....[7]....
        /*068c*/ 	.word	0xffffffff


	//   ....[8]....
        /*0690*/ 	.word	0xffffffff


	//   ....[9]....
        /*0694*/ 	.word	0xffffffff


	//   ....[10]....
        /*0698*/ 	.word	0xffffffff


	//   ....[11]....
        /*069c*/ 	.word	0xffffffff


	//   ....[12]....
        /*06a0*/ 	.word	0xffffffff


	//   ....[13]....
        /*06a4*/ 	.word	0xffffffff


	//   ....[14]....
        /*06a8*/ 	.word	0xffffffff


	//   ....[15]....
        /*06ac*/ 	.word	0xffffffff


	//   ....[16]....
        /*06b0*/ 	.word	0xffffffff


	//   ....[17]....
        /*06b4*/ 	.word	0xffffffff


	//   ....[18]....
        /*06b8*/ 	.word	0xffffffff


	//   ....[19]....
        /*06bc*/ 	.word	0xffffffff


	//   ....[20]....
        /*06c0*/ 	.word	0xffffffff


	//   ....[21]....
        /*06c4*/ 	.word	0xffffffff


	//   ....[22]....
        /*06c8*/ 	.word	0xffffffff


	//   ....[23]....
        /*06cc*/ 	.word	0xffffffff


	//   ....[24]....
        /*06d0*/ 	.word	0xffffffff


	//   ....[25]....
        /*06d4*/ 	.word	0xffffffff


	//   ....[26]....
        /*06d8*/ 	.word	0xffffffff


	//   ....[27]....
        /*06dc*/ 	.word	0xffffffff


	//   ....[28]....
        /*06e0*/ 	.word	0xffffffff


	//   ....[29]....
        /*06e4*/ 	.word	0xffffffff


	//   ....[30]....
        /*06e8*/ 	.word	0xffffffff


	//   ....[31]....
        /*06ec*/ 	.word	0xffffffff


	//   ....[32]....
        /*06f0*/ 	.word	0xffffffff


	//   ....[33]....
        /*06f4*/ 	.word	0xffffffff


	//   ....[34]....
        /*06f8*/ 	.word	0xffffffff


	//   ....[35]....
        /*06fc*/ 	.word	0xffffffff


	//   ....[36]....
        /*0700*/ 	.word	0xffffffff


	//   ....[37]....
        /*0704*/ 	.word	0xffffffff


	//   ....[38]....
        /*0708*/ 	.word	0xffffffff


	//   ....[39]....
        /*070c*/ 	.word	0xffffffff


	//   ....[40]....
        /*0710*/ 	.word	0xffffffff


	//   ....[41]....
        /*0714*/ 	.word	0xffffffff


	//   ....[42]....
        /*0718*/ 	.word	0xffffffff


	//   ....[43]....
        /*071c*/ 	.word	0xffffffff


	//   ....[44]....
        /*0720*/ 	.word	0xffffffff


	//   ....[45]....
        /*0724*/ 	.word	0xffffffff


	//   ....[46]....
        /*0728*/ 	.word	0xffffffff


	//   ....[47]....
        /*072c*/ 	.word	0xffffffff


	//   ....[48]....
        /*0730*/ 	.word	0xffffffff


	//   ....[49]....
        /*0734*/ 	.word	0xffffffff


	//   ....[50]....
        /*0738*/ 	.word	0xffffffff


	//   ....[51]....
        /*073c*/ 	.word	0xffffffff


	//   ....[52]....
        /*0740*/ 	.word	0xffffffff


	//   ....[53]....
        /*0744*/ 	.word	0xffffffff


	//   ....[54]....
        /*0748*/ 	.word	0xffffffff


	//   ....[55]....
        /*074c*/ 	.word	0xffffffff


	//   ....[56]....
        /*0750*/ 	.word	0xffffffff


	//   ....[57]....
        /*0754*/ 	.word	0xffffffff


	//   ....[58]....
        /*0758*/ 	.word	0xffffffff


	//   ....[59]....
        /*075c*/ 	.word	0xffffffff


	//   ....[60]....
        /*0760*/ 	.word	0xffffffff


	//   ....[61]....
        /*0764*/ 	.word	0xffffffff


	//   ....[62]....
        /*0768*/ 	.word	0xffffffff


	//   ....[63]....
        /*076c*/ 	.word	0xffffffff


	//   ....[64]....
        /*0770*/ 	.word	0xffffffff


	//   ....[65]....
        /*0774*/ 	.word	0xffffffff


	//   ....[66]....
        /*0778*/ 	.word	0xffffffff


	//   ....[67]....
        /*077c*/ 	.word	0xffffffff


	//   ....[68]....
        /*0780*/ 	.word	0xffffffff


	//   ....[69]....
        /*0784*/ 	.word	0xffffffff


	//   ....[70]....
        /*0788*/ 	.word	0xffffffff


	//   ....[71]....
        /*078c*/ 	.word	0xffffffff


	//   ....[72]....
        /*0790*/ 	.word	0xffffffff


	//   ....[73]....
        /*0794*/ 	.word	0xffffffff


	//   ....[74]....
        /*0798*/ 	.word	0xffffffff


	//   ....[75]....
        /*079c*/ 	.word	0xffffffff


	//   ....[76]....
        /*07a0*/ 	.word	0xffffffff


	//   ....[77]....
        /*07a4*/ 	.word	0xffffffff


	//   ....[78]....
        /*07a8*/ 	.word	0xffffffff


	//   ....[79]....
        /*07ac*/ 	.word	0xffffffff


	//   ....[80]....
        /*07b0*/ 	.word	0xffffffff


	//   ....[81]....
        /*07b4*/ 	.word	0xffffffff


	//   ....[82]....
        /*07b8*/ 	.word	0xffffffff


	//   ....[83]....
        /*07bc*/ 	.word	0xffffffff


	//   ....[84]....
        /*07c0*/ 	.word	0xffffffff


	//   ....[85]....
        /*07c4*/ 	.word	0xffffffff


	//   ....[86]....
        /*07c8*/ 	.word	0xffffffff


	//   ....[87]....
        /*07cc*/ 	.word	0xffffffff


	//   ....[88]....
        /*07d0*/ 	.word	0xffffffff


	//   ....[89]....
        /*07d4*/ 	.word	0xffffffff


	//   ....[90]....
        /*07d8*/ 	.word	0xffffffff


	//   ....[91]....
        /*07dc*/ 	.word	0xffffffff


	//   ....[92]....
        /*07e0*/ 	.word	0xffffffff


	//   ....[93]....
        /*07e4*/ 	.word	0xffffffff


	//   ....[94]....
        /*07e8*/ 	.word	0xffffffff


	//   ....[95]....
        /*07ec*/ 	.word	0xffffffff


	//   ....[96]....
        /*07f0*/ 	.word	0xffffffff


	//   ....[97]....
        /*07f4*/ 	.word	0xffffffff


	//   ....[98]....
        /*07f8*/ 	.word	0xffffffff


	//   ....[99]....
        /*07fc*/ 	.word	0xffffffff


	//   ....[100]....
        /*0800*/ 	.word	0xffffffff


	//   ....[101]....
        /*0804*/ 	.word	0xffffffff


	//   ....[102]....
        /*0808*/ 	.word	0xffffffff


	//   ....[103]....
        /*080c*/ 	.word	0xffffffff


	//   ....[104]....
        /*0810*/ 	.word	0xffffffff


	//   ....[105]....
        /*0814*/ 	.word	0xffffffff


	//   ....[106]....
        /*0818*/ 	.word	0xffffffff


	//   ....[107]....
        /*081c*/ 	.word	0xffffffff


	//   ....[108]....
        /*0820*/ 	.word	0xffffffff


	//   ....[109]....
        /*0824*/ 	.word	0xffffffff


	//   ....[110]....
        /*0828*/ 	.word	0xffffffff


	//   ....[111]....
        /*082c*/ 	.word	0xffffffff


	//   ....[112]....
        /*0830*/ 	.word	0xffffffff


	//   ....[113]....
        /*0834*/ 	.word	0xffffffff


	//   ....[114]....
        /*0838*/ 	.word	0xffffffff


	//   ....[115]....
        /*083c*/ 	.word	0x0500000f


	//   ....[116]....
        /*0840*/ 	.word	0x0500000f


	//   ....[117]....
        /*0844*/ 	.word	0x0500000f


	//   ....[118]....
        /*0848*/ 	.word	0x0500000f


	//   ....[119]....
        /*084c*/ 	.word	0x0500000f


	//   ....[120]....
        /*0850*/ 	.word	0x0500000f


	//   ....[121]....
        /*0854*/ 	.word	0x0500000f


	//   ....[122]....
        /*0858*/ 	.word	0x0500000f


	//   ....[123]....
        /*085c*/ 	.word	0x0500000f


	//   ....[124]....
        /*0860*/ 	.word	0x0500000f


	//   ....[125]....
        /*0864*/ 	.word	0x0500000f


	//   ....[126]....
        /*0868*/ 	.word	0x0500000f


	//   ....[127]....
        /*086c*/ 	.word	0x0500000f


	//   ....[128]....
        /*0870*/ 	.word	0x0500000f


	//   ....[129]....
        /*0874*/ 	.word	0x0500000f


	//   ....[130]....
        /*0878*/ 	.word	0x0500000f


	//   ....[131]....
        /*087c*/ 	.word	0x0500000f


	//   ....[132]....
        /*0880*/ 	.word	0x0500000f


	//   ....[133]....
        /*0884*/ 	.word	0x0500000f


	//   ....[134]....
        /*0888*/ 	.word	0x0500000f


	//   ....[135]....
        /*088c*/ 	.word	0x0500000f


	//   ....[136]....
        /*0890*/ 	.word	0x0500000f


	//   ....[137]....
        /*0894*/ 	.word	0x0500000f


	//   ....[138]....
        /*0898*/ 	.word	0x0500000f


	//   ....[139]....
        /*089c*/ 	.word	0x0500000f


	//   ....[140]....
        /*08a0*/ 	.word	0x0500000f


	//   ....[141]....
        /*08a4*/ 	.word	0x0500000f


	//   ....[142]....
        /*08a8*/ 	.word	0x0500000f


	//   ....[143]....
        /*08ac*/ 	.word	0x0500000f


	//   ....[144]....
        /*08b0*/ 	.word	0x0500000f


	//   ....[145]....
        /*08b4*/ 	.word	0x0500000f


	//   ....[146]....
        /*08b8*/ 	.word	0x0500000f


	//   ....[147]....
        /*08bc*/ 	.word	0x0500000f


	//   ....[148]....
        /*08c0*/ 	.word	0x0500000f


	//   ....[149]....
        /*08c4*/ 	.word	0x0500000f


	//   ....[150]....
        /*08c8*/ 	.word	0x0500000f


	//   ....[151]....
        /*08cc*/ 	.word	0x0500000f


	//   ....[152]....
        /*08d0*/ 	.word	0x0500000f


	//   ....[153]....
        /*08d4*/ 	.word	0x0500000f


	//   ....[154]....
        /*08d8*/ 	.word	0x0500000f


	//   ....[155]....
        /*08dc*/ 	.word	0x0500000f


	//   ....[156]....
        /*08e0*/ 	.word	0x0500000f


	//   ....[157]....
        /*08e4*/ 	.word	0x0500000f


	//   ....[158]....
        /*08e8*/ 	.word	0x0500000f


	//   ....[159]....
        /*08ec*/ 	.word	0x0500000f


	//   ....[160]....
        /*08f0*/ 	.word	0x0500000f


	//   ....[161]....
        /*08f4*/ 	.word	0x0500000f


	//   ....[162]....
        /*08f8*/ 	.word	0x0500000f


	//   ....[163]....
        /*08fc*/ 	.word	0x0500000f


	//   ....[164]....
        /*0900*/ 	.word	0x0500000f


	//   ....[165]....
        /*0904*/ 	.word	0x0500000f


	//----- nvinfo : EIATTR_COOP_GROUP_INSTR_OFFSETS
	.align		4
.L_615:
        /*0908*/ 	.byte	0x04, 0x28
        /*090a*/ 	.short	(.L_617 - .L_616)


	//   ....[0]....
.L_616:
        /*090c*/ 	.word	0x00000070


	//   ....[1]....
        /*0910*/ 	.word	0x00000140


	//   ....[2]....
        /*0914*/ 	.word	0x00000190


	//   ....[3]....
        /*0918*/ 	.word	0x000003e0


	//   ....[4]....
        /*091c*/ 	.word	0x00000540


	//   ....[5]....
        /*0920*/ 	.word	0x00000660


	//   ....[6]....
        /*0924*/ 	.word	0x000007c0


	//   ....[7]....
        /*0928*/ 	.word	0x00001920


	//   ....[8]....
        /*092c*/ 	.word	0x00002590


	//   ....[9]....
        /*0930*/ 	.word	0x000025d0


	//   ....[10]....
        /*0934*/ 	.word	0x000033b0


	//   ....[11]....
        /*0938*/ 	.word	0x000033d0


	//   ....[12]....
        /*093c*/ 	.word	0x000033f0


	//   ....[13]....
        /*0940*/ 	.word	0x00003410


	//   ....[14]....
        /*0944*/ 	.word	0x00004870


	//   ....[15]....
        /*0948*/ 	.word	0x00004890


	//   ....[16]....
        /*094c*/ 	.word	0x000055a0


	//   ....[17]....
        /*0950*/ 	.word	0x000055c0


	//   ....[18]....
        /*0954*/ 	.word	0x000055e0


	//   ....[19]....
        /*0958*/ 	.word	0x00005600


	//   ....[20]....
        /*095c*/ 	.word	0x00007910


	//   ....[21]....
        /*0960*/ 	.word	0x00007970


	//   ....[22]....
        /*0964*/ 	.word	0x00007990


	//   ....[23]....
        /*0968*/ 	.word	0x000079b0


	//   ....[24]....
        /*096c*/ 	.word	0x00008f70


	//   ....[25]....
        /*0970*/ 	.word	0x00008fb0


	//   ....[26]....
        /*0974*/ 	.word	0x00009050


	//   ....[27]....
        /*0978*/ 	.word	0x000090c0


	//   ....[28]....
        /*097c*/ 	.word	0x0000ab60


	//   ....[29]....
        /*0980*/ 	.word	0x0000ab90


	//   ....[30]....
        /*0984*/ 	.word	0x0000abd0


	//   ....[31]....
        /*0988*/ 	.word	0x0000ac00


	//   ....[32]....
        /*098c*/ 	.word	0x0000b450


	//   ....[33]....
        /*0990*/ 	.word	0x0000b470


	//   ....[34]....
        /*0994*/ 	.word	0x0000b5c0


	//   ....[35]....
        /*0998*/ 	.word	0x0000b5e0


	//   ....[36]....
        /*099c*/ 	.word	0x0000b720


	//   ....[37]....
        /*09a0*/ 	.word	0x0000b740


	//   ....[38]....
        /*09a4*/ 	.word	0x0000b890


	//   ....[39]....
        /*09a8*/ 	.word	0x0000b8b0


	//   ....[40]....
        /*09ac*/ 	.word	0x0000c230


	//   ....[41]....
        /*09b0*/ 	.word	0x0000c260


	//   ....[42]....
        /*09b4*/ 	.word	0x0000c3b0


	//   ....[43]....
        /*09b8*/ 	.word	0x0000c3d0


	//   ....[44]....
        /*09bc*/ 	.word	0x0000c510


	//   ....[45]....
        /*09c0*/ 	.word	0x0000c530


	//   ....[46]....
        /*09c4*/ 	.word	0x0000c680


	//   ....[47]....
        /*09c8*/ 	.word	0x0000c6a0


	//   ....[48]....
        /*09cc*/ 	.word	0x0000c870


	//   ....[49]....
        /*09d0*/ 	.word	0x0000ca50


	//   ....[50]....
        /*09d4*/ 	.word	0x0000ca80


	//   ....[51]....
        /*09d8*/ 	.word	0x0000cab0


	//   ....[52]....
        /*09dc*/ 	.word	0x0000cae0


	//   ....[53]....
        /*09e0*/ 	.word	0x0000cb10


	//   ....[54]....
        /*09e4*/ 	.word	0x0000cb40


	//   ....[55]....
        /*09e8*/ 	.word	0x0000ccb0


	//   ....[56]....
        /*09ec*/ 	.word	0x0000cce0


	//   ....[57]....
        /*09f0*/ 	.word	0x0000cd10


	//   ....[58]....
        /*09f4*/ 	.word	0x0000cd40


	//   ....[59]....
        /*09f8*/ 	.word	0x0000cd70


	//   ....[60]....
        /*09fc*/ 	.word	0x0000cda0


	//   ....[61]....
        /*0a00*/ 	.word	0x0000ce40


	//   ....[62]....
        /*0a04*/ 	.word	0x0000cea0


	//   ....[63]....
        /*0a08*/ 	.word	0x0000cf30


	//   ....[64]....
        /*0a0c*/ 	.word	0x0000e1d0


	//   ....[65]....
        /*0a10*/ 	.word	0x0000ed60


	//   ....[66]....
        /*0a14*/ 	.word	0x0000ed80


	//   ....[67]....
        /*0a18*/ 	.word	0x0000edb0


	//   ....[68]....
        /*0a1c*/ 	.word	0x0000edd0


	//   ....[69]....
        /*0a20*/ 	.word	0x0000ee80


	//   ....[70]....
        /*0a24*/ 	.word	0x0000ef10


	//   ....[71]....
        /*0a28*/ 	.word	0x0000ef40


	//   ....[72]....
        /*0a2c*/ 	.word	0x0000efc0


	//   ....[73]....
        /*0a30*/ 	.word	0x0000eff0


	//   ....[74]....
        /*0a34*/ 	.word	0x0000f070


	//   ....[75]....
        /*0a38*/ 	.word	0x0000f0a0


	//   ....[76]....
        /*0a3c*/ 	.word	0x0000f120


	//   ....[77]....
        /*0a40*/ 	.word	0x0000f150


	//   ....[78]....
        /*0a44*/ 	.word	0x0000f170


	//   ....[79]....
        /*0a48*/ 	.word	0x0000f1c0


	//   ....[80]....
        /*0a4c*/ 	.word	0x0000f1d0


	//   ....[81]....
        /*0a50*/ 	.word	0x0000f930


	//   ....[82]....
        /*0a54*/ 	.word	0x0000f990


	//   ....[83]....
        /*0a58*/ 	.word	0x0000fa40


	//   ....[84]....
        /*0a5c*/ 	.word	0x0000fa50


	//   ....[85]....
        /*0a60*/ 	.word	0x0000fae0


	//   ....[86]....
        /*0a64*/ 	.word	0x0000faf0


	//   ....[87]....
        /*0a68*/ 	.word	0x0000fb80


	//   ....[88]....
        /*0a6c*/ 	.word	0x0000fb90


	//   ....[89]....
        /*0a70*/ 	.word	0x0000fc00


	//   ....[90]....
        /*0a74*/ 	.word	0x0000fc10


	//   ....[91]....
        /*0a78*/ 	.word	0x0000fc90


	//   ....[92]....
        /*0a7c*/ 	.word	0x0000fca0


	//   ....[93]....
        /*0a80*/ 	.word	0x0000fd20


	//   ....[94]....
        /*0a84*/ 	.word	0x0000fd30


	//   ....[95]....
        /*0a88*/ 	.word	0x0000fdb0


	//   ....[96]....
        /*0a8c*/ 	.word	0x0000fdc0


	//   ....[97]....
        /*0a90*/ 	.word	0x00012aa0


	//   ....[98]....
        /*0a94*/ 	.word	0x00012b00


	//   ....[99]....
        /*0a98*/ 	.word	0x00012b30


	//   ....[100]....
        /*0a9c*/ 	.word	0x00012b40


	//   ....[101]....
        /*0aa0*/ 	.word	0x00012b70


	//   ....[102]....
        /*0aa4*/ 	.word	0x00012ba0


	//   ....[103]....
        /*0aa8*/ 	.word	0x00012bd0


	//   ....[104]....
        /*0aac*/ 	.word	0x00012c00


	//   ....[105]....
        /*0ab0*/ 	.word	0x00012d80


	//   ....[106]....
        /*0ab4*/ 	.word	0x00012db0


	//   ....[107]....
        /*0ab8*/ 	.word	0x00012de0


	//   ....[108]....
        /*0abc*/ 	.word	0x00012e10


	//   ....[109]....
        /*0ac0*/ 	.word	0x00012e40


	//   ....[110]....
        /*0ac4*/ 	.word	0x00012e70


	//   ....[111]....
        /*0ac8*/ 	.word	0x00012f30


	//   ....[112]....
        /*0acc*/ 	.word	0x00012f50


	//   ....[113]....
        /*0ad0*/ 	.word	0x00012fc0


	//   ....[114]....
        /*0ad4*/ 	.word	0x00013690


	//   ....[115]....
        /*0ad8*/ 	.word	0x00013cb0


	//   ....[116]....
        /*0adc*/ 	.word	0x00013e30


	//   ....[117]....
        /*0ae0*/ 	.word	0x00013ea0


	//   ....[118]....
        /*0ae4*/ 	.word	0x00013f00


	//   ....[119]....
        /*0ae8*/ 	.word	0x00013f60


	//   ....[120]....
        /*0aec*/ 	.word	0x00014030


	//   ....[121]....
        /*0af0*/ 	.word	0x000140f0


	//   ....[122]....
        /*0af4*/ 	.word	0x00014200


	//   ....[123]....
        /*0af8*/ 	.word	0x000142a0


	//   ....[124]....
        /*0afc*/ 	.word	0x00014370


	//   ....[125]....
        /*0b00*/ 	.word	0x00014410


	//   ....[126]....
        /*0b04*/ 	.word	0x000144e0


	//   ....[127]....
        /*0b08*/ 	.word	0x00014580


	//   ....[128]....
        /*0b0c*/ 	.word	0x00014650


	//   ....[129]....
        /*0b10*/ 	.word	0x000146f0


	//   ....[130]....
        /*0b14*/ 	.word	0x000147a0


	//   ....[131]....
        /*0b18*/ 	.word	0x00014840


	//   ....[132]....
        /*0b1c*/ 	.word	0x00014ad0


	//   ....[133]....
        /*0b20*/ 	.word	0x00014ba0


	//   ....[134]....
        /*0b24*/ 	.word	0x00014c80


	//   ....[135]....
        /*0b28*/ 	.word	0x00014cf0


	//   ....[136]....
        /*0b2c*/ 	.word	0x00014e00


	//   ....[137]....
        /*0b30*/ 	.word	0x00014ec0


	//   ....[138]....
        /*0b34*/ 	.word	0x00014f80


	//   ....[139]....
        /*0b38*/ 	.word	0x00015040


	//   ....[140]....
        /*0b3c*/ 	.word	0x00015100


	//   ....[141]....
        /*0b40*/ 	.word	0x000151c0


	//   ....[142]....
        /*0b44*/ 	.word	0x00015280


	//   ....[143]....
        /*0b48*/ 	.word	0x00015330


	//   ....[144]....
        /*0b4c*/ 	.word	0x00015430


	//   ....[145]....
        /*0b50*/ 	.word	0x00015480


	//   ....[146]....
        /*0b54*/ 	.word	0x000154e0


	//   ....[147]....
        /*0b58*/ 	.word	0x000155c0


	//   ....[148]....
        /*0b5c*/ 	.word	0x000158f0


	//   ....[149]....
        /*0b60*/ 	.word	0x00015990


	//   ....[150]....
        /*0b64*/ 	.word	0x00015ab0


	//   ....[151]....
        /*0b68*/ 	.word	0x00015b30


	//   ....[152]....
        /*0b6c*/ 	.word	0x00015bb0


	//   ....[153]....
        /*0b70*/ 	.word	0x00015c30


	//   ....[154]....
        /*0b74*/ 	.word	0x00015cb0


	//   ....[155]....
        /*0b78*/ 	.word	0x00015d40


	//   ....[156]....
        /*0b7c*/ 	.word	0x00015de0


	//   ....[157]....
        /*0b80*/ 	.word	0x00015e80


	//   ....[158]....
        /*0b84*/ 	.word	0x00015f00


	//   ....[159]....
        /*0b88*/ 	.word	0x00015f80


	//   ....[160]....
        /*0b8c*/ 	.word	0x00016000


	//   ....[161]....
        /*0b90*/ 	.word	0x00016090


	//   ....[162]....
        /*0b94*/ 	.word	0x00016110


	//   ....[163]....
        /*0b98*/ 	.word	0x000161b0


	//   ....[164]....
        /*0b9c*/ 	.word	0x00016240


	//   ....[165]....
        /*0ba0*/ 	.word	0x00016370


	//----- nvinfo : EIATTR_REG_RECONFIG
	.align		4
.L_617:
        /*0ba4*/ 	.byte	0x01, 0x54
	.zero		2


	//----- nvinfo : EIATTR_SYSCALL_OFFSETS
	.align		4
        /*0ba8*/ 	.byte	0x04, 0x46
        /*0baa*/ 	.short	(.L_619 - .L_618)


	//   ....[0]....
.L_618:
        /*0bac*/ 	.word	0x00001b80


	//   ....[1]....
        /*0bb0*/ 	.word	0x0000ddd0


	//   ....[2]....
        /*0bb4*/ 	.word	0x0000df30


	//   ....[3]....
        /*0bb8*/ 	.word	0x0000e030


	//   ....[4]....
        /*0bbc*/ 	.word	0x0000e940


	//   ....[5]....
        /*0bc0*/ 	.word	0x0000f550


	//----- nvinfo : EIATTR_MBARRIER_INSTR_OFFSETS
	.align		4
.L_619:
        /*0bc4*/ 	.byte	0x04, 0x39
        /*0bc6*/ 	.short	(.L_621 - .L_620)


	//   ....[0]....
.L_620:
        /*0bc8*/ 	.word	0x00000280
        /*0bcc*/ 	.word	0x000000ff
        /*0bd0*/ 	.word	0x00032400
        /*0bd4*/ 	.short	0x0100
        /*0bd6*/ 	.byte	0x08
	.zero		1


	//   ....[1]....
        /*0bd8*/ 	.word	0x00000290
        /*0bdc*/ 	.word	0x000000ff
        /*0be0*/ 	.word	0x00032410
        /*0be4*/ 	.short	0x0100
        /*0be6*/ 	.byte	0x08
	.zero		1


	//   ....[2]....
        /*0be8*/ 	.word	0x000002a0
        /*0bec*/ 	.word	0x000000ff
        /*0bf0*/ 	.word	0x00032420
        /*0bf4*/ 	.short	0x0100
        /*0bf6*/ 	.byte	0x08
	.zero		1


	//   ....[3]....
        /*0bf8*/ 	.word	0x00000390
        /*0bfc*/ 	.word	0x000000ff
        /*0c00*/ 	.word	0x00032430
        /*0c04*/ 	.short	0x0100
        /*0c06*/ 	.byte	0x08
	.zero		1


	//   ....[4]....
        /*0c08*/ 	.word	0x000003a0
        /*0c0c*/ 	.word	0x000000ff
        /*0c10*/ 	.word	0x00032440
        /*0c14*/ 	.short	0x0100
        /*0c16*/ 	.byte	0x08
	.zero		1


	//   ....[5]....
        /*0c18*/ 	.word	0x000003b0
        /*0c1c*/ 	.word	0x000000ff
        /*0c20*/ 	.word	0x00032438
        /*0c24*/ 	.short	0x0100
        /*0c26*/ 	.byte	0x08
	.zero		1


	//   ....[6]....
        /*0c28*/ 	.word	0x000003c0
        /*0c2c*/ 	.word	0x000000ff
        /*0c30*/ 	.word	0x00032448
        /*0c34*/ 	.short	0x0100
        /*0c36*/ 	.byte	0x08
	.zero		1


	//   ....[7]....
        /*0c38*/ 	.word	0x000004f0
        /*0c3c*/ 	.word	0x000000ff
        /*0c40*/ 	.word	0x00032450
        /*0c44*/ 	.short	0x0100
        /*0c46*/ 	.byte	0x08
	.zero		1


	//   ....[8]....
        /*0c48*/ 	.word	0x00000500
        /*0c4c*/ 	.word	0x000000ff
        /*0c50*/ 	.word	0x00032460
        /*0c54*/ 	.short	0x0100
        /*0c56*/ 	.byte	0x08
	.zero		1


	//   ....[9]....
        /*0c58*/ 	.word	0x00000510
        /*0c5c*/ 	.word	0x000000ff
        /*0c60*/ 	.word	0x00032458
        /*0c64*/ 	.short	0x0100
        /*0c66*/ 	.byte	0x08
	.zero		1


	//   ....[10]....
        /*0c68*/ 	.word	0x00000520
        /*0c6c*/ 	.word	0x000000ff
        /*0c70*/ 	.word	0x00032468
        /*0c74*/ 	.short	0x0100
        /*0c76*/ 	.byte	0x08
	.zero		1


	//   ....[11]....
        /*0c78*/ 	.word	0x00000610
        /*0c7c*/ 	.word	0x000000ff
        /*0c80*/ 	.word	0x00032470
        /*0c84*/ 	.short	0x0100
        /*0c86*/ 	.byte	0x06
	.zero		1


	//   ....[12]....
        /*0c88*/ 	.word	0x00000620
        /*0c8c*/ 	.word	0x000000ff
        /*0c90*/ 	.word	0x00032480
        /*0c94*/ 	.short	0x0100
        /*0c96*/ 	.byte	0x06
	.zero		1


	//   ....[13]....
        /*0c98*/ 	.word	0x00000630
        /*0c9c*/ 	.word	0x000000ff
        /*0ca0*/ 	.word	0x00032478
        /*0ca4*/ 	.short	0x0100
        /*0ca6*/ 	.byte	0x06
	.zero		1


	//   ....[14]....
        /*0ca8*/ 	.word	0x00000640
        /*0cac*/ 	.word	0x000000ff
        /*0cb0*/ 	.word	0x00032488
        /*0cb4*/ 	.short	0x0100
        /*0cb6*/ 	.byte	0x06
	.zero		1


	//   ....[15]....
        /*0cb8*/ 	.word	0x00000770
        /*0cbc*/ 	.word	0x000000ff
        /*0cc0*/ 	.word	0x00032490
        /*0cc4*/ 	.short	0x0100
        /*0cc6*/ 	.byte	0x08
	.zero		1


	//   ....[16]....
        /*0cc8*/ 	.word	0x00000780
        /*0ccc*/ 	.word	0x000000ff
        /*0cd0*/ 	.word	0x000324a0
        /*0cd4*/ 	.short	0x0100
        /*0cd6*/ 	.byte	0x08
	.zero		1


	//   ....[17]....
        /*0cd8*/ 	.word	0x00000790
        /*0cdc*/ 	.word	0x000000ff
        /*0ce0*/ 	.word	0x00032498
        /*0ce4*/ 	.short	0x0100
        /*0ce6*/ 	.byte	0x08
	.zero		1


	//   ....[18]....
        /*0ce8*/ 	.word	0x000007a0
        /*0cec*/ 	.word	0x000000ff
        /*0cf0*/ 	.word	0x000324a8
        /*0cf4*/ 	.short	0x0100
        /*0cf6*/ 	.byte	0x08
	.zero		1


	//   ....[19]....
        /*0cf8*/ 	.word	0x000008d0
        /*0cfc*/ 	.word	0x000000ff
        /*0d00*/ 	.word	0x000324b0
        /*0d04*/ 	.short	0x0100
        /*0d06*/ 	.byte	0x08
	.zero		1


	//   ....[20]....
        /*0d08*/ 	.word	0x000008e0
        /*0d0c*/ 	.word	0x000000ff
        /*0d10*/ 	.word	0x000324c0
        /*0d14*/ 	.short	0x0100
        /*0d16*/ 	.byte	0x08
	.zero		1


	//   ....[21]....
        /*0d18*/ 	.word	0x000008f0
        /*0d1c*/ 	.word	0x000000ff
        /*0d20*/ 	.word	0x000324b8
        /*0d24*/ 	.short	0x0100
        /*0d26*/ 	.byte	0x08
	.zero		1


	//   ....[22]....
        /*0d28*/ 	.word	0x00000900
        /*0d2c*/ 	.word	0x000000ff
        /*0d30*/ 	.word	0x000324c8
        /*0d34*/ 	.short	0x0100
        /*0d36*/ 	.byte	0x08
	.zero		1


	//   ....[23]....
        /*0d38*/ 	.word	0x00001c40
        /*0d3c*/ 	.word	0x00000005
        /*0d40*/ 	.word	0x00032400
        /*0d44*/ 	.short	0x010a
        /*0d46*/ 	.byte	0x3f
	.zero		1


	//   ....[24]....
        /*0d48*/ 	.word	0x00001d20
        /*0d4c*/ 	.word	0x00000000
        /*0d50*/ 	.word	0x00032430
        /*0d54*/ 	.short	0x010a
        /*0d56*/ 	.byte	0x3f
	.zero		1


	//   ....[25]....
        /*0d58*/ 	.word	0x00001d60
        /*0d5c*/ 	.word	0x00000000
        /*0d60*/ 	.word	0x00032430
        /*0d64*/ 	.short	0x010a
        /*0d66*/ 	.byte	0x3f
	.zero		1


	//   ....[26]....
        /*0d68*/ 	.word	0x00002060
        /*0d6c*/ 	.word	0x00000005
        /*0d70*/ 	.word	0x00032410
        /*0d74*/ 	.short	0x010a
        /*0d76*/ 	.byte	0x3f
	.zero		1


	//   ....[27]....
        /*0d78*/ 	.word	0x000020a0
        /*0d7c*/ 	.word	0x00000000
        /*0d80*/ 	.word	0x00032450
        /*0d84*/ 	.short	0x010a
        /*0d86*/ 	.byte	0x3f
	.zero		1


	//   ....[28]....
        /*0d88*/ 	.word	0x000020e0
        /*0d8c*/ 	.word	0x00000000
        /*0d90*/ 	.word	0x00032450
        /*0d94*/ 	.short	0x010a
        /*0d96*/ 	.byte	0x3f
	.zero		1


	//   ....[29]....
        /*0d98*/ 	.word	0x00003620
        /*0d9c*/ 	.word	0x00000018
        /*0da0*/ 	.word	0x00000000
        /*0da4*/ 	.short	0x0101
        /*0da6*/ 	.byte	0x3f
	.zero		1


	//   ....[30]....
        /*0da8*/ 	.word	0x00004140
        /*0dac*/ 	.word	0x00000000
        /*0db0*/ 	.word	0x00000000
        /*0db4*/ 	.short	0x0101
        /*0db6*/ 	.byte	0x3f
	.zero		1


	//   ....[31]....
        /*0db8*/ 	.word	0x00004330
        /*0dbc*/ 	.word	0x000000ff
        /*0dc0*/ 	.word	0x00032430
        /*0dc4*/ 	.short	0x010a
        /*0dc6*/ 	.byte	0x04
	.zero		1


	//   ....[32]....
        /*0dc8*/ 	.word	0x00004370
        /*0dcc*/ 	.word	0x000000ff
        /*0dd0*/ 	.word	0x00032430
        /*0dd4*/ 	.short	0x010a
        /*0dd6*/ 	.byte	0x04
	.zero		1


	//   ....[33]....
        /*0dd8*/ 	.word	0x00004580
        /*0ddc*/ 	.word	0x000000ff
        /*0de0*/ 	.word	0x00032450
        /*0de4*/ 	.short	0x010a
        /*0de6*/ 	.byte	0x04
	.zero		1


	//   ....[34]....
        /*0de8*/ 	.word	0x000045c0
        /*0dec*/ 	.word	0x000000ff
        /*0df0*/ 	.word	0x00032450
        /*0df4*/ 	.short	0x010a
        /*0df6*/ 	.byte	0x04
	.zero		1


	//   ....[35]....
        /*0df8*/ 	.word	0x00005860
        /*0dfc*/ 	.word	0x00000099
        /*0e00*/ 	.word	0x00000000
        /*0e04*/ 	.short	0x0101
        /*0e06*/ 	.byte	0x3f
	.zero		1


	//   ....[36]....
        /*0e08*/ 	.word	0x00006c40
        /*0e0c*/ 	.word	0x000000d3
        /*0e10*/ 	.word	0x00000000
        /*0e14*/ 	.short	0x0101
        /*0e16*/ 	.byte	0x3f
	.zero		1


	//   ....[37]....
        /*0e18*/ 	.word	0x00006d70
        /*0e1c*/ 	.word	0x000000ff
        /*0e20*/ 	.word	0x00032430
        /*0e24*/ 	.short	0x010a
        /*0e26*/ 	.byte	0x04
	.zero		1


	//   ....[38]....
        /*0e28*/ 	.word	0x00006db0
        /*0e2c*/ 	.word	0x000000ff
        /*0e30*/ 	.word	0x00032430
        /*0e34*/ 	.short	0x010a
        /*0e36*/ 	.byte	0x04
	.zero		1


	//   ....[39]....
        /*0e38*/ 	.word	0x00006fc0
        /*0e3c*/ 	.word	0x000000ff
        /*0e40*/ 	.word	0x00032450
        /*0e44*/ 	.short	0x010a
        /*0e46*/ 	.byte	0x04
	.zero		1


	//   ....[40]....
        /*0e48*/ 	.word	0x00007000
        /*0e4c*/ 	.word	0x000000ff
        /*0e50*/ 	.word	0x00032450
        /*0e54*/ 	.short	0x010a
        /*0e56*/ 	.byte	0x04
	.zero		1


	//   ....[41]....
        /*0e58*/ 	.word	0x00007be0
        /*0e5c*/ 	.word	0x00000098
        /*0e60*/ 	.word	0x00000000
        /*0e64*/ 	.short	0x0101
        /*0e66*/ 	.byte	0x3f
	.zero		1


	//   ....[42]....
        /*0e68*/ 	.word	0x00008f50
        /*0e6c*/ 	.word	0x000000d4
        /*0e70*/ 	.word	0x00000000
        /*0e74*/ 	.short	0x0101
        /*0e76*/ 	.byte	0x3f
	.zero		1


	//   ....[43]....
        /*0e78*/ 	.word	0x0000b440
        /*0e7c*/ 	.word	0x00000097
        /*0e80*/ 	.word	0x00000000
        /*0e84*/ 	.short	0x0101
        /*0e86*/ 	.byte	0x3f
	.zero		1


	//   ....[44]....
        /*0e88*/ 	.word	0x0000e480
        /*0e8c*/ 	.word	0x00000000
        /*0e90*/ 	.word	0x00032440
        /*0e94*/ 	.short	0x010a
        /*0e96*/ 	.byte	0x3f
	.zero		1


	//   ....[45]....
        /*0e98*/ 	.word	0x0000f2f0
        /*0e9c*/ 	.word	0x00000008
        /*0ea0*/ 	.word	0x00032400
        /*0ea4*/ 	.short	0x0107
        /*0ea6*/ 	.byte	0x3f
	.zero		1


	//   ....[46]....
        /*0ea8*/ 	.word	0x0000f390
        /*0eac*/ 	.word	0x00000002
        /*0eb0*/ 	.word	0x00032400
        /*0eb4*/ 	.short	0x0101
        /*0eb6*/ 	.byte	0x3f
	.zero		1


	//   ....[47]....
        /*0eb8*/ 	.word	0x0000fee0
        /*0ebc*/ 	.word	0x00000007
        /*0ec0*/ 	.word	0x00032410
        /*0ec4*/ 	.short	0x0107
        /*0ec6*/ 	.byte	0x3f
	.zero		1


	//   ....[48]....
        /*0ec8*/ 	.word	0x0000ffe0
        /*0ecc*/ 	.word	0x00000002
        /*0ed0*/ 	.word	0x00032410
        /*0ed4*/ 	.short	0x0101
        /*0ed6*/ 	.byte	0x3f
	.zero		1


	//   ....[49]....
        /*0ed8*/ 	.word	0x00010000
        /*0edc*/ 	.word	0x00000002
        /*0ee0*/ 	.word	0x00032420
        /*0ee4*/ 	.short	0x010a
        /*0ee6*/ 	.byte	0x3f
	.zero		1


	//   ....[50]....
        /*0ee8*/ 	.word	0x00010110
        /*0eec*/ 	.word	0x00000002
        /*0ef0*/ 	.word	0x00032460
        /*0ef4*/ 	.short	0x010a
        /*0ef6*/ 	.byte	0x3f
	.zero		1


	//   ....[51]....
        /*0ef8*/ 	.word	0x000109f0
        /*0efc*/ 	.word	0x00000003
        /*0f00*/ 	.word	0x00032440
        /*0f04*/ 	.short	0x010a
        /*0f06*/ 	.byte	0x3f
	.zero		1


	//   ....[52]....
        /*0f08*/ 	.word	0x00010c50
        /*0f0c*/ 	.word	0x00000003
        /*0f10*/ 	.word	0x00032460
        /*0f14*/ 	.short	0x010a
        /*0f16*/ 	.byte	0x3f
	.zero		1


	//   ....[53]....
        /*0f18*/ 	.word	0x000114d0
        /*0f1c*/ 	.word	0x00000004
        /*0f20*/ 	.word	0x00032440
        /*0f24*/ 	.short	0x010a
        /*0f26*/ 	.byte	0x3f
	.zero		1


	//   ....[54]....
        /*0f28*/ 	.word	0x00011720
        /*0f2c*/ 	.word	0x00000004
        /*0f30*/ 	.word	0x00032460
        /*0f34*/ 	.short	0x010a
        /*0f36*/ 	.byte	0x3f
	.zero		1


	//   ....[55]....
        /*0f38*/ 	.word	0x00011f30
        /*0f3c*/ 	.word	0x00000004
        /*0f40*/ 	.word	0x00032440
        /*0f44*/ 	.short	0x010a
        /*0f46*/ 	.byte	0x3f
	.zero		1


	//   ....[56]....
        /*0f48*/ 	.word	0x00012190
        /*0f4c*/ 	.word	0x00000004
        /*0f50*/ 	.word	0x00032460
        /*0f54*/ 	.short	0x010a
        /*0f56*/ 	.byte	0x3f
	.zero		1


	//   ....[57]....
        /*0f58*/ 	.word	0x00013610
        /*0f5c*/ 	.word	0x00000000
        /*0f60*/ 	.word	0x00032420
        /*0f64*/ 	.short	0x010a
        /*0f66*/ 	.byte	0x3f
	.zero		1


	//   ....[58]....
        /*0f68*/ 	.word	0x000137f0
        /*0f6c*/ 	.word	0x00000006
        /*0f70*/ 	.word	0x00000000
        /*0f74*/ 	.short	0x010a
        /*0f76*/ 	.byte	0x3f
	.zero		1


	//   ....[59]....
        /*0f78*/ 	.word	0x00013860
        /*0f7c*/ 	.word	0x00000007
        /*0f80*/ 	.word	0x00000000
        /*0f84*/ 	.short	0x010a
        /*0f86*/ 	.byte	0x3f
	.zero		1


	//   ....[60]....
        /*0f88*/ 	.word	0x000138d0
        /*0f8c*/ 	.word	0x00000004
        /*0f90*/ 	.word	0x00000000
        /*0f94*/ 	.short	0x010a
        /*0f96*/ 	.byte	0x3f
	.zero		1


	//   ....[61]....
        /*0f98*/ 	.word	0x00013900
        /*0f9c*/ 	.word	0x00000003
        /*0fa0*/ 	.word	0x00000000
        /*0fa4*/ 	.short	0x010a
        /*0fa6*/ 	.byte	0x3f
	.zero		1


	//   ....[62]....
        /*0fa8*/ 	.word	0x00013960
        /*0fac*/ 	.word	0x00000005
        /*0fb0*/ 	.word	0x00032400
        /*0fb4*/ 	.short	0x010a
        /*0fb6*/ 	.byte	0x3f
	.zero		1


	//   ....[63]....
        /*0fb8*/ 	.word	0x000139b0
        /*0fbc*/ 	.word	0x00000000
        /*0fc0*/ 	.word	0x00032430
        /*0fc4*/ 	.short	0x010a
        /*0fc6*/ 	.byte	0x3f
	.zero		1


	//   ....[64]....
        /*0fc8*/ 	.word	0x00013a00
        /*0fcc*/ 	.word	0x00000005
        /*0fd0*/ 	.word	0x00032410
        /*0fd4*/ 	.short	0x010a
        /*0fd6*/ 	.byte	0x3f
	.zero		1


	//   ....[65]....
        /*0fd8*/ 	.word	0x00013a50
        /*0fdc*/ 	.word	0x00000000
        /*0fe0*/ 	.word	0x00032450
        /*0fe4*/ 	.short	0x010a
        /*0fe6*/ 	.byte	0x3f
	.zero		1


	//   ....[66]....
        /*0fe8*/ 	.word	0x00013ab0
        /*0fec*/ 	.word	0x00000014
        /*0ff0*/ 	.word	0x00032430
        /*0ff4*/ 	.short	0x010a
        /*0ff6*/ 	.byte	0x3f
	.zero		1


	//   ....[67]....
        /*0ff8*/ 	.word	0x00013b10
        /*0ffc*/ 	.word	0x00000014
        /*1000*/ 	.word	0x00032450
        /*1004*/ 	.short	0x010a
        /*1006*/ 	.byte	0x3f
	.zero		1


	//   ....[68]....
        /*1008*/ 	.word	0x00013b70
        /*100c*/ 	.word	0x00000014
        /*1010*/ 	.word	0x00032430
        /*1014*/ 	.short	0x010a
        /*1016*/ 	.byte	0x3f
	.zero		1


	//   ....[69]....
        /*1018*/ 	.word	0x00013bd0
        /*101c*/ 	.word	0x00000014
        /*1020*/ 	.word	0x00032450
        /*1024*/ 	.short	0x010a
        /*1026*/ 	.byte	0x3f
	.zero		1


	//   ....[70]....
        /*1028*/ 	.word	0x00013d70
        /*102c*/ 	.word	0x00000000
        /*1030*/ 	.word	0x00032440
        /*1034*/ 	.short	0x010a
        /*1036*/ 	.byte	0x3f
	.zero		1


	//   ....[71]....
        /*1038*/ 	.word	0x00015610
        /*103c*/ 	.word	0x00000002
        /*1040*/ 	.word	0x00032420
        /*1044*/ 	.short	0x010a
        /*1046*/ 	.byte	0x3f
	.zero		1


	//   ....[72]....
        /*1048*/ 	.word	0x00015660
        /*104c*/ 	.word	0x00000002
        /*1050*/ 	.word	0x00032460
        /*1054*/ 	.short	0x010a
        /*1056*/ 	.byte	0x3f
	.zero		1


	//   ....[73]....
        /*1058*/ 	.word	0x000156b0
        /*105c*/ 	.word	0x00000003
        /*1060*/ 	.word	0x00032440
        /*1064*/ 	.short	0x010a
        /*1066*/ 	.byte	0x3f
	.zero		1


	//   ....[74]....
        /*1068*/ 	.word	0x00015700
        /*106c*/ 	.word	0x00000003
        /*1070*/ 	.word	0x00032460
        /*1074*/ 	.short	0x010a
        /*1076*/ 	.byte	0x3f
	.zero		1


	//   ....[75]....
        /*1078*/ 	.word	0x00015750
        /*107c*/ 	.word	0x00000004
        /*1080*/ 	.word	0x00032440
        /*1084*/ 	.short	0x010a
        /*1086*/ 	.byte	0x3f
	.zero		1


	//   ....[76]....
        /*1088*/ 	.word	0x000157a0
        /*108c*/ 	.word	0x00000004
        /*1090*/ 	.word	0x00032460
        /*1094*/ 	.short	0x010a
        /*1096*/ 	.byte	0x3f
	.zero		1


	//   ....[77]....
        /*1098*/ 	.word	0x000157f0
        /*109c*/ 	.word	0x00000004
        /*10a0*/ 	.word	0x00032440
        /*10a4*/ 	.short	0x010a
        /*10a6*/ 	.byte	0x3f
	.zero		1


	//   ....[78]....
        /*10a8*/ 	.word	0x00015840
        /*10ac*/ 	.word	0x00000004
        /*10b0*/ 	.word	0x00032460
        /*10b4*/ 	.short	0x010a
        /*10b6*/ 	.byte	0x3f
	.zero		1


	//   ....[79]....
        /*10b8*/ 	.word	0x00016290
        /*10bc*/ 	.word	0x00000000
        /*10c0*/ 	.word	0x00032420
        /*10c4*/ 	.short	0x010a
        /*10c6*/ 	.byte	0x3f
	.zero		1


	//   ....[80]....
        /*10c8*/ 	.word	0x00016430
        /*10cc*/ 	.word	0x00000006
        /*10d0*/ 	.word	0x00000000
        /*10d4*/ 	.short	0x010a
        /*10d6*/ 	.byte	0x3f
	.zero		1


	//   ....[81]....
        /*10d8*/ 	.word	0x00016480
        /*10dc*/ 	.word	0x00000007
        /*10e0*/ 	.word	0x00000000
        /*10e4*/ 	.short	0x010a
        /*10e6*/ 	.byte	0x3f
	.zero		1


	//   ....[82]....
        /*10e8*/ 	.word	0x000164d0
        /*10ec*/ 	.word	0x00000004
        /*10f0*/ 	.word	0x00000000
        /*10f4*/ 	.short	0x010a
        /*10f6*/ 	.byte	0x3f
	.zero		1


	//----- nvinfo : EIATTR_NUM_MBARRIERS
	.align		4
.L_621:
        /*10f8*/ 	.byte	0x03, 0x38
        /*10fa*/ 	.short	0x0017


	//----- nvinfo : EIATTR_EXIT_INSTR_OFFSETS
	.align		4
        /*10fc*/ 	.byte	0x04, 0x1c
        /*10fe*/ 	.short	(.L_623 - .L_622)


	//   ....[0]....
.L_622:
        /*1100*/ 	.word	0x00000ac0


	//   ....[1]....
        /*1104*/ 	.word	0x0000c810


	//   ....[2]....
        /*1108*/ 	.word	0x00013950


	//----- nvinfo : EIATTR_MAX_THREADS
	.align		4
.L_623:
        /*110c*/ 	.byte	0x04, 0x05
        /*110e*/ 	.short	(.L_625 - .L_624)
.L_624:
        /*1110*/ 	.word	0x00000180
        /*1114*/ 	.word	0x00000001
        /*1118*/ 	.word	0x00000001


	//----- nvinfo : EIATTR_CRS_STACK_SIZE
	.align		4
.L_625:
        /*111c*/ 	.byte	0x04, 0x1e
        /*111e*/ 	.short	(.L_627 - .L_626)
.L_626:
        /*1120*/ 	.word	0x00000000


	//----- nvinfo : EIATTR_CBANK_PARAM_SIZE
	.align		4
.L_627:
        /*1124*/ 	.byte	0x03, 0x19
        /*1126*/ 	.short	0x0bf0


	//----- nvinfo : EIATTR_PARAM_CBANK
	.align		4
        /*1128*/ 	.byte	0x04, 0x0a
        /*112a*/ 	.short	(.L_629 - .L_628)
	.align		4
.L_628:
        /*112c*/ 	.word	index@(.nv.constant0._ZN7cutlass13device_kernelIN5flash11enable_sm90INS1_16FlashAttnFwdSm90INS1_25CollectiveMainloopFwdSm90ILi2EN4cute5tupleIJNS5_1CILi1EEES8_S8_EEENS6_IJNS7_ILi128EEENS7_ILi96EEENS7_ILi64EEEEEELi256ENS_10bfloat16_tEfNS_4arch4Sm90ELb1ELb0ELb0ELb1ELb0ELb0ELb1ELb1ELb0ELb1ELb0ELb0EEENS1_21CollectiveEpilogueFwdINS6_IJSA_NS7_ILi256EEESB_EEES9_SE_SG_Li256ELb1ELb1ELb0ELb0EEENS1_36VarlenDynamicPersistentTileSchedulerILi128ELi96ELi256ELi128ELb0ELb1ELb1ELb1ELb1ELb1EEEEEEEEEvNT_6ParamsE)
        /*1130*/ 	.short	0x0210
        /*1132*/ 	.short	0x0bf0


	//----- nvinfo : EIATTR_SW_WAR
	.align		4
.L_629:
        /*1134*/ 	.byte	0x04, 0x36
        /*1136*/ 	.short	(.L_631 - .L_630)
.L_630:
        /*1138*/ 	.word	0x00000008
.L_631:


//--------------------- .nv.info._ZN7cutlass13device_kernelIN5flash11enable_sm90INS1_16FlashAttnFwdSm90INS1_25CollectiveMainloopFwdSm90ILi2EN4cute5tupleIJNS5_1CILi1EEES8_S8_EEENS6_IJNS7_ILi128EEENS7_ILi96EEENS7_ILi64EEEEEELi256ENS_10bfloat16_tEfNS_4arch4Sm90ELb1ELb0ELb0ELb1ELb0ELb1ELb1ELb1ELb0ELb1ELb0ELb0EEENS1_21CollectiveEpilogueFwdINS6_IJSA_NS7_ILi256EEESB_EEES9_SE_SG_Li256ELb1ELb1ELb0ELb0EEENS1_36VarlenDynamicPersistentTileSchedulerILi128ELi96ELi256ELi128ELb0ELb1ELb1ELb1ELb1ELb1EEEEEEEEEvNT_6ParamsE --------------------------
	.section	.nv.info._ZN7cutlass13device_kernelIN5flash11enable_sm90INS1_16FlashAttnFwdSm90INS1_25CollectiveMainloopFwdSm90ILi2EN4cute5tupleIJNS5_1CILi1EEES8_S8_EEENS6_IJNS7_ILi128EEENS7_ILi96EEENS7_ILi64EEEEEELi256ENS_10bfloat16_tEfNS_4arch4Sm90ELb1ELb0ELb0ELb1ELb0ELb1ELb1ELb1ELb0ELb1ELb0ELb0EEENS1_21CollectiveEpilogueFwdINS6_IJSA_NS7_ILi256EEESB_EEES9_SE_SG_Li256ELb1ELb1ELb0ELb0EEENS1_36VarlenDynamicPersistentTileSchedulerILi128ELi96ELi256ELi128ELb0ELb1ELb1ELb1ELb1ELb1EEEEEEEEEvNT_6ParamsE,"",@"SHT_CUDA_INFO"
	.sectionflags	@""
	.align	4


	//----- nvinfo : EIATTR_CUDA_API_VERSION
	.align		4
        /*0000*/ 	.byte	0x04, 0x37
        /*0002*/ 	.short	(.L_633 - .L_632)
.L_632:
        /*0004*/ 	.word	0x00000082


	//----- nvinfo : EIATTR_KPARAM_INFO
	.align		4
.L_633:
        /*0008*/ 	.byte	0x04, 0x17
        /*000a*/ 	.short	(.L_635 - .L_634)
.L_634:
        /*000c*/ 	.word	0x00000000
        /*0010*/ 	.short	0x0000
        /*0012*/ 	.short	0x0070
        /*0014*/ 	.byte	0x00, 0xf0, 0x01, 0x2e


	//----- nvinfo : EIATTR_SPARSE_MMA_MASK
	.align		4
.L_635:
        /*0018*/ 	.byte	0x03, 0x50
        /*001a*/ 	.short	0x0000


	//----- nvinfo : EIATTR_MAXREG_COUNT
	.align		4
        /*001c*/ 	.byte	0x03, 0x1b
        /*001e*/ 	.short	0x00a8


	//----- nvinfo : EIATTR_NUM_BARRIERS
	.align		4
        /*0020*/ 	.byte	0x02, 0x4c
        /*0022*/ 	.byte	0x10
	.zero		1


	//----- nvinfo : EIATTR_EXTERNS
	.align		4
        /*0024*/ 	.byte	0x04, 0x0f
        /*0026*/ 	.short	(.L_637 - .L_636)


	//   ....[0]....
	.align		4
.L_636:
        /*0028*/ 	.word	index@(__assertfail)


	//----- nvinfo : EIATTR_ANNOTATIONS
	.align		4
.L_637:
        /*002c*/ 	.byte	0x04, 0x55
        /*002e*/ 	.short	(.L_639 - .L_638)


	//   ....[0]....
.L_638:
        /* <DEDUP_REMOVED lines=181> */


	//----- nvinfo : EIATTR_MERCURY_ISA_VERSION
	.align		4
.L_639:
        /*0b70*/ 	.byte	0x03, 0x5f
        /*0b72*/ 	.short	0x0101


	//----- nvinfo : EIATTR_UNUSED_LOAD_BYTE_OFFSET
	.align		4
        /*0b74*/ 	.byte	0x04, 0x44
        /*0b76*/ 	.short	(.L_641 - .L_640)


	//   ....[0]....
.L_640:
        /*0b78*/ 	.word	0x00000af0
        /*0b7c*/ 	.word	0x0000fff0


	//   ....[1]....
        /*0b80*/ 	.word	0x00012420
        /*0b84*/ 	.word	0x0000fff0


	//----- nvinfo : EIATTR_INT_WARP_WIDE_INSTR_OFFSETS
	.align		4
.L_641:
        /*0b88*/ 	.byte	0x04, 0x31
        /*0b8a*/ 	.short	(.L_643 - .L_642)


	//   ....[0]....
.L_642:
        /*0b8c*/ 	.word	0x00000180


	//   ....[1]....
        /*0b90*/ 	.word	0x000001c0


	//   ....[2]....
        /*0b94*/ 	.word	0x00000230


	//   ....[3]....
        /*0b98*/ 	.word	0x000002a0


	//   ....[4]....
        /*0b9c*/ 	.word	0x00017f90


	//   ....[5]....
        /*0ba0*/ 	.word	0x00018020


	//   ....[6]....
        /*0ba4*/ 	.word	0x0001ccf0


	//   ....[7]....
        /*0ba8*/ 	.word	0x0001cd80


	//----- nvinfo : EIATTR_COOP_GROUP_MASK_REGIDS
	.align		4
.L_643:
        /*0bac*/ 	.byte	0x04, 0x29
        /*0bae*/ 	.short	(.L_645 - .L_644)


	//   ....[0]....
.L_644:
        /*0bb0*/ 	.word	0xffffffff


	//   ....[1]....
        /*0bb4*/ 	.word	0xffffffff


	//   ....[2]....
        /*0bb8*/ 	.word	0xffffffff


	//   ....[3]....
        /*0bbc*/ 	.word	0xffffffff


	//   ....[4]....
        /*0bc0*/ 	.word	0xffffffff


	//   ....[5]....
        /*0bc4*/ 	.word	0xffffffff


	//   ....[6]....
        /*0bc8*/ 	.word	0xffffffff


	//   ....[7]....
        /*0bcc*/ 	.word	0xffffffff


	//   ....[8]....
        /*0bd0*/ 	.word	0xffffffff


	//   ....[9]....
        /*0bd4*/ 	.word	0xffffffff


	//   ....[10]....
        /*0bd8*/ 	.word	0xffffffff


	//   ....[11]....
        /*0bdc*/ 	.word	0xffffffff


	//   ....[12]....
        /*0be0*/ 	.word	0xffffffff


	//   ....[13]....
        /*0be4*/ 	.word	0xffffffff


	//   ....[14]....
        /*0be8*/ 	.word	0xffffffff


	//   ....[15]....
        /*0bec*/ 	.word	0xffffffff


	//   ....[16]....
        /*0bf0*/ 	.word	0xffffffff


	//   ....[17]....
        /*0bf4*/ 	.word	0xffffffff


	//   ....[18]....
        /*0bf8*/ 	.word	0xffffffff


	//   ....[19]....
        /*0bfc*/ 	.word	0xffffffff


	//   ....[20]....
        /*0c00*/ 	.word	0xffffffff


	//   ....[21]....
        /*0c04*/ 	.word	0xffffffff


	//   ....[22]....
        /*0c08*/ 	.word	0xffffffff


	//   ....[23]....
        /*0c0c*/ 	.word	0xffffffff


	//   ....[24]....
        /*0c10*/ 	.word	0xffffffff


	//   ....[25]....
        /*0c14*/ 	.word	0xffffffff


	//   ....[26]....
        /*0c18*/ 	.word	0xffffffff


	//   ....[27]....
        /*0c1c*/ 	.word	0xffffffff


	//   ....[28]....
        /*0c20*/ 	.word	0xffffffff


	//   ....[29]....
        /*0c24*/ 	.word	0xffffffff


	//   ....[30]....
        /*0c28*/ 	.word	0xffffffff


	//   ....[31]....
        /*0c2c*/ 	.word	0xffffffff


	//   ....[32]....
        /*0c30*/ 	.word	0xffffffff


	//   ....[33]....
        /*0c34*/ 	.word	0xffffffff


	//   ....[34]....
        /*0c38*/ 	.word	0xffffffff


	//   ....[35]....
        /*0c3c*/ 	.word	0xffffffff


	//   ....[36]....
        /*0c40*/ 	.word	0xffffffff


	//   ....[37]....
        /*0c44*/ 	.word	0xffffffff


	//   ....[38]....
        /*0c48*/ 	.word	0xffffffff


	//   ....[39]....
        /*0c4c*/ 	.word	0xffffffff


	//   ....[40]....
        /*0c50*/ 	.word	0xffffffff


	//   ....[41]....
        /*0c54*/ 	.word	0xffffffff


	//   ....[42]....
        /*0c58*/ 	.word	0xffffffff


	//   ....[43]....
        /*0c5c*/ 	.word	0xffffffff


	//   ....[44]....
        /*0c60*/ 	.word	0xffffffff


	//   ....[45]....
        /*0c64*/ 	.word	0xffffffff


	//   ....[46]....
        /*0c68*/ 	.word	0xffffffff


	//   ....[47]....
        /*0c6c*/ 	.word	0xffffffff


	//   ....[48]....
        /*0c70*/ 	.word	0xffffffff


	//   ....[49]....
        /*0c74*/ 	.word	0xffffffff


	//   ....[50]....
        /*0c78*/ 	.word	0xffffffff


	//   ....[51]....
        /*0c7c*/ 	.word	0xffffffff


	//   ....[52]....
        /*0c80*/ 	.word	0xffffffff


	//   ....[53]....
        /*0c84*/ 	.word	0xffffffff


	//   ....[54]....
        /*0c88*/ 	.word	0xffffffff


	//   ....[55]....
        /*0c8c*/ 	.word	0xffffffff


	//   ....[56]....
        /*0c90*/ 	.word	0xffffffff


	//   ....[57]....
        /*0c94*/ 	.word	0xffffffff


	//   ....[58]....
        /*0c98*/ 	.word	0xffffffff


	//   ....[59]....
        /*0c9c*/ 	.word	0xffffffff


	//   ....[60]....
        /*0ca0*/ 	.word	0xffffffff


	//   ....[61]....
        /*0ca4*/ 	.word	0xffffffff


	//   ....[62]....
        /*0ca8*/ 	.word	0xffffffff


	//   ....[63]....
        /*0cac*/ 	.word	0xffffffff


	//   ....[64]....
        /*0cb0*/ 	.word	0xffffffff


	//   ....[65]....
        /*0cb4*/ 	.word	0xffffffff


	//   ....[66]....
        /*0cb8*/ 	.word	0xffffffff


	//   ....[67]....
        /*0cbc*/ 	.word	0xffffffff


	//   ....[68]....
        /*0cc0*/ 	.word	0xffffffff


	//   ....[69]....
        /*0cc4*/ 	.word	0xffffffff


	//   ....[70]....
        /*0cc8*/ 	.word	0xffffffff


	//   ....[71]....
        /*0ccc*/ 	.word	0xffffffff


	//   ....[72]....
        /*0cd0*/ 	.word	0xffffffff


	//   ....[73]....
        /*0cd4*/ 	.word	0xffffffff


	//   ....[74]....
        /*0cd8*/ 	.word	0xffffffff


	//   ....[75]....
        /*0cdc*/ 	.word	0xffffffff


	//   ....[76]....
        /*0ce0*/ 	.word	0xffffffff


	//   ....[77]....
        /*0ce4*/ 	.word	0xffffffff


	//   ....[78]....
        /*0ce8*/ 	.word	0xffffffff


	//   ....[79]....
        /*0cec*/ 	.word	0xffffffff


	//   ....[80]....
        /*0cf0*/ 	.word	0xffffffff


	//   ....[81]....
        /*0cf4*/ 	.word	0xffffffff


	//   ....[82]....
        /*0cf8*/ 	.word	0xffffffff


	//   ....[83]....
        /*0cfc*/ 	.word	0xffffffff


	//   ....[84]....
        /*0d00*/ 	.word	0xffffffff


	//   ....[85]....
        /*0d04*/ 	.word	0xffffffff


	//   ....[86]....
        /*0d08*/ 	.word	0xffffffff


	//   ....[87]....
        /*0d0c*/ 	.word	0xffffffff


	//   ....[88]....
        /*0d10*/ 	.word	0xffffffff


	//   ....[89]....
        /*0d14*/ 	.word	0xffffffff


	//   ....[90]....
        /*0d18*/ 	.word	0xffffffff


	//   ....[91]....
        /*0d1c*/ 	.word	0xffffffff


	//   ....[92]....
        /*0d20*/ 	.word	0xffffffff


	//   ....[93]....
        /*0d24*/ 	.word	0xffffffff


	//   ....[94]....
        /*0d28*/ 	.word	0xffffffff


	//   ....[95]....
        /*0d2c*/ 	.word	0xffffffff


	//   ....[96]....
        /*0d30*/ 	.word	0xffffffff


	//   ....[97]....
        /*0d34*/ 	.word	0xffffffff


	//   ....[98]....
        /*0d38*/ 	.word	0xffffffff


	//   ....[99]....
        /*0d3c*/ 	.word	0xffffffff


	//   ....[100]....
        /*0d40*/ 	.word	0xffffffff


	//   ....[101]....
        /*0d44*/ 	.word	0xffffffff


	//   ....[102]....
        /*0d48*/ 	.word	0xffffffff


	//   ....[103]....
        /*0d4c*/ 	.word	0xffffffff


	//   ....[104]....
        /*0d50*/ 	.word	0xffffffff


	//   ....[105]....
        /*0d54*/ 	.word	0xffffffff


	//   ....[106]....
        /*0d58*/ 	.word	0xffffffff


	//   ....[107]....
        /*0d5c*/ 	.word	0xffffffff


	//   ....[108]....
        /*0d60*/ 	.word	0xffffffff


	//   ....[109]....
        /*0d64*/ 	.word	0xffffffff


	//   ....[110]....
        /*0d68*/ 	.word	0xffffffff


	//   ....[111]....
        /*0d6c*/ 	.word	0xffffffff


	//   ....[112]....
        /*0d70*/ 	.word	0xffffffff


	//   ....[113]....
        /*0d74*/ 	.word	0xffffffff


	//   ....[114]....
        /*0d78*/ 	.word	0xffffffff


	//   ....[115]....
        /*0d7c*/ 	.word	0xffffffff


	//   ....[116]....
        /*0d80*/ 	.word	0xffffffff


	//   ....[117]....
        /*0d84*/ 	.word	0xffffffff


	//   ....[118]....
        /*0d88*/ 	.word	0xffffffff


	//   ....[119]....
        /*0d8c*/ 	.word	0xffffffff


	//   ....[120]....
        /*0d90*/ 	.word	0xffffffff


	//   ....[121]....
        /*0d94*/ 	.word	0xffffffff


	//   ....[122]....
        /*0d98*/ 	.word	0xffffffff


	//   ....[123]....
        /*0d9c*/ 	.word	0xffffffff


	//   ....[124]....
        /*0da0*/ 	.word	0xffffffff


	//   ....[125]....
        /*0da4*/ 	.word	0xffffffff


	//   ....[126]....
        /*0da8*/ 	.word	0xffffffff


	//   ....[127]....
        /*0dac*/ 	.word	0xffffffff


	//   ....[128]....
        /*0db0*/ 	.word	0xffffffff


	//   ....[129]....
        /*0db4*/ 	.word	0xffffffff


	//   ....[130]....
        /*0db8*/ 	.word	0xffffffff


	//   ....[131]....
        /*0dbc*/ 	.word	0xffffffff


	//   ....[132]....
        /*0dc0*/ 	.word	0x0500000f


	//   ....[133]....
        /*0dc4*/ 	.word	0x0500000f


	//   ....[134]....
        /*0dc8*/ 	.word	0x0500000f


	//   ....[135]....
        /*0dcc*/ 	.word	0x0500000f


	//   ....[136]....
        /*0dd0*/ 	.word	0x0500000f


	//   ....[137]....
        /*0dd4*/ 	.word	0x0500000f


	//   ....[138]....
        /*0dd8*/ 	.word	0x0500000f


	//   ....[139]....
        /*0ddc*/ 	.word	0x0500000f


	//   ....[140]....
        /*0de0*/ 	.word	0x0500000f


	//   ....[141]....
        /*0de4*/ 	.word	0x0500000f


	//   ....[142]....
        /*0de8*/ 	.word	0x0500000f


	//   ....[143]....
        /*0dec*/ 	.word	0x0500000f


	//   ....[144]....
        /*0df0*/ 	.word	0x0500000f


	//   ....[145]....
        /*0df4*/ 	.word	0x0500000f


	//   ....[146]....
        /*0df8*/ 	.word	0x0500000f


	//   ....[147]....
        /*0dfc*/ 	.word	0x0500000f


	//   ....[148]....
        /*0e00*/ 	.word	0x0500000f


	//   ....[149]....
        /*0e04*/ 	.word	0x0500000f


	//   ....[150]....
        /*0e08*/ 	.word	0x0500000f


	//   ....[151]....
        /*0e0c*/ 	.word	0x0500000f


	//   ....[152]....
        /*0e10*/ 	.word	0x0500000f


	//   ....[153]....
        /*0e14*/ 	.word	0x0500000f


	//   ....[154]....
        /*0e18*/ 	.word	0x0500000f


	//   ....[155]....
        /*0e1c*/ 	.word	0x0500000f


	//   ....[156]....
        /*0e20*/ 	.word	0x0500000f


	//   ....[157]....
        /*0e24*/ 	.word	0x0500000f


	//   ....[158]....
        /*0e28*/ 	.word	0x0500000f


	//   ....[159]....
        /*0e2c*/ 	.word	0x0500000f


	//   ....[160]....
        /*0e30*/ 	.word	0x0500000f


	//   ....[161]....
        /*0e34*/ 	.word	0x0500000f


	//   ....[162]....
        /*0e38*/ 	.word	0x0500000f


	//   ....[163]....
        /*0e3c*/ 	.word	0x0500000f


	//   ....[164]....
        /*0e40*/ 	.word	0x0500000f


	//   ....[165]....
        /*0e44*/ 	.word	0x0500000f


	//   ....[166]....
        /*0e48*/ 	.word	0x0500000f


	//   ....[167]....
        /*0e4c*/ 	.word	0x0500000f


	//   ....[168]....
        /*0e50*/ 	.word	0x0500000f


	//   ....[169]....
        /*0e54*/ 	.word	0x0500000f


	//   ....[170]....
        /*0e58*/ 	.word	0x0500000f


	//   ....[171]....
        /*0e5c*/ 	.word	0x0500000f


	//   ....[172]....
        /*0e60*/ 	.word	0x0500000f


	//   ....[173]....
        /*0e64*/ 	.word	0x0500000f


	//   ....[174]....
        /*0e68*/ 	.word	0x0500000f


	//   ....[175]....
        /*0e6c*/ 	.word	0x0500000f


	//   ....[176]....
        /*0e70*/ 	.word	0x0500000f


	//   ....[177]....
        /*0e74*/ 	.word	0x0500000f


	//   ....[178]....
        /*0e78*/ 	.word	0x0500000f


	//   ....[179]....
        /*0e7c*/ 	.word	0x0500000f


	//   ....[180]....
        /*0e80*/ 	.word	0x0500000f


	//   ....[181]....
        /*0e84*/ 	.word	0x0500000f


	//   ....[182]....
        /*0e88*/ 	.word	0x0500000f


	//   ....[183]....
        /*0e8c*/ 	.word	0x0500000f


	//   ....[184]....
        /*0e90*/ 	.word	0x0500000f


	//   ....[185]....
        /*0e94*/ 	.word	0x0500000f


	//   ....[186]....
        /*0e98*/ 	.word	0x0500000f


	//   ....[187]....
        /*0e9c*/ 	.word	0x0500000f


	//   ....[188]....
        /*0ea0*/ 	.word	0x0500000f


	//   ....[189]....
        /*0ea4*/ 	.word	0x0500000f


	//   ....[190]....
        /*0ea8*/ 	.word	0x0500000f


	//   ....[191]....
        /*0eac*/ 	.word	0x0500000f


	//   ....[192]....
        /*0eb0*/ 	.word	0x0500000f


	//   ....[193]....
        /*0eb4*/ 	.word	0x0500000f


	//   ....[194]....
        /*0eb8*/ 	.word	0x0500000f


	//   ....[195]....
        /*0ebc*/ 	.word	0x0500000f


	//   ....[196]....
        /*0ec0*/ 	.word	0x0500000f


	//   ....[197]....
        /*0ec4*/ 	.word	0x0500000f


	//   ....[198]....
        /*0ec8*/ 	.word	0x0500000f


	//   ....[199]....
        /*0ecc*/ 	.word	0x0500000f


	//   ....[200]....
        /*0ed0*/ 	.word	0x0500000f


	//   ....[201]....
        /*0ed4*/ 	.word	0x0500000f


	//   ....[202]....
        /*0ed8*/ 	.word	0x0500000f


	//   ....[203]....
        /*0edc*/ 	.word	0x0500000f


	//   ....[204]....
        /*0ee0*/ 	.word	0x0500000f


	//   ....[205]....
        /*0ee4*/ 	.word	0x0500000f


	//   ....[206]....
        /*0ee8*/ 	.word	0x0500000f


	//   ....[207]....
        /*0eec*/ 	.word	0x0500000f


	//   ....[208]....
        /*0ef0*/ 	.word	0x0500000f


	//----- nvinfo : EIATTR_COOP_GROUP_INSTR_OFFSETS
	.align		4
.L_645:
        /*0ef4*/ 	.byte	0x04, 0x28
        /*0ef6*/ 	.short	(.L_647 - .L_646)


	//   ....[0]....
.L_646:
        /*0ef8*/ 	.word	0x00000060


	//   ....[1]....
        /*0efc*/ 	.word	0x00000190


	//   ....[2]....
        /*0f00*/ 	.word	0x00000250


	//   ....[3]....
        /*0f04*/ 	.word	0x00000420


	//   ....[4]....
        /*0f08*/ 	.word	0x00000580


	//   ....[5]....
        /*0f0c*/ 	.word	0x000006a0


	//   ....[6]....
        /*0f10*/ 	.word	0x00000800


	//   ....[7]....
        /*0f14*/ 	.word	0x000062f0


	//   ....[8]....
        /*0f18*/ 	.word	0x00006ac0


	//   ....[9]....
        /*0f1c*/ 	.word	0x00006ad0


	//   ....[10]....
        /*0f20*/ 	.word	0x00006ae0


	//   ....[11]....
        /*0f24*/ 	.word	0x00006af0


	//   ....[12]....
        /*0f28*/ 	.word	0x00006e10


	//   ....[13]....
        /*0f2c*/ 	.word	0x00006e20


	//   ....[14]....
        /*0f30*/ 	.word	0x00006e30


	//   ....[15]....
        /*0f34*/ 	.word	0x00006e40


	//   ....[16]....
        /*0f38*/ 	.word	0x00008210


	//   ....[17]....
        /*0f3c*/ 	.word	0x00008220


	//   ....[18]....
        /*0f40*/ 	.word	0x00008230


	//   ....[19]....
        /*0f44*/ 	.word	0x00008240


	//   ....[20]....
        /*0f48*/ 	.word	0x00008330


	//   ....[21]....
        /*0f4c*/ 	.word	0x00008340


	//   ....[22]....
        /*0f50*/ 	.word	0x000083d0


	//   ....[23]....
        /*0f54*/ 	.word	0x00008470


	//   ....[24]....
        /*0f58*/ 	.word	0x0000a810


	//   ....[25]....
        /*0f5c*/ 	.word	0x0000acf0


	//   ....[26]....
        /*0f60*/ 	.word	0x0000ad00


	//   ....[27]....
        /*0f64*/ 	.word	0x0000ad20


	//   ....[28]....
        /*0f68*/ 	.word	0x0000b2d0


	//   ....[29]....
        /*0f6c*/ 	.word	0x0000b2f0


	//   ....[30]....
        /*0f70*/ 	.word	0x0000cfd0


	//   ....[31]....
        /*0f74*/ 	.word	0x0000d060


	//   ....[32]....
        /*0f78*/ 	.word	0x0000d520


	//   ....[33]....
        /*0f7c*/ 	.word	0x0000d540


	//   ....[34]....
        /*0f80*/ 	.word	0x0000dc90


	//   ....[35]....
        /*0f84*/ 	.word	0x0000dcb0


	//   ....[36]....
        /*0f88*/ 	.word	0x000100b0


	//   ....[37]....
        /*0f8c*/ 	.word	0x000100d0


	//   ....[38]....
        /*0f90*/ 	.word	0x000104e0


	//   ....[39]....
        /*0f94*/ 	.word	0x00010500


	//   ....[40]....
        /*0f98*/ 	.word	0x00011990


	//   ....[41]....
        /*0f9c*/ 	.word	0x000119e0


	//   ....[42]....
        /*0fa0*/ 	.word	0x00011a50


	//   ....[43]....
        /*0fa4*/ 	.word	0x00011a80


	//   ....[44]....
        /*0fa8*/ 	.word	0x00013890


	//   ....[45]....
        /*0fac*/ 	.word	0x000138d0


	//   ....[46]....
        /*0fb0*/ 	.word	0x00013920


	//   ....[47]....
        /*0fb4*/ 	.word	0x00013960


	//   ....[48]....
        /*0fb8*/ 	.word	0x00013f40


	//   ....[49]....
        /*0fbc*/ 	.word	0x00013f70


	//   ....[50]....
        /*0fc0*/ 	.word	0x000140b0


	//   ....[51]....
        /*0fc4*/ 	.word	0x000140d0


	//   ....[52]....
        /*0fc8*/ 	.word	0x00014210


	//   ....[53]....
        /*0fcc*/ 	.word	0x00014230


	//   ....[54]....
        /*0fd0*/ 	.word	0x00014380


	//   ....[55]....
        /*0fd4*/ 	.word	0x000143a0


	//   ....[56]....
        /*0fd8*/ 	.word	0x00014cb0


	//   ....[57]....
        /*0fdc*/ 	.word	0x00014cc0


	//   ....[58]....
        /*0fe0*/ 	.word	0x00014ee0


	//   ....[59]....
        /*0fe4*/ 	.word	0x00014ef0


	//   ....[60]....
        /*0fe8*/ 	.word	0x00015100


	//   ....[61]....
        /*0fec*/ 	.word	0x00015110


	//   ....[62]....
        /*0ff0*/ 	.word	0x00015320


	//   ....[63]....
        /*0ff4*/ 	.word	0x00015330


	//   ....[64]....
        /*0ff8*/ 	.word	0x000155a0


	//   ....[65]....
        /*0ffc*/ 	.word	0x00015780


	//   ....[66]....
        /*1000*/ 	.word	0x000157b0


	//   ....[67]....
        /*1004*/ 	.word	0x000157e0


	//   ....[68]....
        /*1008*/ 	.word	0x00015810


	//   ....[69]....
        /*100c*/ 	.word	0x00015840


	//   ....[70]....
        /*1010*/ 	.word	0x00015870


	//   ....[71]....
        /*1014*/ 	.word	0x000159e0


	//   ....[72]....
        /*1018*/ 	.word	0x00015a10


	//   ....[73]....
        /*101c*/ 	.word	0x00015a40


	//   ....[74]....
        /*1020*/ 	.word	0x00015a70


	//   ....[75]....
        /*1024*/ 	.word	0x00015aa0


	//   ....[76]....
        /*1028*/ 	.word	0x00015ad0


	//   ....[77]....
        /*102c*/ 	.word	0x00015b70


	//   ....[78]....
        /*1030*/ 	.word	0x00015bd0


	//   ....[79]....
        /*1034*/ 	.word	0x00015c60


	//   ....[80]....
        /*1038*/ 	.word	0x00016af0


	//   ....[81]....
        /*103c*/ 	.word	0x00018590


	//   ....[82]....
        /*1040*/ 	.word	0x00019120


	//   ....[83]....
        /*1044*/ 	.word	0x00019140


	//   ....[84]....
        /*1048*/ 	.word	0x00019170


	//   ....[85]....
        /*104c*/ 	.word	0x00019190


	//   ....[86]....
        /*1050*/ 	.word	0x00019240


	//   ....[87]....
        /*1054*/ 	.word	0x000192d0


	//   ....[88]....
        /*1058*/ 	.word	0x00019300


	//   ....[89]....
        /*105c*/ 	.word	0x00019380


	//   ....[90]....
        /*1060*/ 	.word	0x000193b0


	//   ....[91]....
        /*1064*/ 	.word	0x00019430


	//   ....[92]....
        /*1068*/ 	.word	0x00019460


	//   ....[93]....
        /*106c*/ 	.word	0x000194e0


	//   ....[94]....
        /*1070*/ 	.word	0x00019510


	//   ....[95]....
        /*1074*/ 	.word	0x00019570


	//   ....[96]....
        /*1078*/ 	.word	0x00019580


	//   ....[97]....
        /*107c*/ 	.word	0x000195f0


	//   ....[98]....
        /*1080*/ 	.word	0x00019d10


	//   ....[99]....
        /*1084*/ 	.word	0x00019d30


	//   ....[100]....
        /*1088*/ 	.word	0x00019d50


	//   ....[101]....
        /*108c*/ 	.word	0x00019e00


	//   ....[102]....
        /*1090*/ 	.word	0x00019ec0


	//   ....[103]....
        /*1094*/ 	.word	0x00019ed0


	//   ....[104]....
        /*1098*/ 	.word	0x00019f90


	//   ....[105]....
        /*109c*/ 	.word	0x00019fa0


	//   ....[106]....
        /*10a0*/ 	.word	0x0001a040


	//   ....[107]....
        /*10a4*/ 	.word	0x0001a050


	//   ....[108]....
        /*10a8*/ 	.word	0x0001a100


	//   ....[109]....
        /*10ac*/ 	.word	0x0001a110


	//   ....[110]....
        /*10b0*/ 	.word	0x0001a1c0


	//   ....[111]....
        /*10b4*/ 	.word	0x0001a1d0


	//   ....[112]....
        /*10b8*/ 	.word	0x0001a240


	//   ....[113]....
        /*10bc*/ 	.word	0x0001a290


	//   ....[114]....
        /*10c0*/ 	.word	0x0001cf80


	//   ....[115]....
        /*10c4*/ 	.word	0x0001cfb0


	//   ....[116]....
        /*10c8*/ 	.word	0x0001cff0


	//   ....[117]....
        /*10cc*/ 	.word	0x0001d020


	//   ....[118]....
        /*10d0*/ 	.word	0x0001d050


	//   ....[119]....
        /*10d4*/ 	.word	0x0001d080


	//   ....[120]....
        /*10d8*/ 	.word	0x0001d0b0


	//   ....[121]....
        /*10dc*/ 	.word	0x0001d0e0


	//   ....[122]....
        /*10e0*/ 	.word	0x0001d260


	//   ....[123]....
        /*10e4*/ 	.word	0x0001d290


	//   ....[124]....
        /*10e8*/ 	.word	0x0001d2c0


	//   ....[125]....
        /*10ec*/ 	.word	0x0001d2f0


	//   ....[126]....
        /*10f0*/ 	.word	0x0001d320


	//   ....[127]....
        /*10f4*/ 	.word	0x0001d350


	//   ....[128]....
        /*10f8*/ 	.word	0x0001d410


	//   ....[129]....
        /*10fc*/ 	.word	0x0001d430


	//   ....[130]....
        /*1100*/ 	.word	0x0001d4a0


	//   ....[131]....
        /*1104*/ 	.word	0x0001db60


	//   ....[132]....
        /*1108*/ 	.word	0x0001dff0


	//   ....[133]....
        /*110c*/ 	.word	0x0001e090


	//   ....[134]....
        /*1110*/ 	.word	0x0001e120


	//   ....[135]....
        /*1114*/ 	.word	0x0001e170


	//   ....[136]....
        /*1118*/ 	.word	0x0001e1c0


	//   ....[137]....
        /*111c*/ 	.word	0x0001e250


	//   ....[138]....
        /*1120*/ 	.word	0x0001e2e0


	//   ....[139]....
        /*1124*/ 	.word	0x0001e330


	//   ....[140]....
        /*1128*/ 	.word	0x0001e380


	//   ....[141]....
        /*112c*/ 	.word	0x0001e470


	//   ....[142]....
        /*1130*/ 	.word	0x0001e520


	//   ....[143]....
        /*1134*/ 	.word	0x0001e570


	//   ....[144]....
        /*1138*/ 	.word	0x0001e5c0


	//   ....[145]....
        /*113c*/ 	.word	0x0001e6f0


	//   ....[146]....
        /*1140*/ 	.word	0x0001e7c0


	//   ....[147]....
        /*1144*/ 	.word	0x0001e900


	//   ....[148]....
        /*1148*/ 	.word	0x0001e970


	//   ....[149]....
        /*114c*/ 	.word	0x0001eca0


	//   ....[150]....
        /*1150*/ 	.word	0x0001ecf0


	//   ....[151]....
        /*1154*/ 	.word	0x0001ed80


	//   ....[152]....
        /*1158*/ 	.word	0x0001ee10


	//   ....[153]....
        /*115c*/ 	.word	0x0001eea0


	//   ....[154]....
        /*1160*/ 	.word	0x0001ef30


	//   ....[155]....
        /*1164*/ 	.word	0x0001efc0


	//   ....[156]....
        /*1168*/ 	.word	0x0001f050


	//   ....[157]....
        /*116c*/ 	.word	0x0001f110


	//   ....[158]....
        /*1170*/ 	.word	0x0001f400


	//   ....[159]....
        /*1174*/ 	.word	0x0001f580


	//   ....[160]....
        /*1178*/ 	.word	0x0001f5f0


	//   ....[161]....
        /*117c*/ 	.word	0x0001f650


	//   ....[162]....
        /*1180*/ 	.word	0x0001f6b0


	//   ....[163]....
        /*1184*/ 	.word	0x0001f780


	//   ....[164]....
        /*1188*/ 	.word	0x0001f840


	//   ....[165]....
        /*118c*/ 	.word	0x0001f950


	//   ....[166]....
        /*1190*/ 	.word	0x0001f9f0


	//   ....[167]....
        /*1194*/ 	.word	0x0001fac0


	//   ....[168]....
        /*1198*/ 	.word	0x0001fb60


	//   ....[169]....
        /*119c*/ 	.word	0x0001fc30


	//   ....[170]....
        /*11a0*/ 	.word	0x0001fcd0


	//   ....[171]....
        /*11a4*/ 	.word	0x0001fda0


	//   ....[172]....
        /*11a8*/ 	.word	0x0001fe40


	//   ....[173]....
        /*11ac*/ 	.word	0x0001fef0


	//   ....[174]....
        /*11b0*/ 	.word	0x0001ffd0


	//   ....[175]....
        /*11b4*/ 	.word	0x00020220


	//   ....[176]....
        /*11b8*/ 	.word	0x000202f0


	//   ....[177]....
        /*11bc*/ 	.word	0x000203c0


	//   ....[178]....
        /*11c0*/ 	.word	0x00020430


	//   ....[179]....
        /*11c4*/ 	.word	0x00020540


	//   ....[180]....
        /*11c8*/ 	.word	0x00020630


	//   ....[181]....
        /*11cc*/ 	.word	0x000206c0


	//   ....[182]....
        /*11d0*/ 	.word	0x000207b0


	//   ....[183]....
        /*11d4*/ 	.word	0x00020840


	//   ....[184]....
        /*11d8*/ 	.word	0x00020930


	//   ....[185]....
        /*11dc*/ 	.word	0x000209c0


	//   ....[186]....
        /*11e0*/ 	.word	0x00020aa0


	//   ....[187]....
        /*11e4*/ 	.word	0x00020bd0


	//   ....[188]....
        /*11e8*/ 	.word	0x00020c20


	//   ....[189]....
        /*11ec*/ 	.word	0x00020c80


	//   ....[190]....
        /*11f0*/ 	.word	0x00020d20


	//   ....[191]....
        /*11f4*/ 	.word	0x000210c0


	//   ....[192]....
        /*11f8*/ 	.word	0x00021160


	//   ....[193]....
        /*11fc*/ 	.word	0x00021280


	//   ....[194]....
        /*1200*/ 	.word	0x00021300


	//   ....[195]....
        /*1204*/ 	.word	0x00021380


	//   ....[196]....
        /*1208*/ 	.word	0x00021400


	//   ....[197]....
        /*120c*/ 	.word	0x00021480


	//   ....[198]....
        /*1210*/ 	.word	0x00021510


	//   ....[199]....
        /*1214*/ 	.word	0x000215b0


	//   ....[200]....
        /*1218*/ 	.word	0x00021660


	//   ....[201]....
        /*121c*/ 	.word	0x000216e0


	//   ....[202]....
        /*1220*/ 	.word	0x00021760


	//   ....[203]....
        /*1224*/ 	.word	0x000217e0


	//   ....[204]....
        /*1228*/ 	.word	0x00021870


	//   ....[205]....
        /*122c*/ 	.word	0x000218f0


	//   ....[206]....
        /*1230*/ 	.word	0x00021990


	//   ....[207]....
        /*1234*/ 	.word	0x00021a20


	//   ....[208]....
        /*1238*/ 	.word	0x00021b50


	//----- nvinfo : EIATTR_REG_RECONFIG
	.align		4
.L_647:
        /*123c*/ 	.byte	0x01, 0x54
	.zero		2


	//----- nvinfo : EIATTR_SYSCALL_OFFSETS
	.align		4
        /*1240*/ 	.byte	0x04, 0x46
        /*1242*/ 	.short	(.L_649 - .L_648)


	//   ....[0]....
.L_648:
        /*1244*/ 	.word	0x00001a50


	//   ....[1]....
        /*1248*/ 	.word	0x00001ba0


	//   ....[2]....
        /*124c*/ 	.word	0x000064e0


	//   ....[3]....
        /*1250*/ 	.word	0x00006800


	//   ....[4]....
        /*1254*/ 	.word	0x00018190


	//   ....[5]....
        /*1258*/ 	.word	0x000182f0


	//   ....[6]....
        /*125c*/ 	.word	0x000183f0


	//   ....[7]....
        /*1260*/ 	.word	0x00018d00


	//   ....[8]....
        /*1264*/ 	.word	0x00019910


	//----- nvinfo : EIATTR_MBARRIER_INSTR_OFFSETS
	.align		4
.L_649:
        /*1268*/ 	.byte	0x04, 0x39
        /*126a*/ 	.short	(.L_651 - .L_650)


	//   ....[0]....
.L_650:
        /*126c*/ 	.word	0x000002c0
        /*1270*/ 	.word	0x000000ff
        /*1274*/ 	.word	0x00032400
        /*1278*/ 	.short	0x0100
        /*127a*/ 	.byte	0x08
	.zero		1


	//   ....[1]....
        /*127c*/ 	.word	0x000002d0
        /*1280*/ 	.word	0x000000ff
        /*1284*/ 	.word	0x00032410
        /*1288*/ 	.short	0x0100
        /*128a*/ 	.byte	0x08
	.zero		1


	//   ....[2]....
        /*128c*/ 	.word	0x000002e0
        /*1290*/ 	.word	0x000000ff
        /*1294*/ 	.word	0x00032420
        /*1298*/ 	.short	0x0100
        /*129a*/ 	.byte	0x08
	.zero		1


	//   ....[3]....
        /*129c*/ 	.word	0x000003d0
        /*12a0*/ 	.word	0x000000ff
        /*12a4*/ 	.word	0x00032430
        /*12a8*/ 	.short	0x0100
        /*12aa*/ 	.byte	0x08
	.zero		1


	//   ....[4]....
        /*12ac*/ 	.word	0x000003e0
        /*12b0*/ 	.word	0x000000ff
        /*12b4*/ 	.word	0x00032440
        /*12b8*/ 	.short	0x0100
        /*12ba*/ 	.byte	0x08
	.zero		1


	//   ....[5]....
        /*12bc*/ 	.word	0x000003f0
        /*12c0*/ 	.word	0x000000ff
        /*12c4*/ 	.word	0x00032438
        /*12c8*/ 	.short	0x0100
        /*12ca*/ 	.byte	0x08
	.zero		1


	//   ....[6]....
        /*12cc*/ 	.word	0x00000400
        /*12d0*/ 	.word	0x000000ff
        /*12d4*/ 	.word	0x00032448
        /*12d8*/ 	.short	0x0100
        /*12da*/ 	.byte	0x08
	.zero		1


	//   ....[7]....
        /*12dc*/ 	.word	0x00000530
        /*12e0*/ 	.word	0x000000ff
        /*12e4*/ 	.word	0x00032450
        /*12e8*/ 	.short	0x0100
        /*12ea*/ 	.byte	0x08
	.zero		1


	//   ....[8]....
        /*12ec*/ 	.word	0x00000540
        /*12f0*/ 	.word	0x000000ff
        /*12f4*/ 	.word	0x00032460
        /*12f8*/ 	.short	0x0100
        /*12fa*/ 	.byte	0x08
	.zero		1


	//   ....[9]....
        /*12fc*/ 	.word	0x00000550
        /*1300*/ 	.word	0x000000ff
        /*1304*/ 	.word	0x00032458
        /*1308*/ 	.short	0x0100
        /*130a*/ 	.byte	0x08
	.zero		1


	//   ....[10]....
        /*130c*/ 	.word	0x00000560
        /*1310*/ 	.word	0x000000ff
        /*1314*/ 	.word	0x00032468
        /*1318*/ 	.short	0x0100
        /*131a*/ 	.byte	0x08
	.zero		1


	//   ....[11]....
        /*131c*/ 	.word	0x00000650
        /*1320*/ 	.word	0x000000ff
        /*1324*/ 	.word	0x00032470
        /*1328*/ 	.short	0x0100
        /*132a*/ 	.byte	0x06
	.zero		1


	//   ....[12]....
        /*132c*/ 	.word	0x00000660
        /*1330*/ 	.word	0x000000ff
        /*1334*/ 	.word	0x00032480
        /*1338*/ 	.short	0x0100
        /*133a*/ 	.byte	0x06
	.zero		1


	//   ....[13]....
        /*133c*/ 	.word	0x00000670
        /*1340*/ 	.word	0x000000ff
        /*1344*/ 	.word	0x00032478
        /*1348*/ 	.short	0x0100
        /*134a*/ 	.byte	0x06
	.zero		1


	//   ....[14]....
        /*134c*/ 	.word	0x00000680
        /*1350*/ 	.word	0x000000ff
        /*1354*/ 	.word	0x00032488
        /*1358*/ 	.short	0x0100
        /*135a*/ 	.byte	0x06
	.zero		1


	//   ....[15]....
        /*135c*/ 	.word	0x000007b0
        /*1360*/ 	.word	0x000000ff
        /*1364*/ 	.word	0x00032490
        /*1368*/ 	.short	0x0100
        /*136a*/ 	.byte	0x08
	.zero		1


	//   ....[16]....
        /*136c*/ 	.word	0x000007c0
        /*1370*/ 	.word	0x000000ff
        /*1374*/ 	.word	0x000324a0
        /*1378*/ 	.short	0x0100
        /*137a*/ 	.byte	0x08
	.zero		1


	//   ....[17]....
        /*137c*/ 	.word	0x000007d0
        /*1380*/ 	.word	0x000000ff
        /*1384*/ 	.word	0x00032498
        /*1388*/ 	.short	0x0100
        /*138a*/ 	.byte	0x08
	.zero		1


	//   ....[18]....
        /*138c*/ 	.word	0x000007e0
        /*1390*/ 	.word	0x000000ff
        /*1394*/ 	.word	0x000324a8
        /*1398*/ 	.short	0x0100
        /*139a*/ 	.byte	0x08
	.zero		1


	//   ....[19]....
        /*139c*/ 	.word	0x00000910
        /*13a0*/ 	.word	0x000000ff
        /*13a4*/ 	.word	0x000324b0
        /*13a8*/ 	.short	0x0100
        /*13aa*/ 	.byte	0x08
	.zero		1


	//   ....[20]....
        /*13ac*/ 	.word	0x00000920
        /*13b0*/ 	.word	0x000000ff
        /*13b4*/ 	.word	0x000324c0
        /*13b8*/ 	.short	0x0100
        /*13ba*/ 	.byte	0x08
	.zero		1


	//   ....[21]....
        /*13bc*/ 	.word	0x00000930
        /*13c0*/ 	.word	0x000000ff
        /*13c4*/ 	.word	0x000324b8
        /*13c8*/ 	.short	0x0100
        /*13ca*/ 	.byte	0x08
	.zero		1


	//   ....[22]....
        /*13cc*/ 	.word	0x00000940
        /*13d0*/ 	.word	0x000000ff
        /*13d4*/ 	.word	0x000324c8
        /*13d8*/ 	.short	0x0100
        /*13da*/ 	.byte	0x08
	.zero		1


	//   ....[23]....
        /*13dc*/ 	.word	0x00002f10
        /*13e0*/ 	.word	0x00000060
        /*13e4*/ 	.word	0x00032490
        /*13e8*/ 	.short	0x010a
        /*13ea*/ 	.byte	0x3f
	.zero		1


	//   ....[24]....
        /*13ec*/ 	.word	0x000041f0
        /*13f0*/ 	.word	0x00000060
        /*13f4*/ 	.word	0x00032490
        /*13f8*/ 	.short	0x010a
        /*13fa*/ 	.byte	0x3f
	.zero		1


	//   ....[25]....
        /*13fc*/ 	.word	0x000053d0
        /*1400*/ 	.word	0x00000060
        /*1404*/ 	.word	0x00032490
        /*1408*/ 	.short	0x010a
        /*140a*/ 	.byte	0x3f
	.zero		1


	//   ....[26]....
        /*140c*/ 	.word	0x000055f0
        /*1410*/ 	.word	0x00000020
        /*1414*/ 	.word	0x00000000
        /*1418*/ 	.short	0x0101
        /*141a*/ 	.byte	0x3f
	.zero		1


	//   ....[27]....
        /*141c*/ 	.word	0x00005630
        /*1420*/ 	.word	0x00000060
        /*1424*/ 	.word	0x000324b0
        /*1428*/ 	.short	0x010a
        /*142a*/ 	.byte	0x3f
	.zero		1


	//   ....[28]....
        /*142c*/ 	.word	0x00005c90
        /*1430*/ 	.word	0x00000060
        /*1434*/ 	.word	0x00000000
        /*1438*/ 	.short	0x0101
        /*143a*/ 	.byte	0x3f
	.zero		1


	//   ....[29]....
        /*143c*/ 	.word	0x00006580
        /*1440*/ 	.word	0x00000013
        /*1444*/ 	.word	0x00032400
        /*1448*/ 	.short	0x010a
        /*144a*/ 	.byte	0x3f
	.zero		1


	//   ....[30]....
        /*144c*/ 	.word	0x000065d0
        /*1450*/ 	.word	0x00000013
        /*1454*/ 	.word	0x00032400
        /*1458*/ 	.short	0x010a
        /*145a*/ 	.byte	0x3f
	.zero		1


	//   ....[31]....
        /*145c*/ 	.word	0x000070c0
        /*1460*/ 	.word	0x00000013
        /*1464*/ 	.word	0x00032400
        /*1468*/ 	.short	0x010a
        /*146a*/ 	.byte	0x3f
	.zero		1


	//   ....[32]....
        /*146c*/ 	.word	0x000086c0
        /*1470*/ 	.word	0x00000013
        /*1474*/ 	.word	0x00032400
        /*1478*/ 	.short	0x010a
        /*147a*/ 	.byte	0x3f
	.zero		1


	//   ....[33]....
        /*147c*/ 	.word	0x00009700
        /*1480*/ 	.word	0x000000ae
        /*1484*/ 	.word	0x00032430
        /*1488*/ 	.short	0x010a
        /*148a*/ 	.byte	0x3f
	.zero		1


	//   ....[34]....
        /*148c*/ 	.word	0x00009790
        /*1490*/ 	.word	0x000000ae
        /*1494*/ 	.word	0x00032430
        /*1498*/ 	.short	0x010a
        /*149a*/ 	.byte	0x3f
	.zero		1


	//   ....[35]....
        /*149c*/ 	.word	0x00009ab0
        /*14a0*/ 	.word	0x00000013
        /*14a4*/ 	.word	0x00032410
        /*14a8*/ 	.short	0x010a
        /*14aa*/ 	.byte	0x3f
	.zero		1


	//   ....[36]....
        /*14ac*/ 	.word	0x00009b00
        /*14b0*/ 	.word	0x000000ae
        /*14b4*/ 	.word	0x00032450
        /*14b8*/ 	.short	0x010a
        /*14ba*/ 	.byte	0x3f
	.zero		1


	//   ....[37]....
        /*14bc*/ 	.word	0x00009b80
        /*14c0*/ 	.word	0x000000ae
        /*14c4*/ 	.word	0x00032450
        /*14c8*/ 	.short	0x010a
        /*14ca*/ 	.byte	0x3f
	.zero		1


	//   ....[38]....
        /*14cc*/ 	.word	0x0000b5a0
        /*14d0*/ 	.word	0x00000018
        /*14d4*/ 	.word	0x00000000
        /*14d8*/ 	.short	0x0101
        /*14da*/ 	.byte	0x3f
	.zero		1


	//   ....[39]....
        /*14dc*/ 	.word	0x0000c140
        /*14e0*/ 	.word	0x000000ae
        /*14e4*/ 	.word	0x00000000
        /*14e8*/ 	.short	0x0101
        /*14ea*/ 	.byte	0x3f
	.zero		1


	//   ....[40]....
        /*14ec*/ 	.word	0x0000c230
        /*14f0*/ 	.word	0x000000cd
        /*14f4*/ 	.word	0x00032430
        /*14f8*/ 	.short	0x010a
        /*14fa*/ 	.byte	0x3f
	.zero		1


	//   ....[41]....
        /*14fc*/ 	.word	0x0000c2a0
        /*1500*/ 	.word	0x000000cd
        /*1504*/ 	.word	0x00032430
        /*1508*/ 	.short	0x010a
        /*150a*/ 	.byte	0x3f
	.zero		1


	//   ....[42]....
        /*150c*/ 	.word	0x0000c530
        /*1510*/ 	.word	0x000000cd
        /*1514*/ 	.word	0x00032450
        /*1518*/ 	.short	0x010a
        /*151a*/ 	.byte	0x3f
	.zero		1


	//   ....[43]....
        /*151c*/ 	.word	0x0000c580
        /*1520*/ 	.word	0x000000cd
        /*1524*/ 	.word	0x00032450
        /*1528*/ 	.short	0x010a
        /*152a*/ 	.byte	0x3f
	.zero		1


	//   ....[44]....
        /*152c*/ 	.word	0x0000e3c0
        /*1530*/ 	.word	0x000000cf
        /*1534*/ 	.word	0x00000000
        /*1538*/ 	.short	0x0101
        /*153a*/ 	.byte	0x3f
	.zero		1


	//   ....[45]....
        /*153c*/ 	.word	0x0000f150
        /*1540*/ 	.word	0x000000cd
        /*1544*/ 	.word	0x00000000
        /*1548*/ 	.short	0x0101
        /*154a*/ 	.byte	0x3f
	.zero		1


	//   ....[46]....
        /*154c*/ 	.word	0x0000f260
        /*1550*/ 	.word	0x000000d7
        /*1554*/ 	.word	0x00032430
        /*1558*/ 	.short	0x010a
        /*155a*/ 	.byte	0x3f
	.zero		1


	//   ....[47]....
        /*155c*/ 	.word	0x0000f2d0
        /*1560*/ 	.word	0x000000d7
        /*1564*/ 	.word	0x00032430
        /*1568*/ 	.short	0x010a
        /*156a*/ 	.byte	0x3f
	.zero		1


	//   ....[48]....
        /*156c*/ 	.word	0x0000f580
        /*1570*/ 	.word	0x000000d7
        /*1574*/ 	.word	0x00032450
        /*1578*/ 	.short	0x010a
        /*157a*/ 	.byte	0x3f
	.zero		1


	//   ....[49]....
        /*157c*/ 	.word	0x0000f5d0
        /*1580*/ 	.word	0x000000d7
        /*1584*/ 	.word	0x00032450
        /*1588*/ 	.short	0x010a
        /*158a*/ 	.byte	0x3f
	.zero		1


	//   ....[50]....
        /*158c*/ 	.word	0x00010ba0
        /*1590*/ 	.word	0x00000098
        /*1594*/ 	.word	0x00000000
        /*1598*/ 	.short	0x0101
        /*159a*/ 	.byte	0x3f
	.zero		1


	//   ....[51]....
        /*159c*/ 	.word	0x00011950
        /*15a0*/ 	.word	0x000000d7
        /*15a4*/ 	.word	0x00000000
        /*15a8*/ 	.short	0x0101
        /*15aa*/ 	.byte	0x3f
	.zero		1


	//   ....[52]....
        /*15ac*/ 	.word	0x00013f30
        /*15b0*/ 	.word	0x00000000
        /*15b4*/ 	.word	0x00000000
        /*15b8*/ 	.short	0x0101
        /*15ba*/ 	.byte	0x3f
	.zero		1


	//   ....[53]....
        /*15bc*/ 	.word	0x00016be0
        /*15c0*/ 	.word	0x00000005
        /*15c4*/ 	.word	0x00032420
        /*15c8*/ 	.short	0x010a
        /*15ca*/ 	.byte	0x3f
	.zero		1


	//   ....[54]....
        /*15cc*/ 	.word	0x00016cd0
        /*15d0*/ 	.word	0x00000003
        /*15d4*/ 	.word	0x000324a0
        /*15d8*/ 	.short	0x010a
        /*15da*/ 	.byte	0x3f
	.zero		1


	//   ....[55]....
        /*15dc*/ 	.word	0x00016f20
        /*15e0*/ 	.word	0x00000003
        /*15e4*/ 	.word	0x000324c0
        /*15e8*/ 	.short	0x010a
        /*15ea*/ 	.byte	0x3f
	.zero		1


	//   ....[56]....
        /*15ec*/ 	.word	0x000175e0
        /*15f0*/ 	.word	0x00000004
        /*15f4*/ 	.word	0x000324a0
        /*15f8*/ 	.short	0x010a
        /*15fa*/ 	.byte	0x3f
	.zero		1


	//   ....[57]....
        /*15fc*/ 	.word	0x00017820
        /*1600*/ 	.word	0x00000004
        /*1604*/ 	.word	0x000324c0
        /*1608*/ 	.short	0x010a
        /*160a*/ 	.byte	0x3f
	.zero		1


	//   ....[58]....
        /*160c*/ 	.word	0x00018840
        /*1610*/ 	.word	0x00000000
        /*1614*/ 	.word	0x00032440
        /*1618*/ 	.short	0x010a
        /*161a*/ 	.byte	0x3f
	.zero		1


	//   ....[59]....
        /*161c*/ 	.word	0x000196b0
        /*1620*/ 	.word	0x00000008
        /*1624*/ 	.word	0x00032400
        /*1628*/ 	.short	0x0107
        /*162a*/ 	.byte	0x3f
	.zero		1


	//   ....[60]....
        /*162c*/ 	.word	0x00019750
        /*1630*/ 	.word	0x00000002
        /*1634*/ 	.word	0x00032400
        /*1638*/ 	.short	0x0101
        /*163a*/ 	.byte	0x3f
	.zero		1


	//   ....[61]....
        /*163c*/ 	.word	0x0001a3b0
        /*1640*/ 	.word	0x00000008
        /*1644*/ 	.word	0x00032410
        /*1648*/ 	.short	0x0107
        /*164a*/ 	.byte	0x3f
	.zero		1


	//   ....[62]....
        /*164c*/ 	.word	0x0001a4b0
        /*1650*/ 	.word	0x00000002
        /*1654*/ 	.word	0x00032410
        /*1658*/ 	.short	0x0101
        /*165a*/ 	.byte	0x3f
	.zero		1


	//   ....[63]....
        /*165c*/ 	.word	0x0001a4d0
        /*1660*/ 	.word	0x00000002
        /*1664*/ 	.word	0x00032420
        /*1668*/ 	.short	0x010a
        /*166a*/ 	.byte	0x3f
	.zero		1


	//   ....[64]....
        /*166c*/ 	.word	0x0001a5e0
        /*1670*/ 	.word	0x00000002
        /*1674*/ 	.word	0x00032460
        /*1678*/ 	.short	0x010a
        /*167a*/ 	.byte	0x3f
	.zero		1


	//   ....[65]....
        /*167c*/ 	.word	0x0001aed0
        /*1680*/ 	.word	0x00000002
        /*1684*/ 	.word	0x00032440
        /*1688*/ 	.short	0x010a
        /*168a*/ 	.byte	0x3f
	.zero		1


	//   ....[66]....
        /*168c*/ 	.word	0x0001b130
        /*1690*/ 	.word	0x00000002
        /*1694*/ 	.word	0x00032460
        /*1698*/ 	.short	0x010a
        /*169a*/ 	.byte	0x3f
	.zero		1


	//   ....[67]....
        /*169c*/ 	.word	0x0001b9b0
        /*16a0*/ 	.word	0x00000003
        /*16a4*/ 	.word	0x00032440
        /*16a8*/ 	.short	0x010a
        /*16aa*/ 	.byte	0x3f
	.zero		1


	//   ....[68]....
        /*16ac*/ 	.word	0x0001bc00
        /*16b0*/ 	.word	0x00000003
        /*16b4*/ 	.word	0x00032460
        /*16b8*/ 	.short	0x010a
        /*16ba*/ 	.byte	0x3f
	.zero		1


	//   ....[69]....
        /*16bc*/ 	.word	0x0001c410
        /*16c0*/ 	.word	0x00000003
        /*16c4*/ 	.word	0x00032440
        /*16c8*/ 	.short	0x010a
        /*16ca*/ 	.byte	0x3f
	.zero		1


	//   ....[70]....
        /*16cc*/ 	.word	0x0001c670
        /*16d0*/ 	.word	0x00000003
        /*16d4*/ 	.word	0x00032460
        /*16d8*/ 	.short	0x010a
        /*16da*/ 	.byte	0x3f
	.zero		1


	//   ....[71]....
        /*16dc*/ 	.word	0x0001dae0
        /*16e0*/ 	.word	0x00000000
        /*16e4*/ 	.word	0x00032420
        /*16e8*/ 	.short	0x010a
        /*16ea*/ 	.byte	0x3f
	.zero		1


	//   ....[72]....
        /*16ec*/ 	.word	0x0001dc90
        /*16f0*/ 	.word	0x00000006
        /*16f4*/ 	.word	0x00000000
        /*16f8*/ 	.short	0x010a
        /*16fa*/ 	.byte	0x3f
	.zero		1


	//   ....[73]....
        /*16fc*/ 	.word	0x0001dd00
        /*1700*/ 	.word	0x00000007
        /*1704*/ 	.word	0x00000000
        /*1708*/ 	.short	0x010a
        /*170a*/ 	.byte	0x3f
	.zero		1


	//   ....[74]....
        /*170c*/ 	.word	0x0001dd70
        /*1710*/ 	.word	0x00000004
        /*1714*/ 	.word	0x00000000
        /*1718*/ 	.short	0x010a
        /*171a*/ 	.byte	0x3f
	.zero		1


	//   ....[75]....
        /*171c*/ 	.word	0x0001dda0
        /*1720*/ 	.word	0x00000003
        /*1724*/ 	.word	0x00000000
        /*1728*/ 	.short	0x010a
        /*172a*/ 	.byte	0x3f
	.zero		1


	//   ....[76]....
        /*172c*/ 	.word	0x0001de00
        /*1730*/ 	.word	0x00000060
        /*1734*/ 	.word	0x00032490
        /*1738*/ 	.short	0x010a
        /*173a*/ 	.byte	0x3f
	.zero		1


	//   ....[77]....
        /*173c*/ 	.word	0x0001de50
        /*1740*/ 	.word	0x00000060
        /*1744*/ 	.word	0x00032490
        /*1748*/ 	.short	0x010a
        /*174a*/ 	.byte	0x3f
	.zero		1


	//   ....[78]....
        /*174c*/ 	.word	0x0001dea0
        /*1750*/ 	.word	0x00000060
        /*1754*/ 	.word	0x00032490
        /*1758*/ 	.short	0x010a
        /*175a*/ 	.byte	0x3f
	.zero		1


	//   ....[79]....
        /*175c*/ 	.word	0x0001def0
        /*1760*/ 	.word	0x00000060
        /*1764*/ 	.word	0x000324b0
        /*1768*/ 	.short	0x010a
        /*176a*/ 	.byte	0x3f
	.zero		1


	//   ....[80]....
        /*176c*/ 	.word	0x0001e3b0
        /*1770*/ 	.word	0x00000013
        /*1774*/ 	.word	0x00032400
        /*1778*/ 	.short	0x010a
        /*177a*/ 	.byte	0x3f
	.zero		1


	//   ....[81]....
        /*177c*/ 	.word	0x0001e9d0
        /*1780*/ 	.word	0x00000013
        /*1784*/ 	.word	0x00032400
        /*1788*/ 	.short	0x010a
        /*178a*/ 	.byte	0x3f
	.zero		1


	//   ....[82]....
        /*178c*/ 	.word	0x0001ea20
        /*1790*/ 	.word	0x000000ae
        /*1794*/ 	.word	0x00032430
        /*1798*/ 	.short	0x010a
        /*179a*/ 	.byte	0x3f
	.zero		1


	//   ....[83]....
        /*179c*/ 	.word	0x0001ea70
        /*17a0*/ 	.word	0x00000013
        /*17a4*/ 	.word	0x00032410
        /*17a8*/ 	.short	0x010a
        /*17aa*/ 	.byte	0x3f
	.zero		1


	//   ....[84]....
        /*17ac*/ 	.word	0x0001eac0
        /*17b0*/ 	.word	0x000000ae
        /*17b4*/ 	.word	0x00032450
        /*17b8*/ 	.short	0x010a
        /*17ba*/ 	.byte	0x3f
	.zero		1


	//   ....[85]....
        /*17bc*/ 	.word	0x0001eb10
        /*17c0*/ 	.word	0x000000cd
        /*17c4*/ 	.word	0x00032430
        /*17c8*/ 	.short	0x010a
        /*17ca*/ 	.byte	0x3f
	.zero		1


	//   ....[86]....
        /*17cc*/ 	.word	0x0001eb60
        /*17d0*/ 	.word	0x000000cd
        /*17d4*/ 	.word	0x00032450
        /*17d8*/ 	.short	0x010a
        /*17da*/ 	.byte	0x3f
	.zero		1


	//   ....[87]....
        /*17dc*/ 	.word	0x0001ebb0
        /*17e0*/ 	.word	0x000000d7
        /*17e4*/ 	.word	0x00032430
        /*17e8*/ 	.short	0x010a
        /*17ea*/ 	.byte	0x3f
	.zero		1


	//   ....[88]....
        /*17ec*/ 	.word	0x0001ec00
        /*17f0*/ 	.word	0x000000d7
        /*17f4*/ 	.word	0x00032450
        /*17f8*/ 	.short	0x010a
        /*17fa*/ 	.byte	0x3f
	.zero		1


	//   ....[89]....
        /*17fc*/ 	.word	0x0001f1e0
        /*1800*/ 	.word	0x00000004
        /*1804*/ 	.word	0x00032420
        /*1808*/ 	.short	0x010a
        /*180a*/ 	.byte	0x3f
	.zero		1


	//   ....[90]....
        /*180c*/ 	.word	0x0001f230
        /*1810*/ 	.word	0x00000003
        /*1814*/ 	.word	0x000324a0
        /*1818*/ 	.short	0x010a
        /*181a*/ 	.byte	0x3f
	.zero		1


	//   ....[91]....
        /*181c*/ 	.word	0x0001f280
        /*1820*/ 	.word	0x00000003
        /*1824*/ 	.word	0x000324c0
        /*1828*/ 	.short	0x010a
        /*182a*/ 	.byte	0x3f
	.zero		1


	//   ....[92]....
        /*182c*/ 	.word	0x0001f2d0
        /*1830*/ 	.word	0x00000004
        /*1834*/ 	.word	0x000324a0
        /*1838*/ 	.short	0x010a
        /*183a*/ 	.byte	0x3f
	.zero		1


	//   ....[93]....
        /*183c*/ 	.word	0x0001f320
        /*1840*/ 	.word	0x00000004
        /*1844*/ 	.word	0x000324c0
        /*1848*/ 	.short	0x010a
        /*184a*/ 	.byte	0x3f
	.zero		1


	//   ....[94]....
        /*184c*/ 	.word	0x0001f4c0
        /*1850*/ 	.word	0x00000000
        /*1854*/ 	.word	0x00032440
        /*1858*/ 	.short	0x010a
        /*185a*/ 	.byte	0x3f
	.zero		1


	//   ....[95]....
        /*185c*/ 	.word	0x00020de0
        /*1860*/ 	.word	0x00000002
        /*1864*/ 	.word	0x00032420
        /*1868*/ 	.short	0x010a
        /*186a*/ 	.byte	0x3f
	.zero		1


	//   ....[96]....
        /*186c*/ 	.word	0x00020e30
        /*1870*/ 	.word	0x00000002
        /*1874*/ 	.word	0x00032460
        /*1878*/ 	.short	0x010a
        /*187a*/ 	.byte	0x3f
	.zero		1


	//   ....[97]....
        /*187c*/ 	.word	0x00020e80
        /*1880*/ 	.word	0x00000002
        /*1884*/ 	.word	0x00032440
        /*1888*/ 	.short	0x010a
        /*188a*/ 	.byte	0x3f
	.zero		1


	//   ....[98]....
        /*188c*/ 	.word	0x00020ed0
        /*1890*/ 	.word	0x00000002
        /*1894*/ 	.word	0x00032460
        /*1898*/ 	.short	0x010a
        /*189a*/ 	.byte	0x3f
	.zero		1


	//   ....[99]....
        /*189c*/ 	.word	0x00020f20
        /*18a0*/ 	.word	0x00000003
        /*18a4*/ 	.word	0x00032440
        /*18a8*/ 	.short	0x010a
        /*18aa*/ 	.byte	0x3f
	.zero		1


	//   ....[100]....
        /*18ac*/ 	.word	0x00020f70
        /*18b0*/ 	.word	0x00000003
        /*18b4*/ 	.word	0x00032460
        /*18b8*/ 	.short	0x010a
        /*18ba*/ 	.byte	0x3f
	.zero		1


	//   ....[101]....
        /*18bc*/ 	.word	0x00020fc0
        /*18c0*/ 	.word	0x00000003
        /*18c4*/ 	.word	0x00032440
        /*18c8*/ 	.short	0x010a
        /*18ca*/ 	.byte	0x3f
	.zero		1


	//   ....[102]....
        /*18cc*/ 	.word	0x00021010
        /*18d0*/ 	.word	0x00000003
        /*18d4*/ 	.word	0x00032460
        /*18d8*/ 	.short	0x010a
        /*18da*/ 	.byte	0x3f
	.zero		1


	//   ....[103]....
        /*18dc*/ 	.word	0x00021a70
        /*18e0*/ 	.word	0x00000000
        /*18e4*/ 	.word	0x00032420
        /*18e8*/ 	.short	0x010a
        /*18ea*/ 	.byte	0x3f
	.zero		1


	//   ....[104]....
        /*18ec*/ 	.word	0x00021c10
        /*18f0*/ 	.word	0x00000006
        /*18f4*/ 	.word	0x00000000
        /*18f8*/ 	.short	0x010a
        /*18fa*/ 	.byte	0x3f
	.zero		1


	//   ....[105]....
        /*18fc*/ 	.word	0x00021c60
        /*1900*/ 	.word	0x00000007
        /*1904*/ 	.word	0x00000000
        /*1908*/ 	.short	0x010a
        /*190a*/ 	.byte	0x3f
	.zero		1


	//   ....[106]....
        /*190c*/ 	.word	0x00021cb0
        /*1910*/ 	.word	0x00000004
        /*1914*/ 	.word	0x00000000
        /*1918*/ 	.short	0x010a
        /*191a*/ 	.byte	0x3f
	.zero		1


	//----- nvinfo : EIATTR_NUM_MBARRIERS
	.align		4
.L_651:
        /*191c*/ 	.byte	0x03, 0x38
        /*191e*/ 	.short	0x0017


	//----- nvinfo : EIATTR_EXIT_INSTR_OFFSETS
	.align		4
        /*1920*/ 	.byte	0x04, 0x1c
        /*1922*/ 	.short	(.L_653 - .L_652)


	//   ....[0]....
.L_652:
        /*1924*/ 	.word	0x0001ddf0


	//----- nvinfo : EIATTR_MAX_THREADS
	.align		4
.L_653:
        /*1928*/ 	.byte	0x04, 0x05
        /*192a*/ 	.short	(.L_655 - .L_654)
.L_654:
        /*192c*/ 	.word	0x00000180
        /*1930*/ 	.word	0x00000001
        /*1934*/ 	.word	0x00000001


	//----- nvinfo : EIATTR_CRS_STACK_SIZE
	.align		4
.L_655:
        /*1938*/ 	.byte	0x04, 0x1e
        /*193a*/ 	.short	(.L_657 - .L_656)
.L_656:
        /*193c*/ 	.word	0x00000000


	//----- nvinfo : EIATTR_CBANK_PARAM_SIZE
	.align		4
.L_657:
        /*1940*/ 	.byte	0x03, 0x19
        /*1942*/ 	.short	0x0bf0


	//----- nvinfo : EIATTR_PARAM_CBANK
	.align		4
        /*1944*/ 	.byte	0x04, 0x0a
        /*1946*/ 	.short	(.L_659 - .L_658)
	.align		4
.L_658:
        /*1948*/ 	.word	index@(.nv.constant0._ZN7cutlass13device_kernelIN5flash11enable_sm90INS1_16FlashAttnFwdSm90INS1_25CollectiveMainloopFwdSm90ILi2EN4cute5tupleIJNS5_1CILi1EEES8_S8_EEENS6_IJNS7_ILi128EEENS7_ILi96EEENS7_ILi64EEEEEELi256ENS_10bfloat16_tEfNS_4arch4Sm90ELb1ELb0ELb0ELb1ELb0ELb1ELb1ELb1ELb0ELb1ELb0ELb0EEENS1_21CollectiveEpilogueFwdINS6_IJSA_NS7_ILi256EEESB_EEES9_SE_SG_Li256ELb1ELb1ELb0ELb0EEENS1_36VarlenDynamicPersistentTileSchedulerILi128ELi96ELi256ELi128ELb0ELb1ELb1ELb1ELb1ELb1EEEEEEEEEvNT_6ParamsE)
        /*194c*/ 	.short	0x0210
        /*194e*/ 	.short	0x0bf0


	//----- nvinfo : EIATTR_SW_WAR
	.align		4
.L_659:
        /*1950*/ 	.byte	0x04, 0x36
        /*1952*/ 	.short	(.L_661 - .L_660)
.L_660:
        /*1954*/ 	.word	0x00000008
.L_661:


//--------------------- .nv.callgraph             --------------------------
	.section	.nv.callgraph,"",@"SHT_CUDA_CALLGRAPH"
	.align	4
	.sectionentsize	8
	.align		4
        /*0000*/ 	.word	0x00000000
	.align		4
        /*0004*/ 	.word	0xffffffff
	.align		4
        /*0008*/ 	.word	index@(_ZN7cutlass13device_kernelIN5flash11enable_sm90INS1_16FlashAttnFwdSm90INS1_25CollectiveMainloopFwdSm90ILi2EN4cute5tupleIJNS5_1CILi1EEES8_S8_EEENS6_IJNS7_ILi128EEENS7_ILi96EEENS7_ILi64EEEEEELi256ENS_10bfloat16_tEfNS_4arch4Sm90ELb0ELb0ELb0ELb0ELb0ELb0ELb0ELb1ELb0ELb1ELb0ELb0EEENS1_21CollectiveEpilogueFwdINS6_IJSA_NS7_ILi256EEESB_EEES9_SE_SG_Li256ELb0ELb1ELb0ELb0EEENS1_29StaticPersistentTileSchedulerILb0EEEEEEEEEvNT_6ParamsE)
	.align		4
        /*000c*/ 	.word	index@(__assertfail)
	.align		4
        /*0010*/ 	.word	index@(_ZN7cutlass13device_kernelIN5flash11enable_sm90INS1_16FlashAttnFwdSm90INS1_25CollectiveMainloopFwdSm90ILi2EN4cute5tupleIJNS5_1CILi1EEES8_S8_EEENS6_IJNS7_ILi128EEENS7_ILi96EEENS7_ILi64EEEEEELi256ENS_10bfloat16_tEfNS_4arch4Sm90ELb0ELb0ELb0ELb0ELb0ELb0ELb1ELb1ELb0ELb1ELb0ELb0EEENS1_21CollectiveEpilogueFwdINS6_IJSA_NS7_ILi256EEESB_EEES9_SE_SG_Li256ELb0ELb1ELb0ELb0EEENS1_29StaticPersistentTileSchedulerILb0EEEEEEEEEvNT_6ParamsE)
	.align		4
        /*0014*/ 	.word	index@(__assertfail)
	.align		4
        /*0018*/ 	.word	index@(_ZN7cutlass13device_kernelIN5flash11enable_sm90INS1_16FlashAttnFwdSm90INS1_25CollectiveMainloopFwdSm90ILi2EN4cute5tupleIJNS5_1CILi1EEES8_S8_EEENS6_IJNS7_ILi128EEENS7_ILi96EEENS7_ILi64EEEEEELi256ENS_10bfloat16_tEfNS_4arch4Sm90ELb0ELb0ELb0ELb1ELb0ELb0ELb0ELb1ELb0ELb1ELb0ELb0EEENS1_21CollectiveEpilogueFwdINS6_IJSA_NS7_ILi256EEESB_EEES9_SE_SG_Li256ELb1ELb1ELb0ELb0EEENS1_36VarlenDynamicPersistentTileSchedulerILi128ELi96ELi256ELi128ELb0ELb1ELb1ELb0ELb1ELb1EEEEEEEEEvNT_6ParamsE)
	.align		4
        /*001c*/ 	.word	index@(__assertfail)
	.align		4
        /*0020*/ 	.word	index@(_ZN7cutlass13device_kernelIN5flash11enable_sm90INS1_16FlashAttnFwdSm90INS1_25CollectiveMainloopFwdSm90ILi2EN4cute5tupleIJNS5_1CILi1EEES8_S8_EEENS6_IJNS7_ILi128EEENS7_ILi96EEENS7_ILi64EEEEEELi256ENS_10bfloat16_tEfNS_4arch4Sm90ELb0ELb0ELb0ELb1ELb0ELb1ELb0ELb1ELb0ELb1ELb0ELb0EEENS1_21CollectiveEpilogueFwdINS6_IJSA_NS7_ILi256EEESB_EEES9_SE_SG_Li256ELb1ELb1ELb0ELb0EEENS1_36VarlenDynamicPersistentTileSchedulerILi128ELi96ELi256ELi128ELb0ELb1ELb1ELb0ELb1ELb1EEEEEEEEEvNT_6ParamsE)
	.align		4
        /*0024*/ 	.word	index@(__assertfail)
	.align		4
        /*0028*/ 	.word	index@(_ZN7cutlass13device_kernelIN5flash11enable_sm90INS1_16FlashAttnFwdSm90INS1_25CollectiveMainloopFwdSm90ILi2EN4cute5tupleIJNS5_1CILi1EEES8_S8_EEENS6_IJNS7_ILi128EEENS7_ILi96EEENS7_ILi64EEEEEELi256ENS_10bfloat16_tEfNS_4arch4Sm90ELb0ELb0ELb0ELb1ELb0ELb0ELb1ELb1ELb0ELb1ELb0ELb0EEENS1_21CollectiveEpilogueFwdINS6_IJSA_NS7_ILi256EEESB_EEES9_SE_SG_Li256ELb1ELb1ELb0ELb0EEENS1_36VarlenDynamicPersistentTileSchedulerILi128ELi96ELi256ELi128ELb0ELb1ELb1ELb0ELb1ELb1EEEEEEEEEvNT_6ParamsE)
	.align		4
        /*002c*/ 	.word	index@(__assertfail)
	.align		4
        /*0030*/ 	.word	index@(_ZN7cutlass13device_kernelIN5flash11enable_sm90INS1_16FlashAttnFwdSm90INS1_25CollectiveMainloopFwdSm90ILi2EN4cute5tupleIJNS5_1CILi1EEES8_S8_EEENS6_IJNS7_ILi128EEENS7_ILi96EEENS7_ILi64EEEEEELi256ENS_10bfloat16_tEfNS_4arch4Sm90ELb0ELb0ELb0ELb1ELb0ELb1ELb1ELb1ELb0ELb1ELb0ELb0EEENS1_21CollectiveEpilogueFwdINS6_IJSA_NS7_ILi256EEESB_EEES9_SE_SG_Li256ELb1ELb1ELb0ELb0EEENS1_36VarlenDynamicPersistentTileSchedulerILi128ELi96ELi256ELi128ELb0ELb1ELb1ELb0ELb1ELb1EEEEEEEEEvNT_6ParamsE)
	.align		4
        /*0034*/ 	.word	index@(__assertfail)
	.align		4
        /*0038*/ 	.word	index@(_ZN7cutlass13device_kernelIN5flash11enable_sm90INS1_16FlashAttnFwdSm90INS1_25CollectiveMainloopFwdSm90ILi2EN4cute5tupleIJNS5_1CILi1EEES8_S8_EEENS6_IJNS7_ILi128EEENS7_ILi96EEENS7_ILi64EEEEEELi256ENS_10bfloat16_tEfNS_4arch4Sm90ELb0ELb1ELb0ELb0ELb0ELb0ELb0ELb1ELb0ELb1ELb0ELb0EEENS1_21CollectiveEpilogueFwdINS6_IJSA_NS7_ILi256EEESB_EEES9_SE_SG_Li256ELb0ELb1ELb0ELb0EEENS1_30DynamicPersistentTileSchedulerILi256ELi128ELb0ELb1ELb1EEEEEEEEEvNT_6ParamsE)
	.align		4
        /*003c*/ 	.word	index@(__assertfail)
	.align		4
        /*0040*/ 	.word	index@(_ZN7cutlass13device_kernelIN5flash11enable_sm90INS1_16FlashAttnFwdSm90INS1_25CollectiveMainloopFwdSm90ILi2EN4cute5tupleIJNS5_1CILi1EEES8_S8_EEENS6_IJNS7_ILi128EEENS7_ILi96EEENS7_ILi64EEEEEELi256ENS_10bfloat16_tEfNS_4arch4Sm90ELb0ELb1ELb0ELb0ELb0ELb0ELb1ELb1ELb0ELb1ELb0ELb0EEENS1_21CollectiveEpilogueFwdINS6_IJSA_NS7_ILi256EEESB_EEES9_SE_SG_Li256ELb0ELb1ELb0ELb0EEENS1_30DynamicPersistentTileSchedulerILi256ELi128ELb0ELb1ELb1EEEEEEEEEvNT_6ParamsE)
	.align		4
        /*0044*/ 	.word	index@(__assertfail)
	.align		4
        /*0048*/ 	.word	index@(_ZN7cutlass13device_kernelIN5flash11enable_sm90INS1_16FlashAttnFwdSm90INS1_25CollectiveMainloopFwdSm90ILi2EN4cute5tupleIJNS5_1CILi1EEES8_S8_EEENS6_IJNS7_ILi128EEENS7_ILi96EEENS7_ILi64EEEEEELi256ENS_10bfloat16_tEfNS_4arch4Sm90ELb0ELb1ELb0ELb1ELb0ELb0ELb0ELb1ELb0ELb1ELb0ELb0EEENS1_21CollectiveEpilogueFwdINS6_IJSA_NS7_ILi256EEESB_EEES9_SE_SG_Li256ELb1ELb1ELb0ELb0EEENS1_36VarlenDynamicPersistentTileSchedulerILi128ELi96ELi256ELi128ELb0ELb1ELb1ELb1ELb0ELb1EEEEEEEEEvNT_6ParamsE)
	.align		4
        /*004c*/ 	.word	index@(__assertfail)
	.align		4
        /*0050*/ 	.word	index@(_ZN7cutlass13device_kernelIN5flash11enable_sm90INS1_16FlashAttnFwdSm90INS1_25CollectiveMainloopFwdSm90ILi2EN4cute5tupleIJNS5_1CILi1EEES8_S8_EEENS6_IJNS7_ILi128EEENS7_ILi96EEENS7_ILi64EEEEEELi256ENS_10bfloat16_tEfNS_4arch4Sm90ELb0ELb1ELb0ELb1ELb0ELb1ELb0ELb1ELb0ELb1ELb0ELb0EEENS1_21CollectiveEpilogueFwdINS6_IJSA_NS7_ILi256EEESB_EEES9_SE_SG_Li256ELb1ELb1ELb0ELb0EEENS1_36VarlenDynamicPersistentTileSchedulerILi128ELi96ELi256ELi128ELb0ELb1ELb1ELb1ELb0ELb1EEEEEEEEEvNT_6ParamsE)
	.align		4
        /*0054*/ 	.word	index@(__assertfail)
	.align		4
        /*0058*/ 	.word	index@(_ZN7cutlass13device_kernelIN5flash11enable_sm90INS1_16FlashAttnFwdSm90INS1_25CollectiveMainloopFwdSm90ILi2EN4cute5tupleIJNS5_1CILi1EEES8_S8_EEENS6_IJNS7_ILi128EEENS7_ILi96EEENS7_ILi64EEEEEELi256ENS_10bfloat16_tEfNS_4arch4Sm90ELb0ELb1ELb0ELb1ELb0ELb0ELb1ELb1ELb0ELb1ELb0ELb0EEENS1_21CollectiveEpilogueFwdINS6_IJSA_NS7_ILi256EEESB_EEES9_SE_SG_Li256ELb1ELb1ELb0ELb0EEENS1_36VarlenDynamicPersistentTileSchedulerILi128ELi96ELi256ELi128ELb0ELb1ELb1ELb1ELb0ELb1EEEEEEEEEvNT_6ParamsE)
	.align		4
        /*005c*/ 	.word	index@(__assertfail)
	.align		4
        /*0060*/ 	.word	index@(_ZN7cutlass13device_kernelIN5flash11enable_sm90INS1_16FlashAttnFwdSm90INS1_25CollectiveMainloopFwdSm90ILi2EN4cute5tupleIJNS5_1CILi1EEES8_S8_EEENS6_IJNS7_ILi128EEENS7_ILi96EEENS7_ILi64EEEEEELi256ENS_10bfloat16_tEfNS_4arch4Sm90ELb0ELb1ELb0ELb1ELb0ELb1ELb1ELb1ELb0ELb1ELb0ELb0EEENS1_21CollectiveEpilogueFwdINS6_IJSA_NS7_ILi256EEESB_EEES9_SE_SG_Li256ELb1ELb1ELb0ELb0EEENS1_36VarlenDynamicPersistentTileSchedulerILi128ELi96ELi256ELi128ELb0ELb1ELb1ELb1ELb0ELb1EEEEEEEEEvNT_6ParamsE)
	.align		4
        /*0064*/ 	.word	index@(__assertfail)
	.align		4
        /*0068*/ 	.word	index@(_ZN7cutlass13device_kernelIN5flash11enable_sm90INS1_16FlashAttnFwdSm90INS1_25CollectiveMainloopFwdSm90ILi2EN4cute5tupleIJNS5_1CILi1EEES8_S8_EEENS6_IJNS7_ILi128EEENS7_ILi96EEENS7_ILi64EEEEEELi256ENS_10bfloat16_tEfNS_4arch4Sm90ELb1ELb0ELb0ELb0ELb0ELb0ELb0ELb1ELb0ELb1ELb0ELb0EEENS1_21CollectiveEpilogueFwdINS6_IJSA_NS7_ILi256EEESB_EEES9_SE_SG_Li256ELb0ELb1ELb0ELb0EEENS1_30DynamicPersistentTileSchedulerILi256ELi128ELb0ELb1ELb1EEEEEEEEEvNT_6ParamsE)
	.align		4
        /*006c*/ 	.word	index@(__assertfail)
	.align		4
        /*0070*/ 	.word	index@(_ZN7cutlass13device_kernelIN5flash11enable_sm90INS1_16FlashAttnFwdSm90INS1_25CollectiveMainloopFwdSm90ILi2EN4cute5tupleIJNS5_1CILi1EEES8_S8_EEENS6_IJNS7_ILi128EEENS7_ILi96EEENS7_ILi64EEEEEELi256ENS_10bfloat16_tEfNS_4arch4Sm90ELb1ELb0ELb0ELb0ELb0ELb0ELb1ELb1ELb0ELb1ELb0ELb0EEENS1_21CollectiveEpilogueFwdINS6_IJSA_NS7_ILi256EEESB_EEES9_SE_SG_Li256ELb0ELb1ELb0ELb0EEENS1_30DynamicPersistentTileSchedulerILi256ELi128ELb0ELb1ELb1EEEEEEEEEvNT_6ParamsE)
	.align		4
        /*0074*/ 	.word	index@(__assertfail)
	.align		4
        /*0078*/ 	.word	index@(_ZN7cutlass13device_kernelIN5flash11enable_sm90INS1_16FlashAttnFwdSm90INS1_25CollectiveMainloopFwdSm90ILi2EN4cute5tupleIJNS5_1CILi1EEES8_S8_EEENS6_IJNS7_ILi128EEENS7_ILi96EEENS7_ILi64EEEEEELi256ENS_10bfloat16_tEfNS_4arch4Sm90ELb1ELb0ELb0ELb1ELb0ELb0ELb0ELb1ELb0ELb1ELb0ELb0EEENS1_21CollectiveEpilogueFwdINS6_IJSA_NS7_ILi256EEESB_EEES9_SE_SG_Li256ELb1ELb1ELb0ELb0EEENS1_36VarlenDynamicPersistentTileSchedulerILi128ELi96ELi256ELi128ELb0ELb1ELb1ELb1ELb1ELb1EEEEEEEEEvNT_6ParamsE)
	.align		4
        /*007c*/ 	.word	index@(__assertfail)
	.align		4
        /*0080*/ 	.word	index@(_ZN7cutlass13device_kernelIN5flash11enable_sm90INS1_16FlashAttnFwdSm90INS1_25CollectiveMainloopFwdSm90ILi2EN4cute5tupleIJNS5_1CILi1EEES8_S8_EEENS6_IJNS7_ILi128EEENS7_ILi96EEENS7_ILi64EEEEEELi256ENS_10bfloat16_tEfNS_4arch4Sm90ELb1ELb0ELb0ELb1ELb0ELb1ELb0ELb1ELb0ELb1ELb0ELb0EEENS1_21CollectiveEpilogueFwdINS6_IJSA_NS7_ILi256EEESB_EEES9_SE_SG_Li256ELb1ELb1ELb0ELb0EEENS1_36VarlenDynamicPersistentTileSchedulerILi128ELi96ELi256ELi128ELb0ELb1ELb1ELb1ELb1ELb1EEEEEEEEEvNT_6ParamsE)
	.align		4
        /*0084*/ 	.word	index@(__assertfail)
	.align		4
        /*0088*/ 	.word	index@(_ZN7cutlass13device_kernelIN5flash11enable_sm90INS1_16FlashAttnFwdSm90INS1_25CollectiveMainloopFwdSm90ILi2EN4cute5tupleIJNS5_1CILi1EEES8_S8_EEENS6_IJNS7_ILi128EEENS7_ILi96EEENS7_ILi64EEEEEELi256ENS_10bfloat16_tEfNS_4arch4Sm90ELb1ELb0ELb0ELb1ELb0ELb0ELb1ELb1ELb0ELb1ELb0ELb0EEENS1_21CollectiveEpilogueFwdINS6_IJSA_NS7_ILi256EEESB_EEES9_SE_SG_Li256ELb1ELb1ELb0ELb0EEENS1_36VarlenDynamicPersistentTileSchedulerILi128ELi96ELi256ELi128ELb0ELb1ELb1ELb1ELb1ELb1EEEEEEEEEvNT_6ParamsE)
	.align		4
        /*008c*/ 	.word	index@(__assertfail)
	.align		4
        /*0090*/ 	.word	index@(_ZN7cutlass13device_kernelIN5flash11enable_sm90INS1_16FlashAttnFwdSm90INS1_25CollectiveMainloopFwdSm90ILi2EN4cute5tupleIJNS5_1CILi1EEES8_S8_EEENS6_IJNS7_ILi128EEENS7_ILi96EEENS7_ILi64EEEEEELi256ENS_10bfloat16_tEfNS_4arch4Sm90ELb1ELb0ELb0ELb1ELb0ELb1ELb1ELb1ELb0ELb1ELb0ELb0EEENS1_21CollectiveEpilogueFwdINS6_IJSA_NS7_ILi256EEESB_EEES9_SE_SG_Li256ELb1ELb1ELb0ELb0EEENS1_36VarlenDynamicPersistentTileSchedulerILi128ELi96ELi256ELi128ELb0ELb1ELb1ELb1ELb1ELb1EEEEEEEEEvNT_6ParamsE)
	.align		4
        /*0094*/ 	.word	index@(__assertfail)
	.align		4
        /*0098*/ 	.word	0x00000000
	.align		4
        /*009c*/ 	.word	0xfffffffe
	.align		4
        /*00a0*/ 	.word	0x00000000
	.align		4
        /*00a4*/ 	.word	0xfffffffd
	.align		4
        /*00a8*/ 	.word	0x00000000
	.align		4
        /*00ac*/ 	.word	0xfffffffc


//--------------------- .nv.constant4             --------------------------
	.section	.nv.constant4,"a",@progbits
	.align	8
	.align		8
.nv.constant4:
        /*0000*/ 	.dword	__assertfail
	.align		8
        /*0008*/ 	.dword	__unnamed_1
	.align		8
        /*0010*/ 	.dword	__unnamed_2
	.align		8
        /*0018*/ 	.dword	__unnamed_3
	.align		8
        /*0020*/ 	.dword	__unnamed_4
	.align		8
        /*0028*/ 	.dword	__unnamed_5
	.align		8
        /*0030*/ 	.dword	__unnamed_6
	.align		8
        /*0038*/ 	.dword	__unnamed_7
	.align		8
        /*0040*/ 	.dword	_ZN77_INTERNAL_61e94d33_41_flash_fwd_hdim64_256_bf16_packgqa_sm90_cu_0106449f_32574cuda3std3__45__cpo5beginE
	.align		8
        /*0048*/ 	.dword	_ZN77_INTERNAL_61e94d33_41_flash_fwd_hdim64_256_bf16_packgqa_sm90_cu_0106449f_32574cuda3std3__45__cpo3endE
	.align		8
        /*0050*/ 	.dword	_ZN77_INTERNAL_61e94d33_41_flash_fwd_hdim64_256_bf16_packgqa_sm90_cu_0106449f_32574cuda3std3__45__cpo6cbeginE
	.align		8
        /*0058*/ 	.dword	_ZN77_INTERNAL_61e94d33_41_flash_fwd_hdim64_256_bf16_packgqa_sm90_cu_0106449f_32574cuda3std3__45__cpo4cendE
	.align		8
        /*0060*/ 	.dword	_ZN77_INTERNAL_61e94d33_41_flash_fwd_hdim64_256_bf16_packgqa_sm90_cu_0106449f_32574cuda3std3__479_GLOBAL__N__61e94d33_41_flash_fwd_hdim64_256_bf16_packgqa_sm90_cu_0106449f_32576ignoreE
	.align		8
        /*0068*/ 	.dword	_ZN77_INTERNAL_61e94d33_41_flash_fwd_hdim64_256_bf16_packgqa_sm90_cu_0106449f_32574cuda3std3__419piecewise_constructE
	.align		8
        /*0070*/ 	.dword	_ZN77_INTERNAL_61e94d33_41_flash_fwd_hdim64_256_bf16_packgqa_sm90_cu_0106449f_32574cuda3std3__48in_placeE
	.align		8
        /*0078*/ 	.dword	_ZN77_INTERNAL_61e94d33_41_flash_fwd_hdim64_256_bf16_packgqa_sm90_cu_0106449f_32574cuda3std6ranges3__45__cpo4swapE
	.align		8
        /*0080*/ 	.dword	_ZN77_INTERNAL_61e94d33_41_flash_fwd_hdim64_256_bf16_packgqa_sm90_cu_0106449f_32574cuda3std6ranges3__45__cpo9iter_moveE
	.align		8
        /*0088*/ 	.dword	_ZN77_INTERNAL_61e94d33_41_flash_fwd_hdim64_256_bf16_packgqa_sm90_cu_0106449f_32574cute7productE
	.align		8
        /*0090*/ 	.dword	_ZN77_INTERNAL_61e94d33_41_flash_fwd_hdim64_256_bf16_packgqa_sm90_cu_0106449f_32574cute1_E
	.align		8
        /*0098*/ 	.dword	$str$20
	.align		8
        /*00a0*/ 	.dword	$str$21


//--------------------- .text._ZN7cutlass13device_kernelIN5flash11enable_sm90INS1_16FlashAttnFwdSm90INS1_25CollectiveMainloopFwdSm90ILi2EN4cute5tupleIJNS5_1CILi1EEES8_S8_EEENS6_IJNS7_ILi128EEENS7_ILi96EEENS7_ILi64EEEEEELi256ENS_10bfloat16_tEfNS_4arch4Sm90ELb0ELb0ELb0ELb0ELb0ELb0ELb0ELb1ELb0ELb1ELb0ELb0EEENS1_21CollectiveEpilogueFwdINS6_IJSA_NS7_ILi256EEESB_EEES9_SE_SG_Li256ELb0ELb1ELb0ELb0EEENS1_29StaticPersistentTileSchedulerILb0EEEEEEEEEvNT_6ParamsE --------------------------
	.section	.text._ZN7cutlass13device_kernelIN5flash11enable_sm90INS1_16FlashAttnFwdSm90INS1_25CollectiveMainloopFwdSm90ILi2EN4cute5tupleIJNS5_1CILi1EEES8_S8_EEENS6_IJNS7_ILi128EEENS7_ILi96EEENS7_ILi64EEEEEELi256ENS_10bfloat16_tEfNS_4arch4Sm90ELb0ELb0ELb0ELb0ELb0ELb0ELb0ELb1ELb0ELb1ELb0ELb0EEENS1_21CollectiveEpilogueFwdINS6_IJSA_NS7_ILi256EEESB_EEES9_SE_SG_Li256ELb0ELb1ELb0ELb0EEENS1_29StaticPersistentTileSchedulerILb0EEEEEEEEEvNT_6ParamsE,"ax",@progbits
	.align	128
.text._ZN7cutlass13device_kernelIN5flash11enable_sm90INS1_16FlashAttnFwdSm90INS1_25CollectiveMainloopFwdSm90ILi2EN4cute5tupleIJNS5_1CILi1EEES8_S8_EEENS6_IJNS7_ILi128EEENS7_ILi96EEENS7_ILi64EEEEEELi256ENS_10bfloat16_tEfNS_4arch4Sm90ELb0ELb0ELb0ELb0ELb0ELb0ELb0ELb1ELb0ELb1ELb0ELb0EEENS1_21CollectiveEpilogueFwdINS6_IJSA_NS7_ILi256EEESB_EEES9_SE_SG_Li256ELb0ELb1ELb0ELb0EEENS1_29StaticPersistentTileSchedulerILb0EEEEEEEEEvNT_6ParamsE:
        .type           _ZN7cutlass13device_kernelIN5flash11enable_sm90INS1_16FlashAttnFwdSm90INS1_25CollectiveMainloopFwdSm90ILi2EN4cute5tupleIJNS5_1CILi1EEES8_S8_EEENS6_IJNS7_ILi128EEENS7_ILi96EEENS7_ILi64EEEEEELi256ENS_10bfloat16_tEfNS_4arch4Sm90ELb0ELb0ELb0ELb0ELb0ELb0ELb0ELb1ELb0ELb1ELb0ELb0EEENS1_21CollectiveEpilogueFwdINS6_IJSA_NS7_ILi256EEESB_EEES9_SE_SG_Li256ELb0ELb1ELb0ELb0EEENS1_29StaticPersistentTileSchedulerILb0EEEEEEEEEvNT_6ParamsE,@function
        .size           _ZN7cutlass13device_kernelIN5flash11enable_sm90INS1_16FlashAttnFwdSm90INS1_25CollectiveMainloopFwdSm90ILi2EN4cute5tupleIJNS5_1CILi1EEES8_S8_EEENS6_IJNS7_ILi128EEENS7_ILi96EEENS7_ILi64EEEEEELi256ENS_10bfloat16_tEfNS_4arch4Sm90ELb0ELb0ELb0ELb0ELb0ELb0ELb0ELb1ELb0ELb1ELb0ELb0EEENS1_21CollectiveEpilogueFwdINS6_IJSA_NS7_ILi256EEESB_EEES9_SE_SG_Li256ELb0ELb1ELb0ELb0EEENS1_29StaticPersistentTileSchedulerILb0EEEEEEEEEvNT_6ParamsE,(.L_x_6034 - _ZN7cutlass13device_kernelIN5flash11enable_sm90INS1_16FlashAttnFwdSm90INS1_25CollectiveMainloopFwdSm90ILi2EN4cute5tupleIJNS5_1CILi1EEES8_S8_EEENS6_IJNS7_ILi128EEENS7_ILi96EEENS7_ILi64EEEEEELi256ENS_10bfloat16_tEfNS_4arch4Sm90ELb0ELb0ELb0ELb0ELb0ELb0ELb0ELb1ELb0ELb1ELb0ELb0EEENS1_21CollectiveEpilogueFwdINS6_IJSA_NS7_ILi256EEESB_EEES9_SE_SG_Li256ELb0ELb1ELb0ELb0EEENS1_29StaticPersistentTileSchedulerILb0EEEEEEEEEvNT_6ParamsE)
        .other          _ZN7cutlass13device_kernelIN5flash11enable_sm90INS1_16FlashAttnFwdSm90INS1_25CollectiveMainloopFwdSm90ILi2EN4cute5tupleIJNS5_1CILi1EEES8_S8_EEENS6_IJNS7_ILi128EEENS7_ILi96EEENS7_ILi64EEEEEELi256ENS_10bfloat16_tEfNS_4arch4Sm90ELb0ELb0ELb0ELb0ELb0ELb0ELb0ELb1ELb0ELb1ELb0ELb0EEENS1_21CollectiveEpilogueFwdINS6_IJSA_NS7_ILi256EEESB_EEES9_SE_SG_Li256ELb0ELb1ELb0ELb0EEENS1_29StaticPersistentTileSchedulerILb0EEEEEEEEEvNT_6ParamsE,@"STO_CUDA_ENTRY STV_DEFAULT"
_ZN7cutlass13device_kernelIN5flash11enable_sm90INS1_16FlashAttnFwdSm90INS1_25CollectiveMainloopFwdSm90ILi2EN4cute5tupleIJNS5_1CILi1EEES8_S8_EEENS6_IJNS7_ILi128EEENS7_ILi96EEENS7_ILi64EEEEEELi256ENS_10bfloat16_tEfNS_4arch4Sm90ELb0ELb0ELb0ELb0ELb0ELb0ELb0ELb1ELb0ELb1ELb0ELb0EEENS1_21CollectiveEpilogueFwdINS6_IJSA_NS7_ILi256EEESB_EEES9_SE_SG_Li256ELb0ELb1ELb0ELb0EEENS1_29StaticPersistentTileSchedulerILb0EEEEEEEEEvNT_6ParamsE:
[----:B------:R-:W0:Y:S02]  /*0000*/  LDC R1, c[0x0][0x28] ;  /* 0x00000a00ff017b82 */ /* 0x000e240000000800 */
[----:B0-----:R-:W-:Y:S01]  /*0010*/  VIADD R1, R1, 0xffffffc8 ;  /* 0xffffffc801017836 */ /* 0x001fe20000000000 */
[----:B------:R-:W0:Y:S01]  /*0020*/  S2R R0, SR_TID.X ;  /* 0x0000000000007919 */ /* 0x000e220000002100 */
[----:B------:R-:W-:Y:S01]  /*0030*/  ELECT P0, URZ, PT ;  /* 0x00000000003f782f */ /* 0x000fe20003800000 */
[----:B------:R-:W-:Y:S01]  /*0040*/  BSSY B0, `(.L_x_0) ;  /* 0x000000e000007945 */ /* 0x000fe20003800000 */
[--C-:B0-----:R-:W-:Y:S02]  /*0050*/  SHF.R.U32.HI R2, RZ, 0x5, R0.reuse ;  /* 0x00000005ff027819 */ /* 0x101fe40000011600 */
[----:B------:R-:W-:-:S03]  /*0060*/  SHF.R.U32.HI R4, RZ, 0x7, R0 ;  /* 0x00000007ff047819 */ /* 0x000fc60000011600 */
[----:B------:R-:W0:Y:S02]  /*0070*/  SHFL.IDX PT, R3, R2, RZ, 0x1f ;  /* 0x00001fff02037589 */ /* 0x000e2400000e0000 */
[----:B0-----:R-:W-:-:S13]  /*0080*/  ISETP.EQ.AND P0, PT, R3, RZ, P0 ;  /* 0x000000ff0300720c */ /* 0x001fda0000702270 */
[----:B------:R-:W-:Y:S05]  /*0090*/  @!P0 BRA `(.L_x_1) ;  /* 0x0000000000208947 */ /* 0x000fea0003800000 */
[----:B------:R-:W-:Y:S02]  /*00a0*/  ULDC.64 UR4, c[0x0][0x198] ;  /* 0x0000660000047ab9 */ /* 0x000fe40000000a00 */
[----:B------:R-:W-:Y:S02]  /*00b0*/  UIADD3 UR6, UP0, UR4, 0x370, URZ ;  /* 0x0000037004067890 */ /* 0x000fe4000ff1e03f */
[----:B------:R-:W-:Y:S02]  /*00c0*/  UIADD3 UR4, UP1, UR4, 0x470, URZ ;  /* 0x0000047004047890 */ /* 0x000fe4000ff3e03f */
[----:B------:R-:W-:Y:S02]  /*00d0*/  UIADD3.X UR7, URZ, UR5, URZ, UP0, !UPT ;  /* 0x000000053f077290 */ /* 0x000fe400087fe43f */
[----:B------:R-:W-:-:S07]  /*00e0*/  UIADD3.X UR5, URZ, UR5, URZ, UP1, !UPT ;  /* 0x000000053f057290 */ /* 0x000fce0008ffe43f */
[----:B------:R0:W-:Y:S02]  /*00f0*/  UTMACCTL.PF [UR6] ;  /* 0x00000000060079b9 */ /* 0x0001e40008040000 */
[----:B------:R0:W-:Y:S02]  /*0100*/  UTMACCTL.PF [UR4] ;  /* 0x00000000040079b9 */ /* 0x0001e40008040000 */
[----:B0-----:R-:W-:Y:S01]  /*0110*/  NOP ;  /* 0x0000000000007918 */ /* 0x001fe20000000000 */
.L_x_1:
[----:B------:R-:W-:Y:S05]  /*0120*/  BSYNC B0 ;  /* 0x0000000000007941 */ /* 0x000fea0003800000 */
.L_x_0:
[----:B------:R-:W-:Y:S01]  /*0130*/  VOTEU.ANY UP0, P0 ;  /* 0x00000000003f7886 */ /* 0x000fe20000000100 */
[----:B------:R-:W0:Y:S01]  /*0140*/  SHFL.IDX PT, R4, R4, RZ, 0x1f ;  /* 0x00001fff04047589 */ /* 0x000e2200000e0000 */
[----:B------:R-:W-:Y:S01]  /*0150*/  UMOV UR4, 0x80 ;  /* 0x0000008000047882 */ /* 0x000fe20000000000 */
[----:B------:R-:W-:Y:S01]  /*0160*/  UMOV UR7, 0x100 ;  /* 0x0000010000077882 */ /* 0x000fe20000000000 */
[----:B------:R-:W-:Y:S01]  /*0170*/  VOTEU.ANY UP1, P0 ;  /* 0x00000000003f7886 */ /* 0x000fe20000020100 */
[----:B------:R-:W1:Y:S01]  /*0180*/  @UP0 S2UR UR8, SR_CgaCtaId ;  /* 0x00000000000809c3 */ /* 0x000e620000008800 */
[----:B------:R-:W2:Y:S01]  /*0190*/  SHFL.IDX PT, R3, R2, RZ, 0x1f ;  /* 0x00001fff02037589 */ /* 0x000ea200000e0000 */
[----:B------:R-:W-:Y:S01]  /*01a0*/  @UP0 UMOV UR6, 0x400 ;  /* 0x0000040000060882 */ /* 0x000fe20000000000 */
[----:B------:R-:W-:-:S04]  /*01b0*/  @UP0 UIADD3 UR4, -UR4, 0x100000, URZ ;  /* 0x0010000004040890 */ /* 0x000fc8000fffe13f */
[----:B------:R-:W-:Y:S02]  /*01c0*/  @UP0 USHF.L.U32 UR5, UR4, 0xb, URZ ;  /* 0x0000000b04050899 */ /* 0x000fe4000800063f */
[----:B------:R-:W-:Y:S01]  /*01d0*/  @UP0 USHF.L.U32 UR4, UR4, 0x1, URZ ;  /* 0x0000000104040899 */ /* 0x000fe2000800063f */
[----:B------:R-:W-:Y:S01]  /*01e0*/  VOTEU.ANY UP2, P0 ;  /* 0x00000000003f7886 */ /* 0x000fe20000040100 */
[----:B0-----:R-:W-:Y:S01]  /*01f0*/  R2UR UR9, R4 ;  /* 0x00000000040972ca */ /* 0x001fe200000e0000 */
[----:B-1----:R-:W-:Y:S01]  /*0200*/  @UP0 ULEA UR8, UR8, UR6, 0x18 ;  /* 0x0000000608080291 */ /* 0x002fe2000f8ec03f */
[----:B--2---:R-:W-:Y:S01]  /*0210*/  ISETP.NE.AND P1, PT, R3, RZ, PT ;  /* 0x000000ff0300720c */ /* 0x004fe20003f25270 */
[----:B------:R-:W-:-:S04]  /*0220*/  @UP0 UIADD3 UR6, -UR7, 0x100000, URZ ;  /* 0x0010000007060890 */ /* 0x000fc8000fffe13f */
[----:B------:R-:W-:Y:S02]  /*0230*/  @UP0 USHF.L.U32 UR7, UR6, 0xb, URZ ;  /* 0x0000000b06070899 */ /* 0x000fe4000800063f */
[----:B------:R-:W-:-:S04]  /*0240*/  @UP0 USHF.L.U32 UR6, UR6, 0x1, URZ ;  /* 0x0000000106060899 */ /* 0x000fc8000800063f */
[----:B------:R-:W-:Y:S01]  /*0250*/  UISETP.NE.AND UP0, UPT, UR9, URZ, UPT ;  /* 0x0000003f0900728c */ /* 0x000fe2000bf05270 */
[----:B------:R-:W0:Y:S02]  /*0260*/  FENCE.VIEW.ASYNC.S ;  /* 0x00000000000073c6 */ /* 0x000e240000000000 */
[----:B0-----:R0:W1:Y:S05]  /*0270*/  @UP1 SYNCS.EXCH.64 URZ, [UR8+0x22800], UR4 ;  /* 0x02280004083f15b2 */ /* 0x00106a0008000100 */
[----:B------:R0:W2:Y:S01]  /*0280*/  @UP2 SYNCS.EXCH.64 URZ, [UR8+0x22820], UR6 ;  /* 0x02282006083f25b2 */ /* 0x0000a20008000100 */
[----:B------:R-:W-:Y:S05]  /*0290*/  @P1 BRA `(.L_x_2) ;  /* 0x0000000000481947 */ /* 0x000fea0003800000 */
[----:B0-----:R-:W0:Y:S01]  /*02a0*/  S2UR UR5, SR_CgaCtaId ;  /* 0x00000000000579c3 */ /* 0x001e220000008800 */
[----:B------:R-:W-:Y:S01]  /*02b0*/  UMOV UR4, 0x400 ;  /* 0x0000040000047882 */ /* 0x000fe20000000000 */
[----:B------:R-:W-:Y:S01]  /*02c0*/  UMOV UR6, 0x1 ;  /* 0x0000000100067882 */ /* 0x000fe20000000000 */
[----:B------:R-:W-:Y:S01]  /*02d0*/  UMOV UR7, 0x2 ;  /* 0x0000000200077882 */ /* 0x000fe20000000000 */
[----:B------:R-:W-:Y:S01]  /*02e0*/  ELECT P0, URZ, PT ;  /* 0x00000000003f782f */ /* 0x000fe20003800000 */
[----:B0-----:R-:W-:Y:S02]  /*02f0*/  ULEA UR8, UR5, UR4, 0x18 ;  /* 0x0000000405087291 */ /* 0x001fe4000f8ec03f */
[----:B------:R-:W-:-:S04]  /*0300*/  UIADD3 UR4, -UR6, 0x100000, URZ ;  /* 0x0010000006047890 */ /* 0x000fc8000fffe13f */
[----:B------:R-:W-:Y:S02]  /*0310*/  USHF.L.U32 UR5, UR4, 0xb, URZ ;  /* 0x0000000b04057899 */ /* 0x000fe4000800063f */
[----:B------:R-:W-:Y:S02]  /*0320*/  USHF.L.U32 UR4, UR4, 0x1, URZ ;  /* 0x0000000104047899 */ /* 0x000fe4000800063f */
[----:B------:R-:W-:-:S04]  /*0330*/  UIADD3 UR6, -UR7, 0x100000, URZ ;  /* 0x0010000007067890 */ /* 0x000fc8000fffe13f */
[----:B------:R-:W-:Y:S02]  /*0340*/  USHF.L.U32 UR7, UR6, 0xb, URZ ;  /* 0x0000000b06077899 */ /* 0x000fe4000800063f */
[----:B------:R-:W-:Y:S01]  /*0350*/  USHF.L.U32 UR6, UR6, 0x1, URZ ;  /* 0x0000000106067899 */ /* 0x000fe2000800063f */
[----:B------:R-:W0:Y:S03]  /*0360*/  FENCE.VIEW.ASYNC.S ;  /* 0x00000000000073c6 */ /* 0x000e260000000000 */
[----:B0-----:R3:W4:Y:S08]  /*0370*/  SYNCS.EXCH.64 URZ, [UR8+0x22830], UR4 ;  /* 0x02283004083f75b2 */ /* 0x0017300008000100 */
[----:B------:R3:W0:Y:S01]  /*0380*/  SYNCS.EXCH.64 URZ, [UR8+0x22840], UR6 ;  /* 0x02284006083f75b2 */ /* 0x0006220008000100 */
[----:B------:R3:W0:Y:S01]  /*0390*/  SYNCS.EXCH.64 URZ, [UR8+0x22838], UR4 ;  /* 0x02283804083f75b2 */ /* 0x0006220008000100 */
[----:B------:R3:W0:Y:S02]  /*03a0*/  SYNCS.EXCH.64 URZ, [UR8+0x22848], UR6 ;  /* 0x02284806083f75b2 */ /* 0x0006240008000100 */
[----:B---3--:R-:W-:Y:S01]  /*03b0*/  NOP ;  /* 0x0000000000007918 */ /* 0x008fe20000000000 */
.L_x_2:
[----:B------:R-:W3:Y:S01]  /*03c0*/  SHFL.IDX PT, R3, R2, RZ, 0x1f ;  /* 0x00001fff02037589 */ /* 0x000ee200000e0000 */
[----:B------:R-:W-:Y:S01]  /*03d0*/  NOP ;  /* 0x0000000000007918 */ /* 0x000fe20000000000 */
[----:B---3--:R-:W-:-:S13]  /*03e0*/  ISETP.NE.AND P0, PT, R3, RZ, PT ;  /* 0x000000ff0300720c */ /* 0x008fda0003f05270 */
        /* <DEDUP_REMOVED lines=14> */
[----:B0-----:R3:W0:Y:S08]  /*04d0*/  SYNCS.EXCH.64 URZ, [UR8+0x22850], UR4 ;  /* 0x02285004083f75b2 */ /* 0x0016300008000100 */
[----:B------:R3:W0:Y:S01]  /*04e0*/  SYNCS.EXCH.64 URZ, [UR8+0x22860], UR6 ;  /* 0x02286006083f75b2 */ /* 0x0006220008000100 */
[----:B------:R3:W0:Y:S01]  /*04f0*/  SYNCS.EXCH.64 URZ, [UR8+0x22858], UR4 ;  /* 0x02285804083f75b2 */ /* 0x0006220008000100 */
[----:B------:R3:W0:Y:S02]  /*0500*/  SYNCS.EXCH.64 URZ, [UR8+0x22868], UR6 ;  /* 0x02286806083f75b2 */ /* 0x0006240008000100 */
[----:B---3--:R-:W-:Y:S01]  /*0510*/  NOP ;  /* 0x0000000000007918 */ /* 0x008fe20000000000 */
.L_x_3:
[----:B------:R-:W3:Y:S01]  /*0520*/  SHFL.IDX PT, R3, R2, RZ, 0x1f ;  /* 0x00001fff02037589 */ /* 0x000ee200000e0000 */
[----:B------:R-:W-:Y:S01]  /*0530*/  NOP ;  /* 0x0000000000007918 */ /* 0x000fe20000000000 */
[----:B---3--:R-:W-:-:S13]  /*0540*/  ISETP.NE.AND P0, PT, R3, RZ, PT ;  /* 0x000000ff0300720c */ /* 0x008fda0003f05270 */
[----:B------:R-:W-:Y:S05]  /*0550*/  @P0 BRA `(.L_x_4) ;  /* 0x0000000000380947 */ /* 0x000fea0003800000 */
[----:B0-----:R-:W0:Y:S01]  /*0560*/  S2UR UR5, SR_CgaCtaId ;  /* 0x00000000000579c3 */ /* 0x001e220000008800 */
[----:B------:R-:W-:Y:S01]  /*0570*/  UMOV UR4, 0x400 ;  /* 0x0000040000047882 */ /* 0x000fe20000000000 */
[----:B------:R-:W-:Y:S01]  /*0580*/  UMOV UR7, 0x1 ;  /* 0x0000000100077882 */ /* 0x000fe20000000000 */
[----:B------:R-:W-:Y:S01]  /*0590*/  ELECT P0, URZ, PT ;  /* 0x00000000003f782f */ /* 0x000fe20003800000 */
[----:B0-----:R-:W-:Y:S02]  /*05a0*/  ULEA UR6, UR5, UR4, 0x18 ;  /* 0x0000000405067291 */ /* 0x001fe4000f8ec03f */
[----:B------:R-:W-:-:S04]  /*05b0*/  UIADD3 UR4, -UR7, 0x100000, URZ ;  /* 0x0010000007047890 */ /* 0x000fc8000fffe13f */
[----:B------:R-:W-:Y:S02]  /*05c0*/  USHF.L.U32 UR5, UR4, 0xb, URZ ;  /* 0x0000000b04057899 */ /* 0x000fe4000800063f */
[----:B------:R-:W-:Y:S01]  /*05d0*/  USHF.L.U32 UR4, UR4, 0x1, URZ ;  /* 0x0000000104047899 */ /* 0x000fe2000800063f */
[----:B------:R-:W0:Y:S11]  /*05e0*/  FENCE.VIEW.ASYNC.S ;  /* 0x00000000000073c6 */ /* 0x000e360000000000 */
[----:B0-----:R3:W0:Y:S01]  /*05f0*/  SYNCS.EXCH.64 URZ, [UR6+0x22870], UR4 ;  /* 0x02287004063f75b2 */ /* 0x0016220008000100 */
[----:B------:R3:W0:Y:S01]  /*0600*/  SYNCS.EXCH.64 URZ, [UR6+0x22880], UR4 ;  /* 0x02288004063f75b2 */ /* 0x0006220008000100 */
[----:B------:R3:W0:Y:S01]  /*0610*/  SYNCS.EXCH.64 URZ, [UR6+0x22878], UR4 ;  /* 0x02287804063f75b2 */ /* 0x0006220008000100 */
[----:B------:R3:W0:Y:S02]  /*0620*/  SYNCS.EXCH.64 URZ, [UR6+0x22888], UR4 ;  /* 0x02288804063f75b2 */ /* 0x0006240008000100 */
[----:B---3--:R-:W-:Y:S01]  /*0630*/  NOP ;  /* 0x0000000000007918 */ /* 0x008fe20000000000 */
.L_x_4:
        /* <DEDUP_REMOVED lines=22> */
.L_x_5:
        /* <DEDUP_REMOVED lines=22> */
.L_x_6:
[----:B------:R-:W-:Y:S01]  /*0900*/  PLOP3.LUT P0, PT, PT, PT, UP0, 0x80, 0x0 ;  /* 0x000000000000781c */ /* 0x000fe20003f0f008 */
[----:B------:R-:W-:Y:S01]  /*0910*/  UMOV UR37, 0x1 ;  /* 0x0000000100257882 */ /* 0x000fe20000000000 */
[----:B------:R-:W-:Y:S01]  /*0920*/  NOP ;  /* 0x0000000000007918 */ /* 0x000fe20000000000 */
[----:B------:R-:W-:Y:S01]  /*0930*/  USEL UR37, UR37, 0x2, !UP0 ;  /* 0x0000000225257887 */ /* 0x000fe2000c000000 */
[----:B------:R-:W-:Y:S01]  /*0940*/  ULDC.64 UR42, c[0x0][0x208] ;  /* 0x00008200002a7ab9 */ /* 0x000fe20000000a00 */
[----:B012-4-:R-:W-:Y:S08]  /*0950*/  BAR.SYNC.DEFER_BLOCKING 0x0 ;  /* 0x0000000000007b1d */ /* 0x017ff00000010000 */
[----:B------:R-:W-:Y:S05]  /*0960*/  @!P0 BRA `(.L_x_7) ;  /* 0x0000006400f48947 */ /* 0x000fea0003800000 */
.L_x_8:
[----:B------:R-:W-:-:S08]  /*0970*/  NOP ;  /* 0x0000000000007918 */ /* 0x000fd00000000000 */
[----:B------:R-:W0:Y:S02]  /*0980*/  USETMAXREG.TRY_ALLOC.CTAPOOL UP0, 0xf0 ;  /* 0x000000f0000079c8 */ /* 0x000e240008000600 */
[----:B0-----:R-:W-:-:S13]  /*0990*/  PLOP3.LUT P0, PT, PT, PT, UP0, 0x80, 0x0 ;  /* 0x000000000000781c */ /* 0x001fda0003f0f008 */
[----:B------:R-:W-:Y:S05]  /*09a0*/  @!P0 BRA `(.L_x_8) ;  /* 0xfffffffc00f08947 */ /* 0x000fea000383ffff */
[----:B------:R-:W-:Y:S01]  /*09b0*/  SHF.R.U32.HI R2, RZ, 0x7, R0 ;  /* 0x00000007ff027819 */ /* 0x000fe20000011600 */
[----:B------:R-:W0:Y:S08]  /*09c0*/  S2UR UR39, SR_CTAID.X ;  /* 0x00000000002779c3 */ /* 0x000e300000002500 */
[----:B------:R-:W-:Y:S06]  /*09d0*/  BAR.ARV 0x8, 0x180 ;  /* 0x0206000000007b1d */ /* 0x000fec0000002000 */
[----:B------:R-:W-:-:S02]  /*09e0*/  ISETP.NE.AND P0, PT, R2, 0x1, PT ;  /* 0x000000010200780c */ /* 0x000fc40003f05270 */
[----:B------:R-:W0:Y:S11]  /*09f0*/  LDC R2, c[0x0][0xc34] ;  /* 0x00030d00ff027b82 */ /* 0x000e360000000800 */
[----:B------:R-:W-:Y:S06]  /*0a00*/  @!P0 BAR.ARV 0x9, 0x100 ;  /* 0x0244000000008b1d */ /* 0x000fec0000002000 */
[----:B0-----:R-:W-:-:S13]  /*0a10*/  ISETP.LE.AND P0, PT, R2, UR39, PT ;  /* 0x0000002702007c0c */ /* 0x001fda000bf03270 */
[----:B------:R-:W-:Y:S05]  /*0a20*/  @P0 EXIT ;  /* 0x000000000000094d */ /* 0x000fea0003800000 */
[----:B------:R-:W-:Y:S01]  /*0a30*/  VIADD R0, R0, 0xffffff80 ;  /* 0xffffff8000007836 */ /* 0x000fe20000000000 */
[----:B------:R-:W-:Y:S01]  /*0a40*/  ULOP3.LUT UR48, UR37, 0x1, URZ, 0xfc, !UPT ;  /* 0x0000000125307892 */ /* 0x000fe2000f8efc3f */
[----:B------:R-:W-:Y:S01]  /*0a50*/  UMOV UR47, URZ ;  /* 0x0000003f002f7c82 */ /* 0x000fe20008000000 */
[----:B------:R-:W-:Y:S02]  /*0a60*/  UMOV UR38, URZ ;  /* 0x0000003f00267c82 */ /* 0x000fe40008000000 */
[----:B------:R-:W-:Y:S01]  /*0a70*/  SHF.R.S32.HI R3, RZ, 0x1f, R0 ;  /* 0x0000001fff037819 */ /* 0x000fe20000011400 */
[----:B------:R-:W-:-:S03]  /*0a80*/  UMOV UR36, URZ ;  /* 0x0000003f00247c82 */ /* 0x000fc60008000000 */
[CC--:B------:R-:W-:Y:S02]  /*0a90*/  LEA.HI R2, R3.reuse, R0.reuse, RZ, 0x7 ;  /* 0x0000000003027211 */ /* 0x0c0fe400078f38ff */
[CC--:B------:R-:W-:Y:S02]  /*0aa0*/  LEA.HI R4, R3.reuse, R0.reuse, RZ, 0x4 ;  /* 0x0000000003047211 */ /* 0x0c0fe400078f20ff */
[----:B------:R-:W-:Y:S02]  /*0ab0*/  LOP3.LUT R205, R2, 0xffffff80, RZ, 0xc0, !PT ;  /* 0xffffff8002cd7812 */ /* 0x000fe400078ec0ff */
[CC--:B------:R-:W-:Y:S02]  /*0ac0*/  LEA.HI R5, R3.reuse, R0.reuse, RZ, 0x5 ;  /* 0x0000000003057211 */ /* 0x0c0fe400078f28ff */
[----:B------:R-:W-:Y:S01]  /*0ad0*/  SHF.R.S32.HI R7, RZ, 0x4, R4 ;  /* 0x00000004ff077819 */ /* 0x000fe20000011404 */
[----:B------:R-:W-:Y:S01]  /*0ae0*/  IMAD.IADD R205, R0, 0x1, -R205 ;  /* 0x0000000100cd7824 */ /* 0x000fe200078e0acd */
[----:B------:R-:W-:Y:S01]  /*0af0*/  LEA.HI R12, R3, R0, RZ, 0x2 ;  /* 0x00000000030c7211 */ /* 0x000fe200078f10ff */
[----:B------:R-:W-:Y:S01]  /*0b00*/  IMAD.SHL.U32 R6, R5, 0x20, RZ ;  /* 0x0000002005067824 */ /* 0x000fe200078e00ff */
[----:B------:R-:W-:-:S02]  /*0b10*/  LOP3.LUT R5, R4, 0x3fffff0, RZ, 0xc0, !PT ;  /* 0x03fffff004057812 */ /* 0x000fc400078ec0ff */
[----:B------:R-:W-:Y:S02]  /*0b20*/  SHF.R.S32.HI R8, RZ, 0x1f, R205 ;  /* 0x0000001fff087819 */ /* 0x000fe400000114cd */
[----:B------:R-:W-:Y:S01]  /*0b30*/  LEA.HI R4, R4, R7, RZ, 0x1 ;  /* 0x0000000704047211 */ /* 0x000fe200078f08ff */
[----:B------:R-:W-:Y:S01]  /*0b40*/  IMAD.IADD R5, R0, 0x1, -R5 ;  /* 0x0000000100057824 */ /* 0x000fe200078e0a05 */
[----:B------:R-:W-:Y:S02]  /*0b50*/  LEA.HI R9, R8, R205, RZ, 0x2 ;  /* 0x000000cd08097211 */ /* 0x000fe400078f10ff */
[----:B------:R-:W-:Y:S02]  /*0b60*/  LOP3.LUT R4, R4, 0x1ffffffe, RZ, 0xc0, !PT ;  /* 0x1ffffffe04047812 */ /* 0x000fe400078ec0ff */
[--C-:B------:R-:W-:Y:S02]  /*0b70*/  SHF.R.S32.HI R10, RZ, 0x2, R9.reuse ;  /* 0x00000002ff0a7819 */ /* 0x100fe40000011409 */
[----:B------:R-:W-:Y:S01]  /*0b80*/  SHF.R.S32.HI R11, RZ, 0x1f, R9 ;  /* 0x0000001fff0b7819 */ /* 0x000fe20000011409 */
[----:B------:R-:W-:Y:S01]  /*0b90*/  IMAD.IADD R4, R7, 0x1, -R4 ;  /* 0x0000000107047824 */ /* 0x000fe200078e0a04 */
[----:B------:R-:W-:-:S02]  /*0ba0*/  SHF.R.S32.HI R207, RZ, 0x7, R2 ;  /* 0x00000007ffcf7819 */ /* 0x000fc40000011402 */
[----:B------:R-:W-:Y:S02]  /*0bb0*/  LEA.HI R11, R11, R10, RZ, 0x3 ;  /* 0x0000000a0b0b7211 */ /* 0x000fe400078f18ff */
[----:B------:R-:W-:Y:S02]  /*0bc0*/  LOP3.LUT R7, R12, 0xfffffffc, RZ, 0xc0, !PT ;  /* 0xfffffffc0c077812 */ /* 0x000fe400078ec0ff */
[----:B------:R-:W-:Y:S02]  /*0bd0*/  LOP3.LUT R11, R11, 0xfffffff8, RZ, 0xc0, !PT ;  /* 0xfffffff80b0b7812 */ /* 0x000fe400078ec0ff */
[----:B------:R-:W-:Y:S01]  /*0be0*/  LEA.HI R8, R8, R205, RZ, 0x5 ;  /* 0x000000cd08087211 */ /* 0x000fe200078f28ff */
[----:B------:R-:W-:Y:S01]  /*0bf0*/  IMAD.IADD R7, R0, 0x1, -R7 ;  /* 0x0000000100077824 */ /* 0x000fe200078e0a07 */
[----:B------:R-:W-:Y:S01]  /*0c00*/  LEA.HI R2, R2, R207, RZ, 0x1 ;  /* 0x000000cf02027211 */ /* 0x000fe200078f08ff */
[----:B------:R-:W-:Y:S01]  /*0c10*/  IMAD.IADD R11, R10, 0x1, -R11 ;  /* 0x000000010a0b7824 */ /* 0x000fe200078e0a0b */
[----:B------:R-:W-:-:S02]  /*0c20*/  LEA.HI R22, R3, R0, RZ, 0x3 ;  /* 0x0000000003167211 */ /* 0x000fc400078f18ff */
[----:B------:R-:W-:Y:S02]  /*0c30*/  SHF.R.S32.HI R8, RZ, 0x5, R8 ;  /* 0x00000005ff087819 */ /* 0x000fe40000011408 */
[----:B------:R-:W-:Y:S02]  /*0c40*/  LOP3.LUT R2, R2, 0x3fffffe, RZ, 0xc0, !PT ;  /* 0x03fffffe02027812 */ /* 0x000fe400078ec0ff */
[----:B------:R-:W-:Y:S01]  /*0c50*/  LOP3.LUT R19, R22, 0xfffffff8, RZ, 0xc0, !PT ;  /* 0xfffffff816137812 */ /* 0x000fe200078ec0ff */
[----:B------:R-:W-:Y:S01]  /*0c60*/  IMAD R11, R8, 0x10, R11 ;  /* 0x00000010080b7824 */ /* 0x000fe200078e020b */
[----:B------:R-:W-:Y:S01]  /*0c70*/  LOP3.LUT R6, R6, 0xfffffc00, RZ, 0xc0, !PT ;  /* 0xfffffc0006067812 */ /* 0x000fe200078ec0ff */
[----:B------:R-:W-:Y:S01]  /*0c80*/  IMAD.IADD R2, R207, 0x1, -R2 ;  /* 0x00000001cf027824 */ /* 0x000fe200078e0a02 */
[----:B------:R-:W-:Y:S01]  /*0c90*/  LEA.HI R3, R7, R7, RZ, 0x1 ;  /* 0x0000000707037211 */ /* 0x000fe200078f08ff */
[----:B------:R-:W-:Y:S01]  /*0ca0*/  IMAD.IADD R19, R0, 0x1, -R19 ;  /* 0x0000000100137824 */ /* 0x000fe200078e0a13 */
[----:B------:R-:W-:Y:S01]  /*0cb0*/  LOP3.LUT R0, R9, 0x7ffffffc, RZ, 0xc0, !PT ;  /* 0x7ffffffc09007812 */ /* 0x000fe200078ec0ff */
[----:B------:R-:W-:Y:S01]  /*0cc0*/  IMAD R5, R5, 0x40, R6 ;  /* 0x0000004005057824 */ /* 0x000fe200078e0206 */
[----:B------:R-:W-:Y:S01]  /*0cd0*/  LOP3.LUT R6, R3, 0x1ffffffe, RZ, 0xc0, !PT ;  /* 0x1ffffffe03067812 */ /* 0x000fe200078ec0ff */
[----:B------:R-:W-:Y:S01]  /*0ce0*/  IMAD R208, R2, 0x40, R11 ;  /* 0x0000004002d07824 */ /* 0x000fe200078e020b */
[----:B------:R-:W-:Y:S01]  /*0cf0*/  SHF.R.S32.HI R22, RZ, 0x3, R22 ;  /* 0x00000003ff167819 */ /* 0x000fe20000011416 */
[----:B------:R-:W-:-:S02]  /*0d00*/  IMAD.SHL.U32 R2, R19, 0x8, RZ ;  /* 0x0000000813027824 */ /* 0x000fc400078e00ff */
[----:B------:R-:W-:Y:S02]  /*0d10*/  IMAD.IADD R7, R7, 0x1, -R6 ;  /* 0x0000000107077824 */ /* 0x000fe400078e0a06 */
[C---:B------:R-:W-:Y:S02]  /*0d20*/  VIADD R18, R2.reuse, 0x40 ;  /* 0x0000004002127836 */ /* 0x040fe40000000000 */
[C---:B------:R-:W-:Y:S02]  /*0d30*/  VIADD R17, R2.reuse, 0x80 ;  /* 0x0000008002117836 */ /* 0x040fe40000000000 */
[----:B------:R-:W-:Y:S01]  /*0d40*/  VIADD R16, R2, 0xc0 ;  /* 0x000000c002107836 */ /* 0x000fe20000000000 */
[----:B------:R-:W-:Y:S01]  /*0d50*/  SHF.R.S32.HI R214, RZ, 0x1f, R18 ;  /* 0x0000001fffd67819 */ /* 0x000fe20000011412 */
[----:B------:R-:W-:Y:S01]  /*0d60*/  IMAD R211, R4, 0x8, R5 ;  /* 0x0000000804d37824 */ /* 0x000fe200078e0205 */
[----:B------:R-:W-:Y:S01]  /*0d70*/  SHF.R.S32.HI R213, RZ, 0x1f, R17 ;  /* 0x0000001fffd57819 */ /* 0x000fe20000011411 */
[----:B------:R-:W-:Y:S01]  /*0d80*/  IMAD.IADD R209, R205, 0x1, -R0 ;  /* 0x00000001cdd17824 */ /* 0x000fe200078e0a00 */
[----:B------:R-:W-:Y:S01]  /*0d90*/  SHF.R.S32.HI R212, RZ, 0x1f, R16 ;  /* 0x0000001fffd47819 */ /* 0x000fe20000011410 */
[----:B------:R-:W-:-:S07]  /*0da0*/  IMAD R210, R7, 0x8, R208 ;  /* 0x0000000807d27824 */ /* 0x000fce00078e02d0 */
.L_x_37:
[----:B0-----:R-:W0:Y:S01]  /*0db0*/  SHFL.IDX PT, R0, R207, RZ, 0x1f ;  /* 0x00001fffcf007589 */ /* 0x001e2200000e0000 */
[----:B-1----:R-:W1:Y:S01]  /*0dc0*/  S2UR UR4, SR_CgaCtaId ;  /* 0x00000000000479c3 */ /* 0x002e620000008800 */
[----:B------:R-:W-:Y:S01]  /*0dd0*/  ULDC.64 UR6, c[0x0][0x418] ;  /* 0x0001060000067ab9 */ /* 0x000fe20000000a00 */
[----:B------:R-:W-:Y:S01]  /*0de0*/  ULDC UR5, c[0x0][0xc38] ;  /* 0x00030e0000057ab9 */ /* 0x000fe20000000800 */
[----:B------:R-:W-:Y:S02]  /*0df0*/  UISETP.NE.U32.AND UP0, UPT, UR6, URZ, UPT ;  /* 0x0000003f0600728c */ /* 0x000fe4000bf05070 */
[----:B------:R-:W-:Y:S01]  /*0e00*/  UISETP.NE.AND UP1, UPT, UR5, 0x1, UPT ;  /* 0x000000010500788c */ /* 0x000fe2000bf25270 */
[----:B------:R-:W-:Y:S02]  /*0e10*/  UMOV UR45, 0x400 ;  /* 0x00000400002d7882 */ /* 0x000fe40000000000 */
[----:B------:R-:W-:Y:S01]  /*0e20*/  ULDC UR5, c[0x0][0xc44] ;  /* 0x0003110000057ab9 */ /* 0x000fe20000000800 */
[----:B------:R-:W-:-:S02]  /*0e30*/  UISETP.NE.AND.EX UP0, UPT, UR7, URZ, UPT, UP0 ;  /* 0x0000003f0700728c */ /* 0x000fc4000bf05300 */
[----:B------:R-:W-:Y:S01]  /*0e40*/  UISETP.NE.AND UP2, UPT, UR5, 0x1, UPT ;  /* 0x000000010500788c */ /* 0x000fe2000bf45270 */
[----:B------:R-:W-:Y:S01]  /*0e50*/  ULDC UR44, c[0x0][0x424] ;  /* 0x00010900002c7ab9 */ /* 0x000fe20000000800 */
[----:B------:R-:W-:Y:S01]  /*0e60*/  ULDC UR10, c[0x0][0x2f0] ;  /* 0x0000bc00000a7ab9 */ /* 0x000fe20000000800 */
[----:B------:R-:W-:Y:S02]  /*0e70*/  USEL UR44, UR44, 0x1, UP0 ;  /* 0x000000012c2c7887 */ /* 0x000fe40008000000 */
[----:B------:R-:W-:Y:S01]  /*0e80*/  @UP1 ULDC UR12, c[0x0][0xc40] ;  /* 0x00031000000c1ab9 */ /* 0x000fe20000000800 */
[----:B------:R-:W-:Y:S01]  /*0e90*/  UMOV UR46, UR39 ;  /* 0x00000027002e7c82 */ /* 0x000fe20008000000 */
[----:B------:R-:W-:-:S04]  /*0ea0*/  UIMAD UR44, UR44, UR10, URZ ;  /* 0x0000000a2c2c72a4 */ /* 0x000fc8000f8e023f */
[----:B------:R-:W-:Y:S01]  /*0eb0*/  @UP2 ULDC.64 UR8, c[0x0][0xc48] ;  /* 0x0003120000082ab9 */ /* 0x000fe20000000a00 */
[----:B0-----:R-:W-:Y:S01]  /*0ec0*/  R2UR UR6, R0 ;  /* 0x00000000000672ca */ /* 0x001fe200000e0000 */
[----:B-1----:R-:W-:-:S03]  /*0ed0*/  ULEA UR45, UR4, UR45, 0x18 ;  /* 0x0000002d042d7291 */ /* 0x002fc6000f8ec03f */
[----:B------:R-:W-:Y:S01]  /*0ee0*/  @UP1 ULDC UR4, c[0x0][0xc3c] ;  /* 0x00030f0000041ab9 */ /* 0x000fe20000000800 */
[----:B------:R-:W-:Y:S02]  /*0ef0*/  UIADD3 UR11, UR45, 0x18400, URZ ;  /* 0x000184002d0b7890 */ /* 0x000fe4000fffe03f */
[----:B------:R-:W-:Y:S02]  /*0f00*/  UIMAD.WIDE.U32 UR4, UR39, UR4, URZ ;  /* 0x00000004270472a5 */ /* 0x000fe4000f8e003f */
[----:B------:R-:W-:Y:S02]  /*0f10*/  ULOP3.LUT UP0, URZ, UR11, 0x1bf, URZ, 0xc0, !UPT ;  /* 0x000001bf0b3f7892 */ /* 0x000fe4000f80c03f */
[----:B------:R-:W-:Y:S02]  /*0f20*/  @UP1 USHF.R.U32.HI UR46, URZ, UR12, UR5 ;  /* 0x0000000c3f2e1299 */ /* 0x000fe40008011605 */
[----:B------:R-:W-:Y:S02]  /*0f30*/  ULEA.HI UR7, UR6, UR6, URZ, 0x1 ;  /* 0x0000000606077291 */ /* 0x000fe4000f8f083f */
[----:B------:R-:W-:Y:S01]  /*0f40*/  PLOP3.LUT P0, PT, PT, PT, UP0, 0x80, 0x0 ;  /* 0x000000000000781c */ /* 0x000fe20003f0f008 */
[----:B------:R-:W-:-:S02]  /*0f50*/  UIMAD.WIDE.U32 UR4, UR46, UR8, URZ ;  /* 0x000000082e0472a5 */ /* 0x000fc4000f8e003f */
[----:B------:R-:W-:Y:S01]  /*0f60*/  ULOP3.LUT UR7, UR7, 0x1e, URZ, 0xc0, !UPT ;  /* 0x0000001e07077892 */ /* 0x000fe2000f8ec03f */
[----:B------:R-:W-:Y:S01]  /*0f70*/  UMOV UR41, UR46 ;  /* 0x0000002e00297c82 */ /* 0x000fe20008000000 */
[----:B------:R-:W-:Y:S02]  /*0f80*/  @UP2 USHF.R.U32.HI UR41, URZ, UR9, UR5 ;  /* 0x000000093f292299 */ /* 0x000fe40008011605 */
[----:B------:R-:W-:Y:S02]  /*0f90*/  UIADD3 UR7, UR6, -UR7, URZ ;  /* 0x8000000706077290 */ /* 0x000fe4000fffe03f */
[----:B------:R-:W-:Y:S02]  /*0fa0*/  UIADD3 UR6, UR44, 0x5f, URZ ;  /* 0x0000005f2c067890 */ /* 0x000fe4000fffe03f */
[----:B------:R-:W-:Y:S02]  /*0fb0*/  ULEA UR8, UR7, UR11, 0xd ;  /* 0x0000000b07087291 */ /* 0x000fe4000f8e683f */
[----:B------:R-:W-:-:S02]  /*0fc0*/  UIMAD.WIDE UR6, UR6, 0x2aaaaaab, URZ ;  /* 0x2aaaaaab060678a5 */ /* 0x000fc4000f8e023f */
[----:B------:R-:W-:Y:S02]  /*0fd0*/  USHF.R.U32.HI UR8, URZ, 0x4, UR8 ;  /* 0x000000043f087899 */ /* 0x000fe40008011608 */
[----:B------:R-:W-:Y:S02]  /*0fe0*/  USHF.R.U32.HI UR40, URZ, 0x1f, UR7 ;  /* 0x0000001f3f287899 */ /* 0x000fe40008011607 */
[----:B------:R-:W-:Y:S02]  /*0ff0*/  ULOP3.LUT UR49, UR8, 0x3fff, URZ, 0xc0, !UPT ;  /* 0x00003fff08317892 */ /* 0x000fe4000f8ec03f */
[----:B------:R-:W-:Y:S01]  /*1000*/  ULEA.HI.SX32 UR40, UR7, UR40, 0x1c ;  /* 0x0000002807287291 */ /* 0x000fe2000f8fe23f */
[----:B--234-:R-:W-:Y:S11]  /*1010*/  @!P0 BRA `(.L_x_9) ;  /* 0x0000000000408947 */ /* 0x01cff60003800000 */
[----:B------:R-:W-:Y:S01]  /*1020*/  MOV R0, 0x0 ;  /* 0x0000000000007802 */ /* 0x000fe20000000f00 */
[----:B------:R-:W-:Y:S01]  /*1030*/  ULDC.64 UR4, c[0x4][0x98] ;  /* 0x0100260000047ab9 */ /* 0x000fe20000000a00 */
[----:B------:R-:W-:Y:S01]  /*1040*/  ULDC.64 UR6, c[0x4][0x38] ;  /* 0x01000e0000067ab9 */ /* 0x000fe20000000a00 */
[----:B------:R-:W-:Y:S01]  /*1050*/  IMAD.U32 R4, RZ, RZ, UR4 ;  /* 0x00000004ff047e24 */ /* 0x000fe2000f8e00ff */
[----:B------:R0:W1:Y:S01]  /*1060*/  LDC.64 R14, c[0x4][R0] ;  /* 0x01000000000e7b82 */ /* 0x0000620000000a00 */
[----:B------:R-:W-:Y:S01]  /*1070*/  IMAD.U32 R5, RZ, RZ, UR5 ;  /* 0x00000005ff057e24 */ /* 0x000fe2000f8e00ff */
[----:B------:R-:W-:Y:S01]  /*1080*/  ULDC.64 UR4, c[0x4][0xa0] ;  /* 0x0100280000047ab9 */ /* 0x000fe20000000a00 */
[----:B------:R-:W-:Y:S02]  /*1090*/  IMAD.U32 R10, RZ, RZ, UR6 ;  /* 0x00000006ff0a7e24 */ /* 0x000fe4000f8e00ff */
[----:B------:R-:W-:Y:S02]  /*10a0*/  IMAD.U32 R6, RZ, RZ, UR4 ;  /* 0x00000004ff067e24 */ /* 0x000fe4000f8e00ff */
[----:B------:R-:W-:-:S02]  /*10b0*/  IMAD.U32 R7, RZ, RZ, UR5 ;  /* 0x00000005ff077e24 */ /* 0x000fc4000f8e00ff */
[----:B------:R-:W-:Y:S02]  /*10c0*/  IMAD.U32 R11, RZ, RZ, UR7 ;  /* 0x00000007ff0b7e24 */ /* 0x000fe4000f8e00ff */
[----:B------:R-:W-:Y:S02]  /*10d0*/  IMAD.MOV.U32 R8, RZ, RZ, 0x70 ;  /* 0x00000070ff087424 */ /* 0x000fe400078e00ff */
[----:B------:R-:W-:Y:S02]  /*10e0*/  IMAD.MOV.U32 R12, RZ, RZ, 0x1 ;  /* 0x00000001ff0c7424 */ /* 0x000fe400078e00ff */
[----:B0-----:R-:W-:-:S07]  /*10f0*/  IMAD.MOV.U32 R13, RZ, RZ, RZ ;  /* 0x000000ffff0d7224 */ /* 0x001fce00078e00ff */
[----:B------:R-:W-:-:S07]  /*1100*/  LEPC R20, `(.L_x_9) ;  /* 0x000000001014794e */ /* 0x000fce0000000000 */
[----:B-1----:R-:W-:Y:S05]  /*1110*/  CALL.ABS.NOINC R14 ;  /* 0x000000000e007343 */ /* 0x002fea0003c00000 */
.L_x_9:
[----:B------:R-:W-:Y:S01]  /*1120*/  ULOP3.LUT UR4, UR47, 0x1, URZ, 0xc0, !UPT ;  /* 0x000000012f047892 */ /* 0x000fe2000f8ec03f */
[----:B------:R-:W0:Y:S05]  /*1130*/  S2R R20, SR_TID.X ;  /* 0x0000000000147919 */ /* 0x000e2a0000002100 */
[----:B------:R-:W-:-:S05]  /*1140*/  IMAD.U32 R0, RZ, RZ, UR4 ;  /* 0x00000004ff007e24 */ /* 0x000fca000f8e00ff */
[----:B------:R-:W-:-:S04]  /*1150*/  SHF.L.U32 R0, R0, 0x1f, RZ ;  /* 0x0000001f00007819 */ /* 0x000fc800000006ff */
[----:B------:R-:W1:Y:S01]  /*1160*/  SYNCS.PHASECHK.TRANS64.TRYWAIT P0, [UR45+0x22800], R0 ;  /* 0x02280000ff0075a7 */ /* 0x000e62000800016d */
[----:B0-----:R-:W-:-:S05]  /*1170*/  SHF.R.U32.HI R20, RZ, 0x7, R20 ;  /* 0x00000007ff147819 */ /* 0x001fca0000011614 */
[----:B------:R-:W-:Y:S01]  /*1180*/  VIADD R6, R20, 0x8 ;  /* 0x0000000814067836 */ /* 0x000fe20000000000 */
[----:B-1----:R-:W-:Y:S06]  /*1190*/  @!P0 BRA `(.L_x_10) ;  /* 0x000000a0001c8947 */ /* 0x002fec0003800000 */
.L_x_127:
[----:B0-----:R-:W-:Y:S01]  /*11a0*/  IMAD.U32 R0, RZ, RZ, UR48 ;  /* 0x00000030ff007e24 */ /* 0x001fe2000f8e00ff */
[----:B------:R-:W-:Y:S05]  /*11b0*/  WARPSYNC.ALL ;  /* 0x0000000000007948 */ /* 0x000fea0003800000 */
[----:B------:R0:W-:Y:S01]  /*11c0*/  BAR.SYNC.DEFER_BLOCKING R6, 0x100 ;  /* 0x000400060000751d */ /* 0x0001e20000010000 */
[----:B------:R-:W-:-:S13]  /*11d0*/  ISETP.NE.AND P0, PT, R0, 0x3, PT ;  /* 0x000000030000780c */ /* 0x000fda0003f05270 */
[----:B0-----:R-:W-:Y:S05]  /*11e0*/  @!P0 BRA `(.L_x_11) ;  /* 0x0000000000048947 */ /* 0x001fea0003800000 */
[----:B------:R-:W-:Y:S01]  /*11f0*/  BPT.TRAP 0x1 ;  /* 0x000000040000795c */ /* 0x000fe20000300000 */
.L_x_11:
[----:B------:R-:W-:Y:S01]  /*1200*/  ULEA UR21, UR36, UR45, 0x3 ;  /* 0x0000002d24157291 */ /* 0x000fe2000f8e183f */
[----:B------:R-:W-:-:S05]  /*1210*/  IMAD.U32 R7, RZ, RZ, UR38 ;  /* 0x00000026ff077e24 */ /* 0x000fca000f8e00ff */
[----:B------:R-:W-:-:S04]  /*1220*/  SHF.L.U32 R7, R7, 0x1f, RZ ;  /* 0x0000001f07077819 */ /* 0x000fc800000006ff */
[----:B------:R0:W1:Y:S01]  /*1230*/  SYNCS.PHASECHK.TRANS64.TRYWAIT P1, [UR21+0x22830], R7 ;  /* 0x02283007ff0075a7 */ /* 0x0000620008020155 */
[----:B------:R-:W-:Y:S05]  /*1240*/  @!P0 BRA `(.L_x_12) ;  /* 0x0000000000048947 */ /* 0x000fea0003800000 */
[----:B------:R-:W-:Y:S01]  /*1250*/  BPT.TRAP 0x1 ;  /* 0x000000040000795c */ /* 0x000fe20000300000 */
.L_x_12:
[----:B-1----:R-:W-:Y:S05]  /*1260*/  @P1 BRA `(.L_x_13) ;  /* 0x0000000000081947 */ /* 0x002fea0003800000 */
[----:B------:R-:W1:Y:S02]  /*1270*/  SYNCS.PHASECHK.TRANS64.TRYWAIT P1, [UR21+0x22830], R7 ;  /* 0x02283007ff0075a7 */ /* 0x000e640008020155 */
[----:B-1----:R-:W-:Y:S05]  /*1280*/  @!P1 BRA `(.L_x_14) ;  /* 0x0000009c00f89947 */ /* 0x002fea0003800000 */
.L_x_13:
[----:B------:R-:W-:Y:S01]  /*1290*/  UIADD3 UR4, UR45, 0x1c400, URZ ;  /* 0x0001c4002d047890 */ /* 0x000fe2000fffe03f */
[----:B------:R-:W-:Y:S01]  /*12a0*/  WARPGROUP.ARRIVE ;  /* 0x00000000000079c5 */ /* 0x000fe20000000000 */
[----:B------:R-:W-:Y:S01]  /*12b0*/  UMOV UR5, 0x40000040 ;  /* 0x4000004000057882 */ /* 0x000fe20000000000 */
[----:B------:R-:W-:Y:S01]  /*12c0*/  UMOV UR7, 0x40000040 ;  /* 0x4000004000077882 */ /* 0x000fe20000000000 */
[----:B------:R-:W-:Y:S01]  /*12d0*/  USHF.R.U32.HI UR4, URZ, 0x4, UR4 ;  /* 0x000000043f047899 */ /* 0x000fe20008011604 */
[----:B------:R-:W-:Y:S01]  /*12e0*/  P2R R10, PR, RZ, 0x1 ;  /* 0x00000001ff0a7803 */ /* 0x000fe20000000000 */
[----:B------:R-:W-:Y:S01]  /*12f0*/  UMOV UR9, 0x40000040 ;  /* 0x4000004000097882 */ /* 0x000fe20000000000 */
[----:B------:R-:W-:Y:S01]  /*1300*/  UMOV UR11, 0x40000040 ;  /* 0x40000040000b7882 */ /* 0x000fe20000000000 */
[----:B------:R-:W-:Y:S01]  /*1310*/  ULOP3.LUT UR4, UR4, 0x3fff, URZ, 0xc0, !UPT ;  /* 0x00003fff04047892 */ /* 0x000fe2000f8ec03f */
[----:B------:R-:W2:Y:S01]  /*1320*/  S2R R12, SR_TID.X ;  /* 0x00000000000c7919 */ /* 0x000ea20000002100 */
[----:B------:R-:W-:Y:S01]  /*1330*/  UMOV UR13, 0x40000040 ;  /* 0x40000040000d7882 */ /* 0x000fe20000000000 */
[----:B------:R-:W-:Y:S01]  /*1340*/  UMOV UR15, 0x40000040 ;  /* 0x40000040000f7882 */ /* 0x000fe20000000000 */
[----:B------:R-:W-:-:S02]  /*1350*/  ULOP3.LUT UR20, UR4, 0x10000, URZ, 0xfc, !UPT ;  /* 0x0001000004147892 */ /* 0x000fc4000f8efc3f */
[----:B------:R-:W-:Y:S02]  /*1360*/  ULOP3.LUT UR4, UR49, 0x10000, URZ, 0xfc, !UPT ;  /* 0x0001000031047892 */ /* 0x000fe4000f8efc3f */
[----:B------:R-:W-:Y:S02]  /*1370*/  UIMAD UR6, UR36, 0x300, UR20 ;  /* 0x00000300240678a4 */ /* 0x000fe4000f8e0214 */
[----:B------:R-:W-:Y:S02]  /*1380*/  UIADD3 UR8, UR4, 0x2, URZ ;  /* 0x0000000204087890 */ /* 0x000fe4000fffe03f */
[----:B------:R-:W-:Y:S02]  /*1390*/  UIADD3 UR10, UR6, 0x2, URZ ;  /* 0x00000002060a7890 */ /* 0x000fe4000fffe03f */
[----:B------:R-:W-:Y:S02]  /*13a0*/  UIADD3 UR12, UR4, 0x4, URZ ;  /* 0x00000004040c7890 */ /* 0x000fe4000fffe03f */
[----:B------:R-:W-:-:S02]  /*13b0*/  UIADD3 UR14, UR6, 0x4, URZ ;  /* 0x00000004060e7890 */ /* 0x000fc4000fffe03f */
[----:B------:R-:W-:Y:S01]  /*13c0*/  HGMMA.64x96x16.F32.BF16 R24, gdesc[UR4], RZ, !UPT, gsb0 ;  /* 0x01600000041879f0 */ /* 0x000fe2000c0018ff */
[----:B------:R-:W-:Y:S02]  /*13d0*/  UIADD3 UR16, UR4, 0x6, URZ ;  /* 0x0000000604107890 */ /* 0x000fe4000fffe03f */
[----:B------:R-:W-:Y:S01]  /*13e0*/  UIADD3 UR18, UR6, 0x6, URZ ;  /* 0x0000000606127890 */ /* 0x000fe2000fffe03f */
[----:B------:R-:W-:Y:S01]  /*13f0*/  UMOV UR17, 0x40000040 ;  /* 0x4000004000117882 */ /* 0x000fe20000000000 */
[----:B------:R-:W-:Y:S01]  /*1400*/  UMOV UR19, 0x40000040 ;  /* 0x4000004000137882 */ /* 0x000fe20000000000 */
[----:B------:R-:W-:-:S04]  /*1410*/  UIMAD UR6, UR40, -0x60, UR44 ;  /* 0xffffffa0280678a4 */ /* 0x000fc8000f8e022c */
[----:B------:R-:W-:Y:S01]  /*1420*/  UIADD3 UR6, UR6, 0x60, URZ ;  /* 0x0000006006067890 */ /* 0x000fe2000fffe03f */
[----:B--2---:R-:W-:-:S05]  /*1430*/  LOP3.LUT R12, R12, 0x7f, RZ, 0xc0, !PT ;  /* 0x0000007f0c0c7812 */ /* 0x004fca00078ec0ff */
[----:B-1----:R-:W-:-:S04]  /*1440*/  IMAD.U32 R0, RZ, RZ, UR6 ;  /* 0x00000006ff007e24 */ /* 0x002fc8000f8e00ff */
[----:B------:R-:W-:-:S05]  /*1450*/  IMAD R0, R209, -0x2, R0 ;  /* 0xfffffffed1007824 */ /* 0x000fca00078e0200 */
[C---:B------:R-:W-:Y:S02]  /*1460*/  ISETP.GT.AND P6, PT, R0.reuse, RZ, PT ;  /* 0x000000ff0000720c */ /* 0x040fe40003fc4270 */
[C---:B------:R-:W-:Y:S02]  /*1470*/  ISETP.GT.AND P5, PT, R0.reuse, 0x1, PT ;  /* 0x000000010000780c */ /* 0x040fe40003fa4270 */
[C---:B------:R-:W-:Y:S02]  /*1480*/  ISETP.GT.AND P4, PT, R0.reuse, 0x8, PT ;  /* 0x000000080000780c */ /* 0x040fe40003f84270 */
[C---:B------:R-:W-:Y:S02]  /*1490*/  ISETP.GT.AND P3, PT, R0.reuse, 0x9, PT ;  /* 0x000000090000780c */ /* 0x040fe40003f64270 */
[C---:B------:R-:W-:Y:S02]  /*14a0*/  ISETP.GT.AND P2, PT, R0.reuse, 0x10, PT ;  /* 0x000000100000780c */ /* 0x040fe40003f44270 */
[----:B------:R-:W-:Y:S01]  /*14b0*/  ISETP.GT.AND P1, PT, R0, 0x11, PT ;  /* 0x000000110000780c */ /* 0x000fe20003f24270 */
[----:B------:R-:W-:-:S02]  /*14c0*/  WARPGROUP.DEPBAR.LE gsb0, 0x0 ;  /* 0x00008000000079c5 */ /* 0x000fc40000010000 */
[----:B------:R-:W-:-:S06]  /*14d0*/  WARPGROUP.ARRIVE ;  /* 0x00000000000079c5 */ /* 0x000fcc0000000000 */
[----:B------:R-:W-:Y:S01]  /*14e0*/  HGMMA.64x96x16.F32.BF16 R24, gdesc[UR8], R24, gsb0 ;  /* 0x01600000081879f0 */ /* 0x000fe20008001818 */
[----:B------:R-:W-:Y:S02]  /*14f0*/  ULDC UR10, c[0x0][0x988] ;  /* 0x00026200000a7ab9 */ /* 0x000fe40000000800 */
[----:B------:R-:W-:Y:S02]  /*1500*/  WARPGROUP.DEPBAR.LE gsb0, 0x0 ;  /* 0x00008000000079c5 */ /* 0x000fe40000010000 */
[----:B------:R-:W-:-:S06]  /*1510*/  WARPGROUP.ARRIVE ;  /* 0x00000000000079c5 */ /* 0x000fcc0000000000 */
[----:B------:R-:W-:Y:S03]  /*1520*/  HGMMA.64x96x16.F32.BF16 R24, gdesc[UR12], R24, gsb0 ;  /* 0x016000000c1879f0 */ /* 0x000fe60008001818 */
[----:B------:R-:W-:Y:S02]  /*1530*/  WARPGROUP.DEPBAR.LE gsb0, 0x0 ;  /* 0x00008000000079c5 */ /* 0x000fe40000010000 */
[----:B------:R-:W-:-:S06]  /*1540*/  WARPGROUP.ARRIVE ;  /* 0x00000000000079c5 */ /* 0x000fcc0000000000 */
[----:B------:R-:W-:Y:S03]  /*1550*/  HGMMA.64x96x16.F32.BF16 R24, gdesc[UR16], R24, gsb0 ;  /* 0x01600000101879f0 */ /* 0x000fe60008001818 */
[----:B------:R-:W-:Y:S02]  /*1560*/  WARPGROUP.DEPBAR.LE gsb0, 0x0 ;  /* 0x00008000000079c5 */ /* 0x000fe40000010000 */
[----:B------:R-:W-:Y:S02]  /*1570*/  FSEL R24, R24, -INF , P6 ;  /* 0xff80000018187808 */ /* 0x000fe40003000000 */
[----:B------:R-:W-:Y:S02]  /*1580*/  FSEL R25, R25, -INF , P5 ;  /* 0xff80000019197808 */ /* 0x000fe40002800000 */
[----:B------:R-:W-:Y:S02]  /*1590*/  FSEL R28, R28, -INF , P4 ;  /* 0xff8000001c1c7808 */ /* 0x000fe40002000000 */
[----:B------:R-:W-:-:S02]  /*15a0*/  FMNMX.FTZ R3, R24, R25, !PT ;  /* 0x0000001918037209 */ /* 0x000fc40007810000 */
[----:B------:R-:W-:Y:S02]  /*15b0*/  FSEL R29, R29, -INF , P3 ;  /* 0xff8000001d1d7808 */ /* 0x000fe40001800000 */
[----:B------:R-:W-:Y:S02]  /*15c0*/  FMNMX.FTZ R4, R28, R3, !PT ;  /* 0x000000031c047209 */ /* 0x000fe40007810000 */
[----:B------:R-:W-:Y:S02]  /*15d0*/  FSEL R32, R32, -INF , P2 ;  /* 0xff80000020207808 */ /* 0x000fe40001000000 */
[----:B------:R-:W-:Y:S02]  /*15e0*/  FMNMX.FTZ R3, R29, R4, !PT ;  /* 0x000000041d037209 */ /* 0x000fe40007810000 */
[----:B------:R-:W-:Y:S02]  /*15f0*/  FSEL R26, R26, -INF , P6 ;  /* 0xff8000001a1a7808 */ /* 0x000fe40003000000 */
[----:B------:R-:W-:-:S02]  /*1600*/  ISETP.GT.AND P6, PT, R0, 0x18, PT ;  /* 0x000000180000780c */ /* 0x000fc40003fc4270 */
[----:B------:R-:W-:Y:S02]  /*1610*/  FSEL R33, R33, -INF , P1 ;  /* 0xff80000021217808 */ /* 0x000fe40000800000 */
[----:B------:R-:W-:Y:S02]  /*1620*/  FMNMX.FTZ R4, R32, R3, !PT ;  /* 0x0000000320047209 */ /* 0x000fe40007810000 */
[----:B------:R-:W-:Y:S02]  /*1630*/  FSEL R27, R27, -INF , P5 ;  /* 0xff8000001b1b7808 */ /* 0x000fe40002800000 */
[----:B------:R-:W-:Y:S02]  /*1640*/  ISETP.GT.AND P5, PT, R0, 0x19, PT ;  /* 0x000000190000780c */ /* 0x000fe40003fa4270 */
[----:B------:R-:W-:Y:S02]  /*1650*/  FSEL R36, R36, -INF , P6 ;  /* 0xff80000024247808 */ /* 0x000fe40003000000 */
[----:B------:R-:W-:-:S02]  /*1660*/  FMNMX.FTZ R3, R33, R4, !PT ;  /* 0x0000000421037209 */ /* 0x000fc40007810000 */
[----:B------:R-:W-:Y:S02]  /*1670*/  FSEL R30, R30, -INF , P4 ;  /* 0xff8000001e1e7808 */ /* 0x000fe40002000000 */
[----:B------:R-:W-:Y:S02]  /*1680*/  ISETP.GT.AND P4, PT, R0, 0x20, PT ;  /* 0x000000200000780c */ /* 0x000fe40003f84270 */
        /* <DEDUP_REMOVED lines=63> */
[----:B------:R-:W-:-:S02]  /*1a80*/  FMNMX.FTZ R0, R68, R3, !PT ;  /* 0x0000000344007209 */ /* 0x000fc40007810000 */
[----:B------:R-:W-:Y:S02]  /*1a90*/  FSEL R62, R62, -INF , P6 ;  /* 0xff8000003e3e7808 */ /* 0x000fe40003000000 */
[----:B------:R-:W-:Y:S02]  /*1aa0*/  FMNMX.FTZ R5, R69, R0, !PT ;  /* 0x0000000045057209 */ /* 0x000fe40007810000 */
[----:B------:R-:W-:Y:S02]  /*1ab0*/  FSEL R63, R63, -INF , P5 ;  /* 0xff8000003f3f7808 */ /* 0x000fe40002800000 */
[----:B------:R-:W-:Y:S01]  /*1ac0*/  FSEL R66, R66, -INF , P4 ;  /* 0xff80000042427808 */ /* 0x000fe20002000000 */
[----:B------:R-:W1:Y:S01]  /*1ad0*/  SHFL.BFLY PT, R0, R5, 0x2, 0x1f ;  /* 0x0c401f0005007f89 */ /* 0x000e6200000e0000 */
[----:B------:R-:W-:Y:S02]  /*1ae0*/  FSEL R67, R67, -INF , P3 ;  /* 0xff80000043437808 */ /* 0x000fe40001800000 */
[----:B------:R-:W-:-:S02]  /*1af0*/  FSEL R70, R70, -INF , P2 ;  /* 0xff80000046467808 */ /* 0x000fc40001000000 */
[----:B------:R-:W-:Y:S02]  /*1b00*/  FSEL R71, R71, -INF , P1 ;  /* 0xff80000047477808 */ /* 0x000fe40000800000 */
[----:B-1----:R-:W-:-:S05]  /*1b10*/  FMNMX.FTZ R8, R5, R0, !PT ;  /* 0x0000000005087209 */ /* 0x002fca0007810000 */
[----:B------:R-:W1:Y:S02]  /*1b20*/  SHFL.BFLY PT, R3, R8, 0x1, 0x1f ;  /* 0x0c201f0008037f89 */ /* 0x000e6400000e0000 */
[----:B-1----:R-:W-:Y:S01]  /*1b30*/  FMNMX.FTZ R0, R8, R3, !PT ;  /* 0x0000000308007209 */ /* 0x002fe20007810000 */
[----:B------:R-:W-:-:S03]  /*1b40*/  IMAD.U32 R8, RZ, RZ, UR21 ;  /* 0x00000015ff087e24 */ /* 0x000fc6000f8e00ff */
[C---:B------:R-:W-:Y:S01]  /*1b50*/  FSETP.NEU.FTZ.AND P0, PT, R0.reuse, -INF , PT ;  /* 0xff8000000000780b */ /* 0x040fe20003f1d000 */
[----:B------:R-:W-:-:S05]  /*1b60*/  FMUL.FTZ R3, R0, UR10 ;  /* 0x0000000a00037c20 */ /* 0x000fca0008410000 */
[----:B------:R-:W-:Y:S02]  /*1b70*/  FSEL R9, R3, RZ, P0 ;  /* 0x000000ff03097208 */ /* 0x000fe40000000000 */
[----:B------:R-:W-:Y:S02]  /*1b80*/  FMNMX.FTZ R3, R26, R27, !PT ;  /* 0x0000001b1a037209 */ /* 0x000fe40007810000 */
[----:B------:R-:W-:Y:S01]  /*1b90*/  ISETP.NE.AND P0, PT, R10, RZ, PT ;  /* 0x000000ff0a00720c */ /* 0x000fe20003f05270 */
[--C-:B------:R-:W-:Y:S01]  /*1ba0*/  FFMA.FTZ R24, R24, UR10, -R9.reuse ;  /* 0x0000000a18187c23 */ /* 0x100fe20008010809 */
[----:B------:R-:W-:Y:S01]  /*1bb0*/  FMNMX.FTZ R4, R30, R3, !PT ;  /* 0x000000031e047209 */ /* 0x000fe20007810000 */
[--C-:B------:R-:W-:Y:S01]  /*1bc0*/  FFMA.FTZ R25, R25, UR10, -R9.reuse ;  /* 0x0000000a19197c23 */ /* 0x100fe20008010809 */
[--C-:B------:R-:W-:Y:S01]  /*1bd0*/  FFMA.FTZ R28, R28, UR10, -R9.reuse ;  /* 0x0000000a1c1c7c23 */ /* 0x100fe20008010809 */
[--C-:B------:R-:W-:Y:S01]  /*1be0*/  FFMA.FTZ R29, R29, UR10, -R9.reuse ;  /* 0x0000000a1d1d7c23 */ /* 0x100fe20008010809 */
[----:B------:R-:W-:Y:S01]  /*1bf0*/  FMNMX.FTZ R3, R31, R4, !PT ;  /* 0x000000041f037209 */ /* 0x000fe20007810000 */
[----:B------:R-:W-:Y:S01]  /*1c00*/  MUFU.EX2 R24, R24 ;  /* 0x0000001800187308 */ /* 0x000fe20000000800 */
[--C-:B------:R-:W-:Y:S01]  /*1c10*/  FFMA.FTZ R32, R32, UR10, -R9.reuse ;  /* 0x0000000a20207c23 */ /* 0x100fe20008010809 */
[--C-:B------:R-:W-:Y:S01]  /*1c20*/  FFMA.FTZ R33, R33, UR10, -R9.reuse ;  /* 0x0000000a21217c23 */ /* 0x100fe20008010809 */
[----:B------:R-:W-:Y:S01]  /*1c30*/  FMNMX.FTZ R4, R34, R3, !PT ;  /* 0x0000000322047209 */ /* 0x000fe20007810000 */
[--C-:B------:R-:W-:Y:S01]  /*1c40*/  FFMA.FTZ R36, R36, UR10, -R9.reuse ;  /* 0x0000000a24247c23 */ /* 0x100fe20008010809 */
[--C-:B------:R-:W-:Y:S01]  /*1c50*/  FFMA.FTZ R37, R37, UR10, -R9.reuse ;  /* 0x0000000a25257c23 */ /* 0x100fe20008010809 */
[--C-:B------:R-:W-:Y:S01]  /*1c60*/  FFMA.FTZ R40, R40, UR10, -R9.reuse ;  /* 0x0000000a28287c23 */ /* 0x100fe20008010809 */
[----:B------:R-:W-:Y:S01]  /*1c70*/  FMNMX.FTZ R3, R35, R4, !PT ;  /* 0x0000000423037209 */ /* 0x000fe20007810000 */
[----:B------:R-:W1:Y:S01]  /*1c80*/  MUFU.EX2 R25, R25 ;  /* 0x0000001900197308 */ /* 0x000e620000000800 */
[--C-:B------:R-:W-:Y:S01]  /*1c90*/  FFMA.FTZ R41, R41, UR10, -R9.reuse ;  /* 0x0000000a29297c23 */ /* 0x100fe20008010809 */
        /* <DEDUP_REMOVED lines=12> */
[----:B------:R-:W-:Y:S01]  /*1d60*/  FFMA.FTZ R60, R60, UR10, -R9 ;  /* 0x0000000a3c3c7c23 */ /* 0x000fe20008010809 */
[----:B------:R-:W-:Y:S01]  /*1d70*/  FMNMX.FTZ R3, R43, R4, !PT ;  /* 0x000000042b037209 */ /* 0x000fe20007810000 */
[----:B------:R-:W2:Y:S01]  /*1d80*/  MUFU.EX2 R29, R29 ;  /* 0x0000001d001d7308 */ /* 0x000ea20000000800 */
[----:B-1----:R-:W-:Y:S01]  /*1d90*/  FADD.FTZ R11, R24, R25 ;  /* 0x00000019180b7221 */ /* 0x002fe20000010000 */
[--C-:B------:R-:W-:Y:S01]  /*1da0*/  FFMA.FTZ R61, R61, UR10, -R9.reuse ;  /* 0x0000000a3d3d7c23 */ /* 0x100fe20008010809 */
[----:B------:R-:W-:Y:S01]  /*1db0*/  FMNMX.FTZ R4, R46, R3, !PT ;  /* 0x000000032e047209 */ /* 0x000fe20007810000 */
[--C-:B------:R-:W-:Y:S01]  /*1dc0*/  FFMA.FTZ R64, R64, UR10, -R9.reuse ;  /* 0x0000000a40407c23 */ /* 0x100fe20008010809 */
[--C-:B------:R-:W-:Y:S01]  /*1dd0*/  FFMA.FTZ R65, R65, UR10, -R9.reuse ;  /* 0x0000000a41417c23 */ /* 0x100fe20008010809 */
[--C-:B------:R-:W-:Y:S01]  /*1de0*/  FFMA.FTZ R68, R68, UR10, -R9.reuse ;  /* 0x0000000a44447c23 */ /* 0x100fe20008010809 */
[----:B------:R-:W-:Y:S01]  /*1df0*/  FMNMX.FTZ R3, R47, R4, !PT ;  /* 0x000000042f037209 */ /* 0x000fe20007810000 */
[----:B------:R-:W-:Y:S01]  /*1e00*/  MUFU.EX2 R32, R32 ;  /* 0x0000002000207308 */ /* 0x000fe20000000800 */
[----:B------:R-:W-:Y:S01]  /*1e10*/  FFMA.FTZ R9, R69, UR10, -R9 ;  /* 0x0000000a45097c23 */ /* 0x000fe20008010809 */
[----:B------:R-:W-:-:S02]  /*1e20*/  F2FP.BF16.F32.PACK_AB R152, R25, R24 ;  /* 0x000000181998723e */ /* 0x000fc400000010ff */
[----:B------:R-:W-:-:S04]  /*1e30*/  FMNMX.FTZ R4, R50, R3, !PT ;  /* 0x0000000332047209 */ /* 0x000fc80007810000 */
[----:B------:R-:W-:Y:S01]  /*1e40*/  FMNMX.FTZ R3, R51, R4, !PT ;  /* 0x0000000433037209 */ /* 0x000fe20007810000 */
[----:B------:R-:W1:Y:S01]  /*1e50*/  MUFU.EX2 R33, R33 ;  /* 0x0000002100217308 */ /* 0x000e620000000800 */
[----:B--2---:R-:W-:Y:S02]  /*1e60*/  F2FP.BF16.F32.PACK_AB R154, R29, R28 ;  /* 0x0000001c1d9a723e */ /* 0x004fe400000010ff */
[----:B------:R-:W-:-:S04]  /*1e70*/  FMNMX.FTZ R4, R54, R3, !PT ;  /* 0x0000000336047209 */ /* 0x000fc80007810000 */
[----:B------:R-:W-:Y:S01]  /*1e80*/  FMNMX.FTZ R3, R55, R4, !PT ;  /* 0x0000000437037209 */ /* 0x000fe20007810000 */
[----:B------:R-:W-:Y:S03]  /*1e90*/  MUFU.EX2 R36, R36 ;  /* 0x0000002400247308 */ /* 0x000fe60000000800 */
[----:B------:R-:W-:-:S04]  /*1ea0*/  FMNMX.FTZ R4, R58, R3, !PT ;  /* 0x000000033a047209 */ /* 0x000fc80007810000 */
[----:B------:R-:W-:Y:S01]  /*1eb0*/  FMNMX.FTZ R3, R59, R4, !PT ;  /* 0x000000043b037209 */ /* 0x000fe20007810000 */
[----:B------:R-:W2:Y:S01]  /*1ec0*/  MUFU.EX2 R37, R37 ;  /* 0x0000002500257308 */ /* 0x000ea20000000800 */
[----:B-1----:R-:W-:Y:S02]  /*1ed0*/  F2FP.BF16.F32.PACK_AB R156, R33, R32 ;  /* 0x00000020219c723e */ /* 0x002fe400000010ff */
[----:B------:R-:W-:-:S04]  /*1ee0*/  FMNMX.FTZ R4, R62, R3, !PT ;  /* 0x000000033e047209 */ /* 0x000fc80007810000 */
[----:B------:R-:W-:Y:S01]  /*1ef0*/  FMNMX.FTZ R3, R63, R4, !PT ;  /* 0x000000043f037209 */ /* 0x000fe20007810000 */
[----:B------:R-:W-:Y:S03]  /*1f00*/  MUFU.EX2 R40, R40 ;  /* 0x0000002800287308 */ /* 0x000fe60000000800 */
[----:B------:R-:W-:-:S04]  /*1f10*/  FMNMX.FTZ R4, R66, R3, !PT ;  /* 0x0000000342047209 */ /* 0x000fc80007810000 */
[----:B------:R-:W-:Y:S01]  /*1f20*/  FMNMX.FTZ R3, R67, R4, !PT ;  /* 0x0000000443037209 */ /* 0x000fe20007810000 */
[----:B------:R-:W1:Y:S01]  /*1f30*/  MUFU.EX2 R41, R41 ;  /* 0x0000002900297308 */ /* 0x000e620000000800 */
[----:B--2---:R-:W-:Y:S02]  /*1f40*/  F2FP.BF16.F32.PACK_AB R158, R37, R36 ;  /* 0x00000024259e723e */ /* 0x004fe400000010ff */
[----:B------:R-:W-:-:S04]  /*1f50*/  FMNMX.FTZ R4, R70, R3, !PT ;  /* 0x0000000346047209 */ /* 0x000fc80007810000 */
[----:B------:R-:W-:Y:S01]  /*1f60*/  FMNMX.FTZ R4, R71, R4, !PT ;  /* 0x0000000447047209 */ /* 0x000fe20007810000 */
[----:B------:R-:W-:Y:S04]  /*1f70*/  MUFU.EX2 R44, R44 ;  /* 0x0000002c002c7308 */ /* 0x000fe80000000800 */
[----:B------:R-:W2:Y:S04]  /*1f80*/  SHFL.BFLY PT, R3, R4, 0x2, 0x1f ;  /* 0x0c401f0004037f89 */ /* 0x000ea800000e0000 */
[----:B------:R-:W3:Y:S01]  /*1f90*/  MUFU.EX2 R45, R45 ;  /* 0x0000002d002d7308 */ /* 0x000ee20000000800 */
[----:B-1----:R-:W-:-:S07]  /*1fa0*/  F2FP.BF16.F32.PACK_AB R160, R41, R40 ;  /* 0x0000002829a0723e */ /* 0x002fce00000010ff */
[----:B------:R-:W-:Y:S08]  /*1fb0*/  MUFU.EX2 R48, R48 ;  /* 0x0000003000307308 */ /* 0x000ff00000000800 */
[----:B------:R-:W1:Y:S01]  /*1fc0*/  MUFU.EX2 R49, R49 ;  /* 0x0000003100317308 */ /* 0x000e620000000800 */
[----:B---3--:R-:W-:Y:S02]  /*1fd0*/  F2FP.BF16.F32.PACK_AB R162, R45, R44 ;  /* 0x0000002c2da2723e */ /* 0x008fe400000010ff */
[----:B--2---:R-:W-:-:S05]  /*1fe0*/  FMNMX.FTZ R5, R4, R3, !PT ;  /* 0x0000000304057209 */ /* 0x004fca0007810000 */
[----:B------:R-:W-:Y:S01]  /*1ff0*/  MUFU.EX2 R52, R52 ;  /* 0x0000003400347308 */ /* 0x000fe20000000800 */
[----:B------:R-:W2:Y:S07]  /*2000*/  SHFL.BFLY PT, R4, R5, 0x1, 0x1f ;  /* 0x0c201f0005047f89 */ /* 0x000eae00000e0000 */
[----:B------:R-:W3:Y:S01]  /*2010*/  MUFU.EX2 R53, R53 ;  /* 0x0000003500357308 */ /* 0x000ee20000000800 */
[----:B-1----:R-:W-:-:S07]  /*2020*/  F2FP.BF16.F32.PACK_AB R164, R49, R48 ;  /* 0x0000003031a4723e */ /* 0x002fce00000010ff */
[----:B------:R-:W-:Y:S08]  /*2030*/  MUFU.EX2 R56, R56 ;  /* 0x0000003800387308 */ /* 0x000ff00000000800 */
[----:B------:R-:W-:Y:S01]  /*2040*/  MUFU.EX2 R57, R57 ;  /* 0x0000003900397308 */ /* 0x000fe20000000800 */
[----:B--2---:R-:W-:Y:S02]  /*2050*/  FMNMX.FTZ R3, R5, R4, !PT ;  /* 0x0000000405037209 */ /* 0x004fe40007810000 */
[----:B---3--:R-:W-:-:S02]  /*2060*/  F2FP.BF16.F32.PACK_AB R166, R53, R52 ;  /* 0x0000003435a6723e */ /* 0x008fc400000010ff */
[C---:B------:R-:W-:Y:S01]  /*2070*/  FSETP.NEU.FTZ.AND P1, PT, R3.reuse, -INF , PT ;  /* 0xff8000000300780b */ /* 0x040fe20003f3d000 */
[----:B------:R-:W-:Y:S02]  /*2080*/  FMUL.FTZ R4, R3, UR10 ;  /* 0x0000000a03047c20 */ /* 0x000fe40008410000 */
[----:B------:R-:W-:Y:S03]  /*2090*/  MUFU.EX2 R60, R60 ;  /* 0x0000003c003c7308 */ /* 0x000fe60000000800 */
[----:B------:R-:W-:Y:S01]  /*20a0*/  FSEL R5, R4, RZ, P1 ;  /* 0x000000ff04057208 */ /* 0x000fe20000800000 */
[----:B------:R-:W-:Y:S01]  /*20b0*/  FADD.FTZ R4, R28, R11 ;  /* 0x0000000b1c047221 */ /* 0x000fe20000010000 */
[----:B------:R-:W-:Y:S02]  /*20c0*/  ISETP.NE.AND P1, PT, R12, RZ, PT ;  /* 0x000000ff0c00720c */ /* 0x000fe40003f25270 */
[----:B------:R-:W1:Y:S01]  /*20d0*/  S2R R12, SR_TID.X ;  /* 0x00000000000c7919 */ /* 0x000e620000002100 */
[--C-:B------:R-:W-:Y:S01]  /*20e0*/  FFMA.FTZ R26, R26, UR10, -R5.reuse ;  /* 0x0000000a1a1a7c23 */ /* 0x100fe20008010805 */
[--C-:B------:R-:W-:Y:S01]  /*20f0*/  FFMA.FTZ R27, R27, UR10, -R5.reuse ;  /* 0x0000000a1b1b7c23 */ /* 0x100fe20008010805 */
[--C-:B------:R-:W-:Y:S01]  /*2100*/  FFMA.FTZ R30, R30, UR10, -R5.reuse ;  /* 0x0000000a1e1e7c23 */ /* 0x100fe20008010805 */
[--C-:B------:R-:W-:Y:S01]  /*2110*/  FFMA.FTZ R31, R31, UR10, -R5.reuse ;  /* 0x0000000a1f1f7c23 */ /* 0x100fe20008010805 */
[--C-:B------:R-:W-:Y:S01]  /*2120*/  FFMA.FTZ R34, R34, UR10, -R5.reuse ;  /* 0x0000000a22227c23 */ /* 0x100fe20008010805 */
[--C-:B------:R-:W-:Y:S01]  /*2130*/  FFMA.FTZ R35, R35, UR10, -R5.reuse ;  /* 0x0000000a23237c23 */ /* 0x100fe20008010805 */
[----:B------:R-:W-:Y:S01]  /*2140*/  MUFU.EX2 R26, R26 ;  /* 0x0000001a001a7308 */ /* 0x000fe20000000800 */
[----:B------:R-:W-:Y:S01]  /*2150*/  FADD.FTZ R11, R29, R4 ;  /* 0x000000041d0b7221 */ /* 0x000fe20000010000 */
[--C-:B------:R-:W-:Y:S01]  /*2160*/  FFMA.FTZ R38, R38, UR10, -R5.reuse ;  /* 0x0000000a26267c23 */ /* 0x100fe20008010805 */
[--C-:B------:R-:W-:Y:S01]  /*2170*/  FFMA.FTZ R39, R39, UR10, -R5.reuse ;  /* 0x0000000a27277c23 */ /* 0x100fe20008010805 */
[----:B------:R-:W-:Y:S01]  /*2180*/  FFMA.FTZ R42, R42, UR10, -R5 ;  /* 0x0000000a2a2a7c23 */ /* 0x000fe20008010805 */
[----:B------:R-:W-:Y:S01]  /*2190*/  FADD.FTZ R4, R32, R11 ;  /* 0x0000000b20047221 */ /* 0x000fe20000010000 */
[--C-:B------:R-:W-:Y:S01]  /*21a0*/  FFMA.FTZ R43, R43, UR10, -R5.reuse ;  /* 0x0000000a2b2b7c23 */ /* 0x100fe20008010805 */
[--C-:B------:R-:W-:Y:S01]  /*21b0*/  FFMA.FTZ R46, R46, UR10, -R5.reuse ;  /* 0x0000000a2e2e7c23 */ /* 0x100fe20008010805 */
[----:B------:R-:W2:Y:S01]  /*21c0*/  MUFU.EX2 R27, R27 ;  /* 0x0000001b001b7308 */ /* 0x000ea20000000800 */
[----:B------:R-:W-:Y:S01]  /*21d0*/  FADD.FTZ R13, R33, R4 ;  /* 0x00000004210d7221 */ /* 0x000fe20000010000 */
[--C-:B------:R-:W-:Y:S01]  /*21e0*/  FFMA.FTZ R47, R47, UR10, -R5.reuse ;  /* 0x0000000a2f2f7c23 */ /* 0x100fe20008010805 */
[--C-:B------:R-:W-:Y:S01]  /*21f0*/  FFMA.FTZ R50, R50, UR10, -R5.reuse ;  /* 0x0000000a32327c23 */ /* 0x100fe20008010805 */
[----:B------:R-:W-:Y:S01]  /*2200*/  FFMA.FTZ R51, R51, UR10, -R5 ;  /* 0x0000000a33337c23 */ /* 0x000fe20008010805 */
[----:B------:R-:W-:Y:S01]  /*2210*/  FADD.FTZ R10, R36, R13 ;  /* 0x0000000d240a7221 */ /* 0x000fe20000010000 */
[--C-:B------:R-:W-:Y:S01]  /*2220*/  FFMA.FTZ R54, R54, UR10, -R5.reuse ;  /* 0x0000000a36367c23 */ /* 0x100fe20008010805 */
[--C-:B------:R-:W-:Y:S01]  /*2230*/  FFMA.FTZ R55, R55, UR10, -R5.reuse ;  /* 0x0000000a37377c23 */ /* 0x100fe20008010805 */
[----:B------:R-:W3:Y:S01]  /*2240*/  MUFU.EX2 R30, R30 ;  /* 0x0000001e001e7308 */ /* 0x000ee20000000800 */
[----:B------:R-:W-:Y:S01]  /*2250*/  FADD.FTZ R13, R37, R10 ;  /* 0x0000000a250d7221 */ /* 0x000fe20000010000 */
[--C-:B------:R-:W-:Y:S01]  /*2260*/  FFMA.FTZ R58, R58, UR10, -R5.reuse ;  /* 0x0000000a3a3a7c23 */ /* 0x100fe20008010805 */
[--C-:B------:R-:W-:Y:S01]  /*2270*/  FFMA.FTZ R59, R59, UR10, -R5.reuse ;  /* 0x0000000a3b3b7c23 */ /* 0x100fe20008010805 */
[--C-:B------:R-:W-:Y:S01]  /*2280*/  FFMA.FTZ R62, R62, UR10, -R5.reuse ;  /* 0x0000000a3e3e7c23 */ /* 0x100fe20008010805 */
[--C-:B------:R-:W-:Y:S01]  /*2290*/  FFMA.FTZ R63, R63, UR10, -R5.reuse ;  /* 0x0000000a3f3f7c23 */ /* 0x100fe20008010805 */
[--C-:B------:R-:W-:Y:S01]  /*22a0*/  FFMA.FTZ R66, R66, UR10, -R5.reuse ;  /* 0x0000000a42427c23 */ /* 0x100fe20008010805 */
[----:B------:R-:W-:Y:S01]  /*22b0*/  FFMA.FTZ R67, R67, UR10, -R5 ;  /* 0x0000000a43437c23 */ /* 0x000fe20008010805 */
[----:B------:R-:W4:Y:S01]  /*22c0*/  MUFU.EX2 R31, R31 ;  /* 0x0000001f001f7308 */ /* 0x000f220000000800 */
[----:B--2---:R-:W-:Y:S01]  /*22d0*/  FADD.FTZ R11, R26, R27 ;  /* 0x0000001b1a0b7221 */ /* 0x004fe20000010000 */
[----:B-1----:R-:W-:Y:S01]  /*22e0*/  SHF.R.U32.HI R12, RZ, 0x7, R12 ;  /* 0x00000007ff0c7819 */ /* 0x002fe2000001160c */
[--C-:B------:R-:W-:Y:S01]  /*22f0*/  FFMA.FTZ R70, R70, UR10, -R5.reuse ;  /* 0x0000000a46467c23 */ /* 0x100fe20008010805 */
[----:B------:R-:W-:Y:S01]  /*2300*/  FFMA.FTZ R71, R71, UR10, -R5 ;  /* 0x0000000a47477c23 */ /* 0x000fe20008010805 */
[----:B------:R-:W-:-:S02]  /*2310*/  F2FP.BF16.F32.PACK_AB R168, R57, R56 ;  /* 0x0000003839a8723e */ /* 0x000fc400000010ff */
[----:B------:R-:W-:Y:S01]  /*2320*/  IADD3 R176, -R12, 0xb, RZ ;  /* 0x0000000b0cb07810 */ /* 0x000fe20007ffe1ff */
[----:B------:R-:W1:Y:S01]  /*2330*/  MUFU.EX2 R34, R34 ;  /* 0x0000002200227308 */ /* 0x000e620000000800 */
[----:B---3--:R-:W-:Y:S01]  /*2340*/  FADD.FTZ R4, R30, R11 ;  /* 0x0000000b1e047221 */ /* 0x008fe20000010000 */
[----:B------:R-:W-:Y:S01]  /*2350*/  FADD.FTZ R12, R40, R13 ;  /* 0x0000000d280c7221 */ /* 0x000fe20000010000 */
[----:B------:R-:W-:-:S03]  /*2360*/  F2FP.BF16.F32.PACK_AB R153, R27, R26 ;  /* 0x0000001a1b99723e */ /* 0x000fc600000010ff */
[----:B------:R-:W-:Y:S02]  /*2370*/  FADD.FTZ R13, R41, R12 ;  /* 0x0000000c290d7221 */ /* 0x000fe40000010000 */
[----:B------:R-:W2:Y:S01]  /*2380*/  MUFU.EX2 R35, R35 ;  /* 0x0000002300237308 */ /* 0x000ea20000000800 */
[C---:B----4-:R-:W-:Y:S01]  /*2390*/  FADD.FTZ R11, R31.reuse, R4 ;  /* 0x000000041f0b7221 */ /* 0x050fe20000010000 */
[----:B------:R-:W-:Y:S02]  /*23a0*/  @!P1 VIADD R4, R8, 0x22840 ;  /* 0x0002284008049836 */ /* 0x000fe40000000000 */
[----:B------:R-:W-:Y:S01]  /*23b0*/  FADD.FTZ R12, R44, R13 ;  /* 0x0000000d2c0c7221 */ /* 0x000fe20000010000 */
[----:B------:R-:W-:Y:S02]  /*23c0*/  F2FP.BF16.F32.PACK_AB R155, R31, R30 ;  /* 0x0000001e1f9b723e */ /* 0x000fe400000010ff */
[----:B------:R-:W-:Y:S01]  /*23d0*/  @!P1 PRMT R4, RZ, 0x654, R4 ;  /* 0x00000654ff049816 */ /* 0x000fe20000000004 */
[----:B------:R-:W3:Y:S01]  /*23e0*/  MUFU.EX2 R38, R38 ;  /* 0x0000002600267308 */ /* 0x000ee20000000800 */
[----:B-1----:R-:W-:Y:S01]  /*23f0*/  FADD.FTZ R10, R34, R11 ;  /* 0x0000000b220a7221 */ /* 0x002fe20000010000 */
[----:B------:R1:W-:Y:S06]  /*2400*/  BAR.ARV R176, 0x100 ;  /* 0x000400b00000751d */ /* 0x0003ec0000002000 */
[----:B------:R-:W4:Y:S01]  /*2410*/  MUFU.EX2 R39, R39 ;  /* 0x0000002700277308 */ /* 0x000f220000000800 */
[----:B--2---:R-:W-:Y:S01]  /*2420*/  FADD.FTZ R11, R35, R10 ;  /* 0x0000000a230b7221 */ /* 0x004fe20000010000 */
[----:B------:R-:W-:Y:S01]  /*2430*/  FADD.FTZ R13, R45, R12 ;  /* 0x0000000c2d0d7221 */ /* 0x000fe20000010000 */
[----:B------:R2:W-:Y:S01]  /*2440*/  @!P1 SYNCS.ARRIVE.TRANS64.RED.A1T0 RZ, [R4+URZ], RZ ;  /* 0x000000ff04ff99a7 */ /* 0x0005e2000810043f */
[----:B------:R-:W-:-:S04]  /*2450*/  F2FP.BF16.F32.PACK_AB R157, R35, R34 ;  /* 0x00000022239d723e */ /* 0x000fc800000010ff */
[----:B------:R-:W2:Y:S01]  /*2460*/  MUFU.EX2 R42, R42 ;  /* 0x0000002a002a7308 */ /* 0x000ea20000000800 */
[----:B---3--:R-:W-:-:S07]  /*2470*/  FADD.FTZ R10, R38, R11 ;  /* 0x0000000b260a7221 */ /* 0x008fce0000010000 */
[----:B------:R-:W3:Y:S01]  /*2480*/  MUFU.EX2 R43, R43 ;  /* 0x0000002b002b7308 */ /* 0x000ee20000000800 */
[C---:B----4-:R-:W-:Y:S01]  /*2490*/  FADD.FTZ R11, R39.reuse, R10 ;  /* 0x0000000a270b7221 */ /* 0x050fe20000010000 */
[----:B------:R-:W-:Y:S01]  /*24a0*/  FADD.FTZ R10, R48, R13 ;  /* 0x0000000d300a7221 */ /* 0x000fe20000010000 */
[----:B------:R-:W-:-:S03]  /*24b0*/  F2FP.BF16.F32.PACK_AB R159, R39, R38 ;  /* 0x00000026279f723e */ /* 0x000fc600000010ff */
[----:B------:R-:W-:Y:S02]  /*24c0*/  FADD.FTZ R13, R49, R10 ;  /* 0x0000000a310d7221 */ /* 0x000fe40000010000 */
[----:B------:R-:W4:Y:S01]  /*24d0*/  MUFU.EX2 R46, R46 ;  /* 0x0000002e002e7308 */ /* 0x000f220000000800 */
[----:B--2---:R-:W-:Y:S01]  /*24e0*/  FADD.FTZ R4, R42, R11 ;  /* 0x0000000b2a047221 */ /* 0x004fe20000010000 */
[----:B------:R-:W-:-:S04]  /*24f0*/  FADD.FTZ R10, R52, R13 ;  /* 0x0000000d340a7221 */ /* 0x000fc80000010000 */
[----:B------:R-:W-:Y:S02]  /*2500*/  FADD.FTZ R13, R53, R10 ;  /* 0x0000000a350d7221 */ /* 0x000fe40000010000 */
[----:B------:R-:W2:Y:S01]  /*2510*/  MUFU.EX2 R47, R47 ;  /* 0x0000002f002f7308 */ /* 0x000ea20000000800 */
[C---:B---3--:R-:W-:Y:S01]  /*2520*/  FADD.FTZ R11, R43.reuse, R4 ;  /* 0x000000042b0b7221 */ /* 0x048fe20000010000 */
[----:B------:R-:W-:Y:S01]  /*2530*/  FADD.FTZ R10, R56, R13 ;  /* 0x0000000d380a7221 */ /* 0x000fe20000010000 */
[----:B------:R-:W-:-:S05]  /*2540*/  F2FP.BF16.F32.PACK_AB R161, R43, R42 ;  /* 0x0000002a2ba1723e */ /* 0x000fca00000010ff */
[----:B------:R-:W3:Y:S01]  /*2550*/  MUFU.EX2 R50, R50 ;  /* 0x0000003200327308 */ /* 0x000ee20000000800 */
[----:B----4-:R-:W-:-:S07]  /*2560*/  FADD.FTZ R4, R46, R11 ;  /* 0x0000000b2e047221 */ /* 0x010fce0000010000 */
[----:B------:R-:W4:Y:S01]  /*2570*/  MUFU.EX2 R51, R51 ;  /* 0x0000003300337308 */ /* 0x000f220000000800 */
[C---:B--2---:R-:W-:Y:S01]  /*2580*/  FADD.FTZ R11, R47.reuse, R4 ;  /* 0x000000042f0b7221 */ /* 0x044fe20000010000 */
[----:B------:R-:W-:-:S06]  /*2590*/  F2FP.BF16.F32.PACK_AB R163, R47, R46 ;  /* 0x0000002e2fa3723e */ /* 0x000fcc00000010ff */
[----:B------:R-:W2:Y:S01]  /*25a0*/  MUFU.EX2 R54, R54 ;  /* 0x0000003600367308 */ /* 0x000ea20000000800 */
[----:B---3--:R-:W-:Y:S01]  /*25b0*/  FADD.FTZ R4, R50, R11 ;  /* 0x0000000b32047221 */ /* 0x008fe20000010000 */
[----:B------:R-:W-:-:S04]  /*25c0*/  FADD.FTZ R11, R57, R10 ;  /* 0x0000000a390b7221 */ /* 0x000fc80000010000 */
[----:B------:R-:W-:Y:S02]  /*25d0*/  FADD.FTZ R10, R60, R11 ;  /* 0x0000000b3c0a7221 */ /* 0x000fe40000010000 */
[----:B------:R-:W3:Y:S01]  /*25e0*/  MUFU.EX2 R55, R55 ;  /* 0x0000003700377308 */ /* 0x000ee20000000800 */
[C---:B----4-:R-:W-:Y:S01]  /*25f0*/  FADD.FTZ R5, R51.reuse, R4 ;  /* 0x0000000433057221 */ /* 0x050fe20000010000 */
[----:B------:R-:W-:-:S06]  /*2600*/  F2FP.BF16.F32.PACK_AB R165, R51, R50 ;  /* 0x0000003233a5723e */ /* 0x000fcc00000010ff */
[----:B------:R-:W4:Y:S01]  /*2610*/  MUFU.EX2 R61, R61 ;  /* 0x0000003d003d7308 */ /* 0x000f220000000800 */
[----:B--2---:R-:W-:-:S07]  /*2620*/  FADD.FTZ R4, R54, R5 ;  /* 0x0000000536047221 */ /* 0x004fce0000010000 */
[----:B------:R-:W2:Y:S01]  /*2630*/  MUFU.EX2 R58, R58 ;  /* 0x0000003a003a7308 */ /* 0x000ea20000000800 */
[C---:B---3--:R-:W-:Y:S01]  /*2640*/  FADD.FTZ R5, R55.reuse, R4 ;  /* 0x0000000437057221 */ /* 0x048fe20000010000 */
[----:B------:R-:W-:-:S06]  /*2650*/  F2FP.BF16.F32.PACK_AB R167, R55, R54 ;  /* 0x0000003637a7723e */ /* 0x000fcc00000010ff */
[----:B------:R-:W3:Y:S01]  /*2660*/  MUFU.EX2 R64, R64 ;  /* 0x0000004000407308 */ /* 0x000ee20000000800 */
[C---:B----4-:R-:W-:Y:S01]  /*2670*/  FADD.FTZ R11, R61.reuse, R10 ;  /* 0x0000000a3d0b7221 */ /* 0x050fe20000010000 */
[----:B------:R-:W-:-:S06]  /*2680*/  F2FP.BF16.F32.PACK_AB R170, R61, R60 ;  /* 0x0000003c3daa723e */ /* 0x000fcc00000010ff */
[----:B------:R-:W4:Y:S01]  /*2690*/  MUFU.EX2 R59, R59 ;  /* 0x0000003b003b7308 */ /* 0x000f220000000800 */
[----:B--2---:R-:W-:-:S07]  /*26a0*/  FADD.FTZ R4, R58, R5 ;  /* 0x000000053a047221 */ /* 0x004fce0000010000 */
[----:B------:R-:W2:Y:S01]  /*26b0*/  MUFU.EX2 R65, R65 ;  /* 0x0000004100417308 */ /* 0x000ea20000000800 */
[----:B---3--:R-:W-:-:S07]  /*26c0*/  FADD.FTZ R10, R64, R11 ;  /* 0x0000000b400a7221 */ /* 0x008fce0000010000 */
[----:B------:R-:W3:Y:S01]  /*26d0*/  MUFU.EX2 R62, R62 ;  /* 0x0000003e003e7308 */ /* 0x000ee20000000800 */
[C---:B----4-:R-:W-:Y:S01]  /*26e0*/  FADD.FTZ R5, R59.reuse, R4 ;  /* 0x000000043b057221 */ /* 0x050fe20000010000 */
[----:B------:R-:W-:-:S06]  /*26f0*/  F2FP.BF16.F32.PACK_AB R169, R59, R58 ;  /* 0x0000003a3ba9723e */ /* 0x000fcc00000010ff */
[----:B------:R-:W4:Y:S01]  /*2700*/  MUFU.EX2 R68, R68 ;  /* 0x0000004400447308 */ /* 0x000f220000000800 */
[C---:B--2---:R-:W-:Y:S01]  /*2710*/  FADD.FTZ R11, R65.reuse, R10 ;  /* 0x0000000a410b7221 */ /* 0x044fe20000010000 */
[----:B------:R-:W-:-:S06]  /*2720*/  F2FP.BF16.F32.PACK_AB R172, R65, R64 ;  /* 0x0000004041ac723e */ /* 0x000fcc00000010ff */
[----:B------:R-:W2:Y:S01]  /*2730*/  MUFU.EX2 R63, R63 ;  /* 0x0000003f003f7308 */ /* 0x000ea20000000800 */
[----:B---3--:R-:W-:-:S07]  /*2740*/  FADD.FTZ R4, R62, R5 ;  /* 0x000000053e047221 */ /* 0x008fce0000010000 */
[----:B------:R-:W3:Y:S01]  /*2750*/  MUFU.EX2 R66, R66 ;  /* 0x0000004200427308 */ /* 0x000ee20000000800 */
[----:B----4-:R-:W-:-:S07]  /*2760*/  FADD.FTZ R10, R68, R11 ;  /* 0x0000000b440a7221 */ /* 0x010fce0000010000 */
[----:B------:R-:W4:Y:S01]  /*2770*/  MUFU.EX2 R9, R9 ;  /* 0x0000000900097308 */ /* 0x000f220000000800 */
[C---:B--2---:R-:W-:Y:S01]  /*2780*/  FADD.FTZ R11, R63.reuse, R4 ;  /* 0x000000043f0b7221 */ /* 0x044fe20000010000 */
[----:B------:R-:W-:-:S06]  /*2790*/  F2FP.BF16.F32.PACK_AB R171, R63, R62 ;  /* 0x0000003e3fab723e */ /* 0x000fcc00000010ff */
[----:B------:R-:W2:Y:S01]  /*27a0*/  MUFU.EX2 R67, R67 ;  /* 0x0000004300437308 */ /* 0x000ea20000000800 */
[----:B---3--:R-:W-:-:S07]  /*27b0*/  FADD.FTZ R4, R66, R11 ;  /* 0x0000000b42047221 */ /* 0x008fce0000010000 */
[----:B------:R-:W3:Y:S01]  /*27c0*/  MUFU.EX2 R70, R70 ;  /* 0x0000004600467308 */ /* 0x000ee20000000800 */
[C---:B----4-:R-:W-:Y:S01]  /*27d0*/  FADD.FTZ R5, R9.reuse, R10 ;  /* 0x0000000a09057221 */ /* 0x050fe20000010000 */
[----:B------:R-:W-:-:S06]  /*27e0*/  F2FP.BF16.F32.PACK_AB R174, R9, R68 ;  /* 0x0000004409ae723e */ /* 0x000fcc00000010ff */
[----:B------:R-:W4:Y:S01]  /*27f0*/  MUFU.EX2 R71, R71 ;  /* 0x0000004700477308 */ /* 0x000f220000000800 */
[C---:B--2---:R-:W-:Y:S01]  /*2800*/  FADD.FTZ R9, R67.reuse, R4 ;  /* 0x0000000443097221 */ /* 0x044fe20000010000 */
[----:B------:R-:W-:-:S03]  /*2810*/  F2FP.BF16.F32.PACK_AB R173, R67, R66 ;  /* 0x0000004243ad723e */ /* 0x000fc600000010ff */
[----:B---3--:R-:W-:-:S04]  /*2820*/  FADD.FTZ R4, R70, R9 ;  /* 0x0000000946047221 */ /* 0x008fc80000010000 */
[C---:B----4-:R-:W-:Y:S01]  /*2830*/  FADD.FTZ R4, R71.reuse, R4 ;  /* 0x0000000447047221 */ /* 0x050fe20000010000 */
[----:B------:R-:W-:Y:S01]  /*2840*/  F2FP.BF16.F32.PACK_AB R175, R71, R70 ;  /* 0x0000004647af723e */ /* 0x000fe200000010ff */
[----:B-1----:R-:W-:Y:S06]  /*2850*/  @!P0 BRA `(.L_x_15) ;  /* 0x0000000000048947 */ /* 0x002fec0003800000 */
[----:B------:R-:W-:Y:S01]  /*2860*/  BPT.TRAP 0x1 ;  /* 0x000000040000795c */ /* 0x000fe20000300000 */
.L_x_15:
[----:B------:R1:W2:Y:S01]  /*2870*/  SYNCS.PHASECHK.TRANS64.TRYWAIT P2, [UR21+0x22850], R7 ;  /* 0x02285007ff0075a7 */ /* 0x0002a20008040155 */
[----:B------:R-:W-:Y:S05]  /*2880*/  @!P0 BRA `(.L_x_16) ;  /* 0x0000000000048947 */ /* 0x000fea0003800000 */
[----:B------:R-:W-:Y:S01]  /*2890*/  BPT.TRAP 0x1 ;  /* 0x000000040000795c */ /* 0x000fe20000300000 */
.L_x_16:
[----:B--2---:R-:W-:Y:S05]  /*28a0*/  @P2 BRA `(.L_x_17) ;  /* 0x0000000000082947 */ /* 0x004fea0003800000 */
[----:B------:R-:W2:Y:S02]  /*28b0*/  SYNCS.PHASECHK.TRANS64.TRYWAIT P2, [UR21+0x22850], R7 ;  /* 0x02285007ff0075a7 */ /* 0x000ea40008040155 */
[----:B--2---:R-:W-:Y:S05]  /*28c0*/  @!P2 BRA `(.L_x_18) ;  /* 0x000000880080a947 */ /* 0x004fea0003800000 */
.L_x_17:
[----:B------:R3:W-:Y:S01]  /*28d0*/  BAR.SYNC.DEFER_BLOCKING R6, 0x100 ;  /* 0x000400060000751d */ /* 0x0007e20000010000 */
[----:B------:R-:W-:Y:S01]  /*28e0*/  UIADD3 UR45, UR45, 0x400, URZ ;  /* 0x000004002d2d7890 */ /* 0x000fe2000fffe03f */
[----:B--2---:R-:W-:Y:S01]  /*28f0*/  @!P1 VIADD R8, R8, 0x22860 ;  /* 0x0002286008089836 */ /* 0x004fe20000000000 */
[----:B------:R-:W-:Y:S02]  /*2900*/  UISETP.GE.AND UP0, UPT, UR44, 0x61, UPT ;  /* 0x000000612c00788c */ /* 0x000fe4000bf06270 */
[----:B------:R-:W-:Y:S01]  /*2910*/  USHF.R.U32.HI UR45, URZ, 0x4, UR45 ;  /* 0x000000043f2d7899 */ /* 0x000fe2000801162d */
[----:B------:R-:W-:Y:S01]  /*2920*/  UMOV UR7, 0x40000040 ;  /* 0x4000004000077882 */ /* 0x000fe20000000000 */
[----:B------:R-:W-:Y:S02]  /*2930*/  @!P1 PRMT R8, RZ, 0x654, R8 ;  /* 0x00000654ff089816 */ /* 0x000fe40000000008 */
[----:B------:R-:W-:Y:S01]  /*2940*/  ULOP3.LUT UR21, UR45, 0x3fff, URZ, 0xc0, !UPT ;  /* 0x00003fff2d157892 */ /* 0x000fe2000f8ec03f */
[----:B------:R-:W-:-:S03]  /*2950*/  PLOP3.LUT P2, PT, PT, PT, UP0, 0x80, 0x0 ;  /* 0x000000000000781c */ /* 0x000fc60003f4f008 */
[----:B------:R-:W-:-:S04]  /*2960*/  ULOP3.LUT UR21, UR21, 0x3000000, URZ, 0xfc, !UPT ;  /* 0x0300000015157892 */ /* 0x000fc8000f8efc3f */
[----:B------:R-:W-:Y:S01]  /*2970*/  UIMAD UR11, UR36, 0xc00, UR21 ;  /* 0x00000c00240b78a4 */ /* 0x000fe2000f8e0215 */
[----:B------:R-:W-:-:S06]  /*2980*/  WARPGROUP.ARRIVE ;  /* 0x00000000000079c5 */ /* 0x000fcc0000000000 */
[----:B------:R-:W-:Y:S02]  /*2990*/  UMOV UR6, UR11 ;  /* 0x0000000b00067c82 */ /* 0x000fe40008000000 */
[----:B------:R-:W-:Y:S01]  /*29a0*/  HGMMA.64x256x16.F32.BF16 R24, R152, gdesc[UR4].tnspB, RZ, !UPT, gsb0 ;  /* 0x43e0000498187df0 */ /* 0x000fe2000c0018ff */
[----:B------:R-:W-:Y:S01]  /*29b0*/  UIADD3 UR6, UR11, 0x80, URZ ;  /* 0x000000800b067890 */ /* 0x000fe2000fffe03f */
[----:B------:R-:W-:Y:S01]  /*29c0*/  UMOV UR7, 0x40000040 ;  /* 0x4000004000077882 */ /* 0x000fe20000000000 */
[----:B------:R-:W-:Y:S02]  /*29d0*/  WARPGROUP.DEPBAR.LE gsb0, 0x0 ;  /* 0x00008000000079c5 */ /* 0x000fe40000010000 */
[----:B------:R-:W-:-:S15]  /*29e0*/  WARPGROUP.ARRIVE ;  /* 0x00000000000079c5 */ /* 0x000fde0000000000 */
[----:B------:R-:W-:-:S08]  /*29f0*/  NOP ;  /* 0x0000000000007918 */ /* 0x000fd00000000000 */
[----:B------:R-:W-:Y:S01]  /*2a00*/  HGMMA.64x256x16.F32.BF16 R24, R156, gdesc[UR4].tnspB, R24, gsb0 ;  /* 0x43e000049c187df0 */ /* 0x000fe20008001818 */
        /* <DEDUP_REMOVED lines=23> */
[----:B------:R-:W-:Y:S03]  /*2b80*/  HGMMA.64x256x16.F32.BF16 R24, R172, gdesc[UR4].tnspB, R24, gsb0 ;  /* 0x43e00004ac187df0 */ /* 0x000fe60008001818 */
[----:B------:R-:W-:Y:S02]  /*2b90*/  WARPGROUP.DEPBAR.LE gsb0, 0x0 ;  /* 0x00008000000079c5 */ /* 0x000fe40000010000 */
[----:B------:R3:W-:Y:S01]  /*2ba0*/  @!P1 SYNCS.ARRIVE.TRANS64.RED.A1T0 RZ, [R8+URZ], RZ ;  /* 0x000000ff08ff99a7 */ /* 0x0007e2000810043f */
[----:B------:R-:W-:Y:S05]  /*2bb0*/  @!P2 BRA `(.L_x_19) ;  /* 0x0000001c0068a947 */ /* 0x000fea0003800000 */
[----:B------:R-:W-:Y:S01]  /*2bc0*/  IMAD.MOV.U32 R200, RZ, RZ, R3 ;  /* 0x000000ffffc87224 */ /* 0x000fe200078e0003 */
[----:B------:R-:W-:Y:S01]  /*2bd0*/  UIADD3 UR40, UR40, -0x2, URZ ;  /* 0xfffffffe28287890 */ /* 0x000fe2000fffe03f */
[----:B01----:R-:W-:Y:S01]  /*2be0*/  IMAD.MOV.U32 R7, RZ, RZ, R0 ;  /* 0x000000ffff077224 */ /* 0x003fe200078e0000 */
[----:B------:R-:W-:-:S10]  /*2bf0*/  ULDC UR22, c[0x0][0x988] ;  /* 0x0002620000167ab9 */ /* 0x000fd40000000800 */
.L_x_28:
[----:B------:R-:W-:Y:S01]  /*2c00*/  UIADD3 UR36, UR36, 0x1, URZ ;  /* 0x0000000124247890 */ /* 0x000fe2000fffe03f */
[----:B------:R-:W-:Y:S01]  /*2c10*/  IMAD.U32 R0, RZ, RZ, UR40 ;  /* 0x00000028ff007e24 */ /* 0x000fe2000f8e00ff */
[----:B------:R-:W-:Y:S02]  /*2c20*/  UIADD3 UR40, UR40, -0x1, URZ ;  /* 0xffffffff28287890 */ /* 0x000fe4000fffe03f */
[----:B------:R-:W-:Y:S02]  /*2c30*/  UISETP.NE.AND UP0, UPT, UR36, 0x2, UPT ;  /* 0x000000022400788c */ /* 0x000fe4000bf05270 */
[----:B------:R-:W-:Y:S02]  /*2c40*/  ISETP.GT.AND P2, PT, R0, RZ, PT ;  /* 0x000000ff0000720c */ /* 0x000fe40003f44270 */
[----:B------:R-:W-:Y:S02]  /*2c50*/  USEL UR6, URZ, 0x1, UP0 ;  /* 0x000000013f067887 */ /* 0x000fe40008000000 */
[----:B------:R-:W-:-:S02]  /*2c60*/  USEL UR36, UR36, URZ, UP0 ;  /* 0x0000003f24247287 */ /* 0x000fc40008000000 */
[----:B------:R-:W-:Y:S01]  /*2c70*/  ULOP3.LUT UR38, UR38, UR6, URZ, 0x3c, !UPT ;  /* 0x0000000626267292 */ /* 0x000fe2000f8e3c3f */
[----:B--2---:R-:W-:Y:S11]  /*2c80*/  @!P0 BRA `(.L_x_20) ;  /* 0x0000000000048947 */ /* 0x004ff60003800000 */
[----:B------:R-:W-:Y:S01]  /*2c90*/  BPT.TRAP 0x1 ;  /* 0x000000040000795c */ /* 0x000fe20000300000 */
.L_x_20:
[----:B------:R-:W0:Y:S01]  /*2ca0*/  S2UR UR7, SR_CgaCtaId ;  /* 0x00000000000779c3 */ /* 0x000e220000008800 */
[----:B------:R-:W-:Y:S01]  /*2cb0*/  IMAD.U32 R0, RZ, RZ, UR38 ;  /* 0x00000026ff007e24 */ /* 0x000fe2000f8e00ff */
[----:B------:R-:W-:-:S04]  /*2cc0*/  UMOV UR6, 0x400 ;  /* 0x0000040000067882 */ /* 0x000fc80000000000 */
[----:B------:R-:W-:-:S04]  /*2cd0*/  SHF.L.U32 R0, R0, 0x1f, RZ ;  /* 0x0000001f00007819 */ /* 0x000fc800000006ff */
[----:B------:R-:W-:-:S13]  /*2ce0*/  R2UR UR24, R0 ;  /* 0x00000000001872ca */ /* 0x000fda00000e0000 */
[----:B------:R-:W-:Y:S01]  /*2cf0*/  IMAD.U32 R0, RZ, RZ, UR24 ;  /* 0x00000018ff007e24 */ /* 0x000fe2000f8e00ff */
[----:B0-----:R-:W-:-:S04]  /*2d00*/  ULEA UR6, UR7, UR6, 0x18 ;  /* 0x0000000607067291 */ /* 0x001fc8000f8ec03f */
[----:B------:R-:W-:-:S09]  /*2d10*/  ULEA UR23, UR36, UR6, 0x3 ;  /* 0x0000000624177291 */ /* 0x000fd2000f8e183f */
[----:B------:R0:W1:Y:S01]  /*2d20*/  SYNCS.PHASECHK.TRANS64.TRYWAIT P3, [UR23+0x22830], R0 ;  /* 0x02283000ff0075a7 */ /* 0x0000620008060157 */
[----:B------:R-:W-:Y:S05]  /*2d30*/  @!P0 BRA `(.L_x_21) ;  /* 0x0000000000048947 */ /* 0x000fea0003800000 */
[----:B------:R-:W-:Y:S01]  /*2d40*/  BPT.TRAP 0x1 ;  /* 0x000000040000795c */ /* 0x000fe20000300000 */
.L_x_21:
[----:B-1----:R-:W-:Y:S05]  /*2d50*/  @P3 BRA `(.L_x_22) ;  /* 0x00000000000c3947 */ /* 0x002fea0003800000 */
[----:B0-----:R-:W-:-:S04]  /*2d60*/  IMAD.U32 R0, RZ, RZ, UR24 ;  /* 0x00000018ff007e24 */ /* 0x001fc8000f8e00ff */
[----:B------:R-:W0:Y:S02]  /*2d70*/  SYNCS.PHASECHK.TRANS64.TRYWAIT P3, [UR23+0x22830], R0 ;  /* 0x02283000ff0075a7 */ /* 0x000e240008060157 */
[----:B0-----:R-:W-:Y:S05]  /*2d80*/  @!P3 BRA `(.L_x_23) ;  /* 0x000000840064b947 */ /* 0x001fea0003800000 */
.L_x_22:
[----:B------:R-:W-:Y:S01]  /*2d90*/  UIMAD UR6, UR36, 0x300, UR20 ;  /* 0x00000300240678a4 */ /* 0x000fe2000f8e0214 */
[----:B------:R-:W-:Y:S01]  /*2da0*/  WARPGROUP.ARRIVE ;  /* 0x00000000000079c5 */ /* 0x000fe20000000000 */
[----:B------:R-:W-:Y:S01]  /*2db0*/  UMOV UR7, 0x40000040 ;  /* 0x4000004000077882 */ /* 0x000fe20000000000 */
[----:B------:R-:W-:Y:S01]  /*2dc0*/  UMOV UR11, 0x40000040 ;  /* 0x40000040000b7882 */ /* 0x000fe20000000000 */
[----:B------:R-:W-:-:S03]  /*2dd0*/  UIADD3 UR10, UR6, 0x2, URZ ;  /* 0x00000002060a7890 */ /* 0x000fc6000fffe03f */
[----:B------:R-:W1:Y:S01]  /*2de0*/  S2R R203, SR_TID.X ;  /* 0x0000000000cb7919 */ /* 0x000e620000002100 */
[----:B------:R-:W-:Y:S01]  /*2df0*/  UIADD3 UR14, UR6, 0x4, URZ ;  /* 0x00000004060e7890 */ /* 0x000fe2000fffe03f */
[----:B------:R-:W-:Y:S01]  /*2e00*/  UMOV UR15, 0x40000040 ;  /* 0x40000040000f7882 */ /* 0x000fe20000000000 */
[----:B------:R-:W-:Y:S01]  /*2e10*/  HGMMA.64x96x16.F32.BF16 R152, gdesc[UR4], RZ, !UPT, gsb0 ;  /* 0x01600000049879f0 */ /* 0x000fe2000c0018ff */
[----:B------:R-:W-:Y:S01]  /*2e20*/  UIADD3 UR18, UR6, 0x6, URZ ;  /* 0x0000000606127890 */ /* 0x000fe2000fffe03f */
[----:B------:R-:W-:Y:S01]  /*2e30*/  UMOV UR19, 0x40000040 ;  /* 0x4000004000137882 */ /* 0x000fe20000000000 */
[----:B-1----:R-:W-:Y:S01]  /*2e40*/  SHF.R.U32.HI R203, RZ, 0x7, R203 ;  /* 0x00000007ffcb7819 */ /* 0x002fe200000116cb */
[----:B------:R-:W-:Y:S02]  /*2e50*/  WARPGROUP.DEPBAR.LE gsb0, 0x0 ;  /* 0x00008000000079c5 */ /* 0x000fe40000010000 */
[----:B------:R-:W-:-:S06]  /*2e60*/  WARPGROUP.ARRIVE ;  /* 0x00000000000079c5 */ /* 0x000fcc0000000000 */
[----:B------:R-:W-:Y:S01]  /*2e70*/  HGMMA.64x96x16.F32.BF16 R152, gdesc[UR8], R152, gsb0 ;  /* 0x01600000089879f0 */ /* 0x000fe20008001898 */
[----:B------:R-:W-:Y:S02]  /*2e80*/  UMOV UR10, UR22 ;  /* 0x00000016000a7c82 */ /* 0x000fe40008000000 */
[----:B------:R-:W-:Y:S02]  /*2e90*/  WARPGROUP.DEPBAR.LE gsb0, 0x0 ;  /* 0x00008000000079c5 */ /* 0x000fe40000010000 */
[----:B------:R-:W-:-:S06]  /*2ea0*/  WARPGROUP.ARRIVE ;  /* 0x00000000000079c5 */ /* 0x000fcc0000000000 */
[----:B------:R-:W-:Y:S03]  /*2eb0*/  HGMMA.64x96x16.F32.BF16 R152, gdesc[UR12], R152, gsb0 ;  /* 0x016000000c9879f0 */ /* 0x000fe60008001898 */
[----:B------:R-:W-:Y:S02]  /*2ec0*/  WARPGROUP.DEPBAR.LE gsb0, 0x0 ;  /* 0x00008000000079c5 */ /* 0x000fe40000010000 */
[----:B------:R-:W-:-:S06]  /*2ed0*/  WARPGROUP.ARRIVE ;  /* 0x00000000000079c5 */ /* 0x000fcc0000000000 */
[----:B------:R-:W-:Y:S03]  /*2ee0*/  HGMMA.64x96x16.F32.BF16 R152, gdesc[UR16], R152, gsb0 ;  /* 0x01600000109879f0 */ /* 0x000fe60008001898 */
[----:B------:R-:W-:Y:S02]  /*2ef0*/  WARPGROUP.DEPBAR.LE gsb0, 0x0 ;  /* 0x00008000000079c5 */ /* 0x000fe40000010000 */
[----:B0-----:R-:W-:Y:S02]  /*2f00*/  FMNMX.FTZ R0, R152, R7, !PT ;  /* 0x0000000798007209 */ /* 0x001fe40007810000 */
[----:B---3--:R-:W-:Y:S02]  /*2f10*/  FMNMX.FTZ R8, R154, R200, !PT ;  /* 0x000000c89a087209 */ /* 0x008fe40007810000 */
[----:B------:R-:W-:-:S04]  /*2f20*/  FMNMX.FTZ R3, R153, R0, !PT ;  /* 0x0000000099037209 */ /* 0x000fc80007810000 */
        /* <DEDUP_REMOVED lines=21> */
[----:B------:R-:W-:-:S05]  /*3080*/  FMNMX.FTZ R3, R197, R0, !PT ;  /* 0x00000000c5037209 */ /* 0x000fca0007810000 */
[----:B------:R-:W0:Y:S02]  /*3090*/  SHFL.BFLY PT, R0, R3, 0x2, 0x1f ;  /* 0x0c401f0003007f89 */ /* 0x000e2400000e0000 */
[----:B0-----:R-:W-:Y:S02]  /*30a0*/  FMNMX.FTZ R9, R3, R0, !PT ;  /* 0x0000000003097209 */ /* 0x001fe40007810000 */
[----:B------:R-:W-:-:S03]  /*30b0*/  FMNMX.FTZ R3, R155, R8, !PT ;  /* 0x000000089b037209 */ /* 0x000fc60007810000 */
[----:B------:R-:W0:Y:S01]  /*30c0*/  SHFL.BFLY PT, R0, R9, 0x1, 0x1f ;  /* 0x0c201f0009007f89 */ /* 0x000e2200000e0000 */
[----:B------:R-:W-:-:S04]  /*30d0*/  FMNMX.FTZ R8, R158, R3, !PT ;  /* 0x000000039e087209 */ /* 0x000fc80007810000 */
[----:B------:R-:W-:-:S04]  /*30e0*/  FMNMX.FTZ R3, R159, R8, !PT ;  /* 0x000000089f037209 */ /* 0x000fc80007810000 */
[----:B------:R-:W-:-:S04]  /*30f0*/  FMNMX.FTZ R8, R162, R3, !PT ;  /* 0x00000003a2087209 */ /* 0x000fc80007810000 */
[----:B------:R-:W-:-:S04]  /*3100*/  FMNMX.FTZ R3, R163, R8, !PT ;  /* 0x00000008a3037209 */ /* 0x000fc80007810000 */
[----:B------:R-:W-:-:S04]  /*3110*/  FMNMX.FTZ R10, R166, R3, !PT ;  /* 0x00000003a60a7209 */ /* 0x000fc80007810000 */
[----:B------:R-:W-:Y:S02]  /*3120*/  FMNMX.FTZ R3, R167, R10, !PT ;  /* 0x0000000aa7037209 */ /* 0x000fe40007810000 */
[----:B0-----:R-:W-:Y:S02]  /*3130*/  FMNMX.FTZ R0, R9, R0, !PT ;  /* 0x0000000009007209 */ /* 0x001fe40007810000 */
[----:B------:R-:W-:-:S03]  /*3140*/  FMNMX.FTZ R10, R170, R3, !PT ;  /* 0x00000003aa0a7209 */ /* 0x000fc60007810000 */
[C---:B------:R-:W-:Y:S01]  /*3150*/  FMUL.FTZ R201, R0.reuse, UR10 ;  /* 0x0000000a00c97c20 */ /* 0x040fe20008410000 */
[----:B------:R-:W-:Y:S01]  /*3160*/  FMNMX.FTZ R3, R171, R10, !PT ;  /* 0x0000000aab037209 */ /* 0x000fe20007810000 */
[----:B------:R-:W-:Y:S02]  /*3170*/  FADD.FTZ R6, -R0, R7 ;  /* 0x0000000700067221 */ /* 0x000fe40000010100 */
[--C-:B------:R-:W-:Y:S01]  /*3180*/  FFMA.FTZ R164, R164, UR10, -R201.reuse ;  /* 0x0000000aa4a47c23 */ /* 0x100fe200080108c9 */
[----:B------:R-:W-:Y:S01]  /*3190*/  FMNMX.FTZ R10, R174, R3, !PT ;  /* 0x00000003ae0a7209 */ /* 0x000fe20007810000 */
[--C-:B------:R-:W-:Y:S01]  /*31a0*/  FFMA.FTZ R15, R169, UR10, -R201.reuse ;  /* 0x0000000aa90f7c23 */ /* 0x100fe200080108c9 */
[--C-:B------:R-:W-:Y:S01]  /*31b0*/  FFMA.FTZ R7, R152, UR10, -R201.reuse ;  /* 0x0000000a98077c23 */ /* 0x100fe200080108c9 */
        /* <DEDUP_REMOVED lines=10> */
[----:B------:R-:W-:Y:S01]  /*3260*/  FMUL.FTZ R6, R6, UR10 ;  /* 0x0000000a06067c20 */ /* 0x000fe20008410000 */
[----:B------:R0:W-:Y:S01]  /*3270*/  MUFU.EX2 R10, R164 ;  /* 0x000000a4000a7308 */ /* 0x0001e20000000800 */
[--C-:B------:R-:W-:Y:S01]  /*3280*/  FFMA.FTZ R23, R177, UR10, -R201.reuse ;  /* 0x0000000ab1177c23 */ /* 0x100fe200080108c9 */
[----:B------:R-:W-:Y:S01]  /*3290*/  FMNMX.FTZ R12, R182, R3, !PT ;  /* 0x00000003b60c7209 */ /* 0x000fe20007810000 */
[--C-:B------:R-:W-:Y:S01]  /*32a0*/  FFMA.FTZ R9, R157, UR10, -R201.reuse ;  /* 0x0000000a9d097c23 */ /* 0x100fe200080108c9 */
[--C-:B------:R-:W-:Y:S01]  /*32b0*/  FFMA.FTZ R172, R172, UR10, -R201.reuse ;  /* 0x0000000aacac7c23 */ /* 0x100fe200080108c9 */
[--C-:B------:R-:W-:Y:S01]  /*32c0*/  FFMA.FTZ R161, R161, UR10, -R201.reuse ;  /* 0x0000000aa1a17c23 */ /* 0x100fe200080108c9 */
[----:B------:R-:W-:Y:S01]  /*32d0*/  FMNMX.FTZ R3, R183, R12, !PT ;  /* 0x0000000cb7037209 */ /* 0x000fe20007810000 */
[--C-:B------:R-:W-:Y:S01]  /*32e0*/  FFMA.FTZ R196, R196, UR10, -R201.reuse ;  /* 0x0000000ac4c47c23 */ /* 0x100fe200080108c9 */
[----:B------:R-:W1:Y:S01]  /*32f0*/  MUFU.EX2 R6, R6 ;  /* 0x0000000600067308 */ /* 0x000e620000000800 */
[--C-:B0-----:R-:W-:Y:S01]  /*3300*/  FFMA.FTZ R164, R176, UR10, -R201.reuse ;  /* 0x0000000ab0a47c23 */ /* 0x101fe200080108c9 */
[----:B------:R-:W-:Y:S01]  /*3310*/  FMNMX.FTZ R12, R186, R3, !PT ;  /* 0x00000003ba0c7209 */ /* 0x000fe20007810000 */
[--C-:B------:R-:W-:Y:S01]  /*3320*/  FFMA.FTZ R13, R165, UR10, -R201.reuse ;  /* 0x0000000aa50d7c23 */ /* 0x100fe200080108c9 */
[--C-:B------:R-:W-:Y:S01]  /*3330*/  FFMA.FTZ R157, R185, UR10, -R201.reuse ;  /* 0x0000000ab99d7c23 */ /* 0x100fe200080108c9 */
[----:B------:R-:W-:Y:S01]  /*3340*/  FFMA.FTZ R165, R193, UR10, -R201 ;  /* 0x0000000ac1a57c23 */ /* 0x000fe200080108c9 */
[----:B------:R-:W-:-:S02]  /*3350*/  FMNMX.FTZ R3, R187, R12, !PT ;  /* 0x0000000cbb037209 */ /* 0x000fc40007810000 */
[----:B------:R-:W0:Y:S02]  /*3360*/  MUFU.EX2 R7, R7 ;  /* 0x0000000700077308 */ /* 0x000e240000000800 */
[----:B------:R-:W-:-:S04]  /*3370*/  FMNMX.FTZ R12, R190, R3, !PT ;  /* 0x00000003be0c7209 */ /* 0x000fc80007810000 */
[----:B------:R-:W-:Y:S02]  /*3380*/  FMNMX.FTZ R3, R191, R12, !PT ;  /* 0x0000000cbf037209 */ /* 0x000fe40007810000 */
[----:B------:R-:W2:Y:S01]  /*3390*/  MUFU.EX2 R152, R152 ;  /* 0x0000009800987308 */ /* 0x000ea20000000800 */
[-C--:B-1----:R-:W-:Y:S01]  /*33a0*/  FMUL.FTZ R24, R24, R6.reuse ;  /* 0x0000000618187220 */ /* 0x082fe20000410000 */
[----:B------:R-:W-:Y:S01]  /*33b0*/  FMNMX.FTZ R12, R194, R3, !PT ;  /* 0x00000003c20c7209 */ /* 0x000fe20007810000 */
[-C--:B------:R-:W-:Y:S01]  /*33c0*/  FMUL.FTZ R25, R25, R6.reuse ;  /* 0x0000000619197220 */ /* 0x080fe20000410000 */
[-C--:B------:R-:W-:Y:S01]  /*33d0*/  FMUL.FTZ R28, R28, R6.reuse ;  /* 0x000000061c1c7220 */ /* 0x080fe20000410000 */
[----:B------:R-:W-:Y:S01]  /*33e0*/  FMUL.FTZ R29, R29, R6 ;  /* 0x000000061d1d7220 */ /* 0x000fe20000410000 */
[----:B------:R-:W-:Y:S01]  /*33f0*/  FMNMX.FTZ R3, R195, R12, !PT ;  /* 0x0000000cc3037209 */ /* 0x000fe20007810000 */
[-C--:B------:R-:W-:Y:S01]  /*3400*/  FMUL.FTZ R32, R32, R6.reuse ;  /* 0x0000000620207220 */ /* 0x080fe20000410000 */
[----:B------:R-:W-:Y:S01]  /*3410*/  MUFU.EX2 R8, R11 ;  /* 0x0000000b00087308 */ /* 0x000fe20000000800 */
[----:B0-----:R-:W-:Y:S01]  /*3420*/  FFMA.FTZ R5, R6, R5, R7 ;  /* 0x0000000506057223 */ /* 0x001fe20000010007 */
[----:B------:R-:W-:Y:S01]  /*3430*/  FMNMX.FTZ R14, R198, R3, !PT ;  /* 0x00000003c60e7209 */ /* 0x000fe20007810000 */
[-C--:B------:R-:W-:Y:S01]  /*3440*/  FMUL.FTZ R33, R33, R6.reuse ;  /* 0x0000000621217220 */ /* 0x080fe20000410000 */
[-C--:B------:R-:W-:Y:S01]  /*3450*/  FMUL.FTZ R36, R36, R6.reuse ;  /* 0x0000000624247220 */ /* 0x080fe20000410000 */
[----:B------:R-:W-:Y:S01]  /*3460*/  FMUL.FTZ R37, R37, R6 ;  /* 0x0000000625257220 */ /* 0x000fe20000410000 */
[----:B------:R-:W-:Y:S01]  /*3470*/  FMNMX.FTZ R3, R199, R14, !PT ;  /* 0x0000000ec7037209 */ /* 0x000fe20007810000 */
[----:B------:R-:W-:Y:S01]  /*3480*/  FFMA.FTZ R14, R180, UR10, -R201 ;  /* 0x0000000ab40e7c23 */ /* 0x000fe200080108c9 */
[----:B------:R-:W-:Y:S01]  /*3490*/  MUFU.EX2 R9, R9 ;  /* 0x0000000900097308 */ /* 0x000fe20000000800 */
[C---:B--2---:R-:W-:Y:S01]  /*34a0*/  FADD.FTZ R5, R152.reuse, R5 ;  /* 0x0000000598057221 */ /* 0x044fe20000010000 */
[----:B------:R-:W-:Y:S01]  /*34b0*/  F2FP.BF16.F32.PACK_AB R152, R152, R7 ;  /* 0x000000079898723e */ /* 0x000fe200000010ff */
[----:B------:R-:W0:Y:S01]  /*34c0*/  SHFL.BFLY PT, R20, R3, 0x2, 0x1f ;  /* 0x0c401f0003147f89 */ /* 0x000e2200000e0000 */
[-C--:B------:R-:W-:Y:S01]  /*34d0*/  FMUL.FTZ R40, R40, R6.reuse ;  /* 0x0000000628287220 */ /* 0x080fe20000410000 */
[-C--:B------:R-:W-:Y:S01]  /*34e0*/  FMUL.FTZ R41, R41, R6.reuse ;  /* 0x0000000629297220 */ /* 0x080fe20000410000 */
[-C--:B------:R-:W-:Y:S01]  /*34f0*/  FMUL.FTZ R44, R44, R6.reuse ;  /* 0x000000062c2c7220 */ /* 0x080fe20000410000 */
[-C--:B------:R-:W-:Y:S01]  /*3500*/  FMUL.FTZ R45, R45, R6.reuse ;  /* 0x000000062d2d7220 */ /* 0x080fe20000410000 */
[----:B------:R1:W-:Y:S01]  /*3510*/  MUFU.EX2 R12, R172 ;  /* 0x000000ac000c7308 */ /* 0x0003e20000000800 */
[-C--:B------:R-:W-:Y:S01]  /*3520*/  FMUL.FTZ R48, R48, R6.reuse ;  /* 0x0000000630307220 */ /* 0x080fe20000410000 */
[-C--:B------:R-:W-:Y:S01]  /*3530*/  FMUL.FTZ R49, R49, R6.reuse ;  /* 0x0000000631317220 */ /* 0x080fe20000410000 */
[-C--:B------:R-:W-:Y:S01]  /*3540*/  FMUL.FTZ R52, R52, R6.reuse ;  /* 0x0000000634347220 */ /* 0x080fe20000410000 */
[-C--:B------:R-:W-:Y:S01]  /*3550*/  FMUL.FTZ R53, R53, R6.reuse ;  /* 0x0000000635357220 */ /* 0x080fe20000410000 */
[-C--:B------:R-:W-:Y:S01]  /*3560*/  FMUL.FTZ R56, R56, R6.reuse ;  /* 0x0000000638387220 */ /* 0x080fe20000410000 */
[-C--:B------:R-:W-:Y:S01]  /*3570*/  FMUL.FTZ R57, R57, R6.reuse ;  /* 0x0000000639397220 */ /* 0x080fe20000410000 */
[-C--:B------:R-:W-:Y:S01]  /*3580*/  FMUL.FTZ R60, R60, R6.reuse ;  /* 0x000000063c3c7220 */ /* 0x080fe20000410000 */
[----:B------:R-:W-:Y:S01]  /*3590*/  MUFU.EX2 R156, R156 ;  /* 0x0000009c009c7308 */ /* 0x000fe20000000800 */
[--C-:B-1----:R-:W-:Y:S01]  /*35a0*/  FFMA.FTZ R172, R192, UR10, -R201.reuse ;  /* 0x0000000ac0ac7c23 */ /* 0x102fe200080108c9 */
[-C--:B------:R-:W-:Y:S01]  /*35b0*/  FMUL.FTZ R61, R61, R6.reuse ;  /* 0x000000063d3d7220 */ /* 0x080fe20000410000 */
[-C--:B------:R-:W-:Y:S01]  /*35c0*/  FMUL.FTZ R64, R64, R6.reuse ;  /* 0x0000000640407220 */ /* 0x080fe20000410000 */
[-C--:B------:R-:W-:Y:S01]  /*35d0*/  FMUL.FTZ R65, R65, R6.reuse ;  /* 0x0000000641417220 */ /* 0x080fe20000410000 */
[-C--:B------:R-:W-:Y:S01]  /*35e0*/  FMUL.FTZ R68, R68, R6.reuse ;  /* 0x0000000644447220 */ /* 0x080fe20000410000 */
[-C--:B------:R-:W-:Y:S01]  /*35f0*/  FMUL.FTZ R69, R69, R6.reuse ;  /* 0x0000000645457220 */ /* 0x080fe20000410000 */
[-C--:B------:R-:W-:Y:S01]  /*3600*/  FMUL.FTZ R72, R72, R6.reuse ;  /* 0x0000000648487220 */ /* 0x080fe20000410000 */
[----:B------:R1:W-:Y:S01]  /*3610*/  MUFU.EX2 R11, R161 ;  /* 0x000000a1000b7308 */ /* 0x0003e20000000800 */
[-C--:B------:R-:W-:Y:S01]  /*3620*/  FMUL.FTZ R73, R73, R6.reuse ;  /* 0x0000000649497220 */ /* 0x080fe20000410000 */
[----:B------:R-:W-:Y:S01]  /*3630*/  FMUL.FTZ R76, R76, R6 ;  /* 0x000000064c4c7220 */ /* 0x000fe20000410000 */
[----:B0-----:R-:W-:Y:S01]  /*3640*/  FMNMX.FTZ R169, R3, R20, !PT ;  /* 0x0000001403a97209 */ /* 0x001fe20007810000 */
[--C-:B------:R-:W-:Y:S01]  /*3650*/  FFMA.FTZ R20, R188, UR10, -R201.reuse ;  /* 0x0000000abc147c23 */ /* 0x100fe200080108c9 */
[-C--:B------:R-:W-:Y:S01]  /*3660*/  FMUL.FTZ R77, R77, R6.reuse ;  /* 0x000000064d4d7220 */ /* 0x080fe20000410000 */
[-C--:B------:R-:W-:Y:S01]  /*3670*/  FMUL.FTZ R80, R80, R6.reuse ;  /* 0x0000000650507220 */ /* 0x080fe20000410000 */
[-C--:B------:R-:W-:Y:S01]  /*3680*/  FMUL.FTZ R81, R81, R6.reuse ;  /* 0x0000000651517220 */ /* 0x080fe20000410000 */
[----:B------:R-:W0:Y:S01]  /*3690*/  SHFL.BFLY PT, R176, R169, 0x1, 0x1f ;  /* 0x0c201f00a9b07f89 */ /* 0x000e2200000e0000 */
[----:B------:R-:W-:Y:S01]  /*36a0*/  MUFU.EX2 R13, R13 ;  /* 0x0000000d000d7308 */ /* 0x000fe20000000800 */
[----:B-1----:R-:W-:Y:S01]  /*36b0*/  FFMA.FTZ R161, R189, UR10, -R201 ;  /* 0x0000000abda17c23 */ /* 0x002fe200080108c9 */
[-C--:B------:R-:W-:Y:S01]  /*36c0*/  FMUL.FTZ R84, R84, R6.reuse ;  /* 0x0000000654547220 */ /* 0x080fe20000410000 */
[-C--:B------:R-:W-:Y:S01]  /*36d0*/  FMUL.FTZ R85, R85, R6.reuse ;  /* 0x0000000655557220 */ /* 0x080fe20000410000 */
[-C--:B------:R-:W-:Y:S01]  /*36e0*/  FMUL.FTZ R88, R88, R6.reuse ;  /* 0x0000000658587220 */ /* 0x080fe20000410000 */
[-C--:B------:R-:W-:Y:S01]  /*36f0*/  FMUL.FTZ R89, R89, R6.reuse ;  /* 0x0000000659597220 */ /* 0x080fe20000410000 */
[-C--:B------:R-:W-:Y:S01]  /*3700*/  FMUL.FTZ R92, R92, R6.reuse ;  /* 0x000000065c5c7220 */ /* 0x080fe20000410000 */
[-C--:B------:R-:W-:Y:S01]  /*3710*/  FMUL.FTZ R93, R93, R6.reuse ;  /* 0x000000065d5d7220 */ /* 0x080fe20000410000 */
[----:B------:R-:W-:Y:S01]  /*3720*/  MUFU.EX2 R160, R160 ;  /* 0x000000a000a07308 */ /* 0x000fe20000000800 */
        /* <DEDUP_REMOVED lines=13> */
[----:B------:R-:W-:Y:S01]  /*3800*/  FMUL.FTZ R120, R120, R6 ;  /* 0x0000000678787220 */ /* 0x000fe20000410000 */
[----:B0-----:R-:W-:Y:S01]  /*3810*/  FMNMX.FTZ R3, R169, R176, !PT ;  /* 0x000000b0a9037209 */ /* 0x001fe20007810000 */
[----:B------:R-:W-:Y:S01]  /*3820*/  MUFU.EX2 R21, R21 ;  /* 0x0000001500157308 */ /* 0x000fe20000000800 */
[----:B------:R-:W-:Y:S01]  /*3830*/  IADD3 R176, -R203, 0xb, RZ ;  /* 0x0000000bcbb07810 */ /* 0x000fe20007ffe1ff */
[-C--:B------:R-:W-:Y:S01]  /*3840*/  FMUL.FTZ R121, R121, R6.reuse ;  /* 0x0000000679797220 */ /* 0x080fe20000410000 */
[-C--:B------:R-:W-:Y:S01]  /*3850*/  FMUL.FTZ R124, R124, R6.reuse ;  /* 0x000000067c7c7220 */ /* 0x080fe20000410000 */
[C---:B------:R-:W-:Y:S01]  /*3860*/  FADD.FTZ R173, -R3.reuse, R200 ;  /* 0x000000c803ad7221 */ /* 0x040fe20000010100 */
[----:B------:R-:W-:Y:S01]  /*3870*/  FMUL.FTZ R181, R3, UR10 ;  /* 0x0000000a03b57c20 */ /* 0x000fe20008410000 */
[-C--:B------:R-:W-:Y:S01]  /*3880*/  FMUL.FTZ R125, R125, R6.reuse ;  /* 0x000000067d7d7220 */ /* 0x080fe20000410000 */
[----:B------:R-:W-:Y:S01]  /*3890*/  FMUL.FTZ R128, R128, R6 ;  /* 0x0000000680807220 */ /* 0x000fe20000410000 */
[----:B------:R-:W-:Y:S01]  /*38a0*/  FMUL.FTZ R173, R173, UR10 ;  /* 0x0000000aadad7c20 */ /* 0x000fe20008410000 */
[--C-:B------:R-:W-:Y:S01]  /*38b0*/  FFMA.FTZ R184, R154, UR10, -R181.reuse ;  /* 0x0000000a9ab87c23 */ /* 0x100fe200080108b5 */
[--C-:B------:R-:W-:Y:S01]  /*38c0*/  FFMA.FTZ R155, R155, UR10, -R181.reuse ;  /* 0x0000000a9b9b7c23 */ /* 0x100fe200080108b5 */
[--C-:B------:R-:W-:Y:S01]  /*38d0*/  FFMA.FTZ R177, R158, UR10, -R181.reuse ;  /* 0x0000000a9eb17c23 */ /* 0x100fe200080108b5 */
[--C-:B------:R-:W-:Y:S01]  /*38e0*/  FFMA.FTZ R188, R159, UR10, -R181.reuse ;  /* 0x0000000a9fbc7c23 */ /* 0x100fe200080108b5 */
[--C-:B------:R-:W-:Y:S01]  /*38f0*/  FFMA.FTZ R202, R175, UR10, -R181.reuse ;  /* 0x0000000aafca7c23 */ /* 0x100fe200080108b5 */
[----:B------:R-:W-:Y:S01]  /*3900*/  MUFU.EX2 R173, R173 ;  /* 0x000000ad00ad7308 */ /* 0x000fe20000000800 */
[--C-:B------:R-:W-:Y:S01]  /*3910*/  FFMA.FTZ R175, R178, UR10, -R181.reuse ;  /* 0x0000000ab2af7c23 */ /* 0x100fe200080108b5 */
[--C-:B------:R-:W-:Y:S01]  /*3920*/  FFMA.FTZ R178, R179, UR10, -R181.reuse ;  /* 0x0000000ab3b27c23 */ /* 0x100fe200080108b5 */
[--C-:B------:R-:W-:Y:S01]  /*3930*/  FFMA.FTZ R179, R182, UR10, -R181.reuse ;  /* 0x0000000ab6b37c23 */ /* 0x100fe200080108b5 */
[--C-:B------:R-:W-:Y:S01]  /*3940*/  FFMA.FTZ R159, R162, UR10, -R181.reuse ;  /* 0x0000000aa29f7c23 */ /* 0x100fe200080108b5 */
[----:B------:R-:W-:Y:S01]  /*3950*/  FFMA.FTZ R182, R183, UR10, -R181 ;  /* 0x0000000ab7b67c23 */ /* 0x000fe200080108b5 */
[----:B------:R-:W-:-:S02]  /*3960*/  IMAD.U32 R183, RZ, RZ, UR23 ;  /* 0x00000017ffb77e24 */ /* 0x000fc4000f8e00ff */
[--C-:B------:R-:W-:Y:S01]  /*3970*/  FFMA.FTZ R192, R163, UR10, -R181.reuse ;  /* 0x0000000aa3c07c23 */ /* 0x100fe200080108b5 */
[----:B------:R-:W0:Y:S01]  /*3980*/  MUFU.EX2 R184, R184 ;  /* 0x000000b800b87308 */ /* 0x000e220000000800 */
[--C-:B------:R-:W-:Y:S01]  /*3990*/  FFMA.FTZ R163, R166, UR10, -R181.reuse ;  /* 0x0000000aa6a37c23 */ /* 0x100fe200080108b5 */
[----:B------:R-:W-:Y:S02]  /*39a0*/  @!P1 VIADD R154, R183, 0x22840 ;  /* 0x00022840b79a9836 */ /* 0x000fe40000000000 */
[--C-:B------:R-:W-:Y:S01]  /*39b0*/  FFMA.FTZ R200, R171, UR10, -R181.reuse ;  /* 0x0000000aabc87c23 */ /* 0x100fe200080108b5 */
[--C-:B------:R-:W-:Y:S01]  /*39c0*/  FFMA.FTZ R171, R174, UR10, -R181.reuse ;  /* 0x0000000aaeab7c23 */ /* 0x100fe200080108b5 */
[--C-:B------:R-:W-:Y:S01]  /*39d0*/  FFMA.FTZ R185, R186, UR10, -R181.reuse ;  /* 0x0000000abab97c23 */ /* 0x100fe200080108b5 */
[--C-:B------:R-:W-:Y:S01]  /*39e0*/  FFMA.FTZ R186, R187, UR10, -R181.reuse ;  /* 0x0000000abbba7c23 */ /* 0x100fe200080108b5 */
[----:B------:R-:W-:Y:S01]  /*39f0*/  @!P1 PRMT R154, RZ, 0x654, R154 ;  /* 0x00000654ff9a9816 */ /* 0x000fe2000000009a */
[----:B------:R-:W1:Y:S01]  /*3a00*/  MUFU.EX2 R155, R155 ;  /* 0x0000009b009b7308 */ /* 0x000e620000000800 */
[----:B------:R2:W-:Y:S06]  /*3a10*/  BAR.ARV R176, 0x100 ;  /* 0x000400b00000751d */ /* 0x0005ec0000002000 */
[----:B------:R3:W-:Y:S01]  /*3a20*/  @!P1 SYNCS.ARRIVE.TRANS64.RED.A1T0 RZ, [R154+URZ], RZ ;  /* 0x000000ff9aff99a7 */ /* 0x0007e2000810043f */
[----:B------:R-:W4:Y:S01]  /*3a30*/  MUFU.EX2 R177, R177 ;  /* 0x000000b100b17308 */ /* 0x000f220000000800 */
[----:B0-----:R-:W-:Y:S01]  /*3a40*/  FFMA.FTZ R4, R173, R4, R184 ;  /* 0x00000004ad047223 */ /* 0x001fe200000100b8 */
[--C-:B------:R-:W-:Y:S01]  /*3a50*/  FFMA.FTZ R187, R190, UR10, -R181.reuse ;  /* 0x0000000abebb7c23 */ /* 0x100fe200080108b5 */
[--C-:B------:R-:W-:Y:S01]  /*3a60*/  FFMA.FTZ R190, R191, UR10, -R181.reuse ;  /* 0x0000000abfbe7c23 */ /* 0x100fe200080108b5 */
[--C-:B------:R-:W-:Y:S01]  /*3a70*/  FFMA.FTZ R194, R194, UR10, -R181.reuse ;  /* 0x0000000ac2c27c23 */ /* 0x100fe200080108b5 */
[--C-:B------:R-:W-:Y:S01]  /*3a80*/  FFMA.FTZ R195, R195, UR10, -R181.reuse ;  /* 0x0000000ac3c37c23 */ /* 0x100fe200080108b5 */
[----:B------:R-:W-:Y:S01]  /*3a90*/  FFMA.FTZ R198, R198, UR10, -R181 ;  /* 0x0000000ac6c67c23 */ /* 0x000fe200080108b5 */
[----:B---3--:R-:W-:Y:S01]  /*3aa0*/  FADD.FTZ R154, R8, R5 ;  /* 0x00000005089a7221 */ /* 0x008fe20000010000 */
[----:B------:R-:W0:Y:S01]  /*3ab0*/  MUFU.EX2 R188, R188 ;  /* 0x000000bc00bc7308 */ /* 0x000e220000000800 */
[----:B-1----:R-:W-:Y:S01]  /*3ac0*/  FADD.FTZ R4, R155, R4 ;  /* 0x000000049b047221 */ /* 0x002fe20000010000 */
[----:B------:R-:W-:Y:S01]  /*3ad0*/  FFMA.FTZ R199, R199, UR10, -R181 ;  /* 0x0000000ac7c77c23 */ /* 0x000fe200080108b5 */
[----:B------:R-:W-:Y:S01]  /*3ae0*/  FADD.FTZ R5, R9, R154 ;  /* 0x0000009a09057221 */ /* 0x000fe20000010000 */
[-C--:B------:R-:W-:Y:S01]  /*3af0*/  FMUL.FTZ R129, R129, R6.reuse ;  /* 0x0000000681817220 */ /* 0x080fe20000410000 */
[-C--:B------:R-:W-:Y:S01]  /*3b00*/  FMUL.FTZ R132, R132, R6.reuse ;  /* 0x0000000684847220 */ /* 0x080fe20000410000 */
[-C--:B------:R-:W-:Y:S01]  /*3b10*/  FMUL.FTZ R133, R133, R6.reuse ;  /* 0x0000000685857220 */ /* 0x080fe20000410000 */
[----:B------:R-:W-:Y:S01]  /*3b20*/  FADD.FTZ R154, R156, R5 ;  /* 0x000000059c9a7221 */ /* 0x000fe20000010000 */
[----:B------:R-:W1:Y:S01]  /*3b30*/  MUFU.EX2 R159, R159 ;  /* 0x0000009f009f7308 */ /* 0x000e620000000800 */
[----:B----4-:R-:W-:Y:S01]  /*3b40*/  FADD.FTZ R7, R177, R4 ;  /* 0x00000004b1077221 */ /* 0x010fe20000010000 */
[-C--:B------:R-:W-:Y:S01]  /*3b50*/  FMUL.FTZ R136, R136, R6.reuse ;  /* 0x0000000688887220 */ /* 0x080fe20000410000 */
[----:B------:R-:W-:Y:S01]  /*3b60*/  FADD.FTZ R5, R11, R154 ;  /* 0x0000009a0b057221 */ /* 0x000fe20000010000 */
[-C--:B------:R-:W-:Y:S01]  /*3b70*/  FMUL.FTZ R137, R137, R6.reuse ;  /* 0x0000000689897220 */ /* 0x080fe20000410000 */
[-C--:B------:R-:W-:Y:S01]  /*3b80*/  FMUL.FTZ R140, R140, R6.reuse ;  /* 0x000000068c8c7220 */ /* 0x080fe20000410000 */
[-C--:B------:R-:W-:Y:S01]  /*3b90*/  FMUL.FTZ R141, R141, R6.reuse ;  /* 0x000000068d8d7220 */ /* 0x080fe20000410000 */
[----:B------:R-:W-:Y:S01]  /*3ba0*/  FADD.FTZ R154, R10, R5 ;  /* 0x000000050a9a7221 */ /* 0x000fe20000010000 */
[----:B------:R-:W3:Y:S01]  /*3bb0*/  MUFU.EX2 R192, R192 ;  /* 0x000000c000c07308 */ /* 0x000ee20000000800 */
[----:B0-----:R-:W-:Y:S01]  /*3bc0*/  FADD.FTZ R4, R188, R7 ;  /* 0x00000007bc047221 */ /* 0x001fe20000010000 */
[-C--:B------:R-:W-:Y:S01]  /*3bd0*/  FMUL.FTZ R144, R144, R6.reuse ;  /* 0x0000000690907220 */ /* 0x080fe20000410000 */
[----:B------:R-:W-:Y:S01]  /*3be0*/  FADD.FTZ R5, R13, R154 ;  /* 0x0000009a0d057221 */ /* 0x000fe20000010000 */
[-C--:B------:R-:W-:Y:S01]  /*3bf0*/  FMUL.FTZ R145, R145, R6.reuse ;  /* 0x0000000691917220 */ /* 0x080fe20000410000 */
[-C--:B------:R-:W-:Y:S01]  /*3c00*/  FMUL.FTZ R148, R148, R6.reuse ;  /* 0x0000000694947220 */ /* 0x080fe20000410000 */
[----:B------:R-:W-:Y:S01]  /*3c10*/  FMUL.FTZ R149, R149, R6 ;  /* 0x0000000695957220 */ /* 0x000fe20000410000 */
[----:B------:R-:W-:Y:S01]  /*3c20*/  FADD.FTZ R154, R160, R5 ;  /* 0x00000005a09a7221 */ /* 0x000fe20000010000 */
[----:B------:R0:W-:Y:S01]  /*3c30*/  MUFU.EX2 R169, R196 ;  /* 0x000000c400a97308 */ /* 0x0001e20000000800 */
        /* <DEDUP_REMOVED lines=8> */
[--C-:B0-----:R-:W-:Y:S01]  /*3cc0*/  FFMA.FTZ R196, R167, UR10, -R181.reuse ;  /* 0x0000000aa7c47c23 */ /* 0x101fe200080108b5 */
[----:B------:R-:W-:Y:S01]  /*3cd0*/  FFMA.FTZ R167, R170, UR10, -R181 ;  /* 0x0000000aaaa77c23 */ /* 0x000fe200080108b5 */
[----:B---3--:R-:W-:Y:S01]  /*3ce0*/  FADD.FTZ R4, R192, R7 ;  /* 0x00000007c0047221 */ /* 0x008fe20000010000 */
[----:B------:R-:W-:Y:S01]  /*3cf0*/  FADD.FTZ R5, R21, R154 ;  /* 0x0000009a15057221 */ /* 0x000fe20000010000 */
[-C--:B------:R-:W-:Y:S01]  /*3d00*/  FMUL.FTZ R31, R31, R173.reuse ;  /* 0x000000ad1f1f7220 */ /* 0x080fe20000410000 */
[-C--:B------:R-:W-:Y:S01]  /*3d10*/  FMUL.FTZ R34, R34, R173.reuse ;  /* 0x000000ad22227220 */ /* 0x080fe20000410000 */
[-C--:B------:R-:W-:Y:S01]  /*3d20*/  FMUL.FTZ R35, R35, R173.reuse ;  /* 0x000000ad23237220 */ /* 0x080fe20000410000 */
[----:B------:R-:W0:Y:S01]  /*3d30*/  MUFU.EX2 R196, R196 ;  /* 0x000000c400c47308 */ /* 0x000e220000000800 */
[-C--:B------:R-:W-:Y:S01]  /*3d40*/  FMUL.FTZ R38, R38, R173.reuse ;  /* 0x000000ad26267220 */ /* 0x080fe20000410000 */
[-C--:B------:R-:W-:Y:S01]  /*3d50*/  FMUL.FTZ R39, R39, R173.reuse ;  /* 0x000000ad27277220 */ /* 0x080fe20000410000 */
[-C--:B------:R-:W-:Y:S01]  /*3d60*/  FMUL.FTZ R42, R42, R173.reuse ;  /* 0x000000ad2a2a7220 */ /* 0x080fe20000410000 */
[-C--:B------:R-:W-:Y:S01]  /*3d70*/  FMUL.FTZ R43, R43, R173.reuse ;  /* 0x000000ad2b2b7220 */ /* 0x080fe20000410000 */
[-C--:B------:R-:W-:Y:S01]  /*3d80*/  FMUL.FTZ R46, R46, R173.reuse ;  /* 0x000000ad2e2e7220 */ /* 0x080fe20000410000 */
[-C--:B------:R-:W-:Y:S01]  /*3d90*/  FMUL.FTZ R47, R47, R173.reuse ;  /* 0x000000ad2f2f7220 */ /* 0x080fe20000410000 */
[-C--:B------:R-:W-:Y:S01]  /*3da0*/  FMUL.FTZ R50, R50, R173.reuse ;  /* 0x000000ad32327220 */ /* 0x080fe20000410000 */
[----:B------:R-:W3:Y:S01]  /*3db0*/  MUFU.EX2 R167, R167 ;  /* 0x000000a700a77308 */ /* 0x000ee20000000800 */
[----:B-1----:R-:W-:Y:S01]  /*3dc0*/  FADD.FTZ R7, R163, R4 ;  /* 0x00000004a3077221 */ /* 0x002fe20000010000 */
[-C--:B------:R-:W-:Y:S01]  /*3dd0*/  FMUL.FTZ R51, R51, R173.reuse ;  /* 0x000000ad33337220 */ /* 0x080fe20000410000 */
[-C--:B------:R-:W-:Y:S01]  /*3de0*/  FMUL.FTZ R54, R54, R173.reuse ;  /* 0x000000ad36367220 */ /* 0x080fe20000410000 */
[-C--:B------:R-:W-:Y:S01]  /*3df0*/  FMUL.FTZ R55, R55, R173.reuse ;  /* 0x000000ad37377220 */ /* 0x080fe20000410000 */
[-C--:B------:R-:W-:Y:S01]  /*3e00*/  FMUL.FTZ R58, R58, R173.reuse ;  /* 0x000000ad3a3a7220 */ /* 0x080fe20000410000 */
[-C--:B------:R-:W-:Y:S01]  /*3e10*/  FMUL.FTZ R59, R59, R173.reuse ;  /* 0x000000ad3b3b7220 */ /* 0x080fe20000410000 */
[-C--:B------:R-:W-:Y:S01]  /*3e20*/  FMUL.FTZ R62, R62, R173.reuse ;  /* 0x000000ad3e3e7220 */ /* 0x080fe20000410000 */
[----:B------:R-:W1:Y:S01]  /*3e30*/  MUFU.EX2 R200, R200 ;  /* 0x000000c800c87308 */ /* 0x000e620000000800 */
[----:B0-----:R-:W-:Y:S01]  /*3e40*/  FADD.FTZ R4, R196, R7 ;  /* 0x00000007c4047221 */ /* 0x001fe20000010000 */
[-C--:B------:R-:W-:Y:S01]  /*3e50*/  FMUL.FTZ R63, R63, R173.reuse ;  /* 0x000000ad3f3f7220 */ /* 0x080fe20000410000 */
[-C--:B------:R-:W-:Y:S01]  /*3e60*/  FMUL.FTZ R66, R66, R173.reuse ;  /* 0x000000ad42427220 */ /* 0x080fe20000410000 */
[-C--:B------:R-:W-:Y:S01]  /*3e70*/  FMUL.FTZ R67, R67, R173.reuse ;  /* 0x000000ad43437220 */ /* 0x080fe20000410000 */
[-C--:B------:R-:W-:Y:S01]  /*3e80*/  FMUL.FTZ R70, R70, R173.reuse ;  /* 0x000000ad46467220 */ /* 0x080fe20000410000 */
[-C--:B------:R-:W-:Y:S01]  /*3e90*/  FMUL.FTZ R71, R71, R173.reuse ;  /* 0x000000ad47477220 */ /* 0x080fe20000410000 */
[-C--:B------:R-:W-:Y:S01]  /*3ea0*/  FMUL.FTZ R74, R74, R173.reuse ;  /* 0x000000ad4a4a7220 */ /* 0x080fe20000410000 */
[----:B------:R-:W0:Y:S01]  /*3eb0*/  MUFU.EX2 R171, R171 ;  /* 0x000000ab00ab7308 */ /* 0x000e220000000800 */
[----:B---3--:R-:W-:Y:S01]  /*3ec0*/  FADD.FTZ R7, R167, R4 ;  /* 0x00000004a7077221 */ /* 0x008fe20000010000 */
        /* <DEDUP_REMOVED lines=50> */
[----:B------:R-:W-:Y:S01]  /*41f0*/  FMUL.FTZ R151, R151, R173 ;  /* 0x000000ad97977220 */ /* 0x000fe20000410000 */
[----:B------:R-:W-:-:S02]  /*4200*/  F2FP.BF16.F32.PACK_AB R156, R11, R156 ;  /* 0x0000009c0b9c723e */ /* 0x000fc400000010ff */
[----:B------:R-:W-:Y:S01]  /*4210*/  F2FP.BF16.F32.PACK_AB R158, R13, R10 ;  /* 0x0000000a0d9e723e */ /* 0x000fe200000010ff */
[----:B------:R-:W3:Y:S01]  /*4220*/  MUFU.EX2 R179, R179 ;  /* 0x000000b300b37308 */ /* 0x000ee20000000800 */
[----:B-1----:R-:W-:Y:S01]  /*4230*/  FADD.FTZ R4, R178, R7 ;  /* 0x00000007b2047221 */ /* 0x002fe20000010000 */
[----:B------:R-:W-:Y:S02]  /*4240*/  F2FP.BF16.F32.PACK_AB R160, R15, R160 ;  /* 0x000000a00fa0723e */ /* 0x000fe400000010ff */
[----:B------:R-:W-:Y:S02]  /*4250*/  F2FP.BF16.F32.PACK_AB R162, R21, R12 ;  /* 0x0000000c15a2723e */ /* 0x000fe400000010ff */
[----:B------:R-:W-:Y:S02]  /*4260*/  F2FP.BF16.F32.PACK_AB R164, R23, R164 ;  /* 0x000000a417a4723e */ /* 0x000fe400000010ff */
[----:B------:R-:W1:Y:S01]  /*4270*/  MUFU.EX2 R153, R153 ;  /* 0x0000009900997308 */ /* 0x000e620000000800 */
[----:B0-----:R-:W-:-:S07]  /*4280*/  FADD.FTZ R154, R14, R5 ;  /* 0x000000050e9a7221 */ /* 0x001fce0000010000 */
[----:B------:R-:W0:Y:S01]  /*4290*/  MUFU.EX2 R182, R182 ;  /* 0x000000b600b67308 */ /* 0x000e220000000800 */
[----:B---3--:R-:W-:-:S07]  /*42a0*/  FADD.FTZ R7, R179, R4 ;  /* 0x00000004b3077221 */ /* 0x008fce0000010000 */
[----:B------:R-:W3:Y:S01]  /*42b0*/  MUFU.EX2 R168, R168 ;  /* 0x000000a800a87308 */ /* 0x000ee20000000800 */
[C---:B-1----:R-:W-:Y:S01]  /*42c0*/  FADD.FTZ R5, R153.reuse, R154 ;  /* 0x0000009a99057221 */ /* 0x042fe20000010000 */
        /* <DEDUP_REMOVED lines=8> */
[----:B-1----:R-:W-:-:S07]  /*4350*/  FADD.FTZ R7, R185, R4 ;  /* 0x00000004b9077221 */ /* 0x002fce0000010000 */
[----:B------:R-:W1:Y:S01]  /*4360*/  MUFU.EX2 R20, R20 ;  /* 0x0000001400147308 */ /* 0x000e620000000800 */
[C---:B0-----:R-:W-:Y:S01]  /*4370*/  FADD.FTZ R5, R157.reuse, R154 ;  /* 0x0000009a9d057221 */ /* 0x041fe20000010000 */
[----:B------:R-:W-:Y:S02]  /*4380*/  F2FP.BF16.F32.PACK_AB R168, R157, R168 ;  /* 0x000000a89da8723e */ /* 0x000fe400000010ff */
[----:B------:R-:W-:Y:S02]  /*4390*/  F2FP.BF16.F32.PACK_AB R157, R192, R159 ;  /* 0x0000009fc09d723e */ /* 0x000fe400000010ff */
[----:B------:R-:W-:Y:S02]  /*43a0*/  F2FP.BF16.F32.PACK_AB R159, R196, R163 ;  /* 0x000000a3c49f723e */ /* 0x000fe400000010ff */
[----:B------:R-:W0:Y:S01]  /*43b0*/  MUFU.EX2 R187, R187 ;  /* 0x000000bb00bb7308 */ /* 0x000e220000000800 */
[----:B---3--:R-:W-:Y:S01]  /*43c0*/  FADD.FTZ R4, R186, R7 ;  /* 0x00000007ba047221 */ /* 0x008fe20000010000 */
[----:B------:R-:W-:-:S06]  /*43d0*/  F2FP.BF16.F32.PACK_AB R163, R202, R171 ;  /* 0x000000abcaa3723e */ /* 0x000fcc00000010ff */
[----:B------:R-:W3:Y:S01]  /*43e0*/  MUFU.EX2 R161, R161 ;  /* 0x000000a100a17308 */ /* 0x000ee20000000800 */
[----:B-1----:R-:W-:-:S07]  /*43f0*/  FADD.FTZ R154, R20, R5 ;  /* 0x00000005149a7221 */ /* 0x002fce0000010000 */
[----:B------:R-:W1:Y:S01]  /*4400*/  MUFU.EX2 R190, R190 ;  /* 0x000000be00be7308 */ /* 0x000e620000000800 */
[----:B0-----:R-:W-:-:S07]  /*4410*/  FADD.FTZ R7, R187, R4 ;  /* 0x00000004bb077221 */ /* 0x001fce0000010000 */
[----:B------:R-:W0:Y:S01]  /*4420*/  MUFU.EX2 R172, R172 ;  /* 0x000000ac00ac7308 */ /* 0x000e220000000800 */
[----:B---3--:R-:W-:Y:S01]  /*4430*/  FADD.FTZ R5, R161, R154 ;  /* 0x0000009aa1057221 */ /* 0x008fe20000010000 */
[----:B------:R-:W-:Y:S02]  /*4440*/  F2FP.BF16.F32.PACK_AB R154, R9, R8 ;  /* 0x00000008099a723e */ /* 0x000fe400000010ff */
[----:B------:R-:W-:Y:S02]  /*4450*/  F2FP.BF16.F32.PACK_AB R170, R161, R20 ;  /* 0x00000014a1aa723e */ /* 0x000fe400000010ff */
[----:B------:R-:W-:Y:S02]  /*4460*/  F2FP.BF16.F32.PACK_AB R161, R200, R167 ;  /* 0x000000a7c8a1723e */ /* 0x000fe400000010ff */
[----:B------:R-:W3:Y:S01]  /*4470*/  MUFU.EX2 R181, R194 ;  /* 0x000000c200b57308 */ /* 0x000ee20000000800 */
[----:B-1----:R-:W-:Y:S01]  /*4480*/  FADD.FTZ R4, R190, R7 ;  /* 0x00000007be047221 */ /* 0x002fe20000010000 */
[----:B------:R-:W-:-:S02]  /*4490*/  F2FP.BF16.F32.PACK_AB R167, R182, R179 ;  /* 0x000000b3b6a7723e */ /* 0x000fc400000010ff */
[----:B------:R-:W-:-:S04]  /*44a0*/  F2FP.BF16.F32.PACK_AB R171, R190, R187 ;  /* 0x000000bbbeab723e */ /* 0x000fc800000010ff */
[----:B------:R-:W1:Y:S01]  /*44b0*/  MUFU.EX2 R165, R165 ;  /* 0x000000a500a57308 */ /* 0x000e620000000800 */
[----:B0-----:R-:W-:-:S07]  /*44c0*/  FADD.FTZ R8, R172, R5 ;  /* 0x00000005ac087221 */ /* 0x001fce0000010000 */
[----:B------:R-:W0:Y:S01]  /*44d0*/  MUFU.EX2 R6, R195 ;  /* 0x000000c300067308 */ /* 0x000e220000000800 */
[----:B---3--:R-:W-:-:S07]  /*44e0*/  FADD.FTZ R7, R181, R4 ;  /* 0x00000004b5077221 */ /* 0x008fce0000010000 */
[----:B------:R-:W3:Y:S01]  /*44f0*/  MUFU.EX2 R198, R198 ;  /* 0x000000c600c67308 */ /* 0x000ee20000000800 */
[C---:B-1----:R-:W-:Y:S01]  /*4500*/  FADD.FTZ R8, R165.reuse, R8 ;  /* 0x00000008a5087221 */ /* 0x042fe20000010000 */
[----:B------:R-:W-:Y:S02]  /*4510*/  F2FP.BF16.F32.PACK_AB R172, R165, R172 ;  /* 0x000000aca5ac723e */ /* 0x000fe400000010ff */
[----:B------:R-:W-:Y:S01]  /*4520*/  F2FP.BF16.F32.PACK_AB R165, R178, R175 ;  /* 0x000000afb2a5723e */ /* 0x000fe200000010ff */
[----:B------:R-:W-:-:S03]  /*4530*/  FADD.FTZ R5, R169, R8 ;  /* 0x00000008a9057221 */ /* 0x000fc60000010000 */
[----:B------:R-:W1:Y:S01]  /*4540*/  MUFU.EX2 R180, R180 ;  /* 0x000000b400b47308 */ /* 0x000e620000000800 */
[C---:B0-----:R-:W-:Y:S01]  /*4550*/  FADD.FTZ R7, R6.reuse, R7 ;  /* 0x0000000706077221 */ /* 0x041fe20000010000 */
[----:B------:R-:W-:-:S06]  /*4560*/  F2FP.BF16.F32.PACK_AB R173, R6, R181 ;  /* 0x000000b506ad723e */ /* 0x000fcc00000010ff */
[----:B------:R-:W0:Y:S01]  /*4570*/  MUFU.EX2 R199, R199 ;  /* 0x000000c700c77308 */ /* 0x000e220000000800 */
[----:B---3--:R-:W-:Y:S01]  /*4580*/  FADD.FTZ R4, R198, R7 ;  /* 0x00000007c6047221 */ /* 0x008fe20000010000 */
[C---:B-1----:R-:W-:Y:S01]  /*4590*/  F2FP.BF16.F32.PACK_AB R174, R180.reuse, R169 ;  /* 0x000000a9b4ae723e */ /* 0x042fe200000010ff */
[----:B------:R-:W-:Y:S01]  /*45a0*/  FADD.FTZ R5, R180, R5 ;  /* 0x00000005b4057221 */ /* 0x000fe20000010000 */
[----:B------:R-:W-:Y:S01]  /*45b0*/  F2FP.BF16.F32.PACK_AB R169, R186, R185 ;  /* 0x000000b9baa9723e */ /* 0x000fe200000010ff */
[C---:B0-----:R-:W-:Y:S01]  /*45c0*/  FADD.FTZ R4, R199.reuse, R4 ;  /* 0x00000004c7047221 */ /* 0x041fe20000010000 */
[----:B------:R-:W-:Y:S01]  /*45d0*/  F2FP.BF16.F32.PACK_AB R175, R199, R198 ;  /* 0x000000c6c7af723e */ /* 0x000fe200000010ff */
[----:B--2---:R-:W-:Y:S06]  /*45e0*/  @!P0 BRA `(.L_x_24) ;  /* 0x0000000000048947 */ /* 0x004fec0003800000 */
[----:B------:R-:W-:Y:S01]  /*45f0*/  BPT.TRAP 0x1 ;  /* 0x000000040000795c */ /* 0x000fe20000300000 */
.L_x_24:
[----:B------:R-:W-:-:S04]  /*4600*/  IMAD.U32 R6, RZ, RZ, UR24 ;  /* 0x00000018ff067e24 */ /* 0x000fc8000f8e00ff */
[----:B------:R0:W1:Y:S01]  /*4610*/  SYNCS.PHASECHK.TRANS64.TRYWAIT P3, [UR23+0x22850], R6 ;  /* 0x02285006ff0075a7 */ /* 0x0000620008060157 */
[----:B------:R-:W-:Y:S05]  /*4620*/  @!P0 BRA `(.L_x_25) ;  /* 0x0000000000048947 */ /* 0x000fea0003800000 */
[----:B------:R-:W-:Y:S01]  /*4630*/  BPT.TRAP 0x1 ;  /* 0x000000040000795c */ /* 0x000fe20000300000 */
.L_x_25:
[----:B-1----:R-:W-:Y:S05]  /*4640*/  @P3 BRA `(.L_x_26) ;  /* 0x00000000000c3947 */ /* 0x002fea0003800000 */
[----:B0-----:R-:W-:-:S04]  /*4650*/  IMAD.U32 R6, RZ, RZ, UR24 ;  /* 0x00000018ff067e24 */ /* 0x001fc8000f8e00ff */
[----:B------:R-:W0:Y:S02]  /*4660*/  SYNCS.PHASECHK.TRANS64.TRYWAIT P3, [UR23+0x22850], R6 ;  /* 0x02285006ff0075a7 */ /* 0x000e240008060157 */
[----:B0-----:R-:W-:Y:S05]  /*4670*/  @!P3 BRA `(.L_x_27) ;  /* 0x0000006c0044b947 */ /* 0x001fea0003800000 */
.L_x_26:
[----:B0-----:R-:W0:Y:S01]  /*4680*/  S2R R6, SR_TID.X ;  /* 0x0000000000067919 */ /* 0x001e220000002100 */
[----:B------:R-:W-:Y:S01]  /*4690*/  UIMAD UR11, UR36, 0xc00, UR21 ;  /* 0x00000c00240b78a4 */ /* 0x000fe2000f8e0215 */
[----:B------:R-:W-:Y:S01]  /*46a0*/  @!P1 VIADD R183, R183, 0x22860 ;  /* 0x00022860b7b79836 */ /* 0x000fe20000000000 */
[----:B------:R-:W-:Y:S01]  /*46b0*/  UMOV UR7, 0x40000040 ;  /* 0x4000004000077882 */ /* 0x000fe20000000000 */
[----:B------:R-:W-:Y:S02]  /*46c0*/  IMAD.MOV.U32 R200, RZ, RZ, R3 ;  /* 0x000000ffffc87224 */ /* 0x000fe400078e0003 */
[----:B------:R-:W-:Y:S01]  /*46d0*/  IMAD.MOV.U32 R7, RZ, RZ, R0 ;  /* 0x000000ffff077224 */ /* 0x000fe200078e0000 */
[----:B------:R-:W-:Y:S01]  /*46e0*/  @!P1 PRMT R183, RZ, 0x654, R183 ;  /* 0x00000654ffb79816 */ /* 0x000fe200000000b7 */
[----:B------:R-:W-:Y:S01]  /*46f0*/  UMOV UR6, UR11 ;  /* 0x0000000b00067c82 */ /* 0x000fe20008000000 */
[----:B0-----:R-:W-:-:S05]  /*4700*/  SHF.R.U32.HI R6, RZ, 0x7, R6 ;  /* 0x00000007ff067819 */ /* 0x001fca0000011606 */
[----:B------:R-:W-:-:S05]  /*4710*/  VIADD R6, R6, 0x8 ;  /* 0x0000000806067836 */ /* 0x000fca0000000000 */
[----:B------:R2:W-:Y:S06]  /*4720*/  BAR.SYNC.DEFER_BLOCKING R6, 0x100 ;  /* 0x000400060000751d */ /* 0x0005ec0000010000 */
[----:B------:R-:W-:-:S06]  /*4730*/  WARPGROUP.ARRIVE ;  /* 0x00000000000079c5 */ /* 0x000fcc0000000000 */
        /* <DEDUP_REMOVED lines=33> */
[----:B------:R-:W-:Y:S05]  /*4950*/  @P2 BRA `(.L_x_28) ;  /* 0xffffffe000a82947 */ /* 0x000fea000383ffff */
.L_x_19:
[----:B--23--:R-:W2:Y:S01]  /*4960*/  SHFL.BFLY PT, R6, R5, 0x2, 0x1f ;  /* 0x0c401f0005067f89 */ /* 0x00cea200000e0000 */
[----:B------:R-:W-:Y:S01]  /*4970*/  MOV R206, 0x400 ;  /* 0x0000040000ce7802 */ /* 0x000fe20000000f00 */
[----:B------:R-:W-:Y:S02]  /*4980*/  UIADD3 UR4, -UR41, URZ, URZ ;  /* 0x0000003f29047290 */ /* 0x000fe4000fffe13f */
[----:B------:R-:W3:Y:S01]  /*4990*/  SHFL.BFLY PT, R9, R4, 0x2, 0x1f ;  /* 0x0c401f0004097f89 */ /* 0x000ee200000e0000 */
[----:B------:R-:W-:Y:S01]  /*49a0*/  ULDC.64 UR6, c[0x0][0xb90] ;  /* 0x0002e40000067ab9 */ /* 0x000fe20000000a00 */
[----:B------:R-:W-:Y:S01]  /*49b0*/  ULDC.64 UR8, c[0x0][0xae8] ;  /* 0x0002ba0000087ab9 */ /* 0x000fe20000000a00 */
[----:B------:R-:W4:Y:S01]  /*49c0*/  S2R R11, SR_CgaCtaId ;  /* 0x00000000000b7919 */ /* 0x000f220000008800 */
[----:B------:R-:W4:Y:S01]  /*49d0*/  S2R R13, SR_SWINHI ;  /* 0x00000000000d7919 */ /* 0x000f220000002f00 */
[----:B--2---:R-:W-:Y:S01]  /*49e0*/  FADD.FTZ R6, R6, R5 ;  /* 0x0000000506067221 */ /* 0x004fe20000010000 */
[----:B------:R-:W-:-:S02]  /*49f0*/  IMAD.MOV.U32 R5, RZ, RZ, -0x800000 ;  /* 0xff800000ff057424 */ /* 0x000fc400078e00ff */
[----:B---3--:R-:W-:Y:S02]  /*4a00*/  FADD.FTZ R9, R9, R4 ;  /* 0x0000000409097221 */ /* 0x008fe40000010000 */
[----:B01----:R-:W0:Y:S01]  /*4a10*/  SHFL.BFLY PT, R7, R6, 0x1, 0x1f ;  /* 0x0c201f0006077f89 */ /* 0x003e2200000e0000 */
[----:B------:R-:W-:-:S03]  /*4a20*/  IMAD.MOV.U32 R4, RZ, RZ, RZ ;  /* 0x000000ffff047224 */ /* 0x000fc600078e00ff */
[----:B------:R-:W1:Y:S01]  /*4a30*/  SHFL.BFLY PT, R8, R9, 0x1, 0x1f ;  /* 0x0c201f0009087f89 */ /* 0x000e6200000e0000 */
[----:B----4-:R-:W-:-:S04]  /*4a40*/  LEA R206, R11, R206, 0x18 ;  /* 0x000000ce0bce7211 */ /* 0x010fc800078ec0ff */
[----:B------:R-:W-:Y:S02]  /*4a50*/  MOV R10, R206 ;  /* 0x000000ce000a7202 */ /* 0x000fe40000000f00 */
[----:B------:R-:W-:Y:S01]  /*4a60*/  MOV R11, R13 ;  /* 0x0000000d000b7202 */ /* 0x000fe20000000f00 */
[----:B------:R-:W-:Y:S02]  /*4a70*/  IMAD.U32 R13, RZ, RZ, UR10 ;  /* 0x0000000aff0d7e24 */ /* 0x000fe4000f8e00ff */
[----:B0-----:R-:W-:Y:S01]  /*4a80*/  FADD.FTZ R12, R6, R7 ;  /* 0x00000007060c7221 */ /* 0x001fe20000010000 */
[----:B------:R-:W-:Y:S02]  /*4a90*/  IMAD.MOV.U32 R7, RZ, RZ, RZ ;  /* 0x000000ffff077224 */ /* 0x000fe400078e00ff */
[----:B------:R-:W-:Y:S02]  /*4aa0*/  IMAD.MOV.U32 R6, RZ, RZ, -0x800000 ;  /* 0xff800000ff067424 */ /* 0x000fe400078e00ff */
[----:B-1----:R-:W-:Y:S01]  /*4ab0*/  FADD.FTZ R14, R9, R8 ;  /* 0x00000008090e7221 */ /* 0x002fe20000010000 */
[----:B------:R0:W-:Y:S08]  /*4ac0*/  BAR.ARV R176, 0x100 ;  /* 0x000400b00000751d */ /* 0x0001f00000002000 */
[----:B------:R-:W-:Y:S08]  /*4ad0*/  BAR.ARV 0x8, 0x180 ;  /* 0x0206000000007b1d */ /* 0x000ff00000002000 */
[----:B------:R-:W-:Y:S01]  /*4ae0*/  BAR.SYNC.DEFER_BLOCKING 0x1, 0x100 ;  /* 0x0044000000007b1d */ /* 0x000fe20000010000 */
[----:B------:R-:W-:Y:S01]  /*4af0*/  FSETP.NE.FTZ.AND P0, PT, R12, RZ, PT ;  /* 0x000000ff0c00720b */ /* 0x000fe20003f15000 */
[----:B------:R-:W-:Y:S01]  /*4b00*/  IMAD R9, R22, 0x40, R2 ;  /* 0x0000004016097824 */ /* 0x000fe200078e0202 */
[----:B------:R-:W-:-:S03]  /*4b10*/  FSETP.NE.FTZ.AND P1, PT, R14, RZ, PT ;  /* 0x000000ff0e00720b */ /* 0x000fc60003f35000 */
[----:B------:R-:W-:-:S04]  /*4b20*/  IMAD.WIDE R8, R9, 0x2, R10 ;  /* 0x0000000209087825 */ /* 0x000fc800078e020a */
[----:B------:R-:W-:-:S04]  /*4b30*/  IMAD.WIDE R10, R211, 0x2, R10 ;  /* 0x00000002d30a7825 */ /* 0x000fc800078e020a */
[----:B------:R-:W1:Y:S01]  /*4b40*/  @P0 MUFU.RCP R7, R12 ;  /* 0x0000000c00070308 */ /* 0x000e620000001000 */
[C---:B------:R-:W-:Y:S01]  /*4b50*/  IADD3 R21, P3, R10.reuse, 0xc060, RZ ;  /* 0x0000c0600a157810 */ /* 0x040fe20007f7e0ff */
[----:B------:R-:W-:Y:S01]  /*4b60*/  @P0 FMUL.FTZ R13, R13, 0.69314718246459960938 ;  /* 0x3f3172180d0d0820 */ /* 0x000fe20000410000 */
[----:B------:R-:W-:Y:S02]  /*4b70*/  LOP3.LUT R171, R10, 0x380, RZ, 0xc0, !PT ;  /* 0x000003800aab7812 */ /* 0x000fe400078ec0ff */
[----:B------:R-:W-:Y:S02]  /*4b80*/  LOP3.LUT R15, R21, 0x380, RZ, 0xc0, !PT ;  /* 0x00000380150f7812 */ /* 0x000fe400078ec0ff */
[----:B------:R-:W-:Y:S01]  /*4b90*/  SHF.R.U64 R171, R171, 0x3, RZ ;  /* 0x00000003abab7819 */ /* 0x000fe200000012ff */
[----:B------:R-:W-:Y:S03]  /*4ba0*/  @P1 MUFU.RCP R4, R14 ;  /* 0x0000000e00041308 */ /* 0x000fe60000001000 */
[----:B------:R-:W-:Y:S01]  /*4bb0*/  LOP3.LUT R170, R171, R10, RZ, 0x3c, !PT ;  /* 0x0000000aabaa7212 */ /* 0x000fe200078e3cff */
[----:B------:R-:W-:-:S04]  /*4bc0*/  IMAD.MOV.U32 R171, RZ, RZ, R11 ;  /* 0x000000ffffab7224 */ /* 0x000fc800078e000b */
[----:B------:R-:W2:Y:S01]  /*4bd0*/  @P0 MUFU.LG2 R12, R12 ;  /* 0x0000000c000c0308 */ /* 0x000ea20000000c00 */
[-C--:B-1----:R-:W-:Y:S01]  /*4be0*/  FMUL.FTZ R204, R53, R7.reuse ;  /* 0x0000000735cc7220 */ /* 0x082fe20000410000 */
[----:B------:R-:W-:Y:S02]  /*4bf0*/  IMAD.U32 R53, RZ, RZ, UR10 ;  /* 0x0000000aff357e24 */ /* 0x000fe4000f8e00ff */
[-C--:B------:R-:W-:Y:S01]  /*4c00*/  FMUL.FTZ R25, R25, R7.reuse ;  /* 0x0000000719197220 */ /* 0x080fe20000410000 */
[-C--:B------:R-:W-:Y:S01]  /*4c10*/  FMUL.FTZ R24, R24, R7.reuse ;  /* 0x0000000718187220 */ /* 0x080fe20000410000 */
[-C--:B------:R-:W-:Y:S01]  /*4c20*/  FMUL.FTZ R187, R29, R7.reuse ;  /* 0x000000071dbb7220 */ /* 0x080fe20000410000 */
[----:B------:R-:W-:Y:S01]  /*4c30*/  @P1 FMUL.FTZ R53, R53, 0.69314718246459960938 ;  /* 0x3f31721835351820 */ /* 0x000fe20000410000 */
[-C--:B------:R-:W-:Y:S01]  /*4c40*/  FMUL.FTZ R28, R28, R7.reuse ;  /* 0x000000071c1c7220 */ /* 0x080fe20000410000 */
[----:B------:R-:W1:Y:S01]  /*4c50*/  @P1 MUFU.LG2 R14, R14 ;  /* 0x0000000e000e1308 */ /* 0x000e620000000c00 */
[-C--:B------:R-:W-:Y:S01]  /*4c60*/  FMUL.FTZ R33, R33, R7.reuse ;  /* 0x0000000721217220 */ /* 0x080fe20000410000 */
[-C--:B------:R-:W-:Y:S01]  /*4c70*/  FMUL.FTZ R32, R32, R7.reuse ;  /* 0x0000000720207220 */ /* 0x080fe20000410000 */
[-C--:B------:R-:W-:Y:S01]  /*4c80*/  FMUL.FTZ R37, R37, R7.reuse ;  /* 0x0000000725257220 */ /* 0x080fe20000410000 */
[-C--:B------:R-:W-:Y:S01]  /*4c90*/  FMUL.FTZ R36, R36, R7.reuse ;  /* 0x0000000724247220 */ /* 0x080fe20000410000 */
[-C--:B------:R-:W-:Y:S01]  /*4ca0*/  FMUL.FTZ R41, R41, R7.reuse ;  /* 0x0000000729297220 */ /* 0x080fe20000410000 */
[-C--:B------:R-:W-:Y:S01]  /*4cb0*/  FMUL.FTZ R40, R40, R7.reuse ;  /* 0x0000000728287220 */ /* 0x080fe20000410000 */
[-C--:B------:R-:W-:Y:S01]  /*4cc0*/  FMUL.FTZ R45, R45, R7.reuse ;  /* 0x000000072d2d7220 */ /* 0x080fe20000410000 */
[-C--:B------:R-:W-:Y:S01]  /*4cd0*/  FMUL.FTZ R44, R44, R7.reuse ;  /* 0x000000072c2c7220 */ /* 0x080fe20000410000 */
[----:B--2---:R-:W-:Y:S01]  /*4ce0*/  @P0 FMUL.FTZ R12, R12, 0.69314718246459960938 ;  /* 0x3f3172180c0c0820 */ /* 0x004fe20000410000 */
[-C--:B------:R-:W-:Y:S01]  /*4cf0*/  FMUL.FTZ R49, R49, R7.reuse ;  /* 0x0000000731317220 */ /* 0x080fe20000410000 */
[-C--:B------:R-:W-:Y:S01]  /*4d00*/  FMUL.FTZ R48, R48, R7.reuse ;  /* 0x0000000730307220 */ /* 0x080fe20000410000 */
[-C--:B------:R-:W-:Y:S01]  /*4d10*/  FMUL.FTZ R189, R52, R7.reuse ;  /* 0x0000000734bd7220 */ /* 0x080fe20000410000 */
[-C--:B------:R-:W-:Y:S01]  /*4d20*/  FMUL.FTZ R203, R57, R7.reuse ;  /* 0x0000000739cb7220 */ /* 0x080fe20000410000 */
[-C--:B------:R-:W-:Y:S01]  /*4d30*/  FMUL.FTZ R188, R56, R7.reuse ;  /* 0x0000000738bc7220 */ /* 0x080fe20000410000 */
[-C--:B------:R-:W-:Y:S01]  /*4d40*/  FMUL.FTZ R202, R61, R7.reuse ;  /* 0x000000073dca7220 */ /* 0x080fe20000410000 */
[-C--:B------:R-:W-:Y:S01]  /*4d50*/  FMUL.FTZ R60, R60, R7.reuse ;  /* 0x000000073c3c7220 */ /* 0x080fe20000410000 */
[----:B-1----:R-:W-:Y:S01]  /*4d60*/  @P1 FMUL.FTZ R14, R14, 0.69314718246459960938 ;  /* 0x3f3172180e0e1820 */ /* 0x002fe20000410000 */
        /* <DEDUP_REMOVED lines=43> */
[----:B------:R-:W-:Y:S01]  /*5020*/  FMUL.FTZ R148, R148, R7 ;  /* 0x0000000794947220 */ /* 0x000fe20000410000 */
[-C--:B------:R-:W-:Y:S01]  /*5030*/  FMUL.FTZ R7, R91, R4.reuse ;  /* 0x000000045b077220 */ /* 0x080fe20000410000 */
[-C--:B0-----:R-:W-:Y:S01]  /*5040*/  FMUL.FTZ R176, R131, R4.reuse ;  /* 0x0000000483b07220 */ /* 0x081fe20000410000 */
[-C--:B------:R-:W-:Y:S01]  /*5050*/  FMUL.FTZ R23, R90, R4.reuse ;  /* 0x000000045a177220 */ /* 0x080fe20000410000 */
[-C--:B------:R-:W-:Y:S01]  /*5060*/  FMUL.FTZ R61, R94, R4.reuse ;  /* 0x000000045e3d7220 */ /* 0x080fe20000410000 */
[----:B------:R-:W-:Y:S01]  /*5070*/  FMUL.FTZ R77, R98, R4 ;  /* 0x00000004624d7220 */ /* 0x000fe20000410000 */
[----:B------:R-:W-:Y:S01]  /*5080*/  @P0 FFMA.FTZ R6, R13, R0, R12 ;  /* 0x000000000d060223 */ /* 0x000fe2000001000c */
[----:B------:R-:W-:Y:S01]  /*5090*/  @P1 FFMA.FTZ R5, R53, R3, R14 ;  /* 0x0000000335051223 */ /* 0x000fe2000001000e */
[----:B------:R-:W-:Y:S01]  /*50a0*/  IADD3 R91, P5, R10, 0xc020, RZ ;  /* 0x0000c0200a5b7810 */ /* 0x000fe20007fbe0ff */
[----:B------:R-:W-:-:S02]  /*50b0*/  IMAD.X R131, RZ, RZ, R11, P3 ;  /* 0x000000ffff837224 */ /* 0x000fc400018e060b */
[-C--:B------:R-:W-:Y:S01]  /*50c0*/  FMUL.FTZ R177, R130, R4.reuse ;  /* 0x0000000482b17220 */ /* 0x080fe20000410000 */
[C---:B------:R-:W-:Y:S01]  /*50d0*/  IADD3 R98, P4, R10.reuse, 0xc040, RZ ;  /* 0x0000c0400a627810 */ /* 0x040fe20007f9e0ff */
        /* <DEDUP_REMOVED lines=9> */
[----:B------:R-:W-:Y:S01]  /*5170*/  IADD3 R56, P3, R10, 0x8020, RZ ;  /* 0x000080200a387810 */ /* 0x000fe20007f7e0ff */
[--C-:B------:R-:W-:Y:S01]  /*5180*/  IMAD.X R135, RZ, RZ, R11.reuse, P4 ;  /* 0x000000ffff877224 */ /* 0x100fe200020e060b */
[----:B------:R-:W-:Y:S01]  /*5190*/  SHF.R.U64 R130, R15, 0x3, RZ ;  /* 0x000000030f827819 */ /* 0x000fe200000012ff */
[--C-:B------:R-:W-:Y:S01]  /*51a0*/  IMAD.X R139, RZ, RZ, R11.reuse, P5 ;  /* 0x000000ffff8b7224 */ /* 0x100fe200028e060b */
[----:B------:R-:W-:Y:S01]  /*51b0*/  LOP3.LUT R57, R91, 0x380, RZ, 0xc0, !PT ;  /* 0x000003805b397812 */ /* 0x000fe200078ec0ff */
[--C-:B------:R-:W-:Y:S01]  /*51c0*/  IMAD.X R143, RZ, RZ, R11.reuse, P6 ;  /* 0x000000ffff8f7224 */ /* 0x100fe200030e060b */
[----:B------:R-:W-:Y:S01]  /*51d0*/  LOP3.LUT R130, R130, R21, RZ, 0x3c, !PT ;  /* 0x0000001582827212 */ /* 0x000fe200078e3cff */
[--C-:B------:R-:W-:Y:S01]  /*51e0*/  IMAD.X R147, RZ, RZ, R11.reuse, P0 ;  /* 0x000000ffff937224 */ /* 0x100fe200000e060b */
[C---:B------:R-:W-:Y:S01]  /*51f0*/  IADD3 R15, P4, R10.reuse, 0x8000, RZ ;  /* 0x000080000a0f7810 */ /* 0x040fe20007f9e0ff */
[--C-:B------:R-:W-:Y:S01]  /*5200*/  IMAD.X R151, RZ, RZ, R11.reuse, P1 ;  /* 0x000000ffff977224 */ /* 0x100fe200008e060b */
[C---:B------:R-:W-:Y:S01]  /*5210*/  IADD3 R52, P5, R10.reuse, 0x4060, RZ ;  /* 0x000040600a347810 */ /* 0x040fe20007fbe0ff */
[--C-:B------:R-:W-:Y:S01]  /*5220*/  IMAD.X R153, RZ, RZ, R11.reuse, P2 ;  /* 0x000000ffff997224 */ /* 0x100fe200010e060b */
[C---:B------:R-:W-:Y:S01]  /*5230*/  IADD3 R14, P6, R10.reuse, 0x40, RZ ;  /* 0x000000400a0e7810 */ /* 0x040fe20007fde0ff */
[--C-:B------:R-:W-:Y:S01]  /*5240*/  IMAD.X R155, RZ, RZ, R11.reuse, P3 ;  /* 0x000000ffff9b7224 */ /* 0x100fe200018e060b */
[----:B------:R-:W-:Y:S01]  /*5250*/  IADD3 R20, P0, R10, 0x4040, RZ ;  /* 0x000040400a147810 */ /* 0x000fe20007f1e0ff */
[-C--:B------:R-:W-:Y:S01]  /*5260*/  FMUL.FTZ R181, R138, R4.reuse ;  /* 0x000000048ab57220 */ /* 0x080fe20000410000 */
[----:B------:R-:W-:Y:S01]  /*5270*/  IADD3 R13, P1, R10, 0x4020, RZ ;  /* 0x000040200a0d7810 */ /* 0x000fe20007f3e0ff */
[-C--:B------:R-:W-:Y:S01]  /*5280*/  FMUL.FTZ R183, R142, R4.reuse ;  /* 0x000000048eb77220 */ /* 0x080fe20000410000 */
[C---:B------:R-:W-:Y:S01]  /*5290*/  IADD3 R21, P2, R10.reuse, 0x4000, RZ ;  /* 0x000040000a157810 */ /* 0x040fe20007f5e0ff */
[-C--:B------:R-:W-:Y:S01]  /*52a0*/  FMUL.FTZ R27, R27, R4.reuse ;  /* 0x000000041b1b7220 */ /* 0x080fe20000410000 */
[----:B------:R-:W-:Y:S01]  /*52b0*/  IADD3 R0, P3, R10, 0x60, RZ ;  /* 0x000000600a007810 */ /* 0x000fe20007f7e0ff */
[-C--:B------:R-:W-:Y:S01]  /*52c0*/  FMUL.FTZ R26, R26, R4.reuse ;  /* 0x000000041a1a7220 */ /* 0x080fe20000410000 */
[----:B------:R-:W-:Y:S01]  /*52d0*/  SHF.R.U64 R10, R57, 0x3, RZ ;  /* 0x00000003390a7819 */ /* 0x000fe200000012ff */
[-C--:B------:R-:W-:Y:S01]  /*52e0*/  FMUL.FTZ R31, R31, R4.reuse ;  /* 0x000000041f1f7220 */ /* 0x080fe20000410000 */
[----:B------:R-:W-:Y:S01]  /*52f0*/  LOP3.LUT R3, R94, 0x380, RZ, 0xc0, !PT ;  /* 0x000003805e037812 */ /* 0x000fe200078ec0ff */
[-C--:B------:R-:W-:Y:S01]  /*5300*/  FMUL.FTZ R30, R30, R4.reuse ;  /* 0x000000041e1e7220 */ /* 0x080fe20000410000 */
[----:B------:R-:W-:Y:S01]  /*5310*/  LOP3.LUT R138, R10, R91, RZ, 0x3c, !PT ;  /* 0x0000005b0a8a7212 */ /* 0x000fe200078e3cff */
[-C--:B------:R-:W-:Y:S01]  /*5320*/  FMUL.FTZ R35, R35, R4.reuse ;  /* 0x0000000423237220 */ /* 0x080fe20000410000 */
[----:B------:R-:W-:Y:S01]  /*5330*/  LOP3.LUT R10, R53, 0x380, RZ, 0xc0, !PT ;  /* 0x00000380350a7812 */ /* 0x000fe200078ec0ff */
[-C--:B------:R-:W-:Y:S01]  /*5340*/  FMUL.FTZ R34, R34, R4.reuse ;  /* 0x0000000422227220 */ /* 0x080fe20000410000 */
[----:B------:R-:W-:Y:S01]  /*5350*/  SHF.R.U64 R3, R3, 0x3, RZ ;  /* 0x0000000303037819 */ /* 0x000fe200000012ff */
[-C--:B------:R-:W-:Y:S01]  /*5360*/  FMUL.FTZ R39, R39, R4.reuse ;  /* 0x0000000427277220 */ /* 0x080fe20000410000 */
[----:B------:R-:W-:Y:S01]  /*5370*/  SHF.R.U64 R10, R10, 0x3, RZ ;  /* 0x000000030a0a7819 */ /* 0x000fe200000012ff */
[----:B------:R-:W-:Y:S01]  /*5380*/  FMUL.FTZ R38, R38, R4 ;  /* 0x0000000426267220 */ /* 0x000fe20000410000 */
[----:B------:R-:W-:Y:S01]  /*5390*/  LOP3.LUT R142, R3, R94, RZ, 0x3c, !PT ;  /* 0x0000005e038e7212 */ /* 0x000fe200078e3cff */
[-C--:B------:R-:W-:Y:S01]  /*53a0*/  FMUL.FTZ R43, R43, R4.reuse ;  /* 0x000000042b2b7220 */ /* 0x080fe20000410000 */
[----:B------:R-:W-:Y:S01]  /*53b0*/  LOP3.LUT R152, R10, R53, RZ, 0x3c, !PT ;  /* 0x000000350a987212 */ /* 0x000fe200078e3cff */
[-C--:B------:R-:W-:Y:S01]  /*53c0*/  FMUL.FTZ R42, R42, R4.reuse ;  /* 0x000000042a2a7220 */ /* 0x080fe20000410000 */
[----:B------:R-:W-:Y:S01]  /*53d0*/  LOP3.LUT R10, R15, 0x380, RZ, 0xc0, !PT ;  /* 0x000003800f0a7812 */ /* 0x000fe200078ec0ff */
[-C--:B------:R-:W-:Y:S01]  /*53e0*/  FMUL.FTZ R47, R47, R4.reuse ;  /* 0x000000042f2f7220 */ /* 0x080fe20000410000 */
[----:B------:R-:W-:Y:S01]  /*53f0*/  LOP3.LUT R3, R12, 0x380, RZ, 0xc0, !PT ;  /* 0x000003800c037812 */ /* 0x000fe200078ec0ff */
[-C--:B------:R-:W-:Y:S01]  /*5400*/  FMUL.FTZ R46, R46, R4.reuse ;  /* 0x000000042e2e7220 */ /* 0x080fe20000410000 */
[----:B------:R-:W-:Y:S01]  /*5410*/  SHF.R.U64 R10, R10, 0x3, RZ ;  /* 0x000000030a0a7819 */ /* 0x000fe200000012ff */
[-C--:B------:R-:W-:Y:S01]  /*5420*/  FMUL.FTZ R51, R51, R4.reuse ;  /* 0x0000000433337220 */ /* 0x080fe20000410000 */
[----:B------:R-:W-:Y:S01]  /*5430*/  SHF.R.U64 R3, R3, 0x3, RZ ;  /* 0x0000000303037819 */ /* 0x000fe200000012ff */
[-C--:B------:R-:W-:Y:S01]  /*5440*/  FMUL.FTZ R50, R50, R4.reuse ;  /* 0x0000000432327220 */ /* 0x080fe20000410000 */
[----:B------:R-:W-:Y:S01]  /*5450*/  LOP3.LUT R156, R10, R15, RZ, 0x3c, !PT ;  /* 0x0000000f0a9c7212 */ /* 0x000fe200078e3cff */
[-C--:B------:R-:W-:Y:S01]  /*5460*/  FMUL.FTZ R55, R55, R4.reuse ;  /* 0x0000000437377220 */ /* 0x080fe20000410000 */
[----:B------:R-:W-:Y:S01]  /*5470*/  LOP3.LUT R10, R13, 0x380, RZ, 0xc0, !PT ;  /* 0x000003800d0a7812 */ /* 0x000fe200078ec0ff */
[-C--:B------:R-:W-:Y:S01]  /*5480*/  FMUL.FTZ R54, R54, R4.reuse ;  /* 0x0000000436367220 */ /* 0x080fe20000410000 */
[-C--:B------:R-:W-:Y:S01]  /*5490*/  FMUL.FTZ R59, R59, R4.reuse ;  /* 0x000000043b3b7220 */ /* 0x080fe20000410000 */
[-C--:B------:R-:W-:Y:S01]  /*54a0*/  FMUL.FTZ R58, R58, R4.reuse ;  /* 0x000000043a3a7220 */ /* 0x080fe20000410000 */
[----:B------:R-:W-:Y:S01]  /*54b0*/  SHF.R.U64 R10, R10, 0x3, RZ ;  /* 0x000000030a0a7819 */ /* 0x000fe200000012ff */
        /* <DEDUP_REMOVED lines=33> */
[--C-:B------:R-:W-:Y:S01]  /*56d0*/  IMAD.X R169, RZ, RZ, R11.reuse, P3 ;  /* 0x000000ffffa97224 */ /* 0x100fe200018e060b */
[----:B------:R-:W-:Y:S01]  /*56e0*/  LOP3.LUT R164, R10, R13, RZ, 0x3c, !PT ;  /* 0x0000000d0aa47212 */ /* 0x000fe200078e3cff */
[--C-:B------:R-:W-:Y:S01]  /*56f0*/  IMAD.X R167, RZ, RZ, R11.reuse, P2 ;  /* 0x000000ffffa77224 */ /* 0x100fe200010e060b */
[----:B------:R-:W-:Y:S01]  /*5700*/  LOP3.LUT R150, R3, R12, RZ, 0x3c, !PT ;  /* 0x0000000c03967212 */ /* 0x000fe200078e3cff */
[--C-:B------:R-:W-:Y:S01]  /*5710*/  IMAD.X R157, RZ, RZ, R11.reuse, P4 ;  /* 0x000000ffff9d7224 */ /* 0x100fe200020e060b */
[----:B------:R-:W-:Y:S01]  /*5720*/  IADD3 R13, P3, R8, 0x1000, RZ ;  /* 0x00001000080d7810 */ /* 0x000fe20007f7e0ff */
[--C-:B------:R-:W-:Y:S01]  /*5730*/  IMAD.X R159, RZ, RZ, R11.reuse, P5 ;  /* 0x000000ffff9f7224 */ /* 0x100fe200028e060b */
[----:B------:R-:W-:Y:S01]  /*5740*/  LOP3.LUT R3, R52, 0x380, RZ, 0xc0, !PT ;  /* 0x0000038034037812 */ /* 0x000fe200078ec0ff */
[--C-:B------:R-:W-:Y:S01]  /*5750*/  IMAD.X R161, RZ, RZ, R11.reuse, P6 ;  /* 0x000000ffffa17224 */ /* 0x100fe200030e060b */
[----:B------:R-:W-:Y:S01]  /*5760*/  LOP3.LUT R12, R13, 0x380, RZ, 0xc0, !PT ;  /* 0x000003800d0c7812 */ /* 0x000fe200078ec0ff */
[--C-:B------:R-:W-:Y:S01]  /*5770*/  IMAD.X R163, RZ, RZ, R11.reuse, P0 ;  /* 0x000000ffffa37224 */ /* 0x100fe200000e060b */
[----:B------:R-:W-:Y:S01]  /*5780*/  SHF.R.U64 R3, R3, 0x3, RZ ;  /* 0x0000000303037819 */ /* 0x000fe200000012ff */
[----:B------:R-:W-:Y:S01]  /*5790*/  IMAD.X R165, RZ, RZ, R11, P1 ;  /* 0x000000ffffa57224 */ /* 0x000fe200008e060b */
[----:B------:R-:W-:Y:S01]  /*57a0*/  SHF.R.U64 R12, R12, 0x3, RZ ;  /* 0x000000030c0c7819 */ /* 0x000fe200000012ff */
[----:B------:R-:W-:Y:S01]  /*57b0*/  ULDC UR10, c[0x0][0xc44] ;  /* 0x00031100000a7ab9 */ /* 0x000fe20000000800 */
[----:B------:R-:W-:Y:S01]  /*57c0*/  LOP3.LUT R95, R98, 0x380, RZ, 0xc0, !PT ;  /* 0x00000380625f7812 */ /* 0x000fe200078ec0ff */
[----:B------:R-:W-:Y:S01]  /*57d0*/  UIMAD UR10, UR10, UR4, UR46 ;  /* 0x000000040a0a72a4 */ /* 0x000fe2000f8e022e */
[----:B------:R-:W-:-:S02]  /*57e0*/  LOP3.LUT R158, R3, R52, RZ, 0x3c, !PT ;  /* 0x00000034039e7212 */ /* 0x000fc400078e3cff */
[----:B------:R-:W-:Y:S01]  /*57f0*/  LOP3.LUT R3, R14, 0x380, RZ, 0xc0, !PT ;  /* 0x000003800e037812 */ /* 0x000fe200078ec0ff */
[----:B------:R-:W-:Y:S01]  /*5800*/  USHF.R.S32.HI UR11, URZ, 0x1f, UR10 ;  /* 0x0000001f3f0b7899 */ /* 0x000fe2000801140a */
[----:B------:R-:W-:Y:S01]  /*5810*/  LOP3.LUT R12, R12, R13, RZ, 0x3c, !PT ;  /* 0x0000000d0c0c7212 */ /* 0x000fe200078e3cff */
[----:B------:R-:W-:Y:S01]  /*5820*/  IMAD.X R13, RZ, RZ, R9, P3 ;  /* 0x000000ffff0d7224 */ /* 0x000fe200018e0609 */
[----:B------:R-:W-:Y:S01]  /*5830*/  SHF.R.U64 R95, R95, 0x3, RZ ;  /* 0x000000035f5f7819 */ /* 0x000fe200000012ff */
[----:B------:R-:W-:Y:S01]  /*5840*/  UIMAD.WIDE.U32 UR4, UR10, UR6, URZ ;  /* 0x000000060a0472a5 */ /* 0x000fe2000f8e003f */
[----:B------:R-:W-:Y:S01]  /*5850*/  SHF.R.U64 R3, R3, 0x3, RZ ;  /* 0x0000000303037819 */ /* 0x000fe200000012ff */
[----:B------:R-:W-:Y:S01]  /*5860*/  UIMAD UR6, UR11, UR6, URZ ;  /* 0x000000060b0672a4 */ /* 0x000fe2000f8e023f */
[----:B------:R-:W-:Y:S02]  /*5870*/  IADD3 R99, P3, R8, 0x8000, RZ ;  /* 0x0000800008637810 */ /* 0x000fe40007f7e0ff */
[----:B------:R-:W-:Y:S01]  /*5880*/  LOP3.LUT R134, R95, R98, RZ, 0x3c, !PT ;  /* 0x000000625f867212 */ /* 0x000fe200078e3cff */
[----:B------:R-:W-:Y:S01]  /*5890*/  UIMAD UR6, UR10, UR7, UR6 ;  /* 0x000000070a0672a4 */ /* 0x000fe2000f8e0206 */
[----:B------:R-:W-:Y:S01]  /*58a0*/  LOP3.LUT R160, R3, R14, RZ, 0x3c, !PT ;  /* 0x0000000e03a07212 */ /* 0x000fe200078e3cff */
[----:B------:R-:W-:Y:S01]  /*58b0*/  IMAD.U32 R10, RZ, RZ, UR4 ;  /* 0x00000004ff0a7e24 */ /* 0x000fe2000f8e00ff */
[----:B------:R-:W-:Y:S01]  /*58c0*/  LOP3.LUT R98, R99, 0x380, RZ, 0xc0, !PT ;  /* 0x0000038063627812 */ /* 0x000fe200078ec0ff */
[----:B------:R-:W-:Y:S01]  /*58d0*/  UIADD3 UR4, UR5, UR6, URZ ;  /* 0x0000000605047290 */ /* 0x000fe2000fffe03f */
[----:B------:R-:W-:Y:S01]  /*58e0*/  LOP3.LUT R3, R0, 0x380, RZ, 0xc0, !PT ;  /* 0x0000038000037812 */ /* 0x000fe200078ec0ff */
[----:B------:R-:W-:Y:S01]  /*58f0*/  USHF.R.S32.HI UR7, URZ, 0x1f, UR41 ;  /* 0x0000001f3f077899 */ /* 0x000fe20008011429 */
[----:B------:R-:W-:Y:S01]  /*5900*/  SHF.R.U64 R98, R98, 0x3, RZ ;  /* 0x0000000362627819 */ /* 0x000fe200000012ff */
[----:B------:R-:W-:Y:S01]  /*5910*/  ULDC UR6, c[0x0][0xa88] ;  /* 0x0002a20000067ab9 */ /* 0x000fe20000000800 */
[----:B------:R-:W-:-:S02]  /*5920*/  SHF.R.U64 R3, R3, 0x3, RZ ;  /* 0x0000000303037819 */ /* 0x000fc400000012ff */
[----:B------:R-:W-:Y:S01]  /*5930*/  LOP3.LUT R98, R98, R99, RZ, 0x3c, !PT ;  /* 0x0000006362627212 */ /* 0x000fe200078e3cff */
[--C-:B------:R-:W-:Y:S01]  /*5940*/  IMAD.X R99, RZ, RZ, R9.reuse, P3 ;  /* 0x000000ffff637224 */ /* 0x100fe200018e0609 */
[----:B------:R-:W-:Y:S02]  /*5950*/  LOP3.LUT R168, R3, R0, RZ, 0x3c, !PT ;  /* 0x0000000003a87212 */ /* 0x000fe400078e3cff */
[C---:B------:R-:W-:Y:S02]  /*5960*/  IADD3 R3, P3, R8.reuse, 0xf000, RZ ;  /* 0x0000f00008037810 */ /* 0x040fe40007f7e0ff */
[----:B------:R-:W-:Y:S02]  /*5970*/  IADD3 R95, P2, R8, 0x7000, RZ ;  /* 0x00007000085f7810 */ /* 0x000fe40007f5e0ff */
[----:B------:R-:W-:Y:S01]  /*5980*/  LOP3.LUT R0, R3, 0x380, RZ, 0xc0, !PT ;  /* 0x0000038003007812 */ /* 0x000fe200078ec0ff */
[----:B------:R-:W-:Y:S01]  /*5990*/  IMAD.X R127, RZ, RZ, R9, P3 ;  /* 0x000000ffff7f7224 */ /* 0x000fe200018e0609 */
[----:B------:R-:W-:-:S02]  /*59a0*/  LOP3.LUT R94, R95, 0x380, RZ, 0xc0, !PT ;  /* 0x000003805f5e7812 */ /* 0x000fc400078ec0ff */
[----:B------:R-:W-:Y:S02]  /*59b0*/  SHF.R.U64 R0, R0, 0x3, RZ ;  /* 0x0000000300007819 */ /* 0x000fe400000012ff */
[----:B------:R-:W-:Y:S02]  /*59c0*/  SHF.R.U64 R94, R94, 0x3, RZ ;  /* 0x000000035e5e7819 */ /* 0x000fe400000012ff */
[----:B------:R-:W-:Y:S01]  /*59d0*/  LOP3.LUT R126, R0, R3, RZ, 0x3c, !PT ;  /* 0x00000003007e7212 */ /* 0x000fe200078e3cff */
[----:B------:R-:W-:Y:S01]  /*59e0*/  IMAD R3, RZ, RZ, -UR46 ;  /* 0x8000002eff037e24 */ /* 0x000fe2000f8e02ff */
[----:B------:R-:W0:Y:S01]  /*59f0*/  LDC R0, c[0x0][0xbe8] ;  /* 0x0002fa00ff007b82 */ /* 0x000e220000000800 */
[----:B------:R-:W-:Y:S01]  /*5a00*/  LOP3.LUT R94, R94, R95, RZ, 0x3c, !PT ;  /* 0x0000005f5e5e7212 */ /* 0x000fe200078e3cff */
[----:B------:R-:W-:Y:S01]  /*5a10*/  IMAD.X R95, RZ, RZ, R9, P2 ;  /* 0x000000ffff5f7224 */ /* 0x000fe200010e0609 */
[----:B------:R-:W-:Y:S02]  /*5a20*/  IADD3 R123, P2, R8, 0xe000, RZ ;  /* 0x0000e000087b7810 */ /* 0x000fe40007f5e0ff */
[----:B------:R-:W-:-:S02]  /*5a30*/  F2FP.BF16.F32.PACK_AB R24, R25, R24 ;  /* 0x000000181918723e */ /* 0x000fc400000010ff */
[----:B------:R-:W-:Y:S02]  /*5a40*/  LOP3.LUT R122, R123, 0x380, RZ, 0xc0, !PT ;  /* 0x000003807b7a7812 */ /* 0x000fe400078ec0ff */
[----:B------:R-:W-:Y:S02]  /*5a50*/  F2FP.BF16.F32.PACK_AB R25, R27, R26 ;  /* 0x0000001a1b19723e */ /* 0x000fe400000010ff */
[----:B------:R-:W-:Y:S02]  /*5a60*/  SHF.R.U64 R122, R122, 0x3, RZ ;  /* 0x000000037a7a7819 */ /* 0x000fe400000012ff */
[----:B------:R-:W-:Y:S02]  /*5a70*/  F2FP.BF16.F32.PACK_AB R26, R187, R28 ;  /* 0x0000001cbb1a723e */ /* 0x000fe400000010ff */
[----:B------:R-:W-:Y:S01]  /*5a80*/  LOP3.LUT R122, R122, R123, RZ, 0x3c, !PT ;  /* 0x0000007b7a7a7212 */ /* 0x000fe200078e3cff */
[----:B------:R-:W-:Y:S01]  /*5a90*/  IMAD.X R123, RZ, RZ, R9, P2 ;  /* 0x000000ffff7b7224 */ /* 0x000fe200010e0609 */
[----:B------:R-:W1:Y:S01]  /*5aa0*/  LDC R28, c[0x0][0xc38] ;  /* 0x00030e00ff1c7b82 */ /* 0x000e620000000800 */
[----:B------:R-:W-:-:S02]  /*5ab0*/  MOV R170, R170 ;  /* 0x000000aa00aa7202 */ /* 0x000fc40000000f00 */
[----:B------:R-:W-:Y:S02]  /*5ac0*/  F2FP.BF16.F32.PACK_AB R27, R31, R30 ;  /* 0x0000001e1f1b723e */ /* 0x000fe400000010ff */
[----:B------:R-:W-:Y:S02]  /*5ad0*/  LOP3.LUT R57, R90, 0x380, RZ, 0xc0, !PT ;  /* 0x000003805a397812 */ /* 0x000fe400078ec0ff */
[----:B0-----:R-:W-:Y:S01]  /*5ae0*/  ISETP.NE.AND P2, PT, R0, 0x1, PT ;  /* 0x000000010000780c */ /* 0x001fe20003f45270 */
[----:B------:R0:W-:Y:S01]  /*5af0*/  STSM.16.M88.4 [R170], R24 ;  /* 0x00000018aa007844 */ /* 0x0001e20000000200 */
[----:B------:R-:W-:Y:S01]  /*5b00*/  LOP3.LUT R11, R56, 0x380, RZ, 0xc0, !PT ;  /* 0x00000380380b7812 */ /* 0x000fe200078ec0ff */
[----:B------:R-:W2:Y:S01]  /*5b10*/  LDC.64 R30, c[0x0][0xb98] ;  /* 0x0002e600ff1e7b82 */ /* 0x000ea20000000a00 */
[----:B------:R-:W-:Y:S02]  /*5b20*/  SHF.R.U64 R57, R57, 0x3, RZ ;  /* 0x0000000339397819 */ /* 0x000fe400000012ff */
[----:B------:R-:W-:-:S02]  /*5b30*/  SHF.R.U64 R11, R11, 0x3, RZ ;  /* 0x000000030b0b7819 */ /* 0x000fc400000012ff */
[----:B------:R-:W-:Y:S02]  /*5b40*/  LOP3.LUT R146, R57, R90, RZ, 0x3c, !PT ;  /* 0x0000005a39927212 */ /* 0x000fe400078e3cff */
[----:B------:R-:W-:Y:S02]  /*5b50*/  LOP3.LUT R154, R11, R56, RZ, 0x3c, !PT ;  /* 0x000000380b9a7212 */ /* 0x000fe400078e3cff */
[----:B------:R-:W-:Y:S02]  /*5b60*/  LOP3.LUT R11, R20, 0x380, RZ, 0xc0, !PT ;  /* 0x00000380140b7812 */ /* 0x000fe400078ec0ff */
[----:B------:R-:W-:Y:S02]  /*5b70*/  IADD3 R57, P0, R8, 0x5000, RZ ;  /* 0x0000500008397810 */ /* 0x000fe40007f1e0ff */
[----:B------:R-:W-:Y:S01]  /*5b80*/  F2FP.BF16.F32.PACK_AB R32, R33, R32 ;  /* 0x000000202120723e */ /* 0x000fe200000010ff */
[----:B0-----:R-:W0:Y:S01]  /*5b90*/  @P2 LDC R24, c[0x0][0xbec] ;  /* 0x0002fb00ff182b82 */ /* 0x001e220000000800 */
[----:B-1----:R-:W-:Y:S01]  /*5ba0*/  IMAD R3, R28, R3, UR39 ;  /* 0x000000271c037e24 */ /* 0x002fe2000f8e0203 */
[----:B------:R-:W-:-:S02]  /*5bb0*/  F2FP.BF16.F32.PACK_AB R33, R35, R34 ;  /* 0x000000222321723e */ /* 0x000fc400000010ff */
[----:B------:R-:W-:Y:S02]  /*5bc0*/  SHF.R.U64 R11, R11, 0x3, RZ ;  /* 0x000000030b0b7819 */ /* 0x000fe400000012ff */
[----:B------:R-:W-:Y:S02]  /*5bd0*/  IADD3 R91, P1, R8, 0x6000, RZ ;  /* 0x00006000085b7810 */ /* 0x000fe40007f3e0ff */
[----:B------:R-:W1:Y:S01]  /*5be0*/  @P2 LDC R25, c[0x0][0xbf0] ;  /* 0x0002fc00ff192b82 */ /* 0x000e620000000800 */
[----:B------:R-:W-:Y:S01]  /*5bf0*/  LOP3.LUT R56, R57, 0x380, RZ, 0xc0, !PT ;  /* 0x0000038039387812 */ /* 0x000fe200078ec0ff */
[----:B--2---:R-:W-:Y:S01]  /*5c00*/  IMAD R28, R30, UR7, RZ ;  /* 0x000000071e1c7c24 */ /* 0x004fe2000f8e02ff */
[----:B------:R-:W-:Y:S01]  /*5c10*/  F2FP.BF16.F32.PACK_AB R35, R39, R38 ;  /* 0x000000262723723e */ /* 0x000fe200000010ff */
[----:B------:R-:W-:Y:S01]  /*5c20*/  IMAD R39, R3, 0x80, R210 ;  /* 0x0000008003277824 */ /* 0x000fe200078e02d2 */
[----:B------:R-:W-:Y:S01]  /*5c30*/  LOP3.LUT R162, R11, R20, RZ, 0x3c, !PT ;  /* 0x000000140ba27212 */ /* 0x000fe200078e3cff */
[----:B------:R-:W-:Y:S01]  /*5c40*/  IMAD.U32 R11, RZ, RZ, UR5 ;  /* 0x00000005ff0b7e24 */ /* 0x000fe2000f8e00ff */
[----:B------:R-:W-:Y:S01]  /*5c50*/  LOP3.LUT R90, R91, 0x380, RZ, 0xc0, !PT ;  /* 0x000003805b5a7812 */ /* 0x000fe200078ec0ff */
[----:B------:R-:W-:Y:S01]  /*5c60*/  IMAD.U32 R11, RZ, RZ, UR4 ;  /* 0x00000004ff0b7e24 */ /* 0x000fe2000f8e00ff */
[----:B------:R-:W-:Y:S01]  /*5c70*/  SHF.R.U64 R56, R56, 0x3, RZ ;  /* 0x0000000338387819 */ /* 0x000fe200000012ff */
[----:B------:R-:W-:Y:S01]  /*5c80*/  IMAD R28, R31, UR41, R28 ;  /* 0x000000291f1c7c24 */ /* 0x000fe2000f8e021c */
[----:B------:R-:W-:Y:S01]  /*5c90*/  LOP3.LUT R20, R21, 0x380, RZ, 0xc0, !PT ;  /* 0x0000038015147812 */ /* 0x000fe200078ec0ff */
[----:B------:R-:W-:Y:S01]  /*5ca0*/  IMAD.WIDE.U32 R10, R30, UR41, R10 ;  /* 0x000000291e0a7c25 */ /* 0x000fe2000f8e000a */
[----:B------:R-:W-:Y:S01]  /*5cb0*/  SHF.R.U64 R90, R90, 0x3, RZ ;  /* 0x000000035a5a7819 */ /* 0x000fe200000012ff */
[----:B------:R-:W-:Y:S01]  /*5cc0*/  ULDC.64 UR4, c[0x0][0xb88] ;  /* 0x0002e20000047ab9 */ /* 0x000fe20000000a00 */
[----:B------:R-:W-:Y:S01]  /*5cd0*/  LOP3.LUT R56, R56, R57, RZ, 0x3c, !PT ;  /* 0x0000003938387212 */ /* 0x000fe200078e3cff */
[----:B0-----:R-:W-:Y:S01]  /*5ce0*/  @P2 IMAD.HI.U32 R24, R39, R24, RZ ;  /* 0x0000001827182227 */ /* 0x001fe200078e00ff */
[----:B------:R-:W-:-:S02]  /*5cf0*/  F2FP.BF16.F32.PACK_AB R34, R37, R36 ;  /* 0x000000242522723e */ /* 0x000fc400000010ff */
[----:B------:R-:W-:Y:S01]  /*5d00*/  SHF.R.U64 R20, R20, 0x3, RZ ;  /* 0x0000000314147819 */ /* 0x000fe200000012ff */
[----:B------:R-:W-:Y:S01]  /*5d10*/  IMAD.X R57, RZ, RZ, R9, P0 ;  /* 0x000000ffff397224 */ /* 0x000fe200000e0609 */
[----:B------:R-:W-:Y:S01]  /*5d20*/  MOV R150, R150 ;  /* 0x0000009600967202 */ /* 0x000fe20000000f00 */
[----:B------:R-:W-:Y:S01]  /*5d30*/  IMAD.MOV.U32 R37, RZ, RZ, R39 ;  /* 0x000000ffff257224 */ /* 0x000fe200078e0027 */
[----:B------:R-:W-:Y:S02]  /*5d40*/  IADD3 R115, P0, R8, 0xc000, RZ ;  /* 0x0000c00008737810 */ /* 0x000fe40007f1e0ff */
[----:B-1----:R-:W-:Y:S01]  /*5d50*/  @P2 SHF.R.U32.HI R37, RZ, R25, R24 ;  /* 0x00000019ff252219 */ /* 0x002fe20000011618 */
[----:B------:R0:W-:Y:S01]  /*5d60*/  STSM.16.M88.4 [R150], R32 ;  /* 0x0000002096007844 */ /* 0x0001e20000000200 */
[----:B------:R-:W-:Y:S01]  /*5d70*/  LOP3.LUT R90, R90, R91, RZ, 0x3c, !PT ;  /* 0x0000005b5a5a7212 */ /* 0x000fe200078e3cff */
[----:B------:R-:W-:Y:S01]  /*5d80*/  IMAD.X R91, RZ, RZ, R9, P1 ;  /* 0x000000ffff5b7224 */ /* 0x000fe200008e0609 */
[----:B------:R-:W-:-:S02]  /*5d90*/  LOP3.LUT R166, R20, R21, RZ, 0x3c, !PT ;  /* 0x0000001514a67212 */ /* 0x000fc400078e3cff */
[----:B------:R-:W-:Y:S02]  /*5da0*/  F2FP.BF16.F32.PACK_AB R40, R41, R40 ;  /* 0x000000282928723e */ /* 0x000fe400000010ff */
[----:B------:R-:W-:Y:S02]  /*5db0*/  IADD3 R119, P1, R8, 0xd000, RZ ;  /* 0x0000d00008777810 */ /* 0x000fe40007f3e0ff */
[----:B------:R-:W-:Y:S02]  /*5dc0*/  LOP3.LUT R114, R115, 0x380, RZ, 0xc0, !PT ;  /* 0x0000038073727812 */ /* 0x000fe400078ec0ff */
[----:B------:R-:W-:Y:S02]  /*5dd0*/  F2FP.BF16.F32.PACK_AB R41, R43, R42 ;  /* 0x0000002a2b29723e */ /* 0x000fe400000010ff */
[----:B------:R-:W-:Y:S02]  /*5de0*/  F2FP.BF16.F32.PACK_AB R48, R49, R48 ;  /* 0x000000303130723e */ /* 0x000fe400000010ff */
[----:B------:R-:W-:Y:S01]  /*5df0*/  MOV R160, R160 ;  /* 0x000000a000a07202 */ /* 0x000fe20000000f00 */
[----:B0-----:R-:W-:Y:S01]  /*5e00*/  IMAD.MOV R33, RZ, RZ, -R37 ;  /* 0x000000ffff217224 */ /* 0x001fe200078e0a25 */
[----:B------:R-:W-:Y:S01]  /*5e10*/  F2FP.BF16.F32.PACK_AB R42, R45, R44 ;  /* 0x0000002c2d2a723e */ /* 0x000fe200000010ff */
[----:B------:R-:W-:Y:S01]  /*5e20*/  IMAD R32, R3, 0x80, R208 ;  /* 0x0000008003207824 */ /* 0x000fe200078e02d0 */
[----:B------:R-:W-:Y:S01]  /*5e30*/  F2FP.BF16.F32.PACK_AB R43, R47, R46 ;  /* 0x0000002e2f2b723e */ /* 0x000fe200000010ff */
[----:B------:R-:W-:Y:S01]  /*5e40*/  IMAD R33, R0, R33, R39 ;  /* 0x0000002100217224 */ /* 0x000fe200078e0227 */
[----:B------:R-:W-:-:S02]  /*5e50*/  F2FP.BF16.F32.PACK_AB R49, R51, R50 ;  /* 0x000000323331723e */ /* 0x000fc400000010ff */
[----:B------:R-:W-:Y:S01]  /*5e60*/  MOV R168, R168 ;  /* 0x000000a800a87202 */ /* 0x000fe20000000f00 */
[----:B------:R-:W-:Y:S01]  /*5e70*/  STSM.16.M88.4 [R160], R40 ;  /* 0x00000028a0007844 */ /* 0x000fe20000000200 */
[----:B------:R-:W-:Y:S02]  /*5e80*/  F2FP.BF16.F32.PACK_AB R50, R204, R189 ;  /* 0x000000bdcc32723e */ /* 0x000fe400000010ff */
[----:B------:R-:W-:Y:S02]  /*5e90*/  F2FP.BF16.F32.PACK_AB R51, R55, R54 ;  /* 0x000000363733723e */ /* 0x000fe400000010ff */
[----:B------:R-:W-:Y:S02]  /*5ea0*/  MOV R166, R166 ;  /* 0x000000a600a67202 */ /* 0x000fe40000000f00 */
[----:B------:R-:W-:Y:S01]  /*5eb0*/  F2FP.BF16.F32.PACK_AB R24, R203, R188 ;  /* 0x000000bccb18723e */ /* 0x000fe200000010ff */
[----:B------:R-:W-:Y:S01]  /*5ec0*/  STSM.16.M88.4 [R168], R48 ;  /* 0x00000030a8007844 */ /* 0x000fe20000000200 */
[----:B------:R-:W-:-:S02]  /*5ed0*/  F2FP.BF16.F32.PACK_AB R25, R59, R58 ;  /* 0x0000003a3b19723e */ /* 0x000fc400000010ff */
[----:B------:R-:W-:Y:S02]  /*5ee0*/  F2FP.BF16.F32.PACK_AB R26, R202, R60 ;  /* 0x0000003cca1a723e */ /* 0x000fe400000010ff */
[----:B------:R-:W-:Y:S02]  /*5ef0*/  F2FP.BF16.F32.PACK_AB R27, R63, R62 ;  /* 0x0000003e3f1b723e */ /* 0x000fe400000010ff */
[----:B------:R-:W-:Y:S02]  /*5f00*/  LOP3.LUT R118, R119, 0x380, RZ, 0xc0, !PT ;  /* 0x0000038077767812 */ /* 0x000fe400078ec0ff */
[----:B------:R-:W-:Y:S01]  /*5f10*/  SHF.R.U64 R114, R114, 0x3, RZ ;  /* 0x0000000372727819 */ /* 0x000fe200000012ff */
[----:B------:R0:W-:Y:S01]  /*5f20*/  STSM.16.M88.4 [R166], R24 ;  /* 0x00000018a6007844 */ /* 0x0001e20000000200 */
[C---:B------:R-:W-:Y:S02]  /*5f30*/  IADD3 R15, P4, R8.reuse, 0x2000, RZ ;  /* 0x00002000080f7810 */ /* 0x040fe40007f9e0ff */
[----:B------:R-:W-:-:S02]  /*5f40*/  IADD3 R21, P5, R8, 0x3000, RZ ;  /* 0x0000300008157810 */ /* 0x000fc40007fbe0ff */
[----:B------:R-:W-:Y:S02]  /*5f50*/  IADD3 R53, P6, R8, 0x4000, RZ ;  /* 0x0000400008357810 */ /* 0x000fe40007fde0ff */
[----:B------:R-:W-:Y:S02]  /*5f60*/  SHF.R.U64 R118, R118, 0x3, RZ ;  /* 0x0000000376767819 */ /* 0x000fe400000012ff */
[----:B------:R-:W-:Y:S01]  /*5f70*/  LOP3.LUT R114, R114, R115, RZ, 0x3c, !PT ;  /* 0x0000007372727212 */ /* 0x000fe200078e3cff */
[----:B------:R-:W-:Y:S01]  /*5f80*/  IMAD.X R115, RZ, RZ, R9, P0 ;  /* 0x000000ffff737224 */ /* 0x000fe200000e0609 */
[----:B------:R-:W-:Y:S02]  /*5f90*/  F2FP.BF16.F32.PACK_AB R64, R65, R64 ;  /* 0x000000404140723e */ /* 0x000fe400000010ff */
[----:B------:R-:W-:Y:S02]  /*5fa0*/  F2FP.BF16.F32.PACK_AB R65, R67, R66 ;  /* 0x000000424341723e */ /* 0x000fe400000010ff */
[----:B------:R-:W-:-:S02]  /*5fb0*/  F2FP.BF16.F32.PACK_AB R72, R73, R72 ;  /* 0x000000484948723e */ /* 0x000fc400000010ff */
[----:B0-----:R-:W-:Y:S02]  /*5fc0*/  F2FP.BF16.F32.PACK_AB R25, R7, R23 ;  /* 0x000000170719723e */ /* 0x001fe400000010ff */
[----:B------:R-:W-:Y:S02]  /*5fd0*/  LOP3.LUT R14, R15, 0x380, RZ, 0xc0, !PT ;  /* 0x000003800f0e7812 */ /* 0x000fe400078ec0ff */
[----:B------:R-:W-:Y:S02]  /*5fe0*/  LOP3.LUT R20, R21, 0x380, RZ, 0xc0, !PT ;  /* 0x0000038015147812 */ /* 0x000fe400078ec0ff */
[----:B------:R-:W-:Y:S02]  /*5ff0*/  LOP3.LUT R52, R53, 0x380, RZ, 0xc0, !PT ;  /* 0x0000038035347812 */ /* 0x000fe400078ec0ff */
[----:B------:R-:W-:Y:S02]  /*6000*/  MOV R164, R164 ;  /* 0x000000a400a47202 */ /* 0x000fe40000000f00 */
[----:B------:R-:W-:-:S02]  /*6010*/  F2FP.BF16.F32.PACK_AB R66, R201, R68 ;  /* 0x00000044c942723e */ /* 0x000fc400000010ff */
[----:B------:R-:W-:Y:S02]  /*6020*/  F2FP.BF16.F32.PACK_AB R67, R71, R70 ;  /* 0x000000464743723e */ /* 0x000fe400000010ff */
[----:B------:R-:W-:Y:S02]  /*6030*/  F2FP.BF16.F32.PACK_AB R73, R75, R74 ;  /* 0x0000004a4b49723e */ /* 0x000fe400000010ff */
[----:B------:R-:W-:Y:S01]  /*6040*/  F2FP.BF16.F32.PACK_AB R80, R81, R80 ;  /* 0x000000505150723e */ /* 0x000fe200000010ff */
[----:B------:R-:W-:Y:S01]  /*6050*/  STSM.16.M88.4 [R164], R64 ;  /* 0x00000040a4007844 */ /* 0x000fe20000000200 */
[----:B------:R-:W-:Y:S02]  /*6060*/  SHF.R.S32.HI R23, RZ, 0x1f, R37 ;  /* 0x0000001fff177819 */ /* 0x000fe40000011425 */
[----:B------:R-:W-:Y:S02]  /*6070*/  SHF.R.S32.HI R7, RZ, 0x1f, R33 ;  /* 0x0000001fff077819 */ /* 0x000fe40000011421 */
[----:B------:R-:W-:-:S02]  /*6080*/  IADD3 R10, P0, R37, R10, RZ ;  /* 0x0000000a250a7210 */ /* 0x000fc40007f1e0ff */
[----:B------:R-:W-:Y:S02]  /*6090*/  MOV R162, R162 ;  /* 0x000000a200a27202 */ /* 0x000fe40000000f00 */
[----:B------:R-:W-:Y:S02]  /*60a0*/  F2FP.BF16.F32.PACK_AB R74, R200, R76 ;  /* 0x0000004cc84a723e */ /* 0x000fe400000010ff */
[----:B------:R-:W-:Y:S02]  /*60b0*/  F2FP.BF16.F32.PACK_AB R75, R79, R78 ;  /* 0x0000004e4f4b723e */ /* 0x000fe400000010ff */
[----:B------:R-:W-:Y:S02]  /*60c0*/  F2FP.BF16.F32.PACK_AB R81, R83, R82 ;  /* 0x000000525351723e */ /* 0x000fe400000010ff */
[----:B------:R-:W-:Y:S01]  /*60d0*/  LOP3.LUT R118, R118, R119, RZ, 0x3c, !PT ;  /* 0x0000007776767212 */ /* 0x000fe200078e3cff */
[----:B------:R-:W-:Y:S01]  /*60e0*/  STSM.16.M88.4 [R162], R72 ;  /* 0x00000048a2007844 */ /* 0x000fe20000000200 */
[----:B------:R-:W-:-:S02]  /*60f0*/  MOV R158, R158 ;  /* 0x0000009e009e7202 */ /* 0x000fc40000000f00 */
[----:B------:R-:W-:Y:S02]  /*6100*/  F2FP.BF16.F32.PACK_AB R82, R199, R84 ;  /* 0x00000054c752723e */ /* 0x000fe400000010ff */
[----:B------:R-:W-:Y:S02]  /*6110*/  F2FP.BF16.F32.PACK_AB R83, R87, R86 ;  /* 0x000000565753723e */ /* 0x000fe400000010ff */
[----:B------:R-:W-:Y:S02]  /*6120*/  LOP3.LUT R119, R8, 0x380, RZ, 0xc0, !PT ;  /* 0x0000038008777812 */ /* 0x000fe400078ec0ff */
[----:B------:R-:W-:Y:S01]  /*6130*/  MOV R156, R156 ;  /* 0x0000009c009c7202 */ /* 0x000fe20000000f00 */
[----:B------:R-:W-:Y:S01]  /*6140*/  STSM.16.M88.4 [R158], R80 ;  /* 0x000000509e007844 */ /* 0x000fe20000000200 */
[----:B------:R-:W-:Y:S02]  /*6150*/  F2FP.BF16.F32.PACK_AB R24, R198, R88 ;  /* 0x00000058c618723e */ /* 0x000fe400000010ff */
[----:B------:R-:W-:-:S02]  /*6160*/  F2FP.BF16.F32.PACK_AB R26, R197, R92 ;  /* 0x0000005cc51a723e */ /* 0x000fc400000010ff */
[----:B------:R-:W-:Y:S02]  /*6170*/  F2FP.BF16.F32.PACK_AB R27, R29, R61 ;  /* 0x0000003d1d1b723e */ /* 0x000fe400000010ff */
[----:B------:R-:W-:Y:S02]  /*6180*/  SHF.R.U64 R14, R14, 0x3, RZ ;  /* 0x000000030e0e7819 */ /* 0x000fe400000012ff */
[----:B------:R-:W-:Y:S01]  /*6190*/  SHF.R.U64 R20, R20, 0x3, RZ ;  /* 0x0000000314147819 */ /* 0x000fe200000012ff */
[----:B------:R0:W-:Y:S01]  /*61a0*/  STSM.16.M88.4 [R156], R24 ;  /* 0x000000189c007844 */ /* 0x0001e20000000200 */
[----:B------:R-:W-:Y:S02]  /*61b0*/  SHF.R.U64 R52, R52, 0x3, RZ ;  /* 0x0000000334347819 */ /* 0x000fe400000012ff */
[----:B------:R-:W-:Y:S01]  /*61c0*/  IADD3.X R11, R23, R11, R28, P0, !PT ;  /* 0x0000000b170b7210 */ /* 0x000fe200007fe41c */
[----:B------:R-:W-:Y:S01]  /*61d0*/  IMAD R28, R7, UR4, RZ ;  /* 0x00000004071c7c24 */ /* 0x000fe2000f8e02ff */
[----:B------:R-:W-:Y:S01]  /*61e0*/  SHF.R.U64 R119, R119, 0x3, RZ ;  /* 0x0000000377777819 */ /* 0x000fe200000012ff */
[----:B------:R-:W-:Y:S01]  /*61f0*/  IMAD R7, R0, UR6, RZ ;  /* 0x0000000600077c24 */ /* 0x000fe2000f8e02ff */
[----:B------:R-:W-:Y:S01]  /*6200*/  LOP3.LUT R14, R14, R15, RZ, 0x3c, !PT ;  /* 0x0000000f0e0e7212 */ /* 0x000fe200078e3cff */
[--C-:B------:R-:W-:Y:S01]  /*6210*/  IMAD.X R15, RZ, RZ, R9.reuse, P4 ;  /* 0x000000ffff0f7224 */ /* 0x100fe200020e0609 */
[----:B------:R-:W-:Y:S01]  /*6220*/  LOP3.LUT R20, R20, R21, RZ, 0x3c, !PT ;  /* 0x0000001514147212 */ /* 0x000fe200078e3cff */
[--C-:B------:R-:W-:Y:S01]  /*6230*/  IMAD.X R21, RZ, RZ, R9.reuse, P5 ;  /* 0x000000ffff157224 */ /* 0x100fe200028e0609 */
[----:B------:R-:W-:Y:S01]  /*6240*/  LOP3.LUT R52, R52, R53, RZ, 0x3c, !PT ;  /* 0x0000003534347212 */ /* 0x000fe200078e3cff */
[----:B------:R-:W-:Y:S01]  /*6250*/  IMAD.X R53, RZ, RZ, R9, P6 ;  /* 0x000000ffff357224 */ /* 0x000fe200030e0609 */
[----:B------:R-:W-:Y:S01]  /*6260*/  MOV R154, R154 ;  /* 0x0000009a009a7202 */ /* 0x000fe20000000f00 */
[----:B------:R-:W-:Y:S01]  /*6270*/  IMAD R23, R33, UR5, R28 ;  /* 0x0000000521177c24 */ /* 0x000fe2000f8e021c */
[----:B------:R-:W-:Y:S01]  /*6280*/  F2FP.BF16.F32.PACK_AB R68, R196, R96 ;  /* 0x00000060c444723e */ /* 0x000fe200000010ff */
[----:B0-----:R-:W-:Y:S01]  /*6290*/  VIADD R24, R32, 0x8 ;  /* 0x0000000820187836 */ /* 0x001fe20000000000 */
[----:B------:R-:W-:Y:S01]  /*62a0*/  F2FP.BF16.F32.PACK_AB R69, R69, R77 ;  /* 0x0000004d4545723e */ /* 0x000fe200000010ff */
[----:B------:R-:W-:Y:S01]  /*62b0*/  IMAD.WIDE.U32 R10, R33, UR4, R10 ;  /* 0x00000004210a7c25 */ /* 0x000fe2000f8e000a */
[----:B------:R-:W-:Y:S01]  /*62c0*/  F2FP.BF16.F32.PACK_AB R70, R195, R100 ;  /* 0x00000064c346723e */ /* 0x000fe200000010ff */
[----:B------:R-:W-:Y:S01]  /*62d0*/  ULDC.64 UR4, c[0x0][0xb50] ;  /* 0x0002d40000047ab9 */ /* 0x000fe20000000a00 */
[----:B------:R-:W-:Y:S01]  /*62e0*/  F2FP.BF16.F32.PACK_AB R71, R85, R89 ;  /* 0x000000595547723e */ /* 0x000fe200000010ff */
[----:B------:R-:W-:Y:S01]  /*62f0*/  IMAD.IADD R11, R11, 0x1, R23 ;  /* 0x000000010b0b7824 */ /* 0x000fe200078e0217 */
[----:B------:R-:W-:-:S02]  /*6300*/  LOP3.LUT P0, RZ, R205, 0x3, RZ, 0xc0, !PT ;  /* 0x00000003cdff7812 */ /* 0x000fc4000780c0ff */
[C---:B------:R-:W-:Y:S01]  /*6310*/  IADD3 R103, P4, R8.reuse, 0x9000, RZ ;  /* 0x0000900008677810 */ /* 0x040fe20007f9e0ff */
[----:B------:R-:W-:Y:S01]  /*6320*/  STSM.16.M88.4 [R154], R68 ;  /* 0x000000449a007844 */ /* 0x000fe20000000200 */
[C---:B------:R-:W-:Y:S02]  /*6330*/  IADD3 R107, P5, R8.reuse, 0xa000, RZ ;  /* 0x0000a000086b7810 */ /* 0x040fe40007fbe0ff */
[----:B------:R-:W-:Y:S02]  /*6340*/  IADD3 R111, P6, R8, 0xb000, RZ ;  /* 0x0000b000086f7810 */ /* 0x000fe40007fde0ff */
[----:B------:R-:W-:Y:S02]  /*6350*/  MOV R152, R152 ;  /* 0x0000009800987202 */ /* 0x000fe40000000f00 */
[----:B------:R-:W-:Y:S02]  /*6360*/  F2FP.BF16.F32.PACK_AB R28, R194, R104 ;  /* 0x00000068c21c723e */ /* 0x000fe400000010ff */
[----:B------:R-:W-:-:S02]  /*6370*/  F2FP.BF16.F32.PACK_AB R29, R93, R97 ;  /* 0x000000615d1d723e */ /* 0x000fc400000010ff */
[----:B------:R-:W-:Y:S02]  /*6380*/  F2FP.BF16.F32.PACK_AB R30, R193, R108 ;  /* 0x0000006cc11e723e */ /* 0x000fe400000010ff */
[----:B------:R-:W-:Y:S02]  /*6390*/  F2FP.BF16.F32.PACK_AB R31, R101, R105 ;  /* 0x00000069651f723e */ /* 0x000fe400000010ff */
[----:B------:R-:W-:Y:S01]  /*63a0*/  LOP3.LUT R8, R119, R8, RZ, 0x3c, !PT ;  /* 0x0000000877087212 */ /* 0x000fe200078e3cff */
[----:B------:R-:W-:Y:S01]  /*63b0*/  IMAD.X R119, RZ, RZ, R9, P1 ;  /* 0x000000ffff777224 */ /* 0x000fe200008e0609 */
[-C--:B------:R-:W-:Y:S01]  /*63c0*/  ISETP.GE.OR P1, PT, R32, R7.reuse, P0 ;  /* 0x000000072000720c */ /* 0x080fe20000726670 */
[----:B------:R0:W-:Y:S01]  /*63d0*/  STSM.16.M88.4 [R152], R28 ;  /* 0x0000001c98007844 */ /* 0x0001e20000000200 */
[----:B------:R-:W-:Y:S02]  /*63e0*/  ISETP.GE.OR P0, PT, R24, R7, P0 ;  /* 0x000000071800720c */ /* 0x000fe40000706670 */
[----:B------:R-:W-:-:S02]  /*63f0*/  MOV R146, R146 ;  /* 0x0000009200927202 */ /* 0x000fc40000000f00 */
[----:B------:R-:W-:Y:S02]  /*6400*/  F2FP.BF16.F32.PACK_AB R24, R192, R112 ;  /* 0x00000070c018723e */ /* 0x000fe400000010ff */
[----:B------:R-:W-:Y:S02]  /*6410*/  F2FP.BF16.F32.PACK_AB R25, R109, R113 ;  /* 0x000000716d19723e */ /* 0x000fe400000010ff */
[----:B------:R-:W-:Y:S02]  /*6420*/  F2FP.BF16.F32.PACK_AB R26, R191, R116 ;  /* 0x00000074bf1a723e */ /* 0x000fe400000010ff */
[----:B------:R-:W-:Y:S02]  /*6430*/  F2FP.BF16.F32.PACK_AB R27, R117, R121 ;  /* 0x00000079751b723e */ /* 0x000fe400000010ff */
[----:B------:R-:W-:Y:S02]  /*6440*/  MOV R142, R142 ;  /* 0x0000008e008e7202 */ /* 0x000fe40000000f00 */
[----:B------:R-:W-:Y:S01]  /*6450*/  LEA R23, P3, R10, UR4, 0x2 ;  /* 0x000000040a177c11 */ /* 0x000fe2000f8610ff */
[----:B------:R-:W-:Y:S01]  /*6460*/  STSM.16.M88.4 [R146], R24 ;  /* 0x0000001892007844 */ /* 0x000fe20000000200 */
[----:B0-----:R-:W-:-:S02]  /*6470*/  F2FP.BF16.F32.PACK_AB R28, R190, R120 ;  /* 0x00000078be1c723e */ /* 0x001fc400000010ff */
[----:B------:R-:W-:Y:S01]  /*6480*/  F2FP.BF16.F32.PACK_AB R29, R172, R173 ;  /* 0x000000adac1d723e */ /* 0x000fe200000010ff */
[----:B------:R-:W-:Y:S01]  /*6490*/  SHFL.IDX PT, R48, R23, RZ, 0x1c1f ;  /* 0x001c1fff17307589 */ /* 0x000fe200000e0000 */
[----:B------:R-:W-:Y:S02]  /*64a0*/  F2FP.BF16.F32.PACK_AB R30, R125, R124 ;  /* 0x0000007c7d1e723e */ /* 0x000fe400000010ff */
[----:B------:R-:W-:Y:S01]  /*64b0*/  F2FP.BF16.F32.PACK_AB R31, R174, R175 ;  /* 0x000000afae1f723e */ /* 0x000fe200000010ff */
[----:B------:R-:W-:Y:S01]  /*64c0*/  SHFL.IDX PT, R50, R23, 0x1, 0x1c1f ;  /* 0x003c1f0017327f89 */ /* 0x000fe200000e0000 */
[----:B------:R-:W-:Y:S02]  /*64d0*/  MOV R138, R138 ;  /* 0x0000008a008a7202 */ /* 0x000fe40000000f00 */
[----:B------:R-:W-:Y:S01]  /*64e0*/  F2FP.BF16.F32.PACK_AB R32, R129, R128 ;  /* 0x000000808120723e */ /* 0x000fe200000010ff */
[----:B------:R-:W-:Y:S01]  /*64f0*/  STSM.16.M88.4 [R142], R28 ;  /* 0x0000001c8e007844 */ /* 0x000fe20000000200 */
[----:B------:R-:W-:-:S02]  /*6500*/  F2FP.BF16.F32.PACK_AB R33, R176, R177 ;  /* 0x000000b1b021723e */ /* 0x000fc400000010ff */
[----:B------:R-:W-:Y:S02]  /*6510*/  F2FP.BF16.F32.PACK_AB R34, R133, R132 ;  /* 0x000000848522723e */ /* 0x000fe400000010ff */
[----:B------:R-:W-:Y:S02]  /*6520*/  F2FP.BF16.F32.PACK_AB R35, R178, R179 ;  /* 0x000000b3b223723e */ /* 0x000fe400000010ff */
[----:B------:R-:W-:Y:S02]  /*6530*/  MOV R134, R134 ;  /* 0x0000008600867202 */ /* 0x000fe40000000f00 */
[----:B------:R-:W-:Y:S01]  /*6540*/  F2FP.BF16.F32.PACK_AB R36, R137, R136 ;  /* 0x000000888924723e */ /* 0x000fe200000010ff */
[----:B------:R-:W-:Y:S01]  /*6550*/  STSM.16.M88.4 [R138], R32 ;  /* 0x000000208a007844 */ /* 0x000fe20000000200 */
[----:B------:R-:W-:Y:S02]  /*6560*/  F2FP.BF16.F32.PACK_AB R37, R180, R181 ;  /* 0x000000b5b425723e */ /* 0x000fe400000010ff */
[----:B------:R-:W-:-:S02]  /*6570*/  F2FP.BF16.F32.PACK_AB R38, R141, R140 ;  /* 0x0000008c8d26723e */ /* 0x000fc400000010ff */
[----:B------:R-:W-:Y:S02]  /*6580*/  F2FP.BF16.F32.PACK_AB R39, R182, R183 ;  /* 0x000000b7b627723e */ /* 0x000fe400000010ff */
[----:B------:R-:W-:Y:S02]  /*6590*/  MOV R130, R130 ;  /* 0x0000008200827202 */ /* 0x000fe40000000f00 */
[----:B------:R-:W-:Y:S01]  /*65a0*/  F2FP.BF16.F32.PACK_AB R60, R145, R144 ;  /* 0x00000090913c723e */ /* 0x000fe200000010ff */
[----:B------:R-:W-:Y:S01]  /*65b0*/  STSM.16.M88.4 [R134], R36 ;  /* 0x0000002486007844 */ /* 0x000fe20000000200 */
[----:B------:R-:W-:Y:S02]  /*65c0*/  F2FP.BF16.F32.PACK_AB R61, R184, R185 ;  /* 0x000000b9b83d723e */ /* 0x000fe400000010ff */
[----:B------:R-:W-:Y:S02]  /*65d0*/  F2FP.BF16.F32.PACK_AB R62, R149, R148 ;  /* 0x00000094953e723e */ /* 0x000fe400000010ff */
[----:B------:R-:W-:-:S02]  /*65e0*/  F2FP.BF16.F32.PACK_AB R63, R186, R4 ;  /* 0x00000004ba3f723e */ /* 0x000fc400000010ff */
[----:B------:R-:W-:Y:S01]  /*65f0*/  LEA.HI.X R11, R10, UR5, R11, 0x2, P3 ;  /* 0x000000050a0b7c11 */ /* 0x000fe200098f140b */
[----:B------:R-:W-:Y:S01]  /*6600*/  UIMAD UR6, UR11, UR8, URZ ;  /* 0x000000080b0672a4 */ /* 0x000fe2000f8e023f */
[----:B------:R-:W-:Y:S01]  /*6610*/  LOP3.LUT R102, R103, 0x380, RZ, 0xc0, !PT ;  /* 0x0000038067667812 */ /* 0x000fe200078ec0ff */
[----:B------:R-:W-:Y:S01]  /*6620*/  STSM.16.M88.4 [R130], R60 ;  /* 0x0000003c82007844 */ /* 0x000fe20000000200 */
[----:B------:R-:W-:Y:S02]  /*6630*/  LOP3.LUT R106, R107, 0x380, RZ, 0xc0, !PT ;  /* 0x000003806b6a7812 */ /* 0x000fe400078ec0ff */
[----:B------:R-:W-:Y:S01]  /*6640*/  LOP3.LUT R110, R111, 0x380, RZ, 0xc0, !PT ;  /* 0x000003806f6e7812 */ /* 0x000fe200078ec0ff */
[----:B------:R-:W0:Y:S04]  /*6650*/  SHFL.IDX PT, R49, R11, RZ, 0x1c1f ;  /* 0x001c1fff0b317589 */ /* 0x000e2800000e0000 */
[----:B------:R-:W1:Y:S01]  /*6660*/  SHFL.IDX PT, R51, R11, 0x1, 0x1c1f ;  /* 0x003c1f000b337f89 */ /* 0x000e6200000e0000 */
[----:B------:R-:W-:Y:S01]  /*6670*/  IMAD R4, R19, 0x20, R22 ;  /* 0x0000002013047824 */ /* 0x000fe200078e0216 */
[----:B------:R-:W-:Y:S01]  /*6680*/  UIMAD.WIDE.U32 UR4, UR10, UR8, URZ ;  /* 0x000000080a0472a5 */ /* 0x000fe2000f8e003f */
[----:B------:R-:W-:Y:S01]  /*6690*/  SHF.R.U64 R102, R102, 0x3, RZ ;  /* 0x0000000366667819 */ /* 0x000fe200000012ff */
[----:B------:R-:W-:Y:S01]  /*66a0*/  BAR.SYNC.DEFER_BLOCKING 0x1, 0x100 ;  /* 0x0044000000007b1d */ /* 0x000fe20000010000 */
[----:B------:R-:W-:Y:S01]  /*66b0*/  UIMAD UR6, UR10, UR9, UR6 ;  /* 0x000000090a0672a4 */ /* 0x000fe2000f8e0206 */
[----:B------:R-:W-:-:S02]  /*66c0*/  SHF.R.U64 R106, R106, 0x3, RZ ;  /* 0x000000036a6a7819 */ /* 0x000fc400000012ff */
[----:B------:R-:W-:Y:S02]  /*66d0*/  SHF.R.U64 R110, R110, 0x3, RZ ;  /* 0x000000036e6e7819 */ /* 0x000fe400000012ff */
[----:B------:R-:W-:Y:S01]  /*66e0*/  ULDC.64 UR8, c[0x0][0xaf0] ;  /* 0x0002bc0000087ab9 */ /* 0x000fe20000000a00 */
[----:B------:R-:W-:Y:S01]  /*66f0*/  LOP3.LUT R102, R102, R103, RZ, 0x3c, !PT ;  /* 0x0000006766667212 */ /* 0x000fe200078e3cff */
[----:B0-----:R0:W-:Y:S01]  /*6700*/  @!P1 ST.E desc[UR42][R48.64], R6 ;  /* 0x0000000630009985 */ /* 0x0011e2000c10192a */
[----:B------:R-:W-:Y:S01]  /*6710*/  UIMAD UR7, UR7, UR8, URZ ;  /* 0x00000008070772a4 */ /* 0x000fe2000f8e023f */
[----:B------:R-:W-:Y:S01]  /*6720*/  LOP3.LUT R106, R106, R107, RZ, 0x3c, !PT ;  /* 0x0000006b6a6a7212 */ /* 0x000fe200078e3cff */
[----:B------:R-:W-:Y:S01]  /*6730*/  UIADD3 UR5, UR5, UR6, URZ ;  /* 0x0000000605057290 */ /* 0x000fe2000fffe03f */
[----:B-1----:R1:W-:Y:S01]  /*6740*/  @!P0 ST.E desc[UR42][R50.64], R5 ;  /* 0x0000000532008985 */ /* 0x0023e2000c10192a */
[----:B------:R-:W-:Y:S01]  /*6750*/  LOP3.LUT R110, R110, R111, RZ, 0x3c, !PT ;  /* 0x0000006f6e6e7212 */ /* 0x000fe200078e3cff */
[----:B------:R-:W-:-:S02]  /*6760*/  IMAD.X R103, RZ, RZ, R9, P4 ;  /* 0x000000ffff677224 */ /* 0x000fc400020e0609 */
[----:B------:R2:W5:Y:S01]  /*6770*/  LD.E.128 R44, desc[UR42][R14.64] ;  /* 0x0000002a0e2c7980 */ /* 0x000562000c101d00 */
[----:B0-----:R-:W-:-:S03]  /*6780*/  IMAD R6, R3, 0x80, R4 ;  /* 0x0000008003067824 */ /* 0x001fc600078e0204 */
[----:B------:R0:W5:Y:S01]  /*6790*/  LD.E.128 R40, desc[UR42][R12.64] ;  /* 0x0000002a0c287980 */ /* 0x000162000c101d00 */
[----:B------:R-:W-:Y:S01]  /*67a0*/  UIMAD UR7, UR41, UR9, UR7 ;  /* 0x00000009290772a4 */ /* 0x000fe2000f8e0207 */
[--C-:B------:R-:W-:Y:S01]  /*67b0*/  IMAD.X R107, RZ, RZ, R9.reuse, P5 ;  /* 0x000000ffff6b7224 */ /* 0x100fe200028e0609 */
[----:B-1----:R-:W1:Y:S01]  /*67c0*/  @P2 LDC R5, c[0x0][0xbec] ;  /* 0x0002fb00ff052b82 */ /* 0x002e620000000800 */
[----:B------:R-:W-:Y:S01]  /*67d0*/  UIMAD.WIDE.U32 UR4, UR41, UR8, UR4 ;  /* 0x00000008290472a5 */ /* 0x000fe2000f8e0004 */
[----:B------:R-:W-:Y:S01]  /*67e0*/  IMAD.X R111, RZ, RZ, R9, P6 ;  /* 0x000000ffff6f7224 */ /* 0x000fe200030e0609 */
[----:B------:R3:W5:Y:S01]  /*67f0*/  LD.E.128 R24, desc[UR42][R20.64] ;  /* 0x0000002a14187980 */ /* 0x000762000c101d00 */
[----:B------:R-:W-:-:S03]  /*6800*/  IMAD R30, R3, 0x80, R22 ;  /* 0x00000080031e7824 */ /* 0x000fc600078e0216 */
[----:B------:R-:W5:Y:S01]  /*6810*/  LD.E.128 R52, desc[UR42][R52.64] ;  /* 0x0000002a34347980 */ /* 0x000f62000c101d00 */
[----:B--2---:R-:W2:Y:S03]  /*6820*/  @P2 LDC R14, c[0x0][0xbf0] ;  /* 0x0002fc00ff0e2b82 */ /* 0x004ea60000000800 */
[----:B------:R-:W5:Y:S01]  /*6830*/  LD.E.128 R56, desc[UR42][R56.64] ;  /* 0x0000002a38387980 */ /* 0x000f62000c101d00 */
[----:B------:R-:W-:-:S03]  /*6840*/  IMAD.MOV.U32 R4, RZ, RZ, R6 ;  /* 0x000000ffff047224 */ /* 0x000fc600078e0006 */
[----:B------:R-:W5:Y:S01]  /*6850*/  LD.E.128 R88, desc[UR42][R90.64] ;  /* 0x0000002a5a587980 */ /* 0x000f62000c101d00 */
[----:B0-----:R-:W0:Y:S03]  /*6860*/  LDC.64 R12, c[0x0][0xae0] ;  /* 0x0002b800ff0c7b82 */ /* 0x001e260000000a00 */
[----:B------:R-:W5:Y:S04]  /*6870*/  LD.E.128 R92, desc[UR42][R94.64] ;  /* 0x0000002a5e5c7980 */ /* 0x000f68000c101d00 */
[----:B------:R-:W5:Y:S01]  /*6880*/  LD.E.128 R96, desc[UR42][R98.64] ;  /* 0x0000002a62607980 */ /* 0x000f62000c101d00 */
[----:B-1----:R-:W-:Y:S01]  /*6890*/  @P2 IMAD.HI.U32 R5, R6, R5, RZ ;  /* 0x0000000506052227 */ /* 0x002fe200078e00ff */
[----:B------:R-:W-:-:S02]  /*68a0*/  UIADD3 UR5, UR5, UR7, URZ ;  /* 0x0000000705057290 */ /* 0x000fc4000fffe03f */
[----:B------:R-:W5:Y:S01]  /*68b0*/  LD.E.128 R8, desc[UR42][R8.64] ;  /* 0x0000002a08087980 */ /* 0x000f62000c101d00 */
[----:B------:R-:W-:Y:S01]  /*68c0*/  ULDC.64 UR6, c[0x0][0xad8] ;  /* 0x0002b60000067ab9 */ /* 0x000fe20000000a00 */
[----:B------:R-:W-:Y:S02]  /*68d0*/  UIADD3 UR36, UR36, 0x1, URZ ;  /* 0x0000000124247890 */ /* 0x000fe4000fffe03f */
[----:B------:R-:W5:Y:S01]  /*68e0*/  LD.E.128 R100, desc[UR42][R102.64] ;  /* 0x0000002a66647980 */ /* 0x000f62000c101d00 */
[----:B--2---:R-:W-:Y:S01]  /*68f0*/  @P2 SHF.R.U32.HI R4, RZ, R14, R5 ;  /* 0x0000000eff042219 */ /* 0x004fe20000011605 */
[----:B------:R-:W-:Y:S02]  /*6900*/  ULDC.64 UR8, c[0x0][0xa80] ;  /* 0x0002a00000087ab9 */ /* 0x000fe40000000a00 */
[----:B------:R-:W5:Y:S01]  /*6910*/  LD.E.128 R104, desc[UR42][R106.64] ;  /* 0x0000002a6a687980 */ /* 0x000f62000c101d00 */
[--C-:B------:R-:W-:Y:S01]  /*6920*/  SHF.R.S32.HI R5, RZ, 0x1f, R4.reuse ;  /* 0x0000001fff057819 */ /* 0x100fe20000011404 */
[----:B------:R-:W-:-:S02]  /*6930*/  IMAD.MOV R15, RZ, RZ, -R4 ;  /* 0x000000ffff0f7224 */ /* 0x000fc400078e0a04 */
[----:B------:R-:W5:Y:S02]  /*6940*/  LD.E.128 R108, desc[UR42][R110.64] ;  /* 0x0000002a6e6c7980 */ /* 0x000f64000c101d00 */
[----:B------:R-:W-:Y:S02]  /*6950*/  IMAD R3, R0, R15, R6 ;  /* 0x0000000f00037224 */ /* 0x000fe400078e0206 */
[----:B0-----:R-:W-:Y:S01]  /*6960*/  IMAD R5, R5, R12, RZ ;  /* 0x0000000c05057224 */ /* 0x001fe200078e02ff */
[----:B------:R-:W5:Y:S02]  /*6970*/  LD.E.128 R112, desc[UR42][R114.64] ;  /* 0x0000002a72707980 */ /* 0x000f64000c101d00 */
[----:B------:R-:W-:Y:S02]  /*6980*/  SHF.R.S32.HI R6, RZ, 0x1f, R3 ;  /* 0x0000001fff067819 */ /* 0x000fe40000011403 */
[----:B------:R-:W5:Y:S01]  /*6990*/  LD.E.128 R116, desc[UR42][R118.64] ;  /* 0x0000002a76747980 */ /* 0x000f62000c101d00 */
[----:B------:R-:W-:-:S03]  /*69a0*/  IMAD R13, R4, R13, R5 ;  /* 0x0000000d040d7224 */ /* 0x000fc600078e0205 */
[----:B------:R-:W5:Y:S01]  /*69b0*/  LD.E.128 R120, desc[UR42][R122.64] ;  /* 0x0000002a7a787980 */ /* 0x000f62000c101d00 */
[----:B------:R-:W-:-:S03]  /*69c0*/  IMAD.WIDE.U32 R4, R4, R12, UR4 ;  /* 0x0000000404047e25 */ /* 0x000fc6000f8e000c */
[----:B------:R-:W5:Y:S01]  /*69d0*/  LD.E.128 R124, desc[UR42][R126.64] ;  /* 0x0000002a7e7c7980 */ /* 0x000f62000c101d00 */
[----:B------:R-:W-:Y:S01]  /*69e0*/  @!PT LDS RZ, [RZ] ;  /* 0x00000000fffff984 */ /* 0x000fe20000000800 */
[----:B------:R-:W-:Y:S01]  /*69f0*/  @!PT LDS RZ, [RZ] ;  /* 0x00000000fffff984 */ /* 0x000fe20000000800 */
[----:B------:R-:W-:Y:S01]  /*6a00*/  @!PT LDS RZ, [RZ] ;  /* 0x00000000fffff984 */ /* 0x000fe20000000800 */
[----:B------:R-:W-:Y:S01]  /*6a10*/  @!PT LDS RZ, [RZ] ;  /* 0x00000000fffff984 */ /* 0x000fe20000000800 */
[----:B------:R0:W-:Y:S06]  /*6a20*/  MEMBAR.ALL.CTA ;  /* 0x0000000000007992 */ /* 0x0001ec0000008000 */
[----:B0-----:R-:W0:Y:S01]  /*6a30*/  FENCE.VIEW.ASYNC.S ;  /* 0x00000000000073c6 */ /* 0x001e220000000000 */
[----:B------:R-:W-:Y:S02]  /*6a40*/  IMAD.IADD R5, R5, 0x1, R13 ;  /* 0x0000000105057824 */ /* 0x000fe400078e020d */
[----:B------:R-:W-:-:S02]  /*6a50*/  IMAD R6, R6, UR6, RZ ;  /* 0x0000000606067c24 */ /* 0x000fc4000f8e02ff */
[----:B------:R-:W-:Y:S01]  /*6a60*/  IMAD.WIDE.U32 R4, R3, UR6, R4 ;  /* 0x0000000603047c25 */ /* 0x000fe2000f8e0004 */
[----:B------:R-:W-:-:S03]  /*6a70*/  ISETP.GE.AND P2, PT, R30, R7, PT ;  /* 0x000000071e00720c */ /* 0x000fc60003f46270 */
[----:B------:R-:W-:Y:S01]  /*6a80*/  IMAD R13, R3, UR7, R6 ;  /* 0x00000007030d7c24 */ /* 0x000fe2000f8e0206 */
[----:B------:R-:W-:Y:S01]  /*6a90*/  LEA R6, P3, R4, UR8, 0x1 ;  /* 0x0000000804067c11 */ /* 0x000fe2000f8608ff */
[----:B------:R-:W-:Y:S02]  /*6aa0*/  VIADD R206, R206, 0x22820 ;  /* 0x00022820cece7836 */ /* 0x000fe40000000000 */
[----:B------:R-:W-:Y:S01]  /*6ab0*/  IMAD.IADD R3, R5, 0x1, R13 ;  /* 0x0000000105037824 */ /* 0x000fe200078e020d */
[----:B------:R-:W-:Y:S01]  /*6ac0*/  UISETP.NE.AND UP0, UPT, UR36, 0x2, UPT ;  /* 0x000000022400788c */ /* 0x000fe2000bf05270 */
[----:B------:R-:W-:Y:S01]  /*6ad0*/  VIADD R0, R30, 0x20 ;  /* 0x000000201e007836 */ /* 0x000fe20000000000 */
[----:B------:R-:W-:Y:S01]  /*6ae0*/  ULDC UR4, c[0x0][0xc] ;  /* 0x0000030000047ab9 */ /* 0x000fe20000000800 */
[----:B------:R-:W-:Y:S01]  /*6af0*/  PRMT R206, RZ, 0x654, R206 ;  /* 0x00000654ffce7816 */ /* 0x000fe200000000ce */
[----:B------:R-:W-:Y:S01]  /*6b00*/  UIADD3 UR39, UR4, UR39, URZ ;  /* 0x0000002704277290 */ /* 0x000fe2000fffe03f */
[----:B------:R-:W-:Y:S01]  /*6b10*/  LEA.HI.X R3, R4, UR9, R3, 0x1, P3 ;  /* 0x0000000904037c11 */ /* 0x000fe200098f0c03 */
[----:B------:R-:W-:Y:S01]  /*6b20*/  USEL UR4, URZ, 0x1, UP0 ;  /* 0x000000013f047887 */ /* 0x000fe20008000000 */
[-C--:B------:R-:W-:Y:S01]  /*6b30*/  ISETP.GE.AND P1, PT, R0, R7.reuse, PT ;  /* 0x000000070000720c */ /* 0x080fe20003f26270 */
[----:B------:R-:W-:Y:S01]  /*6b40*/  VIADD R0, R30, 0x40 ;  /* 0x000000401e007836 */ /* 0x000fe20000000000 */
[----:B------:R-:W-:Y:S01]  /*6b50*/  USEL UR36, UR36, URZ, UP0 ;  /* 0x0000003f24247287 */ /* 0x000fe20008000000 */
[----:B0-----:R3:W-:Y:S01]  /*6b60*/  SYNCS.ARRIVE.TRANS64.RED.A1T0 RZ, [R206+URZ], RZ ;  /* 0x000000ffceff79a7 */ /* 0x0017e2000810043f */
[----:B------:R-:W-:Y:S01]  /*6b70*/  ULOP3.LUT UR38, UR38, UR4, URZ, 0x3c, !UPT ;  /* 0x0000000426267292 */ /* 0x000fe2000f8e3c3f */
[----:B------:R3:W0:Y:S01]  /*6b80*/  SHFL.IDX PT, R12, R6, RZ, 0x181f ;  /* 0x00181fff060c7589 */ /* 0x00062200000e0000 */
[----:B------:R-:W-:Y:S03]  /*6b90*/  BSSY B0, `(.L_x_29) ;  /* 0x0000014000007945 */ /* 0x000fe60003800000 */
[----:B------:R3:W1:Y:S01]  /*6ba0*/  SHFL.IDX PT, R13, R3, RZ, 0x181f ;  /* 0x00181fff030d7589 */ /* 0x00066200000e0000 */
[----:B------:R-:W-:Y:S01]  /*6bb0*/  ISETP.GE.AND P0, PT, R0, R7, PT ;  /* 0x000000070000720c */ /* 0x000fe20003f06270 */
[----:B------:R-:W-:-:S12]  /*6bc0*/  @P2 BRA `(.L_x_30) ;  /* 0x0000000000402947 */ /* 0x000fd80003800000 */
[----:B------:R-:W-:Y:S02]  /*6bd0*/  ULDC UR4, c[0x0][0xac8] ;  /* 0x0002b20000047ab9 */ /* 0x000fe40000000800 */
[----:B------:R-:W-:Y:S02]  /*6be0*/  ISETP.GE.AND P4, PT, R18, UR4, PT ;  /* 0x0000000412007c0c */ /* 0x000fe4000bf86270 */
[----:B------:R-:W-:Y:S02]  /*6bf0*/  ISETP.GE.AND P3, PT, R17, UR4, PT ;  /* 0x0000000411007c0c */ /* 0x000fe4000bf66270 */
[----:B------:R-:W-:Y:S02]  /*6c00*/  ISETP.GE.AND P2, PT, R16, UR4, PT ;  /* 0x0000000410007c0c */ /* 0x000fe4000bf46270 */
[----:B------:R-:W-:-:S07]  /*6c10*/  ISETP.GE.AND P5, PT, R2, UR4, PT ;  /* 0x0000000402007c0c */ /* 0x000fce000bfa6270 */
[----:B0-----:R-:W-:-:S04]  /*6c20*/  @!P4 LEA R14, P6, R18, R12, 0x1 ;  /* 0x0000000c120ec211 */ /* 0x001fc800078c08ff */
[----:B-1----:R-:W-:Y:S02]  /*6c30*/  @!P4 LEA.HI.X R15, R18, R13, R214, 0x1, P6 ;  /* 0x0000000d120fc211 */ /* 0x002fe400030f0cd6 */
[----:B---3--:R-:W-:Y:S01]  /*6c40*/  @!P3 LEA R20, P6, R17, R12, 0x1 ;  /* 0x0000000c1114b211 */ /* 0x008fe200078c08ff */
[----:B------:R-:W-:-:S03]  /*6c50*/  @!P5 IMAD.WIDE R4, R2, 0x2, R12 ;  /* 0x000000020204d825 */ /* 0x000fc600078e020c */
[-C--:B------:R-:W-:Y:S02]  /*6c60*/  @!P3 LEA.HI.X R21, R17, R13.reuse, R213, 0x1, P6 ;  /* 0x0000000d1115b211 */ /* 0x080fe400030f0cd5 */
[C---:B------:R-:W-:Y:S01]  /*6c70*/  @!P2 LEA R28, P6, R16.reuse, R12, 0x1 ;  /* 0x0000000c101ca211 */ /* 0x040fe200078c08ff */
[----:B-----5:R2:W-:Y:S03]  /*6c80*/  @!P5 ST.E.128 desc[UR42][R4.64], R8 ;  /* 0x000000080400d985 */ /* 0x0205e6000c101d2a */
[----:B------:R-:W-:Y:S01]  /*6c90*/  @!P2 LEA.HI.X R29, R16, R13, R212, 0x1, P6 ;  /* 0x0000000d101da211 */ /* 0x000fe200030f0cd4 */
[----:B------:R2:W-:Y:S04]  /*6ca0*/  @!P4 ST.E.128 desc[UR42][R14.64], R52 ;  /* 0x000000340e00c985 */ /* 0x0005e8000c101d2a */
[----:B------:R2:W-:Y:S04]  /*6cb0*/  @!P3 ST.E.128 desc[UR42][R20.64], R96 ;  /* 0x000000601400b985 */ /* 0x0005e8000c101d2a */
[----:B------:R2:W-:Y:S02]  /*6cc0*/  @!P2 ST.E.128 desc[UR42][R28.64], R112 ;  /* 0x000000701c00a985 */ /* 0x0005e4000c101d2a */
.L_x_30:
[----:B------:R-:W-:Y:S05]  /*6cd0*/  BSYNC B0 ;  /* 0x0000000000007941 */ /* 0x000fea0003800000 */
.L_x_29:
[----:B--2--5:R2:W4:Y:S01]  /*6ce0*/  SHFL.IDX PT, R9, R3, 0x1, 0x181f ;  /* 0x00381f0003097f89 */ /* 0x02452200000e0000 */
[----:B------:R-:W-:Y:S03]  /*6cf0*/  BSSY B0, `(.L_x_31) ;  /* 0x0000013000007945 */ /* 0x000fe60003800000 */
[----:B------:R2:W0:Y:S01]  /*6d00*/  SHFL.IDX PT, R8, R6, 0x1, 0x181f ;  /* 0x00381f0006087f89 */ /* 0x00042200000e0000 */
[----:B------:R-:W-:Y:S05]  /*6d10*/  @P1 BRA `(.L_x_32) ;  /* 0x0000000000401947 */ /* 0x000fea0003800000 */
[----:B------:R-:W-:Y:S02]  /*6d20*/  ULDC UR4, c[0x0][0xac8] ;  /* 0x0002b20000047ab9 */ /* 0x000fe40000000800 */
[----:B------:R-:W-:Y:S02]  /*6d30*/  ISETP.GE.AND P3, PT, R18, UR4, PT ;  /* 0x0000000412007c0c */ /* 0x000fe4000bf66270 */
[----:B------:R-:W-:Y:S02]  /*6d40*/  ISETP.GE.AND P2, PT, R17, UR4, PT ;  /* 0x0000000411007c0c */ /* 0x000fe4000bf46270 */
[----:B------:R-:W-:Y:S02]  /*6d50*/  ISETP.GE.AND P1, PT, R16, UR4, PT ;  /* 0x0000000410007c0c */ /* 0x000fe4000bf26270 */
[----:B------:R-:W-:-:S07]  /*6d60*/  ISETP.GE.AND P4, PT, R2, UR4, PT ;  /* 0x0000000402007c0c */ /* 0x000fce000bf86270 */
[CC--:B0-----:R-:W-:Y:S02]  /*6d70*/  @!P3 LEA R10, P6, R18.reuse, R8.reuse, 0x1 ;  /* 0x00000008120ab211 */ /* 0x0c1fe400078c08ff */
[CC--:B------:R-:W-:Y:S02]  /*6d80*/  @!P2 LEA R12, P5, R17.reuse, R8.reuse, 0x1 ;  /* 0x00000008110ca211 */ /* 0x0c0fe400078a08ff */
[-C--:B----4-:R-:W-:Y:S02]  /*6d90*/  @!P3 LEA.HI.X R11, R18, R9.reuse, R214, 0x1, P6 ;  /* 0x00000009120bb211 */ /* 0x090fe400030f0cd6 */
[----:B------:R-:W-:Y:S01]  /*6da0*/  @!P1 LEA R14, P6, R16, R8, 0x1 ;  /* 0x00000008100e9211 */ /* 0x000fe200078c08ff */
[----:B------:R-:W-:Y:S01]  /*6db0*/  @!P4 IMAD.WIDE R4, R2, 0x2, R8 ;  /* 0x000000020204c825 */ /* 0x000fe200078e0208 */
[-C--:B-1----:R-:W-:Y:S02]  /*6dc0*/  @!P2 LEA.HI.X R13, R17, R9.reuse, R213, 0x1, P5 ;  /* 0x00000009110da211 */ /* 0x082fe400028f0cd5 */
[----:B------:R-:W-:-:S02]  /*6dd0*/  @!P1 LEA.HI.X R15, R16, R9, R212, 0x1, P6 ;  /* 0x00000009100f9211 */ /* 0x000fc400030f0cd4 */
[----:B------:R0:W-:Y:S04]  /*6de0*/  @!P4 ST.E.128 desc[UR42][R4.64], R40 ;  /* 0x000000280400c985 */ /* 0x0001e8000c101d2a */
[----:B------:R0:W-:Y:S04]  /*6df0*/  @!P3 ST.E.128 desc[UR42][R10.64], R56 ;  /* 0x000000380a00b985 */ /* 0x0001e8000c101d2a */
[----:B------:R0:W-:Y:S04]  /*6e00*/  @!P2 ST.E.128 desc[UR42][R12.64], R100 ;  /* 0x000000640c00a985 */ /* 0x0001e8000c101d2a */
[----:B------:R0:W-:Y:S02]  /*6e10*/  @!P1 ST.E.128 desc[UR42][R14.64], R116 ;  /* 0x000000740e009985 */ /* 0x0001e4000c101d2a */
.L_x_32:
[----:B------:R-:W-:Y:S05]  /*6e20*/  BSYNC B0 ;  /* 0x0000000000007941 */ /* 0x000fea0003800000 */
.L_x_31:
[----:B----4-:R4:W1:Y:S01]  /*6e30*/  SHFL.IDX PT, R9, R3, 0x2, 0x181f ;  /* 0x00581f0003097f89 */ /* 0x01086200000e0000 */
[----:B------:R-:W-:Y:S03]  /*6e40*/  BSSY B0, `(.L_x_33) ;  /* 0x0000013000007945 */ /* 0x000fe60003800000 */
[----:B0-----:R4:W0:Y:S01]  /*6e50*/  SHFL.IDX PT, R8, R6, 0x2, 0x181f ;  /* 0x00581f0006087f89 */ /* 0x00182200000e0000 */
[----:B------:R-:W-:Y:S05]  /*6e60*/  @P0 BRA `(.L_x_34) ;  /* 0x0000000000400947 */ /* 0x000fea0003800000 */
[----:B------:R-:W-:Y:S02]  /*6e70*/  ULDC UR4, c[0x0][0xac8] ;  /* 0x0002b20000047ab9 */ /* 0x000fe40000000800 */
[----:B------:R-:W-:Y:S02]  /*6e80*/  ISETP.GE.AND P4, PT, R18, UR4, PT ;  /* 0x0000000412007c0c */ /* 0x000fe4000bf86270 */
[----:B------:R-:W-:Y:S02]  /*6e90*/  ISETP.GE.AND P5, PT, R17, UR4, PT ;  /* 0x0000000411007c0c */ /* 0x000fe4000bfa6270 */
[----:B------:R-:W-:Y:S02]  /*6ea0*/  ISETP.GE.AND P6, PT, R16, UR4, PT ;  /* 0x0000000410007c0c */ /* 0x000fe4000bfc6270 */
[----:B------:R-:W-:-:S07]  /*6eb0*/  ISETP.GE.AND P3, PT, R2, UR4, PT ;  /* 0x0000000402007c0c */ /* 0x000fce000bf66270 */
[-C--:B0-----:R-:W-:Y:S02]  /*6ec0*/  @!P4 LEA R10, P0, R18, R8.reuse, 0x1 ;  /* 0x00000008120ac211 */ /* 0x081fe400078008ff */
[CC--:B------:R-:W-:Y:S02]  /*6ed0*/  @!P5 LEA R12, P1, R17.reuse, R8.reuse, 0x1 ;  /* 0x00000008110cd211 */ /* 0x0c0fe400078208ff */
[----:B------:R-:W-:Y:S02]  /*6ee0*/  @!P6 LEA R14, P2, R16, R8, 0x1 ;  /* 0x00000008100ee211 */ /* 0x000fe400078408ff */
[----:B-1----:R-:W-:Y:S01]  /*6ef0*/  @!P3 IMAD.WIDE R4, R2, 0x2, R8 ;  /* 0x000000020204b825 */ /* 0x002fe200078e0208 */
[-C--:B------:R-:W-:Y:S02]  /*6f00*/  @!P4 LEA.HI.X R11, R18, R9.reuse, R214, 0x1, P0 ;  /* 0x00000009120bc211 */ /* 0x080fe400000f0cd6 */
[-C--:B------:R-:W-:Y:S02]  /*6f10*/  @!P5 LEA.HI.X R13, R17, R9.reuse, R213, 0x1, P1 ;  /* 0x00000009110dd211 */ /* 0x080fe400008f0cd5 */
[----:B------:R-:W-:Y:S01]  /*6f20*/  @!P6 LEA.HI.X R15, R16, R9, R212, 0x1, P2 ;  /* 0x00000009100fe211 */ /* 0x000fe200010f0cd4 */
[----:B------:R0:W-:Y:S04]  /*6f30*/  @!P3 ST.E.128 desc[UR42][R4.64], R44 ;  /* 0x0000002c0400b985 */ /* 0x0001e8000c101d2a */
[----:B------:R0:W-:Y:S04]  /*6f40*/  @!P4 ST.E.128 desc[UR42][R10.64], R88 ;  /* 0x000000580a00c985 */ /* 0x0001e8000c101d2a */
[----:B------:R0:W-:Y:S04]  /*6f50*/  @!P5 ST.E.128 desc[UR42][R12.64], R104 ;  /* 0x000000680c00d985 */ /* 0x0001e8000c101d2a */
[----:B------:R0:W-:Y:S02]  /*6f60*/  @!P6 ST.E.128 desc[UR42][R14.64], R120 ;  /* 0x000000780e00e985 */ /* 0x0001e4000c101d2a */
.L_x_34:
[----:B------:R-:W-:Y:S05]  /*6f70*/  BSYNC B0 ;  /* 0x0000000000007941 */ /* 0x000fea0003800000 */
.L_x_33:
[----:B------:R-:W-:Y:S01]  /*6f80*/  VIADD R0, R30, 0x60 ;  /* 0x000000601e007836 */ /* 0x000fe20000000000 */
[----:B-1----:R1:W1:Y:S01]  /*6f90*/  SHFL.IDX PT, R9, R3, 0x3, 0x181f ;  /* 0x00781f0003097f89 */ /* 0x00226200000e0000 */
[----:B------:R-:W-:Y:S01]  /*6fa0*/  UIADD3 UR47, UR47, 0x1, URZ ;  /* 0x000000012f2f7890 */ /* 0x000fe2000fffe03f */
[----:B------:R-:W-:Y:S02]  /*6fb0*/  BSSY B0, `(.L_x_35) ;  /* 0x0000014000007945 */ /* 0x000fe40003800000 */
[----:B------:R-:W-:Y:S01]  /*6fc0*/  ISETP.GE.AND P0, PT, R0, R7, PT ;  /* 0x000000070000720c */ /* 0x000fe20003f06270 */
[----:B0-----:R0:W0:-:S12]  /*6fd0*/  SHFL.IDX PT, R8, R6, 0x3, 0x181f ;  /* 0x00781f0006087f89 */ /* 0x00101800000e0000 */
[----:B------:R-:W-:Y:S05]  /*6fe0*/  @P0 BRA `(.L_x_36) ;  /* 0x0000000000400947 */ /* 0x000fea0003800000 */
[----:B------:R-:W-:Y:S02]  /*6ff0*/  ULDC UR4, c[0x0][0xac8] ;  /* 0x0002b20000047ab9 */ /* 0x000fe40000000800 */
[----:B------:R-:W-:Y:S02]  /*7000*/  ISETP.GE.AND P4, PT, R18, UR4, PT ;  /* 0x0000000412007c0c */ /* 0x000fe4000bf86270 */
[----:B------:R-:W-:Y:S02]  /*7010*/  ISETP.GE.AND P5, PT, R17, UR4, PT ;  /* 0x0000000411007c0c */ /* 0x000fe4000bfa6270 */
[----:B------:R-:W-:Y:S02]  /*7020*/  ISETP.GE.AND P6, PT, R16, UR4, PT ;  /* 0x0000000410007c0c */ /* 0x000fe4000bfc6270 */
[----:B------:R-:W-:-:S07]  /*7030*/  ISETP.GE.AND P3, PT, R2, UR4, PT ;  /* 0x0000000402007c0c */ /* 0x000fce000bf66270 */
[-C--:B0-234-:R-:W-:Y:S02]  /*7040*/  @!P4 LEA R6, P0, R18, R8.reuse, 0x1 ;  /* 0x000000081206c211 */ /* 0x09dfe400078008ff */
        /* <DEDUP_REMOVED lines=10> */
.L_x_36:
[----:B------:R-:W-:Y:S05]  /*70f0*/  BSYNC B0 ;  /* 0x0000000000007941 */ /* 0x000fea0003800000 */
.L_x_35:
[----:B------:R-:W5:Y:S02]  /*7100*/  LDC R0, c[0x0][0xc34] ;  /* 0x00030d00ff007b82 */ /* 0x000f640000000800 */
[----:B-----5:R-:W-:-:S13]  /*7110*/  ISETP.LE.AND P0, PT, R0, UR39, PT ;  /* 0x0000002700007c0c */ /* 0x020fda000bf03270 */
[----:B------:R-:W-:Y:S05]  /*7120*/  @!P0 BRA `(.L_x_37) ;  /* 0xffffff9c00208947 */ /* 0x000fea000383ffff */
[----:B------:R-:W-:Y:S05]  /*7130*/  EXIT ;  /* 0x000000000000794d */ /* 0x000fea0003800000 */
.L_x_7:
[----:B------:R-:W-:-:S08]  /*7140*/  NOP ;  /* 0x0000000000007918 */ /* 0x000fd00000000000 */
[----:B------:R-:W0:-:S00]  /*7150*/  USETMAXREG.DEALLOC.CTAPOOL 0x18 ;  /* 0x00000018000079c8 */ /* 0x000e0000080e0500 */
[----:B------:R-:W1:Y:S01]  /*7160*/  S2UR UR5, SR_CTAID.X ;  /* 0x00000000000579c3 */ /* 0x000e620000002500 */
[----:B0-----:R-:W-:Y:S02]  /*7170*/  IMAD.MOV.U32 R2, RZ, RZ, 0x1 ;  /* 0x00000001ff027424 */ /* 0x001fe400078e00ff */
[----:B------:R-:W-:-:S05]  /*7180*/  IMAD.MOV.U32 R18, RZ, RZ, RZ ;  /* 0x000000ffff127224 */ /* 0x000fca00078e00ff */
[----:B------:R-:W1:Y:S02]  /*7190*/  LDC R3, c[0x0][0xc34] ;  /* 0x00030d00ff037b82 */ /* 0x000e640000000800 */
[----:B-1----:R-:W-:Y:S01]  /*71a0*/  ISETP.LE.AND P0, PT, R3, UR5, PT ;  /* 0x0000000503007c0c */ /* 0x002fe2000bf03270 */
[----:B------:R-:W-:-:S05]  /*71b0*/  IMAD.MOV.U32 R3, RZ, RZ, 0x1 ;  /* 0x00000001ff037424 */ /* 0x000fca00078e00ff */
[----:B------:R0:W-:Y:S07]  /*71c0*/  STL [R1], R3 ;  /* 0x0000000301007387 */ /* 0x0001ee0000100800 */
[----:B------:R-:W-:Y:S05]  /*71d0*/  @P0 BRA `(.L_x_38) ;  /* 0x0000003c00340947 */ /* 0x000fea0003800000 */
[----:B------:R-:W1:Y:S01]  /*71e0*/  S2UR UR4, SR_CgaCtaId ;  /* 0x00000000000479c3 */ /* 0x000e620000008800 */
[C---:B------:R-:W-:Y:S01]  /*71f0*/  IMAD.SHL.U32 R2, R0.reuse, 0x8, RZ ;  /* 0x0000000800027824 */ /* 0x040fe200078e00ff */
[----:B------:R-:W-:Y:S01]  /*7200*/  LOP3.LUT R5, R0, 0x7f, RZ, 0xc0, !PT ;  /* 0x0000007f00057812 */ /* 0x000fe200078ec0ff */
[----:B------:R-:W-:Y:S01]  /*7210*/  UMOV UR36, 0x400 ;  /* 0x0000040000247882 */ /* 0x000fe20000000000 */
[----:B------:R-:W-:Y:S01]  /*7220*/  IMAD.MOV.U32 R18, RZ, RZ, RZ ;  /* 0x000000ffff127224 */ /* 0x000fe200078e00ff */
[----:B------:R-:W-:Y:S01]  /*7230*/  ULDC.64 UR40, c[0x0][0x198] ;  /* 0x0000660000287ab9 */ /* 0x000fe20000000a00 */
[----:B0-----:R-:W-:Y:S01]  /*7240*/  LOP3.LUT R3, R2, 0x1f8, RZ, 0xc0, !PT ;  /* 0x000001f802037812 */ /* 0x001fe200078ec0ff */
[----:B------:R-:W-:Y:S01]  /*7250*/  IMAD.U32 R2, RZ, RZ, UR5 ;  /* 0x00000005ff027e24 */ /* 0x000fe2000f8e00ff */
[----:B------:R-:W-:Y:S02]  /*7260*/  ULDC UR38, c[0x0][0xc] ;  /* 0x0000030000267ab9 */ /* 0x000fe40000000800 */
[----:B------:R-:W-:Y:S01]  /*7270*/  LOP3.LUT R4, R3, 0x38, R0, 0x78, !PT ;  /* 0x0000003803047812 */ /* 0x000fe200078e7800 */
[----:B------:R-:W-:Y:S01]  /*7280*/  IMAD.SHL.U32 R3, R5, 0x8, RZ ;  /* 0x0000000805037824 */ /* 0x000fe200078e00ff */
[----:B------:R-:W-:-:S04]  /*7290*/  SHF.R.U32.HI R5, RZ, 0x3, R5 ;  /* 0x00000003ff057819 */ /* 0x000fc80000011605 */
[----:B------:R-:W-:Y:S01]  /*72a0*/  LOP3.LUT R3, R4, 0x200, R3, 0xf8, !PT ;  /* 0x0000020004037812 */ /* 0x000fe200078ef803 */
[----:B------:R-:W-:-:S05]  /*72b0*/  IMAD.SHL.U32 R4, R0, 0x10, RZ ;  /* 0x0000001000047824 */ /* 0x000fca00078e00ff */
[----:B------:R-:W-:Y:S01]  /*72c0*/  LOP3.LUT R0, R5, 0x70, R4, 0xf8, !PT ;  /* 0x0000007005007812 */ /* 0x000fe200078ef804 */
[----:B------:R-:W-:Y:S01]  /*72d0*/  IMAD.MOV.U32 R0, RZ, RZ, 0x1 ;  /* 0x00000001ff007424 */ /* 0x000fe200078e00ff */
[----:B-1----:R-:W-:-:S06]  /*72e0*/  ULEA UR36, UR4, UR36, 0x18 ;  /* 0x0000002404247291 */ /* 0x002fcc000f8ec03f */
[----:B------:R-:W-:-:S05]  /*72f0*/  LEA R3, R3, UR36, 0x1 ;  /* 0x0000002403037c11 */ /* 0x000fca000f8e08ff */
[----:B------:R0:W-:Y:S04]  /*7300*/  STL [R1+0x14], R3 ;  /* 0x0000140301007387 */ /* 0x0001e80000100800 */
[----:B------:R0:W-:Y:S04]  /*7310*/  STL [R1+0x24], R2 ;  /* 0x0000240201007387 */ /* 0x0001e80000100800 */
[----:B------:R0:W-:Y:S04]  /*7320*/  STL [R1], R0 ;  /* 0x0000000001007387 */ /* 0x0001e80000100800 */
[----:B------:R0:W-:Y:S02]  /*7330*/  STL [R1+0x30], RZ ;  /* 0x000030ff01007387 */ /* 0x0001e40000100800 */
.L_x_114:
[----:B------:R-:W2:Y:S01]  /*7340*/  LDL R4, [R1+0x24] ;  /* 0x0000240001047983 */ /* 0x000ea20000100800 */
[----:B0-----:R-:W0:Y:S01]  /*7350*/  LDC R0, c[0x0][0xc38] ;  /* 0x00030e00ff007b82 */ /* 0x001e220000000800 */
[----:B------:R-:W-:Y:S05]  /*7360*/  YIELD ;  /* 0x0000000000007946 */ /* 0x000fea0003800000 */
[----:B------:R-:W-:Y:S02]  /*7370*/  ULDC.64 UR4, c[0x0][0x418] ;  /* 0x0001060000047ab9 */ /* 0x000fe40000000a00 */
[----:B-1----:R-:W1:Y:S01]  /*7380*/  LDC R17, c[0x0][0xc44] ;  /* 0x00031100ff117b82 */ /* 0x002e620000000800 */
[----:B------:R-:W-:-:S03]  /*7390*/  UISETP.NE.U32.AND UP0, UPT, UR4, URZ, UPT ;  /* 0x0000003f0400728c */ /* 0x000fc6000bf05070 */
[----:B------:R-:W-:Y:S01]  /*73a0*/  ULDC UR4, c[0x0][0x424] ;  /* 0x0001090000047ab9 */ /* 0x000fe20000000800 */
[----:B------:R-:W-:Y:S02]  /*73b0*/  UISETP.NE.AND.EX UP0, UPT, UR5, URZ, UPT, UP0 ;  /* 0x0000003f0500728c */ /* 0x000fe4000bf05300 */
[----:B------:R-:W-:Y:S02]  /*73c0*/  UIADD3 UR5, UR36, 0x1c400, URZ ;  /* 0x0001c40024057890 */ /* 0x000fe4000fffe03f */
[----:B------:R-:W-:Y:S02]  /*73d0*/  USEL UR4, UR4, 0x1, UP0 ;  /* 0x0000000104047887 */ /* 0x000fe40008000000 */
[----:B------:R-:W-:Y:S01]  /*73e0*/  ULOP3.LUT UP0, URZ, UR5, 0x3ff, URZ, 0xc0, !UPT ;  /* 0x000003ff053f7892 */ /* 0x000fe2000f80c03f */
[----:B0-----:R-:W-:Y:S02]  /*73f0*/  ISETP.NE.AND P0, PT, R0, 0x1, PT ;  /* 0x000000010000780c */ /* 0x001fe40003f05270 */
[----:B-1----:R-:W-:-:S11]  /*7400*/  ISETP.NE.AND P1, PT, R17, 0x1, PT ;  /* 0x000000011100780c */ /* 0x002fd60003f25270 */
[----:B------:R-:W2:Y:S08]  /*7410*/  @P0 LDC R0, c[0x0][0xc3c] ;  /* 0x00030f00ff000b82 */ /* 0x000eb00000000800 */
[----:B------:R-:W0:Y:S08]  /*7420*/  @P0 LDC R5, c[0x0][0xc40] ;  /* 0x00031000ff050b82 */ /* 0x000e300000000800 */
[----:B------:R-:W1:Y:S01]  /*7430*/  @P1 LDC.64 R2, c[0x0][0xc48] ;  /* 0x00031200ff021b82 */ /* 0x000e620000000a00 */
[----:B--2---:R-:W-:-:S05]  /*7440*/  @P0 IMAD.HI.U32 R0, R4, R0, RZ ;  /* 0x0000000004000227 */ /* 0x004fca00078e00ff */
[----:B0-----:R-:W-:Y:S02]  /*7450*/  @P0 SHF.R.U32.HI R4, RZ, R5, R0 ;  /* 0x00000005ff040219 */ /* 0x001fe40000011600 */
[----:B------:R-:W0:Y:S01]  /*7460*/  LDC R0, c[0x0][0x2f0] ;  /* 0x0000bc00ff007b82 */ /* 0x000e220000000800 */
[----:B------:R-:W-:Y:S02]  /*7470*/  PLOP3.LUT P0, PT, PT, PT, UP0, 0x80, 0x0 ;  /* 0x000000000000781c */ /* 0x000fe40003f0f008 */
[----:B-1----:R-:W-:Y:S01]  /*7480*/  @P1 IMAD.HI.U32 R2, R4, R2, RZ ;  /* 0x0000000204021227 */ /* 0x002fe200078e00ff */
[----:B------:R1:W-:Y:S03]  /*7490*/  STL [R1+0x1c], R4 ;  /* 0x00001c0401007387 */ /* 0x0003e60000100800 */
[----:B------:R-:W-:Y:S01]  /*74a0*/  IMAD.MOV.U32 R19, RZ, RZ, R4 ;  /* 0x000000ffff137224 */ /* 0x000fe200078e0004 */
[----:B------:R-:W-:-:S05]  /*74b0*/  @P1 SHF.R.U32.HI R19, RZ, R3, R2 ;  /* 0x00000003ff131219 */ /* 0x000fca0000011602 */
[----:B------:R1:W-:Y:S01]  /*74c0*/  STL [R1+0x10], R19 ;  /* 0x0000101301007387 */ /* 0x0003e20000100800 */
[----:B0-----:R-:W-:Y:S02]  /*74d0*/  IMAD R6, R0, UR4, RZ ;  /* 0x0000000400067c24 */ /* 0x001fe4000f8e02ff */
[----:B------:R-:W-:Y:S02]  /*74e0*/  IMAD.MOV R0, RZ, RZ, -R19 ;  /* 0x000000ffff007224 */ /* 0x000fe400078e0a13 */
[----:B------:R-:W-:Y:S01]  /*74f0*/  VIADD R2, R6, 0x5f ;  /* 0x0000005f06027836 */ /* 0x000fe20000000000 */
[----:B------:R1:W-:Y:S01]  /*7500*/  STL [R1+0x2c], R6 ;  /* 0x00002c0601007387 */ /* 0x0003e20000100800 */
[----:B------:R-:W-:Y:S02]  /*7510*/  IMAD R17, R17, R0, R4 ;  /* 0x0000000011117224 */ /* 0x000fe400078e0204 */
[----:B------:R-:W-:-:S05]  /*7520*/  IMAD.HI R2, R2, 0x2aaaaaab, RZ ;  /* 0x2aaaaaab02027827 */ /* 0x000fca00078e02ff */
[----:B------:R-:W-:-:S04]  /*7530*/  SHF.R.U32.HI R3, RZ, 0x1f, R2 ;  /* 0x0000001fff037819 */ /* 0x000fc80000011602 */
[----:B------:R-:W-:-:S05]  /*7540*/  LEA.HI.SX32 R0, R2, R3, 0x1c ;  /* 0x0000000302007211 */ /* 0x000fca00078fe2ff */
[----:B------:R1:W-:Y:S01]  /*7550*/  STL [R1+0x20], R0 ;  /* 0x0000200001007387 */ /* 0x0003e20000100800 */
[----:B------:R-:W-:Y:S05]  /*7560*/  @!P0 BRA `(.L_x_39) ;  /* 0x0000000000408947 */ /* 0x000fea0003800000 */
[----:B------:R-:W-:Y:S01]  /*7570*/  MOV R2, 0x0 ;  /* 0x0000000000027802 */ /* 0x000fe20000000f00 */
[----:B------:R-:W-:Y:S01]  /*7580*/  ULDC.64 UR6, c[0x4][0x98] ;  /* 0x0100260000067ab9 */ /* 0x000fe20000000a00 */
[----:B------:R-:W-:Y:S01]  /*7590*/  ULDC.64 UR8, c[0x4][0xa0] ;  /* 0x0100280000087ab9 */ /* 0x000fe20000000a00 */
[----:B------:R-:W-:Y:S01]  /*75a0*/  ULDC.64 UR4, c[0x4][0x8] ;  /* 0x0100020000047ab9 */ /* 0x000fe20000000a00 */
[----:B-1----:R-:W-:Y:S02]  /*75b0*/  IMAD.U32 R4, RZ, RZ, UR6 ;  /* 0x00000006ff047e24 */ /* 0x002fe4000f8e00ff */
[----:B------:R-:W0:Y:S01]  /*75c0*/  LDC.64 R2, c[0x4][R2] ;  /* 0x0100000002027b82 */ /* 0x000e220000000a00 */
[----:B------:R-:W-:Y:S02]  /*75d0*/  IMAD.U32 R5, RZ, RZ, UR7 ;  /* 0x00000007ff057e24 */ /* 0x000fe4000f8e00ff */
[----:B------:R-:W-:Y:S02]  /*75e0*/  IMAD.U32 R6, RZ, RZ, UR8 ;  /* 0x00000008ff067e24 */ /* 0x000fe4000f8e00ff */
[----:B------:R-:W-:-:S02]  /*75f0*/  IMAD.U32 R7, RZ, RZ, UR9 ;  /* 0x00000009ff077e24 */ /* 0x000fc4000f8e00ff */
[----:B------:R-:W-:Y:S02]  /*7600*/  IMAD.U32 R10, RZ, RZ, UR4 ;  /* 0x00000004ff0a7e24 */ /* 0x000fe4000f8e00ff */
[----:B------:R-:W-:Y:S02]  /*7610*/  IMAD.U32 R11, RZ, RZ, UR5 ;  /* 0x00000005ff0b7e24 */ /* 0x000fe4000f8e00ff */
[----:B------:R-:W-:Y:S02]  /*7620*/  IMAD.MOV.U32 R8, RZ, RZ, 0x70 ;  /* 0x00000070ff087424 */ /* 0x000fe400078e00ff */
[----:B------:R-:W-:Y:S02]  /*7630*/  IMAD.MOV.U32 R12, RZ, RZ, 0x1 ;  /* 0x00000001ff0c7424 */ /* 0x000fe400078e00ff */
[----:B------:R-:W-:-:S07]  /*7640*/  IMAD.MOV.U32 R13, RZ, RZ, RZ ;  /* 0x000000ffff0d7224 */ /* 0x000fce00078e00ff */
[----:B------:R-:W-:-:S07]  /*7650*/  LEPC R20, `(.L_x_39) ;  /* 0x000000001014794e */ /* 0x000fce0000000000 */
[----:B0-----:R-:W-:Y:S05]  /*7660*/  CALL.ABS.NOINC R2 ;  /* 0x0000000002007343 */ /* 0x001fea0003c00000 */
.L_x_39:
[----:B------:R-:W-:-:S04]  /*7670*/  UIADD3 UR4, UR36, 0x400, URZ ;  /* 0x0000040024047890 */ /* 0x000fc8000fffe03f */
[----:B------:R-:W-:-:S06]  /*7680*/  ULOP3.LUT UP0, URZ, UR4, 0x3ff, URZ, 0xc0, !UPT ;  /* 0x000003ff043f7892 */ /* 0x000fcc000f80c03f */
[----:B------:R-:W-:-:S13]  /*7690*/  PLOP3.LUT P0, PT, PT, PT, UP0, 0x80, 0x0 ;  /* 0x000000000000781c */ /* 0x000fda0003f0f008 */
[----:B------:R-:W-:Y:S05]  /*76a0*/  @!P0 BRA `(.L_x_40) ;  /* 0x00000000007c8947 */ /* 0x000fea0003800000 */
[----:B------:R-:W-:Y:S01]  /*76b0*/  MOV R16, 0x0 ;  /* 0x0000000000107802 */ /* 0x000fe20000000f00 */
[----:B------:R-:W-:Y:S01]  /*76c0*/  ULDC.64 UR6, c[0x4][0x98] ;  /* 0x0100260000067ab9 */ /* 0x000fe20000000a00 */
[----:B------:R-:W-:Y:S01]  /*76d0*/  ULDC.64 UR8, c[0x4][0xa0] ;  /* 0x0100280000087ab9 */ /* 0x000fe20000000a00 */
[----:B------:R-:W-:Y:S01]  /*76e0*/  ULDC.64 UR4, c[0x4][0x10] ;  /* 0x0100040000047ab9 */ /* 0x000fe20000000a00 */
[----:B------:R0:W2:Y:S01]  /*76f0*/  LDC.64 R2, c[0x4][R16] ;  /* 0x0100000010027b82 */ /* 0x0000a20000000a00 */
[----:B-1----:R-:W-:Y:S02]  /*7700*/  IMAD.U32 R4, RZ, RZ, UR6 ;  /* 0x00000006ff047e24 */ /* 0x002fe4000f8e00ff */
[----:B------:R-:W-:Y:S02]  /*7710*/  IMAD.U32 R5, RZ, RZ, UR7 ;  /* 0x00000007ff057e24 */ /* 0x000fe4000f8e00ff */
[----:B------:R-:W-:Y:S02]  /*7720*/  IMAD.U32 R6, RZ, RZ, UR8 ;  /* 0x00000008ff067e24 */ /* 0x000fe4000f8e00ff */
[----:B------:R-:W-:-:S02]  /*7730*/  IMAD.U32 R7, RZ, RZ, UR9 ;  /* 0x00000009ff077e24 */ /* 0x000fc4000f8e00ff */
[----:B------:R-:W-:Y:S02]  /*7740*/  IMAD.U32 R10, RZ, RZ, UR4 ;  /* 0x00000004ff0a7e24 */ /* 0x000fe4000f8e00ff */
[----:B------:R-:W-:Y:S02]  /*7750*/  IMAD.U32 R11, RZ, RZ, UR5 ;  /* 0x00000005ff0b7e24 */ /* 0x000fe4000f8e00ff */
[----:B------:R-:W-:Y:S02]  /*7760*/  IMAD.MOV.U32 R8, RZ, RZ, 0x70 ;  /* 0x00000070ff087424 */ /* 0x000fe400078e00ff */
[----:B------:R-:W-:Y:S02]  /*7770*/  IMAD.MOV.U32 R12, RZ, RZ, 0x1 ;  /* 0x00000001ff0c7424 */ /* 0x000fe400078e00ff */
[----:B0-----:R-:W-:-:S07]  /*7780*/  IMAD.MOV.U32 R13, RZ, RZ, RZ ;  /* 0x000000ffff0d7224 */ /* 0x001fce00078e00ff */
[----:B------:R-:W-:-:S07]  /*7790*/  LEPC R20, `(.L_x_41) ;  /* 0x000000001014794e */ /* 0x000fce0000000000 */
[----:B--2---:R-:W-:Y:S05]  /*77a0*/  CALL.ABS.NOINC R2 ;  /* 0x0000000002007343 */ /* 0x004fea0003c00000 */
.L_x_41:
[----:B------:R0:W1:Y:S01]  /*77b0*/  LDC.64 R2, c[0x4][R16] ;  /* 0x0100000010027b82 */ /* 0x0000620000000a00 */
[----:B------:R-:W-:Y:S01]  /*77c0*/  ULDC.64 UR6, c[0x4][0x98] ;  /* 0x0100260000067ab9 */ /* 0x000fe20000000a00 */
[----:B------:R-:W-:Y:S01]  /*77d0*/  ULDC.64 UR8, c[0x4][0xa0] ;  /* 0x0100280000087ab9 */ /* 0x000fe20000000a00 */
[----:B------:R-:W-:Y:S01]  /*77e0*/  ULDC.64 UR4, c[0x4][0x18] ;  /* 0x0100060000047ab9 */ /* 0x000fe20000000a00 */
[----:B------:R-:W-:Y:S02]  /*77f0*/  IMAD.U32 R4, RZ, RZ, UR6 ;  /* 0x00000006ff047e24 */ /* 0x000fe4000f8e00ff */
        /* <DEDUP_REMOVED lines=9> */
[----:B-1----:R-:W-:Y:S05]  /*7890*/  CALL.ABS.NOINC R2 ;  /* 0x0000000002007343 */ /* 0x002fea0003c00000 */
.L_x_40:
[----:B------:R-:W-:Y:S01]  /*78a0*/  ULDC.64 UR4, c[0x0][0x9f8] ;  /* 0x00027e0000047ab9 */ /* 0x000fe20000000a00 */
[----:B------:R-:W2:Y:S01]  /*78b0*/  LDL R16, [R1+0x20] ;  /* 0x0000200001107983 */ /* 0x000ea20000100800 */
[----:B------:R-:W-:-:S04]  /*78c0*/  ISETP.NE.U32.AND P0, PT, RZ, UR4, PT ;  /* 0x00000004ff007c0c */ /* 0x000fc8000bf05070 */
[----:B------:R-:W-:-:S13]  /*78d0*/  ISETP.NE.AND.EX P0, PT, RZ, UR5, PT, P0 ;  /* 0x00000005ff007c0c */ /* 0x000fda000bf05300 */
[----:B------:R-:W0:Y:S02]  /*78e0*/  @P0 LDC.64 R2, c[0x0][0x9f8] ;  /* 0x00027e00ff020b82 */ /* 0x000e240000000a00 */
[----:B0-----:R-:W-:-:S05]  /*78f0*/  @P0 IMAD.WIDE R2, R19, 0x4, R2 ;  /* 0x0000000413020825 */ /* 0x001fca00078e0202 */
[----:B-1----:R0:W3:Y:S01]  /*7900*/  @P0 LDG.E R19, desc[UR42][R2.64] ;  /* 0x0000002a02130981 */ /* 0x0020e2000c1e1900 */
[----:B------:R-:W-:Y:S01]  /*7910*/  UMOV UR4, 0xffffffff ;  /* 0xffffffff00047882 */ /* 0x000fe20000000000 */
[----:B0-----:R-:W0:Y:S02]  /*7920*/  LDC.64 R2, c[0x0][0x418] ;  /* 0x00010600ff027b82 */ /* 0x001e240000000a00 */
[----:B0-----:R-:W-:-:S04]  /*7930*/  ISETP.NE.U32.AND P0, PT, R2, RZ, PT ;  /* 0x000000ff0200720c */ /* 0x001fc80003f05070 */
[----:B------:R-:W-:-:S04]  /*7940*/  ISETP.NE.AND.EX P1, PT, R3, RZ, PT, P0 ;  /* 0x000000ff0300720c */ /* 0x000fc80003f25300 */
[----:B------:R-:W-:Y:S01]  /*7950*/  P2R R0, PR, RZ, 0x2 ;  /* 0x00000002ff007803 */ /* 0x000fe20000000000 */
[----:B--2---:R-:W-:-:S05]  /*7960*/  VIADD R8, R16, 0xffffffff ;  /* 0xffffffff10087836 */ /* 0x004fca0000000000 */
[----:B------:R0:W-:Y:S04]  /*7970*/  STL [R1+0x18], R8 ;  /* 0x0000180801007387 */ /* 0x0001e80000100800 */
[----:B------:R0:W-:Y:S01]  /*7980*/  STL [R1+0xc], R0 ;  /* 0x00000c0001007387 */ /* 0x0001e20000100800 */
[----:B---3--:R-:W-:Y:S02]  /*7990*/  SHF.R.S32.HI R7, RZ, 0x1f, R19 ;  /* 0x0000001fff077819 */ /* 0x008fe40000011413 */
[----:B------:R-:W-:-:S03]  /*79a0*/  SEL R16, R19, RZ, !P1 ;  /* 0x000000ff13107207 */ /* 0x000fc60004800000 */
[----:B------:R0:W-:Y:S01]  /*79b0*/  STL [R1+0x4], R7 ;  /* 0x0000040701007387 */ /* 0x0001e20000100800 */
[----:B------:R-:W-:Y:S05]  /*79c0*/  BRA.DIV UR4, `(.L_x_42) ;  /* 0x0000003a04887947 */ /* 0x000fea000b800000 */
[----:B0-----:R-:W0:Y:S02]  /*79d0*/  S2R R0, SR_TID.X ;  /* 0x0000000000007919 */ /* 0x001e240000002100 */
[----:B0-----:R-:W-:-:S04]  /*79e0*/  SHF.R.U32.HI R0, RZ, 0x5, R0 ;  /* 0x00000005ff007819 */ /* 0x001fc80000011600 */
[----:B------:R-:W-:-:S05]  /*79f0*/  LOP3.LUT R0, R0, 0x3, RZ, 0xc0, !PT ;  /* 0x0000000300007812 */ /* 0x000fca00078ec0ff */
[----:B------:R0:W1:Y:S02]  /*7a00*/  SHFL.IDX PT, R14, R0, RZ, 0x1f ;  /* 0x00001fff000e7589 */ /* 0x00006400000e0000 */
.L_x_130:
[----:B------:R-:W-:Y:S02]  /*7a10*/  PLOP3.LUT P2, PT, PT, PT, PT, 0x8, 0x0 ;  /* 0x000000000000781c */ /* 0x000fe40003f4e170 */
[----:B-1----:R-:W-:Y:S02]  /*7a20*/  ISETP.NE.AND P0, PT, R14, RZ, PT ;  /* 0x000000ff0e00720c */ /* 0x002fe40003f05270 */
[----:B0-----:R-:W-:-:S05]  /*7a30*/  P2R R0, PR, RZ, 0x4 ;  /* 0x00000004ff007803 */ /* 0x001fca0000000000 */
[----:B------:R0:W-:Y:S06]  /*7a40*/  STL [R1+0x8], R0 ;  /* 0x0000080001007387 */ /* 0x0001ec0000100800 */
[----:B------:R-:W-:Y:S05]  /*7a50*/  @P0 BRA `(.L_x_43) ;  /* 0x0000000000f80947 */ /* 0x000fea0003800000 */
[----:B------:R-:W-:-:S03]  /*7a60*/  UMOV UR4, 0xffffffff ;  /* 0xffffffff00047882 */ /* 0x000fc60000000000 */
[----:B------:R-:W-:Y:S05]  /*7a70*/  BRA.DIV UR4, `(.L_x_44) ;  /* 0x0000003a04907947 */ /* 0x000fea000b800000 */
[----:B------:R-:W-:-:S13]  /*7a80*/  ELECT P6, URZ, PT ;  /* 0x00000000003f782f */ /* 0x000fda00038c0000 */
.L_x_133:
[----:B------:R-:W-:Y:S05]  /*7a90*/  @!P6 BRA `(.L_x_43) ;  /* 0x0000000000e8e947 */ /* 0x000fea0003800000 */
[----:B------:R1:W-:Y:S01]  /*7aa0*/  STL [R1+0x28], R8 ;  /* 0x0000280801007387 */ /* 0x0003e20000100800 */
[----:B------:R-:W-:Y:S01]  /*7ab0*/  IMAD.MOV.U32 R16, RZ, RZ, R19 ;  /* 0x000000ffff107224 */ /* 0x000fe200078e0013 */
[----:B------:R-:W-:Y:S06]  /*7ac0*/  @!P1 BRA `(.L_x_45) ;  /* 0x00000000004c9947 */ /* 0x000fec0003800000 */
[----:B------:R-:W2:Y:S01]  /*7ad0*/  LDC R6, c[0x0][0x43c] ;  /* 0x00010f00ff067b82 */ /* 0x000ea20000000800 */
[----:B0-----:R-:W-:Y:S01]  /*7ae0*/  IMAD.MOV.U32 R0, RZ, RZ, R8 ;  /* 0x000000ffff007224 */ /* 0x001fe200078e0008 */
[----:B------:R-:W-:Y:S01]  /*7af0*/  ULDC.64 UR4, c[0x0][0x428] ;  /* 0x00010a0000047ab9 */ /* 0x000fe20000000a00 */
[----:B--2---:R-:W-:-:S13]  /*7b00*/  ISETP.NE.AND P0, PT, R6, 0x1, PT ;  /* 0x000000010600780c */ /* 0x004fda0003f05270 */
[----:B------:R-:W0:Y:S02]  /*7b10*/  @P0 LDC.64 R4, c[0x0][0x440] ;  /* 0x00011000ff040b82 */ /* 0x000e240000000a00 */
[----:B0-----:R-:W-:-:S05]  /*7b20*/  @P0 IMAD.HI.U32 R4, R8, R4, RZ ;  /* 0x0000000408040227 */ /* 0x001fca00078e00ff */
[----:B------:R-:W-:-:S04]  /*7b30*/  @P0 SHF.R.U32.HI R0, RZ, R5, R4 ;  /* 0x00000005ff000219 */ /* 0x000fc80000011604 */
[--C-:B------:R-:W-:Y:S01]  /*7b40*/  SHF.R.S32.HI R5, RZ, 0x1f, R0.reuse ;  /* 0x0000001fff057819 */ /* 0x100fe20000011400 */
[----:B------:R-:W-:-:S04]  /*7b50*/  IMAD.MOV R4, RZ, RZ, -R0 ;  /* 0x000000ffff047224 */ /* 0x000fc800078e0a00 */
[----:B------:R-:W-:Y:S02]  /*7b60*/  IMAD R6, R6, R4, R8 ;  /* 0x0000000406067224 */ /* 0x000fe400078e0208 */
[----:B------:R-:W-:-:S03]  /*7b70*/  IMAD.MOV.U32 R4, RZ, RZ, R0 ;  /* 0x000000ffff047224 */ /* 0x000fc600078e0000 */
[----:B------:R0:W-:Y:S01]  /*7b80*/  STL [R1+0x28], R6 ;  /* 0x0000280601007387 */ /* 0x0001e20000100800 */
[----:B------:R-:W-:-:S03]  /*7b90*/  IMAD.WIDE.U32 R4, R19, UR4, R4 ;  /* 0x0000000413047c25 */ /* 0x000fc6000f8e0004 */
[----:B------:R-:W-:Y:S01]  /*7ba0*/  LEA R2, P0, R4, R2, 0x2 ;  /* 0x0000000204027211 */ /* 0x000fe200078010ff */
[----:B0-----:R-:W-:-:S04]  /*7bb0*/  IMAD R6, R7, UR4, RZ ;  /* 0x0000000407067c24 */ /* 0x001fc8000f8e02ff */
[----:B------:R-:W-:-:S04]  /*7bc0*/  IMAD R0, R19, UR5, R6 ;  /* 0x0000000513007c24 */ /* 0x000fc8000f8e0206 */
[----:B------:R-:W-:-:S05]  /*7bd0*/  IMAD.IADD R0, R5, 0x1, R0 ;  /* 0x0000000105007824 */ /* 0x000fca00078e0200 */
[----:B------:R-:W-:-:S05]  /*7be0*/  LEA.HI.X R3, R4, R3, R0, 0x2, P0 ;  /* 0x0000000304037211 */ /* 0x000fca00000f1400 */
[----:B------:R2:W5:Y:S02]  /*7bf0*/  LDG.E R16, desc[UR42][R2.64] ;  /* 0x0000002a02107981 */ /* 0x000564000c1e1900 */
.L_x_45:
[----:B--2---:R-:W2:Y:S01]  /*7c00*/  LDL R2, [R1] ;  /* 0x0000000001027983 */ /* 0x004ea20000100800 */
[----:B0-----:R-:W-:Y:S02]  /*7c10*/  LEA R0, R18, UR36, 0x3 ;  /* 0x0000002412007c11 */ /* 0x001fe4000f8e18ff */
[----:B--2---:R-:W-:-:S04]  /*7c20*/  SHF.L.U32 R2, R2, 0x1f, RZ ;  /* 0x0000001f02027819 */ /* 0x004fc800000006ff */
[----:B------:R-:W0:Y:S02]  /*7c30*/  SYNCS.PHASECHK.TRANS64.TRYWAIT P0, [R0+URZ+0x22840], R2 ;  /* 0x02284002000075a7 */ /* 0x000e24000800017f */
[----:B0-----:R-:W-:Y:S05]  /*7c40*/  @!P0 BRA `(.L_x_46) ;  /* 0x00000038003c8947 */ /* 0x001fea0003800000 */
.L_x_134:
[----:B------:R-:W2:Y:S02]  /*7c50*/  S2R R3, SR_TID.X ;  /* 0x0000000000037919 */ /* 0x000ea40000002100 */
[----:B--2---:R-:W-:-:S04]  /*7c60*/  LOP3.LUT R3, R3, 0x7f, RZ, 0xc0, !PT ;  /* 0x0000007f03037812 */ /* 0x004fc800078ec0ff */
[----:B------:R-:W-:-:S13]  /*7c70*/  ISETP.NE.AND P0, PT, R3, RZ, PT ;  /* 0x000000ff0300720c */ /* 0x000fda0003f05270 */
[----:B------:R-:W-:Y:S05]  /*7c80*/  @P0 BRA `(.L_x_47) ;  /* 0x00000000001c0947 */ /* 0x000fea0003800000 */
[----:B------:R-:W2:Y:S01]  /*7c90*/  S2R R3, SR_TID.X ;  /* 0x0000000000037919 */ /* 0x000ea20000002100 */
[----:B0-----:R-:W-:-:S04]  /*7ca0*/  IMAD.MOV.U32 R2, RZ, RZ, 0x3000 ;  /* 0x00003000ff027424 */ /* 0x001fc800078e00ff */
[----:B------:R3:W-:Y:S01]  /*7cb0*/  SYNCS.ARRIVE.TRANS64 RZ, [R0+URZ+0x22830], R2 ;  /* 0x0228300200ff79a7 */ /* 0x0007e2000800003f */
[----:B--2---:R-:W-:-:S04]  /*7cc0*/  LOP3.LUT R3, R3, 0x1f, RZ, 0xc0, !PT ;  /* 0x0000001f03037812 */ /* 0x004fc800078ec0ff */
[----:B------:R-:W-:-:S13]  /*7cd0*/  ISETP.NE.AND P0, PT, R3, RZ, PT ;  /* 0x000000ff0300720c */ /* 0x000fda0003f05270 */
[----:B---3--:R-:W-:Y:S05]  /*7ce0*/  @!P0 BRA `(.L_x_47) ;  /* 0x0000000000048947 */ /* 0x008fea0003800000 */
[----:B------:R-:W-:Y:S01]  /*7cf0*/  BPT.TRAP 0x1 ;  /* 0x000000040000795c */ /* 0x000fe20000300000 */
.L_x_47:
[----:B0-----:R-:W2:Y:S01]  /*7d00*/  LDL R2, [R1+0x28] ;  /* 0x0000280001027983 */ /* 0x001ea20000100800 */
[----:B------:R-:W-:Y:S01]  /*7d10*/  R2UR UR8, R18 ;  /* 0x00000000120872ca */ /* 0x000fe200000e0000 */
[----:B------:R-:W-:Y:S01]  /*7d20*/  UIADD3 UR4, UP0, UR40, 0x370, URZ ;  /* 0x0000037028047890 */ /* 0x000fe2000ff1e03f */
[----:B------:R-:W-:Y:S01]  /*7d30*/  R2UR UR9, R0 ;  /* 0x00000000000972ca */ /* 0x000fe200000e0000 */
[----:B------:R-:W-:Y:S01]  /*7d40*/  UMOV UR6, 0x0 ;  /* 0x0000000000067882 */ /* 0x000fe20000000000 */
[----:B------:R-:W-:Y:S01]  /*7d50*/  R2UR UR12, R17 ;  /* 0x00000000110c72ca */ /* 0x000fe200000e0000 */
[----:B------:R-:W-:Y:S01]  /*7d60*/  UIADD3.X UR5, URZ, UR41, URZ, UP0, !UPT ;  /* 0x000000293f057290 */ /* 0x000fe200087fe43f */
[----:B-----5:R-:W-:Y:S01]  /*7d70*/  R2UR UR13, R16 ;  /* 0x00000000100d72ca */ /* 0x020fe200000e0000 */
[----:B------:R-:W-:Y:S01]  /*7d80*/  UMOV UR7, 0x14f00000 ;  /* 0x14f0000000077882 */ /* 0x000fe20000000000 */
[----:B------:R-:W-:Y:S01]  /*7d90*/  PLOP3.LUT P0, PT, PT, PT, PT, 0x80, 0x0 ;  /* 0x000000000000781c */ /* 0x000fe20003f0f070 */
[----:B------:R-:W-:-:S03]  /*7da0*/  UMOV UR10, URZ ;  /* 0x0000003f000a7c82 */ /* 0x000fc60008000000 */
[----:B------:R-:W-:Y:S01]  /*7db0*/  P2R R0, PR, RZ, 0x1 ;  /* 0x00000001ff007803 */ /* 0x000fe20000000000 */
[----:B------:R-:W-:Y:S02]  /*7dc0*/  UIMAD UR8, UR8, 0x3000, UR36 ;  /* 0x00003000080878a4 */ /* 0x000fe4000f8e0224 */
[----:B------:R-:W-:Y:S02]  /*7dd0*/  UIADD3 UR9, UR9, 0x22830, URZ ;  /* 0x0002283009097890 */ /* 0x000fe4000fffe03f */
[----:B------:R-:W-:Y:S01]  /*7de0*/  UIADD3 UR8, UR8, 0x1c400, URZ ;  /* 0x0001c40008087890 */ /* 0x000fe2000fffe03f */
[----:B------:R3:W-:Y:S01]  /*7df0*/  STL [R1+0x8], R0 ;  /* 0x0000080001007387 */ /* 0x0007e20000100800 */
[----:B--2---:R-:W-:-:S13]  /*7e00*/  R2UR UR11, R2 ;  /* 0x00000000020b72ca */ /* 0x004fda00000e0000 */
[----:B------:R-:W-:-:S09]  /*7e10*/  UIMAD UR11, UR11, 0x60, URZ ;  /* 0x000000600b0b78a4 */ /* 0x000fd2000f8e023f */
[----:B------:R3:W-:Y:S02]  /*7e20*/  UTMALDG.4D [UR8], [UR4], desc[UR6] ;  /* 0x00000608040075b4 */ /* 0x0007e40008019000 */
[----:B---3--:R-:W-:Y:S01]  /*7e30*/  NOP ;  /* 0x0000000000007918 */ /* 0x008fe20000000000 */
.L_x_43:
[----:B------:R-:W-:Y:S05]  /*7e40*/  WARPSYNC.ALL ;  /* 0x0000000000007948 */ /* 0x000fea0003800000 */
[----:B------:R-:W-:Y:S01]  /*7e50*/  UIADD3 UR4, UR36, 0x18400, URZ ;  /* 0x0001840024047890 */ /* 0x000fe2000fffe03f */
[----:B------:R-:W-:Y:S03]  /*7e60*/  BAR.SYNC.DEFER_BLOCKING 0x8, 0x180 ;  /* 0x0206000000007b1d */ /* 0x000fe60000010000 */
[----:B------:R-:W-:-:S06]  /*7e70*/  ULOP3.LUT UP0, URZ, UR4, 0x3ff, URZ, 0xc0, !UPT ;  /* 0x000003ff043f7892 */ /* 0x000fcc000f80c03f */
[----:B------:R-:W-:-:S13]  /*7e80*/  PLOP3.LUT P0, PT, PT, PT, UP0, 0x80, 0x0 ;  /* 0x000000000000781c */ /* 0x000fda0003f0f008 */
[----:B------:R-:W-:Y:S05]  /*7e90*/  @!P0 BRA `(.L_x_48) ;  /* 0x0000000000408947 */ /* 0x000fea0003800000 */
[----:B------:R-:W-:Y:S01]  /*7ea0*/  MOV R2, 0x0 ;  /* 0x0000000000027802 */ /* 0x000fe20000000f00 */
[----:B------:R-:W-:Y:S01]  /*7eb0*/  ULDC.64 UR6, c[0x4][0x98] ;  /* 0x0100260000067ab9 */ /* 0x000fe20000000a00 */
[----:B------:R-:W-:Y:S01]  /*7ec0*/  ULDC.64 UR8, c[0x4][0xa0] ;  /* 0x0100280000087ab9 */ /* 0x000fe20000000a00 */
[----:B------:R-:W-:Y:S01]  /*7ed0*/  ULDC.64 UR4, c[0x4][0x20] ;  /* 0x0100080000047ab9 */ /* 0x000fe20000000a00 */
[----:B------:R-:W-:Y:S02]  /*7ee0*/  IMAD.U32 R4, RZ, RZ, UR6 ;  /* 0x00000006ff047e24 */ /* 0x000fe4000f8e00ff */
[----:B------:R-:W2:Y:S01]  /*7ef0*/  LDC.64 R2, c[0x4][R2] ;  /* 0x0100000002027b82 */ /* 0x000ea20000000a00 */
[----:B------:R-:W-:Y:S02]  /*7f00*/  IMAD.U32 R5, RZ, RZ, UR7 ;  /* 0x00000007ff057e24 */ /* 0x000fe4000f8e00ff */
[----:B------:R-:W-:Y:S02]  /*7f10*/  IMAD.U32 R6, RZ, RZ, UR8 ;  /* 0x00000008ff067e24 */ /* 0x000fe4000f8e00ff */
[----:B------:R-:W-:-:S02]  /*7f20*/  IMAD.U32 R7, RZ, RZ, UR9 ;  /* 0x00000009ff077e24 */ /* 0x000fc4000f8e00ff */
[----:B------:R-:W-:Y:S02]  /*7f30*/  IMAD.U32 R10, RZ, RZ, UR4 ;  /* 0x00000004ff0a7e24 */ /* 0x000fe4000f8e00ff */
[----:B------:R-:W-:Y:S02]  /*7f40*/  IMAD.U32 R11, RZ, RZ, UR5 ;  /* 0x00000005ff0b7e24 */ /* 0x000fe4000f8e00ff */
[----:B-1----:R-:W-:Y:S02]  /*7f50*/  IMAD.MOV.U32 R8, RZ, RZ, 0x70 ;  /* 0x00000070ff087424 */ /* 0x002fe400078e00ff */
[----:B------:R-:W-:Y:S02]  /*7f60*/  IMAD.MOV.U32 R12, RZ, RZ, 0x1 ;  /* 0x00000001ff0c7424 */ /* 0x000fe400078e00ff */
[----:B------:R-:W-:-:S07]  /*7f70*/  IMAD.MOV.U32 R13, RZ, RZ, RZ ;  /* 0x000000ffff0d7224 */ /* 0x000fce00078e00ff */
[----:B------:R-:W-:-:S07]  /*7f80*/  LEPC R20, `(.L_x_48) ;  /* 0x000000001014794e */ /* 0x000fce0000000000 */
[----:B0-2---:R-:W-:Y:S05]  /*7f90*/  CALL.ABS.NOINC R2 ;  /* 0x0000000002007343 */ /* 0x005fea0003c00000 */
.L_x_48:
[----:B------:R-:W2:Y:S01]  /*7fa0*/  LDL.LU R5, [R1+0x10] ;  /* 0x0000100001057983 */ /* 0x000ea20000300800 */
[----:B0-----:R-:W-:Y:S01]  /*7fb0*/  SHF.R.S32.HI R0, RZ, 0x1f, R17 ;  /* 0x0000001fff007819 */ /* 0x001fe20000011411 */
[----:B------:R-:W-:Y:S01]  /*7fc0*/  ULDC.64 UR4, c[0x0][0x2d8] ;  /* 0x0000b60000047ab9 */ /* 0x000fe20000000a00 */
[----:B-1----:R-:W0:Y:S01]  /*7fd0*/  LDC R8, c[0x0][0x448] ;  /* 0x00011200ff087b82 */ /* 0x002e220000000800 */
[----:B------:R-:W3:Y:S01]  /*7fe0*/  LDL.LU R7, [R1+0x1c] ;  /* 0x00001c0001077983 */ /* 0x000ee20000300800 */
[----:B------:R-:W-:Y:S01]  /*7ff0*/  ULDC UR6, c[0x0][0x2b8] ;  /* 0x0000ae0000067ab9 */ /* 0x000fe20000000800 */
[----:B------:R-:W-:Y:S02]  /*8000*/  IMAD R0, R0, UR4, RZ ;  /* 0x0000000400007c24 */ /* 0x000fe4000f8e02ff */
[C---:B------:R-:W-:Y:S01]  /*8010*/  IMAD.WIDE.U32 R2, R17.reuse, UR4, RZ ;  /* 0x0000000411027c25 */ /* 0x040fe2000f8e00ff */
[----:B------:R-:W4:Y:S03]  /*8020*/  LDL R4, [R1+0x24] ;  /* 0x0000240001047983 */ /* 0x000f260000100800 */
[----:B------:R-:W-:Y:S01]  /*8030*/  IMAD R0, R17, UR5, R0 ;  /* 0x0000000511007c24 */ /* 0x000fe2000f8e0200 */
[----:B------:R-:W-:-:S03]  /*8040*/  ULDC.64 UR4, c[0x0][0x2e0] ;  /* 0x0000b80000047ab9 */ /* 0x000fc60000000a00 */
[----:B------:R-:W-:Y:S01]  /*8050*/  IMAD.IADD R3, R3, 0x1, R0 ;  /* 0x0000000103037824 */ /* 0x000fe200078e0200 */
[----:B0-----:R-:W-:-:S13]  /*8060*/  ISETP.NE.AND P0, PT, R8, 0x1, PT ;  /* 0x000000010800780c */ /* 0x001fda0003f05270 */
[----:B------:R-:W0:Y:S01]  /*8070*/  @P0 LDC R6, c[0x0][0x44c] ;  /* 0x00011300ff060b82 */ /* 0x000e220000000800 */
[----:B--2---:R-:W-:Y:S01]  /*8080*/  SHF.R.S32.HI R0, RZ, 0x1f, R5 ;  /* 0x0000001fff007819 */ /* 0x004fe20000011405 */
[----:B------:R-:W-:-:S04]  /*8090*/  IMAD.WIDE.U32 R2, R5, UR4, R2 ;  /* 0x0000000405027c25 */ /* 0x000fc8000f8e0002 */
[----:B------:R-:W-:Y:S01]  /*80a0*/  IMAD R0, R0, UR4, RZ ;  /* 0x0000000400007c24 */ /* 0x000fe2000f8e02ff */
[----:B------:R-:W-:-:S03]  /*80b0*/  ULDC UR4, c[0x0][0xc38] ;  /* 0x00030e0000047ab9 */ /* 0x000fc60000000800 */
[----:B------:R-:W-:Y:S02]  /*80c0*/  IMAD R0, R5, UR5, R0 ;  /* 0x0000000505007c24 */ /* 0x000fe4000f8e0200 */
[----:B------:R-:W1:Y:S02]  /*80d0*/  S2R R5, SR_TID.X ;  /* 0x0000000000057919 */ /* 0x000e640000002100 */
[----:B------:R-:W-:Y:S02]  /*80e0*/  IMAD.IADD R3, R3, 0x1, R0 ;  /* 0x0000000103037824 */ /* 0x000fe400078e0200 */
[----:B---3--:R-:W-:Y:S02]  /*80f0*/  IMAD.MOV R0, RZ, RZ, -R7 ;  /* 0x000000ffff007224 */ /* 0x008fe400078e0a07 */
[----:B------:R-:W2:Y:S02]  /*8100*/  @P0 LDC R7, c[0x0][0x450] ;  /* 0x00011400ff070b82 */ /* 0x000ea40000000800 */
[----:B----4-:R-:W-:Y:S01]  /*8110*/  IMAD R0, R0, UR4, R4 ;  /* 0x0000000400007c24 */ /* 0x010fe2000f8e0204 */
[----:B------:R-:W3:Y:S01]  /*8120*/  S2R R10, SR_TID.X ;  /* 0x00000000000a7919 */ /* 0x000ee20000002100 */
[----:B------:R-:W-:-:S02]  /*8130*/  ULDC.64 UR4, c[0x0][0x2d0] ;  /* 0x0000b40000047ab9 */ /* 0x000fc40000000a00 */
[----:B------:R-:W-:Y:S01]  /*8140*/  IMAD.SHL.U32 R4, R0, 0x80, RZ ;  /* 0x0000008000047824 */ /* 0x000fe200078e00ff */
[----:B-1----:R-:W-:-:S04]  /*8150*/  LOP3.LUT R5, R5, 0x7f, RZ, 0xc0, !PT ;  /* 0x0000007f05057812 */ /* 0x002fc800078ec0ff */
[----:B------:R-:W-:Y:S02]  /*8160*/  SHF.R.U32.HI R9, RZ, 0x3, R5 ;  /* 0x00000003ff097819 */ /* 0x000fe40000011605 */
[----:B------:R-:W1:Y:S02]  /*8170*/  S2R R5, SR_TID.X ;  /* 0x0000000000057919 */ /* 0x000e640000002100 */
[----:B-1----:R-:W-:-:S05]  /*8180*/  IMAD.SHL.U32 R5, R5, 0x10, RZ ;  /* 0x0000001005057824 */ /* 0x002fca00078e00ff */
[----:B------:R-:W-:Y:S02]  /*8190*/  LOP3.LUT R5, R9, 0x70, R5, 0xf8, !PT ;  /* 0x0000007009057812 */ /* 0x000fe400078ef805 */
[----:B------:R1:W5:Y:S02]  /*81a0*/  LDL R9, [R1+0x14] ;  /* 0x0000140001097983 */ /* 0x0003640000100800 */
[----:B------:R-:W-:-:S05]  /*81b0*/  LOP3.LUT R0, R5, R4, RZ, 0xfc, !PT ;  /* 0x0000000405007212 */ /* 0x000fca00078efcff */
[----:B0-----:R-:W-:-:S04]  /*81c0*/  @P0 IMAD.HI.U32 R6, R0, R6, RZ ;  /* 0x0000000600060227 */ /* 0x001fc800078e00ff */
[----:B------:R-:W-:Y:S01]  /*81d0*/  IMAD.MOV.U32 R5, RZ, RZ, R0 ;  /* 0x000000ffff057224 */ /* 0x000fe200078e0000 */
[----:B--2---:R-:W-:-:S05]  /*81e0*/  @P0 SHF.R.U32.HI R5, RZ, R7, R6 ;  /* 0x00000007ff050219 */ /* 0x004fca0000011606 */
[----:B------:R-:W-:-:S04]  /*81f0*/  IMAD.MOV R6, RZ, RZ, -R5 ;  /* 0x000000ffff067224 */ /* 0x000fc800078e0a05 */
[----:B------:R-:W-:Y:S01]  /*8200*/  IMAD R0, R8, R6, R0 ;  /* 0x0000000608007224 */ /* 0x000fe200078e0200 */
[----:B------:R-:W-:Y:S01]  /*8210*/  SHF.R.S32.HI R6, RZ, 0x1f, R5 ;  /* 0x0000001fff067819 */ /* 0x000fe20000011405 */
[----:B------:R-:W-:-:S04]  /*8220*/  IMAD.WIDE.U32 R2, R5, UR4, R2 ;  /* 0x0000000405027c25 */ /* 0x000fc8000f8e0002 */
[----:B------:R-:W-:-:S04]  /*8230*/  IMAD R6, R6, UR4, RZ ;  /* 0x0000000406067c24 */ /* 0x000fc8000f8e02ff */
[----:B------:R-:W-:Y:S01]  /*8240*/  IMAD R6, R5, UR5, R6 ;  /* 0x0000000505067c24 */ /* 0x000fe2000f8e0206 */
[----:B------:R-:W-:Y:S01]  /*8250*/  SHF.R.S32.HI R5, RZ, 0x1f, R0 ;  /* 0x0000001fff057819 */ /* 0x000fe20000011400 */
[----:B------:R-:W-:Y:S02]  /*8260*/  ULDC.64 UR4, c[0x0][0x2c8] ;  /* 0x0000b20000047ab9 */ /* 0x000fe40000000a00 */
[----:B------:R-:W-:Y:S02]  /*8270*/  IMAD.IADD R3, R3, 0x1, R6 ;  /* 0x0000000103037824 */ /* 0x000fe400078e0206 */
[----:B------:R-:W-:Y:S02]  /*8280*/  IMAD R5, R5, UR4, RZ ;  /* 0x0000000405057c24 */ /* 0x000fe4000f8e02ff */
[----:B------:R-:W-:-:S04]  /*8290*/  IMAD.WIDE.U32 R2, R0, UR4, R2 ;  /* 0x0000000400027c25 */ /* 0x000fc8000f8e0002 */
[----:B---3--:R-:W-:Y:S02]  /*82a0*/  IMAD.SHL.U32 R10, R10, 0x8, RZ ;  /* 0x000000080a0a7824 */ /* 0x008fe400078e00ff */
[----:B------:R-:W-:Y:S01]  /*82b0*/  IMAD R5, R0, UR5, R5 ;  /* 0x0000000500057c24 */ /* 0x000fe2000f8e0205 */
[----:B------:R-:W-:Y:S02]  /*82c0*/  ULDC.64 UR4, c[0x0][0x280] ;  /* 0x0000a00000047ab9 */ /* 0x000fe40000000a00 */
[----:B------:R-:W-:Y:S01]  /*82d0*/  LOP3.LUT R10, R10, 0x38, RZ, 0xc0, !PT ;  /* 0x000000380a0a7812 */ /* 0x000fe200078ec0ff */
[----:B------:R-:W-:Y:S01]  /*82e0*/  IMAD.IADD R5, R3, 0x1, R5 ;  /* 0x0000000103057824 */ /* 0x000fe200078e0205 */
[----:B------:R-:W-:Y:S01]  /*82f0*/  LEA R0, P1, R2, UR4, 0x1 ;  /* 0x0000000402007c11 */ /* 0x000fe2000f8208ff */
[----:B------:R-:W-:Y:S01]  /*8300*/  UMOV UR4, 0xffffffff ;  /* 0xffffffff00047882 */ /* 0x000fe20000000000 */
[----:B------:R-:W-:Y:S02]  /*8310*/  ISETP.GE.AND P0, PT, R10, UR6, PT ;  /* 0x000000060a007c0c */ /* 0x000fe4000bf06270 */
[----:B------:R-:W-:Y:S01]  /*8320*/  LEA.HI.X R2, R2, UR5, R5, 0x1, P1 ;  /* 0x0000000502027c11 */ /* 0x000fe200088f0c05 */
[----:B-1----:R-:W-:Y:S10]  /*8330*/  BRA.DIV UR4, `(.L_x_49) ;  /* 0x0000003204947947 */ /* 0x002ff4000b800000 */
[----:B------:R-:W0:Y:S01]  /*8340*/  S2R R6, SR_TID.X ;  /* 0x0000000000067919 */ /* 0x000e220000002100 */
[----:B------:R-:W-:Y:S02]  /*8350*/  ULDC UR4, c[0x0][0x288] ;  /* 0x0000a20000047ab9 */ /* 0x000fe40000000800 */
[----:B------:R-:W-:Y:S01]  /*8360*/  IMAD R3, R8, UR4, RZ ;  /* 0x0000000408037c24 */ /* 0x000fe2000f8e02ff */
[----:B------:R-:W1:Y:S04]  /*8370*/  SHFL.IDX PT, R7, R0, RZ, 0x181f ;  /* 0x00181fff00077589 */ /* 0x000e6800000e0000 */
[----:B------:R-:W-:Y:S01]  /*8380*/  SHFL.IDX PT, R8, R2, 0x1, 0x181f ;  /* 0x00381f0002087f89 */ /* 0x000fe200000e0000 */
[----:B0-----:R-:W-:-:S04]  /*8390*/  LOP3.LUT R6, R6, 0x7f, RZ, 0xc0, !PT ;  /* 0x0000007f06067812 */ /* 0x001fc800078ec0ff */
[----:B------:R-:W-:-:S05]  /*83a0*/  SHF.R.U32.HI R6, RZ, 0x3, R6 ;  /* 0x00000003ff067819 */ /* 0x000fca0000011606 */
[----:B------:R-:W-:Y:S02]  /*83b0*/  IMAD.IADD R4, R6, 0x1, R4 ;  /* 0x0000000106047824 */ /* 0x000fe400078e0204 */
[----:B------:R-:W0:Y:S02]  /*83c0*/  SHFL.IDX PT, R6, R2, RZ, 0x181f ;  /* 0x00181fff02067589 */ /* 0x000e2400000e0000 */
[C---:B------:R-:W-:Y:S01]  /*83d0*/  VIADD R5, R4.reuse, 0x10 ;  /* 0x0000001004057836 */ /* 0x040fe20000000000 */
[----:B------:R-:W-:-:S04]  /*83e0*/  ISETP.GE.AND P1, PT, R4, R3, PT ;  /* 0x000000030400720c */ /* 0x000fc80003f26270 */
[----:B------:R-:W-:Y:S02]  /*83f0*/  ISETP.GE.AND P2, PT, R5, R3, PT ;  /* 0x000000030500720c */ /* 0x000fe40003f46270 */
[----:B------:R-:W2:Y:S07]  /*8400*/  SHFL.IDX PT, R5, R0, 0x1, 0x181f ;  /* 0x00381f0000057f89 */ /* 0x000eae00000e0000 */
[----:B-1----:R-:W-:-:S05]  /*8410*/  @!P1 LEA R7, P3, R10, R7, 0x1 ;  /* 0x000000070a079211 */ /* 0x002fca00078608ff */
[----:B0-----:R-:W-:-:S05]  /*8420*/  @!P1 IMAD.X R6, RZ, RZ, R6, P3 ;  /* 0x000000ffff069224 */ /* 0x001fca00018e0606 */
[----:B------:R-:W-:-:S04]  /*8430*/  @!P1 LOP3.LUT R7, R7, R6, RZ, 0x3c, !PT ;  /* 0x0000000607079212 */ /* 0x000fc800078e3cff */
[----:B------:R-:W-:-:S04]  /*8440*/  @!P1 LOP3.LUT R6, R7, R6, RZ, 0x3c, !PT ;  /* 0x0000000607069212 */ /* 0x000fc800078e3cff */
[----:B------:R-:W-:-:S05]  /*8450*/  @!P1 LOP3.LUT R7, R7, R6, RZ, 0x3c, !PT ;  /* 0x0000000607079212 */ /* 0x000fca00078e3cff */
[----:B-----5:R2:W-:Y:S02]  /*8460*/  @!P1 LDGSTS.E.BYPASS.LTC128B.128 [R9+0x18400], desc[UR42][R6.64], !P0 ;  /* 0x1840000006099fae */ /* 0x0205e4000c101d6a */
[----:B--2---:R-:W-:Y:S01]  /*8470*/  @!P2 LEA R7, P1, R10, R5, 0x1 ;  /* 0x000000050a07a211 */ /* 0x004fe200078208ff */
[----:B------:R-:W-:-:S04]  /*8480*/  VIADD R5, R4, 0x20 ;  /* 0x0000002004057836 */ /* 0x000fc80000000000 */
[----:B------:R-:W-:Y:S01]  /*8490*/  @!P2 IMAD.X R6, RZ, RZ, R8, P1 ;  /* 0x000000ffff06a224 */ /* 0x000fe200008e0608 */
[----:B------:R-:W-:Y:S01]  /*84a0*/  ISETP.GE.AND P1, PT, R5, R3, PT ;  /* 0x000000030500720c */ /* 0x000fe20003f26270 */
[----:B------:R-:W-:-:S03]  /*84b0*/  VIADD R5, R4, 0x30 ;  /* 0x0000003004057836 */ /* 0x000fc60000000000 */
[----:B------:R-:W-:-:S04]  /*84c0*/  @!P2 LOP3.LUT R7, R7, R6, RZ, 0x3c, !PT ;  /* 0x000000060707a212 */ /* 0x000fc800078e3cff */
[----:B------:R-:W-:-:S04]  /*84d0*/  @!P2 LOP3.LUT R6, R7, R6, RZ, 0x3c, !PT ;  /* 0x000000060706a212 */ /* 0x000fc800078e3cff */
[----:B------:R-:W-:-:S05]  /*84e0*/  @!P2 LOP3.LUT R7, R7, R6, RZ, 0x3c, !PT ;  /* 0x000000060707a212 */ /* 0x000fca00078e3cff */
[----:B------:R0:W-:Y:S04]  /*84f0*/  @!P2 LDGSTS.E.BYPASS.LTC128B.128 [R9+0x18c00], desc[UR42][R6.64], !P0 ;  /* 0x18c000000609afae */ /* 0x0001e8000c101d6a */
[----:B0-----:R-:W0:Y:S04]  /*8500*/  SHFL.IDX PT, R7, R0, 0x2, 0x181f ;  /* 0x00581f0000077f89 */ /* 0x001e2800000e0000 */
[----:B------:R-:W1:Y:S01]  /*8510*/  SHFL.IDX PT, R6, R2, 0x2, 0x181f ;  /* 0x00581f0002067f89 */ /* 0x000e6200000e0000 */
[----:B0-----:R-:W-:-:S05]  /*8520*/  @!P1 LEA R7, P2, R10, R7, 0x1 ;  /* 0x000000070a079211 */ /* 0x001fca00078408ff */
[----:B-1----:R-:W-:-:S05]  /*8530*/  @!P1 IMAD.X R6, RZ, RZ, R6, P2 ;  /* 0x000000ffff069224 */ /* 0x002fca00010e0606 */
[----:B------:R-:W-:-:S04]  /*8540*/  @!P1 LOP3.LUT R7, R7, R6, RZ, 0x3c, !PT ;  /* 0x0000000607079212 */ /* 0x000fc800078e3cff */
[----:B------:R-:W-:-:S04]  /*8550*/  @!P1 LOP3.LUT R6, R7, R6, RZ, 0x3c, !PT ;  /* 0x0000000607069212 */ /* 0x000fc800078e3cff */
[----:B------:R-:W-:-:S05]  /*8560*/  @!P1 LOP3.LUT R7, R7, R6, RZ, 0x3c, !PT ;  /* 0x0000000607079212 */ /* 0x000fca00078e3cff */
[----:B------:R0:W-:Y:S01]  /*8570*/  @!P1 LDGSTS.E.BYPASS.LTC128B.128 [R9+0x19400], desc[UR42][R6.64], !P0 ;  /* 0x1940000006099fae */ /* 0x0001e2000c101d6a */
[----:B------:R-:W-:Y:S01]  /*8580*/  ISETP.GE.AND P1, PT, R5, R3, PT ;  /* 0x000000030500720c */ /* 0x000fe20003f26270 */
[----:B------:R-:W-:Y:S02]  /*8590*/  VIADD R5, R4, 0x40 ;  /* 0x0000004004057836 */ /* 0x000fe40000000000 */
[----:B0-----:R-:W0:Y:S04]  /*85a0*/  SHFL.IDX PT, R7, R0, 0x3, 0x181f ;  /* 0x00781f0000077f89 */ /* 0x001e2800000e0000 */
[----:B------:R-:W1:Y:S06]  /*85b0*/  SHFL.IDX PT, R6, R2, 0x3, 0x181f ;  /* 0x00781f0002067f89 */ /* 0x000e6c00000e0000 */
        /* <DEDUP_REMOVED lines=26> */
[----:B------:R-:W-:-:S03]  /*8760*/  ISETP.GE.AND P1, PT, R5, R3, PT ;  /* 0x000000030500720c */ /* 0x000fc60003f26270 */
[----:B------:R-:W-:Y:S04]  /*8770*/  SHFL.IDX PT, R5, R2, 0x7, 0x181f ;  /* 0x00f81f0002057f89 */ /* 0x000fe800000e0000 */
[----:B0-----:R-:W0:Y:S04]  /*8780*/  SHFL.IDX PT, R7, R0, 0x6, 0x181f ;  /* 0x00d81f0000077f89 */ /* 0x001e2800000e0000 */
[----:B------:R-:W1:Y:S04]  /*8790*/  SHFL.IDX PT, R6, R2, 0x6, 0x181f ;  /* 0x00d81f0002067f89 */ /* 0x000e6800000e0000 */
[----:B------:R-:W2:Y:S01]  /*87a0*/  SHFL.IDX PT, R0, R0, 0x7, 0x181f ;  /* 0x00f81f0000007f89 */ /* 0x000ea200000e0000 */
[----:B0-----:R-:W-:-:S05]  /*87b0*/  @!P1 LEA R7, P2, R10, R7, 0x1 ;  /* 0x000000070a079211 */ /* 0x001fca00078408ff */
[----:B-1----:R-:W-:-:S05]  /*87c0*/  @!P1 IMAD.X R6, RZ, RZ, R6, P2 ;  /* 0x000000ffff069224 */ /* 0x002fca00010e0606 */
[----:B------:R-:W-:-:S04]  /*87d0*/  @!P1 LOP3.LUT R7, R7, R6, RZ, 0x3c, !PT ;  /* 0x0000000607079212 */ /* 0x000fc800078e3cff */
[----:B------:R-:W-:-:S04]  /*87e0*/  @!P1 LOP3.LUT R6, R7, R6, RZ, 0x3c, !PT ;  /* 0x0000000607069212 */ /* 0x000fc800078e3cff */
[----:B------:R-:W-:-:S05]  /*87f0*/  @!P1 LOP3.LUT R7, R7, R6, RZ, 0x3c, !PT ;  /* 0x0000000607079212 */ /* 0x000fca00078e3cff */
[----:B--2---:R0:W-:Y:S02]  /*8800*/  @!P1 LDGSTS.E.BYPASS.LTC128B.128 [R9+0x1b400], desc[UR42][R6.64], !P0 ;  /* 0x1b40000006099fae */ /* 0x0041e4000c101d6a */
.L_x_151:
[----:B01----:R-:W2:Y:S01]  /*8810*/  LDL R6, [R1+0x30] ;  /* 0x0000300001067983 */ /* 0x003ea20000100800 */
[----:B------:R-:W-:-:S05]  /*8820*/  VIADD R4, R4, 0x70 ;  /* 0x0000007004047836 */ /* 0x000fca0000000000 */
[----:B------:R-:W-:-:S13]  /*8830*/  ISETP.GE.AND P1, PT, R4, R3, PT ;  /* 0x000000030400720c */ /* 0x000fda0003f26270 */
[----:B------:R-:W-:-:S05]  /*8840*/  @!P1 LEA R2, P2, R10, R0, 0x1 ;  /* 0x000000000a029211 */ /* 0x000fca00078408ff */
[----:B------:R-:W-:-:S05]  /*8850*/  @!P1 IMAD.X R3, RZ, RZ, R5, P2 ;  /* 0x000000ffff039224 */ /* 0x000fca00010e0605 */
[----:B------:R-:W-:Y:S01]  /*8860*/  @!PT LDS RZ, [RZ] ;  /* 0x00000000fffff984 */ /* 0x000fe20000000800 */
[----:B------:R-:W-:Y:S01]  /*8870*/  @!PT LDS RZ, [RZ] ;  /* 0x00000000fffff984 */ /* 0x000fe20000000800 */
[----:B------:R-:W-:Y:S01]  /*8880*/  @!PT LDS RZ, [RZ] ;  /* 0x00000000fffff984 */ /* 0x000fe20000000800 */
[----:B------:R0:W-:Y:S01]  /*8890*/  @!P1 LDGSTS.E.BYPASS.LTC128B.128 [R9+0x1bc00], desc[UR42][R2.64], !P0 ;  /* 0x1bc0000002099fae */ /* 0x0001e2000c101d6a */
[----:B------:R-:W-:Y:S01]  /*88a0*/  NOP ;  /* 0x0000000000007918 */ /* 0x000fe20000000000 */
[----:B------:R-:W-:Y:S02]  /*88b0*/  SYNCS.ARRIVE.TRANS64.RED.A0T1 RZ, [UR36+0x22800], RZ ;  /* 0x022800ffffff79a7 */ /* 0x000fe40008200424 */
[----:B------:R-:W-:Y:S01]  /*88c0*/  ARRIVES.LDGSTSBAR.64.TRANSCNT [UR36+0x22800] ;  /* 0x02280000ff0079b0 */ /* 0x000fe20008000aa4 */
[----:B--2---:R-:W-:-:S04]  /*88d0*/  LOP3.LUT R0, R6, 0x1, RZ, 0xc, !PT ;  /* 0x0000000106007812 */ /* 0x004fc800078e0cff */
[----:B------:R-:W-:Y:S01]  /*88e0*/  SHF.L.U32 R0, R0, 0x1f, RZ ;  /* 0x0000001f00007819 */ /* 0x000fe200000006ff */
[----:B------:R-:W-:Y:S01]  /*88f0*/  NOP ;  /* 0x0000000000007918 */ /* 0x000fe20000000000 */
[----:B------:R-:W-:Y:S01]  /*8900*/  SYNCS.ARRIVE.TRANS64.A1T0 RZ, [UR36+0x22800], RZ ;  /* 0x022800ffffff79a7 */ /* 0x000fe20008100024 */
[----:B------:R-:W-:Y:S01]  /*8910*/  BSSY B0, `(.L_x_50) ;  /* 0x0000003000007945 */ /* 0x000fe20003800000 */
[----:B------:R-:W1:Y:S03]  /*8920*/  SYNCS.PHASECHK.TRANS64.TRYWAIT P0, [UR36+0x22820], R0 ;  /* 0x02282000ff0075a7 */ /* 0x000e660008000164 */
[----:B01----:R-:W-:Y:S05]  /*8930*/  @!P0 BRA `(.L_x_51) ;  /* 0x0000003400c88947 */ /* 0x003fea0003800000 */
.L_x_152:
[----:B------:R-:W-:Y:S05]  /*8940*/  BSYNC B0 ;  /* 0x0000000000007941 */ /* 0x000fea0003800000 */
.L_x_50:
[----:B------:R-:W2:Y:S01]  /*8950*/  LDL R2, [R1+0x8] ;  /* 0x0000080001027983 */ /* 0x000ea20000100800 */
[----:B------:R-:W-:Y:S01]  /*8960*/  BSSY B0, `(.L_x_52) ;  /* 0x000005a000007945 */ /* 0x000fe20003800000 */
[----:B--2---:R-:W-:-:S13]  /*8970*/  ISETP.NE.AND P0, PT, R2, RZ, PT ;  /* 0x000000ff0200720c */ /* 0x004fda0003f05270 */
[----:B------:R-:W-:Y:S05]  /*8980*/  @!P0 BRA `(.L_x_53) ;  /* 0x00000004005c8947 */ /* 0x000fea0003800000 */
[----:B------:R-:W2:Y:S01]  /*8990*/  LDL R4, [R1] ;  /* 0x0000000001047983 */ /* 0x000ea20000100800 */
[----:B------:R-:W-:Y:S01]  /*89a0*/  LEA R2, R18, UR36, 0x3 ;  /* 0x0000002412027c11 */ /* 0x000fe2000f8e18ff */
[----:B------:R-:W-:Y:S01]  /*89b0*/  BSSY B1, `(.L_x_54) ;  /* 0x0000007000017945 */ /* 0x000fe20003800000 */
[----:B0-----:R-:W0:Y:S02]  /*89c0*/  S2R R3, SR_TID.X ;  /* 0x0000000000037919 */ /* 0x001e240000002100 */
[----:B0-----:R-:W-:-:S04]  /*89d0*/  LOP3.LUT R3, R3, 0x7f, RZ, 0xc0, !PT ;  /* 0x0000007f03037812 */ /* 0x001fc800078ec0ff */
[----:B------:R-:W-:Y:S02]  /*89e0*/  ISETP.NE.AND P1, PT, R3, RZ, PT ;  /* 0x000000ff0300720c */ /* 0x000fe40003f25270 */
[----:B--2---:R-:W-:-:S04]  /*89f0*/  SHF.L.U32 R0, R4, 0x1f, RZ ;  /* 0x0000001f04007819 */ /* 0x004fc800000006ff */
[----:B------:R-:W0:Y:S02]  /*8a00*/  SYNCS.PHASECHK.TRANS64.TRYWAIT P0, [R2+URZ+0x22860], R0 ;  /* 0x02286000020075a7 */ /* 0x000e24000800017f */
[----:B0-----:R-:W-:Y:S05]  /*8a10*/  @!P0 BRA `(.L_x_55) ;  /* 0x0000003400a88947 */ /* 0x001fea0003800000 */
.L_x_153:
[----:B------:R-:W-:Y:S05]  /*8a20*/  BSYNC B1 ;  /* 0x0000000000017941 */ /* 0x000fea0003800000 */
.L_x_54:
[----:B------:R-:W-:Y:S04]  /*8a30*/  BSSY B1, `(.L_x_56) ;  /* 0x0000009000017945 */ /* 0x000fe80003800000 */
[----:B------:R-:W-:Y:S05]  /*8a40*/  @P1 BRA `(.L_x_57) ;  /* 0x00000000001c1947 */ /* 0x000fea0003800000 */
[----:B------:R-:W1:Y:S01]  /*8a50*/  S2R R3, SR_TID.X ;  /* 0x0000000000037919 */ /* 0x000e620000002100 */
[----:B0-----:R-:W-:-:S04]  /*8a60*/  IMAD.MOV.U32 R0, RZ, RZ, 0xc000 ;  /* 0x0000c000ff007424 */ /* 0x001fc800078e00ff */
[----:B------:R2:W-:Y:S01]  /*8a70*/  SYNCS.ARRIVE.TRANS64 RZ, [R2+URZ+0x22850], R0 ;  /* 0x0228500002ff79a7 */ /* 0x0005e2000800003f */
[----:B-1----:R-:W-:-:S04]  /*8a80*/  LOP3.LUT R3, R3, 0x1f, RZ, 0xc0, !PT ;  /* 0x0000001f03037812 */ /* 0x002fc800078ec0ff */
[----:B------:R-:W-:-:S13]  /*8a90*/  ISETP.NE.AND P0, PT, R3, RZ, PT ;  /* 0x000000ff0300720c */ /* 0x000fda0003f05270 */
[----:B--2---:R-:W-:Y:S05]  /*8aa0*/  @!P0 BRA `(.L_x_57) ;  /* 0x0000000000048947 */ /* 0x004fea0003800000 */
[----:B------:R-:W-:Y:S01]  /*8ab0*/  BPT.TRAP 0x1 ;  /* 0x000000040000795c */ /* 0x000fe20000300000 */
.L_x_57:
[----:B------:R-:W-:Y:S05]  /*8ac0*/  BSYNC B1 ;  /* 0x0000000000017941 */ /* 0x000fea0003800000 */
.L_x_56:
[----:B0-----:R-:W2:Y:S01]  /*8ad0*/  LDL R0, [R1+0x28] ;  /* 0x0000280001007983 */ /* 0x001ea20000100800 */
[----:B------:R-:W-:Y:S01]  /*8ae0*/  IMAD.U32 R3, RZ, RZ, UR36 ;  /* 0x00000024ff037e24 */ /* 0x000fe2000f8e00ff */
[----:B------:R-:W-:Y:S01]  /*8af0*/  UIADD3 UR4, UP0, UR40, 0x470, URZ ;  /* 0x0000047028047890 */ /* 0x000fe2000ff1e03f */
[----:B------:R-:W-:Y:S01]  /*8b00*/  PLOP3.LUT P0, PT, PT, PT, PT, 0x80, 0x0 ;  /* 0x000000000000781c */ /* 0x000fe20003f0f070 */
[----:B------:R-:W-:Y:S01]  /*8b10*/  VIADD R2, R2, 0x22850 ;  /* 0x0002285002027836 */ /* 0x000fe20000000000 */
[----:B------:R-:W-:Y:S01]  /*8b20*/  UMOV UR6, 0x0 ;  /* 0x0000000000067882 */ /* 0x000fe20000000000 */
[----:B------:R-:W-:Y:S01]  /*8b30*/  IMAD R3, R18, 0xc000, R3 ;  /* 0x0000c00012037824 */ /* 0x000fe200078e0203 */
[----:B------:R-:W-:Y:S01]  /*8b40*/  UIADD3.X UR5, URZ, UR41, URZ, UP0, !UPT ;  /* 0x000000293f057290 */ /* 0x000fe200087fe43f */
[----:B------:R-:W-:Y:S02]  /*8b50*/  UMOV UR7, 0x14f00000 ;  /* 0x14f0000000077882 */ /* 0x000fe40000000000 */
[----:B------:R-:W-:Y:S01]  /*8b60*/  VIADD R4, R3, 0x400 ;  /* 0x0000040003047836 */ /* 0x000fe20000000000 */
[----:B------:R-:W-:Y:S01]  /*8b70*/  UMOV UR10, URZ ;  /* 0x0000003f000a7c82 */ /* 0x000fe20008000000 */
[----:B--2---:R-:W-:-:S07]  /*8b80*/  IMAD R0, R0, 0x60, RZ ;  /* 0x0000006000007824 */ /* 0x004fce00078e02ff */
.L_x_58:
[----:B------:R-:W-:-:S13]  /*8b90*/  @P0 ELECT P1, URZ, PT ;  /* 0x00000000003f082f */ /* 0x000fda0003820000 */
[----:B------:R-:W-:Y:S02]  /*8ba0*/  @P1 R2UR UR13, R16 ;  /* 0x00000000100d12ca */ /* 0x000fe400000e0000 */
[----:B------:R-:W-:Y:S02]  /*8bb0*/  @P1 R2UR UR12, R17 ;  /* 0x00000000110c12ca */ /* 0x000fe400000e0000 */
[----:B------:R-:W-:Y:S02]  /*8bc0*/  @P1 R2UR UR11, R0 ;  /* 0x00000000000b12ca */ /* 0x000fe400000e0000 */
[----:B------:R-:W-:Y:S02]  /*8bd0*/  @P1 R2UR UR9, R2 ;  /* 0x00000000020912ca */ /* 0x000fe400000e0000 */
[----:B------:R-:W-:Y:S02]  /*8be0*/  @P1 R2UR UR8, R4 ;  /* 0x00000000040812ca */ /* 0x000fe400000e0000 */
[----:B------:R-:W-:-:S02]  /*8bf0*/  @P1 PLOP3.LUT P0, PT, P1, PT, PT, 0x8, 0x0 ;  /* 0x000000000000181c */ /* 0x000fc40000f0e170 */
[----:B------:R-:W-:-:S09]  /*8c00*/  PLOP3.LUT P1, PT, PT, PT, PT, 0x8, 0x0 ;  /* 0x000000000000781c */ /* 0x000fd20003f2e170 */
[----:B------:R0:W-:Y:S02]  /*8c10*/  UTMALDG.4D [UR8], [UR4], desc[UR6] ;  /* 0x00000608040075b4 */ /* 0x0001e40008019000 */
[----:B0-----:R-:W-:Y:S05]  /*8c20*/  @P0 BRA.U.ANY `(.L_x_58) ;  /* 0xfffffffd00d80947 */ /* 0x001fea000393ffff */
[----:B------:R-:W-:Y:S01]  /*8c30*/  PLOP3.LUT P0, PT, PT, PT, PT, 0x80, 0x0 ;  /* 0x000000000000781c */ /* 0x000fe20003f0f070 */
[----:B------:R-:W-:Y:S01]  /*8c40*/  VIADD R4, R3, 0x3400 ;  /* 0x0000340003047836 */ /* 0x000fe20000000000 */
[----:B------:R-:W-:Y:S01]  /*8c50*/  UMOV UR6, 0x0 ;  /* 0x0000000000067882 */ /* 0x000fe20000000000 */
[----:B------:R-:W-:Y:S01]  /*8c60*/  UMOV UR7, 0x14f00000 ;  /* 0x14f0000000077882 */ /* 0x000fe20000000000 */
[----:B------:R-:W-:-:S09]  /*8c70*/  UMOV UR10, 0x40 ;  /* 0x00000040000a7882 */ /* 0x000fd20000000000 */
.L_x_59:
        /* <DEDUP_REMOVED lines=15> */
.L_x_60:
        /* <DEDUP_REMOVED lines=15> */
.L_x_61:
        /* <DEDUP_REMOVED lines=9> */
[----:B-1----:R-:W-:Y:S05]  /*8ef0*/  @P0 BRA.U.ANY `(.L_x_61) ;  /* 0xfffffffd00d80947 */ /* 0x002fea000393ffff */
.L_x_53:
[----:B------:R-:W-:Y:S05]  /*8f00*/  BSYNC B0 ;  /* 0x0000000000007941 */ /* 0x000fea0003800000 */
.L_x_52:
[----:B------:R-:W2:Y:S04]  /*8f10*/  LDL.LU R4, [R1+0x2c] ;  /* 0x00002c0001047983 */ /* 0x000ea80000300800 */
[----:B------:R-:W3:Y:S01]  /*8f20*/  LDL.LU R7, [R1] ;  /* 0x0000000001077983 */ /* 0x000ee20000300800 */
[----:B------:R-:W-:-:S05]  /*8f30*/  VIADD R18, R18, 0x1 ;  /* 0x0000000112127836 */ /* 0x000fca0000000000 */
[----:B------:R-:W-:-:S04]  /*8f40*/  ISETP.NE.AND P0, PT, R18, 0x2, PT ;  /* 0x000000021200780c */ /* 0x000fc80003f05270 */
[----:B0-----:R-:W-:Y:S02]  /*8f50*/  SEL R0, RZ, 0x1, P0 ;  /* 0x00000001ff007807 */ /* 0x001fe40000000000 */
[----:B------:R-:W-:Y:S02]  /*8f60*/  SEL R18, R18, RZ, P0 ;  /* 0x000000ff12127207 */ /* 0x000fe40000000000 */
[----:B--2---:R-:W-:Y:S02]  /*8f70*/  ISETP.GE.AND P1, PT, R4, 0x61, PT ;  /* 0x000000610400780c */ /* 0x004fe40003f26270 */
[----:B---3--:R-:W-:-:S05]  /*8f80*/  LOP3.LUT R7, R7, R0, RZ, 0x3c, !PT ;  /* 0x0000000007077212 */ /* 0x008fca00078e3cff */
[----:B------:R0:W-:Y:S06]  /*8f90*/  STL [R1], R7 ;  /* 0x0000000701007387 */ /* 0x0001ec0000100800 */
[----:B------:R-:W-:Y:S05]  /*8fa0*/  @!P1 BRA `(.L_x_62) ;  /* 0x0000001c00989947 */ /* 0x000fea0003800000 */
[----:B------:R-:W2:Y:S01]  /*8fb0*/  LDL R4, [R1+0x20] ;  /* 0x0000200001047983 */ /* 0x000ea20000100800 */
[----:B------:R-:W-:Y:S02]  /*8fc0*/  IMAD.MOV.U32 R0, RZ, RZ, 0x1 ;  /* 0x00000001ff007424 */ /* 0x000fe400078e00ff */
[----:B--2---:R-:W-:-:S05]  /*8fd0*/  IMAD.MOV R6, RZ, RZ, -R4 ;  /* 0x000000ffff067224 */ /* 0x004fca00078e0a04 */
[----:B------:R-:W-:-:S05]  /*8fe0*/  VIADDMNMX R6, R6, R0, 0xffffffff, !PT ;  /* 0xffffffff06067446 */ /* 0x000fca0007800100 */
[----:B------:R-:W-:-:S05]  /*8ff0*/  IMAD.IADD R0, R4, 0x1, R6 ;  /* 0x0000000104007824 */ /* 0x000fca00078e0206 */
[----:B------:R-:W-:-:S04]  /*9000*/  LOP3.LUT R0, R0, 0x1, RZ, 0xc0, !PT ;  /* 0x0000000100007812 */ /* 0x000fc800078ec0ff */
[----:B------:R-:W-:Y:S01]  /*9010*/  ISETP.NE.U32.AND P0, PT, R0, 0x1, PT ;  /* 0x000000010000780c */ /* 0x000fe20003f05070 */
[----:B------:R-:W-:-:S12]  /*9020*/  VIADD R0, R4, 0xfffffffe ;  /* 0xfffffffe04007836 */ /* 0x000fd80000000000 */
[----:B------:R-:W-:Y:S05]  /*9030*/  @P0 BRA `(.L_x_63) ;  /* 0x0000000800740947 */ /* 0x000fea0003800000 */
[----:B------:R-:W2:Y:S01]  /*9040*/  LDL R4, [R1+0x8] ;  /* 0x0000080001047983 */ /* 0x000ea20000100800 */
[----:B------:R-:W-:Y:S01]  /*9050*/  BSSY B0, `(.L_x_64) ;  /* 0x0000092000007945 */ /* 0x000fe20003800000 */
[----:B--2---:R-:W-:-:S13]  /*9060*/  ISETP.NE.AND P2, PT, R4, RZ, PT ;  /* 0x000000ff0400720c */ /* 0x004fda0003f45270 */
[----:B------:R-:W-:Y:S05]  /*9070*/  @!P2 BRA `(.L_x_65) ;  /* 0x00000008003ca947 */ /* 0x000fea0003800000 */
[----:B------:R-:W2:Y:S02]  /*9080*/  LDL R4, [R1+0xc] ;  /* 0x00000c0001047983 */ /* 0x000ea40000100800 */
[----:B--2---:R-:W-:-:S13]  /*9090*/  ISETP.NE.AND P2, PT, R4, RZ, PT ;  /* 0x000000ff0400720c */ /* 0x004fda0003f45270 */
[----:B------:R-:W-:Y:S05]  /*90a0*/  @!P2 BRA `(.L_x_66) ;  /* 0x00000000004ca947 */ /* 0x000fea0003800000 */
[----:B------:R-:W2:Y:S01]  /*90b0*/  LDL R8, [R1+0x4] ;  /* 0x0000040001087983 */ /* 0x000ea20000100800 */
[----:B------:R-:W1:Y:S01]  /*90c0*/  LDC R5, c[0x0][0x43c] ;  /* 0x00010f00ff057b82 */ /* 0x000e620000000800 */
[----:B------:R-:W-:Y:S01]  /*90d0*/  ULDC.64 UR4, c[0x0][0x428] ;  /* 0x00010a0000047ab9 */ /* 0x000fe20000000a00 */
[----:B-1----:R-:W-:-:S13]  /*90e0*/  ISETP.NE.AND P0, PT, R5, 0x1, PT ;  /* 0x000000010500780c */ /* 0x002fda0003f05270 */
[----:B------:R-:W1:Y:S02]  /*90f0*/  @P0 LDC.64 R2, c[0x0][0x440] ;  /* 0x00011000ff020b82 */ /* 0x000e640000000a00 */
[----:B-1----:R-:W-:-:S04]  /*9100*/  @P0 IMAD.HI.U32 R4, R0, R2, RZ ;  /* 0x0000000200040227 */ /* 0x002fc800078e00ff */
[----:B------:R-:W-:Y:S01]  /*9110*/  IMAD.MOV.U32 R2, RZ, RZ, R0 ;  /* 0x000000ffff027224 */ /* 0x000fe200078e0000 */
[----:B------:R-:W-:-:S05]  /*9120*/  @P0 SHF.R.U32.HI R2, RZ, R3, R4 ;  /* 0x00000003ff020219 */ /* 0x000fca0000011604 */
[----:B------:R-:W-:-:S04]  /*9130*/  IMAD.MOV R3, RZ, RZ, -R2 ;  /* 0x000000ffff037224 */ /* 0x000fc800078e0a02 */
[----:B------:R-:W-:Y:S01]  /*9140*/  IMAD R0, R5, R3, R0 ;  /* 0x0000000305007224 */ /* 0x000fe200078e0200 */
[----:B------:R-:W-:-:S03]  /*9150*/  SHF.R.S32.HI R3, RZ, 0x1f, R2 ;  /* 0x0000001fff037819 */ /* 0x000fc60000011402 */
[----:B------:R-:W-:-:S04]  /*9160*/  IMAD.WIDE.U32 R2, R19, UR4, R2 ;  /* 0x0000000413027c25 */ /* 0x000fc8000f8e0002 */
[----:B--2---:R-:W-:-:S04]  /*9170*/  IMAD R4, R8, UR4, RZ ;  /* 0x0000000408047c24 */ /* 0x004fc8000f8e02ff */
[----:B------:R-:W-:Y:S01]  /*9180*/  IMAD R4, R19, UR5, R4 ;  /* 0x0000000513047c24 */ /* 0x000fe2000f8e0204 */
[----:B------:R-:W-:-:S03]  /*9190*/  ULDC.64 UR4, c[0x0][0x418] ;  /* 0x0001060000047ab9 */ /* 0x000fc60000000a00 */
[----:B------:R-:W-:Y:S01]  /*91a0*/  IMAD.IADD R3, R4, 0x1, R3 ;  /* 0x0000000104037824 */ /* 0x000fe200078e0203 */
[----:B------:R-:W-:-:S04]  /*91b0*/  LEA R4, P0, R2, UR4, 0x2 ;  /* 0x0000000402047c11 */ /* 0x000fc8000f8010ff */
[----:B------:R-:W-:-:S05]  /*91c0*/  LEA.HI.X R5, R2, UR5, R3, 0x2, P0 ;  /* 0x0000000502057c11 */ /* 0x000fca00080f1403 */
[----:B------:R1:W5:Y:S04]  /*91d0*/  LDG.E R16, desc[UR42][R4.64] ;  /* 0x0000002a04107981 */ /* 0x000368000c1e1900 */
.L_x_66:
[----:B------:R-:W-:Y:S01]  /*91e0*/  LEA R3, R18, UR36, 0x3 ;  /* 0x0000002412037c11 */ /* 0x000fe2000f8e18ff */
[----:B-1----:R-:W1:Y:S01]  /*91f0*/  S2R R4, SR_TID.X ;  /* 0x0000000000047919 */ /* 0x002e620000002100 */
[----:B------:R-:W-:Y:S01]  /*9200*/  SHF.L.U32 R2, R7, 0x1f, RZ ;  /* 0x0000001f07027819 */ /* 0x000fe200000006ff */
[----:B------:R-:W-:Y:S03]  /*9210*/  BSSY B1, `(.L_x_67) ;  /* 0x0000005000017945 */ /* 0x000fe60003800000 */
[----:B------:R-:W2:Y:S01]  /*9220*/  SYNCS.PHASECHK.TRANS64.TRYWAIT P0, [R3+URZ+0x22840], R2 ;  /* 0x02284002030075a7 */ /* 0x000ea2000800017f */
[----:B-1----:R-:W-:-:S04]  /*9230*/  LOP3.LUT R4, R4, 0x7f, RZ, 0xc0, !PT ;  /* 0x0000007f04047812 */ /* 0x002fc800078ec0ff */
[----:B------:R-:W-:Y:S01]  /*9240*/  ISETP.NE.AND P1, PT, R4, RZ, PT ;  /* 0x000000ff0400720c */ /* 0x000fe20003f25270 */
[----:B--2---:R-:W-:-:S12]  /*9250*/  @!P0 BRA `(.L_x_68) ;  /* 0x0000002c00ac8947 */ /* 0x004fd80003800000 */
.L_x_154:
[----:B------:R-:W-:Y:S05]  /*9260*/  BSYNC B1 ;  /* 0x0000000000017941 */ /* 0x000fea0003800000 */
.L_x_67:
[----:B------:R-:W-:Y:S04]  /*9270*/  BSSY B1, `(.L_x_69) ;  /* 0x0000009000017945 */ /* 0x000fe80003800000 */
[----:B------:R-:W-:Y:S05]  /*9280*/  @P1 BRA `(.L_x_70) ;  /* 0x00000000001c1947 */ /* 0x000fea0003800000 */
[----:B------:R-:W2:Y:S01]  /*9290*/  S2R R5, SR_TID.X ;  /* 0x0000000000057919 */ /* 0x000ea20000002100 */
[----:B------:R-:W-:-:S04]  /*92a0*/  IMAD.MOV.U32 R4, RZ, RZ, 0x3000 ;  /* 0x00003000ff047424 */ /* 0x000fc800078e00ff */
[----:B------:R3:W-:Y:S01]  /*92b0*/  SYNCS.ARRIVE.TRANS64 RZ, [R3+URZ+0x22830], R4 ;  /* 0x0228300403ff79a7 */ /* 0x0007e2000800003f */
[----:B--2---:R-:W-:-:S04]  /*92c0*/  LOP3.LUT R5, R5, 0x1f, RZ, 0xc0, !PT ;  /* 0x0000001f05057812 */ /* 0x004fc800078ec0ff */
[----:B------:R-:W-:-:S13]  /*92d0*/  ISETP.NE.AND P0, PT, R5, RZ, PT ;  /* 0x000000ff0500720c */ /* 0x000fda0003f05270 */
[----:B---3--:R-:W-:Y:S05]  /*92e0*/  @!P0 BRA `(.L_x_70) ;  /* 0x0000000000048947 */ /* 0x008fea0003800000 */
[----:B------:R-:W-:Y:S01]  /*92f0*/  BPT.TRAP 0x1 ;  /* 0x000000040000795c */ /* 0x000fe20000300000 */
.L_x_70:
[----:B------:R-:W-:Y:S05]  /*9300*/  BSYNC B1 ;  /* 0x0000000000017941 */ /* 0x000fea0003800000 */
.L_x_69:
[----:B------:R-:W-:Y:S01]  /*9310*/  IMAD.MOV.U32 R10, RZ, RZ, RZ ;  /* 0x000000ffff0a7224 */ /* 0x000fe200078e00ff */
[----:B------:R-:W-:Y:S01]  /*9320*/  UIADD3 UR4, UP0, UR40, 0x370, URZ ;  /* 0x0000037028047890 */ /* 0x000fe2000ff1e03f */
[----:B0-----:R-:W-:Y:S01]  /*9330*/  IMAD.U32 R7, RZ, RZ, UR36 ;  /* 0x00000024ff077e24 */ /* 0x001fe2000f8e00ff */
[----:B------:R-:W-:Y:S01]  /*9340*/  PLOP3.LUT P0, PT, PT, PT, PT, 0x80, 0x0 ;  /* 0x000000000000781c */ /* 0x000fe20003f0f070 */
[----:B------:R-:W-:Y:S01]  /*9350*/  IMAD R0, R0, 0x60, RZ ;  /* 0x0000006000007824 */ /* 0x000fe200078e02ff */
[----:B------:R-:W-:Y:S01]  /*9360*/  R2UR UR10, R10 ;  /* 0x000000000a0a72ca */ /* 0x000fe200000e0000 */
[----:B------:R-:W-:Y:S01]  /*9370*/  IMAD R4, R18, 0x3000, R7 ;  /* 0x0000300012047824 */ /* 0x000fe200078e0207 */
[----:B------:R-:W-:Y:S01]  /*9380*/  UIADD3.X UR5, URZ, UR41, URZ, UP0, !UPT ;  /* 0x000000293f057290 */ /* 0x000fe200087fe43f */
[----:B------:R-:W-:Y:S01]  /*9390*/  VIADD R5, R3, 0x22830 ;  /* 0x0002283003057836 */ /* 0x000fe20000000000 */
[----:B------:R-:W-:Y:S01]  /*93a0*/  UMOV UR6, 0x0 ;  /* 0x0000000000067882 */ /* 0x000fe20000000000 */
[----:B------:R-:W-:Y:S01]  /*93b0*/  VIADD R4, R4, 0x1c400 ;  /* 0x0001c40004047836 */ /* 0x000fe20000000000 */
[----:B------:R-:W-:-:S09]  /*93c0*/  UMOV UR7, 0x14f00000 ;  /* 0x14f0000000077882 */ /* 0x000fd20000000000 */
.L_x_71:
[----:B------:R-:W-:-:S13]  /*93d0*/  @P0 ELECT P2, URZ, PT ;  /* 0x00000000003f082f */ /* 0x000fda0003840000 */
[----:B-----5:R-:W-:Y:S02]  /*93e0*/  @P2 R2UR UR13, R16 ;  /* 0x00000000100d22ca */ /* 0x020fe400000e0000 */
        /* <DEDUP_REMOVED lines=8> */
[----:B------:R-:W0:Y:S01]  /*9470*/  SYNCS.PHASECHK.TRANS64.TRYWAIT P0, [R3+URZ+0x22860], R2 ;  /* 0x02286002030075a7 */ /* 0x000e22000800017f */
[----:B------:R-:W-:Y:S04]  /*9480*/  BSSY B1, `(.L_x_72) ;  /* 0x0000002000017945 */ /* 0x000fe80003800000 */
[----:B0-----:R-:W-:Y:S05]  /*9490*/  @!P0 BRA `(.L_x_73) ;  /* 0x0000002c00308947 */ /* 0x001fea0003800000 */
.L_x_155:
[----:B------:R-:W-:Y:S05]  /*94a0*/  BSYNC B1 ;  /* 0x0000000000017941 */ /* 0x000fea0003800000 */
.L_x_72:
[----:B------:R-:W-:Y:S01]  /*94b0*/  BSSY B1, `(.L_x_74) ;  /* 0x000000b000017945 */ /* 0x000fe20003800000 */
[----:B------:R-:W-:Y:S02]  /*94c0*/  IMAD.MOV.U32 R8, RZ, RZ, 0x0 ;  /* 0x00000000ff087424 */ /* 0x000fe400078e00ff */
[----:B------:R-:W-:Y:S01]  /*94d0*/  IMAD.MOV.U32 R9, RZ, RZ, 0x14f00000 ;  /* 0x14f00000ff097424 */ /* 0x000fe200078e00ff */
[----:B------:R-:W-:Y:S06]  /*94e0*/  @P1 BRA `(.L_x_75) ;  /* 0x00000000001c1947 */ /* 0x000fec0003800000 */
[----:B------:R-:W2:Y:S01]  /*94f0*/  S2R R4, SR_TID.X ;  /* 0x0000000000047919 */ /* 0x000ea20000002100 */
[----:B01----:R-:W-:-:S04]  /*9500*/  IMAD.MOV.U32 R2, RZ, RZ, 0xc000 ;  /* 0x0000c000ff027424 */ /* 0x003fc800078e00ff */
[----:B------:R3:W-:Y:S01]  /*9510*/  SYNCS.ARRIVE.TRANS64 RZ, [R3+URZ+0x22850], R2 ;  /* 0x0228500203ff79a7 */ /* 0x0007e2000800003f */
[----:B--2---:R-:W-:-:S04]  /*9520*/  LOP3.LUT R4, R4, 0x1f, RZ, 0xc0, !PT ;  /* 0x0000001f04047812 */ /* 0x004fc800078ec0ff */
[----:B------:R-:W-:-:S13]  /*9530*/  ISETP.NE.AND P0, PT, R4, RZ, PT ;  /* 0x000000ff0400720c */ /* 0x000fda0003f05270 */
[----:B---3--:R-:W-:Y:S05]  /*9540*/  @!P0 BRA `(.L_x_75) ;  /* 0x0000000000048947 */ /* 0x008fea0003800000 */
[----:B------:R-:W-:Y:S01]  /*9550*/  BPT.TRAP 0x1 ;  /* 0x000000040000795c */ /* 0x000fe20000300000 */
.L_x_75:
[----:B------:R-:W-:Y:S05]  /*9560*/  BSYNC B1 ;  /* 0x0000000000017941 */ /* 0x000fea0003800000 */
.L_x_74:
[----:B------:R-:W-:Y:S01]  /*9570*/  R2UR UR10, R10 ;  /* 0x000000000a0a72ca */ /* 0x000fe200000e0000 */
[----:B01----:R-:W-:Y:S01]  /*9580*/  IMAD R2, R18, 0xc000, R7 ;  /* 0x0000c00012027824 */ /* 0x003fe200078e0207 */
[----:B------:R-:W-:Y:S01]  /*9590*/  R2UR UR6, R8 ;  /* 0x00000000080672ca */ /* 0x000fe200000e0000 */
[----:B------:R-:W-:Y:S01]  /*95a0*/  UIADD3 UR4, UP0, UR40, 0x470, URZ ;  /* 0x0000047028047890 */ /* 0x000fe2000ff1e03f */
[----:B------:R-:W-:Y:S01]  /*95b0*/  R2UR UR7, R9 ;  /* 0x00000000090772ca */ /* 0x000fe200000e0000 */
[----:B------:R-:W-:Y:S01]  /*95c0*/  VIADD R3, R3, 0x22850 ;  /* 0x0002285003037836 */ /* 0x000fe20000000000 */
[----:B------:R-:W-:Y:S01]  /*95d0*/  PLOP3.LUT P0, PT, PT, PT, PT, 0x80, 0x0 ;  /* 0x000000000000781c */ /* 0x000fe20003f0f070 */
[----:B------:R-:W-:Y:S01]  /*95e0*/  VIADD R4, R2, 0x400 ;  /* 0x0000040002047836 */ /* 0x000fe20000000000 */
[----:B------:R-:W-:-:S12]  /*95f0*/  UIADD3.X UR5, URZ, UR41, URZ, UP0, !UPT ;  /* 0x000000293f057290 */ /* 0x000fd800087fe43f */
.L_x_76:
        /* <DEDUP_REMOVED lines=10> */
[----:B------:R-:W-:Y:S01]  /*96a0*/  R2UR UR6, R8 ;  /* 0x00000000080672ca */ /* 0x000fe200000e0000 */
[----:B------:R-:W-:Y:S01]  /*96b0*/  VIADD R4, R2, 0x3400 ;  /* 0x0000340002047836 */ /* 0x000fe20000000000 */
[----:B------:R-:W-:Y:S01]  /*96c0*/  R2UR UR7, R9 ;  /* 0x00000000090772ca */ /* 0x000fe200000e0000 */
[----:B------:R-:W-:Y:S01]  /*96d0*/  UMOV UR10, 0x40 ;  /* 0x00000040000a7882 */ /* 0x000fe20000000000 */
[----:B------:R-:W-:-:S13]  /*96e0*/  PLOP3.LUT P0, PT, PT, PT, PT, 0x80, 0x0 ;  /* 0x000000000000781c */ /* 0x000fda0003f0f070 */
.L_x_77:
        /* <DEDUP_REMOVED lines=15> */
.L_x_78:
        /* <DEDUP_REMOVED lines=15> */
.L_x_79:
        /* <DEDUP_REMOVED lines=10> */
.L_x_65:
[----:B------:R-:W-:Y:S05]  /*9970*/  BSYNC B0 ;  /* 0x0000000000007941 */ /* 0x000fea0003800000 */
.L_x_64:
[----:B------:R-:W2:Y:S04]  /*9980*/  LDL.LU R5, [R1] ;  /* 0x0000000001057983 */ /* 0x000ea80000300800 */
[----:B------:R-:W3:Y:S01]  /*9990*/  LDL.LU R4, [R1+0x20] ;  /* 0x0000200001047983 */ /* 0x000ee20000300800 */
[----:B------:R-:W-:-:S05]  /*99a0*/  VIADD R18, R18, 0x1 ;  /* 0x0000000112127836 */ /* 0x000fca0000000000 */
[----:B------:R-:W-:-:S04]  /*99b0*/  ISETP.NE.AND P0, PT, R18, 0x2, PT ;  /* 0x000000021200780c */ /* 0x000fc80003f05270 */
[----:B------:R-:W-:Y:S02]  /*99c0*/  SEL R0, RZ, 0x1, P0 ;  /* 0x00000001ff007807 */ /* 0x000fe40000000000 */
[----:B------:R-:W-:Y:S02]  /*99d0*/  SEL R18, R18, RZ, P0 ;  /* 0x000000ff12127207 */ /* 0x000fe40000000000 */
[----:B--2---:R-:W-:Y:S01]  /*99e0*/  LOP3.LUT R5, R5, R0, RZ, 0x3c, !PT ;  /* 0x0000000005057212 */ /* 0x004fe200078e3cff */
[----:B---3--:R-:W-:-:S04]  /*99f0*/  VIADD R0, R4, 0xfffffffd ;  /* 0xfffffffd04007836 */ /* 0x008fc80000000000 */
[----:B------:R1:W-:Y:S03]  /*9a00*/  STL [R1], R5 ;  /* 0x0000000501007387 */ /* 0x0003e60000100800 */
.L_x_63:
[----:B------:R-:W2:Y:S01]  /*9a10*/  LDL.LU R2, [R1+0x18] ;  /* 0x0000180001027983 */ /* 0x000ea20000300800 */
[----:B------:R-:W-:Y:S01]  /*9a20*/  IMAD.MOV R6, RZ, RZ, -R6 ;  /* 0x000000ffff067224 */ /* 0x000fe200078e0a06 */
[----:B------:R-:W-:Y:S04]  /*9a30*/  BSSY B0, `(.L_x_62) ;  /* 0x000013d000007945 */ /* 0x000fe80003800000 */
[----:B--2---:R-:W-:-:S13]  /*9a40*/  ISETP.NE.AND P0, PT, R2, R6, PT ;  /* 0x000000060200720c */ /* 0x004fda0003f05270 */
[----:B------:R-:W-:Y:S05]  /*9a50*/  @!P0 BRA `(.L_x_80) ;  /* 0x0000001000e88947 */ /* 0x000fea0003800000 */
.L_x_113:
[----:B--2---:R-:W2:Y:S01]  /*9a60*/  LDL R2, [R1+0x8] ;  /* 0x0000080001027983 */ /* 0x004ea20000100800 */
[----:B------:R-:W-:Y:S01]  /*9a70*/  BSSY B1, `(.L_x_81) ;  /* 0x0000094000017945 */ /* 0x000fe20003800000 */
[----:B--2---:R-:W-:-:S13]  /*9a80*/  ISETP.NE.AND P0, PT, R2, RZ, PT ;  /* 0x000000ff0200720c */ /* 0x004fda0003f05270 */
[----:B------:R-:W-:Y:S05]  /*9a90*/  @!P0 BRA `(.L_x_82) ;  /* 0x0000000800448947 */ /* 0x000fea0003800000 */
[----:B------:R-:W2:Y:S01]  /*9aa0*/  LDL R2, [R1+0xc] ;  /* 0x00000c0001027983 */ /* 0x000ea20000100800 */
[----:B------:R-:W-:Y:S01]  /*9ab0*/  IMAD.MOV.U32 R6, RZ, RZ, R0 ;  /* 0x000000ffff067224 */ /* 0x000fe200078e0000 */
[----:B--2---:R-:W-:-:S13]  /*9ac0*/  ISETP.NE.AND P0, PT, R2, RZ, PT ;  /* 0x000000ff0200720c */ /* 0x004fda0003f05270 */
[----:B------:R-:W-:Y:S05]  /*9ad0*/  @!P0 BRA `(.L_x_83) ;  /* 0x00000000004c8947 */ /* 0x000fea0003800000 */
[----:B-1----:R-:W2:Y:S01]  /*9ae0*/  LDL R5, [R1+0x4] ;  /* 0x0000040001057983 */ /* 0x002ea20000100800 */
        /* <DEDUP_REMOVED lines=18> */
.L_x_83:
[----:B------:R-:W3:Y:S01]  /*9c10*/  LDL R2, [R1] ;  /* 0x0000000001027983 */ /* 0x000ee20000100800 */
[----:B--2---:R-:W-:Y:S01]  /*9c20*/  LEA R4, R18, UR36, 0x3 ;  /* 0x0000002412047c11 */ /* 0x004fe2000f8e18ff */
[----:B------:R-:W-:Y:S01]  /*9c30*/  BSSY B2, `(.L_x_84) ;  /* 0x0000007000027945 */ /* 0x000fe20003800000 */
[----:B------:R-:W2:Y:S02]  /*9c40*/  S2R R3, SR_TID.X ;  /* 0x0000000000037919 */ /* 0x000ea40000002100 */
[----:B--2---:R-:W-:-:S04]  /*9c50*/  LOP3.LUT R3, R3, 0x7f, RZ, 0xc0, !PT ;  /* 0x0000007f03037812 */ /* 0x004fc800078ec0ff */
[----:B------:R-:W-:Y:S02]  /*9c60*/  ISETP.NE.AND P1, PT, R3, RZ, PT ;  /* 0x000000ff0300720c */ /* 0x000fe40003f25270 */
[----:B---3--:R-:W-:-:S04]  /*9c70*/  SHF.L.U32 R2, R2, 0x1f, RZ ;  /* 0x0000001f02027819 */ /* 0x008fc800000006ff */
[----:B------:R-:W2:Y:S02]  /*9c80*/  SYNCS.PHASECHK.TRANS64.TRYWAIT P0, [R4+URZ+0x22840], R2 ;  /* 0x02284002040075a7 */ /* 0x000ea4000800017f */
[----:B--2---:R-:W-:Y:S05]  /*9c90*/  @!P0 BRA `(.L_x_85) ;  /* 0x0000002400448947 */ /* 0x004fea0003800000 */
.L_x_156:
[----:B------:R-:W-:Y:S05]  /*9ca0*/  BSYNC B2 ;  /* 0x0000000000027941 */ /* 0x000fea0003800000 */
.L_x_84:
[----:B------:R-:W-:Y:S04]  /*9cb0*/  BSSY B2, `(.L_x_86) ;  /* 0x0000009000027945 */ /* 0x000fe80003800000 */
[----:B------:R-:W-:Y:S05]  /*9cc0*/  @P1 BRA `(.L_x_87) ;  /* 0x00000000001c1947 */ /* 0x000fea0003800000 */
[----:B-1----:R-:W1:Y:S01]  /*9cd0*/  S2R R5, SR_TID.X ;  /* 0x0000000000057919 */ /* 0x002e620000002100 */
[----:B------:R-:W-:-:S04]  /*9ce0*/  IMAD.MOV.U32 R3, RZ, RZ, 0x3000 ;  /* 0x00003000ff037424 */ /* 0x000fc800078e00ff */
[----:B------:R3:W-:Y:S01]  /*9cf0*/  SYNCS.ARRIVE.TRANS64 RZ, [R4+URZ+0x22830], R3 ;  /* 0x0228300304ff79a7 */ /* 0x0007e2000800003f */
[----:B-1----:R-:W-:-:S04]  /*9d00*/  LOP3.LUT R5, R5, 0x1f, RZ, 0xc0, !PT ;  /* 0x0000001f05057812 */ /* 0x002fc800078ec0ff */
[----:B------:R-:W-:-:S13]  /*9d10*/  ISETP.NE.AND P0, PT, R5, RZ, PT ;  /* 0x000000ff0500720c */ /* 0x000fda0003f05270 */
[----:B---3--:R-:W-:Y:S05]  /*9d20*/  @!P0 BRA `(.L_x_87) ;  /* 0x0000000000048947 */ /* 0x008fea0003800000 */
[----:B------:R-:W-:Y:S01]  /*9d30*/  BPT.TRAP 0x1 ;  /* 0x000000040000795c */ /* 0x000fe20000300000 */
.L_x_87:
[----:B------:R-:W-:Y:S05]  /*9d40*/  BSYNC B2 ;  /* 0x0000000000027941 */ /* 0x000fea0003800000 */
.L_x_86:
[----:B------:R-:W-:Y:S01]  /*9d50*/  IMAD.MOV.U32 R8, RZ, RZ, RZ ;  /* 0x000000ffff087224 */ /* 0x000fe200078e00ff */
[----:B------:R-:W-:Y:S01]  /*9d60*/  UIADD3 UR4, UP0, UR40, 0x370, URZ ;  /* 0x0000037028047890 */ /* 0x000fe2000ff1e03f */
[----:B-1----:R-:W-:Y:S01]  /*9d70*/  IMAD.U32 R5, RZ, RZ, UR36 ;  /* 0x00000024ff057e24 */ /* 0x002fe2000f8e00ff */
[----:B------:R-:W-:Y:S01]  /*9d80*/  PLOP3.LUT P0, PT, PT, PT, PT, 0x80, 0x0 ;  /* 0x000000000000781c */ /* 0x000fe20003f0f070 */
[----:B------:R-:W-:Y:S01]  /*9d90*/  IMAD R6, R6, 0x60, RZ ;  /* 0x0000006006067824 */ /* 0x000fe200078e02ff */
[----:B------:R-:W-:Y:S01]  /*9da0*/  R2UR UR10, R8 ;  /* 0x00000000080a72ca */ /* 0x000fe200000e0000 */
[----:B------:R-:W-:Y:S01]  /*9db0*/  IMAD R3, R18, 0x3000, R5 ;  /* 0x0000300012037824 */ /* 0x000fe200078e0205 */
[----:B------:R-:W-:Y:S01]  /*9dc0*/  UIADD3.X UR5, URZ, UR41, URZ, UP0, !UPT ;  /* 0x000000293f057290 */ /* 0x000fe200087fe43f */
[----:B0-----:R-:W-:Y:S01]  /*9dd0*/  VIADD R7, R4, 0x22830 ;  /* 0x0002283004077836 */ /* 0x001fe20000000000 */
[----:B------:R-:W-:Y:S01]  /*9de0*/  UMOV UR6, 0x0 ;  /* 0x0000000000067882 */ /* 0x000fe20000000000 */
[----:B------:R-:W-:Y:S01]  /*9df0*/  VIADD R3, R3, 0x1c400 ;  /* 0x0001c40003037836 */ /* 0x000fe20000000000 */
[----:B------:R-:W-:-:S09]  /*9e00*/  UMOV UR7, 0x14f00000 ;  /* 0x14f0000000077882 */ /* 0x000fd20000000000 */
.L_x_88:
        /* <DEDUP_REMOVED lines=13> */
.L_x_157:
[----:B------:R-:W-:Y:S05]  /*9ee0*/  BSYNC B2 ;  /* 0x0000000000027941 */ /* 0x000fea0003800000 */
.L_x_89:
[----:B------:R-:W-:Y:S01]  /*9ef0*/  BSSY B2, `(.L_x_91) ;  /* 0x000000b000027945 */ /* 0x000fe20003800000 */
[----:B0-2---:R-:W-:Y:S02]  /*9f00*/  IMAD.MOV.U32 R2, RZ, RZ, 0x0 ;  /* 0x00000000ff027424 */ /* 0x005fe400078e00ff */
[----:B------:R-:W-:Y:S01]  /*9f10*/  IMAD.MOV.U32 R3, RZ, RZ, 0x14f00000 ;  /* 0x14f00000ff037424 */ /* 0x000fe200078e00ff */
[----:B------:R-:W-:Y:S06]  /*9f20*/  @P1 BRA `(.L_x_92) ;  /* 0x00000000001c1947 */ /* 0x000fec0003800000 */
[----:B------:R-:W0:Y:S01]  /*9f30*/  S2R R9, SR_TID.X ;  /* 0x0000000000097919 */ /* 0x000e220000002100 */
[----:B------:R-:W-:-:S04]  /*9f40*/  IMAD.MOV.U32 R7, RZ, RZ, 0xc000 ;  /* 0x0000c000ff077424 */ /* 0x000fc800078e00ff */
[----:B------:R1:W-:Y:S01]  /*9f50*/  SYNCS.ARRIVE.TRANS64 RZ, [R4+URZ+0x22850], R7 ;  /* 0x0228500704ff79a7 */ /* 0x0003e2000800003f */
[----:B0-----:R-:W-:-:S04]  /*9f60*/  LOP3.LUT R9, R9, 0x1f, RZ, 0xc0, !PT ;  /* 0x0000001f09097812 */ /* 0x001fc800078ec0ff */
[----:B------:R-:W-:-:S13]  /*9f70*/  ISETP.NE.AND P0, PT, R9, RZ, PT ;  /* 0x000000ff0900720c */ /* 0x000fda0003f05270 */
[----:B-1----:R-:W-:Y:S05]  /*9f80*/  @!P0 BRA `(.L_x_92) ;  /* 0x0000000000048947 */ /* 0x002fea0003800000 */
[----:B------:R-:W-:Y:S01]  /*9f90*/  BPT.TRAP 0x1 ;  /* 0x000000040000795c */ /* 0x000fe20000300000 */
.L_x_92:
[----:B------:R-:W-:Y:S05]  /*9fa0*/  BSYNC B2 ;  /* 0x0000000000027941 */ /* 0x000fea0003800000 */
.L_x_91:
[----:B------:R-:W-:Y:S01]  /*9fb0*/  R2UR UR10, R8 ;  /* 0x00000000080a72ca */ /* 0x000fe200000e0000 */
[----:B------:R-:W-:Y:S01]  /*9fc0*/  IMAD R5, R18, 0xc000, R5 ;  /* 0x0000c00012057824 */ /* 0x000fe200078e0205 */
[----:B------:R-:W-:Y:S01]  /*9fd0*/  R2UR UR6, R2 ;  /* 0x00000000020672ca */ /* 0x000fe200000e0000 */
[----:B------:R-:W-:Y:S01]  /*9fe0*/  UIADD3 UR4, UP0, UR40, 0x470, URZ ;  /* 0x0000047028047890 */ /* 0x000fe2000ff1e03f */
[----:B------:R-:W-:Y:S01]  /*9ff0*/  R2UR UR7, R3 ;  /* 0x00000000030772ca */ /* 0x000fe200000e0000 */
[----:B------:R-:W-:Y:S01]  /*a000*/  VIADD R4, R4, 0x22850 ;  /* 0x0002285004047836 */ /* 0x000fe20000000000 */
[----:B------:R-:W-:Y:S01]  /*a010*/  PLOP3.LUT P0, PT, PT, PT, PT, 0x80, 0x0 ;  /* 0x000000000000781c */ /* 0x000fe20003f0f070 */
[----:B------:R-:W-:Y:S01]  /*a020*/  VIADD R7, R5, 0x400 ;  /* 0x0000040005077836 */ /* 0x000fe20000000000 */
[----:B------:R-:W-:-:S12]  /*a030*/  UIADD3.X UR5, URZ, UR41, URZ, UP0, !UPT ;  /* 0x000000293f057290 */ /* 0x000fd800087fe43f */
.L_x_93:
        /* <DEDUP_REMOVED lines=15> */
.L_x_94:
        /* <DEDUP_REMOVED lines=15> */
.L_x_95:
        /* <DEDUP_REMOVED lines=15> */
.L_x_96:
        /* <DEDUP_REMOVED lines=9> */
[----:B--2---:R-:W-:Y:S05]  /*a3a0*/  @P0 BRA.U.ANY `(.L_x_96) ;  /* 0xfffffffd00d80947 */ /* 0x004fea000393ffff */
.L_x_82:
[----:B------:R-:W-:Y:S05]  /*a3b0*/  BSYNC B1 ;  /* 0x0000000000017941 */ /* 0x000fea0003800000 */
.L_x_81:
[----:B------:R-:W2:Y:S04]  /*a3c0*/  LDL R3, [R1+0x8] ;  /* 0x0000080001037983 */ /* 0x000ea80000100800 */
[----:B------:R-:W3:Y:S01]  /*a3d0*/  LDL.LU R2, [R1] ;  /* 0x0000000001027983 */ /* 0x000ee20000300800 */
[----:B0-----:R-:W-:Y:S01]  /*a3e0*/  VIADD R7, R18, 0x1 ;  /* 0x0000000112077836 */ /* 0x001fe20000000000 */
[----:B------:R-:W-:Y:S04]  /*a3f0*/  BSSY B1, `(.L_x_97) ;  /* 0x0000097000017945 */ /* 0x000fe80003800000 */
[----:B------:R-:W-:-:S04]  /*a400*/  ISETP.NE.AND P0, PT, R7, 0x2, PT ;  /* 0x000000020700780c */ /* 0x000fc80003f05270 */
[----:B------:R-:W-:Y:S02]  /*a410*/  SEL R6, RZ, 0x1, P0 ;  /* 0x00000001ff067807 */ /* 0x000fe40000000000 */
[----:B------:R-:W-:Y:S02]  /*a420*/  SEL R7, R7, RZ, P0 ;  /* 0x000000ff07077207 */ /* 0x000fe40000000000 */
[----:B--2---:R-:W-:Y:S02]  /*a430*/  ISETP.NE.AND P2, PT, R3, RZ, PT ;  /* 0x000000ff0300720c */ /* 0x004fe40003f45270 */
[----:B---3--:R-:W-:-:S11]  /*a440*/  LOP3.LUT R6, R2, R6, RZ, 0x3c, !PT ;  /* 0x0000000602067212 */ /* 0x008fd600078e3cff */
[----:B------:R-:W-:Y:S05]  /*a450*/  @!P2 BRA `(.L_x_98) ;  /* 0x000000080040a947 */ /* 0x000fea0003800000 */
[----:B------:R-:W2:Y:S01]  /*a460*/  LDL R2, [R1+0xc] ;  /* 0x00000c0001027983 */ /* 0x000ea20000100800 */
[----:B------:R-:W-:Y:S01]  /*a470*/  VIADD R8, R0, 0xffffffff ;  /* 0xffffffff00087836 */ /* 0x000fe20000000000 */
[----:B--2---:R-:W-:-:S13]  /*a480*/  ISETP.NE.AND P2, PT, R2, RZ, PT ;  /* 0x000000ff0200720c */ /* 0x004fda0003f45270 */
[----:B------:R-:W-:Y:S05]  /*a490*/  @!P2 BRA `(.L_x_99) ;  /* 0x00000000004ca947 */ /* 0x000fea0003800000 */
[----:B------:R-:W2:Y:S01]  /*a4a0*/  LDL R9, [R1+0x4] ;  /* 0x0000040001097983 */ /* 0x000ea20000100800 */
[----:B------:R-:W0:Y:S01]  /*a4b0*/  LDC R4, c[0x0][0x43c] ;  /* 0x00010f00ff047b82 */ /* 0x000e220000000800 */
[----:B------:R-:W-:Y:S01]  /*a4c0*/  ULDC.64 UR4, c[0x0][0x428] ;  /* 0x00010a0000047ab9 */ /* 0x000fe20000000a00 */
[----:B0-----:R-:W-:-:S13]  /*a4d0*/  ISETP.NE.AND P0, PT, R4, 0x1, PT ;  /* 0x000000010400780c */ /* 0x001fda0003f05270 */
        /* <DEDUP_REMOVED lines=15> */
.L_x_99:
[----:B0-----:R-:W-:Y:S01]  /*a5d0*/  LEA R4, R7, UR36, 0x3 ;  /* 0x0000002407047c11 */ /* 0x001fe2000f8e18ff */
[----:B------:R-:W0:Y:S01]  /*a5e0*/  S2R R3, SR_TID.X ;  /* 0x0000000000037919 */ /* 0x000e220000002100 */
[----:B------:R-:W-:Y:S01]  /*a5f0*/  SHF.L.U32 R2, R6, 0x1f, RZ ;  /* 0x0000001f06027819 */ /* 0x000fe200000006ff */
[----:B------:R-:W-:Y:S03]  /*a600*/  BSSY B2, `(.L_x_100) ;  /* 0x0000005000027945 */ /* 0x000fe60003800000 */
[----:B------:R-:W2:Y:S01]  /*a610*/  SYNCS.PHASECHK.TRANS64.TRYWAIT P0, [R4+URZ+0x22840], R2 ;  /* 0x02284002040075a7 */ /* 0x000ea2000800017f */
[----:B0-----:R-:W-:-:S04]  /*a620*/  LOP3.LUT R3, R3, 0x7f, RZ, 0xc0, !PT ;  /* 0x0000007f03037812 */ /* 0x001fc800078ec0ff */
[----:B------:R-:W-:Y:S01]  /*a630*/  ISETP.NE.AND P1, PT, R3, RZ, PT ;  /* 0x000000ff0300720c */ /* 0x000fe20003f25270 */
[----:B--2---:R-:W-:-:S12]  /*a640*/  @!P0 BRA `(.L_x_101) ;  /* 0x0000001c00008947 */ /* 0x004fd80003800000 */
.L_x_158:
[----:B------:R-:W-:Y:S05]  /*a650*/  BSYNC B2 ;  /* 0x0000000000027941 */ /* 0x000fea0003800000 */
.L_x_100:
[----:B------:R-:W-:Y:S04]  /*a660*/  BSSY B2, `(.L_x_102) ;  /* 0x0000009000027945 */ /* 0x000fe80003800000 */
[----:B------:R-:W-:Y:S05]  /*a670*/  @P1 BRA `(.L_x_103) ;  /* 0x00000000001c1947 */ /* 0x000fea0003800000 */
[----:B-1----:R-:W1:Y:S01]  /*a680*/  S2R R5, SR_TID.X ;  /* 0x0000000000057919 */ /* 0x002e620000002100 */
[----:B------:R-:W-:-:S04]  /*a690*/  IMAD.MOV.U32 R3, RZ, RZ, 0x3000 ;  /* 0x00003000ff037424 */ /* 0x000fc800078e00ff */
[----:B------:R2:W-:Y:S01]  /*a6a0*/  SYNCS.ARRIVE.TRANS64 RZ, [R4+URZ+0x22830], R3 ;  /* 0x0228300304ff79a7 */ /* 0x0005e2000800003f */
[----:B-1----:R-:W-:-:S04]  /*a6b0*/  LOP3.LUT R5, R5, 0x1f, RZ, 0xc0, !PT ;  /* 0x0000001f05057812 */ /* 0x002fc800078ec0ff */
[----:B------:R-:W-:-:S13]  /*a6c0*/  ISETP.NE.AND P0, PT, R5, RZ, PT ;  /* 0x000000ff0500720c */ /* 0x000fda0003f05270 */
[----:B--2---:R-:W-:Y:S05]  /*a6d0*/  @!P0 BRA `(.L_x_103) ;  /* 0x0000000000048947 */ /* 0x004fea0003800000 */
[----:B------:R-:W-:Y:S01]  /*a6e0*/  BPT.TRAP 0x1 ;  /* 0x000000040000795c */ /* 0x000fe20000300000 */
.L_x_103:
[----:B------:R-:W-:Y:S05]  /*a6f0*/  BSYNC B2 ;  /* 0x0000000000027941 */ /* 0x000fea0003800000 */
.L_x_102:
        /* <DEDUP_REMOVED lines=12> */
.L_x_104:
        /* <DEDUP_REMOVED lines=10> */
[----:B------:R-:W1:Y:S01]  /*a860*/  SYNCS.PHASECHK.TRANS64.TRYWAIT P0, [R4+URZ+0x22860], R2 ;  /* 0x02286002040075a7 */ /* 0x000e62000800017f */
[----:B------:R-:W-:Y:S04]  /*a870*/  BSSY B2, `(.L_x_105) ;  /* 0x0000002000027945 */ /* 0x000fe80003800000 */
[----:B-1----:R-:W-:Y:S05]  /*a880*/  @!P0 BRA `(.L_x_106) ;  /* 0x0000001800848947 */ /* 0x002fea0003800000 */
.L_x_159:
[----:B------:R-:W-:Y:S05]  /*a890*/  BSYNC B2 ;  /* 0x0000000000027941 */ /* 0x000fea0003800000 */
.L_x_105:
[----:B------:R-:W-:Y:S01]  /*a8a0*/  BSSY B2, `(.L_x_107) ;  /* 0x000000b000027945 */ /* 0x000fe20003800000 */
[----:B01----:R-:W-:Y:S02]  /*a8b0*/  IMAD.MOV.U32 R2, RZ, RZ, 0x0 ;  /* 0x00000000ff027424 */ /* 0x003fe400078e00ff */
        /* <DEDUP_REMOVED lines=9> */
.L_x_108:
[----:B------:R-:W-:Y:S05]  /*a950*/  BSYNC B2 ;  /* 0x0000000000027941 */ /* 0x000fea0003800000 */
.L_x_107:
        /* <DEDUP_REMOVED lines=9> */
.L_x_109:
        /* <DEDUP_REMOVED lines=15> */
.L_x_110:
        /* <DEDUP_REMOVED lines=15> */
.L_x_111:
        /* <DEDUP_REMOVED lines=15> */
.L_x_112:
        /* <DEDUP_REMOVED lines=10> */
.L_x_98:
[----:B------:R-:W-:Y:S05]  /*ad60*/  BSYNC B1 ;  /* 0x0000000000017941 */ /* 0x000fea0003800000 */
.L_x_97:
[----:B------:R-:W-:Y:S01]  /*ad70*/  VIADD R7, R7, 0x1 ;  /* 0x0000000107077836 */ /* 0x000fe20000000000 */
[C---:B------:R-:W-:Y:S01]  /*ad80*/  ISETP.GT.AND P1, PT, R0.reuse, 0x1, PT ;  /* 0x000000010000780c */ /* 0x040fe20003f24270 */
[----:B------:R-:W-:-:S03]  /*ad90*/  VIADD R0, R0, 0xfffffffe ;  /* 0xfffffffe00007836 */ /* 0x000fc60000000000 */
[----:B------:R-:W-:-:S04]  /*ada0*/  ISETP.NE.AND P0, PT, R7, 0x2, PT ;  /* 0x000000020700780c */ /* 0x000fc80003f05270 */
[----:B------:R-:W-:Y:S02]  /*adb0*/  SEL R3, RZ, 0x1, P0 ;  /* 0x00000001ff037807 */ /* 0x000fe40000000000 */
[----:B------:R-:W-:Y:S02]  /*adc0*/  SEL R18, R7, RZ, P0 ;  /* 0x000000ff07127207 */ /* 0x000fe40000000000 */
[----:B------:R-:W-:-:S05]  /*add0*/  LOP3.LUT R2, R6, R3, RZ, 0x3c, !PT ;  /* 0x0000000306027212 */ /* 0x000fca00078e3cff */
[----:B------:R2:W-:Y:S01]  /*ade0*/  STL [R1], R2 ;  /* 0x0000000201007387 */ /* 0x0005e20000100800 */
[----:B------:R-:W-:Y:S05]  /*adf0*/  @P1 BRA `(.L_x_113) ;  /* 0xffffffec00181947 */ /* 0x000fea000383ffff */
.L_x_80:
[----:B------:R-:W-:Y:S05]  /*ae00*/  BSYNC B0 ;  /* 0x0000000000007941 */ /* 0x000fea0003800000 */
.L_x_62:
[----:B--2---:R-:W2:Y:S01]  /*ae10*/  LDL.LU R2, [R1+0x24] ;  /* 0x0000240001027983 */ /* 0x004ea20000300800 */
[----:B------:R-:W-:-:S03]  /*ae20*/  ULDC UR4, c[0x0][0xc34] ;  /* 0x00030d0000047ab9 */ /* 0x000fc60000000800 */
[----:B------:R-:W3:Y:S01]  /*ae30*/  LDL.LU R0, [R1+0x30] ;  /* 0x0000300001007983 */ /* 0x000ee20000300800 */
[----:B--2---:R-:W-:Y:S02]  /*ae40*/  VIADD R2, R2, UR38 ;  /* 0x0000002602027c36 */ /* 0x004fe40008000000 */
[----:B---3--:R-:W-:-:S03]  /*ae50*/  VIADD R0, R0, 0x1 ;  /* 0x0000000100007836 */ /* 0x008fc60000000000 */
[----:B------:R2:W-:Y:S01]  /*ae60*/  STL [R1+0x24], R2 ;  /* 0x0000240201007387 */ /* 0x0005e20000100800 */
[----:B------:R-:W-:-:S03]  /*ae70*/  ISETP.GE.AND P0, PT, R2, UR4, PT ;  /* 0x0000000402007c0c */ /* 0x000fc6000bf06270 */
[----:B------:R2:W-:Y:S10]  /*ae80*/  STL [R1+0x30], R0 ;  /* 0x0000300001007387 */ /* 0x0005f40000100800 */
[----:B--2---:R-:W-:Y:S05]  /*ae90*/  @!P0 BRA `(.L_x_114) ;  /* 0xffffffc400288947 */ /* 0x004fea000383ffff */
[----:B------:R-:W-:-:S07]  /*aea0*/  LOP3.LUT R2, R0, 0x1, RZ, 0xc, !PT ;  /* 0x0000000100027812 */ /* 0x000fce00078e0cff */
.L_x_38:
[----:B0-----:R-:W0:Y:S01]  /*aeb0*/  S2R R3, SR_CgaCtaId ;  /* 0x0000000000037919 */ /* 0x001e220000008800 */
[----:B------:R-:W-:Y:S01]  /*aec0*/  MOV R0, 0x400 ;  /* 0x0000040000007802 */ /* 0x000fe20000000f00 */
[----:B------:R-:W-:Y:S03]  /*aed0*/  BSSY B0, `(.L_x_115) ;  /* 0x0000005000007945 */ /* 0x000fe60003800000 */
[----:B0-----:R-:W-:Y:S02]  /*aee0*/  LEA R0, R3, R0, 0x18 ;  /* 0x0000000003007211 */ /* 0x001fe400078ec0ff */
[----:B------:R-:W-:-:S04]  /*aef0*/  SHF.L.U32 R3, R2, 0x1f, RZ ;  /* 0x0000001f02037819 */ /* 0x000fc800000006ff */
[----:B------:R-:W0:Y:S02]  /*af00*/  SYNCS.PHASECHK.TRANS64.TRYWAIT P0, [R0+URZ+0x22820], R3 ;  /* 0x02282003000075a7 */ /* 0x000e24000800017f */
[----:B0-----:R-:W-:Y:S05]  /*af10*/  @!P0 BRA `(.L_x_116) ;  /* 0x0000001000f48947 */ /* 0x001fea0003800000 */
.L_x_160:
[----:B------:R-:W-:Y:S05]  /*af20*/  BSYNC B0 ;  /* 0x0000000000007941 */ /* 0x000fea0003800000 */
.L_x_115:
[----:B------:R-:W-:-:S03]  /*af30*/  UMOV UR4, 0xffffffff ;  /* 0xffffffff00047882 */ /* 0x000fc60000000000 */
[----:B------:R-:W-:Y:S05]  /*af40*/  BRA.DIV UR4, `(.L_x_117) ;  /* 0x0000001204fc7947 */ /* 0x000fea000b800000 */
[----:B------:R-:W2:Y:S02]  /*af50*/  S2R R2, SR_TID.X ;  /* 0x0000000000027919 */ /* 0x000ea40000002100 */
[----:B--2---:R-:W-:-:S04]  /*af60*/  SHF.R.U32.HI R2, RZ, 0x5, R2 ;  /* 0x00000005ff027819 */ /* 0x004fc80000011602 */
[----:B------:R-:W-:-:S05]  /*af70*/  LOP3.LUT R2, R2, 0x3, RZ, 0xc0, !PT ;  /* 0x0000000302027812 */ /* 0x000fca00078ec0ff */
[----:B------:R2:W3:Y:S02]  /*af80*/  SHFL.IDX PT, R14, R2, RZ, 0x1f ;  /* 0x00001fff020e7589 */ /* 0x0004e400000e0000 */
.L_x_163:
[----:B---3--:R-:W-:Y:S01]  /*af90*/  ISETP.NE.AND P0, PT, R14, RZ, PT ;  /* 0x000000ff0e00720c */ /* 0x008fe20003f05270 */
[----:B------:R-:W-:-:S12]  /*afa0*/  BSSY B0, `(.L_x_118) ;  /* 0x0000025000007945 */ /* 0x000fd80003800000 */
[----:B------:R-:W-:Y:S05]  /*afb0*/  @P0 BRA `(.L_x_119) ;  /* 0x00000000008c0947 */ /* 0x000fea0003800000 */
[----:B------:R-:W-:-:S03]  /*afc0*/  UMOV UR4, 0xffffffff ;  /* 0xffffffff00047882 */ /* 0x000fc60000000000 */
[----:B------:R-:W-:Y:S05]  /*afd0*/  BRA.DIV UR4, `(.L_x_120) ;  /* 0x00000016040c7947 */ /* 0x000fea000b800000 */
[----:B------:R-:W-:-:S13]  /*afe0*/  ELECT P6, URZ, PT ;  /* 0x00000000003f782f */ /* 0x000fda00038c0000 */
.L_x_166:
[----:B------:R-:W-:Y:S05]  /*aff0*/  @!P6 BRA `(.L_x_119) ;  /* 0x00000000007ce947 */ /* 0x000fea0003800000 */
[----:B------:R-:W-:-:S06]  /*b000*/  ULOP3.LUT UR4, UR37, 0x2, URZ, 0xfc, !UPT ;  /* 0x0000000225047892 */ /* 0x000fcc000f8efc3f */
[----:B--2---:R-:W-:-:S05]  /*b010*/  IMAD.U32 R2, RZ, RZ, UR4 ;  /* 0x00000004ff027e24 */ /* 0x004fca000f8e00ff */
[----:B------:R-:W-:-:S13]  /*b020*/  ISETP.NE.AND P2, PT, R2, 0x3, PT ;  /* 0x000000030200780c */ /* 0x000fda0003f45270 */
[----:B------:R-:W-:Y:S05]  /*b030*/  @!P2 BRA `(.L_x_121) ;  /* 0x000000000004a947 */ /* 0x000fea0003800000 */
[----:B------:R-:W-:Y:S01]  /*b040*/  BPT.TRAP 0x1 ;  /* 0x000000040000795c */ /* 0x000fe20000300000 */
.L_x_121:
[----:B------:R-:W1:Y:S01]  /*b050*/  LDL.LU R7, [R1] ;  /* 0x0000000001077983 */ /* 0x000e620000300800 */
[----:B0-----:R-:W-:Y:S02]  /*b060*/  VIADD R3, R0, 0x22840 ;  /* 0x0002284000037836 */ /* 0x001fe40000000000 */
[C---:B------:R-:W-:Y:S02]  /*b070*/  VIADD R2, R18.reuse, 0x1 ;  /* 0x0000000112027836 */ /* 0x040fe40000000000 */
[----:B------:R-:W-:-:S03]  /*b080*/  IMAD R6, R18, 0x8, R3 ;  /* 0x0000000812067824 */ /* 0x000fc600078e0203 */
[----:B------:R-:W-:-:S04]  /*b090*/  ISETP.NE.AND P1, PT, R2, 0x2, PT ;  /* 0x000000020200780c */ /* 0x000fc80003f25270 */
[----:B------:R-:W-:Y:S02]  /*b0a0*/  SEL R4, RZ, 0x1, P1 ;  /* 0x00000001ff047807 */ /* 0x000fe40000800000 */
[C---:B-1----:R-:W-:Y:S02]  /*b0b0*/  SHF.L.U32 R5, R7.reuse, 0x1f, RZ ;  /* 0x0000001f07057819 */ /* 0x042fe400000006ff */
[----:B------:R-:W-:Y:S02]  /*b0c0*/  LOP3.LUT R7, R7, R4, RZ, 0x3c, !PT ;  /* 0x0000000407077212 */ /* 0x000fe400078e3cff */
[----:B------:R-:W0:Y:S01]  /*b0d0*/  SYNCS.PHASECHK.TRANS64.TRYWAIT P0, [R6+URZ], R5 ;  /* 0x00000005060075a7 */ /* 0x000e22000800017f */
[----:B------:R-:W-:Y:S02]  /*b0e0*/  SEL R4, R2, RZ, P1 ;  /* 0x000000ff02047207 */ /* 0x000fe40000800000 */
[----:B------:R-:W-:-:S03]  /*b0f0*/  SHF.L.U32 R2, R7, 0x1f, RZ ;  /* 0x0000001f07027819 */ /* 0x000fc600000006ff */
[----:B------:R-:W-:Y:S01]  /*b100*/  IMAD R3, R4, 0x8, R3 ;  /* 0x0000000804037824 */ /* 0x000fe200078e0203 */
[----:B0-----:R-:W-:Y:S06]  /*b110*/  @!P0 BRA `(.L_x_122) ;  /* 0x0000001000dc8947 */ /* 0x001fec0003800000 */
.L_x_167:
[----:B------:R-:W1:Y:S02]  /*b120*/  SYNCS.PHASECHK.TRANS64.TRYWAIT P0, [R3+URZ], R2 ;  /* 0x00000002030075a7 */ /* 0x000e64000800017f */
[----:B-1----:R-:W-:Y:S05]  /*b130*/  @!P0 BRA `(.L_x_123) ;  /* 0x0000001000e88947 */ /* 0x002fea0003800000 */
.L_x_168:
[----:B------:R-:W-:Y:S05]  /*b140*/  @!P2 BRA `(.L_x_124) ;  /* 0x000000000004a947 */ /* 0x000fea0003800000 */
[----:B------:R-:W-:Y:S01]  /*b150*/  BPT.TRAP 0x1 ;  /* 0x000000040000795c */ /* 0x000fe20000300000 */
.L_x_124:
[----:B-1----:R-:W-:-:S04]  /*b160*/  VIADD R3, R0, 0x22860 ;  /* 0x0002286000037836 */ /* 0x002fc80000000000 */
[----:B------:R-:W-:-:S04]  /*b170*/  IMAD R18, R18, 0x8, R3 ;  /* 0x0000000812127824 */ /* 0x000fc800078e0203 */
[----:B------:R-:W1:Y:S02]  /*b180*/  SYNCS.PHASECHK.TRANS64.TRYWAIT P0, [R18+URZ], R5 ;  /* 0x00000005120075a7 */ /* 0x000e64000800017f */
[----:B-1----:R-:W-:Y:S05]  /*b190*/  @!P0 BRA `(.L_x_125) ;  /* 0x0000001000e48947 */ /* 0x002fea0003800000 */
.L_x_169:
[----:B------:R-:W-:-:S07]  /*b1a0*/  IMAD R3, R4, 0x8, R3 ;  /* 0x0000000804037824 */ /* 0x000fce00078e0203 */
.L_x_126:
[----:B--2---:R2:W3:Y:S02]  /*b1b0*/  SYNCS.PHASECHK.TRANS64.TRYWAIT P0, [R3+URZ], R2 ;  /* 0x00000002030075a7 */ /* 0x0044e4000800017f */
[----:B---3--:R-:W-:Y:S05]  /*b1c0*/  @!P0 NANOSLEEP.SYNCS 0x989680 ;  /* 0x009896800000895d */ /* 0x008fea0003900000 */
[----:B------:R-:W3:Y:S02]  /*b1d0*/  @!P0 SYNCS.PHASECHK.TRANS64 P0, [R3+URZ], R2 ;  /* 0x00000002030085a7 */ /* 0x000ee4000800007f */
[----:B---3--:R-:W-:Y:S05]  /*b1e0*/  @!P0 BRA `(.L_x_126) ;  /* 0xfffffffc00f08947 */ /* 0x008fea000383ffff */
.L_x_119:
[----:B------:R-:W-:Y:S05]  /*b1f0*/  BSYNC B0 ;  /* 0x0000000000007941 */ /* 0x000fea0003800000 */
.L_x_118:
[----:B------:R-:W-:Y:S05]  /*b200*/  EXIT ;  /* 0x000000000000794d */ /* 0x000fea0003800000 */
.L_x_10:
[----:B0-----:R-:W-:-:S04]  /*b210*/  IMAD.U32 R3, RZ, RZ, UR45 ;  /* 0x0000002dff037e24 */ /* 0x001fc8000f8e00ff */
[----:B------:R0:W1:Y:S03]  /*b220*/  SYNCS.PHASECHK.TRANS64.TRYWAIT P0, [R3+URZ+0x22800], R0 ;  /* 0x02280000030075a7 */ /* 0x000066000800017f */
[----:B-1----:R-:W-:Y:S05]  /*b230*/  @!P0 NANOSLEEP.SYNCS 0x989680 ;  /* 0x009896800000895d */ /* 0x002fea0003900000 */
[----:B------:R-:W1:Y:S02]  /*b240*/  @!P0 SYNCS.PHASECHK.TRANS64 P0, [R3+URZ+0x22800], R0 ;  /* 0x02280000030085a7 */ /* 0x000e64000800007f */
[----:B-1----:R-:W-:Y:S05]  /*b250*/  @!P0 BRA `(.L_x_10) ;  /* 0xfffffffc00ec8947 */ /* 0x002fea000383ffff */
[----:B------:R-:W-:Y:S05]  /*b260*/  BRA `(.L_x_127) ;  /* 0xffffff5c00cc7947 */ /* 0x000fea000383ffff */
.L_x_14:
[----:B-1----:R-:W-:-:S04]  /*b270*/  IMAD.U32 R0, RZ, RZ, UR21 ;  /* 0x00000015ff007e24 */ /* 0x002fc8000f8e00ff */
[----:B------:R1:W2:Y:S03]  /*b280*/  SYNCS.PHASECHK.TRANS64.TRYWAIT P1, [R0+URZ+0x22830], R7 ;  /* 0x02283007000075a7 */ /* 0x0002a6000802017f */
[----:B--2---:R-:W-:Y:S05]  /*b290*/  @!P1 NANOSLEEP.SYNCS 0x989680 ;  /* 0x009896800000995d */ /* 0x004fea0003900000 */
[----:B------:R-:W2:Y:S02]  /*b2a0*/  @!P1 SYNCS.PHASECHK.TRANS64 P1, [R0+URZ+0x22830], R7 ;  /* 0x02283007000095a7 */ /* 0x000ea4000802007f */
[----:B--2---:R-:W-:Y:S05]  /*b2b0*/  @!P1 BRA `(.L_x_14) ;  /* 0xfffffffc00ec9947 */ /* 0x004fea000383ffff */
[----:B------:R-:W-:Y:S05]  /*b2c0*/  BRA `(.L_x_13) ;  /* 0xffffff5c00f07947 */ /* 0x000fea000383ffff */
.L_x_18:
[----:B--2---:R2:W3:Y:S02]  /*b2d0*/  SYNCS.PHASECHK.TRANS64.TRYWAIT P2, [R8+URZ+0x22850], R7 ;  /* 0x02285007080075a7 */ /* 0x0044e4000804017f */
[----:B---3--:R-:W-:Y:S05]  /*b2e0*/  @!P2 NANOSLEEP.SYNCS 0x989680 ;  /* 0x009896800000a95d */ /* 0x008fea0003900000 */
[----:B------:R-:W3:Y:S02]  /*b2f0*/  @!P2 SYNCS.PHASECHK.TRANS64 P2, [R8+URZ+0x22850], R7 ;  /* 0x022850070800a5a7 */ /* 0x000ee4000804007f */
[----:B---3--:R-:W-:Y:S05]  /*b300*/  @!P2 BRA `(.L_x_18) ;  /* 0xfffffffc00f0a947 */ /* 0x008fea000383ffff */
[----:B------:R-:W-:Y:S05]  /*b310*/  BRA `(.L_x_17) ;  /* 0xffffff74006c7947 */ /* 0x000fea000383ffff */
.L_x_23:
[----:B0-----:R-:W-:Y:S02]  /*b320*/  IMAD.U32 R0, RZ, RZ, UR23 ;  /* 0x00000017ff007e24 */ /* 0x001fe4000f8e00ff */
[----:B------:R-:W-:-:S04]  /*b330*/  IMAD.U32 R3, RZ, RZ, UR24 ;  /* 0x00000018ff037e24 */ /* 0x000fc8000f8e00ff */
[----:B------:R0:W1:Y:S03]  /*b340*/  SYNCS.PHASECHK.TRANS64.TRYWAIT P3, [R0+URZ+0x22830], R3 ;  /* 0x02283003000075a7 */ /* 0x000066000806017f */
[----:B-1----:R-:W-:Y:S05]  /*b350*/  @!P3 NANOSLEEP.SYNCS 0x989680 ;  /* 0x009896800000b95d */ /* 0x002fea0003900000 */
[----:B------:R-:W1:Y:S02]  /*b360*/  @!P3 SYNCS.PHASECHK.TRANS64 P3, [R0+URZ+0x22830], R3 ;  /* 0x022830030000b5a7 */ /* 0x000e64000806007f */
[----:B-1----:R-:W-:Y:S05]  /*b370*/  @!P3 BRA `(.L_x_23) ;  /* 0xfffffffc00e8b947 */ /* 0x002fea000383ffff */
[----:B------:R-:W-:Y:S05]  /*b380*/  BRA `(.L_x_22) ;  /* 0xffffff7800807947 */ /* 0x000fea000383ffff */
.L_x_27:
[----:B0-----:R-:W-:-:S04]  /*b390*/  IMAD.U32 R6, RZ, RZ, UR24 ;  /* 0x00000018ff067e24 */ /* 0x001fc8000f8e00ff */
[----:B------:R0:W1:Y:S03]  /*b3a0*/  SYNCS.PHASECHK.TRANS64.TRYWAIT P3, [R183+URZ+0x22850], R6 ;  /* 0x02285006b70075a7 */ /* 0x000066000806017f */
[----:B-1----:R-:W-:Y:S05]  /*b3b0*/  @!P3 NANOSLEEP.SYNCS 0x989680 ;  /* 0x009896800000b95d */ /* 0x002fea0003900000 */
[----:B------:R-:W1:Y:S02]  /*b3c0*/  @!P3 SYNCS.PHASECHK.TRANS64 P3, [R183+URZ+0x22850], R6 ;  /* 0x02285006b700b5a7 */ /* 0x000e64000806007f */
[----:B-1----:R-:W-:Y:S05]  /*b3d0*/  @!P3 BRA `(.L_x_27) ;  /* 0xfffffffc00ecb947 */ /* 0x002fea000383ffff */
[----:B------:R-:W-:Y:S05]  /*b3e0*/  BRA `(.L_x_26) ;  /* 0xffffff9000a47947 */ /* 0x000fea000383ffff */
.L_x_42:
[----:B0-----:R-:W0:Y:S01]  /*b3f0*/  S2R R0, SR_TID.X ;  /* 0x0000000000007919 */ /* 0x001e220000002100 */
[----:B------:R-:W-:Y:S01]  /*b400*/  BSSY B0, `(.L_x_128) ;  /* 0x000000a000007945 */ /* 0x000fe20003800000 */
[----:B------:R-:W-:Y:S02]  /*b410*/  IMAD.MOV.U32 R12, RZ, RZ, RZ ;  /* 0x000000ffff0c7224 */ /* 0x000fe400078e00ff */
[----:B------:R-:W-:Y:S02]  /*b420*/  IMAD.MOV.U32 R11, RZ, RZ, 0x1f ;  /* 0x0000001fff0b7424 */ /* 0x000fe400078e00ff */
[----:B------:R-:W-:Y:S01]  /*b430*/  IMAD.MOV.U32 R15, RZ, RZ, -0x1 ;  /* 0xffffffffff0f7424 */ /* 0x000fe200078e00ff */
[----:B0-----:R-:W-:-:S04]  /*b440*/  SHF.R.U32.HI R0, RZ, 0x5, R0 ;  /* 0x00000005ff007819 */ /* 0x001fc80000011600 */
[----:B------:R-:W-:-:S05]  /*b450*/  LOP3.LUT R0, R0, 0x3, RZ, 0xc0, !PT ;  /* 0x0000000300007812 */ /* 0x000fca00078ec0ff */
[----:B------:R-:W-:-:S07]  /*b460*/  IMAD.MOV.U32 R13, RZ, RZ, R0 ;  /* 0x000000ffff0d7224 */ /* 0x000fce00078e0000 */
[----:B------:R-:W-:Y:S05]  /*b470*/  WARPSYNC.COLLECTIVE R15, `(.L_x_129) ;  /* 0x000000000f087348 */ /* 0x000fea0003c00000 */
[----:B------:R0:W1:Y:S02]  /*b480*/  SHFL.IDX P6, R14, R13, R12, R11 ;  /* 0x0000000c0d0e7389 */ /* 0x00006400000c000b */
[----:B01----:R-:W-:Y:S01]  /*b490*/  ENDCOLLECTIVE ;  /* 0x000000000000791b */ /* 0x003fe20003800000 */
.L_x_129:
[----:B------:R-:W-:Y:S05]  /*b4a0*/  BSYNC B0 ;  /* 0x0000000000007941 */ /* 0x000fea0003800000 */
.L_x_128:
[----:B------:R-:W-:Y:S05]  /*b4b0*/  BRA `(.L_x_130) ;  /* 0xffffffc400547947 */ /* 0x000fea000383ffff */
.L_x_44:
[----:B------:R-:W-:Y:S01]  /*b4c0*/  BSSY B0, `(.L_x_131) ;  /* 0x0000006000007945 */ /* 0x000fe20003800000 */
[----:B------:R-:W-:-:S07]  /*b4d0*/  IMAD.MOV.U32 R15, RZ, RZ, -0x1 ;  /* 0xffffffffff0f7424 */ /* 0x000fce00078e00ff */
[----:B0-----:R-:W-:Y:S05]  /*b4e0*/  WARPSYNC.COLLECTIVE R15, `(.L_x_132) ;  /* 0x000000000f0c7348 */ /* 0x001fea0003c00000 */
[----:B------:R-:W-:Y:S02]  /*b4f0*/  ELECT P6, UR62, PT ;  /* 0x00000000003e782f */ /* 0x000fe400038c0000 */
[----:B------:R-:W-:Y:S01]  /*b500*/  MOV R14, UR62 ;  /* 0x0000003e000e7c02 */ /* 0x000fe20008000f00 */
[----:B0-----:R-:W-:Y:S10]  /*b510*/  ENDCOLLECTIVE ;  /* 0x000000000000791b */ /* 0x001ff40003800000 */
.L_x_132:
[----:B------:R-:W-:Y:S05]  /*b520*/  BSYNC B0 ;  /* 0x0000000000007941 */ /* 0x000fea0003800000 */
.L_x_131:
[----:B------:R-:W-:Y:S05]  /*b530*/  BRA `(.L_x_133) ;  /* 0xffffffc400547947 */ /* 0x000fea000383ffff */
.L_x_46:
[----:B0-----:R0:W2:Y:S02]  /*b540*/  SYNCS.PHASECHK.TRANS64.TRYWAIT P0, [R0+URZ+0x22840], R2 ;  /* 0x02284002000075a7 */ /* 0x0010a4000800017f */
[----:B--2---:R-:W-:Y:S05]  /*b550*/  @!P0 NANOSLEEP.SYNCS 0x989680 ;  /* 0x009896800000895d */ /* 0x004fea0003900000 */
[----:B------:R-:W2:Y:S02]  /*b560*/  @!P0 SYNCS.PHASECHK.TRANS64 P0, [R0+URZ+0x22840], R2 ;  /* 0x02284002000085a7 */ /* 0x000ea4000800007f */
[----:B--2---:R-:W-:Y:S05]  /*b570*/  @!P0 BRA `(.L_x_46) ;  /* 0xfffffffc00f08947 */ /* 0x004fea000383ffff */
[----:B------:R-:W-:Y:S05]  /*b580*/  BRA `(.L_x_134) ;  /* 0xffffffc400b07947 */ /* 0x000fea000383ffff */
.L_x_49:
[----:B------:R-:W-:Y:S01]  /*b590*/  IMAD.MOV.U32 R13, RZ, RZ, R2 ;  /* 0x000000ffff0d7224 */ /* 0x000fe200078e0002 */
[----:B------:R-:W0:Y:S01]  /*b5a0*/  S2R R7, SR_TID.X ;  /* 0x0000000000077919 */ /* 0x000e220000002100 */
[----:B------:R-:W-:Y:S02]  /*b5b0*/  IMAD.MOV.U32 R12, RZ, RZ, RZ ;  /* 0x000000ffff0c7224 */ /* 0x000fe400078e00ff */
[----:B------:R-:W-:Y:S02]  /*b5c0*/  IMAD.MOV.U32 R11, RZ, RZ, 0x181f ;  /* 0x0000181fff0b7424 */ /* 0x000fe400078e00ff */
[----:B------:R-:W-:-:S07]  /*b5d0*/  IMAD.MOV.U32 R15, RZ, RZ, -0x1 ;  /* 0xffffffffff0f7424 */ /* 0x000fce00078e00ff */
[----:B0----5:R-:W-:Y:S05]  /*b5e0*/  WARPSYNC.COLLECTIVE R15, `(.L_x_135) ;  /* 0x000000000f087348 */ /* 0x021fea0003c00000 */
[----:B------:R1:W2:Y:S02]  /*b5f0*/  SHFL.IDX P6, R14, R13, R12, R11 ;  /* 0x0000000c0d0e7389 */ /* 0x0002a400000c000b */
[----:B012--5:R-:W-:Y:S01]  /*b600*/  ENDCOLLECTIVE ;  /* 0x000000000000791b */ /* 0x027fe20003800000 */
.L_x_135:
[----:B------:R-:W-:Y:S01]  /*b610*/  IMAD.MOV.U32 R13, RZ, RZ, R0 ;  /* 0x000000ffff0d7224 */ /* 0x000fe200078e0000 */
[----:B------:R-:W-:Y:S01]  /*b620*/  LOP3.LUT R7, R7, 0x7f, RZ, 0xc0, !PT ;  /* 0x0000007f07077812 */ /* 0x000fe200078ec0ff */
[----:B------:R-:W-:-:S07]  /*b630*/  IMAD.MOV.U32 R6, RZ, RZ, R14 ;  /* 0x000000ffff067224 */ /* 0x000fce00078e000e */
[----:B------:R-:W-:Y:S05]  /*b640*/  WARPSYNC.COLLECTIVE R15, `(.L_x_136) ;  /* 0x000000000f087348 */ /* 0x000fea0003c00000 */
[----:B------:R0:W1:Y:S02]  /*b650*/  SHFL.IDX P6, R14, R13, R12, R11 ;  /* 0x0000000c0d0e7389 */ /* 0x00006400000c000b */
[----:B01----:R-:W-:Y:S01]  /*b660*/  ENDCOLLECTIVE ;  /* 0x000000000000791b */ /* 0x003fe20003800000 */
.L_x_136:
[----:B------:R-:W-:Y:S01]  /*b670*/  ULDC UR4, c[0x0][0x288] ;  /* 0x0000a20000047ab9 */ /* 0x000fe20000000800 */
[----:B------:R-:W-:Y:S01]  /*b680*/  SHF.R.U32.HI R5, RZ, 0x3, R7 ;  /* 0x00000003ff057819 */ /* 0x000fe20000011607 */
[----:B------:R-:W-:-:S04]  /*b690*/  IMAD R3, R8, UR4, RZ ;  /* 0x0000000408037c24 */ /* 0x000fc8000f8e02ff */
[----:B------:R-:W-:-:S04]  /*b6a0*/  IMAD.IADD R4, R5, 0x1, R4 ;  /* 0x0000000105047824 */ /* 0x000fc800078e0204 */
[C---:B------:R-:W-:Y:S01]  /*b6b0*/  VIADD R5, R4.reuse, 0x10 ;  /* 0x0000001004057836 */ /* 0x040fe20000000000 */
[-C--:B------:R-:W-:Y:S01]  /*b6c0*/  ISETP.GE.AND P1, PT, R4, R3.reuse, PT ;  /* 0x000000030400720c */ /* 0x080fe20003f26270 */
[----:B------:R-:W-:Y:S02]  /*b6d0*/  IMAD.MOV.U32 R13, RZ, RZ, R2 ;  /* 0x000000ffff0d7224 */ /* 0x000fe400078e0002 */
[----:B------:R-:W-:Y:S01]  /*b6e0*/  IMAD.MOV.U32 R12, RZ, RZ, 0x1 ;  /* 0x00000001ff0c7424 */ /* 0x000fe200078e00ff */
[----:B------:R-:W-:Y:S01]  /*b6f0*/  ISETP.GE.AND P2, PT, R5, R3, PT ;  /* 0x000000030500720c */ /* 0x000fe20003f46270 */
[----:B------:R-:W-:-:S12]  /*b700*/  IMAD.MOV.U32 R7, RZ, RZ, R14 ;  /* 0x000000ffff077224 */ /* 0x000fd800078e000e */
[----:B------:R-:W-:Y:S05]  /*b710*/  WARPSYNC.COLLECTIVE R15, `(.L_x_137) ;  /* 0x000000000f087348 */ /* 0x000fea0003c00000 */
[----:B------:R0:W1:Y:S02]  /*b720*/  SHFL.IDX P6, R14, R13, R12, R11 ;  /* 0x0000000c0d0e7389 */ /* 0x00006400000c000b */
[----:B01----:R-:W-:Y:S01]  /*b730*/  ENDCOLLECTIVE ;  /* 0x000000000000791b */ /* 0x003fe20003800000 */
.L_x_137:
[----:B------:R-:W-:-:S05]  /*b740*/  @!P1 LEA R7, P3, R10, R7, 0x1 ;  /* 0x000000070a079211 */ /* 0x000fca00078608ff */
[----:B------:R-:W-:-:S05]  /*b750*/  @!P1 IMAD.X R6, RZ, RZ, R6, P3 ;  /* 0x000000ffff069224 */ /* 0x000fca00018e0606 */
[----:B------:R-:W-:Y:S01]  /*b760*/  @!P1 LOP3.LUT R7, R7, R6, RZ, 0x3c, !PT ;  /* 0x0000000607079212 */ /* 0x000fe200078e3cff */
[----:B------:R-:W-:-:S03]  /*b770*/  IMAD.MOV.U32 R13, RZ, RZ, R0 ;  /* 0x000000ffff0d7224 */ /* 0x000fc600078e0000 */
[----:B------:R-:W-:-:S04]  /*b780*/  @!P1 LOP3.LUT R6, R7, R6, RZ, 0x3c, !PT ;  /* 0x0000000607069212 */ /* 0x000fc800078e3cff */
[----:B------:R-:W-:Y:S01]  /*b790*/  @!P1 LOP3.LUT R7, R7, R6, RZ, 0x3c, !PT ;  /* 0x0000000607079212 */ /* 0x000fe200078e3cff */
[----:B------:R-:W-:-:S07]  /*b7a0*/  IMAD.MOV.U32 R8, RZ, RZ, R14 ;  /* 0x000000ffff087224 */ /* 0x000fce00078e000e */
[----:B------:R-:W-:Y:S05]  /*b7b0*/  WARPSYNC.COLLECTIVE R15, `(.L_x_138) ;  /* 0x000000000f087348 */ /* 0x000fea0003c00000 */
[----:B------:R0:W1:Y:S02]  /*b7c0*/  SHFL.IDX P6, R14, R13, R12, R11 ;  /* 0x0000000c0d0e7389 */ /* 0x00006400000c000b */
[----:B01----:R-:W-:Y:S01]  /*b7d0*/  ENDCOLLECTIVE ;  /* 0x000000000000791b */ /* 0x003fe20003800000 */
.L_x_138:
[----:B------:R-:W-:Y:S01]  /*b7e0*/  @!PT LDS RZ, [RZ] ;  /* 0x00000000fffff984 */ /* 0x000fe20000000800 */
[----:B------:R-:W-:Y:S01]  /*b7f0*/  @!PT LDS RZ, [RZ] ;  /* 0x00000000fffff984 */ /* 0x000fe20000000800 */
[----:B------:R-:W-:Y:S01]  /*b800*/  @!PT LDS RZ, [RZ] ;  /* 0x00000000fffff984 */ /* 0x000fe20000000800 */
[----:B------:R0:W-:Y:S01]  /*b810*/  @!P1 LDGSTS.E.BYPASS.LTC128B.128 [R9+0x18400], desc[UR42][R6.64], !P0 ;  /* 0x1840000006099fae */ /* 0x0001e2000c101d6a */
[----:B------:R-:W-:Y:S02]  /*b820*/  IMAD.MOV.U32 R13, RZ, RZ, R2 ;  /* 0x000000ffff0d7224 */ /* 0x000fe400078e0002 */
[----:B------:R-:W-:Y:S02]  /*b830*/  IMAD.MOV.U32 R12, RZ, RZ, 0x2 ;  /* 0x00000002ff0c7424 */ /* 0x000fe400078e00ff */
[----:B------:R-:W-:-:S07]  /*b840*/  IMAD.MOV.U32 R5, RZ, RZ, R14 ;  /* 0x000000ffff057224 */ /* 0x000fce00078e000e */
[----:B0-----:R-:W-:Y:S05]  /*b850*/  WARPSYNC.COLLECTIVE R15, `(.L_x_139) ;  /* 0x000000000f087348 */ /* 0x001fea0003c00000 */
[----:B------:R1:W2:Y:S02]  /*b860*/  SHFL.IDX P6, R14, R13, R12, R11 ;  /* 0x0000000c0d0e7389 */ /* 0x0002a400000c000b */
[----:B012---:R-:W-:Y:S01]  /*b870*/  ENDCOLLECTIVE ;  /* 0x000000000000791b */ /* 0x007fe20003800000 */
.L_x_139:
[----:B------:R-:W-:Y:S01]  /*b880*/  @!P2 LEA R7, P1, R10, R5, 0x1 ;  /* 0x000000050a07a211 */ /* 0x000fe200078208ff */
[----:B------:R-:W-:-:S04]  /*b890*/  VIADD R5, R4, 0x20 ;  /* 0x0000002004057836 */ /* 0x000fc80000000000 */
[----:B------:R-:W-:Y:S01]  /*b8a0*/  @!P2 IMAD.X R6, RZ, RZ, R8, P1 ;  /* 0x000000ffff06a224 */ /* 0x000fe200008e0608 */
[----:B------:R-:W-:Y:S01]  /*b8b0*/  ISETP.GE.AND P1, PT, R5, R3, PT ;  /* 0x000000030500720c */ /* 0x000fe20003f26270 */
[----:B------:R-:W-:-:S03]  /*b8c0*/  VIADD R5, R4, 0x30 ;  /* 0x0000003004057836 */ /* 0x000fc60000000000 */
[----:B------:R-:W-:Y:S01]  /*b8d0*/  @!P2 LOP3.LUT R7, R7, R6, RZ, 0x3c, !PT ;  /* 0x000000060707a212 */ /* 0x000fe200078e3cff */
[----:B------:R-:W-:-:S03]  /*b8e0*/  IMAD.MOV.U32 R13, RZ, RZ, R0 ;  /* 0x000000ffff0d7224 */ /* 0x000fc600078e0000 */
[----:B------:R-:W-:-:S04]  /*b8f0*/  @!P2 LOP3.LUT R6, R7, R6, RZ, 0x3c, !PT ;  /* 0x000000060706a212 */ /* 0x000fc800078e3cff */
[----:B------:R-:W-:-:S05]  /*b900*/  @!P2 LOP3.LUT R7, R7, R6, RZ, 0x3c, !PT ;  /* 0x000000060707a212 */ /* 0x000fca00078e3cff */
[----:B------:R-:W-:Y:S01]  /*b910*/  @!PT LDS RZ, [RZ] ;  /* 0x00000000fffff984 */ /* 0x000fe20000000800 */
[----:B------:R-:W-:Y:S01]  /*b920*/  @!PT LDS RZ, [RZ] ;  /* 0x00000000fffff984 */ /* 0x000fe20000000800 */
[----:B------:R-:W-:Y:S01]  /*b930*/  @!PT LDS RZ, [RZ] ;  /* 0x00000000fffff984 */ /* 0x000fe20000000800 */
[----:B------:R0:W-:Y:S02]  /*b940*/  @!P2 LDGSTS.E.BYPASS.LTC128B.128 [R9+0x18c00], desc[UR42][R6.64], !P0 ;  /* 0x18c000000609afae */ /* 0x0001e4000c101d6a */
[----:B0-----:R-:W-:-:S07]  /*b950*/  IMAD.MOV.U32 R6, RZ, RZ, R14 ;  /* 0x000000ffff067224 */ /* 0x001fce00078e000e */
[----:B------:R-:W-:Y:S05]  /*b960*/  WARPSYNC.COLLECTIVE R15, `(.L_x_140) ;  /* 0x000000000f087348 */ /* 0x000fea0003c00000 */
[----:B------:R0:W1:Y:S02]  /*b970*/  SHFL.IDX P6, R14, R13, R12, R11 ;  /* 0x0000000c0d0e7389 */ /* 0x00006400000c000b */
[----:B01----:R-:W-:Y:S01]  /*b980*/  ENDCOLLECTIVE ;  /* 0x000000000000791b */ /* 0x003fe20003800000 */
.L_x_140:
[----:B------:R-:W-:Y:S02]  /*b990*/  IMAD.MOV.U32 R13, RZ, RZ, R2 ;  /* 0x000000ffff0d7224 */ /* 0x000fe400078e0002 */
[----:B------:R-:W-:Y:S02]  /*b9a0*/  IMAD.MOV.U32 R12, RZ, RZ, 0x3 ;  /* 0x00000003ff0c7424 */ /* 0x000fe400078e00ff */
[----:B------:R-:W-:-:S07]  /*b9b0*/  IMAD.MOV.U32 R7, RZ, RZ, R14 ;  /* 0x000000ffff077224 */ /* 0x000fce00078e000e */
[----:B------:R-:W-:Y:S05]  /*b9c0*/  WARPSYNC.COLLECTIVE R15, `(.L_x_141) ;  /* 0x000000000f087348 */ /* 0x000fea0003c00000 */
[----:B------:R0:W1:Y:S02]  /*b9d0*/  SHFL.IDX P6, R14, R13, R12, R11 ;  /* 0x0000000c0d0e7389 */ /* 0x00006400000c000b */
[----:B01----:R-:W-:Y:S01]  /*b9e0*/  ENDCOLLECTIVE ;  /* 0x000000000000791b */ /* 0x003fe20003800000 */
.L_x_141:
[----:B------:R-:W-:-:S05]  /*b9f0*/  @!P1 LEA R7, P2, R10, R7, 0x1 ;  /* 0x000000070a079211 */ /* 0x000fca00078408ff */
[----:B------:R-:W-:-:S05]  /*ba00*/  @!P1 IMAD.X R6, RZ, RZ, R6, P2 ;  /* 0x000000ffff069224 */ /* 0x000fca00010e0606 */
[----:B------:R-:W-:Y:S01]  /*ba10*/  @!P1 LOP3.LUT R7, R7, R6, RZ, 0x3c, !PT ;  /* 0x0000000607079212 */ /* 0x000fe200078e3cff */
[----:B------:R-:W-:-:S03]  /*ba20*/  IMAD.MOV.U32 R13, RZ, RZ, R0 ;  /* 0x000000ffff0d7224 */ /* 0x000fc600078e0000 */
[----:B------:R-:W-:-:S04]  /*ba30*/  @!P1 LOP3.LUT R6, R7, R6, RZ, 0x3c, !PT ;  /* 0x0000000607069212 */ /* 0x000fc800078e3cff */
[----:B------:R-:W-:-:S05]  /*ba40*/  @!P1 LOP3.LUT R7, R7, R6, RZ, 0x3c, !PT ;  /* 0x0000000607079212 */ /* 0x000fca00078e3cff */
[----:B------:R-:W-:Y:S01]  /*ba50*/  @!PT LDS RZ, [RZ] ;  /* 0x00000000fffff984 */ /* 0x000fe20000000800 */
[----:B------:R-:W-:Y:S01]  /*ba60*/  @!PT LDS RZ, [RZ] ;  /* 0x00000000fffff984 */ /* 0x000fe20000000800 */
[----:B------:R-:W-:Y:S01]  /*ba70*/  @!PT LDS RZ, [RZ] ;  /* 0x00000000fffff984 */ /* 0x000fe20000000800 */
[----:B------:R0:W-:Y:S01]  /*ba80*/  @!P1 LDGSTS.E.BYPASS.LTC128B.128 [R9+0x19400], desc[UR42][R6.64], !P0 ;  /* 0x1940000006099fae */ /* 0x0001e2000c101d6a */
[----:B------:R-:W-:Y:S01]  /*ba90*/  ISETP.GE.AND P1, PT, R5, R3, PT ;  /* 0x000000030500720c */ /* 0x000fe20003f26270 */
[----:B------:R-:W-:Y:S02]  /*baa0*/  VIADD R5, R4, 0x40 ;  /* 0x0000004004057836 */ /* 0x000fe40000000000 */
[----:B0-----:R-:W-:-:S10]  /*bab0*/  IMAD.MOV.U32 R6, RZ, RZ, R14 ;  /* 0x000000ffff067224 */ /* 0x001fd400078e000e */
[----:B------:R-:W-:Y:S05]  /*bac0*/  WARPSYNC.COLLECTIVE R15, `(.L_x_142) ;  /* 0x000000000f087348 */ /* 0x000fea0003c00000 */
[----:B------:R0:W1:Y:S02]  /*bad0*/  SHFL.IDX P6, R14, R13, R12, R11 ;  /* 0x0000000c0d0e7389 */ /* 0x00006400000c000b */
[----:B01----:R-:W-:Y:S01]  /*bae0*/  ENDCOLLECTIVE ;  /* 0x000000000000791b */ /* 0x003fe20003800000 */
.L_x_142:
[----:B------:R-:W-:Y:S02]  /*baf0*/  IMAD.MOV.U32 R13, RZ, RZ, R2 ;  /* 0x000000ffff0d7224 */ /* 0x000fe400078e0002 */
[----:B------:R-:W-:Y:S02]  /*bb00*/  IMAD.MOV.U32 R12, RZ, RZ, 0x4 ;  /* 0x00000004ff0c7424 */ /* 0x000fe400078e00ff */
[----:B------:R-:W-:-:S07]  /*bb10*/  IMAD.MOV.U32 R7, RZ, RZ, R14 ;  /* 0x000000ffff077224 */ /* 0x000fce00078e000e */
[----:B------:R-:W-:Y:S05]  /*bb20*/  WARPSYNC.COLLECTIVE R15, `(.L_x_143) ;  /* 0x000000000f087348 */ /* 0x000fea0003c00000 */
[----:B------:R0:W1:Y:S02]  /*bb30*/  SHFL.IDX P6, R14, R13, R12, R11 ;  /* 0x0000000c0d0e7389 */ /* 0x00006400000c000b */
[----:B01----:R-:W-:Y:S01]  /*bb40*/  ENDCOLLECTIVE ;  /* 0x000000000000791b */ /* 0x003fe20003800000 */
.L_x_143:
        /* <DEDUP_REMOVED lines=16> */
.L_x_144:
[----:B------:R-:W-:Y:S02]  /*bc50*/  IMAD.MOV.U32 R13, RZ, RZ, R2 ;  /* 0x000000ffff0d7224 */ /* 0x000fe400078e0002 */
[----:B------:R-:W-:Y:S02]  /*bc60*/  IMAD.MOV.U32 R12, RZ, RZ, 0x5 ;  /* 0x00000005ff0c7424 */ /* 0x000fe400078e00ff */
[----:B------:R-:W-:-:S07]  /*bc70*/  IMAD.MOV.U32 R7, RZ, RZ, R14 ;  /* 0x000000ffff077224 */ /* 0x000fce00078e000e */
[----:B------:R-:W-:Y:S05]  /*bc80*/  WARPSYNC.COLLECTIVE R15, `(.L_x_145) ;  /* 0x000000000f087348 */ /* 0x000fea0003c00000 */
[----:B------:R0:W1:Y:S02]  /*bc90*/  SHFL.IDX P6, R14, R13, R12, R11 ;  /* 0x0000000c0d0e7389 */ /* 0x00006400000c000b */
[----:B01----:R-:W-:Y:S01]  /*bca0*/  ENDCOLLECTIVE ;  /* 0x000000000000791b */ /* 0x003fe20003800000 */
.L_x_145:
        /* <DEDUP_REMOVED lines=16> */
.L_x_146:
[----:B------:R-:W-:Y:S02]  /*bdb0*/  IMAD.MOV.U32 R13, RZ, RZ, R2 ;  /* 0x000000ffff0d7224 */ /* 0x000fe400078e0002 */
[----:B------:R-:W-:Y:S02]  /*bdc0*/  IMAD.MOV.U32 R12, RZ, RZ, 0x6 ;  /* 0x00000006ff0c7424 */ /* 0x000fe400078e00ff */
[----:B------:R-:W-:-:S07]  /*bdd0*/  IMAD.MOV.U32 R7, RZ, RZ, R14 ;  /* 0x000000ffff077224 */ /* 0x000fce00078e000e */
[----:B------:R-:W-:Y:S05]  /*bde0*/  WARPSYNC.COLLECTIVE R15, `(.L_x_147) ;  /* 0x000000000f087348 */ /* 0x000fea0003c00000 */
[----:B------:R0:W1:Y:S02]  /*bdf0*/  SHFL.IDX P6, R14, R13, R12, R11 ;  /* 0x0000000c0d0e7389 */ /* 0x00006400000c000b */
[----:B01----:R-:W-:Y:S01]  /*be00*/  ENDCOLLECTIVE ;  /* 0x000000000000791b */ /* 0x003fe20003800000 */
.L_x_147:
        /* <DEDUP_REMOVED lines=11> */
[----:B0-----:R-:W-:-:S12]  /*bec0*/  IMAD.MOV.U32 R6, RZ, RZ, R14 ;  /* 0x000000ffff067224 */ /* 0x001fd800078e000e */
[----:B------:R-:W-:Y:S05]  /*bed0*/  WARPSYNC.COLLECTIVE R15, `(.L_x_148) ;  /* 0x000000000f087348 */ /* 0x000fea0003c00000 */
[----:B------:R0:W1:Y:S02]  /*bee0*/  SHFL.IDX P6, R14, R13, R12, R11 ;  /* 0x0000000c0d0e7389 */ /* 0x00006400000c000b */
[----:B01----:R-:W-:Y:S01]  /*bef0*/  ENDCOLLECTIVE ;  /* 0x000000000000791b */ /* 0x003fe20003800000 */
.L_x_148:
[----:B------:R-:W-:Y:S02]  /*bf00*/  IMAD.MOV.U32 R13, RZ, RZ, R2 ;  /* 0x000000ffff0d7224 */ /* 0x000fe400078e0002 */
[----:B------:R-:W-:Y:S02]  /*bf10*/  IMAD.MOV.U32 R12, RZ, RZ, 0x7 ;  /* 0x00000007ff0c7424 */ /* 0x000fe400078e00ff */
[----:B------:R-:W-:-:S07]  /*bf20*/  IMAD.MOV.U32 R7, RZ, RZ, R14 ;  /* 0x000000ffff077224 */ /* 0x000fce00078e000e */
[----:B------:R-:W-:Y:S05]  /*bf30*/  WARPSYNC.COLLECTIVE R15, `(.L_x_149) ;  /* 0x000000000f087348 */ /* 0x000fea0003c00000 */
[----:B------:R0:W1:Y:S02]  /*bf40*/  SHFL.IDX P6, R14, R13, R12, R11 ;  /* 0x0000000c0d0e7389 */ /* 0x00006400000c000b */
[----:B01----:R-:W-:Y:S01]  /*bf50*/  ENDCOLLECTIVE ;  /* 0x000000000000791b */ /* 0x003fe20003800000 */
.L_x_149:
        /* <DEDUP_REMOVED lines=10> */
.L_x_150:
[----:B------:R-:W-:Y:S01]  /*c000*/  @!PT LDS RZ, [RZ] ;  /* 0x00000000fffff984 */ /* 0x000fe20000000800 */
[----:B------:R-:W-:Y:S01]  /*c010*/  @!PT LDS RZ, [RZ] ;  /* 0x00000000fffff984 */ /* 0x000fe20000000800 */
[----:B------:R-:W-:Y:S01]  /*c020*/  @!PT LDS RZ, [RZ] ;  /* 0x00000000fffff984 */ /* 0x000fe20000000800 */
[----:B------:R1:W-:Y:S01]  /*c030*/  @!P1 LDGSTS.E.BYPASS.LTC128B.128 [R9+0x1b400], desc[UR42][R6.64], !P0 ;  /* 0x1b40000006099fae */ /* 0x0003e2000c101d6a */
[----:B------:R-:W-:Y:S01]  /*c040*/  IMAD.MOV.U32 R0, RZ, RZ, R14 ;  /* 0x000000ffff007224 */ /* 0x000fe200078e000e */
[----:B------:R-:W-:Y:S06]  /*c050*/  BRA `(.L_x_151) ;  /* 0xffffffc400ec7947 */ /* 0x000fec000383ffff */
.L_x_51:
[----:B0-----:R-:W-:-:S04]  /*c060*/  IMAD.U32 R3, RZ, RZ, UR36 ;  /* 0x00000024ff037e24 */ /* 0x001fc8000f8e00ff */
[----:B------:R0:W1:Y:S03]  /*c070*/  SYNCS.PHASECHK.TRANS64.TRYWAIT P0, [R3+URZ+0x22820], R0 ;  /* 0x02282000030075a7 */ /* 0x000066000800017f */
[----:B-1----:R-:W-:Y:S05]  /*c080*/  @!P0 NANOSLEEP.SYNCS 0x989680 ;  /* 0x009896800000895d */ /* 0x002fea0003900000 */
[----:B------:R-:W1:Y:S02]  /*c090*/  @!P0 SYNCS.PHASECHK.TRANS64 P0, [R3+URZ+0x22820], R0 ;  /* 0x02282000030085a7 */ /* 0x000e64000800007f */
[----:B-1----:R-:W-:Y:S05]  /*c0a0*/  @!P0 BRA `(.L_x_51) ;  /* 0xfffffffc00ec8947 */ /* 0x002fea000383ffff */
[----:B------:R-:W-:Y:S05]  /*c0b0*/  BRA `(.L_x_152) ;  /* 0xffffffc800207947 */ /* 0x000fea000383ffff */
.L_x_55:
[----:B0-----:R0:W1:Y:S02]  /*c0c0*/  SYNCS.PHASECHK.TRANS64.TRYWAIT P0, [R2+URZ+0x22860], R0 ;  /* 0x02286000020075a7 */ /* 0x001064000800017f */
[----:B-1----:R-:W-:Y:S05]  /*c0d0*/  @!P0 NANOSLEEP.SYNCS 0x989680 ;  /* 0x009896800000895d */ /* 0x002fea0003900000 */
[----:B------:R-:W1:Y:S02]  /*c0e0*/  @!P0 SYNCS.PHASECHK.TRANS64 P0, [R2+URZ+0x22860], R0 ;  /* 0x02286000020085a7 */ /* 0x000e64000800007f */
[----:B-1----:R-:W-:Y:S05]  /*c0f0*/  @!P0 BRA `(.L_x_55) ;  /* 0xfffffffc00f08947 */ /* 0x002fea000383ffff */
[----:B------:R-:W-:Y:S05]  /*c100*/  BRA `(.L_x_153) ;  /* 0xffffffc800447947 */ /* 0x000fea000383ffff */
.L_x_68:
[----:B-1----:R1:W2:Y:S02]  /*c110*/  SYNCS.PHASECHK.TRANS64.TRYWAIT P0, [R3+URZ+0x22840], R2 ;  /* 0x02284002030075a7 */ /* 0x0022a4000800017f */
[----:B--2---:R-:W-:Y:S05]  /*c120*/  @!P0 NANOSLEEP.SYNCS 0x989680 ;  /* 0x009896800000895d */ /* 0x004fea0003900000 */
[----:B------:R-:W2:Y:S02]  /*c130*/  @!P0 SYNCS.PHASECHK.TRANS64 P0, [R3+URZ+0x22840], R2 ;  /* 0x02284002030085a7 */ /* 0x000ea4000800007f */
[----:B--2---:R-:W-:Y:S05]  /*c140*/  @!P0 BRA `(.L_x_68) ;  /* 0xfffffffc00f08947 */ /* 0x004fea000383ffff */
[----:B------:R-:W-:Y:S05]  /*c150*/  BRA `(.L_x_154) ;  /* 0xffffffd000407947 */ /* 0x000fea000383ffff */
.L_x_73:
[----:B0-----:R0:W2:Y:S02]  /*c160*/  SYNCS.PHASECHK.TRANS64.TRYWAIT P0, [R3+URZ+0x22860], R2 ;  /* 0x02286002030075a7 */ /* 0x0010a4000800017f */
[----:B--2---:R-:W-:Y:S05]  /*c170*/  @!P0 NANOSLEEP.SYNCS 0x989680 ;  /* 0x009896800000895d */ /* 0x004fea0003900000 */
[----:B------:R-:W2:Y:S02]  /*c180*/  @!P0 SYNCS.PHASECHK.TRANS64 P0, [R3+URZ+0x22860], R2 ;  /* 0x02286002030085a7 */ /* 0x000ea4000800007f */
[----:B--2---:R-:W-:Y:S05]  /*c190*/  @!P0 BRA `(.L_x_73) ;  /* 0xfffffffc00f08947 */ /* 0x004fea000383ffff */
[----:B------:R-:W-:Y:S05]  /*c1a0*/  BRA `(.L_x_155) ;  /* 0xffffffd000bc7947 */ /* 0x000fea000383ffff */
.L_x_85:
[----:B--2---:R2:W3:Y:S02]  /*c1b0*/  SYNCS.PHASECHK.TRANS64.TRYWAIT P0, [R4+URZ+0x22840], R2 ;  /* 0x02284002040075a7 */ /* 0x0044e4000800017f */
[----:B---3--:R-:W-:Y:S05]  /*c1c0*/  @!P0 NANOSLEEP.SYNCS 0x989680 ;  /* 0x009896800000895d */ /* 0x008fea0003900000 */
[----:B------:R-:W3:Y:S02]  /*c1d0*/  @!P0 SYNCS.PHASECHK.TRANS64 P0, [R4+URZ+0x22840], R2 ;  /* 0x02284002040085a7 */ /* 0x000ee4000800007f */
[----:B---3--:R-:W-:Y:S05]  /*c1e0*/  @!P0 BRA `(.L_x_85) ;  /* 0xfffffffc00f08947 */ /* 0x008fea000383ffff */
[----:B------:R-:W-:Y:S05]  /*c1f0*/  BRA `(.L_x_156) ;  /* 0xffffffd800a87947 */ /* 0x000fea000383ffff */
.L_x_90:
[----:B0-----:R0:W1:Y:S02]  /*c200*/  SYNCS.PHASECHK.TRANS64.TRYWAIT P0, [R4+URZ+0x22860], R2 ;  /* 0x02286002040075a7 */ /* 0x001064000800017f */
[----:B-1----:R-:W-:Y:S05]  /*c210*/  @!P0 NANOSLEEP.SYNCS 0x989680 ;  /* 0x009896800000895d */ /* 0x002fea0003900000 */
[----:B------:R-:W1:Y:S02]  /*c220*/  @!P0 SYNCS.PHASECHK.TRANS64 P0, [R4+URZ+0x22860], R2 ;  /* 0x02286002040085a7 */ /* 0x000e64000800007f */
[----:B-1----:R-:W-:Y:S05]  /*c230*/  @!P0 BRA `(.L_x_90) ;  /* 0xfffffffc00f08947 */ /* 0x002fea000383ffff */
[----:B------:R-:W-:Y:S05]  /*c240*/  BRA `(.L_x_157) ;  /* 0xffffffdc00247947 */ /* 0x000fea000383ffff */
.L_x_101:
[----:B0-----:R0:W2:Y:S02]  /*c250*/  SYNCS.PHASECHK.TRANS64.TRYWAIT P0, [R4+URZ+0x22840], R2 ;  /* 0x02284002040075a7 */ /* 0x0010a4000800017f */
[----:B--2---:R-:W-:Y:S05]  /*c260*/  @!P0 NANOSLEEP.SYNCS 0x989680 ;  /* 0x009896800000895d */ /* 0x004fea0003900000 */
[----:B------:R-:W2:Y:S02]  /*c270*/  @!P0 SYNCS.PHASECHK.TRANS64 P0, [R4+URZ+0x22840], R2 ;  /* 0x02284002040085a7 */ /* 0x000ea4000800007f */
[----:B--2---:R-:W-:Y:S05]  /*c280*/  @!P0 BRA `(.L_x_101) ;  /* 0xfffffffc00f08947 */ /* 0x004fea000383ffff */
[----:B------:R-:W-:Y:S05]  /*c290*/  BRA `(.L_x_158) ;  /* 0xffffffe000ec7947 */ /* 0x000fea000383ffff */
.L_x_106:
[----:B-1----:R1:W2:Y:S02]  /*c2a0*/  SYNCS.PHASECHK.TRANS64.TRYWAIT P0, [R4+URZ+0x22860], R2 ;  /* 0x02286002040075a7 */ /* 0x0022a4000800017f */
[----:B--2---:R-:W-:Y:S05]  /*c2b0*/  @!P0 NANOSLEEP.SYNCS 0x989680 ;  /* 0x009896800000895d */ /* 0x004fea0003900000 */
[----:B------:R-:W2:Y:S02]  /*c2c0*/  @!P0 SYNCS.PHASECHK.TRANS64 P0, [R4+URZ+0x22860], R2 ;  /* 0x02286002040085a7 */ /* 0x000ea4000800007f */
[----:B--2---:R-:W-:Y:S05]  /*c2d0*/  @!P0 BRA `(.L_x_106) ;  /* 0xfffffffc00f08947 */ /* 0x004fea000383ffff */
[----:B------:R-:W-:Y:S05]  /*c2e0*/  BRA `(.L_x_159) ;  /* 0xffffffe400687947 */ /* 0x000fea000383ffff */
.L_x_116:
[----:B0-----:R0:W2:Y:S02]  /*c2f0*/  SYNCS.PHASECHK.TRANS64.TRYWAIT P0, [R0+URZ+0x22820], R3 ;  /* 0x02282003000075a7 */ /* 0x0010a4000800017f */
[----:B--2---:R-:W-:Y:S05]  /*c300*/  @!P0 NANOSLEEP.SYNCS 0x989680 ;  /* 0x009896800000895d */ /* 0x004fea0003900000 */
[----:B------:R-:W2:Y:S02]  /*c310*/  @!P0 SYNCS.PHASECHK.TRANS64 P0, [R0+URZ+0x22820], R3 ;  /* 0x02282003000085a7 */ /* 0x000ea4000800007f */
[----:B--2---:R-:W-:Y:S05]  /*c320*/  @!P0 BRA `(.L_x_116) ;  /* 0xfffffffc00f08947 */ /* 0x004fea000383ffff */
[----:B------:R-:W-:Y:S05]  /*c330*/  BRA `(.L_x_160) ;  /* 0xffffffe800f87947 */ /* 0x000fea000383ffff */
.L_x_117:
[----:B------:R-:W2:Y:S01]  /*c340*/  S2R R2, SR_TID.X ;  /* 0x0000000000027919 */ /* 0x000ea20000002100 */
[----:B------:R-:W-:Y:S01]  /*c350*/  BSSY B0, `(.L_x_161) ;  /* 0x000000a000007945 */ /* 0x000fe20003800000 */
[----:B------:R-:W-:Y:S02]  /*c360*/  IMAD.MOV.U32 R12, RZ, RZ, RZ ;  /* 0x000000ffff0c7224 */ /* 0x000fe400078e00ff */
[----:B------:R-:W-:Y:S02]  /*c370*/  IMAD.MOV.U32 R11, RZ, RZ, 0x1f ;  /* 0x0000001fff0b7424 */ /* 0x000fe400078e00ff */
[----:B------:R-:W-:Y:S01]  /*c380*/  IMAD.MOV.U32 R15, RZ, RZ, -0x1 ;  /* 0xffffffffff0f7424 */ /* 0x000fe200078e00ff */
[----:B--2---:R-:W-:-:S04]  /*c390*/  SHF.R.U32.HI R2, RZ, 0x5, R2 ;  /* 0x00000005ff027819 */ /* 0x004fc80000011602 */
[----:B------:R-:W-:-:S05]  /*c3a0*/  LOP3.LUT R2, R2, 0x3, RZ, 0xc0, !PT ;  /* 0x0000000302027812 */ /* 0x000fca00078ec0ff */
[----:B------:R-:W-:-:S07]  /*c3b0*/  IMAD.MOV.U32 R13, RZ, RZ, R2 ;  /* 0x000000ffff0d7224 */ /* 0x000fce00078e0002 */
[----:B01----:R-:W-:Y:S05]  /*c3c0*/  WARPSYNC.COLLECTIVE R15, `(.L_x_162) ;  /* 0x000000000f087348 */ /* 0x003fea0003c00000 */
[----:B------:R2:W3:Y:S02]  /*c3d0*/  SHFL.IDX P6, R14, R13, R12, R11 ;  /* 0x0000000c0d0e7389 */ /* 0x0004e400000c000b */
[----:B0123--:R-:W-:Y:S01]  /*c3e0*/  ENDCOLLECTIVE ;  /* 0x000000000000791b */ /* 0x00ffe20003800000 */
.L_x_162:
[----:B------:R-:W-:Y:S05]  /*c3f0*/  BSYNC B0 ;  /* 0x0000000000007941 */ /* 0x000fea0003800000 */
.L_x_161:
[----:B------:R-:W-:Y:S05]  /*c400*/  BRA `(.L_x_163) ;  /* 0xffffffe800e07947 */ /* 0x000fea000383ffff */
.L_x_120:
[----:B------:R-:W-:Y:S01]  /*c410*/  BSSY B1, `(.L_x_164) ;  /* 0x0000006000017945 */ /* 0x000fe20003800000 */
[----:B------:R-:W-:-:S07]  /*c420*/  IMAD.MOV.U32 R15, RZ, RZ, -0x1 ;  /* 0xffffffffff0f7424 */ /* 0x000fce00078e00ff */
[----:B012---:R-:W-:Y:S05]  /*c430*/  WARPSYNC.COLLECTIVE R15, `(.L_x_165) ;  /* 0x000000000f0c7348 */ /* 0x007fea0003c00000 */
[----:B------:R-:W-:Y:S02]  /*c440*/  ELECT P6, UR62, PT ;  /* 0x00000000003e782f */ /* 0x000fe400038c0000 */
[----:B------:R-:W-:Y:S01]  /*c450*/  MOV R14, UR62 ;  /* 0x0000003e000e7c02 */ /* 0x000fe20008000f00 */
[----:B012---:R-:W-:Y:S10]  /*c460*/  ENDCOLLECTIVE ;  /* 0x000000000000791b */ /* 0x007ff40003800000 */
.L_x_165:
[----:B------:R-:W-:Y:S05]  /*c470*/  BSYNC B1 ;  /* 0x0000000000017941 */ /* 0x000fea0003800000 */
.L_x_164:
[----:B------:R-:W-:Y:S05]  /*c480*/  BRA `(.L_x_166) ;  /* 0xffffffe800d87947 */ /* 0x000fea000383ffff */
.L_x_122:
[----:B0-----:R0:W1:Y:S02]  /*c490*/  SYNCS.PHASECHK.TRANS64.TRYWAIT P0, [R6+URZ], R5 ;  /* 0x00000005060075a7 */ /* 0x001064000800017f */
[----:B-1----:R-:W-:Y:S05]  /*c4a0*/  @!P0 NANOSLEEP.SYNCS 0x989680 ;  /* 0x009896800000895d */ /* 0x002fea0003900000 */
[----:B------:R-:W1:Y:S02]  /*c4b0*/  @!P0 SYNCS.PHASECHK.TRANS64 P0, [R6+URZ], R5 ;  /* 0x00000005060085a7 */ /* 0x000e64000800007f */
[----:B-1----:R-:W-:Y:S05]  /*c4c0*/  @!P0 BRA `(.L_x_122) ;  /* 0xfffffffc00f08947 */ /* 0x002fea000383ffff */
[----:B------:R-:W-:Y:S05]  /*c4d0*/  BRA `(.L_x_167) ;  /* 0xffffffec00107947 */ /* 0x000fea000383ffff */
.L_x_123:
[----:B-1----:R1:W2:Y:S02]  /*c4e0*/  SYNCS.PHASECHK.TRANS64.TRYWAIT P0, [R3+URZ], R2 ;  /* 0x00000002030075a7 */ /* 0x0022a4000800017f */
[----:B--2---:R-:W-:Y:S05]  /*c4f0*/  @!P0 NANOSLEEP.SYNCS 0x989680 ;  /* 0x009896800000895d */ /* 0x004fea0003900000 */
[----:B------:R-:W2:Y:S02]  /*c500*/  @!P0 SYNCS.PHASECHK.TRANS64 P0, [R3+URZ], R2 ;  /* 0x00000002030085a7 */ /* 0x000ea4000800007f */
[----:B--2---:R-:W-:Y:S05]  /*c510*/  @!P0 BRA `(.L_x_123) ;  /* 0xfffffffc00f08947 */ /* 0x004fea000383ffff */
[----:B------:R-:W-:Y:S05]  /*c520*/  BRA `(.L_x_168) ;  /* 0xffffffec00047947 */ /* 0x000fea000383ffff */
.L_x_125:
[----:B-1----:R1:W2:Y:S02]  /*c530*/  SYNCS.PHASECHK.TRANS64.TRYWAIT P0, [R18+URZ], R5 ;  /* 0x00000005120075a7 */ /* 0x0022a4000800017f */
[----:B--2---:R-:W-:Y:S05]  /*c540*/  @!P0 NANOSLEEP.SYNCS 0x989680 ;  /* 0x009896800000895d */ /* 0x004fea0003900000 */
[----:B------:R-:W2:Y:S02]  /*c550*/  @!P0 SYNCS.PHASECHK.TRANS64 P0, [R18+URZ], R5 ;  /* 0x00000005120085a7 */ /* 0x000ea4000800007f */
[----:B--2---:R-:W-:Y:S05]  /*c560*/  @!P0 BRA `(.L_x_125) ;  /* 0xfffffffc00f08947 */ /* 0x004fea000383ffff */
[----:B------:R-:W-:Y:S05]  /*c570*/  BRA `(.L_x_169) ;  /* 0xffffffec00087947 */ /* 0x000fea000383ffff */
.L_x_170:
[----:B------:R-:W-:-:S00]  /*c580*/  BRA `(.L_x_170) ;  /* 0xfffffffc00fc7947 */ /* 0x000fc0000383ffff */
[----:B------:R-:W-:-:S00]  /*c590*/  NOP ;  /* 0x0000000000007918 */ /* 0x000fc00000000000 */
        /* <DEDUP_REMOVED lines=14> */
.L_x_6034:


//--------------------- .text._ZN7cutlass13device_kernelIN5flash11enable_sm90INS1_16FlashAttnFwdSm90INS1_25CollectiveMainloopFwdSm90ILi2EN4cute5tupleIJNS5_1CILi1EEES8_S8_EEENS6_IJNS7_ILi128EEENS7_ILi96EEENS7_ILi64EEEEEELi256ENS_10bfloat16_tEfNS_4arch4Sm90ELb0ELb0ELb0ELb0ELb0ELb0ELb1ELb1ELb0ELb1ELb0ELb0EEENS1_21CollectiveEpilogueFwdINS6_IJSA_NS7_ILi256EEESB_EEES9_SE_SG_Li256ELb0ELb1ELb0ELb0EEENS1_29StaticPersistentTileSchedulerILb0EEEEEEEEEvNT_6ParamsE --------------------------
	.section	.text._ZN7cutlass13device_kernelIN5flash11enable_sm90INS1_16FlashAttnFwdSm90INS1_25CollectiveMainloopFwdSm90ILi2EN4cute5tupleIJNS5_1CILi1EEES8_S8_EEENS6_IJNS7_ILi128EEENS7_ILi96EEENS7_ILi64EEEEEELi256ENS_10bfloat16_tEfNS_4arch4Sm90ELb0ELb0ELb0ELb0ELb0ELb0ELb1ELb1ELb0ELb1ELb0ELb0EEENS1_21CollectiveEpilogueFwdINS6_IJSA_NS7_ILi256EEESB_EEES9_SE_SG_Li256ELb0ELb1ELb0ELb0EEENS1_29StaticPersistentTileSchedulerILb0EEEEEEEEEvNT_6ParamsE,"ax",@progbits
	.align	128
.text._ZN7cutlass13device_kernelIN5flash11enable_sm90INS1_16FlashAttnFwdSm90INS1_25CollectiveMainloopFwdSm90ILi2EN4cute5tupleIJNS5_1CILi1EEES8_S8_EEENS6_IJNS7_ILi128EEENS7_ILi96EEENS7_ILi64EEEEEELi256ENS_10bfloat16_tEfNS_4arch4Sm90ELb0ELb0ELb0ELb0ELb0ELb0ELb1ELb1ELb0ELb1ELb0ELb0EEENS1_21CollectiveEpilogueFwdINS6_IJSA_NS7_ILi256EEESB_EEES9_SE_SG_Li256ELb0ELb1ELb0ELb0EEENS1_29StaticPersistentTileSchedulerILb0EEEEEEEEEvNT_6ParamsE:
        .type           _ZN7cutlass13device_kernelIN5flash11enable_sm90INS1_16FlashAttnFwdSm90INS1_25CollectiveMainloopFwdSm90ILi2EN4cute5tupleIJNS5_1CILi1EEES8_S8_EEENS6_IJNS7_ILi128EEENS7_ILi96EEENS7_ILi64EEEEEELi256ENS_10bfloat16_tEfNS_4arch4Sm90ELb0ELb0ELb0ELb0ELb0ELb0ELb1ELb1ELb0ELb1ELb0ELb0EEENS1_21CollectiveEpilogueFwdINS6_IJSA_NS7_ILi256EEESB_EEES9_SE_SG_Li256ELb0ELb1ELb0ELb0EEENS1_29StaticPersistentTileSchedulerILb0EEEEEEEEEvNT_6ParamsE,@function
        .size           _ZN7cutlass13device_kernelIN5flash11enable_sm90INS1_16FlashAttnFwdSm90INS1_25CollectiveMainloopFwdSm90ILi2EN4cute5tupleIJNS5_1CILi1EEES8_S8_EEENS6_IJNS7_ILi128EEENS7_ILi96EEENS7_ILi64EEEEEELi256ENS_10bfloat16_tEfNS_4arch4Sm90ELb0ELb0ELb0ELb0ELb0ELb0ELb1ELb1ELb0ELb1ELb0ELb0EEENS1_21CollectiveEpilogueFwdINS6_IJSA_NS7_ILi256EEESB_EEES9_SE_SG_Li256ELb0ELb1ELb0ELb0EEENS1_29StaticPersistentTileSchedulerILb0EEEEEEEEEvNT_6ParamsE,(.L_x_6035 - _ZN7cutlass13device_kernelIN5flash11enable_sm90INS1_16FlashAttnFwdSm90INS1_25CollectiveMainloopFwdSm90ILi2EN4cute5tupleIJNS5_1CILi1EEES8_S8_EEENS6_IJNS7_ILi128EEENS7_ILi96EEENS7_ILi64EEEEEELi256ENS_10bfloat16_tEfNS_4arch4Sm90ELb0ELb0ELb0ELb0ELb0ELb0ELb1ELb1ELb0ELb1ELb0ELb0EEENS1_21CollectiveEpilogueFwdINS6_IJSA_NS7_ILi256EEESB_EEES9_SE_SG_Li256ELb0ELb1ELb0ELb0EEENS1_29StaticPersistentTileSchedulerILb0EEEEEEEEEvNT_6ParamsE)
        .other          _ZN7cutlass13device_kernelIN5flash11enable_sm90INS1_16FlashAttnFwdSm90INS1_25CollectiveMainloopFwdSm90ILi2EN4cute5tupleIJNS5_1CILi1EEES8_S8_EEENS6_IJNS7_ILi128EEENS7_ILi96EEENS7_ILi64EEEEEELi256ENS_10bfloat16_tEfNS_4arch4Sm90ELb0ELb0ELb0ELb0ELb0ELb0ELb1ELb1ELb0ELb1ELb0ELb0EEENS1_21CollectiveEpilogueFwdINS6_IJSA_NS7_ILi256EEESB_EEES9_SE_SG_Li256ELb0ELb1ELb0ELb0EEENS1_29StaticPersistentTileSchedulerILb0EEEEEEEEEvNT_6ParamsE,@"STO_CUDA_ENTRY STV_DEFAULT"
_ZN7cutlass13device_kernelIN5flash11enable_sm90INS1_16FlashAttnFwdSm90INS1_25CollectiveMainloopFwdSm90ILi2EN4cute5tupleIJNS5_1CILi1EEES8_S8_EEENS6_IJNS7_ILi128EEENS7_ILi96EEENS7_ILi64EEEEEELi256ENS_10bfloat16_tEfNS_4arch4Sm90ELb0ELb0ELb0ELb0ELb0ELb0ELb1ELb1ELb0ELb1ELb0ELb0EEENS1_21CollectiveEpilogueFwdINS6_IJSA_NS7_ILi256EEESB_EEES9_SE_SG_Li256ELb0ELb1ELb0ELb0EEENS1_29StaticPersistentTileSchedulerILb0EEEEEEEEEvNT_6ParamsE:
        /* <DEDUP_REMOVED lines=18> */
.L_x_172:
[----:B------:R-:W-:Y:S05]  /*0120*/  BSYNC B0 ;  /* 0x0000000000007941 */ /* 0x000fea0003800000 */
.L_x_171:
        /* <DEDUP_REMOVED lines=21> */
[----:B0-----:R0:W1:Y:S01]  /*0280*/  @UP1 SYNCS.EXCH.64 URZ, [UR8+0x32400], UR4 ;  /* 0x03240004083f15b2 */ /* 0x0010620008000100 */
[----:B------:R0:W2:Y:S04]  /*0290*/  @UP2 SYNCS.EXCH.64 URZ, [UR8+0x32410], UR4 ;  /* 0x03241004083f25b2 */ /* 0x0000a80008000100 */
[----:B------:R0:W3:Y:S01]  /*02a0*/  @UP3 SYNCS.EXCH.64 URZ, [UR8+0x32420], UR6 ;  /* 0x03242006083f35b2 */ /* 0x0000e20008000100 */
        /* <DEDUP_REMOVED lines=18> */
[----:B----4-:R-:W-:Y:S01]  /*03d0*/  NOP ;  /* 0x0000000000007918 */ /* 0x010fe20000000000 */
.L_x_173:
[----:B------:R-:W4:Y:S01]  /*03e0*/  SHFL.IDX PT, R3, R2, RZ, 0x1f ;  /* 0x00001fff02037589 */ /* 0x000f2200000e0000 */
[----:B------:R-:W-:Y:S01]  /*03f0*/  NOP ;  /* 0x0000000000007918 */ /* 0x000fe20000000000 */
[----:B----4-:R-:W-:-:S13]  /*0400*/  ISETP.NE.AND P0, PT, R3, RZ, PT ;  /* 0x000000ff0300720c */ /* 0x010fda0003f05270 */
        /* <DEDUP_REMOVED lines=19> */
.L_x_174:
[----:B------:R-:W4:Y:S01]  /*0540*/  SHFL.IDX PT, R3, R2, RZ, 0x1f ;  /* 0x00001fff02037589 */ /* 0x000f2200000e0000 */
[----:B------:R-:W-:Y:S01]  /*0550*/  NOP ;  /* 0x0000000000007918 */ /* 0x000fe20000000000 */
[----:B----4-:R-:W-:-:S13]  /*0560*/  ISETP.NE.AND P0, PT, R3, RZ, PT ;  /* 0x000000ff0300720c */ /* 0x010fda0003f05270 */
        /* <DEDUP_REMOVED lines=14> */
[----:B----4-:R-:W-:Y:S01]  /*0650*/  NOP ;  /* 0x0000000000007918 */ /* 0x010fe20000000000 */
.L_x_175:
        /* <DEDUP_REMOVED lines=22> */
.L_x_176:
        /* <DEDUP_REMOVED lines=22> */
.L_x_177:
[----:B------:R-:W-:Y:S01]  /*0920*/  PLOP3.LUT P0, PT, PT, PT, UP0, 0x80, 0x0 ;  /* 0x000000000000781c */ /* 0x000fe20003f0f008 */
[----:B------:R-:W-:Y:S01]  /*0930*/  UMOV UR36, 0x1 ;  /* 0x0000000100247882 */ /* 0x000fe20000000000 */
[----:B------:R-:W-:Y:S01]  /*0940*/  NOP ;  /* 0x0000000000007918 */ /* 0x000fe20000000000 */
[----:B------:R-:W-:Y:S01]  /*0950*/  USEL UR36, UR36, 0x2, !UP0 ;  /* 0x0000000224247887 */ /* 0x000fe2000c000000 */
[----:B------:R-:W-:Y:S01]  /*0960*/  ULDC.64 UR46, c[0x0][0x208] ;  /* 0x00008200002e7ab9 */ /* 0x000fe20000000a00 */
[----:B0123--:R-:W-:Y:S08]  /*0970*/  BAR.SYNC.DEFER_BLOCKING 0x0 ;  /* 0x0000000000007b1d */ /* 0x00fff00000010000 */
[----:B------:R-:W-:Y:S05]  /*0980*/  @!P0 BRA `(.L_x_178) ;  /* 0x0000007400648947 */ /* 0x000fea0003800000 */
.L_x_179:
        /* <DEDUP_REMOVED lines=68> */
.L_x_209:
[----:B0-----:R-:W0:Y:S01]  /*0dd0*/  SHFL.IDX PT, R0, R207, RZ, 0x1f ;  /* 0x00001fffcf007589 */ /* 0x001e2200000e0000 */
[----:B-1----:R-:W1:Y:S01]  /*0de0*/  S2UR UR4, SR_CgaCtaId ;  /* 0x00000000000479c3 */ /* 0x002e620000008800 */
[----:B------:R-:W-:Y:S01]  /*0df0*/  ULDC UR5, c[0x0][0xd38] ;  /* 0x00034e0000057ab9 */ /* 0x000fe20000000800 */
[----:B------:R-:W-:Y:S01]  /*0e00*/  ULDC.64 UR6, c[0x0][0x418] ;  /* 0x0001060000067ab9 */ /* 0x000fe20000000a00 */
[----:B------:R-:W-:Y:S02]  /*0e10*/  UISETP.NE.AND UP1, UPT, UR5, 0x1, UPT ;  /* 0x000000010500788c */ /* 0x000fe4000bf25270 */
[----:B------:R-:W-:Y:S01]  /*0e20*/  UISETP.NE.U32.AND UP0, UPT, UR6, URZ, UPT ;  /* 0x0000003f0600728c */ /* 0x000fe2000bf05070 */
[----:B------:R-:W-:Y:S01]  /*0e30*/  UMOV UR50, 0x400 ;  /* 0x0000040000327882 */ /* 0x000fe20000000000 */
[----:B------:R-:W-:Y:S02]  /*0e40*/  ULDC UR48, c[0x0][0x424] ;  /* 0x0001090000307ab9 */ /* 0x000fe40000000800 */
[----:B------:R-:W-:Y:S01]  /*0e50*/  UISETP.NE.AND.EX UP0, UPT, UR7, URZ, UPT, UP0 ;  /* 0x0000003f0700728c */ /* 0x000fe2000bf05300 */
[----:B------:R-:W-:-:S02]  /*0e60*/  ULDC UR5, c[0x0][0xd44] ;  /* 0x0003510000057ab9 */ /* 0x000fc40000000800 */
[----:B------:R-:W-:Y:S01]  /*0e70*/  ULDC UR7, c[0x0][0x2f0] ;  /* 0x0000bc0000077ab9 */ /* 0x000fe20000000800 */
[----:B------:R-:W-:Y:S02]  /*0e80*/  USEL UR48, UR48, 0x1, UP0 ;  /* 0x0000000130307887 */ /* 0x000fe40008000000 */
[----:B------:R-:W-:Y:S02]  /*0e90*/  UISETP.NE.AND UP2, UPT, UR5, 0x1, UPT ;  /* 0x000000010500788c */ /* 0x000fe4000bf45270 */
[----:B------:R-:W-:Y:S01]  /*0ea0*/  UIMAD UR48, UR48, UR7, URZ ;  /* 0x00000007303072a4 */ /* 0x000fe2000f8e023f */
[----:B------:R-:W-:Y:S01]  /*0eb0*/  @UP1 ULDC UR8, c[0x0][0xd40] ;  /* 0x0003500000081ab9 */ /* 0x000fe20000000800 */
[----:B------:R-:W-:Y:S01]  /*0ec0*/  UMOV UR41, UR44 ;  /* 0x0000002c00297c82 */ /* 0x000fe20008000000 */
[----:B0-----:R-:W-:Y:S01]  /*0ed0*/  R2UR UR42, R0 ;  /* 0x00000000002a72ca */ /* 0x001fe200000e0000 */
[----:B-1----:R-:W-:-:S05]  /*0ee0*/  ULEA UR50, UR4, UR50, 0x18 ;  /* 0x0000003204327291 */ /* 0x002fca000f8ec03f */
[----:B------:R-:W-:Y:S01]  /*0ef0*/  @UP2 ULDC.64 UR10, c[0x0][0xd48] ;  /* 0x00035200000a2ab9 */ /* 0x000fe20000000a00 */
[----:B------:R-:W-:Y:S01]  /*0f00*/  @UP1 ULDC UR4, c[0x0][0xd3c] ;  /* 0x00034f0000041ab9 */ /* 0x000fe20000000800 */
[----:B------:R-:W-:Y:S02]  /*0f10*/  UIADD3 UR9, UR50, 0x18400, URZ ;  /* 0x0001840032097890 */ /* 0x000fe4000fffe03f */
[----:B------:R-:W-:Y:S02]  /*0f20*/  UIMAD.WIDE.U32 UR4, UR44, UR4, URZ ;  /* 0x000000042c0472a5 */ /* 0x000fe4000f8e003f */
[----:B------:R-:W-:Y:S02]  /*0f30*/  ULOP3.LUT UP0, URZ, UR9, 0x1bf, URZ, 0xc0, !UPT ;  /* 0x000001bf093f7892 */ /* 0x000fe4000f80c03f */
[----:B------:R-:W-:Y:S02]  /*0f40*/  @UP1 USHF.R.U32.HI UR41, URZ, UR8, UR5 ;  /* 0x000000083f291299 */ /* 0x000fe40008011605 */
[----:B------:R-:W-:-:S02]  /*0f50*/  ULEA.HI UR6, UR42, UR42, URZ, 0x1 ;  /* 0x0000002a2a067291 */ /* 0x000fc4000f8f083f */
[----:B------:R-:W-:Y:S01]  /*0f60*/  PLOP3.LUT P0, PT, PT, PT, UP0, 0x80, 0x0 ;  /* 0x000000000000781c */ /* 0x000fe20003f0f008 */
[----:B------:R-:W-:Y:S02]  /*0f70*/  UIMAD.WIDE.U32 UR4, UR41, UR10, URZ ;  /* 0x0000000a290472a5 */ /* 0x000fe4000f8e003f */
[----:B------:R-:W-:Y:S01]  /*0f80*/  ULOP3.LUT UR6, UR6, 0xfffffffe, URZ, 0xc0, !UPT ;  /* 0xfffffffe06067892 */ /* 0x000fe2000f8ec03f */
[----:B------:R-:W-:Y:S01]  /*0f90*/  UMOV UR43, UR41 ;  /* 0x00000029002b7c82 */ /* 0x000fe20008000000 */
[----:B------:R-:W-:Y:S02]  /*0fa0*/  @UP2 USHF.R.U32.HI UR43, URZ, UR11, UR5 ;  /* 0x0000000b3f2b2299 */ /* 0x000fe40008011605 */
[----:B------:R-:W-:Y:S02]  /*0fb0*/  UIADD3 UR42, UR42, -UR6, URZ ;  /* 0x800000062a2a7290 */ /* 0x000fe4000fffe03f */
[----:B------:R-:W-:Y:S02]  /*0fc0*/  UIADD3 UR6, UR48, 0x5f, URZ ;  /* 0x0000005f30067890 */ /* 0x000fe4000fffe03f */
[----:B------:R-:W-:-:S02]  /*0fd0*/  ULEA UR8, UR42, UR50, 0xd ;  /* 0x000000322a087291 */ /* 0x000fc4000f8e683f */
[----:B------:R-:W-:Y:S02]  /*0fe0*/  UIMAD.WIDE UR6, UR6, 0x2aaaaaab, URZ ;  /* 0x2aaaaaab060678a5 */ /* 0x000fe4000f8e023f */
[----:B------:R-:W-:Y:S02]  /*0ff0*/  UIADD3 UR8, UR8, 0x22400, URZ ;  /* 0x0002240008087890 */ /* 0x000fe4000fffe03f */
[----:B------:R-:W-:Y:S02]  /*1000*/  USHF.R.U32.HI UR45, URZ, 0x1f, UR7 ;  /* 0x0000001f3f2d7899 */ /* 0x000fe40008011607 */
[----:B------:R-:W-:Y:S02]  /*1010*/  USHF.R.U32.HI UR8, URZ, 0x4, UR8 ;  /* 0x000000043f087899 */ /* 0x000fe40008011608 */
[----:B------:R-:W-:Y:S02]  /*1020*/  ULEA.HI.SX32 UR45, UR7, UR45, 0x1c ;  /* 0x0000002d072d7291 */ /* 0x000fe4000f8fe23f */
[----:B------:R-:W-:Y:S01]  /*1030*/  ULOP3.LUT UR49, UR8, 0x3fff, URZ, 0xc0, !UPT ;  /* 0x00003fff08317892 */ /* 0x000fe2000f8ec03f */
        /* <DEDUP_REMOVED lines=17> */
.L_x_180:
        /* <DEDUP_REMOVED lines=8> */
.L_x_303:
[----:B0-----:R-:W-:Y:S01]  /*11d0*/  IMAD.U32 R3, RZ, RZ, UR40 ;  /* 0x00000028ff037e24 */ /* 0x001fe2000f8e00ff */
[----:B------:R-:W-:Y:S05]  /*11e0*/  WARPSYNC.ALL ;  /* 0x0000000000007948 */ /* 0x000fea0003800000 */
[----:B------:R0:W-:Y:S01]  /*11f0*/  BAR.SYNC.DEFER_BLOCKING R192, 0x100 ;  /* 0x000400c00000751d */ /* 0x0001e20000010000 */
[----:B------:R-:W-:-:S13]  /*1200*/  ISETP.NE.AND P0, PT, R3, 0x3, PT ;  /* 0x000000030300780c */ /* 0x000fda0003f05270 */
[----:B0-----:R-:W-:Y:S05]  /*1210*/  @!P0 BRA `(.L_x_182) ;  /* 0x0000000000048947 */ /* 0x001fea0003800000 */
[----:B------:R-:W-:Y:S01]  /*1220*/  BPT.TRAP 0x1 ;  /* 0x000000040000795c */ /* 0x000fe20000300000 */
.L_x_182:
[----:B------:R-:W-:Y:S01]  /*1230*/  ULEA UR26, UR38, UR50, 0x3 ;  /* 0x00000032261a7291 */ /* 0x000fe2000f8e183f */
[----:B------:R-:W-:-:S05]  /*1240*/  IMAD.U32 R3, RZ, RZ, UR37 ;  /* 0x00000025ff037e24 */ /* 0x000fca000f8e00ff */
[----:B------:R-:W-:-:S04]  /*1250*/  SHF.L.U32 R3, R3, 0x1f, RZ ;  /* 0x0000001f03037819 */ /* 0x000fc800000006ff */
[----:B------:R0:W1:Y:S01]  /*1260*/  SYNCS.PHASECHK.TRANS64.TRYWAIT P1, [UR26+0x32430], R3 ;  /* 0x03243003ff0075a7 */ /* 0x000062000802015a */
[----:B------:R-:W-:Y:S05]  /*1270*/  @!P0 BRA `(.L_x_183) ;  /* 0x0000000000048947 */ /* 0x000fea0003800000 */
[----:B------:R-:W-:Y:S01]  /*1280*/  BPT.TRAP 0x1 ;  /* 0x000000040000795c */ /* 0x000fe20000300000 */
.L_x_183:
[----:B-1----:R-:W-:Y:S05]  /*1290*/  @P1 BRA `(.L_x_184) ;  /* 0x0000000000081947 */ /* 0x002fea0003800000 */
[----:B------:R-:W1:Y:S02]  /*12a0*/  SYNCS.PHASECHK.TRANS64.TRYWAIT P1, [UR26+0x32430], R3 ;  /* 0x03243003ff0075a7 */ /* 0x000e64000802015a */
[----:B-1----:R-:W-:Y:S05]  /*12b0*/  @!P1 BRA `(.L_x_185) ;  /* 0x000000b800909947 */ /* 0x002fea0003800000 */
.L_x_184:
[----:B------:R-:W-:Y:S01]  /*12c0*/  ULEA UR4, UR42, UR50, 0xd ;  /* 0x000000322a047291 */ /* 0x000fe2000f8e683f */
[----:B------:R-:W-:Y:S01]  /*12d0*/  WARPGROUP.ARRIVE ;  /* 0x00000000000079c5 */ /* 0x000fe20000000000 */
[----:B------:R-:W-:Y:S02]  /*12e0*/  UIADD3 UR5, UR50, 0x1c400, URZ ;  /* 0x0001c40032057890 */ /* 0x000fe4000fffe03f */
[----:B------:R-:W-:Y:S02]  /*12f0*/  UIADD3 UR4, UR4, 0x18400, URZ ;  /* 0x0001840004047890 */ /* 0x000fe4000fffe03f */
[----:B------:R-:W-:Y:S02]  /*1300*/  USHF.R.U32.HI UR5, URZ, 0x4, UR5 ;  /* 0x000000043f057899 */ /* 0x000fe40008011605 */
[----:B------:R-:W-:Y:S02]  /*1310*/  USHF.R.U32.HI UR4, URZ, 0x4, UR4 ;  /* 0x000000043f047899 */ /* 0x000fe40008011604 */
[----:B------:R-:W-:-:S02]  /*1320*/  ULOP3.LUT UR5, UR5, 0x3fff, URZ, 0xc0, !UPT ;  /* 0x00003fff05057892 */ /* 0x000fc4000f8ec03f */
[----:B------:R-:W-:Y:S02]  /*1330*/  ULOP3.LUT UR4, UR4, 0x3fff, URZ, 0xc0, !UPT ;  /* 0x00003fff04047892 */ /* 0x000fe4000f8ec03f */
[----:B------:R-:W-:Y:S02]  /*1340*/  ULOP3.LUT UR24, UR5, 0x10000, URZ, 0xfc, !UPT ;  /* 0x0001000005187892 */ /* 0x000fe4000f8efc3f */
[----:B------:R-:W-:Y:S02]  /*1350*/  ULOP3.LUT UR4, UR4, 0x10000, URZ, 0xfc, !UPT ;  /* 0x0001000004047892 */ /* 0x000fe4000f8efc3f */
[----:B------:R-:W-:Y:S01]  /*1360*/  UIMAD UR6, UR38, 0x300, UR24 ;  /* 0x00000300260678a4 */ /* 0x000fe2000f8e0218 */
[----:B------:R-:W-:Y:S01]  /*1370*/  UMOV UR5, 0x40000040 ;  /* 0x4000004000057882 */ /* 0x000fe20000000000 */
[----:B------:R-:W-:Y:S01]  /*1380*/  UMOV UR7, 0x40000040 ;  /* 0x4000004000077882 */ /* 0x000fe20000000000 */
[----:B------:R-:W-:Y:S02]  /*1390*/  UIADD3 UR8, UR4, 0x2, URZ ;  /* 0x0000000204087890 */ /* 0x000fe4000fffe03f */
[----:B------:R-:W-:Y:S01]  /*13a0*/  UIADD3 UR10, UR6, 0x2, URZ ;  /* 0x00000002060a7890 */ /* 0x000fe2000fffe03f */
[----:B------:R-:W-:-:S03]  /*13b0*/  UMOV UR9, 0x40000040 ;  /* 0x4000004000097882 */ /* 0x000fc60000000000 */
[----:B------:R-:W-:Y:S01]  /*13c0*/  HGMMA.64x96x16.F32.BF16 R24, gdesc[UR4], RZ, !UPT, gsb0 ;  /* 0x01600000041879f0 */ /* 0x000fe2000c0018ff */
[----:B------:R-:W-:Y:S01]  /*13d0*/  UMOV UR11, 0x40000040 ;  /* 0x40000040000b7882 */ /* 0x000fe20000000000 */
[----:B------:R-:W-:Y:S02]  /*13e0*/  UIADD3 UR12, UR4, 0x4, URZ ;  /* 0x00000004040c7890 */ /* 0x000fe4000fffe03f */
[----:B------:R-:W-:Y:S01]  /*13f0*/  UIADD3 UR14, UR6, 0x4, URZ ;  /* 0x00000004060e7890 */ /* 0x000fe2000fffe03f */
[----:B------:R-:W-:Y:S01]  /*1400*/  UMOV UR13, 0x40000040 ;  /* 0x40000040000d7882 */ /* 0x000fe20000000000 */
[----:B------:R-:W-:Y:S01]  /*1410*/  UMOV UR15, 0x40000040 ;  /* 0x40000040000f7882 */ /* 0x000fe20000000000 */
[----:B------:R-:W-:Y:S02]  /*1420*/  UIADD3 UR16, UR4, 0x6, URZ ;  /* 0x0000000604107890 */ /* 0x000fe4000fffe03f */
[----:B------:R-:W-:Y:S01]  /*1430*/  UIADD3 UR18, UR6, 0x6, URZ ;  /* 0x0000000606127890 */ /* 0x000fe2000fffe03f */
[----:B------:R-:W-:Y:S01]  /*1440*/  UMOV UR17, 0x40000040 ;  /* 0x4000004000117882 */ /* 0x000fe20000000000 */
[----:B------:R-:W-:Y:S01]  /*1450*/  UMOV UR19, 0x40000040 ;  /* 0x4000004000137882 */ /* 0x000fe20000000000 */
[----:B------:R-:W-:-:S02]  /*1460*/  WARPGROUP.DEPBAR.LE gsb0, 0x0 ;  /* 0x00008000000079c5 */ /* 0x000fc40000010000 */
[----:B------:R-:W-:-:S06]  /*1470*/  WARPGROUP.ARRIVE ;  /* 0x00000000000079c5 */ /* 0x000fcc0000000000 */
[----:B------:R-:W-:Y:S03]  /*1480*/  HGMMA.64x96x16.F32.BF16 R24, gdesc[UR8], R24, gsb0 ;  /* 0x01600000081879f0 */ /* 0x000fe60008001818 */
[----:B------:R-:W-:Y:S02]  /*1490*/  WARPGROUP.DEPBAR.LE gsb0, 0x0 ;  /* 0x00008000000079c5 */ /* 0x000fe40000010000 */
[----:B------:R-:W-:-:S06]  /*14a0*/  WARPGROUP.ARRIVE ;  /* 0x00000000000079c5 */ /* 0x000fcc0000000000 */
[----:B------:R-:W-:Y:S03]  /*14b0*/  HGMMA.64x96x16.F32.BF16 R24, gdesc[UR12], R24, gsb0 ;  /* 0x016000000c1879f0 */ /* 0x000fe60008001818 */
[----:B------:R-:W-:Y:S02]  /*14c0*/  WARPGROUP.DEPBAR.LE gsb0, 0x0 ;  /* 0x00008000000079c5 */ /* 0x000fe40000010000 */
[----:B------:R-:W-:-:S06]  /*14d0*/  WARPGROUP.ARRIVE ;  /* 0x00000000000079c5 */ /* 0x000fcc0000000000 */
[----:B------:R-:W-:Y:S03]  /*14e0*/  HGMMA.64x96x16.F32.BF16 R24, gdesc[UR16], R24, gsb0 ;  /* 0x01600000101879f0 */ /* 0x000fe60008001818 */
[----:B------:R-:W-:Y:S02]  /*14f0*/  WARPGROUP.DEPBAR.LE gsb0, 0x0 ;  /* 0x00008000000079c5 */ /* 0x000fe40000010000 */
[----:B------:R-:W2:Y:S02]  /*1500*/  SYNCS.PHASECHK.TRANS64.TRYWAIT P1, [UR50+0x32410], R0 ;  /* 0x03241000ff0075a7 */ /* 0x000ea40008020172 */
[----:B--2---:R-:W-:Y:S05]  /*1510*/  @!P1 BRA `(.L_x_186) ;  /* 0x000000b800109947 */ /* 0x004fea0003800000 */
.L_x_304:
[----:B------:R-:W-:Y:S05]  /*1520*/  @!P0 BRA `(.L_x_187) ;  /* 0x0000000000048947 */ /* 0x000fea0003800000 */
[----:B------:R-:W-:Y:S01]  /*1530*/  BPT.TRAP 0x1 ;  /* 0x000000040000795c */ /* 0x000fe20000300000 */
.L_x_187:
[----:B------:R3:W4:Y:S01]  /*1540*/  SYNCS.PHASECHK.TRANS64.TRYWAIT P1, [UR26+0x32450], R3 ;  /* 0x03245003ff0075a7 */ /* 0x000722000802015a */
[----:B------:R-:W-:Y:S05]  /*1550*/  @!P0 BRA `(.L_x_188) ;  /* 0x0000000000048947 */ /* 0x000fea0003800000 */
[----:B------:R-:W-:Y:S01]  /*1560*/  BPT.TRAP 0x1 ;  /* 0x000000040000795c */ /* 0x000fe20000300000 */
.L_x_188:
[----:B----4-:R-:W-:Y:S05]  /*1570*/  @P1 BRA `(.L_x_189) ;  /* 0x0000000000081947 */ /* 0x010fea0003800000 */
[----:B------:R-:W4:Y:S02]  /*1580*/  SYNCS.PHASECHK.TRANS64.TRYWAIT P1, [UR26+0x32450], R3 ;  /* 0x03245003ff0075a7 */ /* 0x000f24000802015a */
[----:B----4-:R-:W-:Y:S05]  /*1590*/  @!P1 BRA `(.L_x_190) ;  /* 0x000000b800089947 */ /* 0x010fea0003800000 */
.L_x_189:
[----:B------:R-:W-:Y:S01]  /*15a0*/  UIADD3 UR50, UR50, 0x400, URZ ;  /* 0x0000040032327890 */ /* 0x000fe2000fffe03f */
[----:B------:R-:W-:Y:S01]  /*15b0*/  WARPGROUP.ARRIVE ;  /* 0x00000000000079c5 */ /* 0x000fe20000000000 */
[----:B------:R-:W-:-:S05]  /*15c0*/  ULOP3.LUT UR7, UR49, 0x10000, URZ, 0xfc, !UPT ;  /* 0x0001000031077892 */ /* 0x000fca000f8efc3f */
[----:B------:R-:W4:Y:S01]  /*15d0*/  S2R R72, SR_TID.X ;  /* 0x0000000000487919 */ /* 0x000f220000002100 */
[----:B------:R-:W-:Y:S01]  /*15e0*/  USHF.R.U32.HI UR6, URZ, 0x4, UR50 ;  /* 0x000000043f067899 */ /* 0x000fe20008011632 */
[----:B------:R-:W-:Y:S01]  /*15f0*/  IMAD.U32 R184, RZ, RZ, UR26 ;  /* 0x0000001affb87e24 */ /* 0x000fe2000f8e00ff */
[----:B------:R-:W-:Y:S01]  /*1600*/  UMOV UR21, 0x40000040 ;  /* 0x4000004000157882 */ /* 0x000fe20000000000 */
[----:B------:R-:W-:Y:S01]  /*1610*/  UMOV UR23, 0x40000040 ;  /* 0x4000004000177882 */ /* 0x000fe20000000000 */
[----:B------:R-:W-:Y:S01]  /*1620*/  ULOP3.LUT UR6, UR6, 0x3fff, URZ, 0xc0, !UPT ;  /* 0x00003fff06067892 */ /* 0x000fe2000f8ec03f */
[----:B------:R-:W-:Y:S01]  /*1630*/  UMOV UR20, UR7 ;  /* 0x0000000700147c82 */ /* 0x000fe20008000000 */
[----:B------:R-:W-:Y:S02]  /*1640*/  ULDC UR27, c[0x0][0xa80] ;  /* 0x0002a000001b7ab9 */ /* 0x000fe40000000800 */
[----:B------:R-:W-:Y:S02]  /*1650*/  ULOP3.LUT UR25, UR6, 0x10000, URZ, 0xfc, !UPT ;  /* 0x0001000006197892 */ /* 0x000fe4000f8efc3f */
[----:B------:R-:W-:-:S02]  /*1660*/  ULOP3.LUT UR26, UR6, 0x3000000, URZ, 0xfc, !UPT ;  /* 0x03000000061a7892 */ /* 0x000fc4000f8efc3f */
[----:B------:R-:W-:Y:S02]  /*1670*/  UIMAD UR10, UR38, 0xc00, UR25 ;  /* 0x00000c00260a78a4 */ /* 0x000fe4000f8e0219 */
[----:B------:R-:W-:-:S05]  /*1680*/  UISETP.GE.AND UP0, UPT, UR48, 0x61, UPT ;  /* 0x000000613000788c */ /* 0x000fca000bf06270 */
[----:B------:R-:W-:Y:S02]  /*1690*/  UMOV UR22, UR10 ;  /* 0x0000000a00167c82 */ /* 0x000fe40008000000 */
[----:B------:R-:W-:Y:S01]  /*16a0*/  HGMMA.64x96x16.F32.BF16 R24, gdesc[UR20], R24, gsb0 ;  /* 0x01600000141879f0 */ /* 0x000fe20008001818 */
[----:B------:R-:W-:Y:S02]  /*16b0*/  UIADD3 UR20, UR7, 0x2, URZ ;  /* 0x0000000207147890 */ /* 0x000fe4000fffe03f */
[----:B------:R-:W-:Y:S01]  /*16c0*/  UIADD3 UR22, UR10, 0x2, URZ ;  /* 0x000000020a167890 */ /* 0x000fe2000fffe03f */
[----:B------:R-:W-:Y:S01]  /*16d0*/  UMOV UR21, 0x40000040 ;  /* 0x4000004000157882 */ /* 0x000fe20000000000 */
[----:B------:R-:W-:Y:S01]  /*16e0*/  UMOV UR23, 0x40000040 ;  /* 0x4000004000177882 */ /* 0x000fe20000000000 */
[----:B----4-:R-:W-:Y:S01]  /*16f0*/  LOP3.LUT R72, R72, 0x7f, RZ, 0xc0, !PT ;  /* 0x0000007f48487812 */ /* 0x010fe200078ec0ff */
[----:B------:R-:W-:Y:S02]  /*1700*/  WARPGROUP.DEPBAR.LE gsb0, 0x0 ;  /* 0x00008000000079c5 */ /* 0x000fe40000010000 */
[----:B------:R-:W-:-:S06]  /*1710*/  WARPGROUP.ARRIVE ;  /* 0x00000000000079c5 */ /* 0x000fcc0000000000 */
[----:B------:R-:W-:Y:S01]  /*1720*/  HGMMA.64x96x16.F32.BF16 R24, gdesc[UR20], R24, gsb0 ;  /* 0x01600000141879f0 */ /* 0x000fe20008001818 */
[----:B------:R-:W-:Y:S02]  /*1730*/  UIADD3 UR20, UR7, 0x4, URZ ;  /* 0x0000000407147890 */ /* 0x000fe4000fffe03f */
[----:B------:R-:W-:Y:S01]  /*1740*/  UIADD3 UR22, UR10, 0x4, URZ ;  /* 0x000000040a167890 */ /* 0x000fe2000fffe03f */
[----:B------:R-:W-:Y:S01]  /*1750*/  UMOV UR21, 0x40000040 ;  /* 0x4000004000157882 */ /* 0x000fe20000000000 */
[----:B------:R-:W-:Y:S01]  /*1760*/  UMOV UR23, 0x40000040 ;  /* 0x4000004000177882 */ /* 0x000fe20000000000 */
        /* <DEDUP_REMOVED lines=91> */
[----:B------:R-:W-:Y:S02]  /*1d20*/  UIMAD UR7, UR45, -0x60, UR48 ;  /* 0xffffffa02d0778a4 */ /* 0x000fe4000f8e0230 */
[----:B------:R-:W-:Y:S02]  /*1d30*/  UIMAD UR10, UR38, 0xc00, UR26 ;  /* 0x00000c00260a78a4 */ /* 0x000fe4000f8e021a */
[----:B------:R-:W-:-:S05]  /*1d40*/  UIADD3 UR7, UR7, 0x60, URZ ;  /* 0x0000006007077890 */ /* 0x000fca000fffe03f */
[----:B------:R-:W-:Y:S01]  /*1d50*/  UMOV UR6, UR10 ;  /* 0x0000000a00067c82 */ /* 0x000fe20008000000 */
[----:B--2---:R-:W-:Y:S01]  /*1d60*/  IMAD.U32 R0, RZ, RZ, UR7 ;  /* 0x00000007ff007e24 */ /* 0x004fe2000f8e00ff */
[----:B------:R-:W-:-:S03]  /*1d70*/  UMOV UR7, 0x40000040 ;  /* 0x4000004000077882 */ /* 0x000fc60000000000 */
        /* <DEDUP_REMOVED lines=9> */
[----:B------:R-:W-:Y:S03]  /*1e10*/  HGMMA.64x96x16.F32.BF16 R24, gdesc[UR20], R24, gsb0 ;  /* 0x01600000141879f0 */ /* 0x000fe60008001818 */
[----:B------:R-:W-:Y:S02]  /*1e20*/  WARPGROUP.DEPBAR.LE gsb0, 0x0 ;  /* 0x00008000000079c5 */ /* 0x000fe40000010000 */
[----:B------:R-:W-:Y:S02]  /*1e30*/  FSEL R5, R26, -INF , P2 ;  /* 0xff8000001a057808 */ /* 0x000fe40001000000 */
[----:B------:R-:W-:Y:S02]  /*1e40*/  FSEL R24, R24, -INF , P2 ;  /* 0xff80000018187808 */ /* 0x000fe40001000000 */
[----:B------:R-:W-:Y:S02]  /*1e50*/  FSEL R26, R25, -INF , P1 ;  /* 0xff800000191a7808 */ /* 0x000fe40000800000 */
[----:B------:R-:W-:-:S02]  /*1e60*/  FSEL R28, R28, -INF , P6 ;  /* 0xff8000001c1c7808 */ /* 0x000fc40003000000 */
[----:B01-3--:R-:W-:Y:S02]  /*1e70*/  FMNMX.FTZ R3, R24, R26, !PT ;  /* 0x0000001a18037209 */ /* 0x00bfe40007810000 */
[----:B------:R-:W-:Y:S02]  /*1e80*/  FSEL R25, R30, -INF , P6 ;  /* 0xff8000001e197808 */ /* 0x000fe40003000000 */
[----:B------:R-:W-:Y:S02]  /*1e90*/  FSEL R30, R29, -INF , P5 ;  /* 0xff8000001d1e7808 */ /* 0x000fe40002800000 */
[----:B------:R-:W-:Y:S02]  /*1ea0*/  FMNMX.FTZ R3, R28, R3, !PT ;  /* 0x000000031c037209 */ /* 0x000fe40007810000 */
[----:B------:R-:W-:Y:S02]  /*1eb0*/  FSEL R6, R32, -INF , P4 ;  /* 0xff80000020067808 */ /* 0x000fe40002000000 */
[----:B------:R-:W-:-:S02]  /*1ec0*/  FMNMX.FTZ R3, R30, R3, !PT ;  /* 0x000000031e037209 */ /* 0x000fc40007810000 */
[----:B------:R-:W-:Y:S02]  /*1ed0*/  ISETP.GT.AND P2, PT, R0, 0x18, PT ;  /* 0x000000180000780c */ /* 0x000fe40003f44270 */
[----:B------:R-:W-:Y:S02]  /*1ee0*/  FSEL R8, R33, -INF , P3 ;  /* 0xff80000021087808 */ /* 0x000fe40001800000 */
[----:B------:R-:W-:Y:S02]  /*1ef0*/  FMNMX.FTZ R3, R6, R3, !PT ;  /* 0x0000000306037209 */ /* 0x000fe40007810000 */
[----:B------:R-:W-:Y:S02]  /*1f00*/  FSEL R27, R27, -INF , P1 ;  /* 0xff8000001b1b7808 */ /* 0x000fe40000800000 */
[----:B------:R-:W-:Y:S02]  /*1f10*/  FSEL R4, R34, -INF , P4 ;  /* 0xff80000022047808 */ /* 0x000fe40002000000 */
[----:B------:R-:W-:-:S02]  /*1f20*/  ISETP.GT.AND P1, PT, R0, 0x19, PT ;  /* 0x000000190000780c */ /* 0x000fc40003f24270 */
[----:B------:R-:W-:Y:S02]  /*1f30*/  FSEL R11, R36, -INF , P2 ;  /* 0xff800000240b7808 */ /* 0x000fe40001000000 */
[----:B------:R-:W-:Y:S02]  /*1f40*/  FMNMX.FTZ R34, R8, R3, !PT ;  /* 0x0000000308227209 */ /* 0x000fe40007810000 */
[----:B------:R-:W-:Y:S02]  /*1f50*/  FMNMX.FTZ R32, R5, R27, !PT ;  /* 0x0000001b05207209 */ /* 0x000fe40007810000 */
[----:B------:R-:W-:Y:S02]  /*1f60*/  ISETP.GT.AND P6, PT, R0, 0x20, PT ;  /* 0x000000200000780c */ /* 0x000fe40003fc4270 */
[----:B------:R-:W-:Y:S02]  /*1f70*/  FSEL R20, R37, -INF , P1 ;  /* 0xff80000025147808 */ /* 0x000fe40000800000 */
[----:B------:R-:W-:-:S02]  /*1f80*/  FMNMX.FTZ R3, R11, R34, !PT ;  /* 0x000000220b037209 */ /* 0x000fc40007810000 */
[----:B------:R-:W-:Y:S02]  /*1f90*/  FSEL R31, R31, -INF , P5 ;  /* 0xff8000001f1f7808 */ /* 0x000fe40002800000 */
[----:B------:R-:W-:Y:S02]  /*1fa0*/  FMNMX.FTZ R32, R25, R32, !PT ;  /* 0x0000002019207209 */ /* 0x000fe40007810000 */
[----:B------:R-:W-:Y:S02]  /*1fb0*/  ISETP.GT.AND P5, PT, R0, 0x21, PT ;  /* 0x000000210000780c */ /* 0x000fe40003fa4270 */
[----:B------:R-:W-:Y:S02]  /*1fc0*/  FSEL R12, R40, -INF , P6 ;  /* 0xff800000280c7808 */ /* 0x000fe40003000000 */
[----:B------:R-:W-:Y:S02]  /*1fd0*/  FMNMX.FTZ R23, R20, R3, !PT ;  /* 0x0000000314177209 */ /* 0x000fe40007810000 */
[----:B------:R-:W-:-:S02]  /*1fe0*/  FMNMX.FTZ R3, R31, R32, !PT ;  /* 0x000000201f037209 */ /* 0x000fc40007810000 */
[----:B------:R-:W-:Y:S02]  /*1ff0*/  ISETP.GT.AND P4, PT, R0, 0x28, PT ;  /* 0x000000280000780c */ /* 0x000fe40003f84270 */
[----:B------:R-:W-:Y:S02]  /*2000*/  FSEL R15, R41, -INF , P5 ;  /* 0xff800000290f7808 */ /* 0x000fe40002800000 */
[----:B------:R-:W-:Y:S02]  /*2010*/  FMNMX.FTZ R34, R12, R23, !PT ;  /* 0x000000170c227209 */ /* 0x000fe40007810000 */
[----:B------:R-:W-:Y:S02]  /*2020*/  FSEL R7, R35, -INF , P3 ;  /* 0xff80000023077808 */ /* 0x000fe40001800000 */
[----:B------:R-:W-:Y:S02]  /*2030*/  FMNMX.FTZ R32, R4, R3, !PT ;  /* 0x0000000304207209 */ /* 0x000fe40007810000 */
[----:B------:R-:W-:-:S02]  /*2040*/  ISETP.GT.AND P3, PT, R0, 0x29, PT ;  /* 0x000000290000780c */ /* 0x000fc40003f64270 */
[----:B------:R-:W-:Y:S02]  /*2050*/  FSEL R156, R44, -INF , P4 ;  /* 0xff8000002c9c7808 */ /* 0x000fe40002000000 */
[----:B------:R-:W-:Y:S02]  /*2060*/  FMNMX.FTZ R3, R15, R34, !PT ;  /* 0x000000220f037209 */ /* 0x000fe40007810000 */
[----:B------:R-:W-:Y:S02]  /*2070*/  FSEL R9, R38, -INF , P2 ;  /* 0xff80000026097808 */ /* 0x000fe40001000000 */
[----:B------:R-:W-:Y:S02]  /*2080*/  FMNMX.FTZ R32, R7, R32, !PT ;  /* 0x0000002007207209 */ /* 0x000fe40007810000 */
[----:B------:R-:W-:Y:S02]  /*2090*/  ISETP.GT.AND P2, PT, R0, 0x30, PT ;  /* 0x000000300000780c */ /* 0x000fe40003f44270 */
[----:B------:R-:W-:-:S02]  /*20a0*/  FSEL R160, R45, -INF , P3 ;  /* 0xff8000002da07808 */ /* 0x000fc40001800000 */
[----:B------:R-:W-:Y:S02]  /*20b0*/  FMNMX.FTZ R3, R156, R3, !PT ;  /* 0x000000039c037209 */ /* 0x000fe40007810000 */
[----:B------:R-:W-:Y:S02]  /*20c0*/  FSEL R13, R39, -INF , P1 ;  /* 0xff800000270d7808 */ /* 0x000fe40000800000 */
        /* <DEDUP_REMOVED lines=9> */
[----:B------:R-:W-:-:S02]  /*2160*/  FSEL R14, R43, -INF , P5 ;  /* 0xff8000002b0e7808 */ /* 0x000fc40002800000 */
[----:B------:R-:W-:Y:S02]  /*2170*/  FMNMX.FTZ R3, R10, R3, !PT ;  /* 0x000000030a037209 */ /* 0x000fe40007810000 */
[----:B------:R-:W-:Y:S02]  /*2180*/  ISETP.GT.AND P5, PT, R0, 0x39, PT ;  /* 0x000000390000780c */ /* 0x000fe40003fa4270 */
        /* <DEDUP_REMOVED lines=19> */
[----:B------:R-:W-:Y:S02]  /*22c0*/  FSEL R163, R54, -INF , P6 ;  /* 0xff80000036a37808 */ /* 0x000fe40003000000 */
[----:B------:R-:W-:Y:S02]  /*22d0*/  ISETP.GT.AND P6, PT, R0, 0x49, PT ;  /* 0x000000490000780c */ /* 0x000fe40003fc4270 */
[----:B------:R-:W-:-:S02]  /*22e0*/  FSEL R168, R60, -INF , P2 ;  /* 0xff8000003ca87808 */ /* 0x000fc40001000000 */
[----:B------:R-:W-:Y:S02]  /*22f0*/  FMNMX.FTZ R3, R165, R34, !PT ;  /* 0x00000022a5037209 */ /* 0x000fe40007810000 */
        /* <DEDUP_REMOVED lines=21> */
[----:B------:R-:W-:Y:S02]  /*2450*/  FMNMX.FTZ R32, R173, R0, !PT ;  /* 0x00000000ad207209 */ /* 0x000fe40007810000 */
[----:B------:R-:W-:-:S02]  /*2460*/  FSEL R189, R63, -INF , P6 ;  /* 0xff8000003fbd7808 */ /* 0x000fc40003000000 */
[----:B------:R-:W-:Y:S02]  /*2470*/  FMNMX.FTZ R0, R186, R3, !PT ;  /* 0x00000003ba007209 */ /* 0x000fe40007810000 */
[----:B------:R-:W-:Y:S02]  /*2480*/  FSEL R185, R66, -INF , P1 ;  /* 0xff80000042b97808 */ /* 0x000fe40000800000 */
[----:B------:R-:W-:Y:S02]  /*2490*/  FMNMX.FTZ R0, R189, R0, !PT ;  /* 0x00000000bd007209 */ /* 0x000fe40007810000 */
[----:B------:R-:W-:Y:S02]  /*24a0*/  FSEL R187, R67, -INF , P5 ;  /* 0xff80000043bb7808 */ /* 0x000fe40002800000 */
[----:B------:R-:W-:Y:S02]  /*24b0*/  FMNMX.FTZ R0, R185, R0, !PT ;  /* 0x00000000b9007209 */ /* 0x000fe40007810000 */
[----:B------:R-:W-:-:S02]  /*24c0*/  FSEL R175, R69, -INF , P3 ;  /* 0xff80000045af7808 */ /* 0x000fc40001800000 */
[----:B------:R-:W-:Y:S02]  /*24d0*/  FSEL R188, R70, -INF , P4 ;  /* 0xff80000046bc7808 */ /* 0x000fe40002000000 */
[----:B------:R-:W-:Y:S02]  /*24e0*/  FMNMX.FTZ R3, R187, R0, !PT ;  /* 0x00000000bb037209 */ /* 0x000fe40007810000 */
[----:B------:R-:W-:Y:S02]  /*24f0*/  FMNMX.FTZ R32, R175, R32, !PT ;  /* 0x00000020af207209 */ /* 0x000fe40007810000 */
[----:B------:R-:W-:Y:S02]  /*2500*/  FSEL R193, R71, -INF , P3 ;  /* 0xff80000047c17808 */ /* 0x000fe40001800000 */
[----:B------:R-:W-:Y:S01]  /*2510*/  FMNMX.FTZ R0, R188, R3, !PT ;  /* 0x00000003bc007209 */ /* 0x000fe20007810000 */
[----:B------:R-:W0:Y:S01]  /*2520*/  SHFL.BFLY PT, R29, R32, 0x2, 0x1f ;  /* 0x0c401f00201d7f89 */ /* 0x000e2200000e0000 */
[----:B------:R-:W-:-:S02]  /*2530*/  PLOP3.LUT P2, PT, PT, PT, UP0, 0x80, 0x0 ;  /* 0x000000000000781c */ /* 0x000fc40003f4f008 */
[----:B------:R-:W-:-:S05]  /*2540*/  FMNMX.FTZ R3, R193, R0, !PT ;  /* 0x00000000c1037209 */ /* 0x000fca0007810000 */
[----:B------:R-:W1:Y:S01]  /*2550*/  SHFL.BFLY PT, R34, R3, 0x2, 0x1f ;  /* 0x0c401f0003227f89 */ /* 0x000e6200000e0000 */
[----:B0-----:R-:W-:-:S05]  /*2560*/  FMNMX.FTZ R29, R32, R29, !PT ;  /* 0x0000001d201d7209 */ /* 0x001fca0007810000 */
[----:B------:R-:W0:Y:S01]  /*2570*/  SHFL.BFLY PT, R0, R29, 0x1, 0x1f ;  /* 0x0c201f001d007f89 */ /* 0x000e2200000e0000 */
[----:B-1----:R-:W-:-:S05]  /*2580*/  FMNMX.FTZ R34, R3, R34, !PT ;  /* 0x0000002203227209 */ /* 0x002fca0007810000 */
[----:B------:R-:W1:Y:S01]  /*2590*/  SHFL.BFLY PT, R33, R34, 0x1, 0x1f ;  /* 0x0c201f0022217f89 */ /* 0x000e6200000e0000 */
[----:B0-----:R-:W-:-:S04]  /*25a0*/  FMNMX.FTZ R0, R29, R0, !PT ;  /* 0x000000001d007209 */ /* 0x001fc80007810000 */
[C---:B------:R-:W-:Y:S01]  /*25b0*/  FSETP.NEU.FTZ.AND P1, PT, R0.reuse, -INF , PT ;  /* 0xff8000000000780b */ /* 0x040fe20003f3d000 */
[----:B------:R-:W-:Y:S01]  /*25c0*/  FMUL.FTZ R191, R0, UR27 ;  /* 0x0000001b00bf7c20 */ /* 0x000fe20008410000 */
[----:B-1----:R-:W-:-:S04]  /*25d0*/  FMNMX.FTZ R3, R34, R33, !PT ;  /* 0x0000002122037209 */ /* 0x002fc80007810000 */
[----:B------:R-:W-:Y:S02]  /*25e0*/  FSEL R191, R191, RZ, P1 ;  /* 0x000000ffbfbf7208 */ /* 0x000fe40000800000 */
[C---:B------:R-:W-:Y:S01]  /*25f0*/  FSETP.NEU.FTZ.AND P1, PT, R3.reuse, -INF , PT ;  /* 0xff8000000300780b */ /* 0x040fe20003f3d000 */
[----:B------:R-:W-:Y:S02]  /*2600*/  FMUL.FTZ R190, R3, UR27 ;  /* 0x0000001b03be7c20 */ /* 0x000fe40008410000 */
[--C-:B------:R-:W-:Y:S01]  /*2610*/  FFMA.FTZ R177, R24, UR27, -R191.reuse ;  /* 0x0000001b18b17c23 */ /* 0x100fe200080108bf */
[--C-:B------:R-:W-:Y:S01]  /*2620*/  FFMA.FTZ R176, R26, UR27, -R191.reuse ;  /* 0x0000001b1ab07c23 */ /* 0x100fe200080108bf */
[--C-:B------:R-:W-:Y:S01]  /*2630*/  FFMA.FTZ R179, R28, UR27, -R191.reuse ;  /* 0x0000001b1cb37c23 */ /* 0x100fe200080108bf */
[----:B------:R-:W-:Y:S01]  /*2640*/  FSEL R190, R190, RZ, P1 ;  /* 0x000000ffbebe7208 */ /* 0x000fe20000800000 */
[--C-:B------:R-:W-:Y:S01]  /*2650*/  FFMA.FTZ R182, R30, UR27, -R191.reuse ;  /* 0x0000001b1eb67c23 */ /* 0x100fe200080108bf */
[----:B------:R-:W-:Y:S01]  /*2660*/  ISETP.NE.AND P1, PT, R72, RZ, PT ;  /* 0x000000ff4800720c */ /* 0x000fe20003f25270 */
[----:B------:R-:W-:Y:S01]  /*2670*/  MUFU.EX2 R177, R177 ;  /* 0x000000b100b17308 */ /* 0x000fe20000000800 */
[----:B------:R-:W0:Y:S01]  /*2680*/  S2R R72, SR_TID.X ;  /* 0x0000000000487919 */ /* 0x000e220000002100 */
[--C-:B------:R-:W-:Y:S01]  /*2690*/  FFMA.FTZ R178, R5, UR27, -R190.reuse ;  /* 0x0000001b05b27c23 */ /* 0x100fe200080108be */
[--C-:B------:R-:W-:Y:S01]  /*26a0*/  FFMA.FTZ R183, R27, UR27, -R190.reuse ;  /* 0x0000001b1bb77c23 */ /* 0x100fe200080108be */
[--C-:B------:R-:W-:Y:S01]  /*26b0*/  FFMA.FTZ R180, R25, UR27, -R190.reuse ;  /* 0x0000001b19b47c23 */ /* 0x100fe200080108be */
[--C-:B------:R-:W-:Y:S01]  /*26c0*/  FFMA.FTZ R181, R31, UR27, -R190.reuse ;  /* 0x0000001b1fb57c23 */ /* 0x100fe200080108be */
[--C-:B------:R-:W-:Y:S01]  /*26d0*/  FFMA.FTZ R195, R8, UR27, -R191.reuse ;  /* 0x0000001b08c37c23 */ /* 0x100fe200080108bf */
[--C-:B------:R-:W-:Y:S01]  /*26e0*/  FFMA.FTZ R8, R11, UR27, -R191.reuse ;  /* 0x0000001b0b087c23 */ /* 0x100fe200080108bf */
[----:B------:R-:W1:Y:S01]  /*26f0*/  MUFU.EX2 R176, R176 ;  /* 0x000000b000b07308 */ /* 0x000e620000000800 */
[--C-:B------:R-:W-:Y:S01]  /*2700*/  FFMA.FTZ R11, R20, UR27, -R191.reuse ;  /* 0x0000001b140b7c23 */ /* 0x100fe200080108bf */
[----:B------:R-:W-:Y:S01]  /*2710*/  FFMA.FTZ R6, R6, UR27, -R191 ;  /* 0x0000001b06067c23 */ /* 0x000fe200080108bf */
[----:B------:R-:W-:Y:S01]  /*2720*/  FFMA.FTZ R4, R4, UR27, -R190 ;  /* 0x0000001b04047c23 */ /* 0x000fe200080108be */
[----:B------:R-:W-:-:S02]  /*2730*/  @!P1 VIADD R24, R184, 0x32440 ;  /* 0x00032440b8189836 */ /* 0x000fc40000000000 */
[--C-:B------:R-:W-:Y:S01]  /*2740*/  FFMA.FTZ R7, R7, UR27, -R190.reuse ;  /* 0x0000001b07077c23 */ /* 0x100fe200080108be */
[--C-:B------:R-:W-:Y:S01]  /*2750*/  FFMA.FTZ R9, R9, UR27, -R190.reuse ;  /* 0x0000001b09097c23 */ /* 0x100fe200080108be */
[----:B------:R-:W-:Y:S01]  /*2760*/  FFMA.FTZ R20, R13, UR27, -R190 ;  /* 0x0000001b0d147c23 */ /* 0x000fe200080108be */
[----:B------:R-:W-:Y:S01]  /*2770*/  MUFU.EX2 R179, R179 ;  /* 0x000000b300b37308 */ /* 0x000fe20000000800 */
[----:B------:R-:W-:Y:S01]  /*2780*/  @!P1 PRMT R24, RZ, 0x654, R24 ;  /* 0x00000654ff189816 */ /* 0x000fe20000000018 */
[--C-:B------:R-:W-:Y:S01]  /*2790*/  FFMA.FTZ R13, R15, UR27, -R191.reuse ;  /* 0x0000001b0f0d7c23 */ /* 0x100fe200080108bf */
[--C-:B------:R-:W-:Y:S01]  /*27a0*/  FFMA.FTZ R197, R14, UR27, -R190.reuse ;  /* 0x0000001b0ec57c23 */ /* 0x100fe200080108be */
[--C-:B------:R-:W-:Y:S01]  /*27b0*/  FFMA.FTZ R15, R156, UR27, -R191.reuse ;  /* 0x0000001b9c0f7c23 */ /* 0x100fe200080108bf */
[--C-:B------:R-:W-:Y:S01]  /*27c0*/  FFMA.FTZ R14, R21, UR27, -R190.reuse ;  /* 0x0000001b150e7c23 */ /* 0x100fe200080108be */
[--C-:B------:R-:W-:Y:S01]  /*27d0*/  FFMA.FTZ R12, R12, UR27, -R191.reuse ;  /* 0x0000001b0c0c7c23 */ /* 0x100fe200080108bf */
[--C-:B------:R-:W-:Y:S01]  /*27e0*/  FFMA.FTZ R156, R160, UR27, -R191.reuse ;  /* 0x0000001ba09c7c23 */ /* 0x100fe200080108bf */
[----:B------:R-:W2:Y:S01]  /*27f0*/  MUFU.EX2 R182, R182 ;  /* 0x000000b600b67308 */ /* 0x000ea20000000800 */
[----:B-1----:R-:W-:Y:S01]  /*2800*/  F2FP.BF16.F32.PACK_AB R152, R176, R177 ;  /* 0x000000b1b098723e */ /* 0x002fe200000010ff */
[--C-:B------:R-:W-:Y:S01]  /*2810*/  FFMA.FTZ R10, R10, UR27, -R190.reuse ;  /* 0x0000001b0a0a7c23 */ /* 0x100fe200080108be */
[--C-:B------:R-:W-:Y:S01]  /*2820*/  FFMA.FTZ R21, R158, UR27, -R190.reuse ;  /* 0x0000001b9e157c23 */ /* 0x100fe200080108be */
[--C-:B------:R-:W-:Y:S01]  /*2830*/  FFMA.FTZ R160, R164, UR27, -R191.reuse ;  /* 0x0000001ba4a07c23 */ /* 0x100fe200080108bf */
[--C-:B------:R-:W-:Y:S01]  /*2840*/  FFMA.FTZ R158, R161, UR27, -R191.reuse ;  /* 0x0000001ba19e7c23 */ /* 0x100fe200080108bf */
[----:B------:R-:W-:Y:S01]  /*2850*/  FFMA.FTZ R164, R159, UR27, -R190 ;  /* 0x0000001b9fa47c23 */ /* 0x000fe200080108be */
[--C-:B------:R-:W-:Y:S01]  /*2860*/  FFMA.FTZ R157, R157, UR27, -R191.reuse ;  /* 0x0000001b9d9d7c23 */ /* 0x100fe200080108bf */
[----:B------:R-:W-:Y:S01]  /*2870*/  MUFU.EX2 R178, R178 ;  /* 0x000000b200b27308 */ /* 0x000fe20000000800 */
[----:B0-----:R-:W-:Y:S01]  /*2880*/  SHF.R.U32.HI R72, RZ, 0x7, R72 ;  /* 0x00000007ff487819 */ /* 0x001fe20000011648 */
[--C-:B------:R-:W-:Y:S01]  /*2890*/  FFMA.FTZ R161, R167, UR27, -R191.reuse ;  /* 0x0000001ba7a17c23 */ /* 0x100fe200080108bf */
[--C-:B------:R-:W-:Y:S01]  /*28a0*/  FFMA.FTZ R23, R23, UR27, -R190.reuse ;  /* 0x0000001b17177c23 */ /* 0x100fe200080108be */
[--C-:B------:R-:W-:Y:S01]  /*28b0*/  FFMA.FTZ R159, R163, UR27, -R190.reuse ;  /* 0x0000001ba39f7c23 */ /* 0x100fe200080108be */
[----:B------:R-:W-:Y:S01]  /*28c0*/  IADD3 R5, -R72, 0xb, RZ ;  /* 0x0000000b48057810 */ /* 0x000fe20007ffe1ff */
[--C-:B------:R-:W-:Y:S01]  /*28d0*/  FFMA.FTZ R163, R165, UR27, -R191.reuse ;  /* 0x0000001ba5a37c23 */ /* 0x100fe200080108bf */
[--C-:B------:R-:W-:Y:S01]  /*28e0*/  FFMA.FTZ R165, R168, UR27, -R191.reuse ;  /* 0x0000001ba8a57c23 */ /* 0x100fe200080108bf */
[----:B------:R-:W0:Y:S01]  /*28f0*/  MUFU.EX2 R183, R183 ;  /* 0x000000b700b77308 */ /* 0x000e220000000800 */
[----:B--2---:R-:W-:Y:S01]  /*2900*/  F2FP.BF16.F32.PACK_AB R154, R182, R179 ;  /* 0x000000b3b69a723e */ /* 0x004fe200000010ff */
[----:B------:R1:W-:Y:S06]  /*2910*/  BAR.ARV R5, 0x100 ;  /* 0x000400050000751d */ /* 0x0003ec0000002000 */
[----:B------:R2:W-:Y:S01]  /*2920*/  @!P1 SYNCS.ARRIVE.TRANS64.RED.A1T0 RZ, [R24+URZ], RZ ;  /* 0x000000ff18ff99a7 */ /* 0x0005e2000810043f */
[----:B------:R-:W-:Y:S01]  /*2930*/  MUFU.EX2 R180, R180 ;  /* 0x000000b400b47308 */ /* 0x000fe20000000800 */
[----:B------:R3:W-:Y:S01]  /*2940*/  BAR.SYNC.DEFER_BLOCKING R192, 0x100 ;  /* 0x000400c00000751d */ /* 0x0007e20000010000 */
[--C-:B------:R-:W-:Y:S01]  /*2950*/  FFMA.FTZ R168, R172, UR27, -R191.reuse ;  /* 0x0000001baca87c23 */ /* 0x100fe200080108bf */
[--C-:B------:R-:W-:Y:S01]  /*2960*/  FFMA.FTZ R167, R169, UR27, -R190.reuse ;  /* 0x0000001ba9a77c23 */ /* 0x100fe200080108be */
[--C-:B------:R-:W-:Y:S01]  /*2970*/  FFMA.FTZ R172, R174, UR27, -R190.reuse ;  /* 0x0000001baeac7c23 */ /* 0x100fe200080108be */
[--C-:B------:R-:W-:Y:S01]  /*2980*/  FFMA.FTZ R162, R162, UR27, -R191.reuse ;  /* 0x0000001ba2a27c23 */ /* 0x100fe200080108bf */
[--C-:B------:R-:W-:Y:S01]  /*2990*/  FFMA.FTZ R169, R186, UR27, -R190.reuse ;  /* 0x0000001bbaa97c23 */ /* 0x100fe200080108be */
[--C-:B------:R-:W-:Y:S01]  /*29a0*/  FFMA.FTZ R174, R189, UR27, -R190.reuse ;  /* 0x0000001bbdae7c23 */ /* 0x100fe200080108be */
[----:B------:R-:W4:Y:S01]  /*29b0*/  MUFU.EX2 R181, R181 ;  /* 0x000000b500b57308 */ /* 0x000f220000000800 */
[----:B0-----:R-:W-:Y:S01]  /*29c0*/  F2FP.BF16.F32.PACK_AB R153, R183, R178 ;  /* 0x000000b2b799723e */ /* 0x001fe200000010ff */
[--C-:B---3--:R-:W-:Y:S01]  /*29d0*/  FFMA.FTZ R192, R171, UR27, -R190.reuse ;  /* 0x0000001babc07c23 */ /* 0x108fe200080108be */
[--C-:B------:R-:W-:Y:S01]  /*29e0*/  FFMA.FTZ R171, R170, UR27, -R191.reuse ;  /* 0x0000001baaab7c23 */ /* 0x100fe200080108bf */
[--C-:B------:R-:W-:Y:S01]  /*29f0*/  FFMA.FTZ R170, R173, UR27, -R191.reuse ;  /* 0x0000001badaa7c23 */ /* 0x100fe200080108bf */
[--C-:B------:R-:W-:Y:S01]  /*2a00*/  FFMA.FTZ R173, R175, UR27, -R191.reuse ;  /* 0x0000001bafad7c23 */ /* 0x100fe200080108bf */
[--C-:B------:R-:W-:Y:S01]  /*2a10*/  FFMA.FTZ R175, R185, UR27, -R190.reuse ;  /* 0x0000001bb9af7c23 */ /* 0x100fe200080108be */
[--C-:B------:R-:W-:Y:S01]  /*2a20*/  FFMA.FTZ R185, R188, UR27, -R190.reuse ;  /* 0x0000001bbcb97c23 */ /* 0x100fe200080108be */
[----:B------:R-:W-:Y:S01]  /*2a30*/  MUFU.EX2 R6, R6 ;  /* 0x0000000600067308 */ /* 0x000fe20000000800 */
[----:B------:R-:W-:Y:S01]  /*2a40*/  FFMA.FTZ R166, R166, UR27, -R191 ;  /* 0x0000001ba6a67c23 */ /* 0x000fe200080108bf */
[--C-:B------:R-:W-:Y:S01]  /*2a50*/  FFMA.FTZ R186, R187, UR27, -R190.reuse ;  /* 0x0000001bbbba7c23 */ /* 0x100fe200080108be */
[----:B------:R-:W-:Y:S01]  /*2a60*/  FFMA.FTZ R188, R193, UR27, -R190 ;  /* 0x0000001bc1bc7c23 */ /* 0x000fe200080108be */
[----:B------:R-:W-:Y:S01]  /*2a70*/  FADD.FTZ R176, R177, R176 ;  /* 0x000000b0b1b07221 */ /* 0x000fe20000010000 */
[----:B------:R-:W-:Y:S01]  /*2a80*/  FADD.FTZ R183, R178, R183 ;  /* 0x000000b7b2b77221 */ /* 0x000fe20000010000 */
[----:B------:R-:W-:-:S02]  /*2a90*/  @!P1 VIADD R184, R184, 0x32460 ;  /* 0x00032460b8b89836 */ /* 0x000fc40000000000 */
[----:B------:R-:W0:Y:S01]  /*2aa0*/  MUFU.EX2 R195, R195 ;  /* 0x000000c300c37308 */ /* 0x000e220000000800 */
[----:B----4-:R-:W-:Y:S01]  /*2ab0*/  F2FP.BF16.F32.PACK_AB R155, R181, R180 ;  /* 0x000000b4b59b723e */ /* 0x010fe200000010ff */
[----:B------:R-:W-:Y:S01]  /*2ac0*/  FADD.FTZ R179, R179, R176 ;  /* 0x000000b0b3b37221 */ /* 0x000fe20000010000 */
[----:B------:R-:W-:Y:S01]  /*2ad0*/  FADD.FTZ R180, R180, R183 ;  /* 0x000000b7b4b47221 */ /* 0x000fe20000010000 */
[----:B------:R-:W-:Y:S01]  /*2ae0*/  @!P1 PRMT R184, RZ, 0x654, R184 ;  /* 0x00000654ffb89816 */ /* 0x000fe200000000b8 */
[----:B--2---:R-:W-:Y:S01]  /*2af0*/  WARPGROUP.ARRIVE ;  /* 0x00000000000079c5 */ /* 0x004fe20000000000 */
[----:B------:R-:W-:Y:S01]  /*2b00*/  FADD.FTZ R179, R182, R179 ;  /* 0x000000b3b6b37221 */ /* 0x000fe20000010000 */
[----:B------:R-:W-:Y:S01]  /*2b10*/  FADD.FTZ R181, R181, R180 ;  /* 0x000000b4b5b57221 */ /* 0x000fe20000010000 */
[----:B------:R-:W-:Y:S03]  /*2b20*/  MUFU.EX2 R8, R8 ;  /* 0x0000000800087308 */ /* 0x000fe60000000800 */
[----:B------:R-:W-:Y:S01]  /*2b30*/  HGMMA.64x256x16.F32.BF16 R24, R152, gdesc[UR4].tnspB, RZ, !UPT, gsb0 ;  /* 0x43e0000498187df0 */ /* 0x000fe2000c0018ff */
[----:B------:R-:W-:Y:S01]  /*2b40*/  UIADD3 UR6, UR10, 0x80, URZ ;  /* 0x000000800a067890 */ /* 0x000fe2000fffe03f */
[----:B------:R-:W-:-:S03]  /*2b50*/  UMOV UR7, 0x40000040 ;  /* 0x4000004000077882 */ /* 0x000fc60000000000 */
[----:B------:R-:W-:Y:S08]  /*2b60*/  MUFU.EX2 R11, R11 ;  /* 0x0000000b000b7308 */ /* 0x000ff00000000800 */
[----:B------:R-:W-:Y:S08]  /*2b70*/  MUFU.EX2 R4, R4 ;  /* 0x0000000400047308 */ /* 0x000ff00000000800 */
[----:B------:R-:W2:Y:S08]  /*2b80*/  MUFU.EX2 R7, R7 ;  /* 0x0000000700077308 */ /* 0x000eb00000000800 */
[----:B------:R-:W-:Y:S08]  /*2b90*/  MUFU.EX2 R9, R9 ;  /* 0x0000000900097308 */ /* 0x000ff00000000800 */
[----:B------:R-:W3:Y:S08]  /*2ba0*/  MUFU.EX2 R20, R20 ;  /* 0x0000001400147308 */ /* 0x000ef00000000800 */
[----:B------:R-:W-:Y:S08]  /*2bb0*/  MUFU.EX2 R12, R12 ;  /* 0x0000000c000c7308 */ /* 0x000ff00000000800 */
[----:B------:R-:W4:Y:S08]  /*2bc0*/  MUFU.EX2 R13, R13 ;  /* 0x0000000d000d7308 */ /* 0x000f300000000800 */
[----:B------:R-:W-:Y:S08]  /*2bd0*/  MUFU.EX2 R15, R15 ;  /* 0x0000000f000f7308 */ /* 0x000ff00000000800 */
[----:B------:R-:W-:Y:S08]  /*2be0*/  MUFU.EX2 R156, R156 ;  /* 0x0000009c009c7308 */ /* 0x000ff00000000800 */
[----:B------:R-:W-:Y:S08]  /*2bf0*/  MUFU.EX2 R10, R10 ;  /* 0x0000000a000a7308 */ /* 0x000ff00000000800 */
[----:B------:R-:W5:Y:S08]  /*2c00*/  MUFU.EX2 R197, R197 ;  /* 0x000000c500c57308 */ /* 0x000f700000000800 */
[----:B------:R-:W-:Y:S08]  /*2c10*/  MUFU.EX2 R14, R14 ;  /* 0x0000000e000e7308 */ /* 0x000ff00000000800 */
[----:B------:R-:W1:Y:S08]  /*2c20*/  MUFU.EX2 R21, R21 ;  /* 0x0000001500157308 */ /* 0x000e700000000800 */
[----:B------:R-:W-:Y:S08]  /*2c30*/  MUFU.EX2 R157, R157 ;  /* 0x0000009d009d7308 */ /* 0x000ff00000000800 */
[----:B------:R-:W1:Y:S08]  /*2c40*/  MUFU.EX2 R158, R158 ;  /* 0x0000009e009e7308 */ /* 0x000e700000000800 */
[----:B------:R-:W-:Y:S08]  /*2c50*/  MUFU.EX2 R160, R160 ;  /* 0x000000a000a07308 */ /* 0x000ff00000000800 */
[----:B------:R-:W-:Y:S08]  /*2c60*/  MUFU.EX2 R161, R161 ;  /* 0x000000a100a17308 */ /* 0x000ff00000000800 */
[----:B------:R-:W-:Y:S08]  /*2c70*/  MUFU.EX2 R23, R23 ;  /* 0x0000001700177308 */ /* 0x000ff00000000800 */
[----:B------:R-:W1:Y:S08]  /*2c80*/  MUFU.EX2 R164, R164 ;  /* 0x000000a400a47308 */ /* 0x000e700000000800 */
        /* <DEDUP_REMOVED lines=14> */
[----:B------:R-:W-:Y:S01]  /*2d70*/  MUFU.EX2 R175, R175 ;  /* 0x000000af00af7308 */ /* 0x000fe20000000800 */
[----:B------:R-:W-:-:S02]  /*2d80*/  WARPGROUP.DEPBAR.LE gsb0, 0x0 ;  /* 0x00008000000079c5 */ /* 0x000fc40000010000 */
[----:B0-----:R-:W-:Y:S01]  /*2d90*/  F2FP.BF16.F32.PACK_AB R152, R195, R6 ;  /* 0x00000006c398723e */ /* 0x001fe200000010ff */
[----:B------:R-:W-:Y:S01]  /*2da0*/  FADD.FTZ R6, R6, R179 ;  /* 0x000000b306067221 */ /* 0x000fe20000010000 */
[----:B--2---:R-:W-:Y:S01]  /*2db0*/  F2FP.BF16.F32.PACK_AB R153, R7, R4 ;  /* 0x000000040799723e */ /* 0x004fe200000010ff */
[----:B------:R-:W-:Y:S01]  /*2dc0*/  FADD.FTZ R4, R4, R181 ;  /* 0x000000b504047221 */ /* 0x000fe20000010000 */
[----:B------:R-:W-:Y:S01]  /*2dd0*/  F2FP.BF16.F32.PACK_AB R154, R11, R8 ;  /* 0x000000080b9a723e */ /* 0x000fe200000010ff */
[----:B------:R-:W0:Y:S01]  /*2de0*/  MUFU.EX2 R186, R186 ;  /* 0x000000ba00ba7308 */ /* 0x000e220000000800 */
[----:B---3--:R-:W-:Y:S01]  /*2df0*/  F2FP.BF16.F32.PACK_AB R155, R20, R9 ;  /* 0x00000009149b723e */ /* 0x008fe200000010ff */
[----:B------:R-:W-:Y:S01]  /*2e00*/  FADD.FTZ R195, R195, R6 ;  /* 0x00000006c3c37221 */ /* 0x000fe20000010000 */
[----:B------:R-:W-:Y:S02]  /*2e10*/  FADD.FTZ R4, R7, R4 ;  /* 0x0000000407047221 */ /* 0x000fe40000010000 */
[----:B------:R-:W-:Y:S01]  /*2e20*/  WARPGROUP.ARRIVE ;  /* 0x00000000000079c5 */ /* 0x000fe20000000000 */
[----:B------:R-:W-:Y:S01]  /*2e30*/  FADD.FTZ R8, R8, R195 ;  /* 0x000000c308087221 */ /* 0x000fe20000010000 */
[----:B------:R-:W-:Y:S01]  /*2e40*/  FADD.FTZ R9, R9, R4 ;  /* 0x0000000409097221 */ /* 0x000fe20000010000 */
[----:B------:R-:W-:Y:S02]  /*2e50*/  MUFU.EX2 R185, R185 ;  /* 0x000000b900b97308 */ /* 0x000fe40000000800 */
[----:B------:R-:W-:Y:S01]  /*2e60*/  FADD.FTZ R11, R11, R8 ;  /* 0x000000080b0b7221 */ /* 0x000fe20000010000 */
[----:B------:R-:W-:Y:S01]  /*2e70*/  HGMMA.64x256x16.F32.BF16 R24, R152, gdesc[UR4].tnspB, R24, gsb0 ;  /* 0x43e0000498187df0 */ /* 0x000fe20008001818 */
[----:B------:R-:W-:Y:S01]  /*2e80*/  UIADD3 UR6, UR10, 0x100, URZ ;  /* 0x000001000a067890 */ /* 0x000fe2000fffe03f */
[----:B------:R-:W-:Y:S01]  /*2e90*/  FADD.FTZ R9, R20, R9 ;  /* 0x0000000914097221 */ /* 0x000fe20000010000 */
[----:B------:R-:W-:-:S02]  /*2ea0*/  UMOV UR7, 0x40000040 ;  /* 0x4000004000077882 */ /* 0x000fc40000000000 */
[----:B------:R-:W2:Y:S01]  /*2eb0*/  MUFU.EX2 R188, R188 ;  /* 0x000000bc00bc7308 */ /* 0x000ea20000000800 */
[----:B------:R-:W-:Y:S02]  /*2ec0*/  WARPGROUP.DEPBAR.LE gsb0, 0x0 ;  /* 0x00008000000079c5 */ /* 0x000fe40000010000 */
[----:B----4-:R-:W-:Y:S01]  /*2ed0*/  F2FP.BF16.F32.PACK_AB R152, R13, R12 ;  /* 0x0000000c0d98723e */ /* 0x010fe200000010ff */
[----:B------:R-:W-:Y:S01]  /*2ee0*/  FADD.FTZ R12, R12, R11 ;  /* 0x0000000b0c0c7221 */ /* 0x000fe20000010000 */
[----:B-----5:R-:W-:Y:S01]  /*2ef0*/  F2FP.BF16.F32.PACK_AB R153, R197, R10 ;  /* 0x0000000ac599723e */ /* 0x020fe200000010ff */
[----:B------:R-:W-:Y:S01]  /*2f00*/  FADD.FTZ R10, R10, R9 ;  /* 0x000000090a0a7221 */ /* 0x000fe20000010000 */
[----:B------:R-:W-:Y:S01]  /*2f10*/  F2FP.BF16.F32.PACK_AB R154, R156, R15 ;  /* 0x0000000f9c9a723e */ /* 0x000fe200000010ff */
[----:B------:R-:W-:Y:S01]  /*2f20*/  FADD.FTZ R12, R13, R12 ;  /* 0x0000000c0d0c7221 */ /* 0x000fe20000010000 */
[----:B-1----:R-:W-:Y:S01]  /*2f30*/  F2FP.BF16.F32.PACK_AB R155, R21, R14 ;  /* 0x0000000e159b723e */ /* 0x002fe200000010ff */
[----:B------:R-:W-:-:S02]  /*2f40*/  FADD.FTZ R197, R197, R10 ;  /* 0x0000000ac5c57221 */ /* 0x000fc40000010000 */
[----:B------:R-:W-:Y:S01]  /*2f50*/  FADD.FTZ R15, R15, R12 ;  /* 0x0000000c0f0f7221 */ /* 0x000fe20000010000 */
[----:B------:R-:W-:Y:S01]  /*2f60*/  WARPGROUP.ARRIVE ;  /* 0x00000000000079c5 */ /* 0x000fe20000000000 */
[----:B------:R-:W-:Y:S02]  /*2f70*/  FADD.FTZ R14, R14, R197 ;  /* 0x000000c50e0e7221 */ /* 0x000fe40000010000 */
[----:B------:R-:W-:Y:S02]  /*2f80*/  FADD.FTZ R156, R156, R15 ;  /* 0x0000000f9c9c7221 */ /* 0x000fe40000010000 */
[----:B------:R-:W-:-:S05]  /*2f90*/  FADD.FTZ R14, R21, R14 ;  /* 0x0000000e150e7221 */ /* 0x000fca0000010000 */
[----:B------:R-:W-:Y:S01]  /*2fa0*/  HGMMA.64x256x16.F32.BF16 R24, R152, gdesc[UR4].tnspB, R24, gsb0 ;  /* 0x43e0000498187df0 */ /* 0x000fe20008001818 */
[----:B------:R-:W-:Y:S01]  /*2fb0*/  UIADD3 UR6, UR10, 0x180, URZ ;  /* 0x000001800a067890 */ /* 0x000fe2000fffe03f */
[----:B------:R-:W-:Y:S01]  /*2fc0*/  UMOV UR7, 0x40000040 ;  /* 0x4000004000077882 */ /* 0x000fe20000000000 */
[----:B------:R-:W-:Y:S02]  /*2fd0*/  WARPGROUP.DEPBAR.LE gsb0, 0x0 ;  /* 0x00008000000079c5 */ /* 0x000fe40000010000 */
[----:B------:R-:W-:Y:S01]  /*2fe0*/  F2FP.BF16.F32.PACK_AB R152, R158, R157 ;  /* 0x0000009d9e98723e */ /* 0x000fe200000010ff */
[----:B------:R-:W-:Y:S01]  /*2ff0*/  FADD.FTZ R157, R157, R156 ;  /* 0x0000009c9d9d7221 */ /* 0x000fe20000010000 */
[----:B------:R-:W-:Y:S01]  /*3000*/  F2FP.BF16.F32.PACK_AB R153, R164, R23 ;  /* 0x00000017a499723e */ /* 0x000fe200000010ff */
[----:B------:R-:W-:Y:S01]  /*3010*/  FADD.FTZ R23, R23, R14 ;  /* 0x0000000e17177221 */ /* 0x000fe20000010000 */
[----:B------:R-:W-:Y:S01]  /*3020*/  F2FP.BF16.F32.PACK_AB R154, R161, R160 ;  /* 0x000000a0a19a723e */ /* 0x000fe200000010ff */
[----:B------:R-:W-:Y:S01]  /*3030*/  FADD.FTZ R157, R158, R157 ;  /* 0x0000009d9e9d7221 */ /* 0x000fe20000010000 */
[----:B------:R-:W-:Y:S01]  /*3040*/  F2FP.BF16.F32.PACK_AB R155, R192, R159 ;  /* 0x0000009fc09b723e */ /* 0x000fe200000010ff */
[----:B------:R-:W-:-:S02]  /*3050*/  FADD.FTZ R164, R164, R23 ;  /* 0x00000017a4a47221 */ /* 0x000fc40000010000 */
[----:B------:R-:W-:Y:S01]  /*3060*/  FADD.FTZ R160, R160, R157 ;  /* 0x0000009da0a07221 */ /* 0x000fe20000010000 */
[----:B------:R-:W-:Y:S01]  /*3070*/  WARPGROUP.ARRIVE ;  /* 0x00000000000079c5 */ /* 0x000fe20000000000 */
[----:B------:R-:W-:Y:S02]  /*3080*/  FADD.FTZ R159, R159, R164 ;  /* 0x000000a49f9f7221 */ /* 0x000fe40000010000 */
[----:B------:R-:W-:Y:S02]  /*3090*/  FADD.FTZ R161, R161, R160 ;  /* 0x000000a0a1a17221 */ /* 0x000fe40000010000 */
[----:B------:R-:W-:-:S08]  /*30a0*/  FADD.FTZ R192, R192, R159 ;  /* 0x0000009fc0c07221 */ /* 0x000fd00000010000 */
        /* <DEDUP_REMOVED lines=23> */
[----:B0-----:R-:W-:Y:S01]  /*3220*/  F2FP.BF16.F32.PACK_AB R153, R186, R175 ;  /* 0x000000afba99723e */ /* 0x001fe200000010ff */
[----:B------:R-:W-:Y:S01]  /*3230*/  FADD.FTZ R175, R175, R174 ;  /* 0x000000aeafaf7221 */ /* 0x000fe20000010000 */
[----:B------:R-:W-:Y:S01]  /*3240*/  F2FP.BF16.F32.PACK_AB R154, R173, R170 ;  /* 0x000000aaad9a723e */ /* 0x000fe200000010ff */
[----:B------:R-:W-:Y:S01]  /*3250*/  FADD.FTZ R171, R171, R166 ;  /* 0x000000a6abab7221 */ /* 0x000fe20000010000 */
[----:B--2---:R-:W-:Y:S01]  /*3260*/  F2FP.BF16.F32.PACK_AB R155, R188, R185 ;  /* 0x000000b9bc9b723e */ /* 0x004fe200000010ff */
[----:B------:R-:W-:-:S02]  /*3270*/  FADD.FTZ R186, R186, R175 ;  /* 0x000000afbaba7221 */ /* 0x000fc40000010000 */
[----:B------:R-:W-:Y:S01]  /*3280*/  FADD.FTZ R4, R170, R171 ;  /* 0x000000abaa047221 */ /* 0x000fe20000010000 */
[----:B------:R-:W-:Y:S01]  /*3290*/  WARPGROUP.ARRIVE ;  /* 0x00000000000079c5 */ /* 0x000fe20000000000 */
[----:B------:R-:W-:Y:S02]  /*32a0*/  FADD.FTZ R185, R185, R186 ;  /* 0x000000bab9b97221 */ /* 0x000fe40000010000 */
[----:B------:R-:W-:Y:S02]  /*32b0*/  FADD.FTZ R4, R173, R4 ;  /* 0x00000004ad047221 */ /* 0x000fe40000010000 */
[----:B------:R-:W-:-:S08]  /*32c0*/  FADD.FTZ R6, R188, R185 ;  /* 0x000000b9bc067221 */ /* 0x000fd00000010000 */
[----:B------:R-:W-:Y:S03]  /*32d0*/  HGMMA.64x256x16.F32.BF16 R24, R152, gdesc[UR4].tnspB, R24, gsb0 ;  /* 0x43e0000498187df0 */ /* 0x000fe60008001818 */
[----:B------:R-:W-:Y:S02]  /*32e0*/  WARPGROUP.DEPBAR.LE gsb0, 0x0 ;  /* 0x00008000000079c5 */ /* 0x000fe40000010000 */
[----:B------:R0:W-:Y:S01]  /*32f0*/  @!P1 SYNCS.ARRIVE.TRANS64.RED.A1T0 RZ, [R184+URZ], RZ ;  /* 0x000000ffb8ff99a7 */ /* 0x0001e2000810043f */
[----:B------:R-:W-:Y:S05]  /*3300*/  @!P2 BRA `(.L_x_191) ;  /* 0x00000024000ca947 */ /* 0x000fea0003800000 */
[----:B------:R-:W-:Y:S01]  /*3310*/  IMAD.MOV.U32 R11, RZ, RZ, R3 ;  /* 0x000000ffff0b7224 */ /* 0x000fe200078e0003 */
[----:B------:R-:W-:Y:S01]  /*3320*/  UIADD3 UR45, UR45, -0x2, URZ ;  /* 0xfffffffe2d2d7890 */ /* 0x000fe2000fffe03f */
[----:B------:R-:W-:Y:S01]  /*3330*/  IMAD.MOV.U32 R7, RZ, RZ, R0 ;  /* 0x000000ffff077224 */ /* 0x000fe200078e0000 */
[----:B------:R-:W-:-:S10]  /*3340*/  ULDC UR27, c[0x0][0xa80] ;  /* 0x0002a000001b7ab9 */ /* 0x000fd40000000800 */
.L_x_200:
        /* <DEDUP_REMOVED lines=8> */
[----:B-1----:R-:W-:Y:S11]  /*33d0*/  @!P0 BRA `(.L_x_192) ;  /* 0x0000000000048947 */ /* 0x002ff60003800000 */
[----:B------:R-:W-:Y:S01]  /*33e0*/  BPT.TRAP 0x1 ;  /* 0x000000040000795c */ /* 0x000fe20000300000 */
.L_x_192:
[----:B------:R-:W1:Y:S01]  /*33f0*/  S2UR UR7, SR_CgaCtaId ;  /* 0x00000000000779c3 */ /* 0x000e620000008800 */
[----:B------:R-:W-:Y:S01]  /*3400*/  UMOV UR6, 0x400 ;  /* 0x0000040000067882 */ /* 0x000fe20000000000 */
[----:B------:R-:W-:-:S05]  /*3410*/  IMAD.U32 R0, RZ, RZ, UR37 ;  /* 0x00000025ff007e24 */ /* 0x000fca000f8e00ff */
[----:B------:R-:W-:Y:S01]  /*3420*/  SHF.L.U32 R0, R0, 0x1f, RZ ;  /* 0x0000001f00007819 */ /* 0x000fe200000006ff */
[----:B-1----:R-:W-:-:S04]  /*3430*/  ULEA UR20, UR7, UR6, 0x18 ;  /* 0x0000000607147291 */ /* 0x002fc8000f8ec03f */
[----:B------:R-:W-:-:S09]  /*3440*/  ULEA UR28, UR38, UR20, 0x3 ;  /* 0x00000014261c7291 */ /* 0x000fd2000f8e183f */
[----:B------:R1:W2:Y:S01]  /*3450*/  SYNCS.PHASECHK.TRANS64.TRYWAIT P3, [UR28+0x32430], R0 ;  /* 0x03243000ff0075a7 */ /* 0x0002a2000806015c */
[----:B------:R-:W-:Y:S05]  /*3460*/  @!P0 BRA `(.L_x_193) ;  /* 0x0000000000048947 */ /* 0x000fea0003800000 */
[----:B------:R-:W-:Y:S01]  /*3470*/  BPT.TRAP 0x1 ;  /* 0x000000040000795c */ /* 0x000fe20000300000 */
.L_x_193:
[----:B--2---:R-:W-:Y:S05]  /*3480*/  @P3 BRA `(.L_x_194) ;  /* 0x0000000000083947 */ /* 0x004fea0003800000 */
[----:B------:R-:W2:Y:S02]  /*3490*/  SYNCS.PHASECHK.TRANS64.TRYWAIT P3, [UR28+0x32430], R0 ;  /* 0x03243000ff0075a7 */ /* 0x000ea4000806015c */
[----:B--2---:R-:W-:Y:S05]  /*34a0*/  @!P3 BRA `(.L_x_195) ;  /* 0x00000098005cb947 */ /* 0x004fea0003800000 */
.L_x_194:
[----:B------:R-:W-:Y:S01]  /*34b0*/  UIMAD UR6, UR38, 0x300, UR24 ;  /* 0x00000300260678a4 */ /* 0x000fe2000f8e0218 */
[----:B0-----:R-:W-:Y:S01]  /*34c0*/  WARPGROUP.ARRIVE ;  /* 0x00000000000079c5 */ /* 0x001fe20000000000 */
[----:B------:R-:W-:Y:S01]  /*34d0*/  UMOV UR7, 0x40000040 ;  /* 0x4000004000077882 */ /* 0x000fe20000000000 */
[----:B------:R-:W-:Y:S01]  /*34e0*/  UMOV UR11, 0x40000040 ;  /* 0x40000040000b7882 */ /* 0x000fe20000000000 */
[----:B------:R-:W-:Y:S02]  /*34f0*/  UIADD3 UR10, UR6, 0x2, URZ ;  /* 0x00000002060a7890 */ /* 0x000fe4000fffe03f */
[----:B------:R-:W-:Y:S01]  /*3500*/  UIADD3 UR14, UR6, 0x4, URZ ;  /* 0x00000004060e7890 */ /* 0x000fe2000fffe03f */
[----:B------:R-:W-:Y:S02]  /*3510*/  UMOV UR15, 0x40000040 ;  /* 0x40000040000f7882 */ /* 0x000fe40000000000 */
[----:B------:R-:W-:Y:S01]  /*3520*/  HGMMA.64x96x16.F32.BF16 R152, gdesc[UR4], RZ, !UPT, gsb0 ;  /* 0x01600000049879f0 */ /* 0x000fe2000c0018ff */
[----:B------:R-:W-:Y:S01]  /*3530*/  UIADD3 UR18, UR6, 0x6, URZ ;  /* 0x0000000606127890 */ /* 0x000fe2000fffe03f */
        /* <DEDUP_REMOVED lines=11> */
[----:B------:R-:W-:Y:S05]  /*35f0*/  @!P0 BRA `(.L_x_196) ;  /* 0x0000000000048947 */ /* 0x000fea0003800000 */
[----:B------:R-:W-:Y:S01]  /*3600*/  BPT.TRAP 0x1 ;  /* 0x000000040000795c */ /* 0x000fe20000300000 */
.L_x_196:
[----:B------:R0:W3:Y:S01]  /*3610*/  SYNCS.PHASECHK.TRANS64.TRYWAIT P3, [UR28+0x32450], R0 ;  /* 0x03245000ff0075a7 */ /* 0x0000e2000806015c */
[----:B------:R-:W-:Y:S05]  /*3620*/  @!P0 BRA `(.L_x_197) ;  /* 0x0000000000048947 */ /* 0x000fea0003800000 */
[----:B------:R-:W-:Y:S01]  /*3630*/  BPT.TRAP 0x1 ;  /* 0x000000040000795c */ /* 0x000fe20000300000 */
.L_x_197:
[----:B---3--:R-:W-:Y:S05]  /*3640*/  @P3 BRA `(.L_x_198) ;  /* 0x0000000000083947 */ /* 0x008fea0003800000 */
[----:B------:R-:W3:Y:S02]  /*3650*/  SYNCS.PHASECHK.TRANS64.TRYWAIT P3, [UR28+0x32450], R0 ;  /* 0x03245000ff0075a7 */ /* 0x000ee4000806015c */
[----:B---3--:R-:W-:Y:S05]  /*3660*/  @!P3 BRA `(.L_x_199) ;  /* 0x000000980004b947 */ /* 0x008fea0003800000 */
.L_x_198:
[----:B------:R-:W-:Y:S01]  /*3670*/  ULEA UR20, UR42, UR20, 0xd ;  /* 0x000000142a147291 */ /* 0x000fe2000f8e683f */
[----:B------:R-:W-:Y:S01]  /*3680*/  WARPGROUP.ARRIVE ;  /* 0x00000000000079c5 */ /* 0x000fe20000000000 */
[----:B------:R-:W-:-:S05]  /*3690*/  UIMAD UR7, UR38, 0xc00, UR25 ;  /* 0x00000c00260778a4 */ /* 0x000fca000f8e0219 */
[----:B------:R-:W3:Y:S01]  /*36a0*/  S2R R200, SR_TID.X ;  /* 0x0000000000c87919 */ /* 0x000ee20000002100 */
[----:B------:R-:W-:Y:S01]  /*36b0*/  UIADD3 UR20, UR20, 0x22400, URZ ;  /* 0x0002240014147890 */ /* 0x000fe2000fffe03f */
[----:B------:R-:W-:Y:S01]  /*36c0*/  IMAD.U32 R20, RZ, RZ, UR28 ;  /* 0x0000001cff147e24 */ /* 0x000fe2000f8e00ff */
[----:B------:R-:W-:Y:S01]  /*36d0*/  UMOV UR23, 0x40000040 ;  /* 0x4000004000177882 */ /* 0x000fe20000000000 */
[----:B------:R-:W-:Y:S01]  /*36e0*/  UMOV UR21, 0x40000040 ;  /* 0x4000004000157882 */ /* 0x000fe20000000000 */
[----:B------:R-:W-:Y:S01]  /*36f0*/  USHF.R.U32.HI UR20, URZ, 0x4, UR20 ;  /* 0x000000043f147899 */ /* 0x000fe20008011614 */
[C---:B------:R-:W-:Y:S01]  /*3700*/  @!P1 VIADD R21, R20.reuse, 0x32440 ;  /* 0x0003244014159836 */ /* 0x040fe20000000000 */
[----:B------:R-:W-:Y:S01]  /*3710*/  UMOV UR22, UR7 ;  /* 0x0000000700167c82 */ /* 0x000fe20008000000 */
[----:B------:R-:W-:Y:S01]  /*3720*/  UIMAD UR10, UR38, 0xc00, UR26 ;  /* 0x00000c00260a78a4 */ /* 0x000fe2000f8e021a */
[----:B------:R-:W-:Y:S01]  /*3730*/  @!P1 VIADD R20, R20, 0x32460 ;  /* 0x0003246014149836 */ /* 0x000fe20000000000 */
[----:B------:R-:W-:-:S04]  /*3740*/  ULOP3.LUT UR6, UR20, 0x3fff, URZ, 0xc0, !UPT ;  /* 0x00003fff14067892 */ /* 0x000fc8000f8ec03f */
[----:B------:R-:W-:Y:S01]  /*3750*/  ULOP3.LUT UR6, UR6, 0x10000, URZ, 0xfc, !UPT ;  /* 0x0001000006067892 */ /* 0x000fe2000f8efc3f */
[----:B------:R-:W-:-:S06]  /*3760*/  @!P1 PRMT R20, RZ, 0x654, R20 ;  /* 0x00000654ff149816 */ /* 0x000fcc0000000014 */
[----:B------:R-:W-:Y:S02]  /*3770*/  UMOV UR20, UR6 ;  /* 0x0000000600147c82 */ /* 0x000fe40008000000 */
[----:B------:R-:W-:Y:S01]  /*3780*/  HGMMA.64x96x16.F32.BF16 R152, gdesc[UR20], R152, gsb0 ;  /* 0x01600000149879f0 */ /* 0x000fe20008001898 */
[----:B------:R-:W-:Y:S02]  /*3790*/  UIADD3 UR22, UR7, 0x2, URZ ;  /* 0x0000000207167890 */ /* 0x000fe4000fffe03f */
[----:B------:R-:W-:Y:S01]  /*37a0*/  UIADD3 UR20, UR6, 0x2, URZ ;  /* 0x0000000206147890 */ /* 0x000fe2000fffe03f */
[----:B------:R-:W-:Y:S01]  /*37b0*/  UMOV UR23, 0x40000040 ;  /* 0x4000004000177882 */ /* 0x000fe20000000000 */
[----:B------:R-:W-:Y:S01]  /*37c0*/  UMOV UR21, 0x40000040 ;  /* 0x4000004000157882 */ /* 0x000fe20000000000 */
[----:B---3--:R-:W-:Y:S01]  /*37d0*/  SHF.R.U32.HI R200, RZ, 0x7, R200 ;  /* 0x00000007ffc87819 */ /* 0x008fe200000116c8 */
        /* <DEDUP_REMOVED lines=98> */
[----:B------:R-:W-:Y:S01]  /*3e00*/  UMOV UR6, UR10 ;  /* 0x0000000a00067c82 */ /* 0x000fe20008000000 */
[----:B------:R-:W-:Y:S01]  /*3e10*/  UMOV UR7, 0x40000040 ;  /* 0x4000004000077882 */ /* 0x000fe20000000000 */
[----:B------:R-:W-:Y:S02]  /*3e20*/  WARPGROUP.DEPBAR.LE gsb0, 0x0 ;  /* 0x00008000000079c5 */ /* 0x000fe40000010000 */
[----:B------:R-:W-:-:S06]  /*3e30*/  WARPGROUP.ARRIVE ;  /* 0x00000000000079c5 */ /* 0x000fcc0000000000 */
[----:B------:R-:W-:Y:S03]  /*3e40*/  HGMMA.64x96x16.F32.BF16 R152, gdesc[UR20], R152, gsb0 ;  /* 0x01600000149879f0 */ /* 0x000fe60008001898 */
[----:B------:R-:W-:Y:S02]  /*3e50*/  WARPGROUP.DEPBAR.LE gsb0, 0x0 ;  /* 0x00008000000079c5 */ /* 0x000fe40000010000 */
[----:B012---:R-:W-:-:S04]  /*3e60*/  FMNMX.FTZ R0, R152, R7, !PT ;  /* 0x0000000798007209 */ /* 0x007fc80007810000 */
[----:B------:R-:W-:-:S04]  /*3e70*/  FMNMX.FTZ R3, R153, R0, !PT ;  /* 0x0000000099037209 */ /* 0x000fc80007810000 */
[----:B------:R-:W-:-:S04]  /*3e80*/  FMNMX.FTZ R0, R156, R3, !PT ;  /* 0x000000039c007209 */ /* 0x000fc80007810000 */
[----:B------:R-:W-:-:S04]  /*3e90*/  FMNMX.FTZ R3, R157, R0, !PT ;  /* 0x000000009d037209 */ /* 0x000fc80007810000 */
[----:B------:R-:W-:-:S04]  /*3ea0*/  FMNMX.FTZ R0, R160, R3, !PT ;  /* 0x00000003a0007209 */ /* 0x000fc80007810000 */
[----:B------:R-:W-:Y:S02]  /*3eb0*/  FMNMX.FTZ R3, R161, R0, !PT ;  /* 0x00000000a1037209 */ /* 0x000fe40007810000 */
[----:B------:R-:W-:Y:S02]  /*3ec0*/  FMNMX.FTZ R0, R154, R11, !PT ;  /* 0x0000000b9a007209 */ /* 0x000fe40007810000 */
[----:B------:R-:W-:Y:S02]  /*3ed0*/  FMNMX.FTZ R8, R164, R3, !PT ;  /* 0x00000003a4087209 */ /* 0x000fe40007810000 */
[----:B------:R-:W-:Y:S02]  /*3ee0*/  FMNMX.FTZ R3, R155, R0, !PT ;  /* 0x000000009b037209 */ /* 0x000fe40007810000 */
[----:B------:R-:W-:Y:S02]  /*3ef0*/  FMNMX.FTZ R5, R165, R8, !PT ;  /* 0x00000008a5057209 */ /* 0x000fe40007810000 */
[----:B------:R-:W-:-:S02]  /*3f00*/  FMNMX.FTZ R0, R158, R3, !PT ;  /* 0x000000039e007209 */ /* 0x000fc40007810000 */
        /* <DEDUP_REMOVED lines=31> */
[----:B------:R-:W-:-:S03]  /*4100*/  FMNMX.FTZ R0, R190, R3, !PT ;  /* 0x00000003be007209 */ /* 0x000fc60007810000 */
[----:B------:R-:W0:Y:S01]  /*4110*/  SHFL.BFLY PT, R5, R8, 0x2, 0x1f ;  /* 0x0c401f0008057f89 */ /* 0x000e2200000e0000 */
[----:B------:R-:W-:-:S04]  /*4120*/  FMNMX.FTZ R3, R191, R0, !PT ;  /* 0x00000000bf037209 */ /* 0x000fc80007810000 */
[----:B------:R-:W-:-:S04]  /*4130*/  FMNMX.FTZ R0, R194, R3, !PT ;  /* 0x00000003c2007209 */ /* 0x000fc80007810000 */
[----:B------:R-:W-:-:S04]  /*4140*/  FMNMX.FTZ R3, R195, R0, !PT ;  /* 0x00000000c3037209 */ /* 0x000fc80007810000 */
[----:B------:R-:W-:-:S04]  /*4150*/  FMNMX.FTZ R0, R198, R3, !PT ;  /* 0x00000003c6007209 */ /* 0x000fc80007810000 */
[----:B------:R-:W-:-:S05]  /*4160*/  FMNMX.FTZ R3, R199, R0, !PT ;  /* 0x00000000c7037209 */ /* 0x000fca0007810000 */
[----:B------:R-:W1:Y:S01]  /*4170*/  SHFL.BFLY PT, R10, R3, 0x2, 0x1f ;  /* 0x0c401f00030a7f89 */ /* 0x000e6200000e0000 */
[----:B0-----:R-:W-:-:S05]  /*4180*/  FMNMX.FTZ R5, R8, R5, !PT ;  /* 0x0000000508057209 */ /* 0x001fca0007810000 */
[----:B------:R-:W0:Y:S01]  /*4190*/  SHFL.BFLY PT, R0, R5, 0x1, 0x1f ;  /* 0x0c201f0005007f89 */ /* 0x000e2200000e0000 */
[----:B-1----:R-:W-:-:S05]  /*41a0*/  FMNMX.FTZ R10, R3, R10, !PT ;  /* 0x0000000a030a7209 */ /* 0x002fca0007810000 */
[----:B------:R-:W1:Y:S01]  /*41b0*/  SHFL.BFLY PT, R13, R10, 0x1, 0x1f ;  /* 0x0c201f000a0d7f89 */ /* 0x000e6200000e0000 */
[----:B0-----:R-:W-:-:S05]  /*41c0*/  FMNMX.FTZ R0, R5, R0, !PT ;  /* 0x0000000005007209 */ /* 0x001fca0007810000 */
[C---:B------:R-:W-:Y:S01]  /*41d0*/  FMUL.FTZ R12, R0.reuse, UR27 ;  /* 0x0000001b000c7c20 */ /* 0x040fe20008410000 */
[----:B------:R-:W-:-:S03]  /*41e0*/  FADD.FTZ R7, -R0, R7 ;  /* 0x0000000700077221 */ /* 0x000fc60000010100 */
[--C-:B------:R-:W-:Y:S01]  /*41f0*/  FFMA.FTZ R156, R156, UR27, -R12.reuse ;  /* 0x0000001b9c9c7c23 */ /* 0x100fe2000801080c */
[--C-:B------:R-:W-:Y:S01]  /*4200*/  FFMA.FTZ R8, R152, UR27, -R12.reuse ;  /* 0x0000001b98087c23 */ /* 0x100fe2000801080c */
[--C-:B------:R-:W-:Y:S01]  /*4210*/  FFMA.FTZ R9, R153, UR27, -R12.reuse ;  /* 0x0000001b99097c23 */ /* 0x100fe2000801080c */
[----:B------:R-:W-:Y:S01]  /*4220*/  FMUL.FTZ R7, R7, UR27 ;  /* 0x0000001b07077c20 */ /* 0x000fe20008410000 */
[----:B------:R-:W-:Y:S01]  /*4230*/  VIADD R153, R200, 0x8 ;  /* 0x00000008c8997836 */ /* 0x000fe20000000000 */
[----:B------:R-:W-:Y:S02]  /*4240*/  @!P1 PRMT R152, RZ, 0x654, R21 ;  /* 0x00000654ff989816 */ /* 0x000fe40000000015 */
[----:B------:R-:W-:Y:S01]  /*4250*/  MUFU.EX2 R8, R8 ;  /* 0x0000000800087308 */ /* 0x000fe20000000800 */
[----:B-1----:R-:W-:Y:S01]  /*4260*/  FMNMX.FTZ R3, R10, R13, !PT ;  /* 0x0000000d0a037209 */ /* 0x002fe20007810000 */
[----:B------:R-:W-:-:S06]  /*4270*/  FFMA.FTZ R13, R157, UR27, -R12 ;  /* 0x0000001b9d0d7c23 */ /* 0x000fcc000801080c */
[----:B------:R0:W-:Y:S01]  /*4280*/  MUFU.EX2 R10, R156 ;  /* 0x0000009c000a7308 */ /* 0x0001e20000000800 */
[--C-:B------:R-:W-:Y:S01]  /*4290*/  FFMA.FTZ R157, R160, UR27, -R12.reuse ;  /* 0x0000001ba09d7c23 */ /* 0x100fe2000801080c */
[--C-:B------:R-:W-:Y:S01]  /*42a0*/  FFMA.FTZ R160, R165, UR27, -R12.reuse ;  /* 0x0000001ba5a07c23 */ /* 0x100fe2000801080c */
[C---:B------:R-:W-:Y:S01]  /*42b0*/  FADD.FTZ R5, -R3.reuse, R11 ;  /* 0x0000000b03057221 */ /* 0x040fe20000010100 */
[----:B------:R-:W-:Y:S01]  /*42c0*/  FMUL.FTZ R23, R3, UR27 ;  /* 0x0000001b03177c20 */ /* 0x000fe20008410000 */
[--C-:B------:R-:W-:Y:S01]  /*42d0*/  FFMA.FTZ R165, R168, UR27, -R12.reuse ;  /* 0x0000001ba8a57c23 */ /* 0x100fe2000801080c */
[--C-:B------:R-:W-:Y:S01]  /*42e0*/  FFMA.FTZ R168, R173, UR27, -R12.reuse ;  /* 0x0000001bada87c23 */ /* 0x100fe2000801080c */
[----:B------:R-:W-:Y:S01]  /*42f0*/  FMUL.FTZ R11, R5, UR27 ;  /* 0x0000001b050b7c20 */ /* 0x000fe20008410000 */
[----:B------:R-:W-:Y:S01]  /*4300*/  IADD3 R5, -R200, 0xb, RZ ;  /* 0x0000000bc8057810 */ /* 0x000fe20007ffe1ff */
[--C-:B------:R-:W-:Y:S01]  /*4310*/  FFMA.FTZ R14, R154, UR27, -R23.reuse ;  /* 0x0000001b9a0e7c23 */ /* 0x100fe20008010817 */
[--C-:B------:R-:W-:Y:S01]  /*4320*/  FFMA.FTZ R15, R155, UR27, -R23.reuse ;  /* 0x0000001b9b0f7c23 */ /* 0x100fe20008010817 */
[--C-:B0-----:R-:W-:Y:S01]  /*4330*/  FFMA.FTZ R156, R159, UR27, -R23.reuse ;  /* 0x0000001b9f9c7c23 */ /* 0x101fe20008010817 */
[--C-:B------:R-:W-:Y:S01]  /*4340*/  FFMA.FTZ R158, R158, UR27, -R23.reuse ;  /* 0x0000001b9e9e7c23 */ /* 0x100fe20008010817 */
[----:B------:R1:W-:Y:S06]  /*4350*/  BAR.ARV R5, 0x100 ;  /* 0x000400050000751d */ /* 0x0003ec0000002000 */
[----:B------:R0:W-:Y:S01]  /*4360*/  @!P1 SYNCS.ARRIVE.TRANS64.RED.A1T0 RZ, [R152+URZ], RZ ;  /* 0x000000ff98ff99a7 */ /* 0x0001e2000810043f */
[----:B------:R-:W2:Y:S01]  /*4370*/  MUFU.EX2 R7, R7 ;  /* 0x0000000700077308 */ /* 0x000ea20000000800 */
[--C-:B------:R-:W-:Y:S01]  /*4380*/  FFMA.FTZ R159, R164, UR27, -R12.reuse ;  /* 0x0000001ba49f7c23 */ /* 0x100fe2000801080c */
[--C-:B------:R-:W-:Y:S01]  /*4390*/  FFMA.FTZ R164, R167, UR27, -R23.reuse ;  /* 0x0000001ba7a47c23 */ /* 0x100fe20008010817 */
[--C-:B------:R-:W-:Y:S01]  /*43a0*/  FFMA.FTZ R167, R172, UR27, -R12.reuse ;  /* 0x0000001baca77c23 */ /* 0x100fe2000801080c */
[--C-:B------:R-:W-:Y:S01]  /*43b0*/  FFMA.FTZ R172, R175, UR27, -R23.reuse ;  /* 0x0000001bafac7c23 */ /* 0x100fe20008010817 */
[--C-:B------:R-:W-:Y:S01]  /*43c0*/  FFMA.FTZ R173, R176, UR27, -R12.reuse ;  /* 0x0000001bb0ad7c23 */ /* 0x100fe2000801080c */
[--C-:B------:R-:W-:Y:S01]  /*43d0*/  FFMA.FTZ R175, R180, UR27, -R12.reuse ;  /* 0x0000001bb4af7c23 */ /* 0x100fe2000801080c */
[--C-:B------:R-:W-:Y:S01]  /*43e0*/  FFMA.FTZ R176, R181, UR27, -R12.reuse ;  /* 0x0000001bb5b07c23 */ /* 0x100fe2000801080c */
[----:B------:R-:W3:Y:S01]  /*43f0*/  MUFU.EX2 R11, R11 ;  /* 0x0000000b000b7308 */ /* 0x000ee20000000800 */
[--C-:B------:R-:W-:Y:S01]  /*4400*/  FFMA.FTZ R180, R183, UR27, -R23.reuse ;  /* 0x0000001bb7b47c23 */ /* 0x100fe20008010817 */
[--C-:B------:R-:W-:Y:S01]  /*4410*/  FFMA.FTZ R181, R184, UR27, -R12.reuse ;  /* 0x0000001bb8b57c23 */ /* 0x100fe2000801080c */
[--C-:B------:R-:W-:Y:S01]  /*4420*/  FFMA.FTZ R183, R188, UR27, -R12.reuse ;  /* 0x0000001bbcb77c23 */ /* 0x100fe2000801080c */
[--C-:B------:R-:W-:Y:S01]  /*4430*/  FFMA.FTZ R184, R189, UR27, -R12.reuse ;  /* 0x0000001bbdb87c23 */ /* 0x100fe2000801080c */
[--C-:B------:R-:W-:Y:S01]  /*4440*/  FFMA.FTZ R188, R191, UR27, -R23.reuse ;  /* 0x0000001bbfbc7c23 */ /* 0x100fe20008010817 */
[--C-:B------:R-:W-:Y:S01]  /*4450*/  FFMA.FTZ R189, R192, UR27, -R12.reuse ;  /* 0x0000001bc0bd7c23 */ /* 0x100fe2000801080c */
[--C-:B------:R-:W-:Y:S01]  /*4460*/  FFMA.FTZ R192, R194, UR27, -R23.reuse ;  /* 0x0000001bc2c07c23 */ /* 0x100fe20008010817 */
[----:B------:R-:W0:Y:S01]  /*4470*/  MUFU.EX2 R9, R9 ;  /* 0x0000000900097308 */ /* 0x000e220000000800 */
[-C--:B--2---:R-:W-:Y:S01]  /*4480*/  FMUL.FTZ R24, R24, R7.reuse ;  /* 0x0000000718187220 */ /* 0x084fe20000410000 */
[-C--:B------:R-:W-:Y:S01]  /*4490*/  FMUL.FTZ R25, R25, R7.reuse ;  /* 0x0000000719197220 */ /* 0x080fe20000410000 */
[-C--:B------:R-:W-:Y:S01]  /*44a0*/  FMUL.FTZ R28, R28, R7.reuse ;  /* 0x000000071c1c7220 */ /* 0x080fe20000410000 */
[-C--:B------:R-:W-:Y:S01]  /*44b0*/  FMUL.FTZ R29, R29, R7.reuse ;  /* 0x000000071d1d7220 */ /* 0x080fe20000410000 */
[-C--:B------:R-:W-:Y:S01]  /*44c0*/  FMUL.FTZ R32, R32, R7.reuse ;  /* 0x0000000720207220 */ /* 0x080fe20000410000 */
[-C--:B------:R-:W-:Y:S01]  /*44d0*/  FMUL.FTZ R33, R33, R7.reuse ;  /* 0x0000000721217220 */ /* 0x080fe20000410000 */
[-C--:B------:R-:W-:Y:S01]  /*44e0*/  FMUL.FTZ R36, R36, R7.reuse ;  /* 0x0000000724247220 */ /* 0x080fe20000410000 */
[----:B------:R-:W2:Y:S01]  /*44f0*/  MUFU.EX2 R13, R13 ;  /* 0x0000000d000d7308 */ /* 0x000ea20000000800 */
        /* <DEDUP_REMOVED lines=15> */
[----:B------:R-:W4:Y:S01]  /*45f0*/  MUFU.EX2 R15, R15 ;  /* 0x0000000f000f7308 */ /* 0x000f220000000800 */
[----:B------:R4:W-:Y:S01]  /*4600*/  BAR.SYNC.DEFER_BLOCKING R153, 0x100 ;  /* 0x000400990000751d */ /* 0x0009e20000010000 */
        /* <DEDUP_REMOVED lines=14> */
[----:B------:R-:W1:Y:S01]  /*46f0*/  MUFU.EX2 R156, R156 ;  /* 0x0000009c009c7308 */ /* 0x000e620000000800 */
        /* <DEDUP_REMOVED lines=30> */
[-C--:B---3--:R-:W-:Y:S01]  /*48e0*/  FMUL.FTZ R26, R26, R11.reuse ;  /* 0x0000000b1a1a7220 */ /* 0x088fe20000410000 */
        /* <DEDUP_REMOVED lines=63> */
[----:B0-----:R-:W-:Y:S01]  /*4ce0*/  F2FP.BF16.F32.PACK_AB R152, R9, R8 ;  /* 0x000000080998723e */ /* 0x001fe200000010ff */
[--C-:B-----5:R-:W-:Y:S01]  /*4cf0*/  FFMA.FTZ R158, R161, UR27, -R12.reuse ;  /* 0x0000001ba19e7c23 */ /* 0x120fe2000801080c */
[----:B--2---:R-:W-:Y:S01]  /*4d00*/  F2FP.BF16.F32.PACK_AB R154, R13, R10 ;  /* 0x0000000a0d9a723e */ /* 0x004fe200000010ff */
[--C-:B------:R-:W-:Y:S01]  /*4d10*/  FFMA.FTZ R161, R162, UR27, -R23.reuse ;  /* 0x0000001ba2a17c23 */ /* 0x100fe20008010817 */
[----:B----4-:R-:W-:Y:S01]  /*4d20*/  F2FP.BF16.F32.PACK_AB R153, R15, R14 ;  /* 0x0000000e0f99723e */ /* 0x010fe200000010ff */
[--C-:B------:R-:W-:Y:S01]  /*4d30*/  FFMA.FTZ R162, R163, UR27, -R23.reuse ;  /* 0x0000001ba3a27c23 */ /* 0x100fe20008010817 */
[----:B-1----:R-:W-:Y:S01]  /*4d40*/  F2FP.BF16.F32.PACK_AB R155, R156, R21 ;  /* 0x000000159c9b723e */ /* 0x002fe200000010ff */
[--C-:B------:R-:W-:Y:S01]  /*4d50*/  FFMA.FTZ R163, R166, UR27, -R23.reuse ;  /* 0x0000001ba6a37c23 */ /* 0x100fe20008010817 */
[----:B------:R-:W-:Y:S01]  /*4d60*/  MUFU.EX2 R157, R157 ;  /* 0x0000009d009d7308 */ /* 0x000fe20000000800 */
[--C-:B------:R-:W-:Y:S01]  /*4d70*/  FFMA.FTZ R166, R169, UR27, -R12.reuse ;  /* 0x0000001ba9a67c23 */ /* 0x100fe2000801080c */
[----:B------:R-:W-:Y:S01]  /*4d80*/  WARPGROUP.ARRIVE ;  /* 0x00000000000079c5 */ /* 0x000fe20000000000 */
[--C-:B------:R-:W-:Y:S01]  /*4d90*/  FFMA.FTZ R169, R170, UR27, -R23.reuse ;  /* 0x0000001baaa97c23 */ /* 0x100fe20008010817 */
[--C-:B------:R-:W-:Y:S01]  /*4da0*/  FFMA.FTZ R170, R171, UR27, -R23.reuse ;  /* 0x0000001babaa7c23 */ /* 0x100fe20008010817 */
[--C-:B------:R-:W-:Y:S01]  /*4db0*/  FFMA.FTZ R171, R174, UR27, -R23.reuse ;  /* 0x0000001baeab7c23 */ /* 0x100fe20008010817 */
[--C-:B------:R-:W-:Y:S01]  /*4dc0*/  FFMA.FTZ R174, R177, UR27, -R12.reuse ;  /* 0x0000001bb1ae7c23 */ /* 0x100fe2000801080c */
[--C-:B------:R-:W-:Y:S01]  /*4dd0*/  FFMA.FTZ R177, R178, UR27, -R23.reuse ;  /* 0x0000001bb2b17c23 */ /* 0x100fe20008010817 */
[----:B------:R-:W-:Y:S01]  /*4de0*/  HGMMA.64x256x16.F32.BF16 R24, R152, gdesc[UR4].tnspB, R24, gsb0 ;  /* 0x43e0000498187df0 */ /* 0x000fe20008001818 */
[----:B------:R-:W0:Y:S01]  /*4df0*/  MUFU.EX2 R158, R158 ;  /* 0x0000009e009e7308 */ /* 0x000e220000000800 */
[----:B------:R-:W-:Y:S01]  /*4e00*/  UIADD3 UR6, UR10, 0x80, URZ ;  /* 0x000000800a067890 */ /* 0x000fe2000fffe03f */
[--C-:B------:R-:W-:Y:S01]  /*4e10*/  FFMA.FTZ R178, R179, UR27, -R23.reuse ;  /* 0x0000001bb3b27c23 */ /* 0x100fe20008010817 */
[----:B------:R-:W-:Y:S01]  /*4e20*/  UMOV UR7, 0x40000040 ;  /* 0x4000004000077882 */ /* 0x000fe20000000000 */
        /* <DEDUP_REMOVED lines=9> */
[--C-:B------:R-:W-:Y:S01]  /*4ec0*/  FFMA.FTZ R194, R198, UR27, -R23.reuse ;  /* 0x0000001bc6c27c23 */ /* 0x100fe20008010817 */
[----:B------:R-:W-:Y:S01]  /*4ed0*/  FFMA.FTZ R12, R197, UR27, -R12 ;  /* 0x0000001bc50c7c23 */ /* 0x000fe2000801080c */
[----:B------:R-:W-:Y:S01]  /*4ee0*/  FFMA.FTZ R23, R199, UR27, -R23 ;  /* 0x0000001bc7177c23 */ /* 0x000fe20008010817 */
[----:B------:R-:W-:Y:S01]  /*4ef0*/  MUFU.EX2 R160, R160 ;  /* 0x000000a000a07308 */ /* 0x000fe20000000800 */
[----:B------:R-:W-:Y:S01]  /*4f00*/  FFMA.FTZ R4, R7, R4, R8 ;  /* 0x0000000407047223 */ /* 0x000fe20000010008 */
[----:B------:R-:W-:Y:S01]  /*4f10*/  FFMA.FTZ R6, R11, R6, R14 ;  /* 0x000000060b067223 */ /* 0x000fe2000001000e */
[----:B------:R-:W-:-:S02]  /*4f20*/  IMAD.MOV.U32 R11, RZ, RZ, R3 ;  /* 0x000000ffff0b7224 */ /* 0x000fc400078e0003 */
[----:B------:R-:W-:Y:S01]  /*4f30*/  FADD.FTZ R9, R9, R4 ;  /* 0x0000000409097221 */ /* 0x000fe20000010000 */
[----:B------:R-:W-:Y:S01]  /*4f40*/  FADD.FTZ R6, R15, R6 ;  /* 0x000000060f067221 */ /* 0x000fe20000010000 */
[----:B------:R-:W-:Y:S01]  /*4f50*/  IMAD.MOV.U32 R7, RZ, RZ, R0 ;  /* 0x000000ffff077224 */ /* 0x000fe200078e0000 */
[----:B------:R-:W-:Y:S01]  /*4f60*/  MUFU.EX2 R161, R161 ;  /* 0x000000a100a17308 */ /* 0x000fe20000000800 */
[----:B------:R-:W-:Y:S01]  /*4f70*/  FADD.FTZ R10, R10, R9 ;  /* 0x000000090a0a7221 */ /* 0x000fe20000010000 */
[----:B------:R-:W-:-:S03]  /*4f80*/  FADD.FTZ R21, R21, R6 ;  /* 0x0000000615157221 */ /* 0x000fc60000010000 */
[----:B------:R-:W-:Y:S01]  /*4f90*/  FADD.FTZ R10, R13, R10 ;  /* 0x0000000a0d0a7221 */ /* 0x000fe20000010000 */
[----:B------:R-:W-:Y:S02]  /*4fa0*/  FADD.FTZ R156, R156, R21 ;  /* 0x000000159c9c7221 */ /* 0x000fe40000010000 */
[----:B------:R-:W1:Y:S08]  /*4fb0*/  MUFU.EX2 R162, R162 ;  /* 0x000000a200a27308 */ /* 0x000e700000000800 */
[----:B------:R-:W-:Y:S08]  /*4fc0*/  MUFU.EX2 R163, R163 ;  /* 0x000000a300a37308 */ /* 0x000ff00000000800 */
[----:B------:R-:W2:Y:S08]  /*4fd0*/  MUFU.EX2 R164, R164 ;  /* 0x000000a400a47308 */ /* 0x000eb00000000800 */
[----:B------:R-:W-:Y:S08]  /*4fe0*/  MUFU.EX2 R165, R165 ;  /* 0x000000a500a57308 */ /* 0x000ff00000000800 */
[----:B------:R-:W3:Y:S08]  /*4ff0*/  MUFU.EX2 R166, R166 ;  /* 0x000000a600a67308 */ /* 0x000ef00000000800 */
[----:B------:R-:W-:Y:S08]  /*5000*/  MUFU.EX2 R167, R167 ;  /* 0x000000a700a77308 */ /* 0x000ff00000000800 */
[----:B------:R-:W-:Y:S08]  /*5010*/  MUFU.EX2 R168, R168 ;  /* 0x000000a800a87308 */ /* 0x000ff00000000800 */
[----:B------:R-:W-:Y:S08]  /*5020*/  MUFU.EX2 R169, R169 ;  /* 0x000000a900a97308 */ /* 0x000ff00000000800 */
[----:B------:R-:W4:Y:S08]  /*5030*/  MUFU.EX2 R170, R170 ;  /* 0x000000aa00aa7308 */ /* 0x000f300000000800 */
[----:B------:R-:W-:Y:S08]  /*5040*/  MUFU.EX2 R171, R171 ;  /* 0x000000ab00ab7308 */ /* 0x000ff00000000800 */
[----:B------:R-:W5:Y:S08]  /*5050*/  MUFU.EX2 R172, R172 ;  /* 0x000000ac00ac7308 */ /* 0x000f700000000800 */
[----:B------:R-:W-:Y:S08]  /*5060*/  MUFU.EX2 R173, R173 ;  /* 0x000000ad00ad7308 */ /* 0x000ff00000000800 */
[----:B------:R-:W5:Y:S08]  /*5070*/  MUFU.EX2 R174, R174 ;  /* 0x000000ae00ae7308 */ /* 0x000f700000000800 */
[----:B------:R-:W-:Y:S08]  /*5080*/  MUFU.EX2 R175, R175 ;  /* 0x000000af00af7308 */ /* 0x000ff00000000800 */
[----:B------:R-:W-:Y:S08]  /*5090*/  MUFU.EX2 R176, R176 ;  /* 0x000000b000b07308 */ /* 0x000ff00000000800 */
[----:B------:R-:W-:Y:S08]  /*50a0*/  MUFU.EX2 R177, R177 ;  /* 0x000000b100b17308 */ /* 0x000ff00000000800 */
[----:B------:R-:W5:Y:S08]  /*50b0*/  MUFU.EX2 R178, R178 ;  /* 0x000000b200b27308 */ /* 0x000f700000000800 */
        /* <DEDUP_REMOVED lines=12> */
[----:B------:R-:W-:Y:S01]  /*5180*/  MUFU.EX2 R191, R191 ;  /* 0x000000bf00bf7308 */ /* 0x000fe20000000800 */
[----:B------:R-:W-:-:S02]  /*5190*/  WARPGROUP.DEPBAR.LE gsb0, 0x0 ;  /* 0x00008000000079c5 */ /* 0x000fc40000010000 */
[----:B0-----:R-:W-:-:S05]  /*51a0*/  F2FP.BF16.F32.PACK_AB R152, R158, R157 ;  /* 0x0000009d9e98723e */ /* 0x001fca00000010ff */
[----:B------:R-:W-:Y:S01]  /*51b0*/  MUFU.EX2 R12, R12 ;  /* 0x0000000c000c7308 */ /* 0x000fe20000000800 */
[----:B-1----:R-:W-:Y:S01]  /*51c0*/  F2FP.BF16.F32.PACK_AB R153, R162, R161 ;  /* 0x000000a1a299723e */ /* 0x002fe200000010ff */
[----:B------:R-:W-:Y:S01]  /*51d0*/  FADD.FTZ R157, R157, R10 ;  /* 0x0000000a9d9d7221 */ /* 0x000fe20000010000 */
[----:B------:R-:W-:Y:S01]  /*51e0*/  F2FP.BF16.F32.PACK_AB R154, R160, R159 ;  /* 0x0000009fa09a723e */ /* 0x000fe200000010ff */
[----:B------:R-:W-:Y:S01]  /*51f0*/  FADD.FTZ R161, R161, R156 ;  /* 0x0000009ca1a17221 */ /* 0x000fe20000010000 */
[----:B--2---:R-:W-:Y:S01]  /*5200*/  F2FP.BF16.F32.PACK_AB R155, R164, R163 ;  /* 0x000000a3a49b723e */ /* 0x004fe200000010ff */
[----:B------:R-:W-:Y:S02]  /*5210*/  FADD.FTZ R158, R158, R157 ;  /* 0x0000009d9e9e7221 */ /* 0x000fe40000010000 */
[----:B------:R-:W-:Y:S01]  /*5220*/  MUFU.EX2 R192, R192 ;  /* 0x000000c000c07308 */ /* 0x000fe20000000800 */
[----:B------:R-:W-:Y:S01]  /*5230*/  WARPGROUP.ARRIVE ;  /* 0x00000000000079c5 */ /* 0x000fe20000000000 */
[----:B------:R-:W-:Y:S01]  /*5240*/  FADD.FTZ R162, R162, R161 ;  /* 0x000000a1a2a27221 */ /* 0x000fe20000010000 */
[----:B------:R-:W-:-:S03]  /*5250*/  FADD.FTZ R159, R159, R158 ;  /* 0x0000009e9f9f7221 */ /* 0x000fc60000010000 */
[----:B------:R-:W-:Y:S01]  /*5260*/  FADD.FTZ R163, R163, R162 ;  /* 0x000000a2a3a37221 */ /* 0x000fe20000010000 */
[----:B------:R-:W-:Y:S01]  /*5270*/  HGMMA.64x256x16.F32.BF16 R24, R152, gdesc[UR4].tnspB, R24, gsb0 ;  /* 0x43e0000498187df0 */ /* 0x000fe20008001818 */
[----:B------:R-:W-:Y:S01]  /*5280*/  UIADD3 UR6, UR10, 0x100, URZ ;  /* 0x000001000a067890 */ /* 0x000fe2000fffe03f */
[----:B------:R-:W0:Y:S01]  /*5290*/  MUFU.EX2 R193, R193 ;  /* 0x000000c100c17308 */ /* 0x000e220000000800 */
[----:B------:R-:W-:Y:S01]  /*52a0*/  UMOV UR7, 0x40000040 ;  /* 0x4000004000077882 */ /* 0x000fe20000000000 */
[----:B------:R-:W-:Y:S01]  /*52b0*/  FADD.FTZ R160, R160, R159 ;  /* 0x0000009fa0a07221 */ /* 0x000fe20000010000 */
[----:B------:R-:W-:-:S05]  /*52c0*/  FADD.FTZ R164, R164, R163 ;  /* 0x000000a3a4a47221 */ /* 0x000fca0000010000 */
[----:B------:R-:W-:Y:S08]  /*52d0*/  MUFU.EX2 R194, R194 ;  /* 0x000000c200c27308 */ /* 0x000ff00000000800 */
[----:B------:R-:W1:Y:S01]  /*52e0*/  MUFU.EX2 R23, R23 ;  /* 0x0000001700177308 */ /* 0x000e620000000800 */
[----:B------:R-:W-:Y:S02]  /*52f0*/  WARPGROUP.DEPBAR.LE gsb0, 0x0 ;  /* 0x00008000000079c5 */ /* 0x000fe40000010000 */
[----:B---3--:R-:W-:Y:S01]  /*5300*/  F2FP.BF16.F32.PACK_AB R152, R166, R165 ;  /* 0x000000a5a698723e */ /* 0x008fe200000010ff */
[----:B------:R-:W-:Y:S01]  /*5310*/  FADD.FTZ R165, R165, R160 ;  /* 0x000000a0a5a57221 */ /* 0x000fe20000010000 */
[----:B----4-:R-:W-:Y:S01]  /*5320*/  F2FP.BF16.F32.PACK_AB R153, R170, R169 ;  /* 0x000000a9aa99723e */ /* 0x010fe200000010ff */
[----:B------:R-:W-:Y:S01]  /*5330*/  FADD.FTZ R169, R169, R164 ;  /* 0x000000a4a9a97221 */ /* 0x000fe20000010000 */
[----:B------:R-:W-:Y:S01]  /*5340*/  F2FP.BF16.F32.PACK_AB R154, R168, R167 ;  /* 0x000000a7a89a723e */ /* 0x000fe200000010ff */
[----:B------:R-:W-:Y:S01]  /*5350*/  FADD.FTZ R166, R166, R165 ;  /* 0x000000a5a6a67221 */ /* 0x000fe20000010000 */
[----:B-----5:R-:W-:Y:S01]  /*5360*/  F2FP.BF16.F32.PACK_AB R155, R172, R171 ;  /* 0x000000abac9b723e */ /* 0x020fe200000010ff */
[----:B------:R-:W-:-:S02]  /*5370*/  FADD.FTZ R170, R170, R169 ;  /* 0x000000a9aaaa7221 */ /* 0x000fc40000010000 */
[----:B------:R-:W-:Y:S01]  /*5380*/  FADD.FTZ R167, R167, R166 ;  /* 0x000000a6a7a77221 */ /* 0x000fe20000010000 */
[----:B------:R-:W-:Y:S01]  /*5390*/  WARPGROUP.ARRIVE ;  /* 0x00000000000079c5 */ /* 0x000fe20000000000 */
[----:B------:R-:W-:Y:S02]  /*53a0*/  FADD.FTZ R171, R171, R170 ;  /* 0x000000aaabab7221 */ /* 0x000fe40000010000 */
[----:B------:R-:W-:Y:S02]  /*53b0*/  FADD.FTZ R168, R168, R167 ;  /* 0x000000a7a8a87221 */ /* 0x000fe40000010000 */
[----:B------:R-:W-:Y:S01]  /*53c0*/  FADD.FTZ R172, R172, R171 ;  /* 0x000000abacac7221 */ /* 0x000fe20000010000 */
[----:B------:R-:W-:Y:S01]  /*53d0*/  HGMMA.64x256x16.F32.BF16 R24, R152, gdesc[UR4].tnspB, R24, gsb0 ;  /* 0x43e0000498187df0 */ /* 0x000fe20008001818 */
[----:B------:R-:W-:Y:S01]  /*53e0*/  UIADD3 UR6, UR10, 0x180, URZ ;  /* 0x000001800a067890 */ /* 0x000fe2000fffe03f */
[----:B------:R-:W-:Y:S01]  /*53f0*/  UMOV UR7, 0x40000040 ;  /* 0x4000004000077882 */ /* 0x000fe20000000000 */
[----:B------:R-:W-:-:S02]  /*5400*/  WARPGROUP.DEPBAR.LE gsb0, 0x0 ;  /* 0x00008000000079c5 */ /* 0x000fc40000010000 */
[----:B------:R-:W-:Y:S01]  /*5410*/  F2FP.BF16.F32.PACK_AB R152, R174, R173 ;  /* 0x000000adae98723e */ /* 0x000fe200000010ff */
[----:B------:R-:W-:Y:S01]  /*5420*/  FADD.FTZ R173, R173, R168 ;  /* 0x000000a8adad7221 */ /* 0x000fe20000010000 */
[----:B------:R-:W-:Y:S01]  /*5430*/  F2FP.BF16.F32.PACK_AB R153, R178, R177 ;  /* 0x000000b1b299723e */ /* 0x000fe200000010ff */
[----:B------:R-:W-:Y:S01]  /*5440*/  FADD.FTZ R177, R177, R172 ;  /* 0x000000acb1b17221 */ /* 0x000fe20000010000 */
[----:B------:R-:W-:Y:S01]  /*5450*/  F2FP.BF16.F32.PACK_AB R154, R176, R175 ;  /* 0x000000afb09a723e */ /* 0x000fe200000010ff */
[----:B------:R-:W-:Y:S01]  /*5460*/  FADD.FTZ R174, R174, R173 ;  /* 0x000000adaeae7221 */ /* 0x000fe20000010000 */
[----:B------:R-:W-:Y:S01]  /*5470*/  F2FP.BF16.F32.PACK_AB R155, R180, R179 ;  /* 0x000000b3b49b723e */ /* 0x000fe200000010ff */
[----:B------:R-:W-:Y:S02]  /*5480*/  FADD.FTZ R178, R178, R177 ;  /* 0x000000b1b2b27221 */ /* 0x000fe40000010000 */
[----:B------:R-:W-:Y:S01]  /*5490*/  FADD.FTZ R175, R175, R174 ;  /* 0x000000aeafaf7221 */ /* 0x000fe20000010000 */
[----:B------:R-:W-:Y:S01]  /*54a0*/  WARPGROUP.ARRIVE ;  /* 0x00000000000079c5 */ /* 0x000fe20000000000 */
[----:B------:R-:W-:-:S02]  /*54b0*/  FADD.FTZ R179, R179, R178 ;  /* 0x000000b2b3b37221 */ /* 0x000fc40000010000 */
        /* <DEDUP_REMOVED lines=39> */
[----:B------:R-:W-:Y:S05]  /*5730*/  @P2 BRA `(.L_x_200) ;  /* 0xffffffdc00042947 */ /* 0x000fea000383ffff */
.L_x_191:
[----:B------:R-:W2:Y:S01]  /*5740*/  SHFL.BFLY PT, R7, R4, 0x2, 0x1f ;  /* 0x0c401f0004077f89 */ /* 0x000ea200000e0000 */
[----:B------:R-:W-:Y:S01]  /*5750*/  MOV R206, 0x400 ;  /* 0x0000040000ce7802 */ /* 0x000fe20000000f00 */
[----:B------:R-:W-:Y:S02]  /*5760*/  UIADD3 UR4, -UR43, URZ, URZ ;  /* 0x0000003f2b047290 */ /* 0x000fe4000fffe13f */
[----:B------:R-:W3:Y:S01]  /*5770*/  SHFL.BFLY PT, R9, R6, 0x2, 0x1f ;  /* 0x0c401f0006097f89 */ /* 0x000ee200000e0000 */
[----:B------:R-:W-:Y:S01]  /*5780*/  ULDC UR10, c[0x0][0xd44] ;  /* 0x00035100000a7ab9 */ /* 0x000fe20000000800 */
[----:B------:R-:W-:Y:S01]  /*5790*/  ULDC.64 UR6, c[0x0][0xc90] ;  /* 0x0003240000067ab9 */ /* 0x000fe20000000a00 */
[----:B------:R-:W-:Y:S01]  /*57a0*/  UIMAD UR10, UR10, UR4, UR41 ;  /* 0x000000040a0a72a4 */ /* 0x000fe2000f8e0229 */
[----:B------:R-:W4:Y:S01]  /*57b0*/  S2R R11, SR_CgaCtaId ;  /* 0x00000000000b7919 */ /* 0x000f220000008800 */
[----:B------:R-:W-:Y:S02]  /*57c0*/  ULDC.64 UR8, c[0x0][0xbe8] ;  /* 0x0002fa0000087ab9 */ /* 0x000fe40000000a00 */
[----:B------:R-:W-:Y:S01]  /*57d0*/  USHF.R.S32.HI UR11, URZ, 0x1f, UR10 ;  /* 0x0000001f3f0b7899 */ /* 0x000fe2000801140a */
[----:B------:R-:W0:Y:S01]  /*57e0*/  S2R R13, SR_SWINHI ;  /* 0x00000000000d7919 */ /* 0x000e220000002f00 */
[----:B------:R-:W-:-:S02]  /*57f0*/  UIMAD.WIDE.U32 UR4, UR10, UR6, URZ ;  /* 0x000000060a0472a5 */ /* 0x000fc4000f8e003f */
[----:B------:R-:W-:Y:S01]  /*5800*/  UIMAD UR6, UR11, UR6, URZ ;  /* 0x000000060b0672a4 */ /* 0x000fe2000f8e023f */
[----:B------:R1:W-:Y:S06]  /*5810*/  BAR.ARV R5, 0x100 ;  /* 0x000400050000751d */ /* 0x0003ec0000002000 */
[----:B------:R-:W-:Y:S01]  /*5820*/  UIMAD UR6, UR10, UR7, UR6 ;  /* 0x000000070a0672a4 */ /* 0x000fe2000f8e0206 */
[----:B--2---:R-:W-:Y:S01]  /*5830*/  FADD.FTZ R7, R7, R4 ;  /* 0x0000000407077221 */ /* 0x004fe20000010000 */
[----:B------:R-:W-:Y:S01]  /*5840*/  IMAD.MOV.U32 R4, RZ, RZ, RZ ;  /* 0x000000ffff047224 */ /* 0x000fe200078e00ff */
[----:B------:R-:W-:Y:S06]  /*5850*/  BAR.ARV 0x8, 0x180 ;  /* 0x0206000000007b1d */ /* 0x000fec0000002000 */
[----:B---3--:R-:W-:Y:S01]  /*5860*/  FADD.FTZ R9, R9, R6 ;  /* 0x0000000609097221 */ /* 0x008fe20000010000 */
[----:B------:R-:W-:Y:S01]  /*5870*/  IMAD.MOV.U32 R6, RZ, RZ, -0x800000 ;  /* 0xff800000ff067424 */ /* 0x000fe200078e00ff */
[----:B------:R-:W2:Y:S01]  /*5880*/  SHFL.BFLY PT, R8, R7, 0x1, 0x1f ;  /* 0x0c201f0007087f89 */ /* 0x000ea200000e0000 */
[----:B-1----:R-:W-:Y:S01]  /*5890*/  IMAD.MOV.U32 R5, RZ, RZ, -0x800000 ;  /* 0xff800000ff057424 */ /* 0x002fe200078e00ff */
[----:B------:R-:W-:-:S02]  /*58a0*/  USHF.R.S32.HI UR7, URZ, 0x1f, UR43 ;  /* 0x0000001f3f077899 */ /* 0x000fc4000801142b */
[----:B------:R-:W1:Y:S01]  /*58b0*/  SHFL.BFLY PT, R10, R9, 0x1, 0x1f ;  /* 0x0c201f00090a7f89 */ /* 0x000e6200000e0000 */
[----:B----4-:R-:W-:Y:S01]  /*58c0*/  LEA R206, R11, R206, 0x18 ;  /* 0x000000ce0bce7211 */ /* 0x010fe200078ec0ff */
[----:B------:R-:W-:Y:S01]  /*58d0*/  BAR.SYNC.DEFER_BLOCKING 0x1, 0x100 ;  /* 0x0044000000007b1d */ /* 0x000fe20000010000 */
[----:B--2---:R-:W-:Y:S01]  /*58e0*/  FADD.FTZ R12, R7, R8 ;  /* 0x00000008070c7221 */ /* 0x004fe20000010000 */
[----:B------:R-:W-:Y:S02]  /*58f0*/  IMAD.MOV.U32 R8, RZ, RZ, RZ ;  /* 0x000000ffff087224 */ /* 0x000fe400078e00ff */
[----:B-1----:R-:W-:Y:S02]  /*5900*/  FADD.FTZ R14, R9, R10 ;  /* 0x0000000a090e7221 */ /* 0x002fe40000010000 */
[----:B------:R-:W-:Y:S01]  /*5910*/  FSETP.NE.FTZ.AND P0, PT, R12, RZ, PT ;  /* 0x000000ff0c00720b */ /* 0x000fe20003f15000 */
[----:B------:R-:W-:Y:S01]  /*5920*/  IMAD R9, R22, 0x40, R2 ;  /* 0x0000004016097824 */ /* 0x000fe200078e0202 */
[----:B------:R-:W-:-:S02]  /*5930*/  MOV R10, R206 ;  /* 0x000000ce000a7202 */ /* 0x000fc40000000f00 */
[----:B0-----:R-:W-:Y:S01]  /*5940*/  MOV R11, R13 ;  /* 0x0000000d000b7202 */ /* 0x001fe20000000f00 */
[----:B------:R-:W-:Y:S01]  /*5950*/  IMAD.U32 R13, RZ, RZ, UR27 ;  /* 0x0000001bff0d7e24 */ /* 0x000fe2000f8e00ff */
[----:B------:R-:W-:-:S07]  /*5960*/  FSETP.NE.FTZ.AND P1, PT, R14, RZ, PT ;  /* 0x000000ff0e00720b */ /* 0x000fce0003f35000 */
[----:B------:R-:W0:Y:S01]  /*5970*/  @P0 MUFU.RCP R8, R12 ;  /* 0x0000000c00080308 */ /* 0x000e220000001000 */
[----:B------:R-:W-:-:S07]  /*5980*/  @P0 FMUL.FTZ R13, R13, 0.69314718246459960938 ;  /* 0x3f3172180d0d0820 */ /* 0x000fce0000410000 */
[----:B------:R-:W-:Y:S08]  /*5990*/  @P1 MUFU.RCP R4, R14 ;  /* 0x0000000e00041308 */ /* 0x000ff00000001000 */
[----:B------:R-:W1:Y:S01]  /*59a0*/  @P0 MUFU.LG2 R12, R12 ;  /* 0x0000000c000c0308 */ /* 0x000e620000000c00 */
[-C--:B0-----:R-:W-:Y:S01]  /*59b0*/  FMUL.FTZ R25, R25, R8.reuse ;  /* 0x0000000819197220 */ /* 0x081fe20000410000 */
[-C--:B------:R-:W-:Y:S01]  /*59c0*/  FMUL.FTZ R24, R24, R8.reuse ;  /* 0x0000000818187220 */ /* 0x080fe20000410000 */
[-C--:B------:R-:W-:Y:S01]  /*59d0*/  FMUL.FTZ R187, R29, R8.reuse ;  /* 0x000000081dbb7220 */ /* 0x080fe20000410000 */
[-C--:B------:R-:W-:Y:S01]  /*59e0*/  FMUL.FTZ R28, R28, R8.reuse ;  /* 0x000000081c1c7220 */ /* 0x080fe20000410000 */
[-C--:B------:R-:W-:Y:S01]  /*59f0*/  FMUL.FTZ R33, R33, R8.reuse ;  /* 0x0000000821217220 */ /* 0x080fe20000410000 */
[-C--:B------:R-:W-:Y:S01]  /*5a00*/  FMUL.FTZ R32, R32, R8.reuse ;  /* 0x0000000820207220 */ /* 0x080fe20000410000 */
[-C--:B------:R-:W-:Y:S01]  /*5a10*/  FMUL.FTZ R37, R37, R8.reuse ;  /* 0x0000000825257220 */ /* 0x080fe20000410000 */
[----:B------:R-:W0:Y:S01]  /*5a20*/  @P1 MUFU.LG2 R14, R14 ;  /* 0x0000000e000e1308 */ /* 0x000e220000000c00 */
        /* <DEDUP_REMOVED lines=57> */
[----:B------:R-:W-:-:S04]  /*5dc0*/  IMAD.WIDE R8, R9, 0x2, R10 ;  /* 0x0000000209087825 */ /* 0x000fc800078e020a */
[----:B-1----:R-:W-:Y:S01]  /*5dd0*/  @P0 FMUL.FTZ R12, R12, 0.69314718246459960938 ;  /* 0x3f3172180c0c0820 */ /* 0x002fe20000410000 */
[----:B0-----:R-:W-:Y:S01]  /*5de0*/  @P1 FMUL.FTZ R14, R14, 0.69314718246459960938 ;  /* 0x3f3172180e0e1820 */ /* 0x001fe20000410000 */
[----:B------:R-:W-:Y:S01]  /*5df0*/  FMUL.FTZ R7, R91, R4 ;  /* 0x000000045b077220 */ /* 0x000fe20000410000 */
[----:B------:R-:W-:-:S04]  /*5e00*/  IMAD.WIDE R10, R211, 0x2, R10 ;  /* 0x00000002d30a7825 */ /* 0x000fc800078e020a */
[-C--:B------:R-:W-:Y:S01]  /*5e10*/  FMUL.FTZ R176, R131, R4.reuse ;  /* 0x0000000483b07220 */ /* 0x080fe20000410000 */
[-C--:B------:R-:W-:Y:S01]  /*5e20*/  FMUL.FTZ R23, R90, R4.reuse ;  /* 0x000000045a177220 */ /* 0x080fe20000410000 */
[-C--:B------:R-:W-:Y:S01]  /*5e30*/  FMUL.FTZ R61, R94, R4.reuse ;  /* 0x000000045e3d7220 */ /* 0x080fe20000410000 */
[----:B------:R-:W-:Y:S01]  /*5e40*/  IMAD.U32 R53, RZ, RZ, UR27 ;  /* 0x0000001bff357e24 */ /* 0x000fe2000f8e00ff */
[----:B------:R-:W-:Y:S01]  /*5e50*/  IADD3 R21, P3, R10, 0xc060, RZ ;  /* 0x0000c0600a157810 */ /* 0x000fe20007f7e0ff */
[----:B------:R-:W-:Y:S01]  /*5e60*/  FMUL.FTZ R77, R98, R4 ;  /* 0x00000004624d7220 */ /* 0x000fe20000410000 */
[C---:B------:R-:W-:Y:S01]  /*5e70*/  LOP3.LUT R171, R10.reuse, 0x380, RZ, 0xc0, !PT ;  /* 0x000003800aab7812 */ /* 0x040fe200078ec0ff */
[----:B------:R-:W-:Y:S01]  /*5e80*/  @P1 FMUL.FTZ R53, R53, 0.69314718246459960938 ;  /* 0x3f31721835351820 */ /* 0x000fe20000410000 */
[----:B------:R-:W-:Y:S01]  /*5e90*/  LOP3.LUT R15, R21, 0x380, RZ, 0xc0, !PT ;  /* 0x00000380150f7812 */ /* 0x000fe200078ec0ff */
[----:B------:R-:W-:Y:S01]  /*5ea0*/  @P0 FFMA.FTZ R6, R13, R0, R12 ;  /* 0x000000000d060223 */ /* 0x000fe2000001000c */
[----:B------:R-:W-:Y:S01]  /*5eb0*/  IADD3 R91, P5, R10, 0xc020, RZ ;  /* 0x0000c0200a5b7810 */ /* 0x000fe20007fbe0ff */
[----:B------:R-:W-:Y:S01]  /*5ec0*/  @P1 FFMA.FTZ R5, R53, R3, R14 ;  /* 0x0000000335051223 */ /* 0x000fe2000001000e */
        /* <DEDUP_REMOVED lines=34> */
[----:B------:R-:W-:Y:S01]  /*60f0*/  IADD3 R0, P3, R10, 0x60, RZ ;  /* 0x000000600a007810 */ /* 0x000fe20007f7e0ff */
[----:B------:R-:W-:Y:S01]  /*6100*/  FMUL.FTZ R31, R31, R4 ;  /* 0x000000041f1f7220 */ /* 0x000fe20000410000 */
[----:B------:R-:W-:Y:S01]  /*6110*/  LOP3.LUT R170, R171, R10, RZ, 0x3c, !PT ;  /* 0x0000000aabaa7212 */ /* 0x000fe200078e3cff */
        /* <DEDUP_REMOVED lines=67> */
[--C-:B------:R-:W-:Y:S01]  /*6550*/  IMAD.MOV.U32 R171, RZ, RZ, R11.reuse ;  /* 0x000000ffffab7224 */ /* 0x100fe200078e000b */
[----:B------:R-:W-:Y:S01]  /*6560*/  IADD3 R13, P3, R8, 0x1000, RZ ;  /* 0x00001000080d7810 */ /* 0x000fe20007f7e0ff */
[--C-:B------:R-:W-:Y:S01]  /*6570*/  IMAD.X R157, RZ, RZ, R11.reuse, P4 ;  /* 0x000000ffff9d7224 */ /* 0x100fe200020e060b */
[----:B------:R-:W-:Y:S01]  /*6580*/  LOP3.LUT R3, R52, 0x380, RZ, 0xc0, !PT ;  /* 0x0000038034037812 */ /* 0x000fe200078ec0ff */
[--C-:B------:R-:W-:Y:S01]  /*6590*/  IMAD.X R159, RZ, RZ, R11.reuse, P5 ;  /* 0x000000ffff9f7224 */ /* 0x100fe200028e060b */
[----:B------:R-:W-:Y:S01]  /*65a0*/  LOP3.LUT R12, R13, 0x380, RZ, 0xc0, !PT ;  /* 0x000003800d0c7812 */ /* 0x000fe200078ec0ff */
[--C-:B------:R-:W-:Y:S01]  /*65b0*/  IMAD.X R161, RZ, RZ, R11.reuse, P6 ;  /* 0x000000ffffa17224 */ /* 0x100fe200030e060b */
[----:B------:R-:W-:Y:S01]  /*65c0*/  SHF.R.U64 R3, R3, 0x3, RZ ;  /* 0x0000000303037819 */ /* 0x000fe200000012ff */
[--C-:B------:R-:W-:Y:S01]  /*65d0*/  IMAD.X R163, RZ, RZ, R11.reuse, P0 ;  /* 0x000000ffffa37224 */ /* 0x100fe200000e060b */
[----:B------:R-:W-:Y:S01]  /*65e0*/  SHF.R.U64 R12, R12, 0x3, RZ ;  /* 0x000000030c0c7819 */ /* 0x000fe200000012ff */
[----:B------:R-:W-:Y:S01]  /*65f0*/  IMAD.X R165, RZ, RZ, R11, P1 ;  /* 0x000000ffffa57224 */ /* 0x000fe200008e060b */
[----:B------:R-:W-:Y:S01]  /*6600*/  LOP3.LUT R95, R98, 0x380, RZ, 0xc0, !PT ;  /* 0x00000380625f7812 */ /* 0x000fe200078ec0ff */
[----:B------:R-:W-:Y:S01]  /*6610*/  IMAD.U32 R10, RZ, RZ, UR4 ;  /* 0x00000004ff0a7e24 */ /* 0x000fe2000f8e00ff */
[----:B------:R-:W-:Y:S01]  /*6620*/  LOP3.LUT R158, R3, R52, RZ, 0x3c, !PT ;  /* 0x00000034039e7212 */ /* 0x000fe200078e3cff */
[----:B------:R-:W-:Y:S01]  /*6630*/  UIADD3 UR4, UR5, UR6, URZ ;  /* 0x0000000605047290 */ /* 0x000fe2000fffe03f */
[----:B------:R-:W-:-:S02]  /*6640*/  LOP3.LUT R3, R14, 0x380, RZ, 0xc0, !PT ;  /* 0x000003800e037812 */ /* 0x000fc400078ec0ff */
[----:B------:R-:W-:Y:S01]  /*6650*/  LOP3.LUT R12, R12, R13, RZ, 0x3c, !PT ;  /* 0x0000000d0c0c7212 */ /* 0x000fe200078e3cff */
[----:B------:R-:W-:Y:S01]  /*6660*/  IMAD.X R13, RZ, RZ, R9, P3 ;  /* 0x000000ffff0d7224 */ /* 0x000fe200018e0609 */
[----:B------:R-:W-:Y:S01]  /*6670*/  SHF.R.U64 R95, R95, 0x3, RZ ;  /* 0x000000035f5f7819 */ /* 0x000fe200000012ff */
[----:B------:R-:W-:Y:S01]  /*6680*/  ULDC UR6, c[0x0][0xb88] ;  /* 0x0002e20000067ab9 */ /* 0x000fe20000000800 */
[----:B------:R-:W-:Y:S02]  /*6690*/  SHF.R.U64 R3, R3, 0x3, RZ ;  /* 0x0000000303037819 */ /* 0x000fe400000012ff */
[----:B------:R-:W-:Y:S02]  /*66a0*/  IADD3 R99, P3, R8, 0x8000, RZ ;  /* 0x0000800008637810 */ /* 0x000fe40007f7e0ff */
[----:B------:R-:W-:Y:S02]  /*66b0*/  LOP3.LUT R134, R95, R98, RZ, 0x3c, !PT ;  /* 0x000000625f867212 */ /* 0x000fe400078e3cff */
[----:B------:R-:W-:-:S02]  /*66c0*/  LOP3.LUT R160, R3, R14, RZ, 0x3c, !PT ;  /* 0x0000000e03a07212 */ /* 0x000fc400078e3cff */
[----:B------:R-:W-:Y:S02]  /*66d0*/  LOP3.LUT R98, R99, 0x380, RZ, 0xc0, !PT ;  /* 0x0000038063627812 */ /* 0x000fe400078ec0ff */
[----:B------:R-:W-:Y:S02]  /*66e0*/  LOP3.LUT R3, R0, 0x380, RZ, 0xc0, !PT ;  /* 0x0000038000037812 */ /* 0x000fe400078ec0ff */
[----:B------:R-:W-:Y:S02]  /*66f0*/  SHF.R.U64 R98, R98, 0x3, RZ ;  /* 0x0000000362627819 */ /* 0x000fe400000012ff */
[----:B------:R-:W-:Y:S02]  /*6700*/  SHF.R.U64 R3, R3, 0x3, RZ ;  /* 0x0000000303037819 */ /* 0x000fe400000012ff */
[----:B------:R-:W-:Y:S01]  /*6710*/  LOP3.LUT R98, R98, R99, RZ, 0x3c, !PT ;  /* 0x0000006362627212 */ /* 0x000fe200078e3cff */
[----:B------:R-:W-:Y:S01]  /*6720*/  IMAD.X R99, RZ, RZ, R9, P3 ;  /* 0x000000ffff637224 */ /* 0x000fe200018e0609 */
[----:B------:R-:W-:-:S02]  /*6730*/  LOP3.LUT R168, R3, R0, RZ, 0x3c, !PT ;  /* 0x0000000003a87212 */ /* 0x000fc400078e3cff */
[C---:B------:R-:W-:Y:S02]  /*6740*/  IADD3 R3, P3, R8.reuse, 0xf000, RZ ;  /* 0x0000f00008037810 */ /* 0x040fe40007f7e0ff */
[----:B------:R-:W-:Y:S02]  /*6750*/  IADD3 R95, P2, R8, 0x7000, RZ ;  /* 0x00007000085f7810 */ /* 0x000fe40007f5e0ff */
[----:B------:R-:W-:Y:S01]  /*6760*/  LOP3.LUT R0, R3, 0x380, RZ, 0xc0, !PT ;  /* 0x0000038003007812 */ /* 0x000fe200078ec0ff */
[----:B------:R-:W-:Y:S01]  /*6770*/  IMAD.X R127, RZ, RZ, R9, P3 ;  /* 0x000000ffff7f7224 */ /* 0x000fe200018e0609 */
[----:B------:R-:W-:Y:S02]  /*6780*/  LOP3.LUT R94, R95, 0x380, RZ, 0xc0, !PT ;  /* 0x000003805f5e7812 */ /* 0x000fe400078ec0ff */
[----:B------:R-:W-:Y:S02]  /*6790*/  SHF.R.U64 R0, R0, 0x3, RZ ;  /* 0x0000000300007819 */ /* 0x000fe400000012ff */
[----:B------:R-:W-:-:S02]  /*67a0*/  SHF.R.U64 R94, R94, 0x3, RZ ;  /* 0x000000035e5e7819 */ /* 0x000fc400000012ff */
[----:B------:R-:W-:Y:S01]  /*67b0*/  LOP3.LUT R126, R0, R3, RZ, 0x3c, !PT ;  /* 0x00000003007e7212 */ /* 0x000fe200078e3cff */
[----:B------:R-:W-:Y:S01]  /*67c0*/  IMAD R3, RZ, RZ, -UR41 ;  /* 0x80000029ff037e24 */ /* 0x000fe2000f8e02ff */
[----:B------:R-:W0:Y:S01]  /*67d0*/  LDC R0, c[0x0][0xce8] ;  /* 0x00033a00ff007b82 */ /* 0x000e220000000800 */
[----:B------:R-:W-:Y:S01]  /*67e0*/  LOP3.LUT R94, R94, R95, RZ, 0x3c, !PT ;  /* 0x0000005f5e5e7212 */ /* 0x000fe200078e3cff */
[----:B------:R-:W-:Y:S01]  /*67f0*/  IMAD.X R95, RZ, RZ, R9, P2 ;  /* 0x000000ffff5f7224 */ /* 0x000fe200010e0609 */
[----:B------:R-:W-:Y:S02]  /*6800*/  IADD3 R123, P2, R8, 0xe000, RZ ;  /* 0x0000e000087b7810 */ /* 0x000fe40007f5e0ff */
[----:B------:R-:W-:Y:S02]  /*6810*/  F2FP.BF16.F32.PACK_AB R24, R25, R24 ;  /* 0x000000181918723e */ /* 0x000fe400000010ff */
[----:B------:R-:W-:Y:S02]  /*6820*/  LOP3.LUT R122, R123, 0x380, RZ, 0xc0, !PT ;  /* 0x000003807b7a7812 */ /* 0x000fe400078ec0ff */
[----:B------:R-:W-:-:S02]  /*6830*/  F2FP.BF16.F32.PACK_AB R25, R27, R26 ;  /* 0x0000001a1b19723e */ /* 0x000fc400000010ff */
[----:B------:R-:W-:Y:S02]  /*6840*/  SHF.R.U64 R122, R122, 0x3, RZ ;  /* 0x000000037a7a7819 */ /* 0x000fe400000012ff */
[----:B------:R-:W-:Y:S02]  /*6850*/  F2FP.BF16.F32.PACK_AB R26, R187, R28 ;  /* 0x0000001cbb1a723e */ /* 0x000fe400000010ff */
[----:B------:R-:W-:Y:S01]  /*6860*/  LOP3.LUT R122, R122, R123, RZ, 0x3c, !PT ;  /* 0x0000007b7a7a7212 */ /* 0x000fe200078e3cff */
[----:B------:R-:W-:Y:S01]  /*6870*/  IMAD.X R123, RZ, RZ, R9, P2 ;  /* 0x000000ffff7b7224 */ /* 0x000fe200010e0609 */
[----:B------:R-:W1:Y:S01]  /*6880*/  LDC R28, c[0x0][0xd38] ;  /* 0x00034e00ff1c7b82 */ /* 0x000e620000000800 */
[----:B------:R-:W-:Y:S02]  /*6890*/  MOV R170, R170 ;  /* 0x000000aa00aa7202 */ /* 0x000fe40000000f00 */
[----:B------:R-:W-:Y:S02]  /*68a0*/  F2FP.BF16.F32.PACK_AB R27, R31, R30 ;  /* 0x0000001e1f1b723e */ /* 0x000fe400000010ff */
[----:B------:R-:W-:-:S02]  /*68b0*/  LOP3.LUT R57, R90, 0x380, RZ, 0xc0, !PT ;  /* 0x000003805a397812 */ /* 0x000fc400078ec0ff */
[----:B0-----:R-:W-:Y:S01]  /*68c0*/  ISETP.NE.AND P2, PT, R0, 0x1, PT ;  /* 0x000000010000780c */ /* 0x001fe20003f45270 */
[----:B------:R0:W-:Y:S01]  /*68d0*/  STSM.16.M88.4 [R170], R24 ;  /* 0x00000018aa007844 */ /* 0x0001e20000000200 */
[----:B------:R-:W-:Y:S01]  /*68e0*/  LOP3.LUT R11, R56, 0x380, RZ, 0xc0, !PT ;  /* 0x00000380380b7812 */ /* 0x000fe200078ec0ff */
[----:B------:R-:W2:Y:S01]  /*68f0*/  LDC.64 R30, c[0x0][0xc98] ;  /* 0x00032600ff1e7b82 */ /* 0x000ea20000000a00 */
[----:B------:R-:W-:Y:S02]  /*6900*/  SHF.R.U64 R57, R57, 0x3, RZ ;  /* 0x0000000339397819 */ /* 0x000fe400000012ff */
[----:B------:R-:W-:Y:S02]  /*6910*/  SHF.R.U64 R11, R11, 0x3, RZ ;  /* 0x000000030b0b7819 */ /* 0x000fe400000012ff */
[----:B------:R-:W-:Y:S02]  /*6920*/  LOP3.LUT R146, R57, R90, RZ, 0x3c, !PT ;  /* 0x0000005a39927212 */ /* 0x000fe400078e3cff */
[----:B------:R-:W-:-:S02]  /*6930*/  LOP3.LUT R154, R11, R56, RZ, 0x3c, !PT ;  /* 0x000000380b9a7212 */ /* 0x000fc400078e3cff */
[----:B------:R-:W-:Y:S02]  /*6940*/  LOP3.LUT R11, R20, 0x380, RZ, 0xc0, !PT ;  /* 0x00000380140b7812 */ /* 0x000fe400078ec0ff */
[----:B------:R-:W-:Y:S02]  /*6950*/  IADD3 R57, P0, R8, 0x5000, RZ ;  /* 0x0000500008397810 */ /* 0x000fe40007f1e0ff */
[----:B------:R-:W-:Y:S01]  /*6960*/  F2FP.BF16.F32.PACK_AB R32, R33, R32 ;  /* 0x000000202120723e */ /* 0x000fe200000010ff */
[----:B0-----:R-:W0:Y:S01]  /*6970*/  @P2 LDC R24, c[0x0][0xcec] ;  /* 0x00033b00ff182b82 */ /* 0x001e220000000800 */
[----:B-1----:R-:W-:Y:S01]  /*6980*/  IMAD R3, R28, R3, UR44 ;  /* 0x0000002c1c037e24 */ /* 0x002fe2000f8e0203 */
[----:B------:R-:W-:Y:S02]  /*6990*/  F2FP.BF16.F32.PACK_AB R33, R35, R34 ;  /* 0x000000222321723e */ /* 0x000fe400000010ff */
[----:B------:R-:W-:Y:S02]  /*69a0*/  SHF.R.U64 R11, R11, 0x3, RZ ;  /* 0x000000030b0b7819 */ /* 0x000fe400000012ff */
[----:B------:R-:W-:-:S02]  /*69b0*/  IADD3 R91, P1, R8, 0x6000, RZ ;  /* 0x00006000085b7810 */ /* 0x000fc40007f3e0ff */
        /* <DEDUP_REMOVED lines=271> */
.L_x_202:
[----:B------:R-:W-:Y:S05]  /*7ab0*/  BSYNC B0 ;  /* 0x0000000000007941 */ /* 0x000fea0003800000 */
.L_x_201:
        /* <DEDUP_REMOVED lines=20> */
.L_x_204:
[----:B------:R-:W-:Y:S05]  /*7c00*/  BSYNC B0 ;  /* 0x0000000000007941 */ /* 0x000fea0003800000 */
.L_x_203:
        /* <DEDUP_REMOVED lines=20> */
.L_x_206:
[----:B------:R-:W-:Y:S05]  /*7d50*/  BSYNC B0 ;  /* 0x0000000000007941 */ /* 0x000fea0003800000 */
.L_x_205:
        /* <DEDUP_REMOVED lines=23> */
.L_x_208:
[----:B------:R-:W-:Y:S05]  /*7ed0*/  BSYNC B0 ;  /* 0x0000000000007941 */ /* 0x000fea0003800000 */
.L_x_207:
[----:B------:R-:W5:Y:S02]  /*7ee0*/  LDC R0, c[0x0][0xd34] ;  /* 0x00034d00ff007b82 */ /* 0x000f640000000800 */
[----:B-----5:R-:W-:-:S13]  /*7ef0*/  ISETP.LE.AND P0, PT, R0, UR44, PT ;  /* 0x0000002c00007c0c */ /* 0x020fda000bf03270 */
[----:B------:R-:W-:Y:S05]  /*7f00*/  @!P0 BRA `(.L_x_209) ;  /* 0xffffff8c00b08947 */ /* 0x000fea000383ffff */
[----:B------:R-:W-:Y:S05]  /*7f10*/  EXIT ;  /* 0x000000000000794d */ /* 0x000fea0003800000 */
.L_x_178:
        /* <DEDUP_REMOVED lines=8> */
[----:B------:R0:W-:Y:S07]  /*7fa0*/  STL [R1+0x8], R3 ;  /* 0x0000080301007387 */ /* 0x0001ee0000100800 */
[----:B------:R-:W-:Y:S05]  /*7fb0*/  @P0 BRA `(.L_x_210) ;  /* 0x0000004800600947 */ /* 0x000fea0003800000 */
[----:B------:R-:W1:Y:S01]  /*7fc0*/  S2UR UR4, SR_CgaCtaId ;  /* 0x00000000000479c3 */ /* 0x000e620000008800 */
[C---:B------:R-:W-:Y:S01]  /*7fd0*/  IMAD.SHL.U32 R2, R0.reuse, 0x8, RZ ;  /* 0x0000000800027824 */ /* 0x040fe200078e00ff */
[----:B------:R-:W-:Y:S01]  /*7fe0*/  LOP3.LUT R5, R0, 0x7f, RZ, 0xc0, !PT ;  /* 0x0000007f00057812 */ /* 0x000fe200078ec0ff */
[----:B------:R-:W-:Y:S01]  /*7ff0*/  UMOV UR37, 0x400 ;  /* 0x0000040000257882 */ /* 0x000fe20000000000 */
[----:B------:R-:W-:Y:S01]  /*8000*/  IMAD.MOV.U32 R19, RZ, RZ, RZ ;  /* 0x000000ffff137224 */ /* 0x000fe200078e00ff */
[----:B------:R-:W-:Y:S01]  /*8010*/  ULDC.64 UR40, c[0x0][0x198] ;  /* 0x0000660000287ab9 */ /* 0x000fe20000000a00 */
[C---:B0-----:R-:W-:Y:S01]  /*8020*/  LOP3.LUT R3, R2.reuse, 0x1f8, RZ, 0xc0, !PT ;  /* 0x000001f802037812 */ /* 0x041fe200078ec0ff */
[----:B------:R-:W-:Y:S01]  /*8030*/  ULDC UR38, c[0x0][0xc] ;  /* 0x0000030000267ab9 */ /* 0x000fe20000000800 */
[----:B------:R-:W-:Y:S02]  /*8040*/  LOP3.LUT R2, R2, 0x38, RZ, 0xc0, !PT ;  /* 0x0000003802027812 */ /* 0x000fe400078ec0ff */
        /* <DEDUP_REMOVED lines=8> */
[----:B------:R-:W-:Y:S01]  /*80d0*/  LEA R4, R3, UR37, 0x1 ;  /* 0x0000002503047c11 */ /* 0x000fe2000f8e08ff */
[----:B------:R-:W-:-:S04]  /*80e0*/  IMAD.U32 R3, RZ, RZ, UR5 ;  /* 0x00000005ff037e24 */ /* 0x000fc8000f8e00ff */
[----:B------:R0:W-:Y:S04]  /*80f0*/  STL [R1+0x4], R4 ;  /* 0x0000040401007387 */ /* 0x0001e80000100800 */
[----:B------:R1:W-:Y:S04]  /*8100*/  STL [R1+0x24], R3 ;  /* 0x0000240301007387 */ /* 0x0003e80000100800 */
[----:B------:R2:W-:Y:S01]  /*8110*/  STL [R1+0x8], R0 ;  /* 0x0000080001007387 */ /* 0x0005e20000100800 */
[----:B0-----:R-:W-:-:S03]  /*8120*/  LOP3.LUT R4, R2, 0x40, RZ, 0xfc, !PT ;  /* 0x0000004002047812 */ /* 0x001fc600078efcff */
[----:B------:R0:W-:Y:S01]  /*8130*/  STL [R1+0x5c], RZ ;  /* 0x00005cff01007387 */ /* 0x0001e20000100800 */
[C---:B-1----:R-:W-:Y:S02]  /*8140*/  LOP3.LUT R3, R2.reuse, 0x80, RZ, 0xfc, !PT ;  /* 0x0000008002037812 */ /* 0x042fe400078efcff */
[----:B--2---:R-:W-:-:S07]  /*8150*/  LOP3.LUT R0, R2, 0xc0, RZ, 0xfc, !PT ;  /* 0x000000c002007812 */ /* 0x004fce00078efcff */
.L_x_290:
[----:B------:R-:W2:Y:S01]  /*8160*/  LDL R2, [R1+0x24] ;  /* 0x0000240001027983 */ /* 0x000ea20000100800 */
[----:B-1----:R-:W1:Y:S01]  /*8170*/  LDC R0, c[0x0][0xd38] ;  /* 0x00034e00ff007b82 */ /* 0x002e620000000800 */
[----:B------:R-:W-:Y:S05]  /*8180*/  YIELD ;  /* 0x0000000000007946 */ /* 0x000fea0003800000 */
[----:B------:R-:W-:Y:S02]  /*8190*/  ULDC.64 UR4, c[0x0][0x418] ;  /* 0x0001060000047ab9 */ /* 0x000fe40000000a00 */
[----:B------:R-:W3:Y:S01]  /*81a0*/  LDC R17, c[0x0][0xd44] ;  /* 0x00035100ff117b82 */ /* 0x000ee20000000800 */
[----:B------:R-:W-:-:S03]  /*81b0*/  UISETP.NE.U32.AND UP0, UPT, UR4, URZ, UPT ;  /* 0x0000003f0400728c */ /* 0x000fc6000bf05070 */
[----:B------:R-:W-:Y:S01]  /*81c0*/  ULDC UR4, c[0x0][0x424] ;  /* 0x0001090000047ab9 */ /* 0x000fe20000000800 */
[----:B------:R-:W-:-:S04]  /*81d0*/  UISETP.NE.AND.EX UP0, UPT, UR5, URZ, UPT, UP0 ;  /* 0x0000003f0500728c */ /* 0x000fc8000bf05300 */
[----:B------:R-:W-:Y:S01]  /*81e0*/  USEL UR4, UR4, 0x1, UP0 ;  /* 0x0000000104047887 */ /* 0x000fe20008000000 */
[----:B-1----:R-:W-:-:S13]  /*81f0*/  ISETP.NE.AND P0, PT, R0, 0x1, PT ;  /* 0x000000010000780c */ /* 0x002fda0003f05270 */
[----:B------:R-:W2:Y:S08]  /*8200*/  @P0 LDC R0, c[0x0][0xd3c] ;  /* 0x00034f00ff000b82 */ /* 0x000eb00000000800 */
[----:B------:R-:W1:Y:S01]  /*8210*/  @P0 LDC R3, c[0x0][0xd40] ;  /* 0x00035000ff030b82 */ /* 0x000e620000000800 */
[----:B--2---:R-:W-:-:S04]  /*8220*/  @P0 IMAD.HI.U32 R0, R2, R0, RZ ;  /* 0x0000000002000227 */ /* 0x004fc800078e00ff */
[----:B------:R-:W-:Y:S01]  /*8230*/  IMAD.MOV.U32 R4, RZ, RZ, R2 ;  /* 0x000000ffff047224 */ /* 0x000fe200078e0002 */
[----:B-1----:R-:W-:Y:S02]  /*8240*/  @P0 SHF.R.U32.HI R4, RZ, R3, R0 ;  /* 0x00000003ff040219 */ /* 0x002fe40000011600 */
[----:B---3--:R-:W-:-:S03]  /*8250*/  ISETP.NE.AND P0, PT, R17, 0x1, PT ;  /* 0x000000011100780c */ /* 0x008fc60003f05270 */
[----:B------:R-:W-:Y:S01]  /*8260*/  IMAD.MOV.U32 R5, RZ, RZ, R4 ;  /* 0x000000ffff057224 */ /* 0x000fe200078e0004 */
[----:B------:R-:W-:Y:S09]  /*8270*/  STL [R1+0x10], R4 ;  /* 0x0000100401007387 */ /* 0x000ff20000100800 */
[----:B------:R-:W1:Y:S02]  /*8280*/  @P0 LDC.64 R2, c[0x0][0xd48] ;  /* 0x00035200ff020b82 */ /* 0x000e640000000a00 */
[----:B-1----:R-:W-:-:S05]  /*8290*/  @P0 IMAD.HI.U32 R2, R4, R2, RZ ;  /* 0x0000000204020227 */ /* 0x002fca00078e00ff */
[----:B------:R-:W-:-:S05]  /*82a0*/  @P0 SHF.R.U32.HI R5, RZ, R3, R2 ;  /* 0x00000003ff050219 */ /* 0x000fca0000011602 */
[----:B------:R-:W-:Y:S01]  /*82b0*/  IMAD.MOV R0, RZ, RZ, -R5 ;  /* 0x000000ffff007224 */ /* 0x000fe200078e0a05 */
[----:B------:R-:W-:Y:S03]  /*82c0*/  STL [R1+0x14], R5 ;  /* 0x0000140501007387 */ /* 0x000fe60000100800 */
[----:B------:R-:W-:Y:S02]  /*82d0*/  IMAD R17, R17, R0, R4 ;  /* 0x0000000011117224 */ /* 0x000fe400078e0204 */
[----:B------:R-:W1:Y:S02]  /*82e0*/  LDC R0, c[0x0][0x2f0] ;  /* 0x0000bc00ff007b82 */ /* 0x000e640000000800 */
[----:B-1----:R-:W-:Y:S01]  /*82f0*/  IMAD R2, R0, UR4, RZ ;  /* 0x0000000400027c24 */ /* 0x002fe2000f8e02ff */
[----:B------:R-:W-:-:S03]  /*8300*/  UIADD3 UR4, UR37, 0x1c400, URZ ;  /* 0x0001c40025047890 */ /* 0x000fc6000fffe03f */
[----:B------:R-:W-:Y:S01]  /*8310*/  VIADD R0, R2, 0x5f ;  /* 0x0000005f02007836 */ /* 0x000fe20000000000 */
[----:B------:R1:W-:Y:S01]  /*8320*/  STL [R1+0x58], R2 ;  /* 0x0000580201007387 */ /* 0x0003e20000100800 */
[----:B------:R-:W-:Y:S02]  /*8330*/  ULOP3.LUT UP0, URZ, UR4, 0x3ff, URZ, 0xc0, !UPT ;  /* 0x000003ff043f7892 */ /* 0x000fe4000f80c03f */
[----:B------:R-:W-:-:S04]  /*8340*/  IMAD.HI R0, R0, 0x2aaaaaab, RZ ;  /* 0x2aaaaaab00007827 */ /* 0x000fc800078e02ff */
[----:B------:R-:W-:Y:S02]  /*8350*/  PLOP3.LUT P0, PT, PT, PT, UP0, 0x80, 0x0 ;  /* 0x000000000000781c */ /* 0x000fe40003f0f008 */
[----:B-1----:R-:W-:-:S04]  /*8360*/  SHF.R.U32.HI R2, RZ, 0x1f, R0 ;  /* 0x0000001fff027819 */ /* 0x002fc80000011600 */
[----:B------:R-:W-:-:S05]  /*8370*/  LEA.HI.SX32 R0, R0, R2, 0x1c ;  /* 0x0000000200007211 */ /* 0x000fca00078fe2ff */
[----:B------:R1:W-:Y:S02]  /*8380*/  STL [R1+0x20], R0 ;  /* 0x0000200001007387 */ /* 0x0003e40000100800 */
[----:B0-----:R-:W-:Y:S05]  /*8390*/  @!P0 BRA `(.L_x_211) ;  /* 0x0000000000408947 */ /* 0x001fea0003800000 */
        /* <DEDUP_REMOVED lines=15> */
[----:B012---:R-:W-:Y:S05]  /*8490*/  CALL.ABS.NOINC R2 ;  /* 0x0000000002007343 */ /* 0x007fea0003c00000 */
.L_x_211:
        /* <DEDUP_REMOVED lines=8> */
[----:B------:R2:W3:Y:S01]  /*8520*/  LDC.64 R2, c[0x4][R16] ;  /* 0x0100000010027b82 */ /* 0x0004e20000000a00 */
        /* <DEDUP_REMOVED lines=8> */
[----:B--2---:R-:W-:-:S07]  /*85b0*/  IMAD.MOV.U32 R13, RZ, RZ, RZ ;  /* 0x000000ffff0d7224 */ /* 0x004fce00078e00ff */
[----:B------:R-:W-:-:S07]  /*85c0*/  LEPC R20, `(.L_x_213) ;  /* 0x000000001014794e */ /* 0x000fce0000000000 */
[----:B01-3--:R-:W-:Y:S05]  /*85d0*/  CALL.ABS.NOINC R2 ;  /* 0x0000000002007343 */ /* 0x00bfea0003c00000 */
.L_x_213:
        /* <DEDUP_REMOVED lines=15> */
.L_x_212:
[----:B------:R-:W2:Y:S01]  /*86d0*/  LDL R2, [R1+0x20] ;  /* 0x0000200001027983 */ /* 0x000ea20000100800 */
[----:B------:R-:W-:-:S03]  /*86e0*/  ULDC.64 UR4, c[0x0][0xaf0] ;  /* 0x0002bc0000047ab9 */ /* 0x000fc60000000a00 */
[----:B-1----:R-:W3:Y:S01]  /*86f0*/  LDL R0, [R1+0x14] ;  /* 0x0000140001007983 */ /* 0x002ee20000100800 */
[----:B------:R-:W-:-:S04]  /*8700*/  ISETP.NE.U32.AND P0, PT, RZ, UR4, PT ;  /* 0x00000004ff007c0c */ /* 0x000fc8000bf05070 */
[----:B------:R-:W-:Y:S01]  /*8710*/  ISETP.NE.AND.EX P0, PT, RZ, UR5, PT, P0 ;  /* 0x00000005ff007c0c */ /* 0x000fe2000bf05300 */
[----:B--2---:R-:W-:-:S12]  /*8720*/  IMAD.MOV.U32 R16, RZ, RZ, R2 ;  /* 0x000000ffff107224 */ /* 0x004fd800078e0002 */
[----:B------:R-:W1:Y:S01]  /*8730*/  @P0 LDC.64 R2, c[0x0][0xaf0] ;  /* 0x0002bc00ff020b82 */ /* 0x000e620000000a00 */
[----:B---3--:R-:W-:Y:S02]  /*8740*/  IMAD.MOV.U32 R7, RZ, RZ, R0 ;  /* 0x000000ffff077224 */ /* 0x008fe400078e0000 */
[----:B-1----:R-:W-:-:S05]  /*8750*/  @P0 IMAD.WIDE R2, R0, 0x4, R2 ;  /* 0x0000000400020825 */ /* 0x002fca00078e0202 */
[----:B------:R1:W2:Y:S01]  /*8760*/  @P0 LDG.E R7, desc[UR46][R2.64] ;  /* 0x0000002e02070981 */ /* 0x0002a2000c1e1900 */
[----:B------:R-:W-:Y:S01]  /*8770*/  VIADD R9, R16, 0xffffffff ;  /* 0xffffffff10097836 */ /* 0x000fe20000000000 */
[----:B------:R-:W-:Y:S01]  /*8780*/  UMOV UR4, 0xffffffff ;  /* 0xffffffff00047882 */ /* 0x000fe20000000000 */
[----:B------:R-:W-:Y:S01]  /*8790*/  LOP3.LUT R18, R18, 0xfffffffe, RZ, 0xc0, !PT ;  /* 0xfffffffe12127812 */ /* 0x000fe200078ec0ff */
[----:B-1----:R-:W1:Y:S02]  /*87a0*/  LDC.64 R2, c[0x0][0x418] ;  /* 0x00010600ff027b82 */ /* 0x002e640000000a00 */
[----:B-1----:R-:W-:-:S04]  /*87b0*/  ISETP.NE.U32.AND P0, PT, R2, RZ, PT ;  /* 0x000000ff0200720c */ /* 0x002fc80003f05070 */
[----:B------:R-:W-:-:S13]  /*87c0*/  ISETP.NE.AND.EX P1, PT, R3, RZ, PT, P0 ;  /* 0x000000ff0300720c */ /* 0x000fda0003f25300 */
[----:B------:R-:W-:Y:S02]  /*87d0*/  @P1 LOP3.LUT R18, R18, 0x1, RZ, 0xfc, !PT ;  /* 0x0000000112121812 */ /* 0x000fe400078efcff */
[----:B--2---:R-:W-:Y:S01]  /*87e0*/  SHF.R.S32.HI R8, RZ, 0x1f, R7 ;  /* 0x0000001fff087819 */ /* 0x004fe20000011407 */
[----:B------:R1:W-:Y:S01]  /*87f0*/  STL [R1], R7 ;  /* 0x0000000701007387 */ /* 0x0003e20000100800 */
[----:B------:R-:W-:-:S03]  /*8800*/  SEL R16, R7, RZ, !P1 ;  /* 0x000000ff07107207 */ /* 0x000fc60004800000 */
[----:B------:R1:W-:Y:S04]  /*8810*/  STL [R1+0x1c], R9 ;  /* 0x00001c0901007387 */ /* 0x0003e80000100800 */
[----:B------:R1:W-:Y:S01]  /*8820*/  STL [R1+0xc], R8 ;  /* 0x00000c0801007387 */ /* 0x0003e20000100800 */
[----:B------:R-:W-:Y:S05]  /*8830*/  BRA.DIV UR4, `(.L_x_214) ;  /* 0x0000004604a87947 */ /* 0x000fea000b800000 */
[----:B------:R-:W2:Y:S02]  /*8840*/  S2R R0, SR_TID.X ;  /* 0x0000000000007919 */ /* 0x000ea40000002100 */
[----:B--2---:R-:W-:-:S04]  /*8850*/  SHF.R.U32.HI R0, RZ, 0x5, R0 ;  /* 0x00000005ff007819 */ /* 0x004fc80000011600 */
[----:B------:R-:W-:-:S05]  /*8860*/  LOP3.LUT R0, R0, 0x3, RZ, 0xc0, !PT ;  /* 0x0000000300007812 */ /* 0x000fca00078ec0ff */
[----:B------:R2:W3:Y:S02]  /*8870*/  SHFL.IDX PT, R14, R0, RZ, 0x1f ;  /* 0x00001fff000e7589 */ /* 0x0004e400000e0000 */
.L_x_307:
[----:B---3--:R-:W-:Y:S02]  /*8880*/  ISETP.NE.AND P0, PT, R14, RZ, PT ;  /* 0x000000ff0e00720c */ /* 0x008fe40003f05270 */
[----:B------:R-:W-:Y:S02]  /*8890*/  PLOP3.LUT P2, PT, PT, PT, PT, 0x8, 0x0 ;  /* 0x000000000000781c */ /* 0x000fe40003f4e170 */
[----:B------:R-:W-:-:S11]  /*88a0*/  LOP3.LUT R18, R18, 0xfffffffd, RZ, 0xc0, !PT ;  /* 0xfffffffd12127812 */ /* 0x000fd600078ec0ff */
[----:B------:R-:W-:Y:S01]  /*88b0*/  @P2 LOP3.LUT R18, R18, 0x2, RZ, 0xfc, !PT ;  /* 0x0000000212122812 */ /* 0x000fe200078efcff */
[----:B------:R-:W-:Y:S06]  /*88c0*/  @P0 BRA `(.L_x_215) ;  /* 0x0000000000f80947 */ /* 0x000fec0003800000 */
[----:B------:R-:W-:-:S03]  /*88d0*/  UMOV UR4, 0xffffffff ;  /* 0xffffffff00047882 */ /* 0x000fc60000000000 */
[----:B------:R-:W-:Y:S05]  /*88e0*/  BRA.DIV UR4, `(.L_x_216) ;  /* 0x0000004604b07947 */ /* 0x000fea000b800000 */
[----:B------:R-:W-:-:S13]  /*88f0*/  ELECT P6, URZ, PT ;  /* 0x00000000003f782f */ /* 0x000fda00038c0000 */
.L_x_310:
[----:B------:R-:W-:Y:S05]  /*8900*/  @!P6 BRA `(.L_x_215) ;  /* 0x0000000000e8e947 */ /* 0x000fea0003800000 */
[----:B------:R3:W-:Y:S01]  /*8910*/  STL [R1+0x4c], R9 ;  /* 0x00004c0901007387 */ /* 0x0007e20000100800 */
[----:B------:R-:W-:Y:S01]  /*8920*/  IMAD.MOV.U32 R16, RZ, RZ, R7 ;  /* 0x000000ffff107224 */ /* 0x000fe200078e0007 */
[----:B------:R-:W-:Y:S06]  /*8930*/  @!P1 BRA `(.L_x_217) ;  /* 0x00000000004c9947 */ /* 0x000fec0003800000 */
[----:B------:R-:W4:Y:S01]  /*8940*/  LDC R6, c[0x0][0x43c] ;  /* 0x00010f00ff067b82 */ /* 0x000f220000000800 */
[----:B--2---:R-:W-:Y:S01]  /*8950*/  IMAD.MOV.U32 R0, RZ, RZ, R9 ;  /* 0x000000ffff007224 */ /* 0x004fe200078e0009 */
[----:B------:R-:W-:Y:S01]  /*8960*/  ULDC.64 UR4, c[0x0][0x428] ;  /* 0x00010a0000047ab9 */ /* 0x000fe20000000a00 */
[----:B----4-:R-:W-:-:S13]  /*8970*/  ISETP.NE.AND P0, PT, R6, 0x1, PT ;  /* 0x000000010600780c */ /* 0x010fda0003f05270 */
[----:B------:R-:W2:Y:S02]  /*8980*/  @P0 LDC.64 R4, c[0x0][0x440] ;  /* 0x00011000ff040b82 */ /* 0x000ea40000000a00 */
[----:B--2---:R-:W-:-:S05]  /*8990*/  @P0 IMAD.HI.U32 R4, R9, R4, RZ ;  /* 0x0000000409040227 */ /* 0x004fca00078e00ff */
        /* <DEDUP_REMOVED lines=8> */
[----:B--2---:R-:W-:-:S04]  /*8a20*/  IMAD R6, R8, UR4, RZ ;  /* 0x0000000408067c24 */ /* 0x004fc8000f8e02ff */
[----:B------:R-:W-:-:S04]  /*8a30*/  IMAD R0, R7, UR5, R6 ;  /* 0x0000000507007c24 */ /* 0x000fc8000f8e0206 */
[----:B------:R-:W-:-:S05]  /*8a40*/  IMAD.IADD R0, R5, 0x1, R0 ;  /* 0x0000000105007824 */ /* 0x000fca00078e0200 */
[----:B------:R-:W-:-:S05]  /*8a50*/  LEA.HI.X R3, R4, R3, R0, 0x2, P0 ;  /* 0x0000000304037211 */ /* 0x000fca00000f1400 */
[----:B------:R4:W5:Y:S02]  /*8a60*/  LDG.E R16, desc[UR46][R2.64] ;  /* 0x0000002e02107981 */ /* 0x000964000c1e1900 */
.L_x_217:
[----:B----4-:R-:W4:Y:S01]  /*8a70*/  LDL R2, [R1+0x8] ;  /* 0x0000080001027983 */ /* 0x010f220000100800 */
[----:B--2---:R-:W-:Y:S02]  /*8a80*/  LEA R0, R19, UR37, 0x3 ;  /* 0x0000002513007c11 */ /* 0x004fe4000f8e18ff */
[----:B----4-:R-:W-:-:S04]  /*8a90*/  SHF.L.U32 R2, R2, 0x1f, RZ ;  /* 0x0000001f02027819 */ /* 0x010fc800000006ff */
[----:B------:R-:W2:Y:S02]  /*8aa0*/  SYNCS.PHASECHK.TRANS64.TRYWAIT P0, [R0+URZ+0x32440], R2 ;  /* 0x03244002000075a7 */ /* 0x000ea4000800017f */
[----:B--2---:R-:W-:Y:S05]  /*8ab0*/  @!P0 BRA `(.L_x_218) ;  /* 0x00000044005c8947 */ /* 0x004fea0003800000 */
.L_x_311:
[----:B------:R-:W4:Y:S02]  /*8ac0*/  S2R R3, SR_TID.X ;  /* 0x0000000000037919 */ /* 0x000f240000002100 */
[----:B----4-:R-:W-:-:S04]  /*8ad0*/  LOP3.LUT R3, R3, 0x7f, RZ, 0xc0, !PT ;  /* 0x0000007f03037812 */ /* 0x010fc800078ec0ff */
[----:B------:R-:W-:-:S13]  /*8ae0*/  ISETP.NE.AND P0, PT, R3, RZ, PT ;  /* 0x000000ff0300720c */ /* 0x000fda0003f05270 */
[----:B------:R-:W-:Y:S05]  /*8af0*/  @P0 BRA `(.L_x_219) ;  /* 0x00000000001c0947 */ /* 0x000fea0003800000 */
[----:B------:R-:W4:Y:S01]  /*8b00*/  S2R R3, SR_TID.X ;  /* 0x0000000000037919 */ /* 0x000f220000002100 */
[----:B--2---:R-:W-:-:S04]  /*8b10*/  IMAD.MOV.U32 R2, RZ, RZ, 0x3000 ;  /* 0x00003000ff027424 */ /* 0x004fc800078e00ff */
[----:B------:R2:W-:Y:S01]  /*8b20*/  SYNCS.ARRIVE.TRANS64 RZ, [R0+URZ+0x32430], R2 ;  /* 0x0324300200ff79a7 */ /* 0x0005e2000800003f */
[----:B----4-:R-:W-:-:S04]  /*8b30*/  LOP3.LUT R3, R3, 0x1f, RZ, 0xc0, !PT ;  /* 0x0000001f03037812 */ /* 0x010fc800078ec0ff */
[----:B------:R-:W-:-:S13]  /*8b40*/  ISETP.NE.AND P0, PT, R3, RZ, PT ;  /* 0x000000ff0300720c */ /* 0x000fda0003f05270 */
[----:B--2---:R-:W-:Y:S05]  /*8b50*/  @!P0 BRA `(.L_x_219) ;  /* 0x0000000000048947 */ /* 0x004fea0003800000 */
[----:B------:R-:W-:Y:S01]  /*8b60*/  BPT.TRAP 0x1 ;  /* 0x000000040000795c */ /* 0x000fe20000300000 */
.L_x_219:
[----:B--2---:R-:W2:Y:S01]  /*8b70*/  LDL R2, [R1+0x4c] ;  /* 0x00004c0001027983 */ /* 0x004ea20000100800 */
        /* <DEDUP_REMOVED lines=8> */
[----:B------:R-:W-:Y:S01]  /*8c00*/  UMOV UR10, URZ ;  /* 0x0000003f000a7c82 */ /* 0x000fe20008000000 */
[----:B------:R-:W-:-:S02]  /*8c10*/  PLOP3.LUT P0, PT, PT, PT, PT, 0x80, 0x0 ;  /* 0x000000000000781c */ /* 0x000fc40003f0f070 */
[----:B------:R-:W-:Y:S02]  /*8c20*/  LOP3.LUT R18, R18, 0xfffffffd, RZ, 0xc0, !PT ;  /* 0xfffffffd12127812 */ /* 0x000fe400078ec0ff */
[----:B------:R-:W-:Y:S02]  /*8c30*/  UIMAD UR8, UR8, 0x3000, UR37 ;  /* 0x00003000080878a4 */ /* 0x000fe4000f8e0225 */
[----:B------:R-:W-:Y:S02]  /*8c40*/  UIADD3 UR9, UR9, 0x32430, URZ ;  /* 0x0003243009097890 */ /* 0x000fe4000fffe03f */
[----:B------:R-:W-:-:S05]  /*8c50*/  UIADD3 UR8, UR8, 0x1c400, URZ ;  /* 0x0001c40008087890 */ /* 0x000fca000fffe03f */
[----:B------:R-:W-:Y:S02]  /*8c60*/  @P0 LOP3.LUT R18, R18, 0x2, RZ, 0xfc, !PT ;  /* 0x0000000212120812 */ /* 0x000fe400078efcff */
[----:B--2---:R-:W-:-:S13]  /*8c70*/  R2UR UR11, R2 ;  /* 0x00000000020b72ca */ /* 0x004fda00000e0000 */
[----:B------:R-:W-:-:S09]  /*8c80*/  UIMAD UR11, UR11, 0x60, URZ ;  /* 0x000000600b0b78a4 */ /* 0x000fd2000f8e023f */
[----:B------:R4:W-:Y:S02]  /*8c90*/  UTMALDG.4D [UR8], [UR4], desc[UR6] ;  /* 0x00000608040075b4 */ /* 0x0009e40008019000 */
[----:B----4-:R-:W-:Y:S01]  /*8ca0*/  NOP ;  /* 0x0000000000007918 */ /* 0x010fe20000000000 */
.L_x_215:
[----:B--2---:R-:W2:Y:S01]  /*8cb0*/  LDL R0, [R1+0x14] ;  /* 0x0000140001007983 */ /* 0x004ea20000100800 */
[----:B------:R-:W-:Y:S05]  /*8cc0*/  WARPSYNC.ALL ;  /* 0x0000000000007948 */ /* 0x000fea0003800000 */
[----:B------:R-:W-:Y:S01]  /*8cd0*/  UIADD3 UR4, UR37, 0x18400, URZ ;  /* 0x0001840025047890 */ /* 0x000fe2000fffe03f */
[----:B------:R-:W-:-:S03]  /*8ce0*/  SHF.R.S32.HI R2, RZ, 0x1f, R17 ;  /* 0x0000001fff027819 */ /* 0x000fc60000011411 */
[----:B------:R-:W-:Y:S01]  /*8cf0*/  ULOP3.LUT UP0, URZ, UR4, 0x3ff, URZ, 0xc0, !UPT ;  /* 0x000003ff043f7892 */ /* 0x000fe2000f80c03f */
[----:B------:R-:W-:Y:S05]  /*8d00*/  BAR.SYNC.DEFER_BLOCKING 0x8, 0x180 ;  /* 0x0206000000007b1d */ /* 0x000fea0000010000 */
[----:B------:R-:W-:Y:S02]  /*8d10*/  PLOP3.LUT P0, PT, PT, PT, UP0, 0x80, 0x0 ;  /* 0x000000000000781c */ /* 0x000fe40003f0f008 */
[----:B--2---:R-:W-:-:S05]  /*8d20*/  SHF.R.S32.HI R0, RZ, 0x1f, R0 ;  /* 0x0000001fff007819 */ /* 0x004fca0000011400 */
[----:B------:R2:W-:Y:S04]  /*8d30*/  STL [R1+0x48], R0 ;  /* 0x0000480001007387 */ /* 0x0005e80000100800 */
[----:B------:R2:W-:Y:S02]  /*8d40*/  STL [R1+0x40], R2 ;  /* 0x0000400201007387 */ /* 0x0005e40000100800 */
[----:B------:R-:W-:Y:S05]  /*8d50*/  @!P0 BRA `(.L_x_220) ;  /* 0x0000000000408947 */ /* 0x000fea0003800000 */
[----:B--2---:R-:W-:Y:S01]  /*8d60*/  MOV R2, 0x0 ;  /* 0x0000000000027802 */ /* 0x004fe20000000f00 */
[----:B------:R-:W-:Y:S01]  /*8d70*/  ULDC.64 UR6, c[0x4][0x98] ;  /* 0x0100260000067ab9 */ /* 0x000fe20000000a00 */
[----:B------:R-:W-:Y:S01]  /*8d80*/  ULDC.64 UR8, c[0x4][0xa0] ;  /* 0x0100280000087ab9 */ /* 0x000fe20000000a00 */
[----:B------:R-:W-:Y:S01]  /*8d90*/  ULDC.64 UR4, c[0x4][0x20] ;  /* 0x0100080000047ab9 */ /* 0x000fe20000000a00 */
[----:B------:R-:W-:Y:S02]  /*8da0*/  IMAD.U32 R4, RZ, RZ, UR6 ;  /* 0x00000006ff047e24 */ /* 0x000fe4000f8e00ff */
[----:B------:R-:W2:Y:S01]  /*8db0*/  LDC.64 R2, c[0x4][R2] ;  /* 0x0100000002027b82 */ /* 0x000ea20000000a00 */
[----:B------:R-:W-:Y:S02]  /*8dc0*/  IMAD.U32 R5, RZ, RZ, UR7 ;  /* 0x00000007ff057e24 */ /* 0x000fe4000f8e00ff */
[----:B------:R-:W-:Y:S02]  /*8dd0*/  IMAD.U32 R6, RZ, RZ, UR8 ;  /* 0x00000008ff067e24 */ /* 0x000fe4000f8e00ff */
[----:B-1----:R-:W-:-:S02]  /*8de0*/  IMAD.U32 R7, RZ, RZ, UR9 ;  /* 0x00000009ff077e24 */ /* 0x002fc4000f8e00ff */
[----:B------:R-:W-:Y:S02]  /*8df0*/  IMAD.U32 R10, RZ, RZ, UR4 ;  /* 0x00000004ff0a7e24 */ /* 0x000fe4000f8e00ff */
[----:B------:R-:W-:Y:S02]  /*8e00*/  IMAD.U32 R11, RZ, RZ, UR5 ;  /* 0x00000005ff0b7e24 */ /* 0x000fe4000f8e00ff */
[----:B------:R-:W-:Y:S02]  /*8e10*/  IMAD.MOV.U32 R8, RZ, RZ, 0x70 ;  /* 0x00000070ff087424 */ /* 0x000fe400078e00ff */
[----:B------:R-:W-:Y:S02]  /*8e20*/  IMAD.MOV.U32 R12, RZ, RZ, 0x1 ;  /* 0x00000001ff0c7424 */ /* 0x000fe400078e00ff */
[----:B------:R-:W-:-:S07]  /*8e30*/  IMAD.MOV.U32 R13, RZ, RZ, RZ ;  /* 0x000000ffff0d7224 */ /* 0x000fce00078e00ff */
[----:B------:R-:W-:-:S07]  /*8e40*/  LEPC R20, `(.L_x_220) ;  /* 0x000000001014794e */ /* 0x000fce0000000000 */
[----:B0-23--:R-:W-:Y:S05]  /*8e50*/  CALL.ABS.NOINC R2 ;  /* 0x0000000002007343 */ /* 0x00dfea0003c00000 */
.L_x_220:
[----:B--2---:R-:W3:Y:S01]  /*8e60*/  LDL R2, [R1+0x40] ;  /* 0x0000400001027983 */ /* 0x004ee20000100800 */
[----:B------:R-:W2:Y:S01]  /*8e70*/  LDC R6, c[0x0][0x448] ;  /* 0x00011200ff067b82 */ /* 0x000ea20000000800 */
[----:B------:R-:W-:Y:S01]  /*8e80*/  ULDC UR4, c[0x0][0xd38] ;  /* 0x00034e0000047ab9 */ /* 0x000fe20000000800 */
[----:B------:R-:W-:Y:S01]  /*8e90*/  ULDC.64 UR6, c[0x0][0x280] ;  /* 0x0000a00000067ab9 */ /* 0x000fe20000000a00 */
[----:B------:R-:W4:Y:S04]  /*8ea0*/  LDL.LU R0, [R1+0x10] ;  /* 0x0000100001007983 */ /* 0x000f280000300800 */
[----:B------:R-:W4:Y:S04]  /*8eb0*/  LDL R4, [R1+0x24] ;  /* 0x0000240001047983 */ /* 0x000f280000100800 */
[----:B------:R-:W4:Y:S01]  /*8ec0*/  LDL R10, [R1+0x48] ;  /* 0x00004800010a7983 */ /* 0x000f220000100800 */
[----:B------:R-:W0:Y:S01]  /*8ed0*/  S2R R3, SR_TID.X ;  /* 0x0000000000037919 */ /* 0x000e220000002100 */
[----:B------:R-:W0:Y:S02]  /*8ee0*/  S2R R5, SR_TID.X ;  /* 0x0000000000057919 */ /* 0x000e240000002100 */
[----:B-1----:R-:W4:Y:S01]  /*8ef0*/  LDL R8, [R1+0x14] ;  /* 0x0000140001087983 */ /* 0x002f220000100800 */
[----:B--2---:R-:W-:-:S02]  /*8f00*/  ISETP.NE.AND P0, PT, R6, 0x1, PT ;  /* 0x000000010600780c */ /* 0x004fc40003f05270 */
[----:B0-----:R-:W-:-:S04]  /*8f10*/  LOP3.LUT R3, R3, 0x7f, RZ, 0xc0, !PT ;  /* 0x0000007f03037812 */ /* 0x001fc800078ec0ff */
[----:B------:R-:W-:Y:S01]  /*8f20*/  SHF.R.U32.HI R7, RZ, 0x3, R3 ;  /* 0x00000003ff077819 */ /* 0x000fe20000011603 */
[----:B------:R-:W-:-:S06]  /*8f30*/  IMAD.SHL.U32 R5, R5, 0x10, RZ ;  /* 0x0000001005057824 */ /* 0x000fcc00078e00ff */
[----:B------:R-:W0:Y:S01]  /*8f40*/  @P0 LDC R3, c[0x0][0x450] ;  /* 0x00011400ff030b82 */ /* 0x000e220000000800 */
[----:B------:R-:W-:Y:S01]  /*8f50*/  LOP3.LUT R5, R7, 0x70, R5, 0xf8, !PT ;  /* 0x0000007007057812 */ /* 0x000fe200078ef805 */
[----:B---3--:R-:W-:-:S06]  /*8f60*/  IMAD.MOV.U32 R9, RZ, RZ, R2 ;  /* 0x000000ffff097224 */ /* 0x008fcc00078e0002 */
[----:B------:R-:W1:Y:S01]  /*8f70*/  @P0 LDC R2, c[0x0][0x44c] ;  /* 0x00011300ff020b82 */ /* 0x000e620000000800 */
[----:B----4-:R-:W-:-:S04]  /*8f80*/  IMAD.MOV R0, RZ, RZ, -R0 ;  /* 0x000000ffff007224 */ /* 0x010fc800078e0a00 */
[----:B------:R-:W-:Y:S01]  /*8f90*/  IMAD R0, R0, UR4, R4 ;  /* 0x0000000400007c24 */ /* 0x000fe2000f8e0204 */
[----:B------:R-:W-:-:S03]  /*8fa0*/  ULDC.64 UR4, c[0x0][0x2d8] ;  /* 0x0000b60000047ab9 */ /* 0x000fc60000000a00 */
[----:B------:R-:W-:-:S05]  /*8fb0*/  IMAD.SHL.U32 R4, R0, 0x80, RZ ;  /* 0x0000008000047824 */ /* 0x000fca00078e00ff */
[----:B------:R-:W-:Y:S01]  /*8fc0*/  LOP3.LUT R7, R5, R4, RZ, 0xfc, !PT ;  /* 0x0000000405077212 */ /* 0x000fe200078efcff */
[----:B------:R-:W-:-:S04]  /*8fd0*/  IMAD R5, R9, UR4, RZ ;  /* 0x0000000409057c24 */ /* 0x000fc8000f8e02ff */
[----:B------:R-:W-:Y:S01]  /*8fe0*/  IMAD.MOV.U32 R0, RZ, RZ, R7 ;  /* 0x000000ffff007224 */ /* 0x000fe200078e0007 */
[----:B------:R2:W-:Y:S01]  /*8ff0*/  STL [R1+0x18], R7 ;  /* 0x0000180701007387 */ /* 0x0005e20000100800 */
[----:B------:R-:W-:Y:S02]  /*9000*/  IMAD R5, R17, UR5, R5 ;  /* 0x0000000511057c24 */ /* 0x000fe4000f8e0205 */
[----:B-1----:R-:W-:-:S05]  /*9010*/  @P0 IMAD.HI.U32 R2, R7, R2, RZ ;  /* 0x0000000207020227 */ /* 0x002fca00078e00ff */
[----:B0-----:R-:W-:Y:S01]  /*9020*/  @P0 SHF.R.U32.HI R0, RZ, R3, R2 ;  /* 0x00000003ff000219 */ /* 0x001fe20000011602 */
[----:B------:R-:W-:Y:S01]  /*9030*/  IMAD.WIDE.U32 R2, R17, UR4, RZ ;  /* 0x0000000411027c25 */ /* 0x000fe2000f8e00ff */
[----:B------:R-:W-:-:S03]  /*9040*/  ULDC.64 UR4, c[0x0][0x2e0] ;  /* 0x0000b80000047ab9 */ /* 0x000fc60000000a00 */
[----:B------:R-:W-:Y:S02]  /*9050*/  IMAD.IADD R3, R3, 0x1, R5 ;  /* 0x0000000103037824 */ /* 0x000fe400078e0205 */
[----:B------:R-:W-:Y:S02]  /*9060*/  IMAD R5, R10, UR4, RZ ;  /* 0x000000040a057c24 */ /* 0x000fe4000f8e02ff */
[----:B------:R2:W5:Y:S01]  /*9070*/  LDL R10, [R1+0x4] ;  /* 0x00000400010a7983 */ /* 0x0005620000100800 */
[----:B------:R-:W-:-:S04]  /*9080*/  IMAD.WIDE.U32 R2, R8, UR4, R2 ;  /* 0x0000000408027c25 */ /* 0x000fc8000f8e0002 */
[----:B------:R-:W-:Y:S01]  /*9090*/  IMAD R5, R8, UR5, R5 ;  /* 0x0000000508057c24 */ /* 0x000fe2000f8e0205 */
[----:B------:R-:W-:Y:S01]  /*90a0*/  ULDC.64 UR4, c[0x0][0x2d0] ;  /* 0x0000b40000047ab9 */ /* 0x000fe20000000a00 */
[----:B------:R-:W0:Y:S02]  /*90b0*/  S2R R8, SR_TID.X ;  /* 0x0000000000087919 */ /* 0x000e240000002100 */
[----:B------:R-:W-:Y:S01]  /*90c0*/  IMAD.IADD R3, R3, 0x1, R5 ;  /* 0x0000000103037824 */ /* 0x000fe200078e0205 */
[----:B------:R-:W-:Y:S01]  /*90d0*/  SHF.R.S32.HI R5, RZ, 0x1f, R0 ;  /* 0x0000001fff057819 */ /* 0x000fe20000011400 */
[----:B------:R-:W-:-:S04]  /*90e0*/  IMAD.WIDE.U32 R2, R0, UR4, R2 ;  /* 0x0000000400027c25 */ /* 0x000fc8000f8e0002 */
[----:B------:R-:W-:-:S04]  /*90f0*/  IMAD R5, R5, UR4, RZ ;  /* 0x0000000405057c24 */ /* 0x000fc8000f8e02ff */
[----:B------:R-:W-:Y:S01]  /*9100*/  IMAD R5, R0, UR5, R5 ;  /* 0x0000000500057c24 */ /* 0x000fe2000f8e0205 */
[----:B------:R-:W-:Y:S01]  /*9110*/  ULDC.64 UR4, c[0x0][0x2c8] ;  /* 0x0000b20000047ab9 */ /* 0x000fe20000000a00 */
[----:B------:R-:W-:Y:S02]  /*9120*/  IMAD.MOV R0, RZ, RZ, -R0 ;  /* 0x000000ffff007224 */ /* 0x000fe400078e0a00 */
[----:B------:R-:W-:Y:S02]  /*9130*/  IMAD.IADD R3, R3, 0x1, R5 ;  /* 0x0000000103037824 */ /* 0x000fe400078e0205 */
[----:B------:R-:W-:-:S05]  /*9140*/  IMAD R0, R6, R0, R7 ;  /* 0x0000000006007224 */ /* 0x000fca00078e0207 */
[----:B------:R-:W-:Y:S01]  /*9150*/  SHF.R.S32.HI R5, RZ, 0x1f, R0 ;  /* 0x0000001fff057819 */ /* 0x000fe20000011400 */
[----:B------:R-:W-:-:S04]  /*9160*/  IMAD.WIDE.U32 R2, R0, UR4, R2 ;  /* 0x0000000400027c25 */ /* 0x000fc8000f8e0002 */
[----:B------:R-:W-:Y:S01]  /*9170*/  IMAD R5, R5, UR4, RZ ;  /* 0x0000000405057c24 */ /* 0x000fe2000f8e02ff */
[----:B------:R-:W-:Y:S01]  /*9180*/  ULDC UR4, c[0x0][0x2b8] ;  /* 0x0000ae0000047ab9 */ /* 0x000fe20000000800 */
[----:B0-----:R-:W-:Y:S02]  /*9190*/  IMAD.SHL.U32 R8, R8, 0x8, RZ ;  /* 0x0000000808087824 */ /* 0x001fe400078e00ff */
[----:B------:R-:W-:-:S03]  /*91a0*/  IMAD R5, R0, UR5, R5 ;  /* 0x0000000500057c24 */ /* 0x000fc6000f8e0205 */
[----:B------:R-:W-:Y:S01]  /*91b0*/  LOP3.LUT R8, R8, 0x38, RZ, 0xc0, !PT ;  /* 0x0000003808087812 */ /* 0x000fe200078ec0ff */
[----:B------:R-:W-:Y:S01]  /*91c0*/  IMAD.IADD R5, R3, 0x1, R5 ;  /* 0x0000000103057824 */ /* 0x000fe200078e0205 */
[----:B------:R-:W-:Y:S02]  /*91d0*/  LEA R0, P1, R2, UR6, 0x1 ;  /* 0x0000000602007c11 */ /* 0x000fe4000f8208ff */
[----:B------:R-:W-:Y:S01]  /*91e0*/  ISETP.GE.AND P0, PT, R8, UR4, PT ;  /* 0x0000000408007c0c */ /* 0x000fe2000bf06270 */
[----:B------:R-:W-:Y:S01]  /*91f0*/  UMOV UR4, 0xffffffff ;  /* 0xffffffff00047882 */ /* 0x000fe20000000000 */
[----:B------:R-:W-:Y:S02]  /*9200*/  LEA.HI.X R2, R2, UR7, R5, 0x1, P1 ;  /* 0x0000000702027c11 */ /* 0x000fe400088f0c05 */
[----:B--2---:R-:W-:Y:S09]  /*9210*/  BRA.DIV UR4, `(.L_x_221) ;  /* 0x0000003e04987947 */ /* 0x004ff2000b800000 */
[----:B------:R-:W0:Y:S01]  /*9220*/  S2R R5, SR_TID.X ;  /* 0x0000000000057919 */ /* 0x000e220000002100 */
[----:B------:R-:W-:Y:S02]  /*9230*/  ULDC UR4, c[0x0][0x288] ;  /* 0x0000a20000047ab9 */ /* 0x000fe40000000800 */
[----:B------:R-:W-:Y:S01]  /*9240*/  IMAD R3, R6, UR4, RZ ;  /* 0x0000000406037c24 */ /* 0x000fe2000f8e02ff */
[----:B------:R-:W1:Y:S01]  /*9250*/  S2R R11, SR_TID.X ;  /* 0x00000000000b7919 */ /* 0x000e620000002100 */
[----:B------:R-:W-:Y:S04]  /*9260*/  SHFL.IDX PT, R7, R2, RZ, 0x181f ;  /* 0x00181fff02077589 */ /* 0x000fe800000e0000 */
[----:B------:R-:W-:Y:S01]  /*9270*/  SHFL.IDX PT, R6, R0, 0x1, 0x181f ;  /* 0x00381f0000067f89 */ /* 0x000fe200000e0000 */
[----:B0-----:R-:W-:-:S04]  /*9280*/  LOP3.LUT R5, R5, 0x7f, RZ, 0xc0, !PT ;  /* 0x0000007f05057812 */ /* 0x001fc800078ec0ff */
[----:B------:R-:W-:Y:S01]  /*9290*/  SHF.R.U32.HI R8, RZ, 0x3, R5 ;  /* 0x00000003ff087819 */ /* 0x000fe20000011605 */
[----:B-1----:R-:W-:Y:S01]  /*92a0*/  IMAD.SHL.U32 R11, R11, 0x8, RZ ;  /* 0x000000080b0b7824 */ /* 0x002fe200078e00ff */
[----:B------:R-:W0:Y:S03]  /*92b0*/  SHFL.IDX PT, R5, R0, RZ, 0x181f ;  /* 0x00181fff00057589 */ /* 0x000e2600000e0000 */
[----:B------:R-:W-:Y:S01]  /*92c0*/  IMAD.IADD R12, R8, 0x1, R4 ;  /* 0x00000001080c7824 */ /* 0x000fe200078e0204 */
[----:B------:R-:W-:Y:S01]  /*92d0*/  LOP3.LUT R11, R11, 0x38, RZ, 0xc0, !PT ;  /* 0x000000380b0b7812 */ /* 0x000fe200078ec0ff */
[----:B------:R-:W1:Y:S02]  /*92e0*/  SHFL.IDX PT, R8, R2, 0x1, 0x181f ;  /* 0x00381f0002087f89 */ /* 0x000e6400000e0000 */
[C---:B------:R-:W-:Y:S01]  /*92f0*/  VIADD R13, R12.reuse, 0x10 ;  /* 0x000000100c0d7836 */ /* 0x040fe20000000000 */
[CC--:B------:R-:W-:Y:S01]  /*9300*/  ISETP.GE.AND P1, PT, R12.reuse, R3.reuse, PT ;  /* 0x000000030c00720c */ /* 0x0c0fe20003f26270 */
[----:B------:R-:W-:Y:S03]  /*9310*/  STL [R1+0x10], R12 ;  /* 0x0000100c01007387 */ /* 0x000fe60000100800 */
[----:B------:R-:W-:Y:S01]  /*9320*/  ISETP.GE.AND P2, PT, R13, R3, PT ;  /* 0x000000030d00720c */ /* 0x000fe20003f46270 */
[----:B------:R2:W-:Y:S02]  /*9330*/  STL [R1+0x28], R13 ;  /* 0x0000280d01007387 */ /* 0x0005e40000100800 */
[----:B--2---:R-:W-:-:S06]  /*9340*/  VIADD R13, R12, 0x20 ;  /* 0x000000200c0d7836 */ /* 0x004fcc0000000000 */
[----:B0-----:R-:W-:Y:S01]  /*9350*/  @!P1 LEA R5, P3, R11, R5, 0x1 ;  /* 0x000000050b059211 */ /* 0x001fe200078608ff */
[----:B------:R-:W-:Y:S04]  /*9360*/  STL [R1+0x2c], R13 ;  /* 0x00002c0d01007387 */ /* 0x000fe80000100800 */
[----:B------:R-:W-:Y:S02]  /*9370*/  @!P1 IMAD.X R4, RZ, RZ, R7, P3 ;  /* 0x000000ffff049224 */ /* 0x000fe400018e0607 */
[----:B------:R-:W-:-:S03]  /*9380*/  VIADD R7, R12, 0x30 ;  /* 0x000000300c077836 */ /* 0x000fc60000000000 */
[-C--:B------:R-:W-:Y:S02]  /*9390*/  @!P1 LOP3.LUT R5, R5, R4.reuse, RZ, 0x3c, !PT ;  /* 0x0000000405059212 */ /* 0x080fe400078e3cff */
[----:B------:R-:W-:Y:S02]  /*93a0*/  STL [R1+0x30], R7 ;  /* 0x0000300701007387 */ /* 0x000fe40000100800 */
[----:B------:R-:W-:-:S04]  /*93b0*/  @!P1 LOP3.LUT R4, R5, R4, RZ, 0x3c, !PT ;  /* 0x0000000405049212 */ /* 0x000fc800078e3cff */
[----:B------:R-:W-:-:S05]  /*93c0*/  @!P1 LOP3.LUT R5, R5, R4, RZ, 0x3c, !PT ;  /* 0x0000000405059212 */ /* 0x000fca00078e3cff */
[----:B-----5:R0:W-:Y:S02]  /*93d0*/  @!P1 LDGSTS.E.BYPASS.LTC128B.128 [R10+0x18400], desc[UR46][R4.64], !P0 ;  /* 0x18400000040a9fae */ /* 0x0201e4000c101d6e */
[----:B0-----:R-:W-:Y:S02]  /*93e0*/  @!P2 LEA R5, P1, R11, R6, 0x1 ;  /* 0x000000060b05a211 */ /* 0x001fe400078208ff */
[----:B------:R-:W-:Y:S03]  /*93f0*/  SHFL.IDX PT, R6, R2, 0x2, 0x181f ;  /* 0x00581f0002067f89 */ /* 0x000fe600000e0000 */
[----:B-1----:R-:W-:Y:S01]  /*9400*/  @!P2 IMAD.X R4, RZ, RZ, R8, P1 ;  /* 0x000000ffff04a224 */ /* 0x002fe200008e0608 */
[----:B------:R-:W-:-:S04]  /*9410*/  ISETP.GE.AND P1, PT, R13, R3, PT ;  /* 0x000000030d00720c */ /* 0x000fc80003f26270 */
[----:B------:R-:W-:-:S04]  /*9420*/  @!P2 LOP3.LUT R5, R5, R4, RZ, 0x3c, !PT ;  /* 0x000000040505a212 */ /* 0x000fc800078e3cff */
[----:B------:R-:W-:-:S04]  /*9430*/  @!P2 LOP3.LUT R4, R5, R4, RZ, 0x3c, !PT ;  /* 0x000000040504a212 */ /* 0x000fc800078e3cff */
[----:B------:R-:W-:-:S05]  /*9440*/  @!P2 LOP3.LUT R5, R5, R4, RZ, 0x3c, !PT ;  /* 0x000000040505a212 */ /* 0x000fca00078e3cff */
[----:B------:R0:W-:Y:S04]  /*9450*/  @!P2 LDGSTS.E.BYPASS.LTC128B.128 [R10+0x18c00], desc[UR46][R4.64], !P0 ;  /* 0x18c00000040aafae */ /* 0x0001e8000c101d6e */
[----:B0-----:R-:W0:Y:S02]  /*9460*/  SHFL.IDX PT, R4, R0, 0x2, 0x181f ;  /* 0x00581f0000047f89 */ /* 0x001e2400000e0000 */
[----:B0-----:R-:W-:-:S05]  /*9470*/  @!P1 LEA R5, P2, R11, R4, 0x1 ;  /* 0x000000040b059211 */ /* 0x001fca00078408ff */
[----:B------:R-:W-:Y:S02]  /*9480*/  @!P1 IMAD.X R4, RZ, RZ, R6, P2 ;  /* 0x000000ffff049224 */ /* 0x000fe400010e0606 */
[----:B------:R-:W-:Y:S03]  /*9490*/  SHFL.IDX PT, R6, R2, 0x3, 0x181f ;  /* 0x00781f0002067f89 */ /* 0x000fe600000e0000 */
[----:B------:R-:W-:-:S04]  /*94a0*/  @!P1 LOP3.LUT R5, R5, R4, RZ, 0x3c, !PT ;  /* 0x0000000405059212 */ /* 0x000fc800078e3cff */
[----:B------:R-:W-:-:S04]  /*94b0*/  @!P1 LOP3.LUT R4, R5, R4, RZ, 0x3c, !PT ;  /* 0x0000000405049212 */ /* 0x000fc800078e3cff */
[----:B------:R-:W-:-:S05]  /*94c0*/  @!P1 LOP3.LUT R5, R5, R4, RZ, 0x3c, !PT ;  /* 0x0000000405059212 */ /* 0x000fca00078e3cff */
[----:B------:R0:W-:Y:S01]  /*94d0*/  @!P1 LDGSTS.E.BYPASS.LTC128B.128 [R10+0x19400], desc[UR46][R4.64], !P0 ;  /* 0x19400000040a9fae */ /* 0x0001e2000c101d6e */
[----:B------:R-:W-:Y:S01]  /*94e0*/  ISETP.GE.AND P1, PT, R7, R3, PT ;  /* 0x000000030700720c */ /* 0x000fe20003f26270 */
[----:B------:R-:W-:-:S05]  /*94f0*/  VIADD R7, R12, 0x40 ;  /* 0x000000400c077836 */ /* 0x000fca0000000000 */
[----:B------:R-:W-:Y:S04]  /*9500*/  STL [R1+0x34], R7 ;  /* 0x0000340701007387 */ /* 0x000fe80000100800 */
[----:B0-----:R-:W0:Y:S03]  /*9510*/  SHFL.IDX PT, R4, R0, 0x3, 0x181f ;  /* 0x00781f0000047f89 */ /* 0x001e2600000e0000 */
        /* <DEDUP_REMOVED lines=29> */
[----:B------:R-:W-:-:S03]  /*96f0*/  ISETP.GE.AND P1, PT, R7, R3, PT ;  /* 0x000000030700720c */ /* 0x000fc60003f26270 */
[----:B0-----:R-:W0:Y:S04]  /*9700*/  SHFL.IDX PT, R4, R0, 0x6, 0x181f ;  /* 0x00d81f0000047f89 */ /* 0x001e2800000e0000 */
[----:B------:R-:W1:Y:S06]  /*9710*/  SHFL.IDX PT, R0, R0, 0x7, 0x181f ;  /* 0x00f81f0000007f89 */ /* 0x000e6c00000e0000 */
[----:B0-----:R-:W-:-:S05]  /*9720*/  @!P1 LEA R5, P2, R11, R4, 0x1 ;  /* 0x000000040b059211 */ /* 0x001fca00078408ff */
[----:B------:R-:W-:-:S05]  /*9730*/  @!P1 IMAD.X R4, RZ, RZ, R6, P2 ;  /* 0x000000ffff049224 */ /* 0x000fca00010e0606 */
[----:B------:R-:W-:-:S04]  /*9740*/  @!P1 LOP3.LUT R5, R5, R4, RZ, 0x3c, !PT ;  /* 0x0000000405059212 */ /* 0x000fc800078e3cff */
[----:B------:R-:W-:-:S04]  /*9750*/  @!P1 LOP3.LUT R4, R5, R4, RZ, 0x3c, !PT ;  /* 0x0000000405049212 */ /* 0x000fc800078e3cff */
[----:B------:R-:W-:-:S05]  /*9760*/  @!P1 LOP3.LUT R5, R5, R4, RZ, 0x3c, !PT ;  /* 0x0000000405059212 */ /* 0x000fca00078e3cff */
[----:B------:R0:W-:Y:S04]  /*9770*/  @!P1 LDGSTS.E.BYPASS.LTC128B.128 [R10+0x1b400], desc[UR46][R4.64], !P0 ;  /* 0x1b400000040a9fae */ /* 0x0001e8000c101d6e */
[----:B01----:R0:W2:Y:S02]  /*9780*/  SHFL.IDX PT, R4, R2, 0x7, 0x181f ;  /* 0x00f81f0002047f89 */ /* 0x0030a400000e0000 */
.L_x_328:
[----:B------:R-:W3:Y:S01]  /*9790*/  LDL R5, [R1+0x10] ;  /* 0x0000100001057983 */ /* 0x000ee20000100800 */
[----:B0-----:R-:W0:Y:S02]  /*97a0*/  S2R R2, SR_TID.X ;  /* 0x0000000000027919 */ /* 0x001e240000002100 */
[----:B0-----:R-:W-:-:S05]  /*97b0*/  IMAD.SHL.U32 R2, R2, 0x8, RZ ;  /* 0x0000000802027824 */ /* 0x001fca00078e00ff */
[----:B------:R-:W-:Y:S01]  /*97c0*/  LOP3.LUT R2, R2, 0x38, RZ, 0xc0, !PT ;  /* 0x0000003802027812 */ /* 0x000fe200078ec0ff */
[----:B---3--:R-:W-:-:S05]  /*97d0*/  VIADD R5, R5, 0x70 ;  /* 0x0000007005057836 */ /* 0x008fca0000000000 */
[----:B------:R-:W-:Y:S01]  /*97e0*/  ISETP.GE.AND P1, PT, R5, R3, PT ;  /* 0x000000030500720c */ /* 0x000fe20003f26270 */
[----:B------:R0:W-:-:S12]  /*97f0*/  STL [R1+0x50], R5 ;  /* 0x0000500501007387 */ /* 0x0001d80000100800 */
[----:B------:R-:W-:-:S05]  /*9800*/  @!P1 LEA R2, P2, R2, R0, 0x1 ;  /* 0x0000000002029211 */ /* 0x000fca00078408ff */
[----:B--2---:R-:W-:-:S05]  /*9810*/  @!P1 IMAD.X R3, RZ, RZ, R4, P2 ;  /* 0x000000ffff039224 */ /* 0x004fca00010e0604 */
[----:B------:R-:W-:Y:S01]  /*9820*/  @!PT LDS RZ, [RZ] ;  /* 0x00000000fffff984 */ /* 0x000fe20000000800 */
[----:B------:R-:W-:Y:S01]  /*9830*/  @!PT LDS RZ, [RZ] ;  /* 0x00000000fffff984 */ /* 0x000fe20000000800 */
[----:B------:R-:W-:Y:S01]  /*9840*/  @!PT LDS RZ, [RZ] ;  /* 0x00000000fffff984 */ /* 0x000fe20000000800 */
[----:B------:R1:W-:Y:S01]  /*9850*/  @!P1 LDGSTS.E.BYPASS.LTC128B.128 [R10+0x1bc00], desc[UR46][R2.64], !P0 ;  /* 0x1bc00000020a9fae */ /* 0x0003e2000c101d6e */
[----:B------:R-:W-:Y:S01]  /*9860*/  NOP ;  /* 0x0000000000007918 */ /* 0x000fe20000000000 */
[----:B------:R-:W-:Y:S02]  /*9870*/  SYNCS.ARRIVE.TRANS64.RED.A0T1 RZ, [UR37+0x32400], RZ ;  /* 0x032400ffffff79a7 */ /* 0x000fe40008200425 */
[----:B------:R-:W-:Y:S01]  /*9880*/  ARRIVES.LDGSTSBAR.64.TRANSCNT [UR37+0x32400] ;  /* 0x03240000ff0079b0 */ /* 0x000fe20008000aa5 */
[----:B------:R-:W-:Y:S01]  /*9890*/  NOP ;  /* 0x0000000000007918 */ /* 0x000fe20000000000 */
[----:B------:R-:W-:Y:S01]  /*98a0*/  ULDC.64 UR6, c[0x0][0x3d8] ;  /* 0x0000f60000067ab9 */ /* 0x000fe20000000a00 */
[----:B------:R-:W-:Y:S01]  /*98b0*/  UIADD3 UR4, UR37, 0x22400, URZ ;  /* 0x0002240025047890 */ /* 0x000fe2000fffe03f */
[----:B------:R-:W-:Y:S01]  /*98c0*/  IMAD R0, R9, UR6, RZ ;  /* 0x0000000609007c24 */ /* 0x000fe2000f8e02ff */
[----:B------:R-:W-:Y:S01]  /*98d0*/  SYNCS.ARRIVE.TRANS64.A1T0 RZ, [UR37+0x32400], RZ ;  /* 0x032400ffffff79a7 */ /* 0x000fe20008100025 */
[----:B-1----:R-:W-:Y:S01]  /*98e0*/  IMAD.WIDE.U32 R2, R17, UR6, RZ ;  /* 0x0000000611027c25 */ /* 0x002fe2000f8e00ff */
[----:B------:R-:W-:-:S03]  /*98f0*/  ULOP3.LUT UP0, URZ, UR4, 0x3ff, URZ, 0xc0, !UPT ;  /* 0x000003ff043f7892 */ /* 0x000fc6000f80c03f */
[----:B------:R-:W-:Y:S01]  /*9900*/  IMAD R0, R17, UR7, R0 ;  /* 0x0000000711007c24 */ /* 0x000fe2000f8e0200 */
[----:B------:R0:W-:Y:S02]  /*9910*/  STL.64 [R1+0x40], R2 ;  /* 0x0000400201007387 */ /* 0x0001e40000100a00 */
[----:B------:R-:W-:Y:S01]  /*9920*/  PLOP3.LUT P0, PT, PT, PT, UP0, 0x80, 0x0 ;  /* 0x000000000000781c */ /* 0x000fe20003f0f008 */
[----:B------:R-:W-:-:S05]  /*9930*/  IMAD.IADD R0, R3, 0x1, R0 ;  /* 0x0000000103007824 */ /* 0x000fca00078e0200 */
[----:B------:R0:W-:Y:S07]  /*9940*/  STL [R1+0x54], R0 ;  /* 0x0000540001007387 */ /* 0x0001ee0000100800 */
[----:B------:R-:W-:Y:S05]  /*9950*/  @!P0 BRA `(.L_x_222) ;  /* 0x0000000000408947 */ /* 0x000fea0003800000 */
[----:B0-----:R-:W-:Y:S01]  /*9960*/  MOV R2, 0x0 ;  /* 0x0000000000027802 */ /* 0x001fe20000000f00 */
[----:B------:R-:W-:Y:S01]  /*9970*/  ULDC.64 UR6, c[0x4][0x98] ;  /* 0x0100260000067ab9 */ /* 0x000fe20000000a00 */
[----:B------:R-:W-:Y:S01]  /*9980*/  ULDC.64 UR8, c[0x4][0xa0] ;  /* 0x0100280000087ab9 */ /* 0x000fe20000000a00 */
[----:B------:R-:W-:Y:S01]  /*9990*/  ULDC.64 UR4, c[0x4][0x28] ;  /* 0x01000a0000047ab9 */ /* 0x000fe20000000a00 */
[----:B------:R-:W-:Y:S02]  /*99a0*/  IMAD.U32 R4, RZ, RZ, UR6 ;  /* 0x00000006ff047e24 */ /* 0x000fe4000f8e00ff */
        /* <DEDUP_REMOVED lines=11> */
.L_x_222:
[----:B0-----:R-:W2:Y:S01]  /*9a60*/  LDL.LU R5, [R1+0x54] ;  /* 0x0000540001057983 */ /* 0x001ea20000300800 */
[----:B------:R-:W0:Y:S01]  /*9a70*/  LDC R6, c[0x0][0x448] ;  /* 0x00011200ff067b82 */ /* 0x000e220000000800 */
[----:B------:R-:W-:Y:S01]  /*9a80*/  ULDC.64 UR4, c[0x0][0x3e0] ;  /* 0x0000f80000047ab9 */ /* 0x000fe20000000a00 */
[----:B------:R-:W-:Y:S01]  /*9a90*/  ULDC.64 UR6, c[0x0][0x390] ;  /* 0x0000e40000067ab9 */ /* 0x000fe20000000a00 */
[----:B------:R-:W2:Y:S04]  /*9aa0*/  LDL.LU.64 R2, [R1+0x40] ;  /* 0x0000400001027983 */ /* 0x000ea80000300a00 */
[----:B------:R-:W3:Y:S04]  /*9ab0*/  LDL.LU R0, [R1+0x48] ;  /* 0x0000480001007983 */ /* 0x000ee80000300800 */
[----:B------:R-:W4:Y:S04]  /*9ac0*/  LDL.LU R4, [R1+0x14] ;  /* 0x0000140001047983 */ /* 0x000f280000300800 */
[----:B------:R-:W5:Y:S01]  /*9ad0*/  LDL.LU R7, [R1+0x18] ;  /* 0x0000180001077983 */ /* 0x000f620000300800 */
[----:B------:R-:W1:Y:S01]  /*9ae0*/  S2R R8, SR_TID.X ;  /* 0x0000000000087919 */ /* 0x000e620000002100 */
[----:B0-----:R-:W-:Y:S01]  /*9af0*/  ISETP.NE.AND P0, PT, R6, 0x1, PT ;  /* 0x000000010600780c */ /* 0x001fe20003f05270 */
[----:B-1----:R-:W-:-:S05]  /*9b00*/  IMAD.SHL.U32 R8, R8, 0x8, RZ ;  /* 0x0000000808087824 */ /* 0x002fca00078e00ff */
[----:B------:R-:W-:Y:S01]  /*9b10*/  LOP3.LUT R8, R8, 0x38, RZ, 0xc0, !PT ;  /* 0x0000003808087812 */ /* 0x000fe200078ec0ff */
[----:B--2---:R-:W-:-:S06]  /*9b20*/  IMAD.MOV.U32 R3, RZ, RZ, R5 ;  /* 0x000000ffff037224 */ /* 0x004fcc00078e0005 */
[----:B------:R-:W0:Y:S01]  /*9b30*/  @P0 LDC R5, c[0x0][0x450] ;  /* 0x00011400ff050b82 */ /* 0x000e220000000800 */
[----:B---3--:R-:W-:-:S04]  /*9b40*/  IMAD R0, R0, UR4, RZ ;  /* 0x0000000400007c24 */ /* 0x008fc8000f8e02ff */
[C---:B----4-:R-:W-:Y:S02]  /*9b50*/  IMAD R0, R4.reuse, UR5, R0 ;  /* 0x0000000504007c24 */ /* 0x050fe4000f8e0200 */
[----:B------:R-:W-:Y:S01]  /*9b60*/  IMAD.WIDE.U32 R2, R4, UR4, R2 ;  /* 0x0000000404027c25 */ /* 0x000fe2000f8e0002 */
[----:B------:R-:W-:-:S03]  /*9b70*/  ULDC.64 UR4, c[0x0][0x3d0] ;  /* 0x0000f40000047ab9 */ /* 0x000fc60000000a00 */
[----:B------:R-:W-:Y:S02]  /*9b80*/  IMAD.IADD R3, R3, 0x1, R0 ;  /* 0x0000000103037824 */ /* 0x000fe400078e0200 */
[----:B------:R-:W1:Y:S01]  /*9b90*/  @P0 LDC R0, c[0x0][0x44c] ;  /* 0x00011300ff000b82 */ /* 0x000e620000000800 */
[----:B-----5:R-:W-:Y:S02]  /*9ba0*/  IMAD.MOV.U32 R4, RZ, RZ, R7 ;  /* 0x000000ffff047224 */ /* 0x020fe400078e0007 */
[----:B-1----:R-:W-:-:S05]  /*9bb0*/  @P0 IMAD.HI.U32 R0, R7, R0, RZ ;  /* 0x0000000007000227 */ /* 0x002fca00078e00ff */
[----:B0-----:R-:W-:-:S04]  /*9bc0*/  @P0 SHF.R.U32.HI R4, RZ, R5, R0 ;  /* 0x00000005ff040219 */ /* 0x001fc80000011600 */
[--C-:B------:R-:W-:Y:S01]  /*9bd0*/  SHF.R.S32.HI R5, RZ, 0x1f, R4.reuse ;  /* 0x0000001fff057819 */ /* 0x100fe20000011404 */
[----:B------:R-:W-:Y:S02]  /*9be0*/  IMAD.MOV R0, RZ, RZ, -R4 ;  /* 0x000000ffff007224 */ /* 0x000fe400078e0a04 */
[----:B------:R-:W-:-:S04]  /*9bf0*/  IMAD.WIDE.U32 R2, R4, UR4, R2 ;  /* 0x0000000404027c25 */ /* 0x000fc8000f8e0002 */
[----:B------:R-:W-:Y:S02]  /*9c00*/  IMAD R0, R6, R0, R7 ;  /* 0x0000000006007224 */ /* 0x000fe400078e0207 */
[----:B------:R-:W0:Y:S01]  /*9c10*/  S2R R7, SR_TID.X ;  /* 0x0000000000077919 */ /* 0x000e220000002100 */
[----:B------:R-:W-:-:S04]  /*9c20*/  IMAD R5, R5, UR4, RZ ;  /* 0x0000000405057c24 */ /* 0x000fc8000f8e02ff */
[----:B------:R-:W-:Y:S01]  /*9c30*/  IMAD R4, R4, UR5, R5 ;  /* 0x0000000504047c24 */ /* 0x000fe2000f8e0205 */
[----:B------:R-:W-:-:S03]  /*9c40*/  ULDC.64 UR4, c[0x0][0x3c8] ;  /* 0x0000f20000047ab9 */ /* 0x000fc60000000a00 */
[----:B------:R-:W-:Y:S01]  /*9c50*/  IMAD.IADD R3, R3, 0x1, R4 ;  /* 0x0000000103037824 */ /* 0x000fe200078e0204 */
[----:B------:R-:W-:Y:S01]  /*9c60*/  SHF.R.S32.HI R4, RZ, 0x1f, R0 ;  /* 0x0000001fff047819 */ /* 0x000fe20000011400 */
[----:B------:R-:W-:-:S04]  /*9c70*/  IMAD.WIDE.U32 R2, R0, UR4, R2 ;  /* 0x0000000400027c25 */ /* 0x000fc8000f8e0002 */
[----:B------:R-:W-:Y:S01]  /*9c80*/  IMAD R4, R4, UR4, RZ ;  /* 0x0000000404047c24 */ /* 0x000fe2000f8e02ff */
[----:B------:R-:W-:Y:S01]  /*9c90*/  ULDC UR4, c[0x0][0x3b8] ;  /* 0x0000ee0000047ab9 */ /* 0x000fe20000000800 */
[----:B------:R-:W-:Y:S02]  /*9ca0*/  LEA R5, P4, R2, UR6, 0x1 ;  /* 0x0000000602057c11 */ /* 0x000fe4000f8808ff */
[----:B------:R-:W-:Y:S01]  /*9cb0*/  IMAD R0, R0, UR5, R4 ;  /* 0x0000000500007c24 */ /* 0x000fe2000f8e0204 */
[----:B------:R-:W-:-:S03]  /*9cc0*/  ISETP.GE.AND P0, PT, R8, UR4, PT ;  /* 0x0000000408007c0c */ /* 0x000fc6000bf06270 */
[----:B------:R-:W-:-:S05]  /*9cd0*/  IMAD.IADD R0, R3, 0x1, R0 ;  /* 0x0000000103007824 */ /* 0x000fca00078e0200 */
[----:B------:R-:W-:Y:S01]  /*9ce0*/  LEA.HI.X R4, R2, UR7, R0, 0x1, P4 ;  /* 0x0000000702047c11 */ /* 0x000fe2000a0f0c00 */
[----:B0-----:R-:W-:-:S05]  /*9cf0*/  IMAD.SHL.U32 R7, R7, 0x8, RZ ;  /* 0x0000000807077824 */ /* 0x001fca00078e00ff */
[----:B------:R-:W-:-:S04]  /*9d00*/  LOP3.LUT R7, R7, 0x38, RZ, 0xc0, !PT ;  /* 0x0000003807077812 */ /* 0x000fc800078ec0ff */
[C---:B------:R-:W-:Y:S02]  /*9d10*/  LOP3.LUT R10, R7.reuse, 0x40, RZ, 0xfc, !PT ;  /* 0x00000040070a7812 */ /* 0x040fe400078efcff */
[C---:B------:R-:W-:Y:S02]  /*9d20*/  LOP3.LUT R9, R7.reuse, 0x80, RZ, 0xfc, !PT ;  /* 0x0000008007097812 */ /* 0x040fe400078efcff */
[----:B------:R-:W-:Y:S02]  /*9d30*/  LOP3.LUT R7, R7, 0xc0, RZ, 0xfc, !PT ;  /* 0x000000c007077812 */ /* 0x000fe400078efcff */
[----:B------:R-:W-:Y:S02]  /*9d40*/  ISETP.GE.AND P1, PT, R10, UR4, PT ;  /* 0x000000040a007c0c */ /* 0x000fe4000bf26270 */
[----:B------:R-:W-:Y:S02]  /*9d50*/  ISETP.GE.AND P2, PT, R9, UR4, PT ;  /* 0x0000000409007c0c */ /* 0x000fe4000bf46270 */
[----:B------:R-:W-:Y:S01]  /*9d60*/  ISETP.GE.AND P3, PT, R7, UR4, PT ;  /* 0x0000000407007c0c */ /* 0x000fe2000bf66270 */
[----:B------:R-:W-:-:S03]  /*9d70*/  UMOV UR4, 0xffffffff ;  /* 0xffffffff00047882 */ /* 0x000fc60000000000 */
[----:B------:R-:W-:Y:S09]  /*9d80*/  BRA.DIV UR4, `(.L_x_223) ;  /* 0x0000003e04a07947 */ /* 0x000ff2000b800000 */
[----:B------:R-:W2:Y:S01]  /*9d90*/  LDL.LU R3, [R1+0x10] ;  /* 0x0000100001037983 */ /* 0x000ea20000300800 */
[----:B------:R-:W-:-:S03]  /*9da0*/  ULDC UR4, c[0x0][0x288] ;  /* 0x0000a20000047ab9 */ /* 0x000fc60000000800 */
[----:B------:R-:W3:Y:S04]  /*9db0*/  LDL.LU R9, [R1+0x28] ;  /* 0x0000280001097983 */ /* 0x000ee80000300800 */
[----:B------:R-:W4:Y:S04]  /*9dc0*/  LDL.LU R10, [R1+0x2c] ;  /* 0x00002c00010a7983 */ /* 0x000f280000300800 */
[----:B------:R-:W5:Y:S01]  /*9dd0*/  LDL R7, [R1+0x4] ;  /* 0x0000040001077983 */ /* 0x000f620000100800 */
[----:B------:R-:W-:-:S03]  /*9de0*/  IMAD R0, R6, UR4, RZ ;  /* 0x0000000406007c24 */ /* 0x000fc6000f8e02ff */
[----:B------:R-:W-:Y:S04]  /*9df0*/  SHFL.IDX PT, R2, R4, RZ, 0x181f ;  /* 0x00181fff04027589 */ /* 0x000fe800000e0000 */
[----:B------:R-:W-:Y:S01]  /*9e00*/  SHFL.IDX PT, R6, R4, 0x1, 0x181f ;  /* 0x00381f0004067f89 */ /* 0x000fe200000e0000 */
[-C--:B--2---:R-:W-:Y:S02]  /*9e10*/  ISETP.GE.AND P5, PT, R3, R0.reuse, PT ;  /* 0x000000000300720c */ /* 0x084fe40003fa6270 */
[----:B---3--:R-:W-:Y:S02]  /*9e20*/  ISETP.GE.AND P4, PT, R9, R0, PT ;  /* 0x000000000900720c */ /* 0x008fe40003f86270 */
[----:B------:R-:W2:Y:S04]  /*9e30*/  LDL.LU R9, [R1+0x30] ;  /* 0x0000300001097983 */ /* 0x000ea80000300800 */
[----:B------:R-:W0:Y:S04]  /*9e40*/  SHFL.IDX PT, R3, R5, RZ, 0x181f ;  /* 0x00181fff05037589 */ /* 0x000e2800000e0000 */
[----:B------:R-:W3:Y:S01]  /*9e50*/  LDL.LU R11, [R1+0x34] ;  /* 0x00003400010b7983 */ /* 0x000ee20000300800 */
[----:B0-----:R-:W-:-:S05]  /*9e60*/  @!P5 LEA R3, P6, R8, R3, 0x1 ;  /* 0x000000030803d211 */ /* 0x001fca00078c08ff */
[----:B------:R-:W-:-:S05]  /*9e70*/  @!P5 IMAD.X R2, RZ, RZ, R2, P6 ;  /* 0x000000ffff02d224 */ /* 0x000fca00030e0602 */
[----:B------:R-:W-:-:S04]  /*9e80*/  @!P5 LOP3.LUT R3, R3, R2, RZ, 0x3c, !PT ;  /* 0x000000020303d212 */ /* 0x000fc800078e3cff */
[----:B------:R-:W-:-:S04]  /*9e90*/  @!P5 LOP3.LUT R2, R3, R2, RZ, 0x3c, !PT ;  /* 0x000000020302d212 */ /* 0x000fc800078e3cff */
[----:B------:R-:W-:-:S05]  /*9ea0*/  @!P5 LOP3.LUT R3, R3, R2, RZ, 0x3c, !PT ;  /* 0x000000020303d212 */ /* 0x000fca00078e3cff */
[----:B-----5:R-:W-:Y:S04]  /*9eb0*/  @!P5 LDGSTS.E.BYPASS.LTC128B.128 [R7+0x22400], desc[UR46][R2.64], !P0 ;  /* 0x224000000207dfae */ /* 0x020fe8000c101d6e */
[----:B------:R-:W-:Y:S04]  /*9ec0*/  @!P5 LDGSTS.E.BYPASS.LTC128B.128 [R7+0x26400], desc[UR46][R2.64+0x80], !P1 ;  /* 0x264000800207dfae */ /* 0x000fe8000c901d6e */
[----:B------:R-:W-:Y:S04]  /*9ed0*/  @!P5 LDGSTS.E.BYPASS.LTC128B.128 [R7+0x2a400], desc[UR46][R2.64+0x100], !P2 ;  /* 0x2a4001000207dfae */ /* 0x000fe8000d101d6e */
[----:B------:R0:W-:Y:S04]  /*9ee0*/  @!P5 LDGSTS.E.BYPASS.LTC128B.128 [R7+0x2e400], desc[UR46][R2.64+0x180], !P3 ;  /* 0x2e4001800207dfae */ /* 0x0001e8000d901d6e */
[----:B0-----:R-:W0:Y:S02]  /*9ef0*/  SHFL.IDX PT, R2, R5, 0x1, 0x181f ;  /* 0x00381f0005027f89 */ /* 0x001e2400000e0000 */
[----:B0-----:R-:W-:-:S05]  /*9f00*/  @!P4 LEA R2, P6, R8, R2, 0x1 ;  /* 0x000000020802c211 */ /* 0x001fca00078c08ff */
[----:B------:R-:W-:-:S05]  /*9f10*/  @!P4 IMAD.X R3, RZ, RZ, R6, P6 ;  /* 0x000000ffff03c224 */ /* 0x000fca00030e0606 */
[----:B------:R-:W-:Y:S04]  /*9f20*/  @!P4 LDGSTS.E.BYPASS.LTC128B.128 [R7+0x22c00], desc[UR46][R2.64], !P0 ;  /* 0x22c000000207cfae */ /* 0x000fe8000c101d6e */
[----:B------:R-:W-:Y:S04]  /*9f30*/  @!P4 LDGSTS.E.BYPASS.LTC128B.128 [R7+0x26c00], desc[UR46][R2.64+0x80], !P1 ;  /* 0x26c000800207cfae */ /* 0x000fe8000c901d6e */
[----:B------:R-:W-:Y:S04]  /*9f40*/  @!P4 LDGSTS.E.BYPASS.LTC128B.128 [R7+0x2ac00], desc[UR46][R2.64+0x100], !P2 ;  /* 0x2ac001000207cfae */ /* 0x000fe8000d101d6e */
[----:B------:R0:W-:Y:S01]  /*9f50*/  @!P4 LDGSTS.E.BYPASS.LTC128B.128 [R7+0x2ec00], desc[UR46][R2.64+0x180], !P3 ;  /* 0x2ec001800207cfae */ /* 0x0001e2000d901d6e */
[----:B----4-:R-:W-:-:S03]  /*9f60*/  ISETP.GE.AND P4, PT, R10, R0, PT ;  /* 0x000000000a00720c */ /* 0x010fc60003f86270 */
[----:B------:R-:W4:Y:S04]  /*9f70*/  LDL.LU R10, [R1+0x38] ;  /* 0x00003800010a7983 */ /* 0x000f280000300800 */
[----:B------:R-:W-:Y:S04]  /*9f80*/  SHFL.IDX PT, R6, R4, 0x2, 0x181f ;  /* 0x00581f0004067f89 */ /* 0x000fe800000e0000 */
[----:B0-----:R-:W0:Y:S02]  /*9f90*/  SHFL.IDX PT, R2, R5, 0x2, 0x181f ;  /* 0x00581f0005027f89 */ /* 0x001e2400000e0000 */
[----:B0-----:R-:W-:-:S05]  /*9fa0*/  @!P4 LEA R2, P6, R8, R2, 0x1 ;  /* 0x000000020802c211 */ /* 0x001fca00078c08ff */
[----:B------:R-:W-:-:S05]  /*9fb0*/  @!P4 IMAD.X R3, RZ, RZ, R6, P6 ;  /* 0x000000ffff03c224 */ /* 0x000fca00030e0606 */
[----:B------:R-:W-:Y:S04]  /*9fc0*/  @!P4 LDGSTS.E.BYPASS.LTC128B.128 [R7+0x23400], desc[UR46][R2.64], !P0 ;  /* 0x234000000207cfae */ /* 0x000fe8000c101d6e */
[----:B------:R-:W-:Y:S04]  /*9fd0*/  @!P4 LDGSTS.E.BYPASS.LTC128B.128 [R7+0x27400], desc[UR46][R2.64+0x80], !P1 ;  /* 0x274000800207cfae */ /* 0x000fe8000c901d6e */
[----:B------:R-:W-:Y:S04]  /*9fe0*/  @!P4 LDGSTS.E.BYPASS.LTC128B.128 [R7+0x2b400], desc[UR46][R2.64+0x100], !P2 ;  /* 0x2b4001000207cfae */ /* 0x000fe8000d101d6e */
[----:B------:R0:W-:Y:S01]  /*9ff0*/  @!P4 LDGSTS.E.BYPASS.LTC128B.128 [R7+0x2f400], desc[UR46][R2.64+0x180], !P3 ;  /* 0x2f4001800207cfae */ /* 0x0001e2000d901d6e */
[----:B--2---:R-:W-:-:S03]  /*a000*/  ISETP.GE.AND P4, PT, R9, R0, PT ;  /* 0x000000000900720c */ /* 0x004fc60003f86270 */
[----:B------:R-:W2:Y:S04]  /*a010*/  LDL.LU R9, [R1+0x3c] ;  /* 0x00003c0001097983 */ /* 0x000ea80000300800 */
[----:B0-----:R-:W0:Y:S04]  /*a020*/  SHFL.IDX PT, R2, R5, 0x3, 0x181f ;  /* 0x00781f0005027f89 */ /* 0x001e2800000e0000 */
[----:B------:R-:W1:Y:S02]  /*a030*/  SHFL.IDX PT, R6, R4, 0x3, 0x181f ;  /* 0x00781f0004067f89 */ /* 0x000e6400000e0000 */
[----:B0-----:R-:W-:-:S05]  /*a040*/  @!P4 LEA R2, P6, R8, R2, 0x1 ;  /* 0x000000020802c211 */ /* 0x001fca00078c08ff */
[----:B-1----:R-:W-:Y:S02]  /*a050*/  @!P4 IMAD.X R3, RZ, RZ, R6, P6 ;  /* 0x000000ffff03c224 */ /* 0x002fe400030e0606 */
[----:B------:R-:W-:Y:S04]  /*a060*/  SHFL.IDX PT, R6, R4, 0x4, 0x181f ;  /* 0x00981f0004067f89 */ /* 0x000fe800000e0000 */
[----:B------:R-:W-:Y:S04]  /*a070*/  @!P4 LDGSTS.E.BYPASS.LTC128B.128 [R7+0x23c00], desc[UR46][R2.64], !P0 ;  /* 0x23c000000207cfae */ /* 0x000fe8000c101d6e */
[----:B------:R-:W-:Y:S04]  /*a080*/  @!P4 LDGSTS.E.BYPASS.LTC128B.128 [R7+0x27c00], desc[UR46][R2.64+0x80], !P1 ;  /* 0x27c000800207cfae */ /* 0x000fe8000c901d6e */
[----:B------:R-:W-:Y:S04]  /*a090*/  @!P4 LDGSTS.E.BYPASS.LTC128B.128 [R7+0x2bc00], desc[UR46][R2.64+0x100], !P2 ;  /* 0x2bc001000207cfae */ /* 0x000fe8000d101d6e */
[----:B------:R0:W-:Y:S01]  /*a0a0*/  @!P4 LDGSTS.E.BYPASS.LTC128B.128 [R7+0x2fc00], desc[UR46][R2.64+0x180], !P3 ;  /* 0x2fc001800207cfae */ /* 0x0001e2000d901d6e */
[----:B---3--:R-:W-:-:S03]  /*a0b0*/  ISETP.GE.AND P4, PT, R11, R0, PT ;  /* 0x000000000b00720c */ /* 0x008fc60003f86270 */
[----:B0-----:R-:W0:Y:S10]  /*a0c0*/  SHFL.IDX PT, R2, R5, 0x4, 0x181f ;  /* 0x00981f0005027f89 */ /* 0x001e3400000e0000 */
[----:B0-----:R-:W-:-:S05]  /*a0d0*/  @!P4 LEA R2, P6, R8, R2, 0x1 ;  /* 0x000000020802c211 */ /* 0x001fca00078c08ff */
[----:B------:R-:W-:Y:S02]  /*a0e0*/  @!P4 IMAD.X R3, RZ, RZ, R6, P6 ;  /* 0x000000ffff03c224 */ /* 0x000fe400030e0606 */
[----:B------:R-:W-:Y:S04]  /*a0f0*/  SHFL.IDX PT, R6, R4, 0x5, 0x181f ;  /* 0x00b81f0004067f89 */ /* 0x000fe800000e0000 */
[----:B------:R-:W-:Y:S04]  /*a100*/  @!P4 LDGSTS.E.BYPASS.LTC128B.128 [R7+0x24400], desc[UR46][R2.64], !P0 ;  /* 0x244000000207cfae */ /* 0x000fe8000c101d6e */
[----:B------:R-:W-:Y:S04]  /*a110*/  @!P4 LDGSTS.E.BYPASS.LTC128B.128 [R7+0x28400], desc[UR46][R2.64+0x80], !P1 ;  /* 0x284000800207cfae */ /* 0x000fe8000c901d6e */
[----:B------:R-:W-:Y:S04]  /*a120*/  @!P4 LDGSTS.E.BYPASS.LTC128B.128 [R7+0x2c400], desc[UR46][R2.64+0x100], !P2 ;  /* 0x2c4001000207cfae */ /* 0x000fe8000d101d6e */
[----:B------:R0:W-:Y:S04]  /*a130*/  @!P4 LDGSTS.E.BYPASS.LTC128B.128 [R7+0x30400], desc[UR46][R2.64+0x180], !P3 ;  /* 0x304001800207cfae */ /* 0x0001e8000d901d6e */
[----:B0-----:R-:W0:Y:S01]  /*a140*/  SHFL.IDX PT, R2, R5, 0x5, 0x181f ;  /* 0x00b81f0005027f89 */ /* 0x001e2200000e0000 */
[----:B----4-:R-:W-:-:S13]  /*a150*/  ISETP.GE.AND P4, PT, R10, R0, PT ;  /* 0x000000000a00720c */ /* 0x010fda0003f86270 */
        /* <DEDUP_REMOVED lines=8> */
[----:B--2---:R-:W-:-:S13]  /*a1e0*/  ISETP.GE.AND P4, PT, R9, R0, PT ;  /* 0x000000000900720c */ /* 0x004fda0003f86270 */
[----:B0-----:R-:W-:-:S05]  /*a1f0*/  @!P4 LEA R2, P6, R8, R2, 0x1 ;  /* 0x000000020802c211 */ /* 0x001fca00078c08ff */
[----:B------:R-:W-:Y:S02]  /*a200*/  @!P4 IMAD.X R3, RZ, RZ, R6, P6 ;  /* 0x000000ffff03c224 */ /* 0x000fe400030e0606 */
[----:B------:R0:W1:Y:S04]  /*a210*/  SHFL.IDX PT, R6, R4, 0x7, 0x181f ;  /* 0x00f81f0004067f89 */ /* 0x00006800000e0000 */
[----:B------:R-:W-:Y:S04]  /*a220*/  @!P4 LDGSTS.E.BYPASS.LTC128B.128 [R7+0x25400], desc[UR46][R2.64], !P0 ;  /* 0x254000000207cfae */ /* 0x000fe8000c101d6e */
[----:B------:R-:W-:Y:S04]  /*a230*/  @!P4 LDGSTS.E.BYPASS.LTC128B.128 [R7+0x29400], desc[UR46][R2.64+0x80], !P1 ;  /* 0x294000800207cfae */ /* 0x000fe8000c901d6e */
[----:B------:R-:W-:Y:S04]  /*a240*/  @!P4 LDGSTS.E.BYPASS.LTC128B.128 [R7+0x2d400], desc[UR46][R2.64+0x100], !P2 ;  /* 0x2d4001000207cfae */ /* 0x000fe8000d101d6e */
[----:B------:R2:W-:Y:S04]  /*a250*/  @!P4 LDGSTS.E.BYPASS.LTC128B.128 [R7+0x31400], desc[UR46][R2.64+0x180], !P3 ;  /* 0x314001800207cfae */ /* 0x0005e8000d901d6e */
[----:B-12---:R0:W2:Y:S02]  /*a260*/  SHFL.IDX PT, R2, R5, 0x7, 0x181f ;  /* 0x00f81f0005027f89 */ /* 0x0060a400000e0000 */
.L_x_346:
[----:B------:R-:W3:Y:S01]  /*a270*/  LDL.LU R7, [R1+0x50] ;  /* 0x0000500001077983 */ /* 0x000ee20000300800 */
[----:B------:R-:W-:Y:S01]  /*a280*/  BSSY B0, `(.L_x_224) ;  /* 0x000000d000007945 */ /* 0x000fe20003800000 */
[----:B---3--:R-:W-:-:S13]  /*a290*/  ISETP.GE.AND P4, PT, R7, R0, PT ;  /* 0x000000000700720c */ /* 0x008fda0003f86270 */
[----:B------:R-:W-:Y:S05]  /*a2a0*/  @P4 BRA `(.L_x_225) ;  /* 0x0000000000284947 */ /* 0x000fea0003800000 */
[----:B------:R-:W3:Y:S01]  /*a2b0*/  LDL R7, [R1+0x4] ;  /* 0x0000040001077983 */ /* 0x000ee20000100800 */
[----:B--2---:R-:W-:-:S05]  /*a2c0*/  LEA R2, P4, R8, R2, 0x1 ;  /* 0x0000000208027211 */ /* 0x004fca00078808ff */
[----:B------:R-:W-:-:S05]  /*a2d0*/  IMAD.X R3, RZ, RZ, R6, P4 ;  /* 0x000000ffff037224 */ /* 0x000fca00020e0606 */
[----:B------:R-:W-:Y:S01]  /*a2e0*/  @!PT LDS RZ, [RZ] ;  /* 0x00000000fffff984 */ /* 0x000fe20000000800 */
[----:B------:R-:W-:Y:S01]  /*a2f0*/  @!PT LDS RZ, [RZ] ;  /* 0x00000000fffff984 */ /* 0x000fe20000000800 */
[----:B------:R-:W-:Y:S01]  /*a300*/  @!PT LDS RZ, [RZ] ;  /* 0x00000000fffff984 */ /* 0x000fe20000000800 */
[----:B---3--:R1:W-:Y:S04]  /*a310*/  LDGSTS.E.BYPASS.LTC128B.128 [R7+0x25c00], desc[UR46][R2.64], !P0 ;  /* 0x25c0000002077fae */ /* 0x0083e8000c101d6e */
[----:B------:R1:W-:Y:S04]  /*a320*/  LDGSTS.E.BYPASS.LTC128B.128 [R7+0x29c00], desc[UR46][R2.64+0x80], !P1 ;  /* 0x29c0008002077fae */ /* 0x0003e8000c901d6e */
[----:B------:R1:W-:Y:S04]  /*a330*/  LDGSTS.E.BYPASS.LTC128B.128 [R7+0x2dc00], desc[UR46][R2.64+0x100], !P2 ;  /* 0x2dc0010002077fae */ /* 0x0003e8000d101d6e */
[----:B------:R1:W-:Y:S02]  /*a340*/  LDGSTS.E.BYPASS.LTC128B.128 [R7+0x31c00], desc[UR46][R2.64+0x180], !P3 ;  /* 0x31c0018002077fae */ /* 0x0003e4000d901d6e */
.L_x_225:
[----:B------:R-:W-:Y:S05]  /*a350*/  BSYNC B0 ;  /* 0x0000000000007941 */ /* 0x000fea0003800000 */
.L_x_224:
[----:B-12---:R-:W2:Y:S01]  /*a360*/  LDL R2, [R1+0x5c] ;  /* 0x00005c0001027983 */ /* 0x006ea20000100800 */
        /* <DEDUP_REMOVED lines=9> */
[----:B-1----:R-:W-:Y:S05]  /*a400*/  @!P0 BRA `(.L_x_227) ;  /* 0x00000044005c8947 */ /* 0x002fea0003800000 */
.L_x_347:
[----:B------:R-:W-:Y:S05]  /*a410*/  BSYNC B0 ;  /* 0x0000000000007941 */ /* 0x000fea0003800000 */
.L_x_226:
[----:B------:R-:W-:Y:S01]  /*a420*/  LOP3.LUT P0, RZ, R18, 0x2, RZ, 0xc0, !PT ;  /* 0x0000000212ff7812 */ /* 0x000fe2000780c0ff */
[----:B------:R-:W-:-:S12]  /*a430*/  BSSY B0, `(.L_x_228) ;  /* 0x0000059000007945 */ /* 0x000fd80003800000 */
[----:B------:R-:W-:Y:S05]  /*a440*/  @!P0 BRA `(.L_x_229) ;  /* 0x00000004005c8947 */ /* 0x000fea0003800000 */
[----:B0-----:R-:W2:Y:S01]  /*a450*/  LDL R4, [R1+0x8] ;  /* 0x0000080001047983 */ /* 0x001ea20000100800 */
[----:B------:R-:W-:Y:S01]  /*a460*/  LEA R2, R19, UR37, 0x3 ;  /* 0x0000002513027c11 */ /* 0x000fe2000f8e18ff */
[----:B------:R-:W-:Y:S01]  /*a470*/  BSSY B1, `(.L_x_230) ;  /* 0x0000007000017945 */ /* 0x000fe20003800000 */
[----:B-1----:R-:W0:Y:S02]  /*a480*/  S2R R3, SR_TID.X ;  /* 0x0000000000037919 */ /* 0x002e240000002100 */
[----:B0-----:R-:W-:-:S04]  /*a490*/  LOP3.LUT R3, R3, 0x7f, RZ, 0xc0, !PT ;  /* 0x0000007f03037812 */ /* 0x001fc800078ec0ff */
[----:B------:R-:W-:Y:S02]  /*a4a0*/  ISETP.NE.AND P1, PT, R3, RZ, PT ;  /* 0x000000ff0300720c */ /* 0x000fe40003f25270 */
[----:B--2---:R-:W-:-:S04]  /*a4b0*/  SHF.L.U32 R0, R4, 0x1f, RZ ;  /* 0x0000001f04007819 */ /* 0x004fc800000006ff */
[----:B------:R-:W0:Y:S02]  /*a4c0*/  SYNCS.PHASECHK.TRANS64.TRYWAIT P0, [R2+URZ+0x32460], R0 ;  /* 0x03246000020075a7 */ /* 0x000e24000800017f */
[----:B0-----:R-:W-:Y:S05]  /*a4d0*/  @!P0 BRA `(.L_x_231) ;  /* 0x0000004400408947 */ /* 0x001fea0003800000 */
.L_x_348:
[----:B------:R-:W-:Y:S05]  /*a4e0*/  BSYNC B1 ;  /* 0x0000000000017941 */ /* 0x000fea0003800000 */
.L_x_230:
        /* <DEDUP_REMOVED lines=9> */
.L_x_233:
[----:B------:R-:W-:Y:S05]  /*a580*/  BSYNC B1 ;  /* 0x0000000000017941 */ /* 0x000fea0003800000 */
.L_x_232:
        /* <DEDUP_REMOVED lines=12> */
.L_x_234:
        /* <DEDUP_REMOVED lines=15> */
.L_x_235:
        /* <DEDUP_REMOVED lines=15> */
.L_x_236:
        /* <DEDUP_REMOVED lines=15> */
.L_x_237:
        /* <DEDUP_REMOVED lines=10> */
.L_x_229:
[----:B------:R-:W-:Y:S05]  /*a9c0*/  BSYNC B0 ;  /* 0x0000000000007941 */ /* 0x000fea0003800000 */
.L_x_228:
[----:B0-----:R-:W2:Y:S04]  /*a9d0*/  LDL.LU R4, [R1+0x58] ;  /* 0x0000580001047983 */ /* 0x001ea80000300800 */
[----:B------:R-:W3:Y:S01]  /*a9e0*/  LDL.LU R7, [R1+0x8] ;  /* 0x0000080001077983 */ /* 0x000ee20000300800 */
[----:B------:R-:W-:-:S05]  /*a9f0*/  VIADD R19, R19, 0x1 ;  /* 0x0000000113137836 */ /* 0x000fca0000000000 */
[----:B------:R-:W-:-:S04]  /*aa00*/  ISETP.NE.AND P0, PT, R19, 0x2, PT ;  /* 0x000000021300780c */ /* 0x000fc80003f05270 */
[----:B-1----:R-:W-:Y:S02]  /*aa10*/  SEL R0, RZ, 0x1, P0 ;  /* 0x00000001ff007807 */ /* 0x002fe40000000000 */
[----:B------:R-:W-:Y:S02]  /*aa20*/  SEL R19, R19, RZ, P0 ;  /* 0x000000ff13137207 */ /* 0x000fe40000000000 */
[----:B--2---:R-:W-:Y:S02]  /*aa30*/  ISETP.GE.AND P1, PT, R4, 0x61, PT ;  /* 0x000000610400780c */ /* 0x004fe40003f26270 */
[----:B---3--:R-:W-:-:S05]  /*aa40*/  LOP3.LUT R7, R7, R0, RZ, 0x3c, !PT ;  /* 0x0000000007077212 */ /* 0x008fca00078e3cff */
[----:B------:R0:W-:Y:S06]  /*aa50*/  STL [R1+0x8], R7 ;  /* 0x0000080701007387 */ /* 0x0001ec0000100800 */
        /* <DEDUP_REMOVED lines=10> */
[----:B------:R-:W-:Y:S01]  /*ab00*/  LOP3.LUT P2, RZ, R18, 0x2, RZ, 0xc0, !PT ;  /* 0x0000000212ff7812 */ /* 0x000fe2000784c0ff */
[----:B------:R-:W-:-:S12]  /*ab10*/  BSSY B0, `(.L_x_240) ;  /* 0x0000091000007945 */ /* 0x000fd80003800000 */
[----:B------:R-:W-:Y:S05]  /*ab20*/  @!P2 BRA `(.L_x_241) ;  /* 0x00000008003ca947 */ /* 0x000fea0003800000 */
[----:B------:R-:W-:-:S13]  /*ab30*/  LOP3.LUT P2, RZ, R18, 0x1, RZ, 0xc0, !PT ;  /* 0x0000000112ff7812 */ /* 0x000fda000784c0ff */
[----:B------:R-:W-:Y:S05]  /*ab40*/  @!P2 BRA `(.L_x_242) ;  /* 0x000000000050a947 */ /* 0x000fea0003800000 */
[----:B------:R-:W2:Y:S01]  /*ab50*/  LDL R9, [R1+0xc] ;  /* 0x00000c0001097983 */ /* 0x000ea20000100800 */
[----:B------:R-:W1:Y:S01]  /*ab60*/  LDC R5, c[0x0][0x43c] ;  /* 0x00010f00ff057b82 */ /* 0x000e620000000800 */
[----:B------:R-:W-:Y:S02]  /*ab70*/  ULDC.64 UR4, c[0x0][0x428] ;  /* 0x00010a0000047ab9 */ /* 0x000fe40000000a00 */
[----:B------:R-:W3:Y:S01]  /*ab80*/  LDL R8, [R1] ;  /* 0x0000000001087983 */ /* 0x000ee20000100800 */
[----:B-1----:R-:W-:-:S13]  /*ab90*/  ISETP.NE.AND P0, PT, R5, 0x1, PT ;  /* 0x000000010500780c */ /* 0x002fda0003f05270 */
[----:B------:R-:W1:Y:S02]  /*aba0*/  @P0 LDC.64 R2, c[0x0][0x440] ;  /* 0x00011000ff020b82 */ /* 0x000e640000000a00 */
[----:B-1----:R-:W-:-:S04]  /*abb0*/  @P0 IMAD.HI.U32 R4, R0, R2, RZ ;  /* 0x0000000200040227 */ /* 0x002fc800078e00ff */
[----:B------:R-:W-:Y:S01]  /*abc0*/  IMAD.MOV.U32 R2, RZ, RZ, R0 ;  /* 0x000000ffff027224 */ /* 0x000fe200078e0000 */
[----:B------:R-:W-:-:S05]  /*abd0*/  @P0 SHF.R.U32.HI R2, RZ, R3, R4 ;  /* 0x00000003ff020219 */ /* 0x000fca0000011604 */
[----:B------:R-:W-:-:S04]  /*abe0*/  IMAD.MOV R3, RZ, RZ, -R2 ;  /* 0x000000ffff037224 */ /* 0x000fc800078e0a02 */
[----:B------:R-:W-:Y:S01]  /*abf0*/  IMAD R0, R5, R3, R0 ;  /* 0x0000000305007224 */ /* 0x000fe200078e0200 */
[----:B------:R-:W-:Y:S01]  /*ac00*/  SHF.R.S32.HI R3, RZ, 0x1f, R2 ;  /* 0x0000001fff037819 */ /* 0x000fe20000011402 */
[----:B--2---:R-:W-:-:S04]  /*ac10*/  IMAD R4, R9, UR4, RZ ;  /* 0x0000000409047c24 */ /* 0x004fc8000f8e02ff */
[C---:B---3--:R-:W-:Y:S02]  /*ac20*/  IMAD R4, R8.reuse, UR5, R4 ;  /* 0x0000000508047c24 */ /* 0x048fe4000f8e0204 */
[----:B------:R-:W-:Y:S01]  /*ac30*/  IMAD.WIDE.U32 R2, R8, UR4, R2 ;  /* 0x0000000408027c25 */ /* 0x000fe2000f8e0002 */
[----:B------:R-:W-:-:S03]  /*ac40*/  ULDC.64 UR4, c[0x0][0x418] ;  /* 0x0001060000047ab9 */ /* 0x000fc60000000a00 */
[----:B------:R-:W-:Y:S01]  /*ac50*/  IMAD.IADD R3, R4, 0x1, R3 ;  /* 0x0000000104037824 */ /* 0x000fe200078e0203 */
[----:B------:R-:W-:-:S04]  /*ac60*/  LEA R4, P0, R2, UR4, 0x2 ;  /* 0x0000000402047c11 */ /* 0x000fc8000f8010ff */
[----:B------:R-:W-:-:S05]  /*ac70*/  LEA.HI.X R5, R2, UR5, R3, 0x2, P0 ;  /* 0x0000000502057c11 */ /* 0x000fca00080f1403 */
[----:B------:R1:W5:Y:S04]  /*ac80*/  LDG.E R16, desc[UR46][R4.64] ;  /* 0x0000002e04107981 */ /* 0x000368000c1e1900 */
.L_x_242:
        /* <DEDUP_REMOVED lines=8> */
.L_x_349:
[----:B------:R-:W-:Y:S05]  /*ad10*/  BSYNC B1 ;  /* 0x0000000000017941 */ /* 0x000fea0003800000 */
.L_x_243:
        /* <DEDUP_REMOVED lines=9> */
.L_x_246:
[----:B------:R-:W-:Y:S05]  /*adb0*/  BSYNC B1 ;  /* 0x0000000000017941 */ /* 0x000fea0003800000 */
.L_x_245:
        /* <DEDUP_REMOVED lines=12> */
.L_x_247:
        /* <DEDUP_REMOVED lines=13> */
.L_x_350:
[----:B------:R-:W-:Y:S05]  /*af50*/  BSYNC B1 ;  /* 0x0000000000017941 */ /* 0x000fea0003800000 */
.L_x_248:
        /* <DEDUP_REMOVED lines=11> */
.L_x_251:
[----:B------:R-:W-:Y:S05]  /*b010*/  BSYNC B1 ;  /* 0x0000000000017941 */ /* 0x000fea0003800000 */
.L_x_250:
        /* <DEDUP_REMOVED lines=9> */
.L_x_252:
        /* <DEDUP_REMOVED lines=15> */
.L_x_253:
        /* <DEDUP_REMOVED lines=15> */
.L_x_254:
        /* <DEDUP_REMOVED lines=15> */
.L_x_255:
        /* <DEDUP_REMOVED lines=10> */
.L_x_241:
[----:B------:R-:W-:Y:S05]  /*b420*/  BSYNC B0 ;  /* 0x0000000000007941 */ /* 0x000fea0003800000 */
.L_x_240:
[----:B------:R-:W2:Y:S04]  /*b430*/  LDL.LU R5, [R1+0x8] ;  /* 0x0000080001057983 */ /* 0x000ea80000300800 */
[----:B------:R-:W3:Y:S01]  /*b440*/  LDL.LU R4, [R1+0x20] ;  /* 0x0000200001047983 */ /* 0x000ee20000300800 */
[----:B------:R-:W-:-:S05]  /*b450*/  VIADD R19, R19, 0x1 ;  /* 0x0000000113137836 */ /* 0x000fca0000000000 */
[----:B------:R-:W-:-:S04]  /*b460*/  ISETP.NE.AND P0, PT, R19, 0x2, PT ;  /* 0x000000021300780c */ /* 0x000fc80003f05270 */
[----:B------:R-:W-:Y:S02]  /*b470*/  SEL R0, RZ, 0x1, P0 ;  /* 0x00000001ff007807 */ /* 0x000fe40000000000 */
[----:B------:R-:W-:Y:S02]  /*b480*/  SEL R19, R19, RZ, P0 ;  /* 0x000000ff13137207 */ /* 0x000fe40000000000 */
[----:B--2---:R-:W-:Y:S01]  /*b490*/  LOP3.LUT R5, R5, R0, RZ, 0x3c, !PT ;  /* 0x0000000005057212 */ /* 0x004fe200078e3cff */
[----:B---3--:R-:W-:-:S04]  /*b4a0*/  VIADD R0, R4, 0xfffffffd ;  /* 0xfffffffd04007836 */ /* 0x008fc80000000000 */
[----:B------:R1:W-:Y:S03]  /*b4b0*/  STL [R1+0x8], R5 ;  /* 0x0000080501007387 */ /* 0x0003e60000100800 */
.L_x_239:
[----:B------:R-:W2:Y:S01]  /*b4c0*/  LDL.LU R2, [R1+0x1c] ;  /* 0x00001c0001027983 */ /* 0x000ea20000300800 */
[----:B------:R-:W-:Y:S01]  /*b4d0*/  IMAD.MOV R6, RZ, RZ, -R6 ;  /* 0x000000ffff067224 */ /* 0x000fe200078e0a06 */
[----:B------:R-:W-:Y:S04]  /*b4e0*/  BSSY B0, `(.L_x_238) ;  /* 0x000013b000007945 */ /* 0x000fe80003800000 */
[----:B--2---:R-:W-:-:S13]  /*b4f0*/  ISETP.NE.AND P0, PT, R2, R6, PT ;  /* 0x000000060200720c */ /* 0x004fda0003f05270 */
[----:B------:R-:W-:Y:S05]  /*b500*/  @!P0 BRA `(.L_x_256) ;  /* 0x0000001000e08947 */ /* 0x000fea0003800000 */
.L_x_289:
[----:B------:R-:W-:Y:S01]  /*b510*/  LOP3.LUT P0, RZ, R18, 0x2, RZ, 0xc0, !PT ;  /* 0x0000000212ff7812 */ /* 0x000fe2000780c0ff */
[----:B------:R-:W-:-:S12]  /*b520*/  BSSY B1, `(.L_x_257) ;  /* 0x0000093000017945 */ /* 0x000fd80003800000 */
[----:B--2---:R-:W-:Y:S05]  /*b530*/  @!P0 BRA `(.L_x_258) ;  /* 0x0000000800448947 */ /* 0x004fea0003800000 */
[----:B------:R-:W-:Y:S01]  /*b540*/  LOP3.LUT P0, RZ, R18, 0x1, RZ, 0xc0, !PT ;  /* 0x0000000112ff7812 */ /* 0x000fe2000780c0ff */
[----:B------:R-:W-:-:S12]  /*b550*/  IMAD.MOV.U32 R6, RZ, RZ, R0 ;  /* 0x000000ffff067224 */ /* 0x000fd800078e0000 */
[----:B------:R-:W-:Y:S05]  /*b560*/  @!P0 BRA `(.L_x_259) ;  /* 0x0000000000508947 */ /* 0x000fea0003800000 */
[----:B0-----:R-:W2:Y:S01]  /*b570*/  LDL R7, [R1+0xc] ;  /* 0x00000c0001077983 */ /* 0x001ea20000100800 */
[----:B------:R-:W0:Y:S01]  /*b580*/  LDC R6, c[0x0][0x43c] ;  /* 0x00010f00ff067b82 */ /* 0x000e220000000800 */
[----:B------:R-:W-:Y:S02]  /*b590*/  ULDC.64 UR4, c[0x0][0x428] ;  /* 0x00010a0000047ab9 */ /* 0x000fe40000000a00 */
[----:B-1----:R-:W3:Y:S01]  /*b5a0*/  LDL R5, [R1] ;  /* 0x0000000001057983 */ /* 0x002ee20000100800 */
[----:B0-----:R-:W-:-:S13]  /*b5b0*/  ISETP.NE.AND P0, PT, R6, 0x1, PT ;  /* 0x000000010600780c */ /* 0x001fda0003f05270 */
[----:B------:R-:W0:Y:S02]  /*b5c0*/  @P0 LDC.64 R2, c[0x0][0x440] ;  /* 0x00011000ff020b82 */ /* 0x000e240000000a00 */
[----:B0-----:R-:W-:-:S04]  /*b5d0*/  @P0 IMAD.HI.U32 R4, R0, R2, RZ ;  /* 0x0000000200040227 */ /* 0x001fc800078e00ff */
        /* <DEDUP_REMOVED lines=13> */
.L_x_259:
[----:B------:R-:W3:Y:S01]  /*b6b0*/  LDL R2, [R1+0x8] ;  /* 0x0000080001027983 */ /* 0x000ee20000100800 */
        /* <DEDUP_REMOVED lines=8> */
.L_x_351:
[----:B------:R-:W-:Y:S05]  /*b740*/  BSYNC B2 ;  /* 0x0000000000027941 */ /* 0x000fea0003800000 */
.L_x_260:
        /* <DEDUP_REMOVED lines=9> */
.L_x_263:
[----:B------:R-:W-:Y:S05]  /*b7e0*/  BSYNC B2 ;  /* 0x0000000000027941 */ /* 0x000fea0003800000 */
.L_x_262:
        /* <DEDUP_REMOVED lines=8> */
[----:B-1----:R-:W-:Y:S01]  /*b870*/  VIADD R5, R4, 0x32430 ;  /* 0x0003243004057836 */ /* 0x002fe20000000000 */
[----:B------:R-:W-:Y:S01]  /*b880*/  UMOV UR6, 0x0 ;  /* 0x0000000000067882 */ /* 0x000fe20000000000 */
[----:B------:R-:W-:Y:S01]  /*b890*/  VIADD R3, R3, 0x1c400 ;  /* 0x0001c40003037836 */ /* 0x000fe20000000000 */
[----:B------:R-:W-:-:S09]  /*b8a0*/  UMOV UR7, 0x14f00000 ;  /* 0x14f0000000077882 */ /* 0x000fd20000000000 */
.L_x_264:
        /* <DEDUP_REMOVED lines=13> */
.L_x_352:
[----:B------:R-:W-:Y:S05]  /*b980*/  BSYNC B2 ;  /* 0x0000000000027941 */ /* 0x000fea0003800000 */
.L_x_265:
        /* <DEDUP_REMOVED lines=11> */
.L_x_268:
[----:B------:R-:W-:Y:S05]  /*ba40*/  BSYNC B2 ;  /* 0x0000000000027941 */ /* 0x000fea0003800000 */
.L_x_267:
        /* <DEDUP_REMOVED lines=9> */
.L_x_269:
        /* <DEDUP_REMOVED lines=15> */
.L_x_270:
        /* <DEDUP_REMOVED lines=15> */
.L_x_271:
        /* <DEDUP_REMOVED lines=15> */
.L_x_272:
        /* <DEDUP_REMOVED lines=10> */
.L_x_258:
[----:B------:R-:W-:Y:S05]  /*be50*/  BSYNC B1 ;  /* 0x0000000000017941 */ /* 0x000fea0003800000 */
.L_x_257:
[----:B------:R-:W2:Y:S01]  /*be60*/  LDL.LU R2, [R1+0x8] ;  /* 0x0000080001027983 */ /* 0x000ea20000300800 */
[----:B------:R-:W-:Y:S01]  /*be70*/  LOP3.LUT P2, RZ, R18, 0x2, RZ, 0xc0, !PT ;  /* 0x0000000212ff7812 */ /* 0x000fe2000784c0ff */
[----:B0-----:R-:W-:Y:S01]  /*be80*/  VIADD R7, R19, 0x1 ;  /* 0x0000000113077836 */ /* 0x001fe20000000000 */
[----:B------:R-:W-:Y:S04]  /*be90*/  BSSY B1, `(.L_x_273) ;  /* 0x0000096000017945 */ /* 0x000fe80003800000 */
[----:B------:R-:W-:-:S04]  /*bea0*/  ISETP.NE.AND P0, PT, R7, 0x2, PT ;  /* 0x000000020700780c */ /* 0x000fc80003f05270 */
[----:B------:R-:W-:Y:S02]  /*beb0*/  SEL R6, RZ, 0x1, P0 ;  /* 0x00000001ff067807 */ /* 0x000fe40000000000 */
[----:B------:R-:W-:Y:S02]  /*bec0*/  SEL R7, R7, RZ, P0 ;  /* 0x000000ff07077207 */ /* 0x000fe40000000000 */
[----:B--2---:R-:W-:Y:S01]  /*bed0*/  LOP3.LUT R6, R2, R6, RZ, 0x3c, !PT ;  /* 0x0000000602067212 */ /* 0x004fe200078e3cff */
[----:B------:R-:W-:Y:S06]  /*bee0*/  @!P2 BRA `(.L_x_274) ;  /* 0x000000080040a947 */ /* 0x000fec0003800000 */
[----:B------:R-:W-:Y:S01]  /*bef0*/  LOP3.LUT P2, RZ, R18, 0x1, RZ, 0xc0, !PT ;  /* 0x0000000112ff7812 */ /* 0x000fe2000784c0ff */
[----:B------:R-:W-:-:S12]  /*bf00*/  VIADD R8, R0, 0xffffffff ;  /* 0xffffffff00087836 */ /* 0x000fd80000000000 */
[----:B------:R-:W-:Y:S05]  /*bf10*/  @!P2 BRA `(.L_x_275) ;  /* 0x000000000050a947 */ /* 0x000fea0003800000 */
[----:B------:R-:W2:Y:S01]  /*bf20*/  LDL R10, [R1+0xc] ;  /* 0x00000c00010a7983 */ /* 0x000ea20000100800 */
[----:B------:R-:W0:Y:S01]  /*bf30*/  LDC R4, c[0x0][0x43c] ;  /* 0x00010f00ff047b82 */ /* 0x000e220000000800 */
[----:B------:R-:W-:Y:S02]  /*bf40*/  ULDC.64 UR4, c[0x0][0x428] ;  /* 0x00010a0000047ab9 */ /* 0x000fe40000000a00 */
[----:B------:R-:W3:Y:S01]  /*bf50*/  LDL R9, [R1] ;  /* 0x0000000001097983 */ /* 0x000ee20000100800 */
[----:B0-----:R-:W-:-:S13]  /*bf60*/  ISETP.NE.AND P0, PT, R4, 0x1, PT ;  /* 0x000000010400780c */ /* 0x001fda0003f05270 */
        /* <DEDUP_REMOVED lines=15> */
.L_x_275:
        /* <DEDUP_REMOVED lines=8> */
.L_x_353:
[----:B------:R-:W-:Y:S05]  /*c0e0*/  BSYNC B2 ;  /* 0x0000000000027941 */ /* 0x000fea0003800000 */
.L_x_276:
        /* <DEDUP_REMOVED lines=9> */
.L_x_279:
[----:B------:R-:W-:Y:S05]  /*c180*/  BSYNC B2 ;  /* 0x0000000000027941 */ /* 0x000fea0003800000 */
.L_x_278:
[----:B------:R-:W-:Y:S01]  /*c190*/  IMAD.MOV.U32 R10, RZ, RZ, RZ ;  /* 0x000000ffff0a7224 */ /* 0x000fe200078e00ff */
[----:B------:R-:W-:Y:S01]  /*c1a0*/  UIADD3 UR4, UP0, UR40, 0x370, URZ ;  /* 0x0000037028047890 */ /* 0x000fe2000ff1e03f */
[----:B------:R-:W-:Y:S01]  /*c1b0*/  IMAD.U32 R9, RZ, RZ, UR37 ;  /* 0x00000025ff097e24 */ /* 0x000fe2000f8e00ff */
        /* <DEDUP_REMOVED lines=9> */
.L_x_280:
        /* <DEDUP_REMOVED lines=13> */
.L_x_354:
[----:B------:R-:W-:Y:S05]  /*c320*/  BSYNC B2 ;  /* 0x0000000000027941 */ /* 0x000fea0003800000 */
.L_x_281:
        /* <DEDUP_REMOVED lines=11> */
.L_x_284:
[----:B------:R-:W-:Y:S05]  /*c3e0*/  BSYNC B2 ;  /* 0x0000000000027941 */ /* 0x000fea0003800000 */
.L_x_283:
        /* <DEDUP_REMOVED lines=9> */
.L_x_285:
        /* <DEDUP_REMOVED lines=15> */
.L_x_286:
        /* <DEDUP_REMOVED lines=15> */
.L_x_287:
        /* <DEDUP_REMOVED lines=15> */
.L_x_288:
        /* <DEDUP_REMOVED lines=10> */
.L_x_274:
[----:B------:R-:W-:Y:S05]  /*c7f0*/  BSYNC B1 ;  /* 0x0000000000017941 */ /* 0x000fea0003800000 */
.L_x_273:
[----:B------:R-:W-:Y:S01]  /*c800*/  VIADD R7, R7, 0x1 ;  /* 0x0000000107077836 */ /* 0x000fe20000000000 */
[C---:B------:R-:W-:Y:S01]  /*c810*/  ISETP.GT.AND P1, PT, R0.reuse, 0x1, PT ;  /* 0x000000010000780c */ /* 0x040fe20003f24270 */
[----:B------:R-:W-:-:S03]  /*c820*/  VIADD R0, R0, 0xfffffffe ;  /* 0xfffffffe00007836 */ /* 0x000fc60000000000 */
[----:B------:R-:W-:-:S04]  /*c830*/  ISETP.NE.AND P0, PT, R7, 0x2, PT ;  /* 0x000000020700780c */ /* 0x000fc80003f05270 */
[----:B------:R-:W-:Y:S02]  /*c840*/  SEL R2, RZ, 0x1, P0 ;  /* 0x00000001ff027807 */ /* 0x000fe40000000000 */
[----:B------:R-:W-:Y:S02]  /*c850*/  SEL R19, R7, RZ, P0 ;  /* 0x000000ff07137207 */ /* 0x000fe40000000000 */
[----:B------:R-:W-:-:S05]  /*c860*/  LOP3.LUT R2, R6, R2, RZ, 0x3c, !PT ;  /* 0x0000000206027212 */ /* 0x000fca00078e3cff */
[----:B------:R2:W-:Y:S01]  /*c870*/  STL [R1+0x8], R2 ;  /* 0x0000080201007387 */ /* 0x0005e20000100800 */
[----:B------:R-:W-:Y:S05]  /*c880*/  @P1 BRA `(.L_x_289) ;  /* 0xffffffec00201947 */ /* 0x000fea000383ffff */
.L_x_256:
[----:B------:R-:W-:Y:S05]  /*c890*/  BSYNC B0 ;  /* 0x0000000000007941 */ /* 0x000fea0003800000 */
.L_x_238:
        /* <DEDUP_REMOVED lines=10> */
.L_x_210:
[----:B0-----:R-:W0:Y:S01]  /*c940*/  S2R R3, SR_CgaCtaId ;  /* 0x0000000000037919 */ /* 0x001e220000008800 */
[----:B------:R-:W-:Y:S01]  /*c950*/  MOV R0, 0x400 ;  /* 0x0000040000007802 */ /* 0x000fe20000000f00 */
[----:B------:R-:W-:Y:S03]  /*c960*/  BSSY B0, `(.L_x_291) ;  /* 0x0000005000007945 */ /* 0x000fe60003800000 */
[----:B0-----:R-:W-:Y:S02]  /*c970*/  LEA R0, R3, R0, 0x18 ;  /* 0x0000000003007211 */ /* 0x001fe400078ec0ff */
[----:B------:R-:W-:-:S04]  /*c980*/  SHF.L.U32 R3, R2, 0x1f, RZ ;  /* 0x0000001f02037819 */ /* 0x000fc800000006ff */
[----:B------:R-:W0:Y:S02]  /*c990*/  SYNCS.PHASECHK.TRANS64.TRYWAIT P0, [R0+URZ+0x32420], R3 ;  /* 0x03242003000075a7 */ /* 0x000e24000800017f */
[----:B0-----:R-:W-:Y:S05]  /*c9a0*/  @!P0 BRA `(.L_x_292) ;  /* 0x0000002000988947 */ /* 0x001fea0003800000 */
.L_x_355:
[----:B------:R-:W-:Y:S05]  /*c9b0*/  BSYNC B0 ;  /* 0x0000000000007941 */ /* 0x000fea0003800000 */
.L_x_291:
[----:B------:R-:W-:-:S03]  /*c9c0*/  UMOV UR4, 0xffffffff ;  /* 0xffffffff00047882 */ /* 0x000fc60000000000 */
[----:B------:R-:W-:Y:S05]  /*c9d0*/  BRA.DIV UR4, `(.L_x_293) ;  /* 0x0000002204a07947 */ /* 0x000fea000b800000 */
[----:B------:R-:W2:Y:S02]  /*c9e0*/  S2R R2, SR_TID.X ;  /* 0x0000000000027919 */ /* 0x000ea40000002100 */
[----:B--2---:R-:W-:-:S04]  /*c9f0*/  SHF.R.U32.HI R2, RZ, 0x5, R2 ;  /* 0x00000005ff027819 */ /* 0x004fc80000011602 */
[----:B------:R-:W-:-:S05]  /*ca00*/  LOP3.LUT R2, R2, 0x3, RZ, 0xc0, !PT ;  /* 0x0000000302027812 */ /* 0x000fca00078ec0ff */
[----:B------:R2:W3:Y:S02]  /*ca10*/  SHFL.IDX PT, R14, R2, RZ, 0x1f ;  /* 0x00001fff020e7589 */ /* 0x0004e400000e0000 */
.L_x_358:
[----:B---3--:R-:W-:Y:S01]  /*ca20*/  ISETP.NE.AND P0, PT, R14, RZ, PT ;  /* 0x000000ff0e00720c */ /* 0x008fe20003f05270 */
[----:B------:R-:W-:-:S12]  /*ca30*/  BSSY B0, `(.L_x_294) ;  /* 0x0000025000007945 */ /* 0x000fd80003800000 */
[----:B------:R-:W-:Y:S05]  /*ca40*/  @P0 BRA `(.L_x_295) ;  /* 0x00000000008c0947 */ /* 0x000fea0003800000 */
[----:B------:R-:W-:-:S03]  /*ca50*/  UMOV UR4, 0xffffffff ;  /* 0xffffffff00047882 */ /* 0x000fc60000000000 */
[----:B------:R-:W-:Y:S05]  /*ca60*/  BRA.DIV UR4, `(.L_x_296) ;  /* 0x0000002204b07947 */ /* 0x000fea000b800000 */
[----:B------:R-:W-:-:S13]  /*ca70*/  ELECT P6, URZ, PT ;  /* 0x00000000003f782f */ /* 0x000fda00038c0000 */
.L_x_361:
[----:B------:R-:W-:Y:S05]  /*ca80*/  @!P6 BRA `(.L_x_295) ;  /* 0x00000000007ce947 */ /* 0x000fea0003800000 */
[----:B------:R-:W-:-:S06]  /*ca90*/  ULOP3.LUT UR4, UR36, 0x2, URZ, 0xfc, !UPT ;  /* 0x0000000224047892 */ /* 0x000fcc000f8efc3f */
[----:B--2---:R-:W-:-:S05]  /*caa0*/  IMAD.U32 R2, RZ, RZ, UR4 ;  /* 0x00000004ff027e24 */ /* 0x004fca000f8e00ff */
[----:B------:R-:W-:-:S13]  /*cab0*/  ISETP.NE.AND P2, PT, R2, 0x3, PT ;  /* 0x000000030200780c */ /* 0x000fda0003f45270 */
[----:B------:R-:W-:Y:S05]  /*cac0*/  @!P2 BRA `(.L_x_297) ;  /* 0x000000000004a947 */ /* 0x000fea0003800000 */
[----:B------:R-:W-:Y:S01]  /*cad0*/  BPT.TRAP 0x1 ;  /* 0x000000040000795c */ /* 0x000fe20000300000 */
.L_x_297:
[----:B------:R-:W1:Y:S01]  /*cae0*/  LDL.LU R7, [R1+0x8] ;  /* 0x0000080001077983 */ /* 0x000e620000300800 */
[----:B------:R-:W-:Y:S02]  /*caf0*/  VIADD R2, R0, 0x32440 ;  /* 0x0003244000027836 */ /* 0x000fe40000000000 */
[C---:B0-----:R-:W-:Y:S02]  /*cb00*/  VIADD R3, R19.reuse, 0x1 ;  /* 0x0000000113037836 */ /* 0x041fe40000000000 */
[----:B------:R-:W-:-:S03]  /*cb10*/  IMAD R6, R19, 0x8, R2 ;  /* 0x0000000813067824 */ /* 0x000fc600078e0202 */
[----:B------:R-:W-:-:S04]  /*cb20*/  ISETP.NE.AND P1, PT, R3, 0x2, PT ;  /* 0x000000020300780c */ /* 0x000fc80003f25270 */
[----:B------:R-:W-:Y:S02]  /*cb30*/  SEL R4, RZ, 0x1, P1 ;  /* 0x00000001ff047807 */ /* 0x000fe40000800000 */
[----:B------:R-:W-:Y:S02]  /*cb40*/  SEL R3, R3, RZ, P1 ;  /* 0x000000ff03037207 */ /* 0x000fe40000800000 */
[C---:B-1----:R-:W-:Y:S02]  /*cb50*/  SHF.L.U32 R5, R7.reuse, 0x1f, RZ ;  /* 0x0000001f07057819 */ /* 0x042fe400000006ff */
[----:B------:R-:W-:Y:S01]  /*cb60*/  LOP3.LUT R4, R7, R4, RZ, 0x3c, !PT ;  /* 0x0000000407047212 */ /* 0x000fe200078e3cff */
[----:B------:R-:W-:Y:S01]  /*cb70*/  IMAD R7, R3, 0x8, R2 ;  /* 0x0000000803077824 */ /* 0x000fe200078e0202 */
[----:B------:R-:W0:Y:S02]  /*cb80*/  SYNCS.PHASECHK.TRANS64.TRYWAIT P0, [R6+URZ], R5 ;  /* 0x00000005060075a7 */ /* 0x000e24000800017f */
[----:B------:R-:W-:Y:S01]  /*cb90*/  SHF.L.U32 R2, R4, 0x1f, RZ ;  /* 0x0000001f04027819 */ /* 0x000fe200000006ff */
[----:B0-----:R-:W-:Y:S06]  /*cba0*/  @!P0 BRA `(.L_x_298) ;  /* 0x0000002000808947 */ /* 0x001fec0003800000 */
.L_x_362:
[----:B------:R-:W1:Y:S02]  /*cbb0*/  SYNCS.PHASECHK.TRANS64.TRYWAIT P0, [R7+URZ], R2 ;  /* 0x00000002070075a7 */ /* 0x000e64000800017f */
[----:B-1----:R-:W-:Y:S05]  /*cbc0*/  @!P0 BRA `(.L_x_299) ;  /* 0x00000020008c8947 */ /* 0x002fea0003800000 */
.L_x_363:
[----:B------:R-:W-:Y:S05]  /*cbd0*/  @!P2 BRA `(.L_x_300) ;  /* 0x000000000004a947 */ /* 0x000fea0003800000 */
[----:B------:R-:W-:Y:S01]  /*cbe0*/  BPT.TRAP 0x1 ;  /* 0x000000040000795c */ /* 0x000fe20000300000 */
.L_x_300:
[----:B------:R-:W-:-:S04]  /*cbf0*/  VIADD R0, R0, 0x32460 ;  /* 0x0003246000007836 */ /* 0x000fc80000000000 */
[----:B------:R-:W-:-:S04]  /*cc00*/  IMAD R4, R19, 0x8, R0 ;  /* 0x0000000813047824 */ /* 0x000fc800078e0200 */
[----:B------:R-:W2:Y:S02]  /*cc10*/  SYNCS.PHASECHK.TRANS64.TRYWAIT P0, [R4+URZ], R5 ;  /* 0x00000005040075a7 */ /* 0x000ea4000800017f */
[----:B--2---:R-:W-:Y:S05]  /*cc20*/  @!P0 BRA `(.L_x_301) ;  /* 0x0000002000888947 */ /* 0x004fea0003800000 */
.L_x_364:
[----:B------:R-:W-:-:S07]  /*cc30*/  IMAD R3, R3, 0x8, R0 ;  /* 0x0000000803037824 */ /* 0x000fce00078e0200 */
.L_x_302:
[----:B---3--:R3:W4:Y:S02]  /*cc40*/  SYNCS.PHASECHK.TRANS64.TRYWAIT P0, [R3+URZ], R2 ;  /* 0x00000002030075a7 */ /* 0x008724000800017f */
[----:B----4-:R-:W-:Y:S05]  /*cc50*/  @!P0 NANOSLEEP.SYNCS 0x989680 ;  /* 0x009896800000895d */ /* 0x010fea0003900000 */
[----:B------:R-:W4:Y:S02]  /*cc60*/  @!P0 SYNCS.PHASECHK.TRANS64 P0, [R3+URZ], R2 ;  /* 0x00000002030085a7 */ /* 0x000f24000800007f */
[----:B----4-:R-:W-:Y:S05]  /*cc70*/  @!P0 BRA `(.L_x_302) ;  /* 0xfffffffc00f08947 */ /* 0x010fea000383ffff */
.L_x_295:
[----:B------:R-:W-:Y:S05]  /*cc80*/  BSYNC B0 ;  /* 0x0000000000007941 */ /* 0x000fea0003800000 */
.L_x_294:
[----:B------:R-:W-:Y:S05]  /*cc90*/  EXIT ;  /* 0x000000000000794d */ /* 0x000fea0003800000 */
.L_x_181:
[----:B0-----:R-:W-:-:S04]  /*cca0*/  IMAD.U32 R3, RZ, RZ, UR50 ;  /* 0x00000032ff037e24 */ /* 0x001fc8000f8e00ff */
[----:B------:R0:W1:Y:S03]  /*ccb0*/  SYNCS.PHASECHK.TRANS64.TRYWAIT P0, [R3+URZ+0x32400], R0 ;  /* 0x03240000030075a7 */ /* 0x000066000800017f */
[----:B-1----:R-:W-:Y:S05]  /*ccc0*/  @!P0 NANOSLEEP.SYNCS 0x989680 ;  /* 0x009896800000895d */ /* 0x002fea0003900000 */
[----:B------:R-:W1:Y:S02]  /*ccd0*/  @!P0 SYNCS.PHASECHK.TRANS64 P0, [R3+URZ+0x32400], R0 ;  /* 0x03240000030085a7 */ /* 0x000e64000800007f */
[----:B-1----:R-:W-:Y:S05]  /*cce0*/  @!P0 BRA `(.L_x_181) ;  /* 0xfffffffc00ec8947 */ /* 0x002fea000383ffff */
[----:B------:R-:W-:Y:S05]  /*ccf0*/  BRA `(.L_x_303) ;  /* 0xffffff4400347947 */ /* 0x000fea000383ffff */
.L_x_185:
[----:B-1----:R-:W-:-:S04]  /*cd00*/  IMAD.U32 R4, RZ, RZ, UR26 ;  /* 0x0000001aff047e24 */ /* 0x002fc8000f8e00ff */
[----:B------:R1:W2:Y:S03]  /*cd10*/  SYNCS.PHASECHK.TRANS64.TRYWAIT P1, [R4+URZ+0x32430], R3 ;  /* 0x03243003040075a7 */ /* 0x0002a6000802017f */
[----:B--2---:R-:W-:Y:S05]  /*cd20*/  @!P1 NANOSLEEP.SYNCS 0x989680 ;  /* 0x009896800000995d */ /* 0x004fea0003900000 */
[----:B------:R-:W2:Y:S02]  /*cd30*/  @!P1 SYNCS.PHASECHK.TRANS64 P1, [R4+URZ+0x32430], R3 ;  /* 0x03243003040095a7 */ /* 0x000ea4000802007f */
[----:B--2---:R-:W-:Y:S05]  /*cd40*/  @!P1 BRA `(.L_x_185) ;  /* 0xfffffffc00ec9947 */ /* 0x004fea000383ffff */
[----:B------:R-:W-:Y:S05]  /*cd50*/  BRA `(.L_x_184) ;  /* 0xffffff4400587947 */ /* 0x000fea000383ffff */
.L_x_186:
[----:B--2---:R-:W-:-:S04]  /*cd60*/  IMAD.U32 R5, RZ, RZ, UR50 ;  /* 0x00000032ff057e24 */ /* 0x004fc8000f8e00ff */
[----:B------:R2:W3:Y:S03]  /*cd70*/  SYNCS.PHASECHK.TRANS64.TRYWAIT P1, [R5+URZ+0x32410], R0 ;  /* 0x03241000050075a7 */ /* 0x0004e6000802017f */
[----:B---3--:R-:W-:Y:S05]  /*cd80*/  @!P1 NANOSLEEP.SYNCS 0x989680 ;  /* 0x009896800000995d */ /* 0x008fea0003900000 */
[----:B------:R-:W3:Y:S02]  /*cd90*/  @!P1 SYNCS.PHASECHK.TRANS64 P1, [R5+URZ+0x32410], R0 ;  /* 0x03241000050095a7 */ /* 0x000ee4000802007f */
[----:B---3--:R-:W-:Y:S05]  /*cda0*/  @!P1 BRA `(.L_x_186) ;  /* 0xfffffffc00ec9947 */ /* 0x008fea000383ffff */
[----:B------:R-:W-:Y:S05]  /*cdb0*/  BRA `(.L_x_304) ;  /* 0xffffff4400d87947 */ /* 0x000fea000383ffff */
.L_x_190:
[----:B--2---:R-:W-:-:S04]  /*cdc0*/  IMAD.U32 R0, RZ, RZ, UR26 ;  /* 0x0000001aff007e24 */ /* 0x004fc8000f8e00ff */
[----:B------:R2:W4:Y:S03]  /*cdd0*/  SYNCS.PHASECHK.TRANS64.TRYWAIT P1, [R0+URZ+0x32450], R3 ;  /* 0x03245003000075a7 */ /* 0x000526000802017f */
[----:B----4-:R-:W-:Y:S05]  /*cde0*/  @!P1 NANOSLEEP.SYNCS 0x989680 ;  /* 0x009896800000995d */ /* 0x010fea0003900000 */
[----:B------:R-:W4:Y:S02]  /*cdf0*/  @!P1 SYNCS.PHASECHK.TRANS64 P1, [R0+URZ+0x32450], R3 ;  /* 0x03245003000095a7 */ /* 0x000f24000802007f */
[----:B----4-:R-:W-:Y:S05]  /*ce00*/  @!P1 BRA `(.L_x_190) ;  /* 0xfffffffc00ec9947 */ /* 0x010fea000383ffff */
[----:B------:R-:W-:Y:S05]  /*ce10*/  BRA `(.L_x_189) ;  /* 0xffffff4400e07947 */ /* 0x000fea000383ffff */
.L_x_195:
[----:B--2---:R-:W-:-:S04]  /*ce20*/  IMAD.U32 R3, RZ, RZ, UR28 ;  /* 0x0000001cff037e24 */ /* 0x004fc8000f8e00ff */
[----:B------:R2:W3:Y:S03]  /*ce30*/  SYNCS.PHASECHK.TRANS64.TRYWAIT P3, [R3+URZ+0x32430], R0 ;  /* 0x03243000030075a7 */ /* 0x0004e6000806017f */
[----:B---3--:R-:W-:Y:S05]  /*ce40*/  @!P3 NANOSLEEP.SYNCS 0x989680 ;  /* 0x009896800000b95d */ /* 0x008fea0003900000 */
[----:B------:R-:W3:Y:S02]  /*ce50*/  @!P3 SYNCS.PHASECHK.TRANS64 P3, [R3+URZ+0x32430], R0 ;  /* 0x032430000300b5a7 */ /* 0x000ee4000806007f */
[----:B---3--:R-:W-:Y:S05]  /*ce60*/  @!P3 BRA `(.L_x_195) ;  /* 0xfffffffc00ecb947 */ /* 0x008fea000383ffff */
[----:B------:R-:W-:Y:S05]  /*ce70*/  BRA `(.L_x_194) ;  /* 0xffffff64008c7947 */ /* 0x000fea000383ffff */
.L_x_199:
[----:B--2---:R-:W-:-:S04]  /*ce80*/  IMAD.U32 R3, RZ, RZ, UR28 ;  /* 0x0000001cff037e24 */ /* 0x004fc8000f8e00ff */
[----:B------:R2:W3:Y:S03]  /*ce90*/  SYNCS.PHASECHK.TRANS64.TRYWAIT P3, [R3+URZ+0x32450], R0 ;  /* 0x03245000030075a7 */ /* 0x0004e6000806017f */
[----:B---3--:R-:W-:Y:S05]  /*cea0*/  @!P3 NANOSLEEP.SYNCS 0x989680 ;  /* 0x009896800000b95d */ /* 0x008fea0003900000 */
[----:B------:R-:W3:Y:S02]  /*ceb0*/  @!P3 SYNCS.PHASECHK.TRANS64 P3, [R3+URZ+0x32450], R0 ;  /* 0x032450000300b5a7 */ /* 0x000ee4000806007f */
[----:B---3--:R-:W-:Y:S05]  /*cec0*/  @!P3 BRA `(.L_x_199) ;  /* 0xfffffffc00ecb947 */ /* 0x008fea000383ffff */
[----:B------:R-:W-:Y:S05]  /*ced0*/  BRA `(.L_x_198) ;  /* 0xffffff6400e47947 */ /* 0x000fea000383ffff */
.L_x_214:
        /* <DEDUP_REMOVED lines=11> */
.L_x_306:
[----:B------:R-:W-:Y:S05]  /*cf90*/  BSYNC B0 ;  /* 0x0000000000007941 */ /* 0x000fea0003800000 */
.L_x_305:
[----:B------:R-:W-:Y:S05]  /*cfa0*/  BRA `(.L_x_307) ;  /* 0xffffffb800347947 */ /* 0x000fea000383ffff */
.L_x_216:
[----:B------:R-:W-:Y:S01]  /*cfb0*/  BSSY B0, `(.L_x_308) ;  /* 0x0000006000007945 */ /* 0x000fe20003800000 */
[----:B------:R-:W-:-:S07]  /*cfc0*/  IMAD.MOV.U32 R15, RZ, RZ, -0x1 ;  /* 0xffffffffff0f7424 */ /* 0x000fce00078e00ff */
[----:B012---:R-:W-:Y:S05]  /*cfd0*/  WARPSYNC.COLLECTIVE R15, `(.L_x_309) ;  /* 0x000000000f0c7348 */ /* 0x007fea0003c00000 */
[----:B------:R-:W-:Y:S02]  /*cfe0*/  ELECT P6, UR62, PT ;  /* 0x00000000003e782f */ /* 0x000fe400038c0000 */
[----:B------:R-:W-:Y:S01]  /*cff0*/  MOV R14, UR62 ;  /* 0x0000003e000e7c02 */ /* 0x000fe20008000f00 */
[----:B012---:R-:W-:Y:S10]  /*d000*/  ENDCOLLECTIVE ;  /* 0x000000000000791b */ /* 0x007ff40003800000 */
.L_x_309:
[----:B------:R-:W-:Y:S05]  /*d010*/  BSYNC B0 ;  /* 0x0000000000007941 */ /* 0x000fea0003800000 */
.L_x_308:
[----:B------:R-:W-:Y:S05]  /*d020*/  BRA `(.L_x_310) ;  /* 0xffffffb800347947 */ /* 0x000fea000383ffff */
.L_x_218:
[----:B--2---:R2:W4:Y:S02]  /*d030*/  SYNCS.PHASECHK.TRANS64.TRYWAIT P0, [R0+URZ+0x32440], R2 ;  /* 0x03244002000075a7 */ /* 0x004524000800017f */
[----:B----4-:R-:W-:Y:S05]  /*d040*/  @!P0 NANOSLEEP.SYNCS 0x989680 ;  /* 0x009896800000895d */ /* 0x010fea0003900000 */
[----:B------:R-:W4:Y:S02]  /*d050*/  @!P0 SYNCS.PHASECHK.TRANS64 P0, [R0+URZ+0x32440], R2 ;  /* 0x03244002000085a7 */ /* 0x000f24000800007f */
[----:B----4-:R-:W-:Y:S05]  /*d060*/  @!P0 BRA `(.L_x_218) ;  /* 0xfffffffc00f08947 */ /* 0x010fea000383ffff */
[----:B------:R-:W-:Y:S05]  /*d070*/  BRA `(.L_x_311) ;  /* 0xffffffb800907947 */ /* 0x000fea000383ffff */
.L_x_221:
[----:B------:R-:W-:Y:S01]  /*d080*/  IMAD.MOV.U32 R13, RZ, RZ, R2 ;  /* 0x000000ffff0d7224 */ /* 0x000fe200078e0002 */
[----:B------:R-:W0:Y:S01]  /*d090*/  S2R R5, SR_TID.X ;  /* 0x0000000000057919 */ /* 0x000e220000002100 */
[----:B------:R-:W-:Y:S02]  /*d0a0*/  IMAD.MOV.U32 R12, RZ, RZ, RZ ;  /* 0x000000ffff0c7224 */ /* 0x000fe400078e00ff */
[----:B------:R-:W-:Y:S01]  /*d0b0*/  IMAD.MOV.U32 R11, RZ, RZ, 0x181f ;  /* 0x0000181fff0b7424 */ /* 0x000fe200078e00ff */
[----:B------:R1:W-:Y:S01]  /*d0c0*/  STL [R1+0x60], R9 ;  /* 0x0000600901007387 */ /* 0x0003e20000100800 */
[----:B------:R-:W-:-:S07]  /*d0d0*/  IMAD.MOV.U32 R15, RZ, RZ, -0x1 ;  /* 0xffffffffff0f7424 */ /* 0x000fce00078e00ff */
[----:B01---5:R-:W-:Y:S05]  /*d0e0*/  WARPSYNC.COLLECTIVE R15, `(.L_x_312) ;  /* 0x000000000f087348 */ /* 0x023fea0003c00000 */
[----:B------:R2:W3:Y:S02]  /*d0f0*/  SHFL.IDX P6, R14, R13, R12, R11 ;  /* 0x0000000c0d0e7389 */ /* 0x0004e400000c000b */
[----:B0123-5:R-:W-:Y:S01]  /*d100*/  ENDCOLLECTIVE ;  /* 0x000000000000791b */ /* 0x02ffe20003800000 */
.L_x_312:
[----:B------:R-:W-:Y:S01]  /*d110*/  IMAD.MOV.U32 R13, RZ, RZ, R0 ;  /* 0x000000ffff0d7224 */ /* 0x000fe200078e0000 */
[----:B------:R-:W-:Y:S01]  /*d120*/  LOP3.LUT R5, R5, 0x7f, RZ, 0xc0, !PT ;  /* 0x0000007f05057812 */ /* 0x000fe200078ec0ff */
[----:B------:R-:W-:-:S07]  /*d130*/  IMAD.MOV.U32 R7, RZ, RZ, R14 ;  /* 0x000000ffff077224 */ /* 0x000fce00078e000e */
[----:B------:R-:W-:Y:S05]  /*d140*/  WARPSYNC.COLLECTIVE R15, `(.L_x_313) ;  /* 0x000000000f087348 */ /* 0x000fea0003c00000 */
[----:B------:R0:W1:Y:S02]  /*d150*/  SHFL.IDX P6, R14, R13, R12, R11 ;  /* 0x0000000c0d0e7389 */ /* 0x00006400000c000b */
[----:B01----:R-:W-:Y:S01]  /*d160*/  ENDCOLLECTIVE ;  /* 0x000000000000791b */ /* 0x003fe20003800000 */
.L_x_313:
[----:B------:R-:W-:Y:S01]  /*d170*/  ULDC UR4, c[0x0][0x288] ;  /* 0x0000a20000047ab9 */ /* 0x000fe20000000800 */
[----:B------:R-:W-:Y:S01]  /*d180*/  SHF.R.U32.HI R9, RZ, 0x3, R5 ;  /* 0x00000003ff097819 */ /* 0x000fe20000011605 */
[----:B------:R-:W-:-:S04]  /*d190*/  IMAD R3, R6, UR4, RZ ;  /* 0x0000000406037c24 */ /* 0x000fc8000f8e02ff */
[----:B------:R-:W-:-:S05]  /*d1a0*/  IMAD.IADD R9, R9, 0x1, R4 ;  /* 0x0000000109097824 */ /* 0x000fca00078e0204 */
[----:B------:R-:W-:Y:S01]  /*d1b0*/  ISETP.GE.AND P1, PT, R9, R3, PT ;  /* 0x000000030900720c */ /* 0x000fe20003f26270 */
[----:B------:R0:W-:Y:S01]  /*d1c0*/  STL [R1+0x10], R9 ;  /* 0x0000100901007387 */ /* 0x0001e20000100800 */
[----:B------:R-:W-:Y:S02]  /*d1d0*/  IMAD.MOV.U32 R13, RZ, RZ, R2 ;  /* 0x000000ffff0d7224 */ /* 0x000fe400078e0002 */
[----:B------:R-:W-:Y:S02]  /*d1e0*/  IMAD.MOV.U32 R12, RZ, RZ, 0x1 ;  /* 0x00000001ff0c7424 */ /* 0x000fe400078e00ff */
[----:B------:R-:W-:-:S07]  /*d1f0*/  IMAD.MOV.U32 R5, RZ, RZ, R14 ;  /* 0x000000ffff057224 */ /* 0x000fce00078e000e */
[----:B0-----:R-:W-:Y:S05]  /*d200*/  WARPSYNC.COLLECTIVE R15, `(.L_x_314) ;  /* 0x000000000f087348 */ /* 0x001fea0003c00000 */
[----:B------:R1:W2:Y:S02]  /*d210*/  SHFL.IDX P6, R14, R13, R12, R11 ;  /* 0x0000000c0d0e7389 */ /* 0x0002a400000c000b */
[----:B012---:R-:W-:Y:S01]  /*d220*/  ENDCOLLECTIVE ;  /* 0x000000000000791b */ /* 0x007fe20003800000 */
.L_x_314:
[----:B------:R-:W-:-:S05]  /*d230*/  @!P1 LEA R5, P3, R8, R5, 0x1 ;  /* 0x0000000508059211 */ /* 0x000fca00078608ff */
[----:B------:R-:W-:Y:S02]  /*d240*/  @!P1 IMAD.X R4, RZ, RZ, R7, P3 ;  /* 0x000000ffff049224 */ /* 0x000fe400018e0607 */
[----:B------:R-:W0:Y:S03]  /*d250*/  S2R R7, SR_TID.X ;  /* 0x0000000000077919 */ /* 0x000e260000002100 */
[----:B------:R-:W-:Y:S01]  /*d260*/  @!P1 LOP3.LUT R5, R5, R4, RZ, 0x3c, !PT ;  /* 0x0000000405059212 */ /* 0x000fe200078e3cff */
[----:B------:R-:W-:-:S03]  /*d270*/  IMAD.MOV.U32 R13, RZ, RZ, R0 ;  /* 0x000000ffff0d7224 */ /* 0x000fc600078e0000 */
[----:B------:R-:W-:-:S04]  /*d280*/  @!P1 LOP3.LUT R4, R5, R4, RZ, 0x3c, !PT ;  /* 0x0000000405049212 */ /* 0x000fc800078e3cff */
[----:B------:R-:W-:Y:S01]  /*d290*/  @!P1 LOP3.LUT R5, R5, R4, RZ, 0x3c, !PT ;  /* 0x0000000405059212 */ /* 0x000fe200078e3cff */
[----:B------:R-:W-:-:S07]  /*d2a0*/  IMAD.MOV.U32 R8, RZ, RZ, R14 ;  /* 0x000000ffff087224 */ /* 0x000fce00078e000e */
[----:B0-----:R-:W-:Y:S05]  /*d2b0*/  WARPSYNC.COLLECTIVE R15, `(.L_x_315) ;  /* 0x000000000f087348 */ /* 0x001fea0003c00000 */
[----:B------:R1:W2:Y:S02]  /*d2c0*/  SHFL.IDX P6, R14, R13, R12, R11 ;  /* 0x0000000c0d0e7389 */ /* 0x0002a400000c000b */
[----:B012---:R-:W-:Y:S01]  /*d2d0*/  ENDCOLLECTIVE ;  /* 0x000000000000791b */ /* 0x007fe20003800000 */
.L_x_315:
[----:B------:R-:W-:Y:S01]  /*d2e0*/  @!PT LDS RZ, [RZ] ;  /* 0x00000000fffff984 */ /* 0x000fe20000000800 */
[----:B------:R-:W-:Y:S01]  /*d2f0*/  @!PT LDS RZ, [RZ] ;  /* 0x00000000fffff984 */ /* 0x000fe20000000800 */
[----:B------:R-:W-:Y:S01]  /*d300*/  @!PT LDS RZ, [RZ] ;  /* 0x00000000fffff984 */ /* 0x000fe20000000800 */
[----:B------:R0:W-:Y:S01]  /*d310*/  @!P1 LDGSTS.E.BYPASS.LTC128B.128 [R10+0x18400], desc[UR46][R4.64], !P0 ;  /* 0x18400000040a9fae */ /* 0x0001e2000c101d6e */
[----:B------:R-:W-:Y:S02]  /*d320*/  IMAD.MOV.U32 R13, RZ, RZ, R2 ;  /* 0x000000ffff0d7224 */ /* 0x000fe400078e0002 */
[----:B------:R-:W-:Y:S02]  /*d330*/  IMAD.MOV.U32 R12, RZ, RZ, 0x2 ;  /* 0x00000002ff0c7424 */ /* 0x000fe400078e00ff */
[----:B0-----:R-:W-:Y:S02]  /*d340*/  VIADD R5, R9, 0x10 ;  /* 0x0000001009057836 */ /* 0x001fe40000000000 */
[----:B------:R-:W-:-:S03]  /*d350*/  IMAD.SHL.U32 R7, R7, 0x8, RZ ;  /* 0x0000000807077824 */ /* 0x000fc600078e00ff */
[----:B------:R-:W-:Y:S01]  /*d360*/  ISETP.GE.AND P2, PT, R5, R3, PT ;  /* 0x000000030500720c */ /* 0x000fe20003f46270 */
[----:B------:R-:W-:Y:S01]  /*d370*/  IMAD.MOV.U32 R6, RZ, RZ, R14 ;  /* 0x000000ffff067224 */ /* 0x000fe200078e000e */
[----:B------:R-:W-:-:S11]  /*d380*/  LOP3.LUT R7, R7, 0x38, RZ, 0xc0, !PT ;  /* 0x0000003807077812 */ /* 0x000fd600078ec0ff */
[----:B------:R-:W-:Y:S05]  /*d390*/  WARPSYNC.COLLECTIVE R15, `(.L_x_316) ;  /* 0x000000000f087348 */ /* 0x000fea0003c00000 */
[----:B------:R0:W1:Y:S02]  /*d3a0*/  SHFL.IDX P6, R14, R13, R12, R11 ;  /* 0x0000000c0d0e7389 */ /* 0x00006400000c000b */
[----:B01----:R-:W-:Y:S01]  /*d3b0*/  ENDCOLLECTIVE ;  /* 0x000000000000791b */ /* 0x003fe20003800000 */
.L_x_316:
[----:B------:R0:W-:Y:S01]  /*d3c0*/  STL [R1+0x28], R5 ;  /* 0x0000280501007387 */ /* 0x0001e20000100800 */
[----:B------:R-:W-:Y:S01]  /*d3d0*/  IMAD.MOV.U32 R13, RZ, RZ, R0 ;  /* 0x000000ffff0d7224 */ /* 0x000fe200078e0000 */
[----:B0-----:R-:W-:-:S05]  /*d3e0*/  @!P2 LEA R5, P1, R7, R6, 0x1 ;  /* 0x000000060705a211 */ /* 0x001fca00078208ff */
[----:B------:R-:W-:Y:S02]  /*d3f0*/  @!P2 IMAD.X R4, RZ, RZ, R8, P1 ;  /* 0x000000ffff04a224 */ /* 0x000fe400008e0608 */
[----:B------:R-:W-:Y:S02]  /*d400*/  VIADD R8, R9, 0x20 ;  /* 0x0000002009087836 */ /* 0x000fe40000000000 */
[----:B------:R-:W-:Y:S01]  /*d410*/  IMAD.MOV.U32 R6, RZ, RZ, R14 ;  /* 0x000000ffff067224 */ /* 0x000fe200078e000e */
[----:B------:R-:W-:-:S07]  /*d420*/  @!P2 LOP3.LUT R5, R5, R4, RZ, 0x3c, !PT ;  /* 0x000000040505a212 */ /* 0x000fce00078e3cff */
[----:B------:R-:W-:Y:S05]  /*d430*/  WARPSYNC.COLLECTIVE R15, `(.L_x_317) ;  /* 0x000000000f087348 */ /* 0x000fea0003c00000 */
[----:B------:R0:W1:Y:S02]  /*d440*/  SHFL.IDX P6, R14, R13, R12, R11 ;  /* 0x0000000c0d0e7389 */ /* 0x00006400000c000b */
[----:B01----:R-:W-:Y:S01]  /*d450*/  ENDCOLLECTIVE ;  /* 0x000000000000791b */ /* 0x003fe20003800000 */
.L_x_317:
[----:B------:R-:W-:Y:S02]  /*d460*/  ISETP.GE.AND P1, PT, R8, R3, PT ;  /* 0x000000030800720c */ /* 0x000fe40003f26270 */
[C---:B------:R-:W-:Y:S01]  /*d470*/  @!P2 LOP3.LUT R4, R5.reuse, R4, RZ, 0x3c, !PT ;  /* 0x000000040504a212 */ /* 0x040fe200078e3cff */
[----:B------:R0:W-:Y:S03]  /*d480*/  STL [R1+0x2c], R8 ;  /* 0x00002c0801007387 */ /* 0x0001e60000100800 */
[----:B------:R-:W-:-:S05]  /*d490*/  @!P2 LOP3.LUT R5, R5, R4, RZ, 0x3c, !PT ;  /* 0x000000040505a212 */ /* 0x000fca00078e3cff */
[----:B------:R-:W-:Y:S01]  /*d4a0*/  @!PT LDS RZ, [RZ] ;  /* 0x00000000fffff984 */ /* 0x000fe20000000800 */
[----:B------:R-:W-:Y:S01]  /*d4b0*/  @!PT LDS RZ, [RZ] ;  /* 0x00000000fffff984 */ /* 0x000fe20000000800 */
[----:B------:R-:W-:Y:S01]  /*d4c0*/  @!PT LDS RZ, [RZ] ;  /* 0x00000000fffff984 */ /* 0x000fe20000000800 */
[----:B------:R1:W-:Y:S01]  /*d4d0*/  @!P2 LDGSTS.E.BYPASS.LTC128B.128 [R10+0x18c00], desc[UR46][R4.64], !P0 ;  /* 0x18c00000040aafae */ /* 0x0003e2000c101d6e */
[----:B------:R-:W-:Y:S02]  /*d4e0*/  IMAD.MOV.U32 R13, RZ, RZ, R2 ;  /* 0x000000ffff0d7224 */ /* 0x000fe400078e0002 */
[----:B------:R-:W-:Y:S02]  /*d4f0*/  IMAD.MOV.U32 R12, RZ, RZ, 0x3 ;  /* 0x00000003ff0c7424 */ /* 0x000fe400078e00ff */
[----:B0-----:R-:W-:-:S05]  /*d500*/  VIADD R8, R9, 0x30 ;  /* 0x0000003009087836 */ /* 0x001fca0000000000 */
[----:B------:R0:W-:Y:S01]  /*d510*/  STL [R1+0x30], R8 ;  /* 0x0000300801007387 */ /* 0x0001e20000100800 */
[----:B-1----:R-:W-:-:S07]  /*d520*/  IMAD.MOV.U32 R4, RZ, RZ, R14 ;  /* 0x000000ffff047224 */ /* 0x002fce00078e000e */
[----:B0-----:R-:W-:Y:S05]  /*d530*/  WARPSYNC.COLLECTIVE R15, `(.L_x_318) ;  /* 0x000000000f087348 */ /* 0x001fea0003c00000 */
[----:B------:R1:W2:Y:S02]  /*d540*/  SHFL.IDX P6, R14, R13, R12, R11 ;  /* 0x0000000c0d0e7389 */ /* 0x0002a400000c000b */
[----:B012---:R-:W-:Y:S01]  /*d550*/  ENDCOLLECTIVE ;  /* 0x000000000000791b */ /* 0x007fe20003800000 */
.L_x_318:
[----:B------:R-:W-:-:S05]  /*d560*/  @!P1 LEA R5, P2, R7, R4, 0x1 ;  /* 0x0000000407059211 */ /* 0x000fca00078408ff */
[----:B------:R-:W-:-:S05]  /*d570*/  @!P1 IMAD.X R4, RZ, RZ, R6, P2 ;  /* 0x000000ffff049224 */ /* 0x000fca00010e0606 */
[----:B------:R-:W-:Y:S01]  /*d580*/  @!P1 LOP3.LUT R5, R5, R4, RZ, 0x3c, !PT ;  /* 0x0000000405059212 */ /* 0x000fe200078e3cff */
[----:B------:R-:W-:-:S03]  /*d590*/  IMAD.MOV.U32 R13, RZ, RZ, R0 ;  /* 0x000000ffff0d7224 */ /* 0x000fc600078e0000 */
[----:B------:R-:W-:-:S04]  /*d5a0*/  @!P1 LOP3.LUT R4, R5, R4, RZ, 0x3c, !PT ;  /* 0x0000000405049212 */ /* 0x000fc800078e3cff */
[----:B------:R-:W-:Y:S01]  /*d5b0*/  @!P1 LOP3.LUT R5, R5, R4, RZ, 0x3c, !PT ;  /* 0x0000000405059212 */ /* 0x000fe200078e3cff */
[----:B------:R-:W-:-:S04]  /*d5c0*/  IMAD.MOV.U32 R6, RZ, RZ, R14 ;  /* 0x000000ffff067224 */ /* 0x000fc800078e000e */
[----:B------:R-:W-:Y:S01]  /*d5d0*/  @!PT LDS RZ, [RZ] ;  /* 0x00000000fffff984 */ /* 0x000fe20000000800 */
[----:B------:R-:W-:Y:S01]  /*d5e0*/  @!PT LDS RZ, [RZ] ;  /* 0x00000000fffff984 */ /* 0x000fe20000000800 */
[----:B------:R-:W-:Y:S01]  /*d5f0*/  @!PT LDS RZ, [RZ] ;  /* 0x00000000fffff984 */ /* 0x000fe20000000800 */
[----:B------:R0:W-:Y:S01]  /*d600*/  @!P1 LDGSTS.E.BYPASS.LTC128B.128 [R10+0x19400], desc[UR46][R4.64], !P0 ;  /* 0x19400000040a9fae */ /* 0x0001e2000c101d6e */
[----:B------:R-:W-:Y:S01]  /*d610*/  ISETP.GE.AND P1, PT, R8, R3, PT ;  /* 0x000000030800720c */ /* 0x000fe20003f26270 */
[----:B------:R-:W-:-:S12]  /*d620*/  VIADD R8, R9, 0x40 ;  /* 0x0000004009087836 */ /* 0x000fd80000000000 */
[----:B0-----:R-:W-:Y:S05]  /*d630*/  WARPSYNC.COLLECTIVE R15, `(.L_x_319) ;  /* 0x000000000f087348 */ /* 0x001fea0003c00000 */
[----:B------:R1:W2:Y:S02]  /*d640*/  SHFL.IDX P6, R14, R13, R12, R11 ;  /* 0x0000000c0d0e7389 */ /* 0x0002a400000c000b */
[----:B012---:R-:W-:Y:S01]  /*d650*/  ENDCOLLECTIVE ;  /* 0x000000000000791b */ /* 0x007fe20003800000 */
.L_x_319:
[----:B------:R0:W-:Y:S01]  /*d660*/  STL [R1+0x34], R8 ;  /* 0x0000340801007387 */ /* 0x0001e20000100800 */
[----:B------:R-:W-:Y:S02]  /*d670*/  IMAD.MOV.U32 R13, RZ, RZ, R2 ;  /* 0x000000ffff0d7224 */ /* 0x000fe400078e0002 */
[----:B------:R-:W-:Y:S02]  /*d680*/  IMAD.MOV.U32 R12, RZ, RZ, 0x4 ;  /* 0x00000004ff0c7424 */ /* 0x000fe400078e00ff */
[----:B------:R-:W-:-:S07]  /*d690*/  IMAD.MOV.U32 R4, RZ, RZ, R14 ;  /* 0x000000ffff047224 */ /* 0x000fce00078e000e */
[----:B0-----:R-:W-:Y:S05]  /*d6a0*/  WARPSYNC.COLLECTIVE R15, `(.L_x_320) ;  /* 0x000000000f087348 */ /* 0x001fea0003c00000 */
[----:B------:R1:W2:Y:S02]  /*d6b0*/  SHFL.IDX P6, R14, R13, R12, R11 ;  /* 0x0000000c0d0e7389 */ /* 0x0002a400000c000b */
[----:B012---:R-:W-:Y:S01]  /*d6c0*/  ENDCOLLECTIVE ;  /* 0x000000000000791b */ /* 0x007fe20003800000 */
.L_x_320:
        /* <DEDUP_REMOVED lines=10> */
.L_x_321:
[----:B------:R-:W-:Y:S01]  /*d770*/  @!PT LDS RZ, [RZ] ;  /* 0x00000000fffff984 */ /* 0x000fe20000000800 */
[----:B------:R-:W-:Y:S01]  /*d780*/  @!PT LDS RZ, [RZ] ;  /* 0x00000000fffff984 */ /* 0x000fe20000000800 */
[----:B------:R-:W-:Y:S01]  /*d790*/  @!PT LDS RZ, [RZ] ;  /* 0x00000000fffff984 */ /* 0x000fe20000000800 */
[----:B------:R0:W-:Y:S01]  /*d7a0*/  @!P1 LDGSTS.E.BYPASS.LTC128B.128 [R10+0x19c00], desc[UR46][R4.64], !P0 ;  /* 0x19c00000040a9fae */ /* 0x0001e2000c101d6e */
[----:B------:R-:W-:Y:S01]  /*d7b0*/  ISETP.GE.AND P1, PT, R8, R3, PT ;  /* 0x000000030800720c */ /* 0x000fe20003f26270 */
[----:B------:R-:W-:-:S05]  /*d7c0*/  VIADD R8, R9, 0x50 ;  /* 0x0000005009087836 */ /* 0x000fca0000000000 */
[----:B------:R1:W-:Y:S01]  /*d7d0*/  STL [R1+0x38], R8 ;  /* 0x0000380801007387 */ /* 0x0003e20000100800 */
[----:B------:R-:W-:Y:S02]  /*d7e0*/  IMAD.MOV.U32 R13, RZ, RZ, R2 ;  /* 0x000000ffff0d7224 */ /* 0x000fe400078e0002 */
[----:B------:R-:W-:Y:S02]  /*d7f0*/  IMAD.MOV.U32 R12, RZ, RZ, 0x5 ;  /* 0x00000005ff0c7424 */ /* 0x000fe400078e00ff */
[----:B0-----:R-:W-:-:S07]  /*d800*/  IMAD.MOV.U32 R4, RZ, RZ, R14 ;  /* 0x000000ffff047224 */ /* 0x001fce00078e000e */
[----:B-1----:R-:W-:Y:S05]  /*d810*/  WARPSYNC.COLLECTIVE R15, `(.L_x_322) ;  /* 0x000000000f087348 */ /* 0x002fea0003c00000 */
[----:B------:R0:W2:Y:S02]  /*d820*/  SHFL.IDX P6, R14, R13, R12, R11 ;  /* 0x0000000c0d0e7389 */ /* 0x0000a400000c000b */
[----:B012---:R-:W-:Y:S01]  /*d830*/  ENDCOLLECTIVE ;  /* 0x000000000000791b */ /* 0x007fe20003800000 */
.L_x_322:
        /* <DEDUP_REMOVED lines=10> */
.L_x_323:
[----:B------:R-:W-:Y:S01]  /*d8e0*/  @!PT LDS RZ, [RZ] ;  /* 0x00000000fffff984 */ /* 0x000fe20000000800 */
[----:B------:R-:W-:Y:S01]  /*d8f0*/  @!PT LDS RZ, [RZ] ;  /* 0x00000000fffff984 */ /* 0x000fe20000000800 */
[----:B------:R-:W-:Y:S01]  /*d900*/  @!PT LDS RZ, [RZ] ;  /* 0x00000000fffff984 */ /* 0x000fe20000000800 */
[----:B------:R0:W-:Y:S01]  /*d910*/  @!P1 LDGSTS.E.BYPASS.LTC128B.128 [R10+0x1a400], desc[UR46][R4.64], !P0 ;  /* 0x1a400000040a9fae */ /* 0x0001e2000c101d6e */
[----:B------:R-:W-:Y:S01]  /*d920*/  ISETP.GE.AND P1, PT, R8, R3, PT ;  /* 0x000000030800720c */ /* 0x000fe20003f26270 */
[----:B------:R-:W-:Y:S02]  /*d930*/  VIADD R8, R9, 0x60 ;  /* 0x0000006009087836 */ /* 0x000fe40000000000 */
[----:B------:R1:W5:Y:S01]  /*d940*/  LDL.LU R9, [R1+0x60] ;  /* 0x0000600001097983 */ /* 0x0003620000300800 */
[----:B------:R-:W-:Y:S02]  /*d950*/  IMAD.MOV.U32 R13, RZ, RZ, R2 ;  /* 0x000000ffff0d7224 */ /* 0x000fe400078e0002 */
[----:B------:R-:W-:Y:S02]  /*d960*/  IMAD.MOV.U32 R12, RZ, RZ, 0x6 ;  /* 0x00000006ff0c7424 */ /* 0x000fe400078e00ff */
[----:B01----:R-:W-:-:S07]  /*d970*/  IMAD.MOV.U32 R4, RZ, RZ, R14 ;  /* 0x000000ffff047224 */ /* 0x003fce00078e000e */
[----:B-----5:R-:W-:Y:S05]  /*d980*/  WARPSYNC.COLLECTIVE R15, `(.L_x_324) ;  /* 0x000000000f087348 */ /* 0x020fea0003c00000 */
[----:B------:R0:W1:Y:S02]  /*d990*/  SHFL.IDX P6, R14, R13, R12, R11 ;  /* 0x0000000c0d0e7389 */ /* 0x00006400000c000b */
[----:B01---5:R-:W-:Y:S01]  /*d9a0*/  ENDCOLLECTIVE ;  /* 0x000000000000791b */ /* 0x023fe20003800000 */
.L_x_324:
        /* <DEDUP_REMOVED lines=10> */
.L_x_325:
[----:B------:R-:W-:Y:S01]  /*da50*/  @!PT LDS RZ, [RZ] ;  /* 0x00000000fffff984 */ /* 0x000fe20000000800 */
[----:B------:R-:W-:Y:S01]  /*da60*/  @!PT LDS RZ, [RZ] ;  /* 0x00000000fffff984 */ /* 0x000fe20000000800 */
[----:B------:R-:W-:Y:S01]  /*da70*/  @!PT LDS RZ, [RZ] ;  /* 0x00000000fffff984 */ /* 0x000fe20000000800 */
[----:B------:R0:W-:Y:S01]  /*da80*/  @!P1 LDGSTS.E.BYPASS.LTC128B.128 [R10+0x1ac00], desc[UR46][R4.64], !P0 ;  /* 0x1ac00000040a9fae */ /* 0x0001e2000c101d6e */
[----:B------:R-:W-:Y:S01]  /*da90*/  ISETP.GE.AND P1, PT, R8, R3, PT ;  /* 0x000000030800720c */ /* 0x000fe20003f26270 */
[----:B------:R-:W-:Y:S02]  /*daa0*/  IMAD.MOV.U32 R13, RZ, RZ, R2 ;  /* 0x000000ffff0d7224 */ /* 0x000fe400078e0002 */
[----:B------:R-:W-:Y:S02]  /*dab0*/  IMAD.MOV.U32 R12, RZ, RZ, 0x7 ;  /* 0x00000007ff0c7424 */ /* 0x000fe400078e00ff */
[----:B0-----:R-:W-:-:S08]  /*dac0*/  IMAD.MOV.U32 R4, RZ, RZ, R14 ;  /* 0x000000ffff047224 */ /* 0x001fd000078e000e */
[----:B------:R-:W-:Y:S05]  /*dad0*/  WARPSYNC.COLLECTIVE R15, `(.L_x_326) ;  /* 0x000000000f087348 */ /* 0x000fea0003c00000 */
[----:B------:R0:W1:Y:S02]  /*dae0*/  SHFL.IDX P6, R14, R13, R12, R11 ;  /* 0x0000000c0d0e7389 */ /* 0x00006400000c000b */
[----:B01----:R-:W-:Y:S01]  /*daf0*/  ENDCOLLECTIVE ;  /* 0x000000000000791b */ /* 0x003fe20003800000 */
.L_x_326:
[----:B------:R-:W-:-:S05]  /*db00*/  @!P1 LEA R5, P2, R7, R4, 0x1 ;  /* 0x0000000407059211 */ /* 0x000fca00078408ff */
[----:B------:R-:W-:-:S05]  /*db10*/  @!P1 IMAD.X R4, RZ, RZ, R6, P2 ;  /* 0x000000ffff049224 */ /* 0x000fca00010e0606 */
[----:B------:R-:W-:-:S04]  /*db20*/  @!P1 LOP3.LUT R5, R5, R4, RZ, 0x3c, !PT ;  /* 0x0000000405059212 */ /* 0x000fc800078e3cff */
[----:B------:R-:W-:Y:S01]  /*db30*/  @!P1 LOP3.LUT R4, R5, R4, RZ, 0x3c, !PT ;  /* 0x0000000405049212 */ /* 0x000fe200078e3cff */
[----:B------:R-:W-:-:S03]  /*db40*/  IMAD.MOV.U32 R13, RZ, RZ, R0 ;  /* 0x000000ffff0d7224 */ /* 0x000fc600078e0000 */
[----:B------:R-:W-:-:S05]  /*db50*/  @!P1 LOP3.LUT R5, R5, R4, RZ, 0x3c, !PT ;  /* 0x0000000405059212 */ /* 0x000fca00078e3cff */
[----:B------:R-:W-:Y:S01]  /*db60*/  @!PT LDS RZ, [RZ] ;  /* 0x00000000fffff984 */ /* 0x000fe20000000800 */
[----:B------:R-:W-:Y:S01]  /*db70*/  @!PT LDS RZ, [RZ] ;  /* 0x00000000fffff984 */ /* 0x000fe20000000800 */
[----:B------:R-:W-:Y:S01]  /*db80*/  @!PT LDS RZ, [RZ] ;  /* 0x00000000fffff984 */ /* 0x000fe20000000800 */
[----:B------:R0:W-:Y:S04]  /*db90*/  @!P1 LDGSTS.E.BYPASS.LTC128B.128 [R10+0x1b400], desc[UR46][R4.64], !P0 ;  /* 0x1b400000040a9fae */ /* 0x0001e8000c101d6e */
[----:B------:R1:W-:Y:S01]  /*dba0*/  STL [R1+0x3c], R8 ;  /* 0x00003c0801007387 */ /* 0x0003e20000100800 */
[----:B0-----:R-:W-:-:S07]  /*dbb0*/  IMAD.MOV.U32 R4, RZ, RZ, R14 ;  /* 0x000000ffff047224 */ /* 0x001fce00078e000e */
[----:B-1----:R-:W-:Y:S05]  /*dbc0*/  WARPSYNC.COLLECTIVE R15, `(.L_x_327) ;  /* 0x000000000f087348 */ /* 0x002fea0003c00000 */
[----:B------:R0:W2:Y:S02]  /*dbd0*/  SHFL.IDX P6, R14, R13, R12, R11 ;  /* 0x0000000c0d0e7389 */ /* 0x0000a400000c000b */
[----:B012---:R-:W-:Y:S01]  /*dbe0*/  ENDCOLLECTIVE ;  /* 0x000000000000791b */ /* 0x007fe20003800000 */
.L_x_327:
[----:B------:R-:W-:Y:S01]  /*dbf0*/  IMAD.MOV.U32 R0, RZ, RZ, R14 ;  /* 0x000000ffff007224 */ /* 0x000fe200078e000e */
[----:B------:R-:W-:Y:S06]  /*dc00*/  BRA `(.L_x_328) ;  /* 0xffffffb800e07947 */ /* 0x000fec000383ffff */
.L_x_223:
[----:B------:R-:W-:Y:S01]  /*dc10*/  BSSY B0, `(.L_x_329) ;  /* 0x0000008000007945 */ /* 0x000fe20003800000 */
[----:B------:R-:W-:Y:S02]  /*dc20*/  IMAD.MOV.U32 R13, RZ, RZ, R4 ;  /* 0x000000ffff0d7224 */ /* 0x000fe400078e0004 */
[----:B------:R-:W-:Y:S02]  /*dc30*/  IMAD.MOV.U32 R12, RZ, RZ, RZ ;  /* 0x000000ffff0c7224 */ /* 0x000fe400078e00ff */
[----:B------:R-:W-:Y:S02]  /*dc40*/  IMAD.MOV.U32 R11, RZ, RZ, 0x181f ;  /* 0x0000181fff0b7424 */ /* 0x000fe400078e00ff */
[----:B------:R-:W-:-:S07]  /*dc50*/  IMAD.MOV.U32 R15, RZ, RZ, -0x1 ;  /* 0xffffffffff0f7424 */ /* 0x000fce00078e00ff */
[----:B------:R-:W-:Y:S05]  /*dc60*/  WARPSYNC.COLLECTIVE R15, `(.L_x_330) ;  /* 0x000000000f087348 */ /* 0x000fea0003c00000 */
[----:B------:R0:W1:Y:S02]  /*dc70*/  SHFL.IDX P6, R14, R13, R12, R11 ;  /* 0x0000000c0d0e7389 */ /* 0x00006400000c000b */
[----:B01----:R-:W-:Y:S01]  /*dc80*/  ENDCOLLECTIVE ;  /* 0x000000000000791b */ /* 0x003fe20003800000 */
.L_x_330:
[----:B------:R-:W-:Y:S05]  /*dc90*/  BSYNC B0 ;  /* 0x0000000000007941 */ /* 0x000fea0003800000 */
.L_x_329:
[----:B------:R-:W-:Y:S01]  /*dca0*/  IMAD.MOV.U32 R13, RZ, RZ, R5 ;  /* 0x000000ffff0d7224 */ /* 0x000fe200078e0005 */
[----:B------:R0:W5:Y:S01]  /*dcb0*/  LDL.LU R10, [R1+0x38] ;  /* 0x00003800010a7983 */ /* 0x0001620000300800 */
[----:B------:R-:W-:Y:S02]  /*dcc0*/  IMAD.MOV.U32 R12, RZ, RZ, RZ ;  /* 0x000000ffff0c7224 */ /* 0x000fe400078e00ff */
[----:B------:R-:W-:Y:S01]  /*dcd0*/  IMAD.MOV.U32 R11, RZ, RZ, 0x181f ;  /* 0x0000181fff0b7424 */ /* 0x000fe200078e00ff */
[----:B------:R0:W5:Y:S01]  /*dce0*/  LDL.LU R9, [R1+0x3c] ;  /* 0x00003c0001097983 */ /* 0x0001620000300800 */
[----:B------:R-:W-:Y:S02]  /*dcf0*/  IMAD.MOV.U32 R15, RZ, RZ, -0x1 ;  /* 0xffffffffff0f7424 */ /* 0x000fe400078e00ff */
[----:B------:R-:W-:Y:S01]  /*dd00*/  IMAD.MOV.U32 R2, RZ, RZ, R14 ;  /* 0x000000ffff027224 */ /* 0x000fe200078e000e */
[----:B------:R0:W5:Y:S06]  /*dd10*/  LDL R7, [R1+0x4] ;  /* 0x0000040001077983 */ /* 0x00016c0000100800 */
[----:B0----5:R-:W-:Y:S05]  /*dd20*/  WARPSYNC.COLLECTIVE R15, `(.L_x_331) ;  /* 0x000000000f087348 */ /* 0x021fea0003c00000 */
[----:B------:R1:W2:Y:S02]  /*dd30*/  SHFL.IDX P6, R14, R13, R12, R11 ;  /* 0x0000000c0d0e7389 */ /* 0x0002a400000c000b */
[----:B012--5:R-:W-:Y:S01]  /*dd40*/  ENDCOLLECTIVE ;  /* 0x000000000000791b */ /* 0x027fe20003800000 */
.L_x_331:
[----:B------:R-:W-:Y:S01]  /*dd50*/  ULDC UR4, c[0x0][0x288] ;  /* 0x0000a20000047ab9 */ /* 0x000fe20000000800 */
[----:B------:R-:W2:Y:S04]  /*dd60*/  LDL.LU R13, [R1+0x28] ;  /* 0x00002800010d7983 */ /* 0x000ea80000300800 */
[----:B------:R-:W3:Y:S04]  /*dd70*/  LDL.LU R12, [R1+0x2c] ;  /* 0x00002c00010c7983 */ /* 0x000ee80000300800 */
[----:B------:R-:W4:Y:S04]  /*dd80*/  LDL.LU R11, [R1+0x30] ;  /* 0x00003000010b7983 */ /* 0x000f280000300800 */
[----:B------:R-:W5:Y:S01]  /*dd90*/  LDL.LU R15, [R1+0x34] ;  /* 0x00003400010f7983 */ /* 0x000f620000300800 */
[----:B------:R-:W-:-:S03]  /*dda0*/  IMAD.MOV.U32 R3, RZ, RZ, R14 ;  /* 0x000000ffff037224 */ /* 0x000fc600078e000e */
[----:B------:R-:W5:Y:S01]  /*ddb0*/  LDL.LU R14, [R1+0x10] ;  /* 0x00001000010e7983 */ /* 0x000f620000300800 */
[----:B------:R-:W-:Y:S01]  /*ddc0*/  IMAD R0, R6, UR4, RZ ;  /* 0x0000000406007c24 */ /* 0x000fe2000f8e02ff */
[----:B------:R-:W-:-:S04]  /*ddd0*/  LOP3.LUT R18, R18, 0xffffffbf, RZ, 0xc0, !PT ;  /* 0xffffffbf12127812 */ /* 0x000fc800078ec0ff */
[-C--:B--2---:R-:W-:Y:S01]  /*dde0*/  ISETP.GE.AND P6, PT, R13, R0.reuse, PT ;  /* 0x000000000d00720c */ /* 0x084fe20003fc6270 */
[----:B------:R-:W-:Y:S01]  /*ddf0*/  IMAD.MOV.U32 R13, RZ, RZ, R4 ;  /* 0x000000ffff0d7224 */ /* 0x000fe200078e0004 */
[----:B---3--:R-:W-:Y:S01]  /*de00*/  ISETP.GE.AND P5, PT, R12, R0, PT ;  /* 0x000000000c00720c */ /* 0x008fe20003fa6270 */
[----:B------:R-:W-:-:S10]  /*de10*/  IMAD.MOV.U32 R12, RZ, RZ, 0x1 ;  /* 0x00000001ff0c7424 */ /* 0x000fd400078e00ff */
[----:B------:R-:W-:Y:S02]  /*de20*/  @P6 LOP3.LUT R18, R18, 0x40, RZ, 0xfc, !PT ;  /* 0x0000004012126812 */ /* 0x000fe400078efcff */
[-C--:B----4-:R-:W-:Y:S01]  /*de30*/  ISETP.GE.AND P6, PT, R11, R0.reuse, PT ;  /* 0x000000000b00720c */ /* 0x090fe20003fc6270 */
[----:B------:R-:W-:Y:S01]  /*de40*/  IMAD.MOV.U32 R11, RZ, RZ, 0x181f ;  /* 0x0000181fff0b7424 */ /* 0x000fe200078e00ff */
[----:B------:R-:W-:Y:S02]  /*de50*/  LOP3.LUT R18, R18, 0xffffffdf, RZ, 0xc0, !PT ;  /* 0xffffffdf12127812 */ /* 0x000fe400078ec0ff */
[-C--:B-----5:R-:W-:Y:S02]  /*de60*/  ISETP.GE.AND P4, PT, R14, R0.reuse, PT ;  /* 0x000000000e00720c */ /* 0x0a0fe40003f86270 */
[----:B------:R-:W-:Y:S02]  /*de70*/  @P5 LOP3.LUT R18, R18, 0x20, RZ, 0xfc, !PT ;  /* 0x0000002012125812 */ /* 0x000fe400078efcff */
[----:B------:R-:W-:Y:S01]  /*de80*/  ISETP.GE.AND P5, PT, R15, R0, PT ;  /* 0x000000000f00720c */ /* 0x000fe20003fa6270 */
[----:B------:R-:W-:Y:S01]  /*de90*/  IMAD.MOV.U32 R15, RZ, RZ, -0x1 ;  /* 0xffffffffff0f7424 */ /* 0x000fe200078e00ff */
[----:B------:R-:W-:-:S04]  /*dea0*/  LOP3.LUT R18, R18, 0xffffffef, RZ, 0xc0, !PT ;  /* 0xffffffef12127812 */ /* 0x000fc800078ec0ff */
[----:B------:R-:W-:Y:S02]  /*deb0*/  @P6 LOP3.LUT R18, R18, 0x10, RZ, 0xfc, !PT ;  /* 0x0000001012126812 */ /* 0x000fe400078efcff */
[----:B------:R-:W-:Y:S02]  /*dec0*/  ISETP.GE.AND P6, PT, R10, R0, PT ;  /* 0x000000000a00720c */ /* 0x000fe40003fc6270 */
[----:B------:R-:W-:-:S04]  /*ded0*/  LOP3.LUT R18, R18, 0xfffffff7, RZ, 0xc0, !PT ;  /* 0xfffffff712127812 */ /* 0x000fc800078ec0ff */
[----:B------:R-:W-:Y:S02]  /*dee0*/  @P5 LOP3.LUT R18, R18, 0x8, RZ, 0xfc, !PT ;  /* 0x0000000812125812 */ /* 0x000fe400078efcff */
[----:B------:R-:W-:Y:S02]  /*def0*/  ISETP.GE.AND P5, PT, R9, R0, PT ;  /* 0x000000000900720c */ /* 0x000fe40003fa6270 */
[----:B------:R-:W-:-:S04]  /*df00*/  LOP3.LUT R18, R18, 0xffffff7f, RZ, 0xc0, !PT ;  /* 0xffffff7f12127812 */ /* 0x000fc800078ec0ff */
[----:B------:R-:W-:-:S04]  /*df10*/  LOP3.LUT R18, R18, 0xfffffffb, RZ, 0xc0, !PT ;  /* 0xfffffffb12127812 */ /* 0x000fc800078ec0ff */
[----:B------:R-:W-:Y:S02]  /*df20*/  @P6 LOP3.LUT R18, R18, 0x4, RZ, 0xfc, !PT ;  /* 0x0000000412126812 */ /* 0x000fe400078efcff */
[----:B------:R-:W-:Y:S02]  /*df30*/  @!P4 LEA R3, P6, R8, R3, 0x1 ;  /* 0x000000030803c211 */ /* 0x000fe400078c08ff */
[----:B------:R-:W-:-:S03]  /*df40*/  @P5 LOP3.LUT R18, R18, 0x80, RZ, 0xfc, !PT ;  /* 0x0000008012125812 */ /* 0x000fc600078efcff */
[----:B------:R-:W-:Y:S01]  /*df50*/  @!P4 IMAD.X R2, RZ, RZ, R2, P6 ;  /* 0x000000ffff02c224 */ /* 0x000fe200030e0602 */
[----:B------:R-:W-:-:S04]  /*df60*/  LOP3.LUT P5, RZ, R18, 0x20, RZ, 0xc0, !PT ;  /* 0x0000002012ff7812 */ /* 0x000fc800078ac0ff */
[----:B------:R-:W-:-:S09]  /*df70*/  @!P4 LOP3.LUT R3, R3, R2, RZ, 0x3c, !PT ;  /* 0x000000020303c212 */ /* 0x000fd200078e3cff */
[----:B------:R-:W-:Y:S05]  /*df80*/  WARPSYNC.COLLECTIVE R15, `(.L_x_332) ;  /* 0x000000000f087348 */ /* 0x000fea0003c00000 */
[----:B------:R0:W1:Y:S02]  /*df90*/  SHFL.IDX P6, R14, R13, R12, R11 ;  /* 0x0000000c0d0e7389 */ /* 0x00006400000c000b */
[----:B01----:R-:W-:Y:S01]  /*dfa0*/  ENDCOLLECTIVE ;  /* 0x000000000000791b */ /* 0x003fe20003800000 */
.L_x_332:
[----:B------:R-:W-:-:S04]  /*dfb0*/  @!P4 LOP3.LUT R2, R3, R2, RZ, 0x3c, !PT ;  /* 0x000000020302c212 */ /* 0x000fc800078e3cff */
[----:B------:R-:W-:-:S05]  /*dfc0*/  @!P4 LOP3.LUT R3, R3, R2, RZ, 0x3c, !PT ;  /* 0x000000020303c212 */ /* 0x000fca00078e3cff */
[----:B------:R-:W-:Y:S01]  /*dfd0*/  @!PT LDS RZ, [RZ] ;  /* 0x00000000fffff984 */ /* 0x000fe20000000800 */
[----:B------:R-:W-:Y:S01]  /*dfe0*/  @!PT LDS RZ, [RZ] ;  /* 0x00000000fffff984 */ /* 0x000fe20000000800 */
[----:B------:R-:W-:Y:S01]  /*dff0*/  @!PT LDS RZ, [RZ] ;  /* 0x00000000fffff984 */ /* 0x000fe20000000800 */
[----:B------:R0:W-:Y:S01]  /*e000*/  @!P4 LDGSTS.E.BYPASS.LTC128B.128 [R7+0x22400], desc[UR46][R2.64], !P0 ;  /* 0x224000000207cfae */ /* 0x0001e2000c101d6e */
[----:B------:R-:W-:-:S03]  /*e010*/  IMAD.MOV.U32 R13, RZ, RZ, R5 ;  /* 0x000000ffff0d7224 */ /* 0x000fc600078e0005 */
[----:B------:R0:W-:Y:S04]  /*e020*/  @!P4 LDGSTS.E.BYPASS.LTC128B.128 [R7+0x26400], desc[UR46][R2.64+0x80], !P1 ;  /* 0x264000800207cfae */ /* 0x0001e8000c901d6e */
[----:B------:R0:W-:Y:S04]  /*e030*/  @!P4 LDGSTS.E.BYPASS.LTC128B.128 [R7+0x2a400], desc[UR46][R2.64+0x100], !P2 ;  /* 0x2a4001000207cfae */ /* 0x0001e8000d101d6e */
[----:B------:R0:W-:Y:S01]  /*e040*/  @!P4 LDGSTS.E.BYPASS.LTC128B.128 [R7+0x2e400], desc[UR46][R2.64+0x180], !P3 ;  /* 0x2e4001800207cfae */ /* 0x0001e2000d901d6e */
[----:B------:R-:W-:Y:S01]  /*e050*/  IMAD.MOV.U32 R6, RZ, RZ, R14 ;  /* 0x000000ffff067224 */ /* 0x000fe200078e000e */
[----:B------:R-:W-:-:S13]  /*e060*/  LOP3.LUT P4, RZ, R18, 0x40, RZ, 0xc0, !PT ;  /* 0x0000004012ff7812 */ /* 0x000fda000788c0ff */
[----:B0-----:R-:W-:Y:S05]  /*e070*/  WARPSYNC.COLLECTIVE R15, `(.L_x_333) ;  /* 0x000000000f087348 */ /* 0x001fea0003c00000 */
[----:B------:R1:W2:Y:S02]  /*e080*/  SHFL.IDX P6, R14, R13, R12, R11 ;  /* 0x0000000c0d0e7389 */ /* 0x0002a400000c000b */
[----:B012---:R-:W-:Y:S01]  /*e090*/  ENDCOLLECTIVE ;  /* 0x000000000000791b */ /* 0x007fe20003800000 */
.L_x_333:
[----:B------:R-:W-:Y:S02]  /*e0a0*/  IMAD.MOV.U32 R13, RZ, RZ, R4 ;  /* 0x000000ffff0d7224 */ /* 0x000fe400078e0004 */
[----:B------:R-:W-:Y:S02]  /*e0b0*/  IMAD.MOV.U32 R12, RZ, RZ, 0x2 ;  /* 0x00000002ff0c7424 */ /* 0x000fe400078e00ff */
[----:B------:R-:W-:-:S05]  /*e0c0*/  IMAD.MOV.U32 R2, RZ, RZ, R14 ;  /* 0x000000ffff027224 */ /* 0x000fca00078e000e */
[----:B------:R-:W-:-:S05]  /*e0d0*/  @!P4 LEA R2, P6, R8, R2, 0x1 ;  /* 0x000000020802c211 */ /* 0x000fca00078c08ff */
[----:B------:R-:W-:-:S05]  /*e0e0*/  @!P4 IMAD.X R3, RZ, RZ, R6, P6 ;  /* 0x000000ffff03c224 */ /* 0x000fca00030e0606 */
[----:B------:R-:W-:Y:S01]  /*e0f0*/  @!PT LDS RZ, [RZ] ;  /* 0x00000000fffff984 */ /* 0x000fe20000000800 */
[----:B------:R-:W-:Y:S01]  /*e100*/  @!PT LDS RZ, [RZ] ;  /* 0x00000000fffff984 */ /* 0x000fe20000000800 */
[----:B------:R-:W-:Y:S01]  /*e110*/  @!PT LDS RZ, [RZ] ;  /* 0x00000000fffff984 */ /* 0x000fe20000000800 */
[----:B------:R0:W-:Y:S03]  /*e120*/  @!P4 LDGSTS.E.BYPASS.LTC128B.128 [R7+0x22c00], desc[UR46][R2.64], !P0 ;  /* 0x22c000000207cfae */ /* 0x0001e6000c101d6e */
[----:B0-----:R-:W-:Y:S05]  /*e130*/  WARPSYNC.COLLECTIVE R15, `(.L_x_334) ;  /* 0x000000000f087348 */ /* 0x001fea0003c00000 */
[----:B------:R1:W2:Y:S02]  /*e140*/  SHFL.IDX P6, R14, R13, R12, R11 ;  /* 0x0000000c0d0e7389 */ /* 0x0002a400000c000b */
[----:B012---:R-:W-:Y:S01]  /*e150*/  ENDCOLLECTIVE ;  /* 0x000000000000791b */ /* 0x007fe20003800000 */
.L_x_334:
[----:B------:R-:W-:Y:S01]  /*e160*/  @!PT LDS RZ, [RZ] ;  /* 0x00000000fffff984 */ /* 0x000fe20000000800 */
[----:B------:R-:W-:Y:S01]  /*e170*/  @!PT LDS RZ, [RZ] ;  /* 0x00000000fffff984 */ /* 0x000fe20000000800 */
[----:B------:R-:W-:Y:S01]  /*e180*/  @!PT LDS RZ, [RZ] ;  /* 0x00000000fffff984 */ /* 0x000fe20000000800 */
[----:B------:R0:W-:Y:S04]  /*e190*/  @!P4 LDGSTS.E.BYPASS.LTC128B.128 [R7+0x26c00], desc[UR46][R2.64+0x80], !P1 ;  /* 0x26c000800207cfae */ /* 0x0001e8000c901d6e */
[----:B------:R0:W-:Y:S04]  /*e1a0*/  @!P4 LDGSTS.E.BYPASS.LTC128B.128 [R7+0x2ac00], desc[UR46][R2.64+0x100], !P2 ;  /* 0x2ac001000207cfae */ /* 0x0001e8000d101d6e */
[----:B------:R0:W-:Y:S01]  /*e1b0*/  @!P4 LDGSTS.E.BYPASS.LTC128B.128 [R7+0x2ec00], desc[UR46][R2.64+0x180], !P3 ;  /* 0x2ec001800207cfae */ /* 0x0001e2000d901d6e */
[----:B------:R-:W-:Y:S01]  /*e1c0*/  LOP3.LUT P4, RZ, R18, 0x10, RZ, 0xc0, !PT ;  /* 0x0000001012ff7812 */ /* 0x000fe2000788c0ff */
[----:B------:R-:W-:-:S02]  /*e1d0*/  IMAD.MOV.U32 R13, RZ, RZ, R5 ;  /* 0x000000ffff0d7224 */ /* 0x000fc400078e0005 */
[----:B------:R-:W-:-:S10]  /*e1e0*/  IMAD.MOV.U32 R6, RZ, RZ, R14 ;  /* 0x000000ffff067224 */ /* 0x000fd400078e000e */
[----:B0-----:R-:W-:Y:S05]  /*e1f0*/  WARPSYNC.COLLECTIVE R15, `(.L_x_335) ;  /* 0x000000000f087348 */ /* 0x001fea0003c00000 */
[----:B------:R1:W2:Y:S02]  /*e200*/  SHFL.IDX P6, R14, R13, R12, R11 ;  /* 0x0000000c0d0e7389 */ /* 0x0002a400000c000b */
[----:B012---:R-:W-:Y:S01]  /*e210*/  ENDCOLLECTIVE ;  /* 0x000000000000791b */ /* 0x007fe20003800000 */
.L_x_335:
        /* <DEDUP_REMOVED lines=12> */
.L_x_336:
        /* <DEDUP_REMOVED lines=12> */
.L_x_337:
        /* <DEDUP_REMOVED lines=12> */
.L_x_338:
        /* <DEDUP_REMOVED lines=12> */
.L_x_339:
[----:B------:R-:W-:Y:S02]  /*e520*/  IMAD.MOV.U32 R13, RZ, RZ, R4 ;  /* 0x000000ffff0d7224 */ /* 0x000fe400078e0004 */
[----:B------:R-:W-:Y:S02]  /*e530*/  IMAD.MOV.U32 R12, RZ, RZ, 0x5 ;  /* 0x00000005ff0c7424 */ /* 0x000fe400078e00ff */
[----:B------:R-:W-:-:S05]  /*e540*/  IMAD.MOV.U32 R2, RZ, RZ, R14 ;  /* 0x000000ffff027224 */ /* 0x000fca00078e000e */
[----:B------:R-:W-:-:S05]  /*e550*/  @!P5 LEA R2, P6, R8, R2, 0x1 ;  /* 0x000000020802d211 */ /* 0x000fca00078c08ff */
[----:B------:R-:W-:Y:S01]  /*e560*/  @!P5 IMAD.X R3, RZ, RZ, R6, P6 ;  /* 0x000000ffff03d224 */ /* 0x000fe200030e0606 */
[C---:B------:R-:W-:Y:S02]  /*e570*/  LOP3.LUT P6, RZ, R18.reuse, 0x8, RZ, 0xc0, !PT ;  /* 0x0000000812ff7812 */ /* 0x040fe400078cc0ff */
[----:B------:R-:W-:-:S11]  /*e580*/  LOP3.LUT P5, RZ, R18, 0x80, RZ, 0xc0, !PT ;  /* 0x0000008012ff7812 */ /* 0x000fd600078ac0ff */
[----:B------:R-:W-:Y:S01]  /*e590*/  @!PT LDS RZ, [RZ] ;  /* 0x00000000fffff984 */ /* 0x000fe20000000800 */
[----:B------:R-:W-:Y:S01]  /*e5a0*/  @!PT LDS RZ, [RZ] ;  /* 0x00000000fffff984 */ /* 0x000fe20000000800 */
[----:B------:R-:W-:Y:S01]  /*e5b0*/  @!PT LDS RZ, [RZ] ;  /* 0x00000000fffff984 */ /* 0x000fe20000000800 */
[----:B------:R0:W-:Y:S04]  /*e5c0*/  @!P6 LDGSTS.E.BYPASS.LTC128B.128 [R7+0x24400], desc[UR46][R2.64], !P0 ;  /* 0x244000000207efae */ /* 0x0001e8000c101d6e */
[----:B------:R0:W-:Y:S04]  /*e5d0*/  @!P6 LDGSTS.E.BYPASS.LTC128B.128 [R7+0x28400], desc[UR46][R2.64+0x80], !P1 ;  /* 0x284000800207efae */ /* 0x0001e8000c901d6e */
[----:B------:R0:W-:Y:S04]  /*e5e0*/  @!P6 LDGSTS.E.BYPASS.LTC128B.128 [R7+0x2c400], desc[UR46][R2.64+0x100], !P2 ;  /* 0x2c4001000207efae */ /* 0x0001e8000d101d6e */
[----:B------:R0:W-:Y:S02]  /*e5f0*/  @!P6 LDGSTS.E.BYPASS.LTC128B.128 [R7+0x30400], desc[UR46][R2.64+0x180], !P3 ;  /* 0x304001800207efae */ /* 0x0001e4000d901d6e */
[----:B0-----:R-:W-:Y:S05]  /*e600*/  WARPSYNC.COLLECTIVE R15, `(.L_x_340) ;  /* 0x000000000f087348 */ /* 0x001fea0003c00000 */
[----:B------:R1:W2:Y:S02]  /*e610*/  SHFL.IDX P6, R14, R13, R12, R11 ;  /* 0x0000000c0d0e7389 */ /* 0x0002a400000c000b */
[----:B012---:R-:W-:Y:S01]  /*e620*/  ENDCOLLECTIVE ;  /* 0x000000000000791b */ /* 0x007fe20003800000 */
.L_x_340:
[----:B------:R-:W-:Y:S02]  /*e630*/  IMAD.MOV.U32 R13, RZ, RZ, R5 ;  /* 0x000000ffff0d7224 */ /* 0x000fe400078e0005 */
[----:B------:R-:W-:-:S07]  /*e640*/  IMAD.MOV.U32 R6, RZ, RZ, R14 ;  /* 0x000000ffff067224 */ /* 0x000fce00078e000e */
[----:B------:R-:W-:Y:S05]  /*e650*/  WARPSYNC.COLLECTIVE R15, `(.L_x_341) ;  /* 0x000000000f087348 */ /* 0x000fea0003c00000 */
[----:B------:R0:W1:Y:S02]  /*e660*/  SHFL.IDX P6, R14, R13, R12, R11 ;  /* 0x0000000c0d0e7389 */ /* 0x00006400000c000b */
[----:B01----:R-:W-:Y:S01]  /*e670*/  ENDCOLLECTIVE ;  /* 0x000000000000791b */ /* 0x003fe20003800000 */
.L_x_341:
        /* <DEDUP_REMOVED lines=12> */
.L_x_342:
[----:B------:R-:W-:Y:S01]  /*e740*/  @!PT LDS RZ, [RZ] ;  /* 0x00000000fffff984 */ /* 0x000fe20000000800 */
[----:B------:R-:W-:Y:S01]  /*e750*/  @!PT LDS RZ, [RZ] ;  /* 0x00000000fffff984 */ /* 0x000fe20000000800 */
[----:B------:R-:W-:Y:S01]  /*e760*/  @!PT LDS RZ, [RZ] ;  /* 0x00000000fffff984 */ /* 0x000fe20000000800 */
[----:B------:R0:W-:Y:S04]  /*e770*/  @!P4 LDGSTS.E.BYPASS.LTC128B.128 [R7+0x28c00], desc[UR46][R2.64+0x80], !P1 ;  /* 0x28c000800207cfae */ /* 0x0001e8000c901d6e */
[----:B------:R0:W-:Y:S04]  /*e780*/  @!P4 LDGSTS.E.BYPASS.LTC128B.128 [R7+0x2cc00], desc[UR46][R2.64+0x100], !P2 ;  /* 0x2cc001000207cfae */ /* 0x0001e8000d101d6e */
[----:B------:R0:W-:Y:S01]  /*e790*/  @!P4 LDGSTS.E.BYPASS.LTC128B.128 [R7+0x30c00], desc[UR46][R2.64+0x180], !P3 ;  /* 0x30c001800207cfae */ /* 0x0001e2000d901d6e */
[----:B------:R-:W-:Y:S02]  /*e7a0*/  IMAD.MOV.U32 R13, RZ, RZ, R5 ;  /* 0x000000ffff0d7224 */ /* 0x000fe400078e0005 */
[----:B------:R-:W-:-:S07]  /*e7b0*/  IMAD.MOV.U32 R6, RZ, RZ, R14 ;  /* 0x000000ffff067224 */ /* 0x000fce00078e000e */
[----:B0-----:R-:W-:Y:S05]  /*e7c0*/  WARPSYNC.COLLECTIVE R15, `(.L_x_343) ;  /* 0x000000000f087348 */ /* 0x001fea0003c00000 */
[----:B------:R1:W2:Y:S02]  /*e7d0*/  SHFL.IDX P6, R14, R13, R12, R11 ;  /* 0x0000000c0d0e7389 */ /* 0x0002a400000c000b */
[----:B012---:R-:W-:Y:S01]  /*e7e0*/  ENDCOLLECTIVE ;  /* 0x000000000000791b */ /* 0x007fe20003800000 */
.L_x_343:
        /* <DEDUP_REMOVED lines=12> */
.L_x_344:
        /* <DEDUP_REMOVED lines=11> */
.L_x_345:
[----:B------:R-:W-:Y:S01]  /*e960*/  IMAD.MOV.U32 R2, RZ, RZ, R14 ;  /* 0x000000ffff027224 */ /* 0x000fe200078e000e */
[----:B------:R-:W-:Y:S06]  /*e970*/  BRA `(.L_x_346) ;  /* 0xffffffb8003c7947 */ /* 0x000fec000383ffff */
.L_x_227:
[----:B-1----:R-:W-:-:S04]  /*e980*/  IMAD.U32 R3, RZ, RZ, UR37 ;  /* 0x00000025ff037e24 */ /* 0x002fc8000f8e00ff */
[----:B------:R1:W2:Y:S03]  /*e990*/  SYNCS.PHASECHK.TRANS64.TRYWAIT P0, [R3+URZ+0x32420], R0 ;  /* 0x03242000030075a7 */ /* 0x0002a6000800017f */
[----:B--2---:R-:W-:Y:S05]  /*e9a0*/  @!P0 NANOSLEEP.SYNCS 0x989680 ;  /* 0x009896800000895d */ /* 0x004fea0003900000 */
[----:B------:R-:W2:Y:S02]  /*e9b0*/  @!P0 SYNCS.PHASECHK.TRANS64 P0, [R3+URZ+0x32420], R0 ;  /* 0x03242000030085a7 */ /* 0x000ea4000800007f */
[----:B--2---:R-:W-:Y:S05]  /*e9c0*/  @!P0 BRA `(.L_x_227) ;  /* 0xfffffffc00ec8947 */ /* 0x004fea000383ffff */
[----:B------:R-:W-:Y:S05]  /*e9d0*/  BRA `(.L_x_347) ;  /* 0xffffffb8008c7947 */ /* 0x000fea000383ffff */
.L_x_231:
[----:B0-----:R0:W1:Y:S02]  /*e9e0*/  SYNCS.PHASECHK.TRANS64.TRYWAIT P0, [R2+URZ+0x32460], R0 ;  /* 0x03246000020075a7 */ /* 0x001064000800017f */
[----:B-1----:R-:W-:Y:S05]  /*e9f0*/  @!P0 NANOSLEEP.SYNCS 0x989680 ;  /* 0x009896800000895d */ /* 0x002fea0003900000 */
[----:B------:R-:W1:Y:S02]  /*ea00*/  @!P0 SYNCS.PHASECHK.TRANS64 P0, [R2+URZ+0x32460], R0 ;  /* 0x03246000020085a7 */ /* 0x000e64000800007f */
[----:B-1----:R-:W-:Y:S05]  /*ea10*/  @!P0 BRA `(.L_x_231) ;  /* 0xfffffffc00f08947 */ /* 0x002fea000383ffff */
[----:B------:R-:W-:Y:S05]  /*ea20*/  BRA `(.L_x_348) ;  /* 0xffffffb800ac7947 */ /* 0x000fea000383ffff */
.L_x_244:
[----:B-1----:R1:W2:Y:S02]  /*ea30*/  SYNCS.PHASECHK.TRANS64.TRYWAIT P0, [R3+URZ+0x32440], R2 ;  /* 0x03244002030075a7 */ /* 0x0022a4000800017f */
[----:B--2---:R-:W-:Y:S05]  /*ea40*/  @!P0 NANOSLEEP.SYNCS 0x989680 ;  /* 0x009896800000895d */ /* 0x004fea0003900000 */
[----:B------:R-:W2:Y:S02]  /*ea50*/  @!P0 SYNCS.PHASECHK.TRANS64 P0, [R3+URZ+0x32440], R2 ;  /* 0x03244002030085a7 */ /* 0x000ea4000800007f */
[----:B--2---:R-:W-:Y:S05]  /*ea60*/  @!P0 BRA `(.L_x_244) ;  /* 0xfffffffc00f08947 */ /* 0x004fea000383ffff */
[----:B------:R-:W-:Y:S05]  /*ea70*/  BRA `(.L_x_349) ;  /* 0xffffffc000a47947 */ /* 0x000fea000383ffff */
.L_x_249:
[----:B0-----:R0:W2:Y:S02]  /*ea80*/  SYNCS.PHASECHK.TRANS64.TRYWAIT P0, [R3+URZ+0x32460], R2 ;  /* 0x03246002030075a7 */ /* 0x0010a4000800017f */
[----:B--2---:R-:W-:Y:S05]  /*ea90*/  @!P0 NANOSLEEP.SYNCS 0x989680 ;  /* 0x009896800000895d */ /* 0x004fea0003900000 */
[----:B------:R-:W2:Y:S02]  /*eaa0*/  @!P0 SYNCS.PHASECHK.TRANS64 P0, [R3+URZ+0x32460], R2 ;  /* 0x03246002030085a7 */ /* 0x000ea4000800007f */
[----:B--2---:R-:W-:Y:S05]  /*eab0*/  @!P0 BRA `(.L_x_249) ;  /* 0xfffffffc00f08947 */ /* 0x004fea000383ffff */
[----:B------:R-:W-:Y:S05]  /*eac0*/  BRA `(.L_x_350) ;  /* 0xffffffc400207947 */ /* 0x000fea000383ffff */
.L_x_261:
[----:B--2---:R2:W3:Y:S02]  /*ead0*/  SYNCS.PHASECHK.TRANS64.TRYWAIT P0, [R4+URZ+0x32440], R2 ;  /* 0x03244002040075a7 */ /* 0x0044e4000800017f */
[----:B---3--:R-:W-:Y:S05]  /*eae0*/  @!P0 NANOSLEEP.SYNCS 0x989680 ;  /* 0x009896800000895d */ /* 0x008fea0003900000 */
[----:B------:R-:W3:Y:S02]  /*eaf0*/  @!P0 SYNCS.PHASECHK.TRANS64 P0, [R4+URZ+0x32440], R2 ;  /* 0x03244002040085a7 */ /* 0x000ee4000800007f */
[----:B---3--:R-:W-:Y:S05]  /*eb00*/  @!P0 BRA `(.L_x_261) ;  /* 0xfffffffc00f08947 */ /* 0x008fea000383ffff */
[----:B------:R-:W-:Y:S05]  /*eb10*/  BRA `(.L_x_351) ;  /* 0xffffffcc00087947 */ /* 0x000fea000383ffff */
.L_x_266:
[----:B0-----:R0:W1:Y:S02]  /*eb20*/  SYNCS.PHASECHK.TRANS64.TRYWAIT P0, [R4+URZ+0x32460], R2 ;  /* 0x03246002040075a7 */ /* 0x001064000800017f */
[----:B-1----:R-:W-:Y:S05]  /*eb30*/  @!P0 NANOSLEEP.SYNCS 0x989680 ;  /* 0x009896800000895d */ /* 0x002fea0003900000 */
[----:B------:R-:W1:Y:S02]  /*eb40*/  @!P0 SYNCS.PHASECHK.TRANS64 P0, [R4+URZ+0x32460], R2 ;  /* 0x03246002040085a7 */ /* 0x000e64000800007f */
[----:B-1----:R-:W-:Y:S05]  /*eb50*/  @!P0 BRA `(.L_x_266) ;  /* 0xfffffffc00f08947 */ /* 0x002fea000383ffff */
[----:B------:R-:W-:Y:S05]  /*eb60*/  BRA `(.L_x_352) ;  /* 0xffffffcc00847947 */ /* 0x000fea000383ffff */
.L_x_277:
[----:B0-----:R0:W2:Y:S02]  /*eb70*/  SYNCS.PHASECHK.TRANS64.TRYWAIT P0, [R4+URZ+0x32440], R2 ;  /* 0x03244002040075a7 */ /* 0x0010a4000800017f */
[----:B--2---:R-:W-:Y:S05]  /*eb80*/  @!P0 NANOSLEEP.SYNCS 0x989680 ;  /* 0x009896800000895d */ /* 0x004fea0003900000 */
[----:B------:R-:W2:Y:S02]  /*eb90*/  @!P0 SYNCS.PHASECHK.TRANS64 P0, [R4+URZ+0x32440], R2 ;  /* 0x03244002040085a7 */ /* 0x000ea4000800007f */
[----:B--2---:R-:W-:Y:S05]  /*eba0*/  @!P0 BRA `(.L_x_277) ;  /* 0xfffffffc00f08947 */ /* 0x004fea000383ffff */
[----:B------:R-:W-:Y:S05]  /*ebb0*/  BRA `(.L_x_353) ;  /* 0xffffffd400487947 */ /* 0x000fea000383ffff */
.L_x_282:
[----:B-1----:R1:W2:Y:S02]  /*ebc0*/  SYNCS.PHASECHK.TRANS64.TRYWAIT P0, [R4+URZ+0x32460], R2 ;  /* 0x03246002040075a7 */ /* 0x0022a4000800017f */
[----:B--2---:R-:W-:Y:S05]  /*ebd0*/  @!P0 NANOSLEEP.SYNCS 0x989680 ;  /* 0x009896800000895d */ /* 0x004fea0003900000 */
[----:B------:R-:W2:Y:S02]  /*ebe0*/  @!P0 SYNCS.PHASECHK.TRANS64 P0, [R4+URZ+0x32460], R2 ;  /* 0x03246002040085a7 */ /* 0x000ea4000800007f */
[----:B--2---:R-:W-:Y:S05]  /*ebf0*/  @!P0 BRA `(.L_x_282) ;  /* 0xfffffffc00f08947 */ /* 0x004fea000383ffff */
[----:B------:R-:W-:Y:S05]  /*ec00*/  BRA `(.L_x_354) ;  /* 0xffffffd400c47947 */ /* 0x000fea000383ffff */
.L_x_292:
[----:B0-----:R0:W2:Y:S02]  /*ec10*/  SYNCS.PHASECHK.TRANS64.TRYWAIT P0, [R0+URZ+0x32420], R3 ;  /* 0x03242003000075a7 */ /* 0x0010a4000800017f */
[----:B--2---:R-:W-:Y:S05]  /*ec20*/  @!P0 NANOSLEEP.SYNCS 0x989680 ;  /* 0x009896800000895d */ /* 0x004fea0003900000 */
[----:B------:R-:W2:Y:S02]  /*ec30*/  @!P0 SYNCS.PHASECHK.TRANS64 P0, [R0+URZ+0x32420], R3 ;  /* 0x03242003000085a7 */ /* 0x000ea4000800007f */
[----:B--2---:R-:W-:Y:S05]  /*ec40*/  @!P0 BRA `(.L_x_292) ;  /* 0xfffffffc00f08947 */ /* 0x004fea000383ffff */
[----:B------:R-:W-:Y:S05]  /*ec50*/  BRA `(.L_x_355) ;  /* 0xffffffdc00547947 */ /* 0x000fea000383ffff */
.L_x_293:
        /* <DEDUP_REMOVED lines=11> */
.L_x_357:
[----:B------:R-:W-:Y:S05]  /*ed10*/  BSYNC B0 ;  /* 0x0000000000007941 */ /* 0x000fea0003800000 */
.L_x_356:
[----:B------:R-:W-:Y:S05]  /*ed20*/  BRA `(.L_x_358) ;  /* 0xffffffdc003c7947 */ /* 0x000fea000383ffff */
.L_x_296:
[----:B------:R-:W-:Y:S01]  /*ed30*/  BSSY B1, `(.L_x_359) ;  /* 0x0000006000017945 */ /* 0x000fe20003800000 */
[----:B------:R-:W-:-:S07]  /*ed40*/  IMAD.MOV.U32 R15, RZ, RZ, -0x1 ;  /* 0xffffffffff0f7424 */ /* 0x000fce00078e00ff */
[----:B012---:R-:W-:Y:S05]  /*ed50*/  WARPSYNC.COLLECTIVE R15, `(.L_x_360) ;  /* 0x000000000f0c7348 */ /* 0x007fea0003c00000 */
[----:B------:R-:W-:Y:S02]  /*ed60*/  ELECT P6, UR62, PT ;  /* 0x00000000003e782f */ /* 0x000fe400038c0000 */
[----:B------:R-:W-:Y:S01]  /*ed70*/  MOV R14, UR62 ;  /* 0x0000003e000e7c02 */ /* 0x000fe20008000f00 */
[----:B012---:R-:W-:Y:S10]  /*ed80*/  ENDCOLLECTIVE ;  /* 0x000000000000791b */ /* 0x007ff40003800000 */
.L_x_360:
[----:B------:R-:W-:Y:S05]  /*ed90*/  BSYNC B1 ;  /* 0x0000000000017941 */ /* 0x000fea0003800000 */
.L_x_359:
[----:B------:R-:W-:Y:S05]  /*eda0*/  BRA `(.L_x_361) ;  /* 0xffffffdc00347947 */ /* 0x000fea000383ffff */
.L_x_298:
[----:B0-----:R0:W1:Y:S02]  /*edb0*/  SYNCS.PHASECHK.TRANS64.TRYWAIT P0, [R6+URZ], R5 ;  /* 0x00000005060075a7 */ /* 0x001064000800017f */
[----:B-1----:R-:W-:Y:S05]  /*edc0*/  @!P0 NANOSLEEP.SYNCS 0x989680 ;  /* 0x009896800000895d */ /* 0x002fea0003900000 */
[----:B------:R-:W1:Y:S02]  /*edd0*/  @!P0 SYNCS.PHASECHK.TRANS64 P0, [R6+URZ], R5 ;  /* 0x00000005060085a7 */ /* 0x000e64000800007f */
[----:B-1----:R-:W-:Y:S05]  /*ede0*/  @!P0 BRA `(.L_x_298) ;  /* 0xfffffffc00f08947 */ /* 0x002fea000383ffff */
[----:B------:R-:W-:Y:S05]  /*edf0*/  BRA `(.L_x_362) ;  /* 0xffffffdc006c7947 */ /* 0x000fea000383ffff */
.L_x_299:
[----:B-1----:R1:W2:Y:S02]  /*ee00*/  SYNCS.PHASECHK.TRANS64.TRYWAIT P0, [R7+URZ], R2 ;  /* 0x00000002070075a7 */ /* 0x0022a4000800017f */
[----:B--2---:R-:W-:Y:S05]  /*ee10*/  @!P0 NANOSLEEP.SYNCS 0x989680 ;  /* 0x009896800000895d */ /* 0x004fea0003900000 */
[----:B------:R-:W2:Y:S02]  /*ee20*/  @!P0 SYNCS.PHASECHK.TRANS64 P0, [R7+URZ], R2 ;  /* 0x00000002070085a7 */ /* 0x000ea4000800007f */
[----:B--2---:R-:W-:Y:S05]  /*ee30*/  @!P0 BRA `(.L_x_299) ;  /* 0xfffffffc00f08947 */ /* 0x004fea000383ffff */
[----:B------:R-:W-:Y:S05]  /*ee40*/  BRA `(.L_x_363) ;  /* 0xffffffdc00607947 */ /* 0x000fea000383ffff */
.L_x_301:
[----:B--2---:R2:W3:Y:S02]  /*ee50*/  SYNCS.PHASECHK.TRANS64.TRYWAIT P0, [R4+URZ], R5 ;  /* 0x00000005040075a7 */ /* 0x0044e4000800017f */
[----:B---3--:R-:W-:Y:S05]  /*ee60*/  @!P0 NANOSLEEP.SYNCS 0x989680 ;  /* 0x009896800000895d */ /* 0x008fea0003900000 */
[----:B------:R-:W3:Y:S02]  /*ee70*/  @!P0 SYNCS.PHASECHK.TRANS64 P0, [R4+URZ], R5 ;  /* 0x00000005040085a7 */ /* 0x000ee4000800007f */
[----:B---3--:R-:W-:Y:S05]  /*ee80*/  @!P0 BRA `(.L_x_301) ;  /* 0xfffffffc00f08947 */ /* 0x008fea000383ffff */
[----:B------:R-:W-:Y:S05]  /*ee90*/  BRA `(.L_x_364) ;  /* 0xffffffdc00647947 */ /* 0x000fea000383ffff */
.L_x_365:
        /* <DEDUP_REMOVED lines=14> */
.L_x_6035:


//--------------------- .text._ZN7cutlass13device_kernelIN5flash11enable_sm90INS1_16FlashAttnFwdSm90INS1_25CollectiveMainloopFwdSm90ILi2EN4cute5tupleIJNS5_1CILi1EEES8_S8_EEENS6_IJNS7_ILi128EEENS7_ILi96EEENS7_ILi64EEEEEELi256ENS_10bfloat16_tEfNS_4arch4Sm90ELb0ELb0ELb0ELb1ELb0ELb0ELb0ELb1ELb0ELb1ELb0ELb0EEENS1_21CollectiveEpilogueFwdINS6_IJSA_NS7_ILi256EEESB_EEES9_SE_SG_Li256ELb1ELb1ELb0ELb0EEENS1_36VarlenDynamicPersistentTileSchedulerILi128ELi96ELi256ELi128ELb0ELb1ELb1ELb0ELb1ELb1EEEEEEEEEvNT_6ParamsE --------------------------
	.section	.text._ZN7cutlass13device_kernelIN5flash11enable_sm90INS1_16FlashAttnFwdSm90INS1_25CollectiveMainloopFwdSm90ILi2EN4cute5tupleIJNS5_1CILi1EEES8_S8_EEENS6_IJNS7_ILi128EEENS7_ILi96EEENS7_ILi64EEEEEELi256ENS_10bfloat16_tEfNS_4arch4Sm90ELb0ELb0ELb0ELb1ELb0ELb0ELb0ELb1ELb0ELb1ELb0ELb0EEENS1_21CollectiveEpilogueFwdINS6_IJSA_NS7_ILi256EEESB_EEES9_SE_SG_Li256ELb1ELb1ELb0ELb0EEENS1_36VarlenDynamicPersistentTileSchedulerILi128ELi96ELi256ELi128ELb0ELb1ELb1ELb0ELb1ELb1EEEEEEEEEvNT_6ParamsE,"ax",@progbits
	.align	128
.text._ZN7cutlass13device_kernelIN5flash11enable_sm90INS1_16FlashAttnFwdSm90INS1_25CollectiveMainloopFwdSm90ILi2EN4cute5tupleIJNS5_1CILi1EEES8_S8_EEENS6_IJNS7_ILi128EEENS7_ILi96EEENS7_ILi64EEEEEELi256ENS_10bfloat16_tEfNS_4arch4Sm90ELb0ELb0ELb0ELb1ELb0ELb0ELb0ELb1ELb0ELb1ELb0ELb0EEENS1_21CollectiveEpilogueFwdINS6_IJSA_NS7_ILi256EEESB_EEES9_SE_SG_Li256ELb1ELb1ELb0ELb0EEENS1_36VarlenDynamicPersistentTileSchedulerILi128ELi96ELi256ELi128ELb0ELb1ELb1ELb0ELb1ELb1EEEEEEEEEvNT_6ParamsE:
        .type           _ZN7cutlass13device_kernelIN5flash11enable_sm90INS1_16FlashAttnFwdSm90INS1_25CollectiveMainloopFwdSm90ILi2EN4cute5tupleIJNS5_1CILi1EEES8_S8_EEENS6_IJNS7_ILi128EEENS7_ILi96EEENS7_ILi64EEEEEELi256ENS_10bfloat16_tEfNS_4arch4Sm90ELb0ELb0ELb0ELb1ELb0ELb0ELb0ELb1ELb0ELb1ELb0ELb0EEENS1_21CollectiveEpilogueFwdINS6_IJSA_NS7_ILi256EEESB_EEES9_SE_SG_Li256ELb1ELb1ELb0ELb0EEENS1_36VarlenDynamicPersistentTileSchedulerILi128ELi96ELi256ELi128ELb0ELb1ELb1ELb0ELb1ELb1EEEEEEEEEvNT_6ParamsE,@function
        .size           _ZN7cutlass13device_kernelIN5flash11enable_sm90INS1_16FlashAttnFwdSm90INS1_25CollectiveMainloopFwdSm90ILi2EN4cute5tupleIJNS5_1CILi1EEES8_S8_EEENS6_IJNS7_ILi128EEENS7_ILi96EEENS7_ILi64EEEEEELi256ENS_10bfloat16_tEfNS_4arch4Sm90ELb0ELb0ELb0ELb1ELb0ELb0ELb0ELb1ELb0ELb1ELb0ELb0EEENS1_21CollectiveEpilogueFwdINS6_IJSA_NS7_ILi256EEESB_EEES9_SE_SG_Li256ELb1ELb1ELb0ELb0EEENS1_36VarlenDynamicPersistentTileSchedulerILi128ELi96ELi256ELi128ELb0ELb1ELb1ELb0ELb1ELb1EEEEEEEEEvNT_6ParamsE,(.L_x_6036 - _ZN7cutlass13device_kernelIN5flash11enable_sm90INS1_16FlashAttnFwdSm90INS1_25CollectiveMainloopFwdSm90ILi2EN4cute5tupleIJNS5_1CILi1EEES8_S8_EEENS6_IJNS7_ILi128EEENS7_ILi96EEENS7_ILi64EEEEEELi256ENS_10bfloat16_tEfNS_4arch4Sm90ELb0ELb0ELb0ELb1ELb0ELb0ELb0ELb1ELb0ELb1ELb0ELb0EEENS1_21CollectiveEpilogueFwdINS6_IJSA_NS7_ILi256EEESB_EEES9_SE_SG_Li256ELb1ELb1ELb0ELb0EEENS1_36VarlenDynamicPersistentTileSchedulerILi128ELi96ELi256ELi128ELb0ELb1ELb1ELb0ELb1ELb1EEEEEEEEEvNT_6ParamsE)
        .other          _ZN7cutlass13device_kernelIN5flash11enable_sm90INS1_16FlashAttnFwdSm90INS1_25CollectiveMainloopFwdSm90ILi2EN4cute5tupleIJNS5_1CILi1EEES8_S8_EEENS6_IJNS7_ILi128EEENS7_ILi96EEENS7_ILi64EEEEEELi256ENS_10bfloat16_tEfNS_4arch4Sm90ELb0ELb0ELb0ELb1ELb0ELb0ELb0ELb1ELb0ELb1ELb0ELb0EEENS1_21CollectiveEpilogueFwdINS6_IJSA_NS7_ILi256EEESB_EEES9_SE_SG_Li256ELb1ELb1ELb0ELb0EEENS1_36VarlenDynamicPersistentTileSchedulerILi128ELi96ELi256ELi128ELb0ELb1ELb1ELb0ELb1ELb1EEEEEEEEEvNT_6ParamsE,@"STO_CUDA_ENTRY STV_DEFAULT"
_ZN7cutlass13device_kernelIN5flash11enable_sm90INS1_16FlashAttnFwdSm90INS1_25CollectiveMainloopFwdSm90ILi2EN4cute5tupleIJNS5_1CILi1EEES8_S8_EEENS6_IJNS7_ILi128EEENS7_ILi96EEENS7_ILi64EEEEEELi256ENS_10bfloat16_tEfNS_4arch4Sm90ELb0ELb0ELb0ELb1ELb0ELb0ELb0ELb1ELb0ELb1ELb0ELb0EEENS1_21CollectiveEpilogueFwdINS6_IJSA_NS7_ILi256EEESB_EEES9_SE_SG_Li256ELb1ELb1ELb0ELb0EEENS1_36VarlenDynamicPersistentTileSchedulerILi128ELi96ELi256ELi128ELb0ELb1ELb1ELb0ELb1ELb1EEEEEEEEEvNT_6ParamsE:
        /* <DEDUP_REMOVED lines=18> */
.L_x_367:
[----:B------:R-:W-:Y:S05]  /*0120*/  BSYNC B0 ;  /* 0x0000000000007941 */ /* 0x000fea0003800000 */
.L_x_366:
        /* <DEDUP_REMOVED lines=41> */
.L_x_368:
        /* <DEDUP_REMOVED lines=22> */
.L_x_369:
        /* <DEDUP_REMOVED lines=18> */
.L_x_370:
        /* <DEDUP_REMOVED lines=22> */
.L_x_371:
        /* <DEDUP_REMOVED lines=22> */
.L_x_372:
[----:B------:R-:W-:Y:S01]  /*0900*/  PLOP3.LUT P0, PT, PT, PT, UP0, 0x80, 0x0 ;  /* 0x000000000000781c */ /* 0x000fe20003f0f008 */
[----:B------:R-:W-:Y:S01]  /*0910*/  UMOV UR36, 0x1 ;  /* 0x0000000100247882 */ /* 0x000fe20000000000 */
[----:B------:R-:W-:Y:S01]  /*0920*/  NOP ;  /* 0x0000000000007918 */ /* 0x000fe20000000000 */
[----:B------:R-:W-:Y:S01]  /*0930*/  USEL UR36, UR36, 0x2, !UP0 ;  /* 0x0000000224247887 */ /* 0x000fe2000c000000 */
[----:B------:R-:W-:Y:S01]  /*0940*/  ULDC.64 UR40, c[0x0][0x208] ;  /* 0x0000820000287ab9 */ /* 0x000fe20000000a00 */
[----:B012-4-:R-:W-:Y:S08]  /*0950*/  BAR.SYNC.DEFER_BLOCKING 0x0 ;  /* 0x0000000000007b1d */ /* 0x017ff00000010000 */
[----:B------:R-:W-:Y:S05]  /*0960*/  @!P0 BRA `(.L_x_373) ;  /* 0x0000007c00d48947 */ /* 0x000fea0003800000 */
.L_x_374:
[----:B------:R-:W-:-:S08]  /*0970*/  NOP ;  /* 0x0000000000007918 */ /* 0x000fd00000000000 */
[----:B------:R-:W0:Y:S02]  /*0980*/  USETMAXREG.TRY_ALLOC.CTAPOOL UP0, 0xf0 ;  /* 0x000000f0000079c8 */ /* 0x000e240008000600 */
[----:B0-----:R-:W-:-:S13]  /*0990*/  PLOP3.LUT P0, PT, PT, PT, UP0, 0x80, 0x0 ;  /* 0x000000000000781c */ /* 0x001fda0003f0f008 */
[----:B------:R-:W-:Y:S05]  /*09a0*/  @!P0 BRA `(.L_x_374) ;  /* 0xfffffffc00f08947 */ /* 0x000fea000383ffff */
[----:B------:R-:W0:Y:S01]  /*09b0*/  S2R R0, SR_TID.X ;  /* 0x0000000000007919 */ /* 0x000e220000002100 */
[----:B------:R-:W1:Y:S01]  /*09c0*/  S2UR UR5, SR_CgaCtaId ;  /* 0x00000000000579c3 */ /* 0x000e620000008800 */
[----:B------:R-:W-:-:S07]  /*09d0*/  UMOV UR4, 0x400 ;  /* 0x0000040000047882 */ /* 0x000fce0000000000 */
[----:B------:R-:W-:Y:S06]  /*09e0*/  BAR.ARV 0x8, 0x180 ;  /* 0x0206000000007b1d */ /* 0x000fec0000002000 */
[----:B-1----:R-:W-:Y:S01]  /*09f0*/  ULEA UR4, UR5, UR4, 0x18 ;  /* 0x0000000405047291 */ /* 0x002fe2000f8ec03f */
[----:B0-----:R-:W-:-:S04]  /*0a00*/  SHF.R.U32.HI R0, RZ, 0x7, R0 ;  /* 0x00000007ff007819 */ /* 0x001fc80000011600 */
[----:B------:R-:W-:-:S13]  /*0a10*/  ISETP.NE.AND P0, PT, R0, 0x1, PT ;  /* 0x000000010000780c */ /* 0x000fda0003f05270 */
[----:B------:R-:W-:Y:S08]  /*0a20*/  @!P0 BAR.ARV 0x9, 0x100 ;  /* 0x0244000000008b1d */ /* 0x000ff00000002000 */
[----:B------:R-:W-:Y:S06]  /*0a30*/  BAR.SYNC.DEFER_BLOCKING 0x5, 0x180 ;  /* 0x0146000000007b1d */ /* 0x000fec0000010000 */
[----:B------:R-:W0:Y:S01]  /*0a40*/  LDS.128 R12, [UR4+0x228d0] ;  /* 0x0228d004ff0c7984 */ /* 0x000e220008000c00 */
[----:B------:R-:W-:Y:S01]  /*0a50*/  ULDC UR4, c[0x0][0xc3c] ;  /* 0x00030f0000047ab9 */ /* 0x000fe20000000800 */
[----:B------:R-:W-:Y:S06]  /*0a60*/  BAR.ARV 0x4, 0x180 ;  /* 0x0106000000007b1d */ /* 0x000fec0000002000 */
[----:B0-----:R-:W-:-:S13]  /*0a70*/  ISETP.GE.AND P0, PT, R15, UR4, PT ;  /* 0x000000040f007c0c */ /* 0x001fda000bf06270 */
[----:B------:R-:W-:Y:S05]  /*0a80*/  @P0 EXIT ;  /* 0x000000000000094d */ /* 0x000fea0003800000 */
[----:B------:R-:W0:Y:S01]  /*0a90*/  S2R R0, SR_TID.X ;  /* 0x0000000000007919 */ /* 0x000e220000002100 */
[----:B------:R-:W-:Y:S01]  /*0aa0*/  R2UR UR5, R13 ;  /* 0x000000000d0572ca */ /* 0x000fe200000e0000 */
[----:B------:R-:W-:Y:S01]  /*0ab0*/  ULOP3.LUT UR48, UR36, 0x1, URZ, 0xfc, !UPT ;  /* 0x0000000124307892 */ /* 0x000fe2000f8efc3f */
[----:B------:R-:W-:Y:S01]  /*0ac0*/  R2UR UR6, R14 ;  /* 0x000000000e0672ca */ /* 0x000fe200000e0000 */
[----:B------:R-:W-:Y:S01]  /*0ad0*/  UMOV UR47, URZ ;  /* 0x0000003f002f7c82 */ /* 0x000fe20008000000 */
[----:B------:R-:W-:Y:S01]  /*0ae0*/  UMOV UR38, URZ ;  /* 0x0000003f00267c82 */ /* 0x000fe20008000000 */
[----:B------:R-:W-:Y:S01]  /*0af0*/  UMOV UR37, URZ ;  /* 0x0000003f00257c82 */ /* 0x000fe20008000000 */
[----:B0-----:R-:W-:-:S05]  /*0b00*/  VIADD R209, R0, 0xffffff80 ;  /* 0xffffff8000d17836 */ /* 0x001fca0000000000 */
[----:B------:R-:W-:-:S04]  /*0b10*/  SHF.R.S32.HI R0, RZ, 0x1f, R209 ;  /* 0x0000001fff007819 */ /* 0x000fc800000114d1 */
[CC--:B------:R-:W-:Y:S02]  /*0b20*/  LEA.HI R3, R0.reuse, R209.reuse, RZ, 0x7 ;  /* 0x000000d100037211 */ /* 0x0c0fe400078f38ff */
[-C--:B------:R-:W-:Y:S02]  /*0b30*/  LEA.HI R4, R0, R209.reuse, RZ, 0x5 ;  /* 0x000000d100047211 */ /* 0x080fe400078f28ff */
[----:B------:R-:W-:Y:S02]  /*0b40*/  LOP3.LUT R2, R3, 0xffffff80, RZ, 0xc0, !PT ;  /* 0xffffff8003027812 */ /* 0x000fe400078ec0ff */
[----:B------:R-:W-:Y:S01]  /*0b50*/  SHF.R.S32.HI R200, RZ, 0x7, R3 ;  /* 0x00000007ffc87819 */ /* 0x000fe20000011403 */
[----:B------:R-:W-:Y:S02]  /*0b60*/  IMAD.SHL.U32 R6, R4, 0x20, RZ ;  /* 0x0000002004067824 */ /* 0x000fe400078e00ff */
[----:B------:R-:W-:Y:S01]  /*0b70*/  IMAD.IADD R23, R209, 0x1, -R2 ;  /* 0x00000001d1177824 */ /* 0x000fe200078e0a02 */
[----:B------:R-:W-:-:S02]  /*0b80*/  LEA.HI R2, R0, R209, RZ, 0x4 ;  /* 0x000000d100027211 */ /* 0x000fc400078f20ff */
[----:B------:R-:W-:Y:S02]  /*0b90*/  LOP3.LUT R7, R6, 0xfffffc00, RZ, 0xc0, !PT ;  /* 0xfffffc0006077812 */ /* 0x000fe400078ec0ff */
[----:B------:R-:W-:Y:S02]  /*0ba0*/  SHF.R.S32.HI R8, RZ, 0x1f, R23 ;  /* 0x0000001fff087819 */ /* 0x000fe40000011417 */
[----:B------:R-:W-:Y:S02]  /*0bb0*/  LOP3.LUT R4, R2, 0x3fffff0, RZ, 0xc0, !PT ;  /* 0x03fffff002047812 */ /* 0x000fe400078ec0ff */
[----:B------:R-:W-:Y:S02]  /*0bc0*/  LEA.HI R9, R8, R23, RZ, 0x2 ;  /* 0x0000001708097211 */ /* 0x000fe400078f10ff */
[----:B------:R-:W-:Y:S01]  /*0bd0*/  SHF.R.S32.HI R5, RZ, 0x4, R2 ;  /* 0x00000004ff057819 */ /* 0x000fe20000011402 */
[----:B------:R-:W-:Y:S01]  /*0be0*/  IMAD.IADD R4, R209, 0x1, -R4 ;  /* 0x00000001d1047824 */ /* 0x000fe200078e0a04 */
[----:B------:R-:W-:-:S02]  /*0bf0*/  LEA.HI R6, R0, R209, RZ, 0x2 ;  /* 0x000000d100067211 */ /* 0x000fc400078f10ff */
[----:B------:R-:W-:Y:S01]  /*0c00*/  SHF.R.S32.HI R10, RZ, 0x2, R9 ;  /* 0x00000002ff0a7819 */ /* 0x000fe20000011409 */
[----:B------:R-:W-:Y:S01]  /*0c10*/  IMAD R7, R4, 0x40, R7 ;  /* 0x0000004004077824 */ /* 0x000fe200078e0207 */
[----:B------:R-:W-:Y:S02]  /*0c20*/  SHF.R.S32.HI R11, RZ, 0x1f, R9 ;  /* 0x0000001fff0b7819 */ /* 0x000fe40000011409 */
[----:B------:R-:W-:Y:S02]  /*0c30*/  LEA.HI R2, R2, R5, RZ, 0x1 ;  /* 0x0000000502027211 */ /* 0x000fe400078f08ff */
[----:B------:R-:W-:Y:S02]  /*0c40*/  LOP3.LUT R6, R6, 0xfffffffc, RZ, 0xc0, !PT ;  /* 0xfffffffc06067812 */ /* 0x000fe400078ec0ff */
[----:B------:R-:W-:Y:S02]  /*0c50*/  LEA.HI R0, R0, R209, RZ, 0x3 ;  /* 0x000000d100007211 */ /* 0x000fe400078f18ff */
[----:B------:R-:W-:Y:S01]  /*0c60*/  LEA.HI R11, R11, R10, RZ, 0x3 ;  /* 0x0000000a0b0b7211 */ /* 0x000fe200078f18ff */
[----:B------:R-:W-:Y:S01]  /*0c70*/  IMAD.IADD R6, R209, 0x1, -R6 ;  /* 0x00000001d1067824 */ /* 0x000fe200078e0a06 */
[----:B------:R-:W-:-:S02]  /*0c80*/  LOP3.LUT R2, R2, 0x1ffffffe, RZ, 0xc0, !PT ;  /* 0x1ffffffe02027812 */ /* 0x000fc400078ec0ff */
[----:B------:R-:W-:Y:S02]  /*0c90*/  LOP3.LUT R4, R0, 0xfffffff8, RZ, 0xc0, !PT ;  /* 0xfffffff800047812 */ /* 0x000fe400078ec0ff */
[----:B------:R-:W-:Y:S01]  /*0ca0*/  LOP3.LUT R11, R11, 0xfffffff8, RZ, 0xc0, !PT ;  /* 0xfffffff80b0b7812 */ /* 0x000fe200078ec0ff */
[----:B------:R-:W-:Y:S01]  /*0cb0*/  IMAD.IADD R2, R5, 0x1, -R2 ;  /* 0x0000000105027824 */ /* 0x000fe200078e0a02 */
[----:B------:R-:W-:Y:S01]  /*0cc0*/  LEA.HI R8, R8, R23, RZ, 0x5 ;  /* 0x0000001708087211 */ /* 0x000fe200078f28ff */
[----:B------:R-:W-:Y:S01]  /*0cd0*/  IMAD.IADD R19, R209, 0x1, -R4 ;  /* 0x00000001d1137824 */ /* 0x000fe200078e0a04 */
[----:B------:R-:W-:Y:S01]  /*0ce0*/  LEA.HI R3, R3, R200, RZ, 0x1 ;  /* 0x000000c803037211 */ /* 0x000fe200078f08ff */
[----:B------:R-:W-:Y:S01]  /*0cf0*/  IMAD.IADD R11, R10, 0x1, -R11 ;  /* 0x000000010a0b7824 */ /* 0x000fe200078e0a0b */
[----:B------:R-:W-:Y:S01]  /*0d00*/  SHF.R.S32.HI R8, RZ, 0x5, R8 ;  /* 0x00000005ff087819 */ /* 0x000fe20000011408 */
[----:B------:R-:W-:Y:S01]  /*0d10*/  IMAD R204, R2, 0x8, R7 ;  /* 0x0000000802cc7824 */ /* 0x000fe200078e0207 */
[----:B------:R-:W-:Y:S01]  /*0d20*/  LEA.HI R5, R6, R6, RZ, 0x1 ;  /* 0x0000000606057211 */ /* 0x000fe200078f08ff */
[----:B------:R-:W-:Y:S01]  /*0d30*/  IMAD.SHL.U32 R2, R19, 0x8, RZ ;  /* 0x0000000813027824 */ /* 0x000fe200078e00ff */
[----:B------:R-:W-:Y:S01]  /*0d40*/  LOP3.LUT R3, R3, 0x3fffffe, RZ, 0xc0, !PT ;  /* 0x03fffffe03037812 */ /* 0x000fe200078ec0ff */
[----:B------:R-:W-:Y:S01]  /*0d50*/  IMAD R8, R8, 0x10, R11 ;  /* 0x0000001008087824 */ /* 0x000fe200078e020b */
[----:B------:R-:W-:Y:S01]  /*0d60*/  LOP3.LUT R5, R5, 0x1ffffffe, RZ, 0xc0, !PT ;  /* 0x1ffffffe05057812 */ /* 0x000fe200078ec0ff */
[----:B------:R-:W-:Y:S01]  /*0d70*/  VIADD R17, R2, 0x40 ;  /* 0x0000004002117836 */ /* 0x000fe20000000000 */
[----:B------:R-:W-:Y:S01]  /*0d80*/  LOP3.LUT R202, R9, 0x7ffffffc, RZ, 0xc0, !PT ;  /* 0x7ffffffc09ca7812 */ /* 0x000fe200078ec0ff */
[----:B------:R-:W-:Y:S01]  /*0d90*/  IMAD.IADD R3, R200, 0x1, -R3 ;  /* 0x00000001c8037824 */ /* 0x000fe200078e0a03 */
[----:B------:R-:W-:Y:S01]  /*0da0*/  SHF.R.S32.HI R22, RZ, 0x3, R0 ;  /* 0x00000003ff167819 */ /* 0x000fe20000011400 */
[C---:B------:R-:W-:Y:S01]  /*0db0*/  VIADD R16, R2.reuse, 0x80 ;  /* 0x0000008002107836 */ /* 0x040fe20000000000 */
[----:B------:R-:W-:Y:S01]  /*0dc0*/  SHF.R.S32.HI R208, RZ, 0x1f, R2 ;  /* 0x0000001fffd07819 */ /* 0x000fe20000011402 */
[----:B------:R-:W-:Y:S01]  /*0dd0*/  VIADD R18, R2, 0xc0 ;  /* 0x000000c002127836 */ /* 0x000fe20000000000 */
[----:B------:R-:W-:Y:S01]  /*0de0*/  SHF.R.S32.HI R207, RZ, 0x1f, R17 ;  /* 0x0000001fffcf7819 */ /* 0x000fe20000011411 */
[----:B------:R-:W-:Y:S01]  /*0df0*/  IMAD.IADD R6, R6, 0x1, -R5 ;  /* 0x0000000106067824 */ /* 0x000fe200078e0a05 */
[----:B------:R-:W-:Y:S01]  /*0e00*/  SHF.R.S32.HI R206, RZ, 0x1f, R16 ;  /* 0x0000001fffce7819 */ /* 0x000fe20000011410 */
[----:B------:R-:W-:Y:S01]  /*0e10*/  IMAD R201, R3, 0x40, R8 ;  /* 0x0000004003c97824 */ /* 0x000fe200078e0208 */
[----:B------:R-:W-:Y:S01]  /*0e20*/  SHF.R.S32.HI R205, RZ, 0x1f, R18 ;  /* 0x0000001fffcd7819 */ /* 0x000fe20000011412 */
[----:B------:R-:W-:-:S02]  /*0e30*/  IMAD.MOV.U32 R7, RZ, RZ, R15 ;  /* 0x000000ffff077224 */ /* 0x000fc400078e000f */
[----:B------:R-:W-:Y:S02]  /*0e40*/  IMAD.IADD R202, R23, 0x1, -R202 ;  /* 0x0000000117ca7824 */ /* 0x000fe400078e0aca */
[----:B------:R-:W-:-:S07]  /*0e50*/  IMAD R203, R6, 0x8, R201 ;  /* 0x0000000806cb7824 */ /* 0x000fce00078e02c9 */
.L_x_416:
[----:B012-4-:R-:W0:Y:S01]  /*0e60*/  LDC.64 R4, c[0x0][0xc88] ;  /* 0x00032200ff047b82 */ /* 0x017e220000000a00 */
[----:B------:R-:W-:Y:S01]  /*0e70*/  ULDC.64 UR8, c[0x0][0xa28] ;  /* 0x00028a0000087ab9 */ /* 0x000fe20000000a00 */
[----:B------:R-:W-:Y:S01]  /*0e80*/  ULDC.64 UR10, c[0x0][0xa20] ;  /* 0x00028800000a7ab9 */ /* 0x000fe20000000a00 */
[----:B------:R-:W-:Y:S01]  /*0e90*/  ULDC UR4, c[0x0][0x424] ;  /* 0x0001090000047ab9 */ /* 0x000fe20000000800 */
[----:B0-----:R-:W-:-:S06]  /*0ea0*/  IMAD.WIDE R4, R7, 0x4, R4 ;  /* 0x0000000407047825 */ /* 0x001fcc00078e0204 */
[----:B------:R-:W2:Y:S01]  /*0eb0*/  LDG.E R4, desc[UR40][R4.64] ;  /* 0x0000002804047981 */ /* 0x000ea2000c1e1900 */
[----:B------:R-:W-:Y:S02]  /*0ec0*/  UISETP.NE.U32.AND UP0, UPT, UR8, URZ, UPT ;  /* 0x0000003f0800728c */ /* 0x000fe4000bf05070 */
[----:B------:R-:W-:Y:S02]  /*0ed0*/  UISETP.NE.U32.AND UP1, UPT, UR10, URZ, UPT ;  /* 0x0000003f0a00728c */ /* 0x000fe4000bf25070 */
[----:B------:R-:W-:Y:S02]  /*0ee0*/  UISETP.NE.AND.EX UP0, UPT, UR9, URZ, UPT, UP0 ;  /* 0x0000003f0900728c */ /* 0x000fe4000bf05300 */
[----:B------:R-:W-:-:S04]  /*0ef0*/  UISETP.NE.AND.EX UP1, UPT, UR11, URZ, UPT, UP1 ;  /* 0x0000003f0b00728c */ /* 0x000fc8000bf25310 */
[----:B------:R-:W-:Y:S02]  /*0f00*/  PLOP3.LUT P0, PT, PT, PT, UP0, 0x80, 0x0 ;  /* 0x000000000000781c */ /* 0x000fe40003f0f008 */
[----:B------:R-:W-:Y:S02]  /*0f10*/  PLOP3.LUT P1, PT, PT, PT, UP1, 0x80, 0x0 ;  /* 0x000000000000781c */ /* 0x000fe40003f2f018 */
[----:B--2---:R-:W-:-:S13]  /*0f20*/  R2UR UR46, R4 ;  /* 0x00000000042e72ca */ /* 0x004fda00000e0000 */
[----:B------:R-:W-:Y:S02]  /*0f30*/  USHF.R.S32.HI UR45, URZ, 0x1f, UR46 ;  /* 0x0000001f3f2d7899 */ /* 0x000fe4000801142e */
[----:B------:R-:W-:Y:S02]  /*0f40*/  @UP0 ULEA UR8, UP2, UR46, UR8, 0x2 ;  /* 0x000000082e080291 */ /* 0x000fe4000f84103f */
[----:B------:R-:W-:Y:S02]  /*0f50*/  @UP1 ULEA UR10, UP3, UR46, UR10, 0x2 ;  /* 0x0000000a2e0a1291 */ /* 0x000fe4000f86103f */
[----:B------:R-:W-:Y:S02]  /*0f60*/  @UP0 ULEA.HI.X UR9, UR46, UR9, UR45, 0x2, UP2 ;  /* 0x000000092e090291 */ /* 0x000fe400090f142d */
[----:B------:R-:W-:Y:S01]  /*0f70*/  @UP1 ULEA.HI.X UR11, UR46, UR11, UR45, 0x2, UP3 ;  /* 0x0000000b2e0b1291 */ /* 0x000fe200098f142d */
[----:B------:R-:W-:Y:S02]  /*0f80*/  IMAD.U32 R4, RZ, RZ, UR8 ;  /* 0x00000008ff047e24 */ /* 0x000fe4000f8e00ff */
[----:B------:R-:W-:-:S02]  /*0f90*/  IMAD.U32 R6, RZ, RZ, UR10 ;  /* 0x0000000aff067e24 */ /* 0x000fc4000f8e00ff */
[----:B------:R-:W-:Y:S01]  /*0fa0*/  IMAD.U32 R5, RZ, RZ, UR9 ;  /* 0x00000009ff057e24 */ /* 0x000fe2000f8e00ff */
[----:B------:R-:W-:Y:S01]  /*0fb0*/  ULDC.64 UR8, c[0x0][0x418] ;  /* 0x0001060000087ab9 */ /* 0x000fe20000000a00 */
[----:B------:R-:W-:-:S03]  /*0fc0*/  IMAD.U32 R7, RZ, RZ, UR11 ;  /* 0x0000000bff077e24 */ /* 0x000fc6000f8e00ff */
[----:B------:R-:W2:Y:S04]  /*0fd0*/  @P0 LDG.E R4, desc[UR40][R4.64] ;  /* 0x0000002804040981 */ /* 0x000ea8000c1e1900 */
[----:B---3--:R-:W3:Y:S01]  /*0fe0*/  @P1 LDG.E R6, desc[UR40][R6.64] ;  /* 0x0000002806061981 */ /* 0x008ee2000c1e1900 */
[----:B------:R-:W-:Y:S01]  /*0ff0*/  UISETP.NE.U32.AND UP0, UPT, UR8, URZ, UPT ;  /* 0x0000003f0800728c */ /* 0x000fe2000bf05070 */
[----:B------:R-:W-:Y:S01]  /*1000*/  CS2R R8, SRZ ;  /* 0x0000000000087805 */ /* 0x000fe2000001ff00 */
[----:B------:R-:W-:Y:S01]  /*1010*/  UMOV UR44, UR5 ;  /* 0x00000005002c7c82 */ /* 0x000fe20008000000 */
[----:B------:R-:W-:Y:S01]  /*1020*/  ULDC UR5, c[0x0][0x2f0] ;  /* 0x0000bc0000057ab9 */ /* 0x000fe20000000800 */
[----:B------:R-:W-:Y:S01]  /*1030*/  UISETP.NE.AND.EX UP0, UPT, UR9, URZ, UPT, UP0 ;  /* 0x0000003f0900728c */ /* 0x000fe2000bf05300 */
[----:B------:R-:W-:Y:S01]  /*1040*/  CS2R R150, SRZ ;  /* 0x0000000000967805 */ /* 0x000fe2000001ff00 */
[----:B------:R-:W-:Y:S01]  /*1050*/  UMOV UR42, URZ ;  /* 0x0000003f002a7c82 */ /* 0x000fe20008000000 */
[----:B------:R-:W-:Y:S01]  /*1060*/  UMOV UR43, UR6 ;  /* 0x00000006002b7c82 */ /* 0x000fe20008000000 */
[----:B------:R-:W-:Y:S01]  /*1070*/  USEL UR4, UR4, 0x1, UP0 ;  /* 0x0000000104047887 */ /* 0x000fe20008000000 */
[----:B------:R-:W-:-:S02]  /*1080*/  CS2R R148, SRZ ;  /* 0x0000000000947805 */ /* 0x000fc4000001ff00 */
[----:B------:R-:W-:Y:S02]  /*1090*/  CS2R R146, SRZ ;  /* 0x0000000000927805 */ /* 0x000fe4000001ff00 */
[----:B------:R-:W-:Y:S01]  /*10a0*/  CS2R R144, SRZ ;  /* 0x0000000000907805 */ /* 0x000fe2000001ff00 */
[----:B------:R-:W-:Y:S01]  /*10b0*/  UIMAD UR4, UR4, UR5, URZ ;  /* 0x00000005040472a4 */ /* 0x000fe2000f8e023f */
[----:B------:R-:W-:Y:S02]  /*10c0*/  CS2R R142, SRZ ;  /* 0x00000000008e7805 */ /* 0x000fe4000001ff00 */
[----:B------:R-:W-:Y:S02]  /*10d0*/  CS2R R140, SRZ ;  /* 0x00000000008c7805 */ /* 0x000fe4000001ff00 */
[----:B------:R-:W-:Y:S02]  /*10e0*/  CS2R R138, SRZ ;  /* 0x00000000008a7805 */ /* 0x000fe4000001ff00 */
[----:B------:R-:W-:-:S02]  /*10f0*/  CS2R R136, SRZ ;  /* 0x0000000000887805 */ /* 0x000fc4000001ff00 */
[----:B------:R-:W-:Y:S02]  /*1100*/  CS2R R134, SRZ ;  /* 0x0000000000867805 */ /* 0x000fe4000001ff00 */
[----:B------:R-:W-:Y:S02]  /*1110*/  CS2R R132, SRZ ;  /* 0x0000000000847805 */ /* 0x000fe4000001ff00 */
[----:B------:R-:W-:Y:S02]  /*1120*/  CS2R R130, SRZ ;  /* 0x0000000000827805 */ /* 0x000fe4000001ff00 */
[----:B------:R-:W-:Y:S02]  /*1130*/  CS2R R128, SRZ ;  /* 0x0000000000807805 */ /* 0x000fe4000001ff00 */
[----:B------:R-:W-:Y:S02]  /*1140*/  CS2R R126, SRZ ;  /* 0x00000000007e7805 */ /* 0x000fe4000001ff00 */
[----:B------:R-:W-:-:S02]  /*1150*/  CS2R R124, SRZ ;  /* 0x00000000007c7805 */ /* 0x000fc4000001ff00 */
[----:B------:R-:W-:Y:S02]  /*1160*/  CS2R R122, SRZ ;  /* 0x00000000007a7805 */ /* 0x000fe4000001ff00 */
[----:B------:R-:W-:Y:S02]  /*1170*/  CS2R R120, SRZ ;  /* 0x0000000000787805 */ /* 0x000fe4000001ff00 */
[----:B------:R-:W-:Y:S02]  /*1180*/  CS2R R118, SRZ ;  /* 0x0000000000767805 */ /* 0x000fe4000001ff00 */
[----:B------:R-:W-:Y:S01]  /*1190*/  CS2R R116, SRZ ;  /* 0x0000000000747805 */ /* 0x000fe2000001ff00 */
[----:B------:R-:W-:Y:S01]  /*11a0*/  IMAD.MOV.U32 R174, RZ, RZ, RZ ;  /* 0x000000ffffae7224 */ /* 0x000fe200078e00ff */
        /* <DEDUP_REMOVED lines=36> */
[----:B------:R-:W-:Y:S02]  /*13f0*/  IMAD.MOV.U32 R160, RZ, RZ, RZ ;  /* 0x000000ffffa07224 */ /* 0x000fe400078e00ff */
[----:B------:R-:W-:Y:S01]  /*1400*/  IMAD.MOV.U32 R41, RZ, RZ, RZ ;  /* 0x000000ffff297224 */ /* 0x000fe200078e00ff */
[----:B--2---:R-:W-:-:S02]  /*1410*/  @P0 R2UR UR42, R4 ;  /* 0x00000000042a02ca */ /* 0x004fc400000e0000 */
[----:B------:R-:W-:Y:S02]  /*1420*/  PLOP3.LUT P0, PT, PT, PT, PT, 0x80, 0x0 ;  /* 0x000000000000781c */ /* 0x000fe40003f0f070 */
[----:B---3--:R-:W-:Y:S01]  /*1430*/  @P1 R2UR UR4, R6 ;  /* 0x00000000060412ca */ /* 0x008fe200000e0000 */
[----:B------:R-:W-:-:S14]  /*1440*/  @P1 BRA `(.L_x_375) ;  /* 0x0000000000341947 */ /* 0x000fdc0003800000 */
[----:B------:R-:W-:Y:S02]  /*1450*/  ULDC.64 UR6, c[0x0][0xa08] ;  /* 0x0002820000067ab9 */ /* 0x000fe40000000a00 */
[----:B------:R-:W-:-:S04]  /*1460*/  ISETP.NE.U32.AND P1, PT, RZ, UR6, PT ;  /* 0x00000006ff007c0c */ /* 0x000fc8000bf25070 */
[----:B------:R-:W-:-:S13]  /*1470*/  ISETP.NE.AND.EX P1, PT, RZ, UR7, PT, P1 ;  /* 0x00000007ff007c0c */ /* 0x000fda000bf25310 */
[----:B------:R-:W-:Y:S05]  /*1480*/  @!P1 BRA `(.L_x_375) ;  /* 0x0000000000249947 */ /* 0x000fea0003800000 */
[----:B------:R-:W-:Y:S02]  /*1490*/  ULDC.64 UR4, c[0x0][0xa08] ;  /* 0x0002820000047ab9 */ /* 0x000fe40000000a00 */
[----:B------:R-:W-:-:S06]  /*14a0*/  UIMAD.WIDE UR4, UR46, 0x4, UR4 ;  /* 0x000000042e0478a5 */ /* 0x000fcc000f8e0204 */
[----:B------:R-:W-:Y:S02]  /*14b0*/  IMAD.U32 R4, RZ, RZ, UR4 ;  /* 0x00000004ff047e24 */ /* 0x000fe4000f8e00ff */
[----:B------:R-:W-:-:S05]  /*14c0*/  IMAD.U32 R5, RZ, RZ, UR5 ;  /* 0x00000005ff057e24 */ /* 0x000fca000f8e00ff */
[----:B------:R-:W2:Y:S04]  /*14d0*/  LDG.E R3, desc[UR40][R4.64] ;  /* 0x0000002804037981 */ /* 0x000ea8000c1e1900 */
[----:B------:R-:W3:Y:S01]  /*14e0*/  LDG.E R0, desc[UR40][R4.64+0x4] ;  /* 0x0000042804007981 */ /* 0x000ee2000c1e1900 */
[----:B--2---:R-:W-:Y:S02]  /*14f0*/  R2UR UR4, R3 ;  /* 0x00000000030472ca */ /* 0x004fe400000e0000 */
[----:B---3--:R-:W-:-:S13]  /*1500*/  R2UR UR5, R0 ;  /* 0x00000000000572ca */ /* 0x008fda00000e0000 */
[----:B------:R-:W-:-:S12]  /*1510*/  UIADD3 UR4, -UR4, UR5, URZ ;  /* 0x0000000504047290 */ /* 0x000fd8000fffe13f */
.L_x_375:
[----:B------:R-:W-:Y:S01]  /*1520*/  UIADD3 UR42, -UR42, UR4, URZ ;  /* 0x000000042a2a7290 */ /* 0x000fe2000fffe13f */
[----:B------:R-:W-:Y:S01]  /*1530*/  IMAD.MOV.U32 R40, RZ, RZ, RZ ;  /* 0x000000ffff287224 */ /* 0x000fe200078e00ff */
[----:B------:R-:W-:Y:S01]  /*1540*/  CS2R R34, SRZ ;  /* 0x0000000000227805 */ /* 0x000fe2000001ff00 */
[----:B------:R-:W-:Y:S01]  /*1550*/  IMAD.MOV.U32 R161, RZ, RZ, RZ ;  /* 0x000000ffffa17224 */ /* 0x000fe200078e00ff */
[----:B------:R-:W-:Y:S01]  /*1560*/  UISETP.GE.AND UP0, UPT, UR42, 0x1, UPT ;  /* 0x000000012a00788c */ /* 0x000fe2000bf06270 */
[----:B------:R-:W-:Y:S01]  /*1570*/  CS2R R36, SRZ ;  /* 0x0000000000247805 */ /* 0x000fe2000001ff00 */
[----:B------:R-:W-:Y:S01]  /*1580*/  UIADD3 UR4, UR42, 0x5f, URZ ;  /* 0x0000005f2a047890 */ /* 0x000fe2000fffe03f */
[----:B------:R-:W-:Y:S02]  /*1590*/  CS2R R162, SRZ ;  /* 0x0000000000a27805 */ /* 0x000fe4000001ff00 */
[----:B------:R-:W-:Y:S01]  /*15a0*/  CS2R R32, SRZ ;  /* 0x0000000000207805 */ /* 0x000fe2000001ff00 */
[----:B------:R-:W-:Y:S01]  /*15b0*/  IMAD.MOV.U32 R12, RZ, RZ, RZ ;  /* 0x000000ffff0c7224 */ /* 0x000fe200078e00ff */
[----:B------:R-:W-:Y:S01]  /*15c0*/  PLOP3.LUT P1, PT, PT, PT, UP0, 0x80, 0x0 ;  /* 0x000000000000781c */ /* 0x000fe20003f2f008 */
[----:B------:R-:W-:Y:S01]  /*15d0*/  UIMAD.WIDE UR4, UR4, 0x2aaaaaab, URZ ;  /* 0x2aaaaaab040478a5 */ /* 0x000fe2000f8e023f */
[----:B------:R-:W-:-:S02]  /*15e0*/  CS2R R26, SRZ ;  /* 0x00000000001a7805 */ /* 0x000fc4000001ff00 */
[----:B------:R-:W-:Y:S02]  /*15f0*/  CS2R R28, SRZ ;  /* 0x00000000001c7805 */ /* 0x000fe4000001ff00 */
[----:B------:R-:W-:Y:S01]  /*1600*/  CS2R R24, SRZ ;  /* 0x0000000000187805 */ /* 0x000fe2000001ff00 */
[----:B------:R-:W-:-:S04]  /*1610*/  USHF.R.U32.HI UR39, URZ, 0x1f, UR5 ;  /* 0x0000001f3f277899 */ /* 0x000fc80008011605 */
[----:B------:R-:W-:Y:S02]  /*1620*/  ULEA.HI.SX32 UR39, UR5, UR39, 0x1c ;  /* 0x0000002705277291 */ /* 0x000fe4000f8fe23f */
[----:B------:R-:W-:Y:S10]  /*1630*/  @!P1 BRA `(.L_x_376) ;  /* 0x0000004400189947 */ /* 0x000ff40003800000 */
[----:B------:R-:W0:Y:S01]  /*1640*/  SHFL.IDX PT, R0, R200, RZ, 0x1f ;  /* 0x00001fffc8007589 */ /* 0x000e2200000e0000 */
[----:B------:R-:W1:Y:S01]  /*1650*/  S2UR UR7, SR_CgaCtaId ;  /* 0x00000000000779c3 */ /* 0x000e620000008800 */
[----:B------:R-:W-:Y:S01]  /*1660*/  UMOV UR6, 0x400 ;  /* 0x0000040000067882 */ /* 0x000fe20000000000 */
[----:B0-----:R-:W-:Y:S01]  /*1670*/  R2UR UR4, R0 ;  /* 0x00000000000472ca */ /* 0x001fe200000e0000 */
[----:B-1----:R-:W-:-:S04]  /*1680*/  ULEA UR6, UR7, UR6, 0x18 ;  /* 0x0000000607067291 */ /* 0x002fc8000f8ec03f */
[----:B------:R-:W-:-:S04]  /*1690*/  UIADD3 UR6, UR6, 0x18400, URZ ;  /* 0x0001840006067890 */ /* 0x000fc8000fffe03f */
[----:B------:R-:W-:-:S04]  /*16a0*/  ULOP3.LUT UP0, URZ, UR6, 0x1bf, URZ, 0xc0, !UPT ;  /* 0x000001bf063f7892 */ /* 0x000fc8000f80c03f */
[----:B------:R-:W-:Y:S02]  /*16b0*/  ULEA.HI UR5, UR4, UR4, URZ, 0x1 ;  /* 0x0000000404057291 */ /* 0x000fe4000f8f083f */
[----:B------:R-:W-:Y:S02]  /*16c0*/  PLOP3.LUT P0, PT, PT, PT, UP0, 0x80, 0x0 ;  /* 0x000000000000781c */ /* 0x000fe40003f0f008 */
[----:B------:R-:W-:-:S04]  /*16d0*/  ULOP3.LUT UR5, UR5, 0x1e, URZ, 0xc0, !UPT ;  /* 0x0000001e05057892 */ /* 0x000fc8000f8ec03f */
[----:B------:R-:W-:-:S04]  /*16e0*/  UIADD3 UR5, UR4, -UR5, URZ ;  /* 0x8000000504057290 */ /* 0x000fc8000fffe03f */
[----:B------:R-:W-:-:S04]  /*16f0*/  ULEA UR5, UR5, UR6, 0xd ;  /* 0x0000000605057291 */ /* 0x000fc8000f8e683f */
[----:B------:R-:W-:-:S04]  /*1700*/  USHF.R.U32.HI UR5, URZ, 0x4, UR5 ;  /* 0x000000043f057899 */ /* 0x000fc80008011605 */
[----:B------:R-:W-:Y:S01]  /*1710*/  ULOP3.LUT UR49, UR5, 0x3fff, URZ, 0xc0, !UPT ;  /* 0x00003fff05317892 */ /* 0x000fe2000f8ec03f */
[----:B------:R-:W-:Y:S11]  /*1720*/  @!P0 BRA `(.L_x_377) ;  /* 0x0000000000408947 */ /* 0x000ff60003800000 */
        /* <DEDUP_REMOVED lines=16> */
.L_x_377:
[----:B------:R-:W0:Y:S01]  /*1830*/  S2R R0, SR_CgaCtaId ;  /* 0x0000000000007919 */ /* 0x000e220000008800 */
[----:B------:R-:W-:Y:S01]  /*1840*/  ULEA.HI UR4, UR47, UR47, URZ, 0x1 ;  /* 0x0000002f2f047291 */ /* 0x000fe2000f8f083f */
[----:B------:R-:W-:Y:S01]  /*1850*/  MOV R7, 0x400 ;  /* 0x0000040000077802 */ /* 0x000fe20000000f00 */
[----:B------:R-:W1:Y:S02]  /*1860*/  S2R R20, SR_TID.X ;  /* 0x0000000000147919 */ /* 0x000e640000002100 */
[----:B------:R-:W-:-:S04]  /*1870*/  ULOP3.LUT UR4, UR4, 0xfffffffe, URZ, 0xc0, !UPT ;  /* 0xfffffffe04047892 */ /* 0x000fc8000f8ec03f */
[----:B------:R-:W-:-:S06]  /*1880*/  UIADD3 UR4, UR47, -UR4, URZ ;  /* 0x800000042f047290 */ /* 0x000fcc000fffe03f */
[----:B------:R-:W-:Y:S01]  /*1890*/  IMAD.U32 R3, RZ, RZ, UR4 ;  /* 0x00000004ff037e24 */ /* 0x000fe2000f8e00ff */
[----:B0-----:R-:W-:-:S04]  /*18a0*/  LEA R7, R0, R7, 0x18 ;  /* 0x0000000700077211 */ /* 0x001fc800078ec0ff */
[----:B------:R-:W-:Y:S02]  /*18b0*/  SHF.L.U32 R0, R3, 0x1f, RZ ;  /* 0x0000001f03007819 */ /* 0x000fe400000006ff */
[----:B-1----:R-:W-:Y:S02]  /*18c0*/  SHF.R.U32.HI R20, RZ, 0x7, R20 ;  /* 0x00000007ff147819 */ /* 0x002fe40000011614 */
[----:B------:R-:W0:Y:S03]  /*18d0*/  SYNCS.PHASECHK.TRANS64.TRYWAIT P0, [R7+URZ+0x22800], R0 ;  /* 0x02280000070075a7 */ /* 0x000e26000800017f */
[----:B------:R-:W-:Y:S01]  /*18e0*/  VIADD R8, R20, 0x8 ;  /* 0x0000000814087836 */ /* 0x000fe20000000000 */
[----:B0-----:R-:W-:Y:S06]  /*18f0*/  @!P0 BRA `(.L_x_378) ;  /* 0x000000cc00ac8947 */ /* 0x001fec0003800000 */
.L_x_541:
[----:B0-----:R-:W-:Y:S01]  /*1900*/  IMAD.U32 R0, RZ, RZ, UR48 ;  /* 0x00000030ff007e24 */ /* 0x001fe2000f8e00ff */
[----:B------:R-:W-:Y:S05]  /*1910*/  WARPSYNC.ALL ;  /* 0x0000000000007948 */ /* 0x000fea0003800000 */
[----:B------:R0:W-:Y:S01]  /*1920*/  BAR.SYNC.DEFER_BLOCKING R8, 0x100 ;  /* 0x000400080000751d */ /* 0x0001e20000010000 */
[----:B------:R-:W-:-:S13]  /*1930*/  ISETP.NE.AND P0, PT, R0, 0x3, PT ;  /* 0x000000030000780c */ /* 0x000fda0003f05270 */
[----:B0-----:R-:W-:Y:S05]  /*1940*/  @!P0 BRA `(.L_x_379) ;  /* 0x0000000000048947 */ /* 0x001fea0003800000 */
[----:B------:R-:W-:Y:S01]  /*1950*/  BPT.TRAP 0x1 ;  /* 0x000000040000795c */ /* 0x000fe20000300000 */
.L_x_379:
[----:B------:R-:W-:Y:S02]  /*1960*/  IMAD.U32 R10, RZ, RZ, UR38 ;  /* 0x00000026ff0a7e24 */ /* 0x000fe4000f8e00ff */
[----:B------:R-:W-:-:S03]  /*1970*/  IMAD.U32 R0, RZ, RZ, UR37 ;  /* 0x00000025ff007e24 */ /* 0x000fc6000f8e00ff */
[----:B------:R-:W-:Y:S01]  /*1980*/  SHF.L.U32 R10, R10, 0x1f, RZ ;  /* 0x0000001f0a0a7819 */ /* 0x000fe200000006ff */
[----:B------:R-:W-:-:S04]  /*1990*/  IMAD R5, R0, 0x8, R7 ;  /* 0x0000000800057824 */ /* 0x000fc800078e0207 */
[----:B------:R0:W1:Y:S01]  /*19a0*/  SYNCS.PHASECHK.TRANS64.TRYWAIT P1, [R5+URZ+0x22830], R10 ;  /* 0x0228300a050075a7 */ /* 0x000062000802017f */
[----:B------:R-:W-:Y:S05]  /*19b0*/  @!P0 BRA `(.L_x_380) ;  /* 0x0000000000048947 */ /* 0x000fea0003800000 */
[----:B------:R-:W-:Y:S01]  /*19c0*/  BPT.TRAP 0x1 ;  /* 0x000000040000795c */ /* 0x000fe20000300000 */
.L_x_380:
[----:B-1----:R-:W-:Y:S05]  /*19d0*/  @P1 BRA `(.L_x_381) ;  /* 0x0000000000081947 */ /* 0x002fea0003800000 */
[----:B------:R-:W1:Y:S02]  /*19e0*/  SYNCS.PHASECHK.TRANS64.TRYWAIT P1, [R5+URZ+0x22830], R10 ;  /* 0x0228300a050075a7 */ /* 0x000e64000802017f */
[----:B-1----:R-:W-:Y:S05]  /*19f0*/  @!P1 BRA `(.L_x_382) ;  /* 0x000000cc00809947 */ /* 0x002fea0003800000 */
.L_x_381:
[----:B------:R-:W-:Y:S01]  /*1a00*/  R2UR UR4, R7 ;  /* 0x00000000070472ca */ /* 0x000fe200000e0000 */
[----:B------:R-:W-:Y:S01]  /*1a10*/  WARPGROUP.ARRIVE ;  /* 0x00000000000079c5 */ /* 0x000fe20000000000 */
[----:B------:R-:W-:Y:S01]  /*1a20*/  UMOV UR5, 0x40000040 ;  /* 0x4000004000057882 */ /* 0x000fe20000000000 */
[----:B------:R-:W-:Y:S01]  /*1a30*/  UMOV UR7, 0x40000040 ;  /* 0x4000004000077882 */ /* 0x000fe20000000000 */
[----:B------:R-:W-:Y:S01]  /*1a40*/  UMOV UR9, 0x40000040 ;  /* 0x4000004000097882 */ /* 0x000fe20000000000 */
[----:B------:R-:W-:Y:S01]  /*1a50*/  UMOV UR11, 0x40000040 ;  /* 0x40000040000b7882 */ /* 0x000fe20000000000 */
[----:B------:R-:W-:Y:S01]  /*1a60*/  UMOV UR13, 0x40000040 ;  /* 0x40000040000d7882 */ /* 0x000fe20000000000 */
[----:B------:R-:W-:Y:S01]  /*1a70*/  UMOV UR15, 0x40000040 ;  /* 0x40000040000f7882 */ /* 0x000fe20000000000 */
[----:B------:R-:W-:Y:S01]  /*1a80*/  UMOV UR17, 0x40000040 ;  /* 0x4000004000117882 */ /* 0x000fe20000000000 */
[----:B------:R-:W-:Y:S01]  /*1a90*/  UMOV UR19, 0x40000040 ;  /* 0x4000004000137882 */ /* 0x000fe20000000000 */
[----:B------:R-:W-:Y:S01]  /*1aa0*/  P2R R12, PR, RZ, 0x1 ;  /* 0x00000001ff0c7803 */ /* 0x000fe20000000000 */
[----:B------:R-:W2:Y:S02]  /*1ab0*/  S2R R14, SR_TID.X ;  /* 0x00000000000e7919 */ /* 0x000ea40000002100 */
[----:B------:R-:W-:-:S04]  /*1ac0*/  UIADD3 UR4, UR4, 0x1c400, URZ ;  /* 0x0001c40004047890 */ /* 0x000fc8000fffe03f */
[----:B------:R-:W-:-:S04]  /*1ad0*/  USHF.R.U32.HI UR4, URZ, 0x4, UR4 ;  /* 0x000000043f047899 */ /* 0x000fc80008011604 */
[----:B------:R-:W-:-:S04]  /*1ae0*/  ULOP3.LUT UR4, UR4, 0x3fff, URZ, 0xc0, !UPT ;  /* 0x00003fff04047892 */ /* 0x000fc8000f8ec03f */
[----:B------:R-:W-:Y:S02]  /*1af0*/  ULOP3.LUT UR20, UR4, 0x10000, URZ, 0xfc, !UPT ;  /* 0x0001000004147892 */ /* 0x000fe4000f8efc3f */
[----:B------:R-:W-:Y:S02]  /*1b00*/  ULOP3.LUT UR4, UR49, 0x10000, URZ, 0xfc, !UPT ;  /* 0x0001000031047892 */ /* 0x000fe4000f8efc3f */
[----:B------:R-:W-:Y:S02]  /*1b10*/  UIMAD UR6, UR37, 0x300, UR20 ;  /* 0x00000300250678a4 */ /* 0x000fe4000f8e0214 */
[----:B------:R-:W-:Y:S02]  /*1b20*/  UIADD3 UR8, UR4, 0x2, URZ ;  /* 0x0000000204087890 */ /* 0x000fe4000fffe03f */
[----:B------:R-:W-:Y:S02]  /*1b30*/  UIADD3 UR10, UR6, 0x2, URZ ;  /* 0x00000002060a7890 */ /* 0x000fe4000fffe03f */
[----:B------:R-:W-:-:S02]  /*1b40*/  UIADD3 UR12, UR4, 0x4, URZ ;  /* 0x00000004040c7890 */ /* 0x000fc4000fffe03f */
[----:B------:R-:W-:Y:S02]  /*1b50*/  UIADD3 UR14, UR6, 0x4, URZ ;  /* 0x00000004060e7890 */ /* 0x000fe4000fffe03f */
[----:B------:R-:W-:Y:S01]  /*1b60*/  HGMMA.64x96x16.F32.BF16 R24, gdesc[UR4], RZ, !UPT, gsb0 ;  /* 0x01600000041879f0 */ /* 0x000fe2000c0018ff */
[----:B------:R-:W-:Y:S02]  /*1b70*/  UIADD3 UR16, UR4, 0x6, URZ ;  /* 0x0000000604107890 */ /* 0x000fe4000fffe03f */
[----:B------:R-:W-:Y:S02]  /*1b80*/  UIADD3 UR18, UR6, 0x6, URZ ;  /* 0x0000000606127890 */ /* 0x000fe4000fffe03f */
[----:B------:R-:W-:-:S04]  /*1b90*/  UIMAD UR6, UR39, -0x60, UR42 ;  /* 0xffffffa0270678a4 */ /* 0x000fc8000f8e022a */
[----:B------:R-:W-:-:S06]  /*1ba0*/  UIADD3 UR6, UR6, 0x60, URZ ;  /* 0x0000006006067890 */ /* 0x000fcc000fffe03f */
[----:B------:R-:W-:-:S04]  /*1bb0*/  IMAD.U32 R3, RZ, RZ, UR6 ;  /* 0x00000006ff037e24 */ /* 0x000fc8000f8e00ff */
        /* <DEDUP_REMOVED lines=104> */
[----:B------:R-:W3:Y:S01]  /*2240*/  SHFL.BFLY PT, R3, R6, 0x2, 0x1f ;  /* 0x0c401f0006037f89 */ /* 0x000ee200000e0000 */
[----:B------:R-:W-:Y:S02]  /*2250*/  FSEL R67, R67, -INF , P3 ;  /* 0xff80000043437808 */ /* 0x000fe40001800000 */
[----:B------:R-:W-:-:S02]  /*2260*/  FSEL R70, R70, -INF , P2 ;  /* 0xff80000046467808 */ /* 0x000fc40001000000 */
[----:B------:R-:W-:Y:S02]  /*2270*/  FSEL R71, R71, -INF , P1 ;  /* 0xff80000047477808 */ /* 0x000fe40000800000 */
[----:B---3--:R-:W-:-:S05]  /*2280*/  FMNMX.FTZ R9, R6, R3, !PT ;  /* 0x0000000306097209 */ /* 0x008fca0007810000 */
[----:B------:R-:W3:Y:S02]  /*2290*/  SHFL.BFLY PT, R0, R9, 0x1, 0x1f ;  /* 0x0c201f0009007f89 */ /* 0x000ee400000e0000 */
[----:B---3--:R-:W-:-:S04]  /*22a0*/  FMNMX.FTZ R0, R9, R0, !PT ;  /* 0x0000000009007209 */ /* 0x008fc80007810000 */
        /* <DEDUP_REMOVED lines=19> */
[----:B------:R-:W3:Y:S01]  /*23e0*/  MUFU.EX2 R25, R25 ;  /* 0x0000001900197308 */ /* 0x000ee20000000800 */
        /* <DEDUP_REMOVED lines=15> */
[----:B------:R-:W4:Y:S01]  /*24e0*/  MUFU.EX2 R29, R29 ;  /* 0x0000001d001d7308 */ /* 0x000f220000000800 */
[----:B---3--:R-:W-:Y:S01]  /*24f0*/  FADD.FTZ R9, R24, R25 ;  /* 0x0000001918097221 */ /* 0x008fe20000010000 */
        /* <DEDUP_REMOVED lines=11> */
[----:B------:R-:W3:Y:S01]  /*25b0*/  MUFU.EX2 R33, R33 ;  /* 0x0000002100217308 */ /* 0x000ee20000000800 */
[----:B----4-:R-:W-:Y:S02]  /*25c0*/  F2FP.BF16.F32.PACK_AB R154, R29, R28 ;  /* 0x0000001c1d9a723e */ /* 0x010fe400000010ff */
[----:B------:R-:W-:-:S04]  /*25d0*/  FMNMX.FTZ R4, R54, R3, !PT ;  /* 0x0000000336047209 */ /* 0x000fc80007810000 */
[----:B------:R-:W-:Y:S01]  /*25e0*/  FMNMX.FTZ R3, R55, R4, !PT ;  /* 0x0000000437037209 */ /* 0x000fe20007810000 */
[----:B------:R-:W-:Y:S03]  /*25f0*/  MUFU.EX2 R36, R36 ;  /* 0x0000002400247308 */ /* 0x000fe60000000800 */
[----:B------:R-:W-:-:S04]  /*2600*/  FMNMX.FTZ R4, R58, R3, !PT ;  /* 0x000000033a047209 */ /* 0x000fc80007810000 */
[----:B------:R-:W-:Y:S01]  /*2610*/  FMNMX.FTZ R3, R59, R4, !PT ;  /* 0x000000043b037209 */ /* 0x000fe20007810000 */
[----:B------:R-:W4:Y:S01]  /*2620*/  MUFU.EX2 R37, R37 ;  /* 0x0000002500257308 */ /* 0x000f220000000800 */
[----:B---3--:R-:W-:Y:S02]  /*2630*/  F2FP.BF16.F32.PACK_AB R156, R33, R32 ;  /* 0x00000020219c723e */ /* 0x008fe400000010ff */
[----:B------:R-:W-:-:S04]  /*2640*/  FMNMX.FTZ R4, R62, R3, !PT ;  /* 0x000000033e047209 */ /* 0x000fc80007810000 */
[----:B------:R-:W-:Y:S01]  /*2650*/  FMNMX.FTZ R3, R63, R4, !PT ;  /* 0x000000043f037209 */ /* 0x000fe20007810000 */
[----:B------:R-:W-:Y:S03]  /*2660*/  MUFU.EX2 R40, R40 ;  /* 0x0000002800287308 */ /* 0x000fe60000000800 */
[----:B------:R-:W-:-:S04]  /*2670*/  FMNMX.FTZ R4, R66, R3, !PT ;  /* 0x0000000342047209 */ /* 0x000fc80007810000 */
[----:B------:R-:W-:Y:S01]  /*2680*/  FMNMX.FTZ R3, R67, R4, !PT ;  /* 0x0000000443037209 */ /* 0x000fe20007810000 */
[----:B------:R-:W3:Y:S01]  /*2690*/  MUFU.EX2 R41, R41 ;  /* 0x0000002900297308 */ /* 0x000ee20000000800 */
[----:B----4-:R-:W-:Y:S02]  /*26a0*/  F2FP.BF16.F32.PACK_AB R158, R37, R36 ;  /* 0x00000024259e723e */ /* 0x010fe400000010ff */
[----:B------:R-:W-:-:S04]  /*26b0*/  FMNMX.FTZ R4, R70, R3, !PT ;  /* 0x0000000346047209 */ /* 0x000fc80007810000 */
[----:B------:R-:W-:Y:S01]  /*26c0*/  FMNMX.FTZ R4, R71, R4, !PT ;  /* 0x0000000447047209 */ /* 0x000fe20007810000 */
[----:B------:R-:W-:Y:S04]  /*26d0*/  MUFU.EX2 R44, R44 ;  /* 0x0000002c002c7308 */ /* 0x000fe80000000800 */
[----:B------:R-:W4:Y:S04]  /*26e0*/  SHFL.BFLY PT, R3, R4, 0x2, 0x1f ;  /* 0x0c401f0004037f89 */ /* 0x000f2800000e0000 */
[----:B------:R-:W5:Y:S01]  /*26f0*/  MUFU.EX2 R45, R45 ;  /* 0x0000002d002d7308 */ /* 0x000f620000000800 */
[----:B---3--:R-:W-:-:S07]  /*2700*/  F2FP.BF16.F32.PACK_AB R160, R41, R40 ;  /* 0x0000002829a0723e */ /* 0x008fce00000010ff */
[----:B------:R-:W-:Y:S08]  /*2710*/  MUFU.EX2 R48, R48 ;  /* 0x0000003000307308 */ /* 0x000ff00000000800 */
[----:B------:R-:W3:Y:S01]  /*2720*/  MUFU.EX2 R49, R49 ;  /* 0x0000003100317308 */ /* 0x000ee20000000800 */
[----:B-----5:R-:W-:Y:S02]  /*2730*/  F2FP.BF16.F32.PACK_AB R162, R45, R44 ;  /* 0x0000002c2da2723e */ /* 0x020fe400000010ff */
[----:B----4-:R-:W-:-:S05]  /*2740*/  FMNMX.FTZ R6, R4, R3, !PT ;  /* 0x0000000304067209 */ /* 0x010fca0007810000 */
[----:B------:R-:W-:Y:S01]  /*2750*/  MUFU.EX2 R52, R52 ;  /* 0x0000003400347308 */ /* 0x000fe20000000800 */
[----:B------:R-:W4:Y:S07]  /*2760*/  SHFL.BFLY PT, R3, R6, 0x1, 0x1f ;  /* 0x0c201f0006037f89 */ /* 0x000f2e00000e0000 */
[----:B------:R-:W5:Y:S01]  /*2770*/  MUFU.EX2 R53, R53 ;  /* 0x0000003500357308 */ /* 0x000f620000000800 */
[----:B---3--:R-:W-:-:S07]  /*2780*/  F2FP.BF16.F32.PACK_AB R164, R49, R48 ;  /* 0x0000003031a4723e */ /* 0x008fce00000010ff */
[----:B------:R-:W-:Y:S08]  /*2790*/  MUFU.EX2 R56, R56 ;  /* 0x0000003800387308 */ /* 0x000ff00000000800 */
[----:B------:R-:W-:Y:S01]  /*27a0*/  MUFU.EX2 R57, R57 ;  /* 0x0000003900397308 */ /* 0x000fe20000000800 */
[----:B----4-:R-:W-:Y:S02]  /*27b0*/  FMNMX.FTZ R3, R6, R3, !PT ;  /* 0x0000000306037209 */ /* 0x010fe40007810000 */
[----:B-----5:R-:W-:-:S02]  /*27c0*/  F2FP.BF16.F32.PACK_AB R166, R53, R52 ;  /* 0x0000003435a6723e */ /* 0x020fc400000010ff */
[C---:B------:R-:W-:Y:S01]  /*27d0*/  FSETP.NEU.FTZ.AND P1, PT, R3.reuse, -INF , PT ;  /* 0xff8000000300780b */ /* 0x040fe20003f3d000 */
[----:B------:R-:W-:Y:S02]  /*27e0*/  FMUL.FTZ R4, R3, UR10 ;  /* 0x0000000a03047c20 */ /* 0x000fe40008410000 */
[----:B------:R-:W-:Y:S03]  /*27f0*/  MUFU.EX2 R60, R60 ;  /* 0x0000003c003c7308 */ /* 0x000fe60000000800 */
[----:B------:R-:W-:Y:S01]  /*2800*/  FSEL R6, R4, RZ, P1 ;  /* 0x000000ff04067208 */ /* 0x000fe20000800000 */
[----:B------:R-:W-:Y:S01]  /*2810*/  FADD.FTZ R4, R28, R9 ;  /* 0x000000091c047221 */ /* 0x000fe20000010000 */
[----:B--2---:R-:W-:Y:S02]  /*2820*/  LOP3.LUT P1, RZ, R14, 0x7f, RZ, 0xc0, !PT ;  /* 0x0000007f0eff7812 */ /* 0x004fe4000782c0ff */
[----:B------:R-:W-:Y:S01]  /*2830*/  SHF.R.U32.HI R14, RZ, 0x7, R14 ;  /* 0x00000007ff0e7819 */ /* 0x000fe2000001160e */
[--C-:B------:R-:W-:Y:S01]  /*2840*/  FFMA.FTZ R26, R26, UR10, -R6.reuse ;  /* 0x0000000a1a1a7c23 */ /* 0x100fe20008010806 */
[--C-:B------:R-:W-:Y:S01]  /*2850*/  FFMA.FTZ R27, R27, UR10, -R6.reuse ;  /* 0x0000000a1b1b7c23 */ /* 0x100fe20008010806 */
[--C-:B------:R-:W-:Y:S01]  /*2860*/  FFMA.FTZ R30, R30, UR10, -R6.reuse ;  /* 0x0000000a1e1e7c23 */ /* 0x100fe20008010806 */
[--C-:B------:R-:W-:Y:S01]  /*2870*/  FFMA.FTZ R31, R31, UR10, -R6.reuse ;  /* 0x0000000a1f1f7c23 */ /* 0x100fe20008010806 */
[--C-:B------:R-:W-:Y:S01]  /*2880*/  FFMA.FTZ R34, R34, UR10, -R6.reuse ;  /* 0x0000000a22227c23 */ /* 0x100fe20008010806 */
[----:B------:R-:W-:Y:S01]  /*2890*/  FFMA.FTZ R35, R35, UR10, -R6 ;  /* 0x0000000a23237c23 */ /* 0x000fe20008010806 */
[----:B------:R-:W-:Y:S01]  /*28a0*/  MUFU.EX2 R26, R26 ;  /* 0x0000001a001a7308 */ /* 0x000fe20000000800 */
[----:B------:R-:W-:Y:S01]  /*28b0*/  FADD.FTZ R9, R29, R4 ;  /* 0x000000041d097221 */ /* 0x000fe20000010000 */
[--C-:B------:R-:W-:Y:S01]  /*28c0*/  FFMA.FTZ R38, R38, UR10, -R6.reuse ;  /* 0x0000000a26267c23 */ /* 0x100fe20008010806 */
[--C-:B------:R-:W-:Y:S01]  /*28d0*/  FFMA.FTZ R39, R39, UR10, -R6.reuse ;  /* 0x0000000a27277c23 */ /* 0x100fe20008010806 */
[--C-:B------:R-:W-:Y:S01]  /*28e0*/  FFMA.FTZ R42, R42, UR10, -R6.reuse ;  /* 0x0000000a2a2a7c23 */ /* 0x100fe20008010806 */
[----:B------:R-:W-:Y:S01]  /*28f0*/  FADD.FTZ R4, R32, R9 ;  /* 0x0000000920047221 */ /* 0x000fe20000010000 */
[--C-:B------:R-:W-:Y:S01]  /*2900*/  FFMA.FTZ R43, R43, UR10, -R6.reuse ;  /* 0x0000000a2b2b7c23 */ /* 0x100fe20008010806 */
[----:B------:R-:W-:Y:S01]  /*2910*/  FFMA.FTZ R46, R46, UR10, -R6 ;  /* 0x0000000a2e2e7c23 */ /* 0x000fe20008010806 */
[----:B------:R-:W2:Y:S01]  /*2920*/  MUFU.EX2 R27, R27 ;  /* 0x0000001b001b7308 */ /* 0x000ea20000000800 */
[----:B------:R-:W-:Y:S01]  /*2930*/  FADD.FTZ R13, R33, R4 ;  /* 0x00000004210d7221 */ /* 0x000fe20000010000 */
[--C-:B------:R-:W-:Y:S01]  /*2940*/  FFMA.FTZ R47, R47, UR10, -R6.reuse ;  /* 0x0000000a2f2f7c23 */ /* 0x100fe20008010806 */
[--C-:B------:R-:W-:Y:S01]  /*2950*/  FFMA.FTZ R50, R50, UR10, -R6.reuse ;  /* 0x0000000a32327c23 */ /* 0x100fe20008010806 */
[----:B------:R-:W-:Y:S01]  /*2960*/  IADD3 R178, -R14, 0xb, RZ ;  /* 0x0000000b0eb27810 */ /* 0x000fe20007ffe1ff */
[----:B------:R-:W-:Y:S01]  /*2970*/  FADD.FTZ R12, R36, R13 ;  /* 0x0000000d240c7221 */ /* 0x000fe20000010000 */
[--C-:B------:R-:W-:Y:S01]  /*2980*/  FFMA.FTZ R51, R51, UR10, -R6.reuse ;  /* 0x0000000a33337c23 */ /* 0x100fe20008010806 */
[----:B------:R-:W-:Y:S01]  /*2990*/  FFMA.FTZ R54, R54, UR10, -R6 ;  /* 0x0000000a36367c23 */ /* 0x000fe20008010806 */
[----:B------:R-:W3:Y:S01]  /*29a0*/  MUFU.EX2 R30, R30 ;  /* 0x0000001e001e7308 */ /* 0x000ee20000000800 */
[----:B------:R-:W-:Y:S01]  /*29b0*/  FADD.FTZ R13, R37, R12 ;  /* 0x0000000c250d7221 */ /* 0x000fe20000010000 */
[--C-:B------:R-:W-:Y:S01]  /*29c0*/  FFMA.FTZ R55, R55, UR10, -R6.reuse ;  /* 0x0000000a37377c23 */ /* 0x100fe20008010806 */
[--C-:B------:R-:W-:Y:S01]  /*29d0*/  FFMA.FTZ R58, R58, UR10, -R6.reuse ;  /* 0x0000000a3a3a7c23 */ /* 0x100fe20008010806 */
[--C-:B------:R-:W-:Y:S01]  /*29e0*/  FFMA.FTZ R59, R59, UR10, -R6.reuse ;  /* 0x0000000a3b3b7c23 */ /* 0x100fe20008010806 */
[----:B------:R-:W-:Y:S01]  /*29f0*/  FADD.FTZ R14, R40, R13 ;  /* 0x0000000d280e7221 */ /* 0x000fe20000010000 */
[--C-:B------:R-:W-:Y:S01]  /*2a00*/  FFMA.FTZ R62, R62, UR10, -R6.reuse ;  /* 0x0000000a3e3e7c23 */ /* 0x100fe20008010806 */
[----:B------:R-:W-:Y:S01]  /*2a10*/  FFMA.FTZ R63, R63, UR10, -R6 ;  /* 0x0000000a3f3f7c23 */ /* 0x000fe20008010806 */
[----:B------:R-:W4:Y:S01]  /*2a20*/  MUFU.EX2 R31, R31 ;  /* 0x0000001f001f7308 */ /* 0x000f220000000800 */
[----:B--2---:R-:W-:Y:S01]  /*2a30*/  FADD.FTZ R9, R26, R27 ;  /* 0x0000001b1a097221 */ /* 0x004fe20000010000 */
[----:B------:R-:W-:Y:S01]  /*2a40*/  FADD.FTZ R13, R41, R14 ;  /* 0x0000000e290d7221 */ /* 0x000fe20000010000 */
[--C-:B------:R-:W-:Y:S01]  /*2a50*/  FFMA.FTZ R66, R66, UR10, -R6.reuse ;  /* 0x0000000a42427c23 */ /* 0x100fe20008010806 */
[--C-:B------:R-:W-:Y:S01]  /*2a60*/  FFMA.FTZ R67, R67, UR10, -R6.reuse ;  /* 0x0000000a43437c23 */ /* 0x100fe20008010806 */
[--C-:B------:R-:W-:Y:S01]  /*2a70*/  FFMA.FTZ R70, R70, UR10, -R6.reuse ;  /* 0x0000000a46467c23 */ /* 0x100fe20008010806 */
[----:B------:R-:W-:Y:S01]  /*2a80*/  FADD.FTZ R14, R44, R13 ;  /* 0x0000000d2c0e7221 */ /* 0x000fe20000010000 */
[----:B------:R-:W-:Y:S01]  /*2a90*/  FFMA.FTZ R71, R71, UR10, -R6 ;  /* 0x0000000a47477c23 */ /* 0x000fe20008010806 */
[----:B------:R-:W2:Y:S01]  /*2aa0*/  MUFU.EX2 R34, R34 ;  /* 0x0000002200227308 */ /* 0x000ea20000000800 */
[----:B---3--:R-:W-:Y:S01]  /*2ab0*/  FADD.FTZ R4, R30, R9 ;  /* 0x000000091e047221 */ /* 0x008fe20000010000 */
[----:B------:R-:W-:Y:S01]  /*2ac0*/  FADD.FTZ R13, R45, R14 ;  /* 0x0000000e2d0d7221 */ /* 0x000fe20000010000 */
[----:B------:R-:W-:-:S02]  /*2ad0*/  F2FP.BF16.F32.PACK_AB R168, R57, R56 ;  /* 0x0000003839a8723e */ /* 0x000fc400000010ff */
[----:B------:R-:W-:-:S03]  /*2ae0*/  F2FP.BF16.F32.PACK_AB R153, R27, R26 ;  /* 0x0000001a1b99723e */ /* 0x000fc600000010ff */
[----:B------:R-:W3:Y:S01]  /*2af0*/  MUFU.EX2 R35, R35 ;  /* 0x0000002300237308 */ /* 0x000ee20000000800 */
[----:B----4-:R-:W-:Y:S01]  /*2b00*/  FADD.FTZ R9, R31, R4 ;  /* 0x000000041f097221 */ /* 0x010fe20000010000 */
[----:B------:R-:W-:Y:S01]  /*2b10*/  @!P1 VIADD R4, R5, 0x22840 ;  /* 0x0002284005049836 */ /* 0x000fe20000000000 */
[----:B------:R-:W-:-:S04]  /*2b20*/  F2FP.BF16.F32.PACK_AB R155, R31, R30 ;  /* 0x0000001e1f9b723e */ /* 0x000fc800000010ff */
[----:B------:R-:W-:Y:S01]  /*2b30*/  @!P1 PRMT R4, RZ, 0x654, R4 ;  /* 0x00000654ff049816 */ /* 0x000fe20000000004 */
[----:B------:R-:W4:Y:S01]  /*2b40*/  MUFU.EX2 R38, R38 ;  /* 0x0000002600267308 */ /* 0x000f220000000800 */
[----:B--2---:R-:W-:Y:S01]  /*2b50*/  FADD.FTZ R12, R34, R9 ;  /* 0x00000009220c7221 */ /* 0x004fe20000010000 */
[----:B------:R2:W-:Y:S06]  /*2b60*/  BAR.ARV R178, 0x100 ;  /* 0x000400b20000751d */ /* 0x0005ec0000002000 */
[----:B------:R-:W5:Y:S01]  /*2b70*/  MUFU.EX2 R39, R39 ;  /* 0x0000002700277308 */ /* 0x000f620000000800 */
[C---:B---3--:R-:W-:Y:S01]  /*2b80*/  FADD.FTZ R9, R35.reuse, R12 ;  /* 0x0000000c23097221 */ /* 0x048fe20000010000 */
[----:B------:R3:W-:Y:S01]  /*2b90*/  @!P1 SYNCS.ARRIVE.TRANS64.RED.A1T0 RZ, [R4+URZ], RZ ;  /* 0x000000ff04ff99a7 */ /* 0x0007e2000810043f */
[----:B------:R-:W-:-:S05]  /*2ba0*/  F2FP.BF16.F32.PACK_AB R157, R35, R34 ;  /* 0x00000022239d723e */ /* 0x000fca00000010ff */
[----:B------:R-:W3:Y:S01]  /*2bb0*/  MUFU.EX2 R42, R42 ;  /* 0x0000002a002a7308 */ /* 0x000ee20000000800 */
[----:B----4-:R-:W-:-:S07]  /*2bc0*/  FADD.FTZ R12, R38, R9 ;  /* 0x00000009260c7221 */ /* 0x010fce0000010000 */
[----:B------:R-:W4:Y:S01]  /*2bd0*/  MUFU.EX2 R43, R43 ;  /* 0x0000002b002b7308 */ /* 0x000f220000000800 */
[C---:B-----5:R-:W-:Y:S01]  /*2be0*/  FADD.FTZ R9, R39.reuse, R12 ;  /* 0x0000000c27097221 */ /* 0x060fe20000010000 */
[----:B------:R-:W-:Y:S01]  /*2bf0*/  FADD.FTZ R12, R48, R13 ;  /* 0x0000000d300c7221 */ /* 0x000fe20000010000 */
[----:B------:R-:W-:-:S03]  /*2c00*/  F2FP.BF16.F32.PACK_AB R159, R39, R38 ;  /* 0x00000026279f723e */ /* 0x000fc600000010ff */
[----:B------:R-:W-:Y:S02]  /*2c10*/  FADD.FTZ R13, R49, R12 ;  /* 0x0000000c310d7221 */ /* 0x000fe40000010000 */
[----:B------:R-:W5:Y:S01]  /*2c20*/  MUFU.EX2 R46, R46 ;  /* 0x0000002e002e7308 */ /* 0x000f620000000800 */
[----:B---3--:R-:W-:Y:S01]  /*2c30*/  FADD.FTZ R4, R42, R9 ;  /* 0x000000092a047221 */ /* 0x008fe20000010000 */
[----:B------:R-:W-:-:S04]  /*2c40*/  FADD.FTZ R12, R52, R13 ;  /* 0x0000000d340c7221 */ /* 0x000fc80000010000 */
[----:B------:R-:W-:Y:S02]  /*2c50*/  FADD.FTZ R13, R53, R12 ;  /* 0x0000000c350d7221 */ /* 0x000fe40000010000 */
[----:B------:R-:W3:Y:S01]  /*2c60*/  MUFU.EX2 R47, R47 ;  /* 0x0000002f002f7308 */ /* 0x000ee20000000800 */
[C---:B----4-:R-:W-:Y:S01]  /*2c70*/  FADD.FTZ R9, R43.reuse, R4 ;  /* 0x000000042b097221 */ /* 0x050fe20000010000 */
[----:B------:R-:W-:Y:S01]  /*2c80*/  FADD.FTZ R6, R56, R13 ;  /* 0x0000000d38067221 */ /* 0x000fe20000010000 */
[----:B------:R-:W-:-:S03]  /*2c90*/  F2FP.BF16.F32.PACK_AB R161, R43, R42 ;  /* 0x0000002a2ba1723e */ /* 0x000fc600000010ff */
[----:B------:R-:W-:Y:S02]  /*2ca0*/  FADD.FTZ R13, R57, R6 ;  /* 0x00000006390d7221 */ /* 0x000fe40000010000 */
[----:B------:R-:W4:Y:S01]  /*2cb0*/  MUFU.EX2 R50, R50 ;  /* 0x0000003200327308 */ /* 0x000f220000000800 */
[----:B-----5:R-:W-:Y:S01]  /*2cc0*/  FADD.FTZ R4, R46, R9 ;  /* 0x000000092e047221 */ /* 0x020fe20000010000 */
[----:B------:R-:W-:-:S06]  /*2cd0*/  FADD.FTZ R6, R60, R13 ;  /* 0x0000000d3c067221 */ /* 0x000fcc0000010000 */
[----:B------:R-:W5:Y:S01]  /*2ce0*/  MUFU.EX2 R51, R51 ;  /* 0x0000003300337308 */ /* 0x000f620000000800 */
[C---:B---3--:R-:W-:Y:S01]  /*2cf0*/  FADD.FTZ R9, R47.reuse, R4 ;  /* 0x000000042f097221 */ /* 0x048fe20000010000 */
[----:B------:R-:W-:-:S06]  /*2d00*/  F2FP.BF16.F32.PACK_AB R163, R47, R46 ;  /* 0x0000002e2fa3723e */ /* 0x000fcc00000010ff */
[----:B------:R-:W3:Y:S01]  /*2d10*/  MUFU.EX2 R54, R54 ;  /* 0x0000003600367308 */ /* 0x000ee20000000800 */
[----:B----4-:R-:W-:-:S07]  /*2d20*/  FADD.FTZ R4, R50, R9 ;  /* 0x0000000932047221 */ /* 0x010fce0000010000 */
[----:B------:R-:W4:Y:S01]  /*2d30*/  MUFU.EX2 R55, R55 ;  /* 0x0000003700377308 */ /* 0x000f220000000800 */
[C---:B-----5:R-:W-:Y:S01]  /*2d40*/  FADD.FTZ R9, R51.reuse, R4 ;  /* 0x0000000433097221 */ /* 0x060fe20000010000 */
[----:B------:R-:W-:-:S06]  /*2d50*/  F2FP.BF16.F32.PACK_AB R165, R51, R50 ;  /* 0x0000003233a5723e */ /* 0x000fcc00000010ff */
[----:B------:R-:W5:Y:S01]  /*2d60*/  MUFU.EX2 R58, R58 ;  /* 0x0000003a003a7308 */ /* 0x000f620000000800 */
[----:B---3--:R-:W-:-:S07]  /*2d70*/  FADD.FTZ R4, R54, R9 ;  /* 0x0000000936047221 */ /* 0x008fce0000010000 */
[----:B------:R-:W3:Y:S01]  /*2d80*/  MUFU.EX2 R59, R59 ;  /* 0x0000003b003b7308 */ /* 0x000ee20000000800 */
[C---:B----4-:R-:W-:Y:S01]  /*2d90*/  FADD.FTZ R9, R55.reuse, R4 ;  /* 0x0000000437097221 */ /* 0x050fe20000010000 */
[----:B------:R-:W-:-:S06]  /*2da0*/  F2FP.BF16.F32.PACK_AB R167, R55, R54 ;  /* 0x0000003637a7723e */ /* 0x000fcc00000010ff */
[----:B------:R-:W4:Y:S01]  /*2db0*/  MUFU.EX2 R62, R62 ;  /* 0x0000003e003e7308 */ /* 0x000f220000000800 */
[----:B-----5:R-:W-:-:S07]  /*2dc0*/  FADD.FTZ R4, R58, R9 ;  /* 0x000000093a047221 */ /* 0x020fce0000010000 */
        /* <DEDUP_REMOVED lines=9> */
[C---:B---3--:R-:W-:Y:S01]  /*2e60*/  FADD.FTZ R9, R63.reuse, R4 ;  /* 0x000000043f097221 */ /* 0x048fe20000010000 */
[----:B------:R-:W-:-:S06]  /*2e70*/  F2FP.BF16.F32.PACK_AB R171, R63, R62 ;  /* 0x0000003e3fab723e */ /* 0x000fcc00000010ff */
[----:B------:R-:W3:Y:S01]  /*2e80*/  MUFU.EX2 R65, R65 ;  /* 0x0000004100417308 */ /* 0x000ee20000000800 */
[----:B----4-:R-:W-:-:S07]  /*2e90*/  FADD.FTZ R6, R64, R13 ;  /* 0x0000000d40067221 */ /* 0x010fce0000010000 */
[----:B------:R-:W4:Y:S01]  /*2ea0*/  MUFU.EX2 R67, R67 ;  /* 0x0000004300437308 */ /* 0x000f220000000800 */
[----:B-----5:R-:W-:-:S07]  /*2eb0*/  FADD.FTZ R4, R66, R9 ;  /* 0x0000000942047221 */ /* 0x020fce0000010000 */
[----:B------:R-:W5:Y:S01]  /*2ec0*/  MUFU.EX2 R68, R68 ;  /* 0x0000004400447308 */ /* 0x000f620000000800 */
[C---:B---3--:R-:W-:Y:S01]  /*2ed0*/  FADD.FTZ R13, R65.reuse, R6 ;  /* 0x00000006410d7221 */ /* 0x048fe20000010000 */
[----:B------:R-:W-:-:S06]  /*2ee0*/  F2FP.BF16.F32.PACK_AB R172, R65, R64 ;  /* 0x0000004041ac723e */ /* 0x000fcc00000010ff */
[----:B------:R-:W3:Y:S01]  /*2ef0*/  MUFU.EX2 R70, R70 ;  /* 0x0000004600467308 */ /* 0x000ee20000000800 */
[C---:B----4-:R-:W-:Y:S01]  /*2f00*/  FADD.FTZ R9, R67.reuse, R4 ;  /* 0x0000000443097221 */ /* 0x050fe20000010000 */
[----:B------:R-:W-:-:S06]  /*2f10*/  F2FP.BF16.F32.PACK_AB R173, R67, R66 ;  /* 0x0000004243ad723e */ /* 0x000fcc00000010ff */
[----:B------:R-:W4:Y:S01]  /*2f20*/  MUFU.EX2 R11, R11 ;  /* 0x0000000b000b7308 */ /* 0x000f220000000800 */
[----:B-----5:R-:W-:-:S07]  /*2f30*/  FADD.FTZ R6, R68, R13 ;  /* 0x0000000d44067221 */ /* 0x020fce0000010000 */
[----:B------:R-:W5:Y:S01]  /*2f40*/  MUFU.EX2 R71, R71 ;  /* 0x0000004700477308 */ /* 0x000f620000000800 */
[----:B---3--:R-:W-:Y:S01]  /*2f50*/  FADD.FTZ R4, R70, R9 ;  /* 0x0000000946047221 */ /* 0x008fe20000010000 */
[C---:B----4-:R-:W-:Y:S01]  /*2f60*/  FADD.FTZ R6, R11.reuse, R6 ;  /* 0x000000060b067221 */ /* 0x050fe20000010000 */
[----:B------:R-:W-:Y:S02]  /*2f70*/  F2FP.BF16.F32.PACK_AB R174, R11, R68 ;  /* 0x000000440bae723e */ /* 0x000fe400000010ff */
[C---:B-----5:R-:W-:Y:S01]  /*2f80*/  FADD.FTZ R4, R71.reuse, R4 ;  /* 0x0000000447047221 */ /* 0x060fe20000010000 */
[----:B------:R-:W-:Y:S01]  /*2f90*/  F2FP.BF16.F32.PACK_AB R175, R71, R70 ;  /* 0x0000004647af723e */ /* 0x000fe200000010ff */
[----:B--2---:R-:W-:Y:S06]  /*2fa0*/  @!P0 BRA `(.L_x_383) ;  /* 0x0000000000048947 */ /* 0x004fec0003800000 */
[----:B------:R-:W-:Y:S01]  /*2fb0*/  BPT.TRAP 0x1 ;  /* 0x000000040000795c */ /* 0x000fe20000300000 */
.L_x_383:
[----:B------:R2:W3:Y:S01]  /*2fc0*/  SYNCS.PHASECHK.TRANS64.TRYWAIT P2, [R5+URZ+0x22850], R10 ;  /* 0x0228500a050075a7 */ /* 0x0004e2000804017f */
[----:B------:R-:W-:Y:S05]  /*2fd0*/  @!P0 BRA `(.L_x_384) ;  /* 0x0000000000048947 */ /* 0x000fea0003800000 */
[----:B------:R-:W-:Y:S01]  /*2fe0*/  BPT.TRAP 0x1 ;  /* 0x000000040000795c */ /* 0x000fe20000300000 */
.L_x_384:
[----:B---3--:R-:W-:Y:S05]  /*2ff0*/  @P2 BRA `(.L_x_385) ;  /* 0x0000000000082947 */ /* 0x008fea0003800000 */
[----:B------:R-:W3:Y:S02]  /*3000*/  SYNCS.PHASECHK.TRANS64.TRYWAIT P2, [R5+URZ+0x22850], R10 ;  /* 0x0228500a050075a7 */ /* 0x000ee4000804017f */
[----:B---3--:R-:W-:Y:S05]  /*3010*/  @!P2 BRA `(.L_x_386) ;  /* 0x000000b8000ca947 */ /* 0x008fea0003800000 */
.L_x_385:
[----:B------:R-:W-:Y:S01]  /*3020*/  R2UR UR6, R7 ;  /* 0x00000000070672ca */ /* 0x000fe200000e0000 */
[----:B------:R4:W-:Y:S01]  /*3030*/  BAR.SYNC.DEFER_BLOCKING R8, 0x100 ;  /* 0x000400080000751d */ /* 0x0009e20000010000 */
[----:B------:R-:W-:Y:S01]  /*3040*/  UISETP.GE.AND UP0, UPT, UR42, 0x61, UPT ;  /* 0x000000612a00788c */ /* 0x000fe2000bf06270 */
[----:B0123--:R-:W-:-:S04]  /*3050*/  @!P1 VIADD R5, R5, 0x22860 ;  /* 0x0002286005059836 */ /* 0x00ffc80000000000 */
[----:B------:R-:W-:Y:S01]  /*3060*/  UMOV UR7, 0x40000040 ;  /* 0x4000004000077882 */ /* 0x000fe20000000000 */
[----:B------:R-:W-:Y:S02]  /*3070*/  PLOP3.LUT P2, PT, PT, PT, UP0, 0x80, 0x0 ;  /* 0x000000000000781c */ /* 0x000fe40003f4f008 */
[----:B------:R-:W-:-:S03]  /*3080*/  @!P1 PRMT R5, RZ, 0x654, R5 ;  /* 0x00000654ff059816 */ /* 0x000fc60000000005 */
[----:B------:R-:W-:-:S04]  /*3090*/  UIADD3 UR6, UR6, 0x400, URZ ;  /* 0x0000040006067890 */ /* 0x000fc8000fffe03f */
[----:B------:R-:W-:-:S04]  /*30a0*/  USHF.R.U32.HI UR6, URZ, 0x4, UR6 ;  /* 0x000000043f067899 */ /* 0x000fc80008011606 */
[----:B------:R-:W-:-:S04]  /*30b0*/  ULOP3.LUT UR6, UR6, 0x3fff, URZ, 0xc0, !UPT ;  /* 0x00003fff06067892 */ /* 0x000fc8000f8ec03f */
[----:B------:R-:W-:Y:S01]  /*30c0*/  ULOP3.LUT UR21, UR6, 0x3000000, URZ, 0xfc, !UPT ;  /* 0x0300000006157892 */ /* 0x000fe2000f8efc3f */
[----:B------:R-:W-:-:S03]  /*30d0*/  WARPGROUP.ARRIVE ;  /* 0x00000000000079c5 */ /* 0x000fc60000000000 */
[----:B------:R-:W-:-:S07]  /*30e0*/  UIMAD UR11, UR37, 0xc00, UR21 ;  /* 0x00000c00250b78a4 */ /* 0x000fce000f8e0215 */
        /* <DEDUP_REMOVED lines=39> */
.L_x_396:
        /* <DEDUP_REMOVED lines=8> */
[----:B0-----:R-:W-:Y:S11]  /*33e0*/  @!P0 BRA `(.L_x_388) ;  /* 0x0000000000048947 */ /* 0x001ff60003800000 */
[----:B------:R-:W-:Y:S01]  /*33f0*/  BPT.TRAP 0x1 ;  /* 0x000000040000795c */ /* 0x000fe20000300000 */
.L_x_388:
[----:B------:R-:W0:Y:S01]  /*3400*/  S2UR UR7, SR_CgaCtaId ;  /* 0x00000000000779c3 */ /* 0x000e220000008800 */
[----:B------:R-:W-:Y:S01]  /*3410*/  UMOV UR6, 0x400 ;  /* 0x0000040000067882 */ /* 0x000fe20000000000 */
[----:B----4-:R-:W-:-:S05]  /*3420*/  IMAD.U32 R5, RZ, RZ, UR38 ;  /* 0x00000026ff057e24 */ /* 0x010fca000f8e00ff */
[----:B------:R-:W-:Y:S01]  /*3430*/  SHF.L.U32 R5, R5, 0x1f, RZ ;  /* 0x0000001f05057819 */ /* 0x000fe200000006ff */
[----:B0-----:R-:W-:-:S04]  /*3440*/  ULEA UR6, UR7, UR6, 0x18 ;  /* 0x0000000607067291 */ /* 0x001fc8000f8ec03f */
[----:B------:R-:W-:-:S09]  /*3450*/  ULEA UR23, UR37, UR6, 0x3 ;  /* 0x0000000625177291 */ /* 0x000fd2000f8e183f */
[----:B------:R0:W1:Y:S01]  /*3460*/  SYNCS.PHASECHK.TRANS64.TRYWAIT P3, [UR23+0x22830], R5 ;  /* 0x02283005ff0075a7 */ /* 0x0000620008060157 */
[----:B------:R-:W-:Y:S05]  /*3470*/  @!P0 BRA `(.L_x_389) ;  /* 0x0000000000048947 */ /* 0x000fea0003800000 */
[----:B------:R-:W-:Y:S01]  /*3480*/  BPT.TRAP 0x1 ;  /* 0x000000040000795c */ /* 0x000fe20000300000 */
.L_x_389:
[----:B-1----:R-:W-:Y:S05]  /*3490*/  @P3 BRA `(.L_x_390) ;  /* 0x0000000000083947 */ /* 0x002fea0003800000 */
[----:B------:R-:W1:Y:S02]  /*34a0*/  SYNCS.PHASECHK.TRANS64.TRYWAIT P3, [UR23+0x22830], R5 ;  /* 0x02283005ff0075a7 */ /* 0x000e640008060157 */
[----:B-1----:R-:W-:Y:S05]  /*34b0*/  @!P3 BRA `(.L_x_391) ;  /* 0x000000b000f8b947 */ /* 0x002fea0003800000 */
.L_x_390:
[----:B------:R-:W-:Y:S01]  /*34c0*/  UIMAD UR6, UR37, 0x300, UR20 ;  /* 0x00000300250678a4 */ /* 0x000fe2000f8e0214 */
[----:B------:R-:W-:Y:S01]  /*34d0*/  WARPGROUP.ARRIVE ;  /* 0x00000000000079c5 */ /* 0x000fe20000000000 */
[----:B------:R-:W-:Y:S01]  /*34e0*/  UMOV UR7, 0x40000040 ;  /* 0x4000004000077882 */ /* 0x000fe20000000000 */
[----:B------:R-:W-:Y:S01]  /*34f0*/  UMOV UR11, 0x40000040 ;  /* 0x40000040000b7882 */ /* 0x000fe20000000000 */
[----:B------:R-:W-:-:S03]  /*3500*/  UIADD3 UR10, UR6, 0x2, URZ ;  /* 0x00000002060a7890 */ /* 0x000fc6000fffe03f */
[----:B------:R-:W2:Y:S01]  /*3510*/  S2R R213, SR_TID.X ;  /* 0x0000000000d57919 */ /* 0x000ea20000002100 */
[----:B------:R-:W-:Y:S01]  /*3520*/  UIADD3 UR14, UR6, 0x4, URZ ;  /* 0x00000004060e7890 */ /* 0x000fe2000fffe03f */
[----:B------:R-:W-:Y:S01]  /*3530*/  UMOV UR15, 0x40000040 ;  /* 0x40000040000f7882 */ /* 0x000fe20000000000 */
[----:B------:R-:W-:Y:S01]  /*3540*/  HGMMA.64x96x16.F32.BF16 R152, gdesc[UR4], RZ, !UPT, gsb0 ;  /* 0x01600000049879f0 */ /* 0x000fe2000c0018ff */
[----:B------:R-:W-:Y:S01]  /*3550*/  UIADD3 UR18, UR6, 0x6, URZ ;  /* 0x0000000606127890 */ /* 0x000fe2000fffe03f */
[----:B------:R-:W-:Y:S01]  /*3560*/  UMOV UR19, 0x40000040 ;  /* 0x4000004000137882 */ /* 0x000fe20000000000 */
[----:B--2---:R-:W-:Y:S01]  /*3570*/  SHF.R.U32.HI R213, RZ, 0x7, R213 ;  /* 0x00000007ffd57819 */ /* 0x004fe200000116d5 */
        /* <DEDUP_REMOVED lines=11> */
[----:B-1----:R-:W-:Y:S02]  /*3630*/  FMNMX.FTZ R0, R152, R7, !PT ;  /* 0x0000000798007209 */ /* 0x002fe40007810000 */
[----:B------:R-:W-:Y:S02]  /*3640*/  FMNMX.FTZ R8, R154, R210, !PT ;  /* 0x000000d29a087209 */ /* 0x000fe40007810000 */
        /* <DEDUP_REMOVED lines=23> */
[----:B------:R-:W1:Y:S02]  /*37c0*/  SHFL.BFLY PT, R0, R3, 0x2, 0x1f ;  /* 0x0c401f0003007f89 */ /* 0x000e6400000e0000 */
[----:B-1----:R-:W-:Y:S02]  /*37d0*/  FMNMX.FTZ R9, R3, R0, !PT ;  /* 0x0000000003097209 */ /* 0x002fe40007810000 */
[----:B------:R-:W-:-:S03]  /*37e0*/  FMNMX.FTZ R3, R155, R8, !PT ;  /* 0x000000089b037209 */ /* 0x000fc60007810000 */
[----:B------:R-:W1:Y:S01]  /*37f0*/  SHFL.BFLY PT, R0, R9, 0x1, 0x1f ;  /* 0x0c201f0009007f89 */ /* 0x000e6200000e0000 */
[----:B------:R-:W-:-:S04]  /*3800*/  FMNMX.FTZ R8, R158, R3, !PT ;  /* 0x000000039e087209 */ /* 0x000fc80007810000 */
[----:B------:R-:W-:-:S04]  /*3810*/  FMNMX.FTZ R3, R159, R8, !PT ;  /* 0x000000089f037209 */ /* 0x000fc80007810000 */
[----:B------:R-:W-:-:S04]  /*3820*/  FMNMX.FTZ R8, R162, R3, !PT ;  /* 0x00000003a2087209 */ /* 0x000fc80007810000 */
[----:B------:R-:W-:-:S04]  /*3830*/  FMNMX.FTZ R3, R163, R8, !PT ;  /* 0x00000008a3037209 */ /* 0x000fc80007810000 */
[----:B------:R-:W-:-:S04]  /*3840*/  FMNMX.FTZ R10, R166, R3, !PT ;  /* 0x00000003a60a7209 */ /* 0x000fc80007810000 */
[----:B------:R-:W-:Y:S02]  /*3850*/  FMNMX.FTZ R3, R167, R10, !PT ;  /* 0x0000000aa7037209 */ /* 0x000fe40007810000 */
[----:B-1----:R-:W-:Y:S02]  /*3860*/  FMNMX.FTZ R0, R9, R0, !PT ;  /* 0x0000000009007209 */ /* 0x002fe40007810000 */
[----:B------:R-:W-:-:S03]  /*3870*/  FMNMX.FTZ R10, R170, R3, !PT ;  /* 0x00000003aa0a7209 */ /* 0x000fc60007810000 */
[C---:B------:R-:W-:Y:S01]  /*3880*/  FMUL.FTZ R211, R0.reuse, UR10 ;  /* 0x0000000a00d37c20 */ /* 0x040fe20008410000 */
[----:B------:R-:W-:Y:S01]  /*3890*/  FMNMX.FTZ R3, R171, R10, !PT ;  /* 0x0000000aab037209 */ /* 0x000fe20007810000 */
[----:B------:R-:W-:Y:S02]  /*38a0*/  FADD.FTZ R7, -R0, R7 ;  /* 0x0000000700077221 */ /* 0x000fe40000010100 */
[--C-:B------:R-:W-:Y:S01]  /*38b0*/  FFMA.FTZ R12, R156, UR10, -R211.reuse ;  /* 0x0000000a9c0c7c23 */ /* 0x100fe200080108d3 */
[----:B------:R-:W-:Y:S01]  /*38c0*/  FMNMX.FTZ R10, R174, R3, !PT ;  /* 0x00000003ae0a7209 */ /* 0x000fe20007810000 */
[--C-:B------:R-:W-:Y:S01]  /*38d0*/  FFMA.FTZ R164, R164, UR10, -R211.reuse ;  /* 0x0000000aa4a47c23 */ /* 0x100fe200080108d3 */
[----:B------:R-:W-:Y:S01]  /*38e0*/  FMUL.FTZ R7, R7, UR10 ;  /* 0x0000000a07077c20 */ /* 0x000fe20008410000 */
[----:B------:R1:W-:Y:S01]  /*38f0*/  MUFU.EX2 R8, R12 ;  /* 0x0000000c00087308 */ /* 0x0003e20000000800 */
[----:B------:R-:W-:Y:S01]  /*3900*/  FMNMX.FTZ R3, R175, R10, !PT ;  /* 0x0000000aaf037209 */ /* 0x000fe20007810000 */
[--C-:B------:R-:W-:Y:S01]  /*3910*/  FFMA.FTZ R152, R152, UR10, -R211.reuse ;  /* 0x0000000a98987c23 */ /* 0x100fe200080108d3 */
[--C-:B------:R-:W-:Y:S01]  /*3920*/  FFMA.FTZ R9, R153, UR10, -R211.reuse ;  /* 0x0000000a99097c23 */ /* 0x100fe200080108d3 */
[--C-:B------:R-:W-:Y:S01]  /*3930*/  FFMA.FTZ R11, R157, UR10, -R211.reuse ;  /* 0x0000000a9d0b7c23 */ /* 0x100fe200080108d3 */
[----:B------:R-:W-:Y:S01]  /*3940*/  FMNMX.FTZ R10, R178, R3, !PT ;  /* 0x00000003b20a7209 */ /* 0x000fe20007810000 */
[--C-:B------:R-:W-:Y:S01]  /*3950*/  FFMA.FTZ R156, R160, UR10, -R211.reuse ;  /* 0x0000000aa09c7c23 */ /* 0x100fe200080108d3 */
[--C-:B------:R-:W-:Y:S01]  /*3960*/  FFMA.FTZ R21, R169, UR10, -R211.reuse ;  /* 0x0000000aa9157c23 */ /* 0x100fe200080108d3 */
[----:B------:R-:W2:Y:S01]  /*3970*/  MUFU.EX2 R7, R7 ;  /* 0x0000000700077308 */ /* 0x000ea20000000800 */
[----:B------:R-:W-:Y:S01]  /*3980*/  FMNMX.FTZ R3, R179, R10, !PT ;  /* 0x0000000ab3037209 */ /* 0x000fe20007810000 */
[--C-:B------:R-:W-:Y:S01]  /*3990*/  FFMA.FTZ R169, R189, UR10, -R211.reuse ;  /* 0x0000000abda97c23 */ /* 0x100fe200080108d3 */
[--C-:B------:R-:W-:Y:S01]  /*39a0*/  FFMA.FTZ R13, R161, UR10, -R211.reuse ;  /* 0x0000000aa10d7c23 */ /* 0x100fe200080108d3 */
[--C-:B------:R-:W-:Y:S01]  /*39b0*/  FFMA.FTZ R15, R165, UR10, -R211.reuse ;  /* 0x0000000aa50f7c23 */ /* 0x100fe200080108d3 */
[----:B-1----:R-:W-:Y:S01]  /*39c0*/  FMNMX.FTZ R12, R182, R3, !PT ;  /* 0x00000003b60c7209 */ /* 0x002fe20007810000 */
[--C-:B------:R-:W-:Y:S01]  /*39d0*/  FFMA.FTZ R160, R168, UR10, -R211.reuse ;  /* 0x0000000aa8a07c23 */ /* 0x100fe200080108d3 */
[--C-:B------:R-:W-:Y:S01]  /*39e0*/  FFMA.FTZ R172, R172, UR10, -R211.reuse ;  /* 0x0000000aacac7c23 */ /* 0x100fe200080108d3 */
        /* <DEDUP_REMOVED lines=8> */
[----:B------:R-:W3:Y:S01]  /*3a70*/  MUFU.EX2 R152, R152 ;  /* 0x0000009800987308 */ /* 0x000ee20000000800 */
[----:B------:R-:W-:Y:S01]  /*3a80*/  FMNMX.FTZ R3, R187, R12, !PT ;  /* 0x0000000cbb037209 */ /* 0x000fe20007810000 */
[--C-:B-1----:R-:W-:Y:S01]  /*3a90*/  FFMA.FTZ R164, R176, UR10, -R211.reuse ;  /* 0x0000000ab0a47c23 */ /* 0x102fe200080108d3 */
[--C-:B------:R-:W-:Y:S01]  /*3aa0*/  FFMA.FTZ R173, R193, UR10, -R211.reuse ;  /* 0x0000000ac1ad7c23 */ /* 0x100fe200080108d3 */
[--C-:B------:R-:W-:Y:S01]  /*3ab0*/  FFMA.FTZ R196, R196, UR10, -R211.reuse ;  /* 0x0000000ac4c47c23 */ /* 0x100fe200080108d3 */
[----:B------:R-:W-:Y:S01]  /*3ac0*/  FMNMX.FTZ R12, R190, R3, !PT ;  /* 0x00000003be0c7209 */ /* 0x000fe20007810000 */
[-C--:B--2---:R-:W-:Y:S01]  /*3ad0*/  FMUL.FTZ R24, R24, R7.reuse ;  /* 0x0000000718187220 */ /* 0x084fe20000410000 */
[-C--:B------:R-:W-:Y:S01]  /*3ae0*/  FMUL.FTZ R25, R25, R7.reuse ;  /* 0x0000000719197220 */ /* 0x080fe20000410000 */
[----:B------:R-:W1:Y:S01]  /*3af0*/  MUFU.EX2 R9, R9 ;  /* 0x0000000900097308 */ /* 0x000e620000000800 */
[----:B------:R-:W-:Y:S01]  /*3b00*/  FMNMX.FTZ R3, R191, R12, !PT ;  /* 0x0000000cbf037209 */ /* 0x000fe20007810000 */
[-C--:B------:R-:W-:Y:S01]  /*3b10*/  FMUL.FTZ R28, R28, R7.reuse ;  /* 0x000000071c1c7220 */ /* 0x080fe20000410000 */
[-C--:B------:R-:W-:Y:S01]  /*3b20*/  FMUL.FTZ R29, R29, R7.reuse ;  /* 0x000000071d1d7220 */ /* 0x080fe20000410000 */
[----:B------:R-:W-:Y:S01]  /*3b30*/  FMUL.FTZ R32, R32, R7 ;  /* 0x0000000720207220 */ /* 0x000fe20000410000 */
[----:B------:R-:W-:Y:S01]  /*3b40*/  FMNMX.FTZ R12, R194, R3, !PT ;  /* 0x00000003c20c7209 */ /* 0x000fe20007810000 */
[-C--:B------:R-:W-:Y:S01]  /*3b50*/  FMUL.FTZ R33, R33, R7.reuse ;  /* 0x0000000721217220 */ /* 0x080fe20000410000 */
[-C--:B------:R-:W-:Y:S01]  /*3b60*/  FMUL.FTZ R36, R36, R7.reuse ;  /* 0x0000000724247220 */ /* 0x080fe20000410000 */
[----:B------:R-:W2:Y:S01]  /*3b70*/  MUFU.EX2 R11, R11 ;  /* 0x0000000b000b7308 */ /* 0x000ea20000000800 */
[----:B------:R-:W-:Y:S01]  /*3b80*/  FMNMX.FTZ R3, R195, R12, !PT ;  /* 0x0000000cc3037209 */ /* 0x000fe20007810000 */
[----:B---3--:R-:W-:Y:S01]  /*3b90*/  FFMA.FTZ R6, R7, R6, R152 ;  /* 0x0000000607067223 */ /* 0x008fe20000010098 */
[-C--:B------:R-:W-:Y:S01]  /*3ba0*/  FMUL.FTZ R37, R37, R7.reuse ;  /* 0x0000000725257220 */ /* 0x080fe20000410000 */
[----:B------:R-:W-:Y:S01]  /*3bb0*/  FMUL.FTZ R40, R40, R7 ;  /* 0x0000000728287220 */ /* 0x000fe20000410000 */
[----:B------:R-:W-:Y:S01]  /*3bc0*/  FMNMX.FTZ R14, R198, R3, !PT ;  /* 0x00000003c60e7209 */ /* 0x000fe20007810000 */
[-C--:B------:R-:W-:Y:S01]  /*3bd0*/  FMUL.FTZ R41, R41, R7.reuse ;  /* 0x0000000729297220 */ /* 0x080fe20000410000 */
[-C--:B------:R-:W-:Y:S01]  /*3be0*/  FMUL.FTZ R44, R44, R7.reuse ;  /* 0x000000072c2c7220 */ /* 0x080fe20000410000 */
[----:B------:R-:W3:Y:S01]  /*3bf0*/  MUFU.EX2 R156, R156 ;  /* 0x0000009c009c7308 */ /* 0x000ee20000000800 */
[----:B------:R-:W-:Y:S01]  /*3c00*/  FMNMX.FTZ R3, R199, R14, !PT ;  /* 0x0000000ec7037209 */ /* 0x000fe20007810000 */
[--C-:B------:R-:W-:Y:S01]  /*3c10*/  FFMA.FTZ R14, R180, UR10, -R211.reuse ;  /* 0x0000000ab40e7c23 */ /* 0x100fe200080108d3 */
[-C--:B------:R-:W-:Y:S01]  /*3c20*/  FMUL.FTZ R45, R45, R7.reuse ;  /* 0x000000072d2d7220 */ /* 0x080fe20000410000 */
[-C--:B------:R-:W-:Y:S01]  /*3c30*/  FMUL.FTZ R48, R48, R7.reuse ;  /* 0x0000000730307220 */ /* 0x080fe20000410000 */
[-C--:B------:R-:W-:Y:S01]  /*3c40*/  FMUL.FTZ R49, R49, R7.reuse ;  /* 0x0000000731317220 */ /* 0x080fe20000410000 */
[----:B------:R-:W4:Y:S01]  /*3c50*/  SHFL.BFLY PT, R20, R3, 0x2, 0x1f ;  /* 0x0c401f0003147f89 */ /* 0x000f2200000e0000 */
[-C--:B------:R-:W-:Y:S01]  /*3c60*/  FMUL.FTZ R52, R52, R7.reuse ;  /* 0x0000000734347220 */ /* 0x080fe20000410000 */
[----:B------:R-:W5:Y:S01]  /*3c70*/  MUFU.EX2 R13, R13 ;  /* 0x0000000d000d7308 */ /* 0x000f620000000800 */
[-C--:B------:R-:W-:Y:S01]  /*3c80*/  FMUL.FTZ R53, R53, R7.reuse ;  /* 0x0000000735357220 */ /* 0x080fe20000410000 */
[-C--:B------:R-:W-:Y:S01]  /*3c90*/  FMUL.FTZ R56, R56, R7.reuse ;  /* 0x0000000738387220 */ /* 0x080fe20000410000 */
[-C--:B------:R-:W-:Y:S01]  /*3ca0*/  FMUL.FTZ R57, R57, R7.reuse ;  /* 0x0000000739397220 */ /* 0x080fe20000410000 */
[-C--:B------:R-:W-:Y:S01]  /*3cb0*/  FMUL.FTZ R60, R60, R7.reuse ;  /* 0x000000073c3c7220 */ /* 0x080fe20000410000 */
        /* <DEDUP_REMOVED lines=17> */
[----:B----4-:R-:W-:Y:S01]  /*3dd0*/  FMNMX.FTZ R176, R3, R20, !PT ;  /* 0x0000001403b07209 */ /* 0x010fe20007810000 */
[--C-:B------:R-:W-:Y:S01]  /*3de0*/  FFMA.FTZ R20, R188, UR10, -R211.reuse ;  /* 0x0000000abc147c23 */ /* 0x100fe200080108d3 */
[----:B------:R-:W4:Y:S01]  /*3df0*/  MUFU.EX2 R21, R21 ;  /* 0x0000001500157308 */ /* 0x000f220000000800 */
[-C--:B------:R-:W-:Y:S01]  /*3e00*/  FMUL.FTZ R92, R92, R7.reuse ;  /* 0x000000075c5c7220 */ /* 0x080fe20000410000 */
[-C--:B------:R-:W-:Y:S01]  /*3e10*/  FMUL.FTZ R93, R93, R7.reuse ;  /* 0x000000075d5d7220 */ /* 0x080fe20000410000 */
[----:B------:R-:W1:Y:S01]  /*3e20*/  SHFL.BFLY PT, R3, R176, 0x1, 0x1f ;  /* 0x0c201f00b0037f89 */ /* 0x000e6200000e0000 */
[-C--:B------:R-:W-:Y:S01]  /*3e30*/  FMUL.FTZ R96, R96, R7.reuse ;  /* 0x0000000760607220 */ /* 0x080fe20000410000 */
[-C--:B------:R-:W-:Y:S01]  /*3e40*/  FMUL.FTZ R97, R97, R7.reuse ;  /* 0x0000000761617220 */ /* 0x080fe20000410000 */
[-C--:B------:R-:W-:Y:S01]  /*3e50*/  FMUL.FTZ R100, R100, R7.reuse ;  /* 0x0000000764647220 */ /* 0x080fe20000410000 */
[-C--:B------:R-:W-:Y:S01]  /*3e60*/  FMUL.FTZ R101, R101, R7.reuse ;  /* 0x0000000765657220 */ /* 0x080fe20000410000 */
[----:B------:R2:W4:Y:S01]  /*3e70*/  MUFU.EX2 R12, R172 ;  /* 0x000000ac000c7308 */ /* 0x0005220000000800 */
        /* <DEDUP_REMOVED lines=8> */
[----:B--2---:R-:W-:Y:S01]  /*3f00*/  FFMA.FTZ R172, R192, UR10, -R211 ;  /* 0x0000000ac0ac7c23 */ /* 0x004fe200080108d3 */
        /* <DEDUP_REMOVED lines=8> */
[----:B------:R-:W-:Y:S01]  /*3f90*/  FMUL.FTZ R132, R132, R7 ;  /* 0x0000000784847220 */ /* 0x000fe20000410000 */
[----:B-1----:R-:W-:Y:S01]  /*3fa0*/  FMNMX.FTZ R3, R176, R3, !PT ;  /* 0x00000003b0037209 */ /* 0x002fe20007810000 */
[-C--:B------:R-:W-:Y:S01]  /*3fb0*/  FMUL.FTZ R133, R133, R7.reuse ;  /* 0x0000000785857220 */ /* 0x080fe20000410000 */
[-C--:B------:R-:W-:Y:S01]  /*3fc0*/  FMUL.FTZ R136, R136, R7.reuse ;  /* 0x0000000788887220 */ /* 0x080fe20000410000 */
[-C--:B------:R-:W-:Y:S01]  /*3fd0*/  FMUL.FTZ R137, R137, R7.reuse ;  /* 0x0000000789897220 */ /* 0x080fe20000410000 */
[-C--:B------:R-:W-:Y:S01]  /*3fe0*/  FMUL.FTZ R140, R140, R7.reuse ;  /* 0x000000078c8c7220 */ /* 0x080fe20000410000 */
[C---:B------:R-:W-:Y:S01]  /*3ff0*/  FMUL.FTZ R189, R3.reuse, UR10 ;  /* 0x0000000a03bd7c20 */ /* 0x040fe20008410000 */
[----:B------:R-:W1:Y:S01]  /*4000*/  MUFU.EX2 R157, R157 ;  /* 0x0000009d009d7308 */ /* 0x000e620000000800 */
[----:B------:R-:W-:Y:S01]  /*4010*/  FADD.FTZ R177, -R3, R210 ;  /* 0x000000d203b17221 */ /* 0x000fe20000010100 */
[-C--:B------:R-:W-:Y:S01]  /*4020*/  FMUL.FTZ R141, R141, R7.reuse ;  /* 0x000000078d8d7220 */ /* 0x080fe20000410000 */
[--C-:B------:R-:W-:Y:S01]  /*4030*/  FFMA.FTZ R214, R187, UR10, -R189.reuse ;  /* 0x0000000abbd67c23 */ /* 0x100fe200080108bd */
[--C-:B------:R-:W-:Y:S01]  /*4040*/  FFMA.FTZ R187, R190, UR10, -R189.reuse ;  /* 0x0000000abebb7c23 */ /* 0x100fe200080108bd */
[--C-:B------:R-:W-:Y:S01]  /*4050*/  FFMA.FTZ R190, R191, UR10, -R189.reuse ;  /* 0x0000000abfbe7c23 */ /* 0x100fe200080108bd */
[----:B------:R-:W-:Y:S01]  /*4060*/  FADD.FTZ R191, R9, R6 ;  /* 0x0000000609bf7221 */ /* 0x000fe20000010000 */
[----:B------:R-:W-:Y:S01]  /*4070*/  FMUL.FTZ R177, R177, UR10 ;  /* 0x0000000ab1b17c20 */ /* 0x000fe20008410000 */
[----:B------:R-:W1:Y:S01]  /*4080*/  MUFU.EX2 R14, R14 ;  /* 0x0000000e000e7308 */ /* 0x000e620000000800 */
[----:B------:R-:W-:Y:S01]  /*4090*/  FFMA.FTZ R180, R154, UR10, -R189 ;  /* 0x0000000a9ab47c23 */ /* 0x000fe200080108bd */
[----:B------:R-:W-:Y:S01]  /*40a0*/  FADD.FTZ R6, R8, R191 ;  /* 0x000000bf08067221 */ /* 0x000fe20000010000 */
[--C-:B------:R-:W-:Y:S01]  /*40b0*/  FFMA.FTZ R155, R155, UR10, -R189.reuse ;  /* 0x0000000a9b9b7c23 */ /* 0x100fe200080108bd */
[--C-:B------:R-:W-:Y:S01]  /*40c0*/  FFMA.FTZ R184, R158, UR10, -R189.reuse ;  /* 0x0000000a9eb87c23 */ /* 0x100fe200080108bd */
[----:B------:R-:W-:Y:S01]  /*40d0*/  FFMA.FTZ R159, R159, UR10, -R189 ;  /* 0x0000000a9f9f7c23 */ /* 0x000fe200080108bd */
[----:B------:R-:W-:Y:S01]  /*40e0*/  FADD.FTZ R191, R11, R6 ;  /* 0x000000060bbf7221 */ /* 0x000fe20000010000 */
[-C--:B------:R-:W-:Y:S01]  /*40f0*/  FMUL.FTZ R144, R144, R7.reuse ;  /* 0x0000000790907220 */ /* 0x080fe20000410000 */
[----:B------:R-:W1:Y:S01]  /*4100*/  MUFU.EX2 R161, R161 ;  /* 0x000000a100a17308 */ /* 0x000e620000000800 */
[-C--:B------:R-:W-:Y:S01]  /*4110*/  FMUL.FTZ R145, R145, R7.reuse ;  /* 0x0000000791917220 */ /* 0x080fe20000410000 */
[----:B---3--:R-:W-:Y:S01]  /*4120*/  FADD.FTZ R6, R156, R191 ;  /* 0x000000bf9c067221 */ /* 0x008fe20000010000 */
[-C--:B------:R-:W-:Y:S01]  /*4130*/  FMUL.FTZ R148, R148, R7.reuse ;  /* 0x0000000794947220 */ /* 0x080fe20000410000 */
[----:B------:R-:W-:Y:S01]  /*4140*/  FMUL.FTZ R149, R149, R7 ;  /* 0x0000000795957220 */ /* 0x000fe20000410000 */
[--C-:B------:R-:W-:Y:S01]  /*4150*/  FFMA.FTZ R185, R162, UR10, -R189.reuse ;  /* 0x0000000aa2b97c23 */ /* 0x100fe200080108bd */
[----:B-----5:R-:W-:Y:S01]  /*4160*/  FADD.FTZ R191, R13, R6 ;  /* 0x000000060dbf7221 */ /* 0x020fe20000010000 */
[----:B------:R-:W-:Y:S01]  /*4170*/  FFMA.FTZ R188, R163, UR10, -R189 ;  /* 0x0000000aa3bc7c23 */ /* 0x000fe200080108bd */
[----:B------:R-:W3:Y:S01]  /*4180*/  MUFU.EX2 R168, R168 ;  /* 0x000000a800a87308 */ /* 0x000ee20000000800 */
[----:B------:R-:W-:Y:S01]  /*4190*/  F2FP.BF16.F32.PACK_AB R152, R9, R152 ;  /* 0x000000980998723e */ /* 0x000fe200000010ff */
[----:B------:R-:W-:Y:S01]  /*41a0*/  FADD.FTZ R6, R10, R191 ;  /* 0x000000bf0a067221 */ /* 0x000fe20000010000 */
[--C-:B------:R-:W-:Y:S01]  /*41b0*/  FFMA.FTZ R163, R166, UR10, -R189.reuse ;  /* 0x0000000aa6a37c23 */ /* 0x100fe200080108bd */
[--C-:B------:R-:W-:Y:S01]  /*41c0*/  FFMA.FTZ R192, R167, UR10, -R189.reuse ;  /* 0x0000000aa7c07c23 */ /* 0x100fe200080108bd */
[--C-:B------:R-:W-:Y:S01]  /*41d0*/  FFMA.FTZ R167, R170, UR10, -R189.reuse ;  /* 0x0000000aaaa77c23 */ /* 0x100fe200080108bd */
[----:B0-----:R-:W-:Y:S01]  /*41e0*/  FADD.FTZ R191, R15, R6 ;  /* 0x000000060fbf7221 */ /* 0x001fe20000010000 */
[--C-:B------:R-:W-:Y:S01]  /*41f0*/  FFMA.FTZ R210, R175, UR10, -R189.reuse ;  /* 0x0000000aafd27c23 */ /* 0x100fe200080108bd */
[----:B------:R-:W0:Y:S01]  /*4200*/  MUFU.EX2 R165, R165 ;  /* 0x000000a500a57308 */ /* 0x000e220000000800 */
[----:B------:R-:W-:Y:S01]  /*4210*/  FFMA.FTZ R175, R178, UR10, -R189 ;  /* 0x0000000ab2af7c23 */ /* 0x000fe200080108bd */
[----:B------:R-:W-:Y:S01]  /*4220*/  FADD.FTZ R6, R160, R191 ;  /* 0x000000bfa0067221 */ /* 0x000fe20000010000 */
[--C-:B------:R-:W-:Y:S01]  /*4230*/  FFMA.FTZ R212, R179, UR10, -R189.reuse ;  /* 0x0000000ab3d47c23 */ /* 0x100fe200080108bd */
[--C-:B------:R-:W-:Y:S01]  /*4240*/  FFMA.FTZ R179, R182, UR10, -R189.reuse ;  /* 0x0000000ab6b37c23 */ /* 0x100fe200080108bd */
[--C-:B------:R-:W-:Y:S01]  /*4250*/  FFMA.FTZ R182, R183, UR10, -R189.reuse ;  /* 0x0000000ab7b67c23 */ /* 0x100fe200080108bd */
[----:B----4-:R-:W-:Y:S01]  /*4260*/  FADD.FTZ R191, R21, R6 ;  /* 0x0000000615bf7221 */ /* 0x010fe20000010000 */
[----:B------:R-:W-:Y:S01]  /*4270*/  FFMA.FTZ R183, R186, UR10, -R189 ;  /* 0x0000000abab77c23 */ /* 0x000fe200080108bd */
[----:B------:R-:W4:Y:S01]  /*4280*/  MUFU.EX2 R20, R20 ;  /* 0x0000001400147308 */ /* 0x000f220000000800 */
[----:B------:R-:W-:-:S02]  /*4290*/  IMAD.U32 R186, RZ, RZ, UR23 ;  /* 0x00000017ffba7e24 */ /* 0x000fc4000f8e00ff */
[----:B------:R-:W-:Y:S01]  /*42a0*/  FADD.FTZ R6, R12, R191 ;  /* 0x000000bf0c067221 */ /* 0x000fe20000010000 */
[----:B------:R-:W-:Y:S01]  /*42b0*/  IADD3 R178, -R213, 0xb, RZ ;  /* 0x0000000bd5b27810 */ /* 0x000fe20007ffe1ff */
[--C-:B------:R-:W-:Y:S01]  /*42c0*/  FFMA.FTZ R194, R194, UR10, -R189.reuse ;  /* 0x0000000ac2c27c23 */ /* 0x100fe200080108bd */
[----:B------:R-:W-:Y:S02]  /*42d0*/  @!P1 VIADD R154, R186, 0x22840 ;  /* 0x00022840ba9a9836 */ /* 0x000fe40000000000 */
[----:B------:R-:W-:Y:S01]  /*42e0*/  FADD.FTZ R191, R153, R6 ;  /* 0x0000000699bf7221 */ /* 0x000fe20000010000 */
[--C-:B------:R-:W-:Y:S01]  /*42f0*/  FFMA.FTZ R195, R195, UR10, -R189.reuse ;  /* 0x0000000ac3c37c23 */ /* 0x100fe200080108bd */
[----:B------:R-:W5:Y:S01]  /*4300*/  MUFU.EX2 R169, R169 ;  /* 0x000000a900a97308 */ /* 0x000f620000000800 */
[----:B------:R-:W-:Y:S01]  /*4310*/  FFMA.FTZ R198, R198, UR10, -R189 ;  /* 0x0000000ac6c67c23 */ /* 0x000fe200080108bd */
[----:B--2---:R-:W-:Y:S01]  /*4320*/  FADD.FTZ R6, R164, R191 ;  /* 0x000000bfa4067221 */ /* 0x004fe20000010000 */
[----:B------:R-:W-:Y:S01]  /*4330*/  @!P1 PRMT R154, RZ, 0x654, R154 ;  /* 0x00000654ff9a9816 */ /* 0x000fe2000000009a */
[----:B------:R-:W-:Y:S01]  /*4340*/  FFMA.FTZ R199, R199, UR10, -R189 ;  /* 0x0000000ac7c77c23 */ /* 0x000fe200080108bd */
[----:B------:R2:W-:Y:S06]  /*4350*/  BAR.ARV R178, 0x100 ;  /* 0x000400b20000751d */ /* 0x0005ec0000002000 */
[----:B-1----:R-:W-:Y:S01]  /*4360*/  FADD.FTZ R191, R157, R6 ;  /* 0x000000069dbf7221 */ /* 0x002fe20000010000 */
[----:B------:R-:W1:Y:S01]  /*4370*/  MUFU.EX2 R172, R172 ;  /* 0x000000ac00ac7308 */ /* 0x000e620000000800 */
[----:B------:R3:W-:Y:S01]  /*4380*/  @!P1 SYNCS.ARRIVE.TRANS64.RED.A1T0 RZ, [R154+URZ], RZ ;  /* 0x000000ff9aff99a7 */ /* 0x0007e2000810043f */
[----:B------:R-:W-:Y:S01]  /*4390*/  FFMA.FTZ R181, R197, UR10, -R211 ;  /* 0x0000000ac5b57c23 */ /* 0x000fe200080108d3 */
[----:B------:R-:W-:Y:S01]  /*43a0*/  FADD.FTZ R6, R14, R191 ;  /* 0x000000bf0e067221 */ /* 0x000fe20000010000 */
[----:B------:R-:W-:-:S02]  /*43b0*/  F2FP.BF16.F32.PACK_AB R158, R15, R10 ;  /* 0x0000000a0f9e723e */ /* 0x000fc400000010ff */
[----:B------:R-:W-:Y:S01]  /*43c0*/  F2FP.BF16.F32.PACK_AB R162, R153, R12 ;  /* 0x0000000c99a2723e */ /* 0x000fe200000010ff */
[----:B------:R-:W-:Y:S01]  /*43d0*/  FADD.FTZ R191, R161, R6 ;  /* 0x00000006a1bf7221 */ /* 0x000fe20000010000 */
[----:B------:R-:W2:Y:S01]  /*43e0*/  MUFU.EX2 R173, R173 ;  /* 0x000000ad00ad7308 */ /* 0x000ea20000000800 */
[----:B---3--:R-:W-:Y:S02]  /*43f0*/  F2FP.BF16.F32.PACK_AB R154, R11, R8 ;  /* 0x000000080b9a723e */ /* 0x008fe400000010ff */
[----:B------:R-:W-:Y:S01]  /*4400*/  FADD.FTZ R6, R168, R191 ;  /* 0x000000bfa8067221 */ /* 0x000fe20000010000 */
[----:B------:R-:W-:Y:S02]  /*4410*/  F2FP.BF16.F32.PACK_AB R166, R161, R14 ;  /* 0x0000000ea1a6723e */ /* 0x000fe400000010ff */
[C---:B0-----:R-:W-:Y:S01]  /*4420*/  F2FP.BF16.F32.PACK_AB R168, R165.reuse, R168 ;  /* 0x000000a8a5a8723e */ /* 0x041fe200000010ff */
[----:B------:R-:W-:Y:S01]  /*4430*/  FADD.FTZ R191, R165, R6 ;  /* 0x00000006a5bf7221 */ /* 0x000fe20000010000 */
[----:B------:R-:W0:Y:S01]  /*4440*/  MUFU.EX2 R177, R177 ;  /* 0x000000b100b17308 */ /* 0x000e220000000800 */
[----:B------:R-:W-:-:S02]  /*4450*/  F2FP.BF16.F32.PACK_AB R164, R157, R164 ;  /* 0x000000a49da4723e */ /* 0x000fc400000010ff */
[----:B----4-:R-:W-:Y:S01]  /*4460*/  FADD.FTZ R6, R20, R191 ;  /* 0x000000bf14067221 */ /* 0x010fe20000010000 */
[----:B-----5:R-:W-:Y:S02]  /*4470*/  F2FP.BF16.F32.PACK_AB R170, R169, R20 ;  /* 0x00000014a9aa723e */ /* 0x020fe400000010ff */
[----:B------:R-:W-:Y:S01]  /*4480*/  F2FP.BF16.F32.PACK_AB R156, R13, R156 ;  /* 0x0000009c0d9c723e */ /* 0x000fe200000010ff */
[----:B------:R-:W-:Y:S01]  /*4490*/  FADD.FTZ R7, R169, R6 ;  /* 0x00000006a9077221 */ /* 0x000fe20000010000 */
[----:B------:R-:W3:Y:S01]  /*44a0*/  MUFU.EX2 R180, R180 ;  /* 0x000000b400b47308 */ /* 0x000ee20000000800 */
[----:B------:R-:W-:Y:S02]  /*44b0*/  F2FP.BF16.F32.PACK_AB R160, R21, R160 ;  /* 0x000000a015a0723e */ /* 0x000fe400000010ff */
[----:B-1----:R-:W-:Y:S01]  /*44c0*/  FADD.FTZ R6, R172, R7 ;  /* 0x00000007ac067221 */ /* 0x002fe20000010000 */
[----:B--2---:R-:W-:-:S03]  /*44d0*/  F2FP.BF16.F32.PACK_AB R172, R173, R172 ;  /* 0x000000acadac723e */ /* 0x004fc600000010ff */
[----:B------:R-:W-:Y:S01]  /*44e0*/  FADD.FTZ R9, R173, R6 ;  /* 0x00000006ad097221 */ /* 0x000fe20000010000 */
[----:B------:R1:W2:Y:S01]  /*44f0*/  MUFU.EX2 R176, R196 ;  /* 0x000000c400b07308 */ /* 0x0002a20000000800 */
[-C--:B0-----:R-:W-:Y:S01]  /*4500*/  FMUL.FTZ R26, R26, R177.reuse ;  /* 0x000000b11a1a7220 */ /* 0x081fe20000410000 */
[-C--:B------:R-:W-:Y:S01]  /*4510*/  FMUL.FTZ R27, R27, R177.reuse ;  /* 0x000000b11b1b7220 */ /* 0x080fe20000410000 */
[-C--:B------:R-:W-:Y:S01]  /*4520*/  FMUL.FTZ R30, R30, R177.reuse ;  /* 0x000000b11e1e7220 */ /* 0x080fe20000410000 */
[-C--:B------:R-:W-:Y:S01]  /*4530*/  FMUL.FTZ R31, R31, R177.reuse ;  /* 0x000000b11f1f7220 */ /* 0x080fe20000410000 */
[-C--:B------:R-:W-:Y:S01]  /*4540*/  FMUL.FTZ R34, R34, R177.reuse ;  /* 0x000000b122227220 */ /* 0x080fe20000410000 */
[-C--:B------:R-:W-:Y:S01]  /*4550*/  FMUL.FTZ R35, R35, R177.reuse ;  /* 0x000000b123237220 */ /* 0x080fe20000410000 */
[-C--:B------:R-:W-:Y:S01]  /*4560*/  FMUL.FTZ R38, R38, R177.reuse ;  /* 0x000000b126267220 */ /* 0x080fe20000410000 */
[----:B------:R-:W0:Y:S01]  /*4570*/  MUFU.EX2 R155, R155 ;  /* 0x0000009b009b7308 */ /* 0x000e220000000800 */
[----:B---3--:R-:W-:Y:S01]  /*4580*/  FFMA.FTZ R4, R177, R4, R180 ;  /* 0x00000004b1047223 */ /* 0x008fe200000100b4 */
[--C-:B-1----:R-:W-:Y:S01]  /*4590*/  FFMA.FTZ R196, R171, UR10, -R189.reuse ;  /* 0x0000000aabc47c23 */ /* 0x102fe200080108bd */
[----:B------:R-:W-:Y:S01]  /*45a0*/  FFMA.FTZ R171, R174, UR10, -R189 ;  /* 0x0000000aaeab7c23 */ /* 0x000fe200080108bd */
[-C--:B------:R-:W-:Y:S01]  /*45b0*/  FMUL.FTZ R39, R39, R177.reuse ;  /* 0x000000b127277220 */ /* 0x080fe20000410000 */
[-C--:B------:R-:W-:Y:S01]  /*45c0*/  FMUL.FTZ R42, R42, R177.reuse ;  /* 0x000000b12a2a7220 */ /* 0x080fe20000410000 */
[-C--:B------:R-:W-:Y:S01]  /*45d0*/  FMUL.FTZ R43, R43, R177.reuse ;  /* 0x000000b12b2b7220 */ /* 0x080fe20000410000 */
[-C--:B------:R-:W-:Y:S01]  /*45e0*/  FMUL.FTZ R46, R46, R177.reuse ;  /* 0x000000b12e2e7220 */ /* 0x080fe20000410000 */
[----:B------:R-:W1:Y:S01]  /*45f0*/  MUFU.EX2 R184, R184 ;  /* 0x000000b800b87308 */ /* 0x000e620000000800 */
[----:B--2---:R-:W-:Y:S01]  /*4600*/  FADD.FTZ R6, R176, R9 ;  /* 0x00000009b0067221 */ /* 0x004fe20000010000 */
[-C--:B------:R-:W-:Y:S01]  /*4610*/  FMUL.FTZ R47, R47, R177.reuse ;  /* 0x000000b12f2f7220 */ /* 0x080fe20000410000 */
[-C--:B------:R-:W-:Y:S01]  /*4620*/  FMUL.FTZ R50, R50, R177.reuse ;  /* 0x000000b132327220 */ /* 0x080fe20000410000 */
[-C--:B------:R-:W-:Y:S01]  /*4630*/  FMUL.FTZ R51, R51, R177.reuse ;  /* 0x000000b133337220 */ /* 0x080fe20000410000 */
[-C--:B------:R-:W-:Y:S01]  /*4640*/  FMUL.FTZ R54, R54, R177.reuse ;  /* 0x000000b136367220 */ /* 0x080fe20000410000 */
[-C--:B------:R-:W-:Y:S01]  /*4650*/  FMUL.FTZ R55, R55, R177.reuse ;  /* 0x000000b137377220 */ /* 0x080fe20000410000 */
[-C--:B------:R-:W-:Y:S01]  /*4660*/  FMUL.FTZ R58, R58, R177.reuse ;  /* 0x000000b13a3a7220 */ /* 0x080fe20000410000 */
[----:B------:R-:W2:Y:S01]  /*4670*/  MUFU.EX2 R159, R159 ;  /* 0x0000009f009f7308 */ /* 0x000ea20000000800 */
[C---:B0-----:R-:W-:Y:S01]  /*4680*/  FADD.FTZ R9, R155.reuse, R4 ;  /* 0x000000049b097221 */ /* 0x041fe20000010000 */
[----:B------:R-:W-:Y:S01]  /*4690*/  F2FP.BF16.F32.PACK_AB R153, R155, R180 ;  /* 0x000000b49b99723e */ /* 0x000fe200000010ff */
[-C--:B------:R-:W-:Y:S01]  /*46a0*/  FMUL.FTZ R59, R59, R177.reuse ;  /* 0x000000b13b3b7220 */ /* 0x080fe20000410000 */
[-C--:B------:R-:W-:Y:S01]  /*46b0*/  FMUL.FTZ R62, R62, R177.reuse ;  /* 0x000000b13e3e7220 */ /* 0x080fe20000410000 */
[-C--:B------:R-:W-:Y:S01]  /*46c0*/  FMUL.FTZ R63, R63, R177.reuse ;  /* 0x000000b13f3f7220 */ /* 0x080fe20000410000 */
[-C--:B------:R-:W-:Y:S01]  /*46d0*/  FMUL.FTZ R66, R66, R177.reuse ;  /* 0x000000b142427220 */ /* 0x080fe20000410000 */
[-C--:B------:R-:W-:Y:S01]  /*46e0*/  FMUL.FTZ R67, R67, R177.reuse ;  /* 0x000000b143437220 */ /* 0x080fe20000410000 */
[----:B------:R-:W0:Y:S01]  /*46f0*/  MUFU.EX2 R185, R185 ;  /* 0x000000b900b97308 */ /* 0x000e220000000800 */
        /* <DEDUP_REMOVED lines=8> */
[C---:B--2---:R-:W-:Y:S01]  /*4780*/  FADD.FTZ R4, R159.reuse, R4 ;  /* 0x000000049f047221 */ /* 0x044fe20000010000 */
[----:B------:R-:W-:Y:S01]  /*4790*/  F2FP.BF16.F32.PACK_AB R155, R159, R184 ;  /* 0x000000b89f9b723e */ /* 0x000fe200000010ff */
[-C--:B------:R-:W-:Y:S01]  /*47a0*/  FMUL.FTZ R82, R82, R177.reuse ;  /* 0x000000b152527220 */ /* 0x080fe20000410000 */
[-C--:B------:R-:W-:Y:S01]  /*47b0*/  FMUL.FTZ R83, R83, R177.reuse ;  /* 0x000000b153537220 */ /* 0x080fe20000410000 */
[-C--:B------:R-:W-:Y:S01]  /*47c0*/  FMUL.FTZ R86, R86, R177.reuse ;  /* 0x000000b156567220 */ /* 0x080fe20000410000 */
[-C--:B------:R-:W-:Y:S01]  /*47d0*/  FMUL.FTZ R87, R87, R177.reuse ;  /* 0x000000b157577220 */ /* 0x080fe20000410000 */
[-C--:B------:R-:W-:Y:S01]  /*47e0*/  FMUL.FTZ R90, R90, R177.reuse ;  /* 0x000000b15a5a7220 */ /* 0x080fe20000410000 */
[----:B------:R-:W2:Y:S01]  /*47f0*/  MUFU.EX2 R163, R163 ;  /* 0x000000a300a37308 */ /* 0x000ea20000000800 */
        /* <DEDUP_REMOVED lines=22> */
[----:B------:R-:W-:Y:S01]  /*4960*/  FMUL.FTZ R126, R126, R177 ;  /* 0x000000b17e7e7220 */ /* 0x000fe20000410000 */
        /* <DEDUP_REMOVED lines=15> */
[----:B------:R-:W-:Y:S01]  /*4a60*/  FMUL.FTZ R147, R147, R177 ;  /* 0x000000b193937220 */ /* 0x000fe20000410000 */
[----:B------:R-:W1:Y:S01]  /*4a70*/  MUFU.EX2 R210, R210 ;  /* 0x000000d200d27308 */ /* 0x000e620000000800 */
[C---:B--2---:R-:W-:Y:S01]  /*4a80*/  FADD.FTZ R4, R196.reuse, R9 ;  /* 0x00000009c4047221 */ /* 0x044fe20000010000 */
[----:B------:R-:W-:Y:S01]  /*4a90*/  F2FP.BF16.F32.PACK_AB R161, R196, R167 ;  /* 0x000000a7c4a1723e */ /* 0x000fe200000010ff */
[-C--:B------:R-:W-:Y:S01]  /*4aa0*/  FMUL.FTZ R150, R150, R177.reuse ;  /* 0x000000b196967220 */ /* 0x080fe20000410000 */
[----:B------:R-:W-:Y:S01]  /*4ab0*/  FMUL.FTZ R151, R151, R177 ;  /* 0x000000b197977220 */ /* 0x000fe20000410000 */
[----:B------:R-:W-:-:S03]  /*4ac0*/  F2FP.BF16.F32.PACK_AB R157, R188, R185 ;  /* 0x000000b9bc9d723e */ /* 0x000fc600000010ff */
[----:B------:R-:W2:Y:S01]  /*4ad0*/  MUFU.EX2 R175, R175 ;  /* 0x000000af00af7308 */ /* 0x000ea20000000800 */
[----:B0-----:R-:W-:-:S07]  /*4ae0*/  FADD.FTZ R9, R171, R4 ;  /* 0x00000004ab097221 */ /* 0x001fce0000010000 */
[----:B------:R-:W0:Y:S01]  /*4af0*/  MUFU.EX2 R212, R212 ;  /* 0x000000d400d47308 */ /* 0x000e220000000800 */
[C---:B-1----:R-:W-:Y:S01]  /*4b00*/  FADD.FTZ R4, R210.reuse, R9 ;  /* 0x00000009d2047221 */ /* 0x042fe20000010000 */
[----:B------:R-:W-:-:S06]  /*4b10*/  F2FP.BF16.F32.PACK_AB R163, R210, R171 ;  /* 0x000000abd2a3723e */ /* 0x000fcc00000010ff */
[----:B------:R-:W1:Y:S01]  /*4b20*/  MUFU.EX2 R179, R179 ;  /* 0x000000b300b37308 */ /* 0x000e620000000800 */
[----:B--2---:R-:W-:-:S07]  /*4b30*/  FADD.FTZ R9, R175, R4 ;  /* 0x00000004af097221 */ /* 0x004fce0000010000 */
[----:B------:R-:W2:Y:S01]  /*4b40*/  MUFU.EX2 R182, R182 ;  /* 0x000000b600b67308 */ /* 0x000ea20000000800 */
[C---:B0-----:R-:W-:Y:S01]  /*4b50*/  FADD.FTZ R4, R212.reuse, R9 ;  /* 0x00000009d4047221 */ /* 0x041fe20000010000 */
[----:B------:R-:W-:-:S06]  /*4b60*/  F2FP.BF16.F32.PACK_AB R165, R212, R175 ;  /* 0x000000afd4a5723e */ /* 0x000fcc00000010ff */
[----:B------:R-:W0:Y:S01]  /*4b70*/  MUFU.EX2 R183, R183 ;  /* 0x000000b700b77308 */ /* 0x000e220000000800 */
[----:B-1----:R-:W-:-:S07]  /*4b80*/  FADD.FTZ R9, R179, R4 ;  /* 0x00000004b3097221 */ /* 0x002fce0000010000 */
[----:B------:R-:W1:Y:S01]  /*4b90*/  MUFU.EX2 R214, R214 ;  /* 0x000000d600d67308 */ /* 0x000e620000000800 */
[C---:B--2---:R-:W-:Y:S01]  /*4ba0*/  FADD.FTZ R4, R182.reuse, R9 ;  /* 0x00000009b6047221 */ /* 0x044fe20000010000 */
[----:B------:R-:W-:-:S06]  /*4bb0*/  F2FP.BF16.F32.PACK_AB R167, R182, R179 ;  /* 0x000000b3b6a7723e */ /* 0x000fcc00000010ff */
        /* <DEDUP_REMOVED lines=16> */
[----:B0-----:R-:W-:Y:S01]  /*4cc0*/  FADD.FTZ R9, R7, R4 ;  /* 0x0000000407097221 */ /* 0x001fe20000010000 */
[C---:B-1----:R-:W-:Y:S01]  /*4cd0*/  FADD.FTZ R6, R181.reuse, R6 ;  /* 0x00000006b5067221 */ /* 0x042fe20000010000 */
[----:B------:R-:W-:Y:S02]  /*4ce0*/  F2FP.BF16.F32.PACK_AB R174, R181, R176 ;  /* 0x000000b0b5ae723e */ /* 0x000fe400000010ff */
[C---:B--2---:R-:W-:Y:S01]  /*4cf0*/  FADD.FTZ R4, R10.reuse, R9 ;  /* 0x000000090a047221 */ /* 0x044fe20000010000 */
[----:B------:R-:W-:Y:S01]  /*4d00*/  F2FP.BF16.F32.PACK_AB R175, R10, R7 ;  /* 0x000000070aaf723e */ /* 0x000fe200000010ff */
[----:B------:R-:W-:Y:S06]  /*4d10*/  @!P0 BRA `(.L_x_392) ;  /* 0x0000000000048947 */ /* 0x000fec0003800000 */
[----:B------:R-:W-:Y:S01]  /*4d20*/  BPT.TRAP 0x1 ;  /* 0x000000040000795c */ /* 0x000fe20000300000 */
.L_x_392:
[----:B------:R0:W1:Y:S01]  /*4d30*/  SYNCS.PHASECHK.TRANS64.TRYWAIT P3, [UR23+0x22850], R5 ;  /* 0x02285005ff0075a7 */ /* 0x0000620008060157 */
[----:B------:R-:W-:Y:S05]  /*4d40*/  @!P0 BRA `(.L_x_393) ;  /* 0x0000000000048947 */ /* 0x000fea0003800000 */
[----:B------:R-:W-:Y:S01]  /*4d50*/  BPT.TRAP 0x1 ;  /* 0x000000040000795c */ /* 0x000fe20000300000 */
.L_x_393:
[----:B-1----:R-:W-:Y:S05]  /*4d60*/  @P3 BRA `(.L_x_394) ;  /* 0x0000000000083947 */ /* 0x002fea0003800000 */
[----:B------:R-:W1:Y:S02]  /*4d70*/  SYNCS.PHASECHK.TRANS64.TRYWAIT P3, [UR23+0x22850], R5 ;  /* 0x02285005ff0075a7 */ /* 0x000e640008060157 */
[----:B-1----:R-:W-:Y:S05]  /*4d80*/  @!P3 BRA `(.L_x_395) ;  /* 0x0000009800dcb947 */ /* 0x002fea0003800000 */
.L_x_394:
[----:B------:R-:W2:Y:S01]  /*4d90*/  S2R R7, SR_TID.X ;  /* 0x0000000000077919 */ /* 0x000ea20000002100 */
[----:B------:R-:W-:Y:S01]  /*4da0*/  UIMAD UR11, UR37, 0xc00, UR21 ;  /* 0x00000c00250b78a4 */ /* 0x000fe2000f8e0215 */
[----:B-1----:R-:W-:Y:S01]  /*4db0*/  @!P1 VIADD R186, R186, 0x22860 ;  /* 0x00022860baba9836 */ /* 0x002fe20000000000 */
[----:B------:R-:W-:Y:S01]  /*4dc0*/  UMOV UR7, 0x40000040 ;  /* 0x4000004000077882 */ /* 0x000fe20000000000 */
[----:B------:R-:W-:-:S03]  /*4dd0*/  IMAD.MOV.U32 R210, RZ, RZ, R3 ;  /* 0x000000ffffd27224 */ /* 0x000fc600078e0003 */
[----:B------:R-:W-:Y:S01]  /*4de0*/  @!P1 PRMT R186, RZ, 0x654, R186 ;  /* 0x00000654ffba9816 */ /* 0x000fe200000000ba */
[----:B------:R-:W-:Y:S01]  /*4df0*/  UMOV UR6, UR11 ;  /* 0x0000000b00067c82 */ /* 0x000fe20008000000 */
[----:B--2---:R-:W-:-:S05]  /*4e00*/  SHF.R.U32.HI R7, RZ, 0x7, R7 ;  /* 0x00000007ff077819 */ /* 0x004fca0000011607 */
[----:B0-----:R-:W-:Y:S02]  /*4e10*/  VIADD R5, R7, 0x8 ;  /* 0x0000000807057836 */ /* 0x001fe40000000000 */
[----:B------:R-:W-:-:S03]  /*4e20*/  IMAD.MOV.U32 R7, RZ, RZ, R0 ;  /* 0x000000ffff077224 */ /* 0x000fc600078e0000 */
        /* <DEDUP_REMOVED lines=36> */
.L_x_387:
[----:B0---4-:R-:W0:Y:S01]  /*5070*/  SHFL.BFLY PT, R5, R6, 0x2, 0x1f ;  /* 0x0c401f0006057f89 */ /* 0x011e2200000e0000 */
[----:B------:R-:W-:Y:S01]  /*5080*/  IMAD.MOV.U32 R9, RZ, RZ, RZ ;  /* 0x000000ffff097224 */ /* 0x000fe200078e00ff */
[----:B------:R-:W-:Y:S01]  /*5090*/  UIADD3 UR37, UR37, 0x1, URZ ;  /* 0x0000000125257890 */ /* 0x000fe2000fffe03f */
[----:B------:R-:W-:Y:S01]  /*50a0*/  IMAD.U32 R13, RZ, RZ, UR10 ;  /* 0x0000000aff0d7e24 */ /* 0x000fe2000f8e00ff */
[----:B------:R-:W1:Y:S01]  /*50b0*/  SHFL.BFLY PT, R7, R4, 0x2, 0x1f ;  /* 0x0c401f0004077f89 */ /* 0x000e6200000e0000 */
[----:B------:R2:W-:Y:S06]  /*50c0*/  BAR.ARV R178, 0x100 ;  /* 0x000400b20000751d */ /* 0x0005ec0000002000 */
[----:B------:R-:W-:-:S02]  /*50d0*/  UISETP.NE.AND UP0, UPT, UR37, 0x2, UPT ;  /* 0x000000022500788c */ /* 0x000fc4000bf05270 */
[----:B------:R-:W-:Y:S06]  /*50e0*/  BAR.ARV 0x8, 0x180 ;  /* 0x0206000000007b1d */ /* 0x000fec0000002000 */
[----:B------:R-:W-:Y:S01]  /*50f0*/  USEL UR4, URZ, 0x1, UP0 ;  /* 0x000000013f047887 */ /* 0x000fe20008000000 */
[----:B------:R-:W-:Y:S01]  /*5100*/  PLOP3.LUT P0, PT, PT, PT, PT, 0x8, 0x0 ;  /* 0x000000000000781c */ /* 0x000fe20003f0e170 */
[----:B0-----:R-:W-:Y:S01]  /*5110*/  FADD.FTZ R5, R5, R6 ;  /* 0x0000000605057221 */ /* 0x001fe20000010000 */
[----:B------:R-:W-:Y:S02]  /*5120*/  UIADD3 UR47, UR47, 0x1, URZ ;  /* 0x000000012f2f7890 */ /* 0x000fe4000fffe03f */
[----:B------:R-:W-:Y:S01]  /*5130*/  USEL UR37, UR37, URZ, UP0 ;  /* 0x0000003f25257287 */ /* 0x000fe20008000000 */
[----:B-1----:R-:W-:Y:S01]  /*5140*/  FADD.FTZ R7, R7, R4 ;  /* 0x0000000407077221 */ /* 0x002fe20000010000 */
[----:B------:R-:W0:Y:S01]  /*5150*/  SHFL.BFLY PT, R8, R5, 0x1, 0x1f ;  /* 0x0c201f0005087f89 */ /* 0x000e2200000e0000 */
[----:B------:R-:W-:Y:S01]  /*5160*/  IMAD.MOV.U32 R4, RZ, RZ, RZ ;  /* 0x000000ffff047224 */ /* 0x000fe200078e00ff */
[----:B------:R-:W-:Y:S01]  /*5170*/  ULOP3.LUT UR38, UR38, UR4, URZ, 0x3c, !UPT ;  /* 0x0000000426267292 */ /* 0x000fe2000f8e3c3f */
[----:B0-----:R-:W-:Y:S01]  /*5180*/  FADD.FTZ R10, R5, R8 ;  /* 0x00000008050a7221 */ /* 0x001fe20000010000 */
[----:B------:R-:W-:Y:S01]  /*5190*/  IMAD.U32 R5, RZ, RZ, UR10 ;  /* 0x0000000aff057e24 */ /* 0x000fe2000f8e00ff */
[----:B------:R-:W0:Y:S03]  /*51a0*/  SHFL.BFLY PT, R8, R7, 0x1, 0x1f ;  /* 0x0c201f0007087f89 */ /* 0x000e2600000e0000 */
[----:B------:R-:W-:-:S13]  /*51b0*/  FSETP.NE.FTZ.AND P1, PT, R10, RZ, PT ;  /* 0x000000ff0a00720b */ /* 0x000fda0003f35000 */
[----:B------:R-:W1:Y:S01]  /*51c0*/  @P1 MUFU.LG2 R6, R10 ;  /* 0x0000000a00061308 */ /* 0x000e620000000c00 */
[----:B------:R-:W-:Y:S01]  /*51d0*/  @P1 FMUL.FTZ R5, R5, 0.69314718246459960938 ;  /* 0x3f31721805051820 */ /* 0x000fe20000410000 */
[----:B0-----:R-:W-:-:S06]  /*51e0*/  FADD.FTZ R11, R7, R8 ;  /* 0x00000008070b7221 */ /* 0x001fcc0000010000 */
[----:B------:R-:W0:Y:S01]  /*51f0*/  @P1 MUFU.RCP R9, R10 ;  /* 0x0000000a00091308 */ /* 0x000e220000001000 */
[----:B------:R-:W-:Y:S01]  /*5200*/  IMAD.MOV.U32 R8, RZ, RZ, -0x800000 ;  /* 0xff800000ff087424 */ /* 0x000fe200078e00ff */
[----:B------:R-:W-:Y:S01]  /*5210*/  FSETP.NE.FTZ.AND P2, PT, R11, RZ, PT ;  /* 0x000000ff0b00720b */ /* 0x000fe20003f55000 */
[----:B-1----:R-:W-:-:S12]  /*5220*/  @P1 FMUL.FTZ R6, R6, 0.69314718246459960938 ;  /* 0x3f31721806061820 */ /* 0x002fd80000410000 */
[----:B------:R-:W1:Y:S01]  /*5230*/  @P2 MUFU.LG2 R7, R11 ;  /* 0x0000000b00072308 */ /* 0x000e620000000c00 */
[----:B------:R-:W-:Y:S01]  /*5240*/  @P2 FMUL.FTZ R13, R13, 0.69314718246459960938 ;  /* 0x3f3172180d0d2820 */ /* 0x000fe20000410000 */
[-C--:B0-----:R-:W-:Y:S01]  /*5250*/  FMUL.FTZ R24, R24, R9.reuse ;  /* 0x0000000918187220 */ /* 0x081fe20000410000 */
[-C--:B------:R-:W-:Y:S01]  /*5260*/  FMUL.FTZ R25, R25, R9.reuse ;  /* 0x0000000919197220 */ /* 0x080fe20000410000 */
[-C--:B------:R-:W-:Y:S01]  /*5270*/  FMUL.FTZ R28, R28, R9.reuse ;  /* 0x000000091c1c7220 */ /* 0x080fe20000410000 */
[-C--:B------:R-:W-:Y:S01]  /*5280*/  FMUL.FTZ R29, R29, R9.reuse ;  /* 0x000000091d1d7220 */ /* 0x080fe20000410000 */
[-C--:B------:R-:W-:Y:S01]  /*5290*/  FMUL.FTZ R32, R32, R9.reuse ;  /* 0x0000000920207220 */ /* 0x080fe20000410000 */
[-C--:B------:R-:W-:Y:S01]  /*52a0*/  FMUL.FTZ R33, R33, R9.reuse ;  /* 0x0000000921217220 */ /* 0x080fe20000410000 */
[----:B------:R-:W0:Y:S01]  /*52b0*/  @P2 MUFU.RCP R4, R11 ;  /* 0x0000000b00042308 */ /* 0x000e220000001000 */
        /* <DEDUP_REMOVED lines=59> */
[----:B0-----:R-:W-:Y:S01]  /*5670*/  FMUL.FTZ R10, R83, R4 ;  /* 0x00000004530a7220 */ /* 0x001fe20000410000 */
[----:B------:R-:W-:-:S02]  /*5680*/  IMAD.MOV.U32 R9, RZ, RZ, -0x800000 ;  /* 0xff800000ff097424 */ /* 0x000fc400078e00ff */
        /* <DEDUP_REMOVED lines=63> */
[----:B------:R-:W-:Y:S01]  /*5a80*/  @P1 FFMA.FTZ R9, R5, R0, R6 ;  /* 0x0000000005091223 */ /* 0x000fe20000010006 */
[----:B--2---:R-:W-:-:S07]  /*5a90*/  @P2 FFMA.FTZ R8, R13, R3, R14 ;  /* 0x000000030d082223 */ /* 0x004fce000001000e */
.L_x_376:
[----:B------:R-:W0:Y:S01]  /*5aa0*/  S2R R3, SR_CgaCtaId ;  /* 0x0000000000037919 */ /* 0x000e220000008800 */
[----:B------:R-:W-:Y:S01]  /*5ab0*/  MOV R0, 0x400 ;  /* 0x0000040000007802 */ /* 0x000fe20000000f00 */
[----:B------:R-:W-:Y:S01]  /*5ac0*/  BSSY B0, `(.L_x_397) ;  /* 0x00002db000007945 */ /* 0x000fe20003800000 */
[----:B------:R-:W-:Y:S02]  /*5ad0*/  BAR.SYNC.DEFER_BLOCKING 0x5, 0x180 ;  /* 0x0146000000007b1d */ /* 0x000fe40000010000 */
[----:B0-----:R-:W-:-:S05]  /*5ae0*/  LEA R0, R3, R0, 0x18 ;  /* 0x0000000003007211 */ /* 0x001fca00078ec0ff */
[----:B------:R-:W0:Y:S02]  /*5af0*/  LDS.128 R4, [R0+0x228d0] ;  /* 0x0228d00000047984 */ /* 0x000e240000000c00 */
[----:B0-----:R-:W-:Y:S02]  /*5b00*/  R2UR UR5, R5 ;  /* 0x00000000050572ca */ /* 0x001fe400000e0000 */
[----:B------:R-:W-:Y:S01]  /*5b10*/  R2UR UR6, R6 ;  /* 0x00000000060672ca */ /* 0x000fe200000e0000 */
[----:B------:R-:W-:Y:S06]  /*5b20*/  BAR.ARV 0x4, 0x180 ;  /* 0x0106000000007b1d */ /* 0x000fec0000002000 */
[----:B------:R-:W-:Y:S08]  /*5b30*/  @P0 BRA `(.L_x_398) ;  /* 0x0000001c00e40947 */ /* 0x000ff00003800000 */
[----:B------:R-:W0:Y:S01]  /*5b40*/  S2R R3, SR_SWINHI ;  /* 0x0000000000037919 */ /* 0x000e220000002f00 */
[----:B------:R-:W-:Y:S01]  /*5b50*/  F2FP.BF16.F32.PACK_AB R24, R25, R24 ;  /* 0x000000181918723e */ /* 0x000fe200000010ff */
[----:B------:R-:W-:Y:S01]  /*5b60*/  ULDC.64 UR8, c[0x0][0xc00] ;  /* 0x0003000000087ab9 */ /* 0x000fe20000000a00 */
[----:B------:R-:W-:Y:S01]  /*5b70*/  F2FP.BF16.F32.PACK_AB R25, R163, R26 ;  /* 0x0000001aa319723e */ /* 0x000fe200000010ff */
[----:B------:R-:W-:Y:S01]  /*5b80*/  UISETP.NE.U32.AND UP0, UPT, UR8, URZ, UPT ;  /* 0x0000003f0800728c */ /* 0x000fe2000bf05070 */
[----:B------:R-:W-:Y:S01]  /*5b90*/  F2FP.BF16.F32.PACK_AB R32, R33, R32 ;  /* 0x000000202120723e */ /* 0x000fe200000010ff */
[----:B------:R-:W-:Y:S01]  /*5ba0*/  USHF.L.U32 UR10, UR46, 0x2, URZ ;  /* 0x000000022e0a7899 */ /* 0x000fe2000800063f */
[----:B------:R-:W-:Y:S01]  /*5bb0*/  F2FP.BF16.F32.PACK_AB R26, R29, R28 ;  /* 0x0000001c1d1a723e */ /* 0x000fe200000010ff */
[----:B------:R-:W-:Y:S01]  /*5bc0*/  UISETP.NE.AND.EX UP0, UPT, UR9, URZ, UPT, UP0 ;  /* 0x0000003f0900728c */ /* 0x000fe2000bf05300 */
[----:B------:R-:W-:Y:S01]  /*5bd0*/  F2FP.BF16.F32.PACK_AB R27, R12, R27 ;  /* 0x0000001b0c1b723e */ /* 0x000fe200000010ff */
[----:B------:R-:W-:Y:S01]  /*5be0*/  USHF.L.U64.HI UR11, UR46, 0x2, UR45 ;  /* 0x000000022e0b7899 */ /* 0x000fe2000801022d */
[----:B------:R-:W-:Y:S01]  /*5bf0*/  F2FP.BF16.F32.PACK_AB R33, R162, R34 ;  /* 0x00000022a221723e */ /* 0x000fe200000010ff */
[----:B------:R-:W-:Y:S01]  /*5c00*/  UIADD3 UR4, UP1, UR10, UR8, URZ ;  /* 0x000000080a047290 */ /* 0x000fe2000ff3e03f */
[----:B------:R-:W-:-:S02]  /*5c10*/  F2FP.BF16.F32.PACK_AB R40, R41, R40 ;  /* 0x000000282928723e */ /* 0x000fc400000010ff */
[----:B------:R-:W-:Y:S01]  /*5c20*/  F2FP.BF16.F32.PACK_AB R34, R37, R36 ;  /* 0x000000242522723e */ /* 0x000fe200000010ff */
[----:B------:R-:W-:Y:S01]  /*5c30*/  UIADD3.X UR7, UR11, UR9, URZ, UP1, !UPT ;  /* 0x000000090b077290 */ /* 0x000fe20008ffe43f */
[----:B------:R-:W-:Y:S02]  /*5c40*/  F2FP.BF16.F32.PACK_AB R35, R161, R35 ;  /* 0x00000023a123723e */ /* 0x000fe400000010ff */
[----:B------:R-:W-:Y:S01]  /*5c50*/  F2FP.BF16.F32.PACK_AB R41, R160, R42 ;  /* 0x0000002aa029723e */ /* 0x000fe200000010ff */
[----:B------:R-:W-:Y:S01]  /*5c60*/  ULDC.64 UR8, c[0x0][0xc08] ;  /* 0x0003020000087ab9 */ /* 0x000fe20000000a00 */
[----:B------:R-:W-:Y:S02]  /*5c70*/  F2FP.BF16.F32.PACK_AB R48, R49, R48 ;  /* 0x000000303130723e */ /* 0x000fe400000010ff */
[----:B------:R-:W-:Y:S02]  /*5c80*/  F2FP.BF16.F32.PACK_AB R42, R45, R44 ;  /* 0x0000002c2d2a723e */ /* 0x000fe400000010ff */
[----:B------:R-:W-:-:S02]  /*5c90*/  F2FP.BF16.F32.PACK_AB R43, R159, R43 ;  /* 0x0000002b9f2b723e */ /* 0x000fc400000010ff */
[----:B------:R-:W-:Y:S02]  /*5ca0*/  F2FP.BF16.F32.PACK_AB R49, R158, R50 ;  /* 0x000000329e31723e */ /* 0x000fe400000010ff */
[----:B------:R-:W-:Y:S02]  /*5cb0*/  F2FP.BF16.F32.PACK_AB R56, R57, R56 ;  /* 0x000000383938723e */ /* 0x000fe400000010ff */
[----:B------:R-:W-:Y:S02]  /*5cc0*/  F2FP.BF16.F32.PACK_AB R50, R53, R52 ;  /* 0x000000343532723e */ /* 0x000fe400000010ff */
[----:B------:R-:W-:Y:S02]  /*5cd0*/  MOV R4, R0 ;  /* 0x0000000000047202 */ /* 0x000fe40000000f00 */
[----:B0-----:R-:W-:Y:S02]  /*5ce0*/  MOV R5, R3 ;  /* 0x0000000300057202 */ /* 0x001fe40000000f00 */
[----:B------:R-:W-:-:S02]  /*5cf0*/  F2FP.BF16.F32.PACK_AB R51, R157, R51 ;  /* 0x000000339d33723e */ /* 0x000fc400000010ff */
[----:B------:R-:W-:Y:S01]  /*5d00*/  F2FP.BF16.F32.PACK_AB R57, R156, R58 ;  /* 0x0000003a9c39723e */ /* 0x000fe200000010ff */
[----:B------:R-:W-:Y:S01]  /*5d10*/  IMAD.WIDE R114, R204, 0x2, R4 ;  /* 0x00000002cc727825 */ /* 0x000fe200078e0204 */
[----:B------:R-:W-:Y:S02]  /*5d20*/  F2FP.BF16.F32.PACK_AB R64, R65, R64 ;  /* 0x000000404140723e */ /* 0x000fe400000010ff */
[----:B------:R-:W-:Y:S02]  /*5d30*/  F2FP.BF16.F32.PACK_AB R58, R61, R60 ;  /* 0x0000003c3d3a723e */ /* 0x000fe400000010ff */
[C---:B------:R-:W-:Y:S02]  /*5d40*/  IADD3 R175, P1, R114.reuse, 0x20, RZ ;  /* 0x0000002072af7810 */ /* 0x040fe40007f3e0ff */
[C---:B------:R-:W-:Y:S02]  /*5d50*/  IADD3 R177, P0, R114.reuse, 0x40, RZ ;  /* 0x0000004072b17810 */ /* 0x040fe40007f1e0ff */
[C---:B------:R-:W-:Y:S01]  /*5d60*/  IADD3 R179, P4, R114.reuse, 0x60, RZ ;  /* 0x0000006072b37810 */ /* 0x040fe20007f9e0ff */
[--C-:B------:R-:W-:Y:S01]  /*5d70*/  IMAD.X R15, RZ, RZ, R115.reuse, P1 ;  /* 0x000000ffff0f7224 */ /* 0x100fe200008e0673 */
[C---:B------:R-:W-:Y:S01]  /*5d80*/  LOP3.LUT R13, R114.reuse, 0x380, RZ, 0xc0, !PT ;  /* 0x00000380720d7812 */ /* 0x040fe200078ec0ff */
[--C-:B------:R-:W-:Y:S01]  /*5d90*/  IMAD.X R21, RZ, RZ, R115.reuse, P0 ;  /* 0x000000ffff157224 */ /* 0x100fe200000e0673 */
[C---:B------:R-:W-:Y:S01]  /*5da0*/  IADD3 R181, P3, R114.reuse, 0x4000, RZ ;  /* 0x0000400072b57810 */ /* 0x040fe20007f7e0ff */
[----:B------:R-:W-:Y:S01]  /*5db0*/  IMAD.X R31, RZ, RZ, R115, P4 ;  /* 0x000000ffff1f7224 */ /* 0x000fe200020e0673 */
[----:B------:R-:W-:-:S02]  /*5dc0*/  IADD3 R183, P6, R114, 0x4020, RZ ;  /* 0x0000402072b77810 */ /* 0x000fc40007fde0ff */
[C---:B------:R-:W-:Y:S01]  /*5dd0*/  IADD3 R185, P5, R114.reuse, 0x4040, RZ ;  /* 0x0000404072b97810 */ /* 0x040fe20007fbe0ff */
[--C-:B------:R-:W-:Y:S01]  /*5de0*/  IMAD.X R39, RZ, RZ, R115.reuse, P3 ;  /* 0x000000ffff277224 */ /* 0x100fe200018e0673 */
[C---:B------:R-:W-:Y:S01]  /*5df0*/  IADD3 R187, P2, R114.reuse, 0x4060, RZ ;  /* 0x0000406072bb7810 */ /* 0x040fe20007f5e0ff */
[--C-:B------:R-:W-:Y:S01]  /*5e00*/  IMAD.X R47, RZ, RZ, R115.reuse, P6 ;  /* 0x000000ffff2f7224 */ /* 0x100fe200030e0673 */
[----:B------:R-:W-:Y:S01]  /*5e10*/  IADD3 R189, P1, R114, 0x8000, RZ ;  /* 0x0000800072bd7810 */ /* 0x000fe20007f3e0ff */
[--C-:B------:R-:W-:Y:S01]  /*5e20*/  IMAD.X R55, RZ, RZ, R115.reuse, P5 ;  /* 0x000000ffff377224 */ /* 0x100fe200028e0673 */
[----:B------:R-:W-:Y:S01]  /*5e30*/  LOP3.LUT R14, R175, 0x380, RZ, 0xc0, !PT ;  /* 0x00000380af0e7812 */ /* 0x000fe200078ec0ff */
[--C-:B------:R-:W-:Y:S01]  /*5e40*/  IMAD.X R63, RZ, RZ, R115.reuse, P2 ;  /* 0x000000ffff3f7224 */ /* 0x100fe200010e0673 */
[----:B------:R-:W-:Y:S01]  /*5e50*/  LOP3.LUT R20, R177, 0x380, RZ, 0xc0, !PT ;  /* 0x00000380b1147812 */ /* 0x000fe200078ec0ff */
[----:B------:R-:W-:Y:S01]  /*5e60*/  IMAD.X R71, RZ, RZ, R115, P1 ;  /* 0x000000ffff477224 */ /* 0x000fe200008e0673 */
[----:B------:R-:W-:-:S02]  /*5e70*/  LOP3.LUT R30, R179, 0x380, RZ, 0xc0, !PT ;  /* 0x00000380b31e7812 */ /* 0x000fc400078ec0ff */
[----:B------:R-:W-:Y:S02]  /*5e80*/  SHF.R.U64 R13, R13, 0x3, RZ ;  /* 0x000000030d0d7819 */ /* 0x000fe400000012ff */
[----:B------:R-:W-:Y:S02]  /*5e90*/  LOP3.LUT R38, R181, 0x380, RZ, 0xc0, !PT ;  /* 0x00000380b5267812 */ /* 0x000fe400078ec0ff */
[----:B------:R-:W-:Y:S02]  /*5ea0*/  IADD3 R191, P0, R114, 0x8020, RZ ;  /* 0x0000802072bf7810 */ /* 0x000fe40007f1e0ff */
[----:B------:R-:W-:Y:S02]  /*5eb0*/  SHF.R.U64 R14, R14, 0x3, RZ ;  /* 0x000000030e0e7819 */ /* 0x000fe400000012ff */
[----:B------:R-:W-:Y:S01]  /*5ec0*/  LOP3.LUT R46, R183, 0x380, RZ, 0xc0, !PT ;  /* 0x00000380b72e7812 */ /* 0x000fe200078ec0ff */
[----:B------:R-:W-:Y:S01]  /*5ed0*/  IMAD.X R79, RZ, RZ, R115, P0 ;  /* 0x000000ffff4f7224 */ /* 0x000fe200000e0673 */
[----:B------:R-:W-:-:S02]  /*5ee0*/  IADD3 R193, P4, R114, 0x8040, RZ ;  /* 0x0000804072c17810 */ /* 0x000fc40007f9e0ff */
[----:B------:R-:W-:Y:S02]  /*5ef0*/  SHF.R.U64 R20, R20, 0x3, RZ ;  /* 0x0000000314147819 */ /* 0x000fe400000012ff */
[----:B------:R-:W-:Y:S01]  /*5f00*/  LOP3.LUT R54, R185, 0x380, RZ, 0xc0, !PT ;  /* 0x00000380b9367812 */ /* 0x000fe200078ec0ff */
[--C-:B------:R-:W-:Y:S01]  /*5f10*/  IMAD.X R95, RZ, RZ, R115.reuse, P4 ;  /* 0x000000ffff5f7224 */ /* 0x100fe200020e0673 */
[C---:B------:R-:W-:Y:S02]  /*5f20*/  IADD3 R195, P3, R114.reuse, 0x8060, RZ ;  /* 0x0000806072c37810 */ /* 0x040fe40007f7e0ff */
[C---:B------:R-:W-:Y:S02]  /*5f30*/  IADD3 R197, P6, R114.reuse, 0xc000, RZ ;  /* 0x0000c00072c57810 */ /* 0x040fe40007fde0ff */
[C---:B------:R-:W-:Y:S01]  /*5f40*/  IADD3 R3, P5, R114.reuse, 0xc020, RZ ;  /* 0x0000c02072037810 */ /* 0x040fe20007fbe0ff */
[--C-:B------:R-:W-:Y:S01]  /*5f50*/  IMAD.X R99, RZ, RZ, R115.reuse, P3 ;  /* 0x000000ffff637224 */ /* 0x100fe200018e0673 */
[C---:B------:R-:W-:Y:S01]  /*5f60*/  IADD3 R110, P2, R114.reuse, 0xc040, RZ ;  /* 0x0000c040726e7810 */ /* 0x040fe20007f5e0ff */
[--C-:B------:R-:W-:Y:S01]  /*5f70*/  IMAD.X R103, RZ, RZ, R115.reuse, P6 ;  /* 0x000000ffff677224 */ /* 0x100fe200030e0673 */
[----:B------:R-:W-:Y:S01]  /*5f80*/  IADD3 R6, P1, R114, 0xc060, RZ ;  /* 0x0000c06072067810 */ /* 0x000fe20007f3e0ff */
[--C-:B------:R-:W-:Y:S01]  /*5f90*/  IMAD.X R107, RZ, RZ, R115.reuse, P5 ;  /* 0x000000ffff6b7224 */ /* 0x100fe200028e0673 */
[----:B------:R-:W-:Y:S01]  /*5fa0*/  SHF.R.U64 R30, R30, 0x3, RZ ;  /* 0x000000031e1e7819 */ /* 0x000fe200000012ff */
[----:B------:R-:W-:Y:S01]  /*5fb0*/  IMAD.X R111, RZ, RZ, R115, P2 ;  /* 0x000000ffff6f7224 */ /* 0x000fe200010e0673 */
[----:B------:R-:W-:-:S02]  /*5fc0*/  LOP3.LUT R62, R187, 0x380, RZ, 0xc0, !PT ;  /* 0x00000380bb3e7812 */ /* 0x000fc400078ec0ff */
[----:B------:R-:W-:Y:S01]  /*5fd0*/  LOP3.LUT R114, R13, R114, RZ, 0x3c, !PT ;  /* 0x000000720d727212 */ /* 0x000fe200078e3cff */
[----:B------:R-:W-:Y:S01]  /*5fe0*/  IMAD.X R13, RZ, RZ, R115, P1 ;  /* 0x000000ffff0d7224 */ /* 0x000fe200008e0673 */
[----:B------:R-:W-:Y:S02]  /*5ff0*/  SHF.R.U64 R38, R38, 0x3, RZ ;  /* 0x0000000326267819 */ /* 0x000fe400000012ff */
[----:B------:R-:W-:Y:S02]  /*6000*/  LOP3.LUT R70, R189, 0x380, RZ, 0xc0, !PT ;  /* 0x00000380bd467812 */ /* 0x000fe400078ec0ff */
[----:B------:R-:W-:Y:S02]  /*6010*/  LOP3.LUT R14, R14, R175, RZ, 0x3c, !PT ;  /* 0x000000af0e0e7212 */ /* 0x000fe400078e3cff */
[----:B------:R-:W-:Y:S02]  /*6020*/  SHF.R.U64 R46, R46, 0x3, RZ ;  /* 0x000000032e2e7819 */ /* 0x000fe400000012ff */
[----:B------:R-:W-:-:S02]  /*6030*/  LOP3.LUT R78, R191, 0x380, RZ, 0xc0, !PT ;  /* 0x00000380bf4e7812 */ /* 0x000fc400078ec0ff */
[----:B------:R-:W-:Y:S02]  /*6040*/  LOP3.LUT R20, R20, R177, RZ, 0x3c, !PT ;  /* 0x000000b114147212 */ /* 0x000fe400078e3cff */
        /* <DEDUP_REMOVED lines=8> */
[----:B------:R-:W-:Y:S01]  /*60d0*/  MOV R114, R114 ;  /* 0x0000007200727202 */ /* 0x000fe20000000f00 */
[----:B------:R-:W-:Y:S01]  /*60e0*/  BAR.SYNC.DEFER_BLOCKING 0x1, 0x100 ;  /* 0x0044000000007b1d */ /* 0x000fe20000010000 */
[----:B------:R-:W-:Y:S02]  /*60f0*/  LOP3.LUT R46, R46, R183, RZ, 0x3c, !PT ;  /* 0x000000b72e2e7212 */ /* 0x000fe400078e3cff */
[----:B------:R-:W-:-:S02]  /*6100*/  SHF.R.U64 R78, R78, 0x3, RZ ;  /* 0x000000034e4e7819 */ /* 0x000fc400000012ff */
[----:B------:R-:W-:Y:S02]  /*6110*/  LOP3.LUT R106, R3, 0x380, RZ, 0xc0, !PT ;  /* 0x00000380036a7812 */ /* 0x000fe400078ec0ff */
[----:B------:R-:W-:Y:S02]  /*6120*/  LOP3.LUT R115, R110, 0x380, RZ, 0xc0, !PT ;  /* 0x000003806e737812 */ /* 0x000fe400078ec0ff */
[----:B------:R-:W-:Y:S02]  /*6130*/  MOV R14, R14 ;  /* 0x0000000e000e7202 */ /* 0x000fe40000000f00 */
[----:B------:R-:W-:Y:S02]  /*6140*/  LOP3.LUT R54, R54, R185, RZ, 0x3c, !PT ;  /* 0x000000b936367212 */ /* 0x000fe400078e3cff */
[----:B------:R-:W-:Y:S02]  /*6150*/  SHF.R.U64 R94, R94, 0x3, RZ ;  /* 0x000000035e5e7819 */ /* 0x000fe400000012ff */
[----:B------:R-:W-:-:S02]  /*6160*/  LOP3.LUT R163, R6, 0x380, RZ, 0xc0, !PT ;  /* 0x0000038006a37812 */ /* 0x000fc400078ec0ff */
[----:B------:R-:W-:Y:S02]  /*6170*/  MOV R20, R20 ;  /* 0x0000001400147202 */ /* 0x000fe40000000f00 */
[----:B------:R-:W-:Y:S02]  /*6180*/  LOP3.LUT R62, R62, R187, RZ, 0x3c, !PT ;  /* 0x000000bb3e3e7212 */ /* 0x000fe400078e3cff */
[----:B------:R-:W-:Y:S02]  /*6190*/  SHF.R.U64 R98, R98, 0x3, RZ ;  /* 0x0000000362627819 */ /* 0x000fe400000012ff */
[----:B------:R-:W-:Y:S01]  /*61a0*/  MOV R30, R30 ;  /* 0x0000001e001e7202 */ /* 0x000fe20000000f00 */
[----:B------:R0:W-:Y:S01]  /*61b0*/  STSM.16.M88.4 [R114], R24 ;  /* 0x0000001872007844 */ /* 0x0001e20000000200 */
[----:B------:R-:W-:Y:S02]  /*61c0*/  LOP3.LUT R70, R70, R189, RZ, 0x3c, !PT ;  /* 0x000000bd46467212 */ /* 0x000fe400078e3cff */
[----:B------:R-:W-:Y:S01]  /*61d0*/  SHF.R.U64 R102, R102, 0x3, RZ ;  /* 0x0000000366667819 */ /* 0x000fe200000012ff */
[----:B------:R-:W-:Y:S01]  /*61e0*/  STSM.16.M88.4 [R14], R32 ;  /* 0x000000200e007844 */ /* 0x000fe20000000200 */
[----:B------:R-:W-:-:S02]  /*61f0*/  MOV R38, R38 ;  /* 0x0000002600267202 */ /* 0x000fc40000000f00 */
[----:B------:R-:W-:Y:S01]  /*6200*/  F2FP.BF16.F32.PACK_AB R59, R155, R59 ;  /* 0x0000003b9b3b723e */ /* 0x000fe200000010ff */
[----:B------:R-:W-:Y:S01]  /*6210*/  STSM.16.M88.4 [R20], R40 ;  /* 0x0000002814007844 */ /* 0x000fe20000000200 */
[----:B------:R-:W-:Y:S02]  /*6220*/  F2FP.BF16.F32.PACK_AB R65, R154, R66 ;  /* 0x000000429a41723e */ /* 0x000fe400000010ff */
[----:B------:R-:W-:Y:S01]  /*6230*/  F2FP.BF16.F32.PACK_AB R72, R73, R72 ;  /* 0x000000484948723e */ /* 0x000fe200000010ff */
[----:B------:R-:W-:Y:S01]  /*6240*/  STSM.16.M88.4 [R30], R48 ;  /* 0x000000301e007844 */ /* 0x000fe20000000200 */
[----:B------:R-:W-:Y:S02]  /*6250*/  LOP3.LUT R78, R78, R191, RZ, 0x3c, !PT ;  /* 0x000000bf4e4e7212 */ /* 0x000fe400078e3cff */
[----:B------:R-:W-:Y:S01]  /*6260*/  SHF.R.U64 R28, R106, 0x3, RZ ;  /* 0x000000036a1c7819 */ /* 0x000fe200000012ff */
[----:B------:R-:W-:Y:S01]  /*6270*/  STSM.16.M88.4 [R38], R56 ;  /* 0x0000003826007844 */ /* 0x000fe20000000200 */
[----:B------:R-:W-:-:S02]  /*6280*/  SHF.R.U64 R29, R115, 0x3, RZ ;  /* 0x00000003731d7819 */ /* 0x000fc400000012ff */
[----:B------:R-:W-:Y:S02]  /*6290*/  MOV R46, R46 ;  /* 0x0000002e002e7202 */ /* 0x000fe40000000f00 */
[----:B------:R-:W-:Y:S02]  /*62a0*/  F2FP.BF16.F32.PACK_AB R66, R69, R68 ;  /* 0x000000444542723e */ /* 0x000fe400000010ff */
[----:B------:R-:W-:Y:S02]  /*62b0*/  F2FP.BF16.F32.PACK_AB R67, R153, R67 ;  /* 0x000000439943723e */ /* 0x000fe400000010ff */
[----:B------:R-:W-:Y:S02]  /*62c0*/  F2FP.BF16.F32.PACK_AB R73, R152, R74 ;  /* 0x0000004a9849723e */ /* 0x000fe400000010ff */
[----:B------:R-:W-:Y:S01]  /*62d0*/  F2FP.BF16.F32.PACK_AB R80, R81, R80 ;  /* 0x000000505150723e */ /* 0x000fe200000010ff */
[----:B------:R-:W-:Y:S01]  /*62e0*/  STSM.16.M88.4 [R46], R64 ;  /* 0x000000402e007844 */ /* 0x000fe20000000200 */
[----:B------:R-:W-:-:S02]  /*62f0*/  LOP3.LUT R94, R94, R193, RZ, 0x3c, !PT ;  /* 0x000000c15e5e7212 */ /* 0x000fc400078e3cff */
[----:B------:R-:W-:Y:S02]  /*6300*/  SHF.R.U64 R115, R163, 0x3, RZ ;  /* 0x00000003a3737819 */ /* 0x000fe400000012ff */
[----:B------:R-:W-:Y:S02]  /*6310*/  MOV R54, R54 ;  /* 0x0000003600367202 */ /* 0x000fe40000000f00 */
[----:B------:R-:W-:Y:S02]  /*6320*/  F2FP.BF16.F32.PACK_AB R74, R77, R76 ;  /* 0x0000004c4d4a723e */ /* 0x000fe400000010ff */
[----:B------:R-:W-:Y:S01]  /*6330*/  F2FP.BF16.F32.PACK_AB R75, R11, R75 ;  /* 0x0000004b0b4b723e */ /* 0x000fe200000010ff */
[----:B------:R-:W-:Y:S01]  /*6340*/  IMAD.U32 R11, RZ, RZ, UR7 ;  /* 0x00000007ff0b7e24 */ /* 0x000fe2000f8e00ff */
[----:B------:R-:W-:Y:S01]  /*6350*/  F2FP.BF16.F32.PACK_AB R81, R10, R82 ;  /* 0x000000520a51723e */ /* 0x000fe200000010ff */
[----:B------:R-:W-:Y:S01]  /*6360*/  IMAD.U32 R10, RZ, RZ, UR4 ;  /* 0x00000004ff0a7e24 */ /* 0x000fe2000f8e00ff */
[----:B------:R-:W-:Y:S01]  /*6370*/  LOP3.LUT R98, R98, R195, RZ, 0x3c, !PT ;  /* 0x000000c362627212 */ /* 0x000fe200078e3cff */
[----:B------:R-:W-:Y:S01]  /*6380*/  STSM.16.M88.4 [R54], R72 ;  /* 0x0000004836007844 */ /* 0x000fe20000000200 */
[----:B------:R-:W-:-:S02]  /*6390*/  MOV R62, R62 ;  /* 0x0000003e003e7202 */ /* 0x000fc40000000f00 */
[----:B------:R-:W-:Y:S02]  /*63a0*/  F2FP.BF16.F32.PACK_AB R82, R85, R84 ;  /* 0x000000545552723e */ /* 0x000fe400000010ff */
[----:B------:R-:W-:Y:S02]  /*63b0*/  F2FP.BF16.F32.PACK_AB R83, R83, R86 ;  /* 0x000000565353723e */ /* 0x000fe400000010ff */
[----:B------:R-:W-:Y:S02]  /*63c0*/  LOP3.LUT R102, R102, R197, RZ, 0x3c, !PT ;  /* 0x000000c566667212 */ /* 0x000fe400078e3cff */
[----:B------:R-:W-:Y:S01]  /*63d0*/  MOV R70, R70 ;  /* 0x0000004600467202 */ /* 0x000fe20000000f00 */
[----:B------:R1:W-:Y:S01]  /*63e0*/  STSM.16.M88.4 [R62], R80 ;  /* 0x000000503e007844 */ /* 0x0003e20000000200 */
[----:B------:R-:W-:Y:S02]  /*63f0*/  F2FP.BF16.F32.PACK_AB R84, R89, R88 ;  /* 0x000000585954723e */ /* 0x000fe400000010ff */
[----:B------:R-:W-:-:S02]  /*6400*/  F2FP.BF16.F32.PACK_AB R85, R91, R90 ;  /* 0x0000005a5b55723e */ /* 0x000fc400000010ff */
[----:B------:R-:W-:Y:S02]  /*6410*/  F2FP.BF16.F32.PACK_AB R86, R93, R92 ;  /* 0x0000005c5d56723e */ /* 0x000fe400000010ff */
[----:B------:R-:W-:Y:S02]  /*6420*/  F2FP.BF16.F32.PACK_AB R87, R164, R87 ;  /* 0x00000057a457723e */ /* 0x000fe400000010ff */
[----:B------:R-:W-:Y:S02]  /*6430*/  F2FP.BF16.F32.PACK_AB R165, R166, R165 ;  /* 0x000000a5a6a5723e */ /* 0x000fe400000010ff */
[----:B------:R-:W-:Y:S01]  /*6440*/  LOP3.LUT R106, R28, R3, RZ, 0x3c, !PT ;  /* 0x000000031c6a7212 */ /* 0x000fe200078e3cff */
[----:B------:R2:W-:Y:S01]  /*6450*/  STSM.16.M88.4 [R70], R84 ;  /* 0x0000005446007844 */ /* 0x0005e20000000200 */
[----:B------:R-:W-:Y:S02]  /*6460*/  MOV R78, R78 ;  /* 0x0000004e004e7202 */ /* 0x000fe40000000f00 */
[----:B------:R-:W-:-:S02]  /*6470*/  F2FP.BF16.F32.PACK_AB R164, R97, R96 ;  /* 0x0000006061a4723e */ /* 0x000fc400000010ff */
[----:B------:R-:W-:Y:S02]  /*6480*/  F2FP.BF16.F32.PACK_AB R167, R168, R167 ;  /* 0x000000a7a8a7723e */ /* 0x000fe400000010ff */
[----:B------:R-:W-:Y:S02]  /*6490*/  F2FP.BF16.F32.PACK_AB R169, R170, R169 ;  /* 0x000000a9aaa9723e */ /* 0x000fe400000010ff */
[----:B------:R-:W-:Y:S02]  /*64a0*/  LOP3.LUT R110, R29, R110, RZ, 0x3c, !PT ;  /* 0x0000006e1d6e7212 */ /* 0x000fe400078e3cff */
[----:B------:R-:W-:Y:S02]  /*64b0*/  LOP3.LUT R12, R115, R6, RZ, 0x3c, !PT ;  /* 0x00000006730c7212 */ /* 0x000fe400078e3cff */
[----:B------:R-:W-:Y:S02]  /*64c0*/  MOV R94, R94 ;  /* 0x0000005e005e7202 */ /* 0x000fe40000000f00 */
[----:B------:R-:W-:-:S02]  /*64d0*/  F2FP.BF16.F32.PACK_AB R171, R172, R171 ;  /* 0x000000abacab723e */ /* 0x000fc400000010ff */
[----:B------:R-:W-:Y:S02]  /*64e0*/  F2FP.BF16.F32.PACK_AB R112, R113, R112 ;  /* 0x000000707170723e */ /* 0x000fe400000010ff */
[----:B------:R-:W-:Y:S02]  /*64f0*/  F2FP.BF16.F32.PACK_AB R120, R121, R120 ;  /* 0x000000787978723e */ /* 0x000fe400000010ff */
[----:B0-----:R-:W-:Y:S02]  /*6500*/  F2FP.BF16.F32.PACK_AB R114, R117, R116 ;  /* 0x000000747572723e */ /* 0x001fe400000010ff */
[----:B------:R-:W-:Y:S02]  /*6510*/  F2FP.BF16.F32.PACK_AB R128, R129, R128 ;  /* 0x000000808180723e */ /* 0x000fe400000010ff */
[----:B------:R-:W-:Y:S02]  /*6520*/  F2FP.BF16.F32.PACK_AB R136, R137, R136 ;  /* 0x000000888988723e */ /* 0x000fe400000010ff */
[----:B------:R-:W-:-:S02]  /*6530*/  F2FP.BF16.F32.PACK_AB R144, R145, R144 ;  /* 0x000000909190723e */ /* 0x000fc400000010ff */
[----:B------:R-:W-:Y:S01]  /*6540*/  PLOP3.LUT P0, PT, PT, PT, UP0, 0x80, 0x0 ;  /* 0x000000000000781c */ /* 0x000fe20003f0f008 */
[----:B------:R-:W-:Y:S01]  /*6550*/  UISETP.NE.U32.AND UP1, UPT, UR8, URZ, UPT ;  /* 0x0000003f0800728c */ /* 0x000fe2000bf25070 */
[----:B------:R-:W-:Y:S01]  /*6560*/  F2FP.BF16.F32.PACK_AB R166, R101, R100 ;  /* 0x0000006465a6723e */ /* 0x000fe200000010ff */
[----:B------:R-:W-:Y:S01]  /*6570*/  ULDC UR7, c[0x0][0xa88] ;  /* 0x0002a20000077ab9 */ /* 0x000fe20000000800 */
[----:B------:R-:W-:Y:S01]  /*6580*/  F2FP.BF16.F32.PACK_AB R168, R105, R104 ;  /* 0x0000006869a8723e */ /* 0x000fe200000010ff */
[----:B------:R-:W-:Y:S01]  /*6590*/  UMOV UR4, URZ ;  /* 0x0000003f00047c82 */ /* 0x000fe20008000000 */
[----:B------:R-:W-:Y:S01]  /*65a0*/  F2FP.BF16.F32.PACK_AB R170, R109, R108 ;  /* 0x0000006c6daa723e */ /* 0x000fe200000010ff */
[----:B------:R2:W-:Y:S01]  /*65b0*/  STSM.16.M88.4 [R78], R164 ;  /* 0x000000a44e007844 */ /* 0x0005e20000000200 */
[----:B------:R-:W-:Y:S01]  /*65c0*/  MOV R98, R98 ;  /* 0x0000006200627202 */ /* 0x000fe20000000f00 */
[----:B-1----:R-:W0:Y:S01]  /*65d0*/  LDC R80, c[0x0][0xbe8] ;  /* 0x0002fa00ff507b82 */ /* 0x002e220000000800 */
[----:B------:R-:W-:Y:S01]  /*65e0*/  F2FP.BF16.F32.PACK_AB R113, R174, R173 ;  /* 0x000000adae71723e */ /* 0x000fe200000010ff */
[----:B------:R2:W-:Y:S01]  /*65f0*/  STSM.16.M88.4 [R94], R168 ;  /* 0x000000a85e007844 */ /* 0x0005e20000000200 */
[----:B------:R-:W-:-:S02]  /*6600*/  F2FP.BF16.F32.PACK_AB R115, R119, R118 ;  /* 0x000000767773723e */ /* 0x000fc400000010ff */
[----:B------:R-:W-:Y:S02]  /*6610*/  F2FP.BF16.F32.PACK_AB R121, R123, R122 ;  /* 0x0000007a7b79723e */ /* 0x000fe400000010ff */
[----:B------:R-:W-:Y:S01]  /*6620*/  MOV R102, R102 ;  /* 0x0000006600667202 */ /* 0x000fe20000000f00 */
[----:B------:R2:W-:Y:S01]  /*6630*/  STSM.16.M88.4 [R98], R112 ;  /* 0x0000007062007844 */ /* 0x0005e20000000200 */
[----:B------:R-:W-:Y:S02]  /*6640*/  F2FP.BF16.F32.PACK_AB R122, R125, R124 ;  /* 0x0000007c7d7a723e */ /* 0x000fe400000010ff */
[----:B------:R-:W-:Y:S02]  /*6650*/  F2FP.BF16.F32.PACK_AB R123, R127, R126 ;  /* 0x0000007e7f7b723e */ /* 0x000fe400000010ff */
[----:B------:R-:W-:Y:S02]  /*6660*/  F2FP.BF16.F32.PACK_AB R129, R131, R130 ;  /* 0x000000828381723e */ /* 0x000fe400000010ff */
[----:B------:R-:W-:Y:S01]  /*6670*/  MOV R106, R106 ;  /* 0x0000006a006a7202 */ /* 0x000fe20000000f00 */
[----:B------:R2:W-:Y:S01]  /*6680*/  STSM.16.M88.4 [R102], R120 ;  /* 0x0000007866007844 */ /* 0x0005e20000000200 */
[----:B------:R-:W-:-:S02]  /*6690*/  F2FP.BF16.F32.PACK_AB R130, R133, R132 ;  /* 0x000000848582723e */ /* 0x000fc400000010ff */
[----:B------:R-:W-:Y:S02]  /*66a0*/  F2FP.BF16.F32.PACK_AB R131, R135, R134 ;  /* 0x000000868783723e */ /* 0x000fe400000010ff */
[----:B------:R-:W-:Y:S02]  /*66b0*/  F2FP.BF16.F32.PACK_AB R137, R139, R138 ;  /* 0x0000008a8b89723e */ /* 0x000fe400000010ff */
[----:B------:R-:W-:Y:S01]  /*66c0*/  MOV R110, R110 ;  /* 0x0000006e006e7202 */ /* 0x000fe20000000f00 */
[----:B------:R2:W-:Y:S01]  /*66d0*/  STSM.16.M88.4 [R106], R128 ;  /* 0x000000806a007844 */ /* 0x0005e20000000200 */
[----:B------:R-:W-:Y:S02]  /*66e0*/  F2FP.BF16.F32.PACK_AB R138, R141, R140 ;  /* 0x0000008c8d8a723e */ /* 0x000fe400000010ff */
[----:B------:R-:W-:Y:S02]  /*66f0*/  F2FP.BF16.F32.PACK_AB R139, R143, R142 ;  /* 0x0000008e8f8b723e */ /* 0x000fe400000010ff */
[----:B------:R-:W-:-:S02]  /*6700*/  F2FP.BF16.F32.PACK_AB R145, R147, R146 ;  /* 0x000000929391723e */ /* 0x000fc400000010ff */
[----:B------:R-:W-:Y:S01]  /*6710*/  MOV R12, R12 ;  /* 0x0000000c000c7202 */ /* 0x000fe20000000f00 */
[----:B------:R2:W-:Y:S01]  /*6720*/  STSM.16.M88.4 [R110], R136 ;  /* 0x000000886e007844 */ /* 0x0005e20000000200 */
[----:B------:R-:W-:Y:S02]  /*6730*/  F2FP.BF16.F32.PACK_AB R146, R149, R148 ;  /* 0x000000949592723e */ /* 0x000fe400000010ff */
[----:B------:R-:W-:-:S05]  /*6740*/  F2FP.BF16.F32.PACK_AB R147, R151, R150 ;  /* 0x000000969793723e */ /* 0x000fca00000010ff */
[----:B------:R2:W-:Y:S01]  /*6750*/  STSM.16.M88.4 [R12], R144 ;  /* 0x000000900c007844 */ /* 0x0005e20000000200 */
[----:B------:R-:W-:Y:S06]  /*6760*/  BAR.SYNC.DEFER_BLOCKING 0x1, 0x100 ;  /* 0x0044000000007b1d */ /* 0x000fec0000010000 */
[----:B------:R-:W3:Y:S01]  /*6770*/  @P0 LDG.E R3, desc[UR40][R10.64] ;  /* 0x000000280a030981 */ /* 0x000ee2000c1e1900 */
[----:B------:R-:W-:Y:S01]  /*6780*/  UISETP.NE.AND.EX UP1, UPT, UR9, URZ, UPT, UP1 ;  /* 0x0000003f0900728c */ /* 0x000fe2000bf25310 */
[----:B0-----:R-:W-:Y:S01]  /*6790*/  ISETP.NE.AND P1, PT, R80, 0x1, PT ;  /* 0x000000015000780c */ /* 0x001fe20003f25270 */
[----:B------:R-:W-:-:S04]  /*67a0*/  IMAD.U32 R14, RZ, RZ, UR44 ;  /* 0x0000002cff0e7e24 */ /* 0x000fc8000f8e00ff */
[----:B------:R-:W-:-:S05]  /*67b0*/  PLOP3.LUT P2, PT, PT, PT, UP1, 0x80, 0x0 ;  /* 0x000000000000781c */ /* 0x000fca0003f4f018 */
[----:B------:R-:W-:-:S03]  /*67c0*/  @UP1 UIADD3 UR8, UP2, UR10, UR8, URZ ;  /* 0x000000080a081290 */ /* 0x000fc6000ff5e03f */
[----:B------:R-:W0:Y:S01]  /*67d0*/  @P1 LDC R6, c[0x0][0xbec] ;  /* 0x0002fb00ff061b82 */ /* 0x000e220000000800 */
[----:B------:R-:W-:Y:S02]  /*67e0*/  @UP1 UIADD3.X UR9, UR11, UR9, URZ, UP2, !UPT ;  /* 0x000000090b091290 */ /* 0x000fe400097fe43f */
[----:B------:R-:W-:-:S04]  /*67f0*/  IMAD.U32 R20, RZ, RZ, UR8 ;  /* 0x00000008ff147e24 */ /* 0x000fc8000f8e00ff */
[----:B------:R-:W-:Y:S01]  /*6800*/  IMAD.U32 R21, RZ, RZ, UR9 ;  /* 0x00000009ff157e24 */ /* 0x000fe2000f8e00ff */
[----:B------:R-:W1:Y:S01]  /*6810*/  @P1 LDC R13, c[0x0][0xbf0] ;  /* 0x0002fc00ff0d1b82 */ /* 0x000e620000000800 */
[----:B---3--:R-:W-:Y:S01]  /*6820*/  @P0 R2UR UR4, R3 ;  /* 0x00000000030402ca */ /* 0x008fe200000e0000 */
[----:B------:R-:W-:-:S06]  /*6830*/  IMAD.U32 R3, RZ, RZ, UR7 ;  /* 0x00000007ff037e24 */ /* 0x000fcc000f8e00ff */
[----:B------:R2:W5:Y:S01]  /*6840*/  @P2 LDG.E R3, desc[UR40][R20.64] ;  /* 0x0000002814032981 */ /* 0x000562000c1e1900 */
[----:B01----:R-:W-:Y:S07]  /*6850*/  @P2 BRA `(.L_x_399) ;  /* 0x0000000000102947 */ /* 0x003fee0003800000 */
[----:B------:R-:W-:Y:S05]  /*6860*/  @!P0 BRA `(.L_x_399) ;  /* 0x00000000000c8947 */ /* 0x000fea0003800000 */
[----:B--2---:R-:W2:Y:S04]  /*6870*/  LDG.E R12, desc[UR40][R10.64] ;  /* 0x000000280a0c7981 */ /* 0x004ea8000c1e1900 */
[----:B-----5:R-:W2:Y:S02]  /*6880*/  LDG.E R3, desc[UR40][R10.64+0x4] ;  /* 0x000004280a037981 */ /* 0x020ea4000c1e1900 */
[----:B--2---:R-:W-:-:S07]  /*6890*/  IMAD.IADD R3, R3, 0x1, -R12 ;  /* 0x0000000103037824 */ /* 0x004fce00078e0a0c */
.L_x_399:
[----:B------:R-:W-:Y:S01]  /*68a0*/  USHF.R.S32.HI UR14, URZ, 0x1f, UR43 ;  /* 0x0000001f3f0e7899 */ /* 0x000fe2000801142b */
[----:B------:R-:W-:Y:S01]  /*68b0*/  IMAD R15, R14, 0x80, R203 ;  /* 0x000000800e0f7824 */ /* 0x000fe200078e02cb */
[----:B------:R-:W-:Y:S01]  /*68c0*/  ULDC.64 UR12, c[0x0][0xb90] ;  /* 0x0002e400000c7ab9 */ /* 0x000fe20000000a00 */
[----:B------:R-:W-:Y:S01]  /*68d0*/  USHF.R.S32.HI UR11, URZ, 0x1f, UR4 ;  /* 0x0000001f3f0b7899 */ /* 0x000fe20008011404 */
[----:B------:R-:W-:Y:S01]  /*68e0*/  IMAD R11, R22, 0x40, R2 ;  /* 0x00000040160b7824 */ /* 0x000fe200078e0202 */
[----:B------:R-:W-:Y:S01]  /*68f0*/  UIMAD UR7, UR14, UR12, URZ ;  /* 0x0000000c0e0772a4 */ /* 0x000fe2000f8e023f */
[----:B------:R-:W-:Y:S01]  /*6900*/  @P1 IMAD.HI.U32 R6, R15, R6, RZ ;  /* 0x000000060f061227 */ /* 0x000fe200078e00ff */
[----:B------:R-:W-:Y:S01]  /*6910*/  UMOV UR10, UR4 ;  /* 0x00000004000a7c82 */ /* 0x000fe20008000000 */
[----:B------:R-:W-:Y:S02]  /*6920*/  USEL UR45, UR45, URZ, !UP0 ;  /* 0x0000003f2d2d7287 */ /* 0x000fe4000c000000 */
[----:B------:R-:W-:Y:S01]  /*6930*/  UIMAD.WIDE.U32 UR8, UR43, UR12, UR10 ;  /* 0x0000000c2b0872a5 */ /* 0x000fe2000f8e000a */
[----:B------:R-:W-:Y:S01]  /*6940*/  IMAD.MOV.U32 R10, RZ, RZ, R15 ;  /* 0x000000ffff0a7224 */ /* 0x000fe200078e000f */
[----:B------:R-:W-:Y:S01]  /*6950*/  UIMAD UR7, UR43, UR13, UR7 ;  /* 0x0000000d2b0772a4 */ /* 0x000fe2000f8e0207 */
[----:B------:R-:W-:Y:S01]  /*6960*/  @P1 SHF.R.U32.HI R10, RZ, R13, R6 ;  /* 0x0000000dff0a1219 */ /* 0x000fe20000011606 */
[----:B------:R-:W-:Y:S01]  /*6970*/  USEL UR46, UR46, URZ, !UP0 ;  /* 0x0000003f2e2e7287 */ /* 0x000fe2000c000000 */
[----:B------:R-:W-:Y:S01]  /*6980*/  IMAD.WIDE R4, R11, 0x2, R4 ;  /* 0x000000020b047825 */ /* 0x000fe200078e0204 */
[----:B------:R-:W-:Y:S01]  /*6990*/  ULDC.64 UR12, c[0x0][0xb98] ;  /* 0x0002e600000c7ab9 */ /* 0x000fe20000000a00 */
[----:B------:R-:W-:Y:S01]  /*69a0*/  UIADD3 UR9, UR9, UR7, URZ ;  /* 0x0000000709097290 */ /* 0x000fe2000fffe03f */
[--C-:B------:R-:W-:Y:S01]  /*69b0*/  SHF.R.S32.HI R6, RZ, 0x1f, R10.reuse ;  /* 0x0000001fff067819 */ /* 0x100fe2000001140a */
[----:B------:R-:W-:Y:S01]  /*69c0*/  UIMAD UR7, UR45, UR12, URZ ;  /* 0x0000000c2d0772a4 */ /* 0x000fe2000f8e023f */
[----:B------:R-:W-:Y:S01]  /*69d0*/  IMAD.MOV R13, RZ, RZ, -R10 ;  /* 0x000000ffff0d7224 */ /* 0x000fe200078e0a0a */
[----:B------:R-:W-:Y:S01]  /*69e0*/  UIMAD.WIDE.U32 UR8, UR46, UR12, UR8 ;  /* 0x0000000c2e0872a5 */ /* 0x000fe2000f8e0008 */
[----:B------:R-:W-:Y:S01]  /*69f0*/  IADD3 R37, P2, R4, 0x5000, RZ ;  /* 0x0000500004257810 */ /* 0x000fe20007f5e0ff */
[----:B------:R-:W-:Y:S01]  /*6a00*/  UIMAD UR7, UR46, UR13, UR7 ;  /* 0x0000000d2e0772a4 */ /* 0x000fe2000f8e0207 */
[----:B------:R-:W-:Y:S01]  /*6a10*/  IMAD R13, R80, R13, R15 ;  /* 0x0000000d500d7224 */ /* 0x000fe200078e020f */
[----:B------:R-:W-:Y:S01]  /*6a20*/  IADD3 R25, P5, R4, 0x1000, RZ ;  /* 0x0000100004197810 */ /* 0x000fe20007fbe0ff */
[----:B--2--5:R-:W-:Y:S01]  /*6a30*/  IMAD R84, R3, R80, RZ ;  /* 0x0000005003547224 */ /* 0x024fe200078e02ff */
[----:B------:R-:W-:Y:S01]  /*6a40*/  IADD3 R10, P0, R10, UR8, RZ ;  /* 0x000000080a0a7c10 */ /* 0x000fe2000ff1e0ff */
[----:B------:R-:W-:Y:S01]  /*6a50*/  ULDC.64 UR12, c[0x0][0xaa0] ;  /* 0x0002a800000c7ab9 */ /* 0x000fe20000000a00 */
[----:B------:R-:W-:Y:S01]  /*6a60*/  IMAD.U32 R11, RZ, RZ, UR7 ;  /* 0x00000007ff0b7e24 */ /* 0x000fe2000f8e00ff */
[----:B------:R-:W-:-:S02]  /*6a70*/  IADD3 R29, P4, R4, 0x2000, RZ ;  /* 0x00002000041d7810 */ /* 0x000fc40007f9e0ff */
[----:B------:R-:W-:Y:S02]  /*6a80*/  IADD3 R57, P3, R4, 0x4000, RZ ;  /* 0x0000400004397810 */ /* 0x000fe40007f7e0ff */
[----:B------:R-:W-:Y:S01]  /*6a90*/  IADD3.X R11, R6, UR9, R11, P0, !PT ;  /* 0x00000009060b7c10 */ /* 0x000fe200087fe40b */
[----:B------:R-:W-:Y:S01]  /*6aa0*/  ULDC.64 UR8, c[0x0][0xb88] ;  /* 0x0002e20000087ab9 */ /* 0x000fe20000000a00 */
[----:B------:R-:W-:Y:S02]  /*6ab0*/  SHF.R.S32.HI R6, RZ, 0x1f, R13 ;  /* 0x0000001fff067819 */ /* 0x000fe4000001140d */
[----:B------:R-:W-:Y:S01]  /*6ac0*/  IADD3 R33, P0, R4, 0x3000, RZ ;  /* 0x0000300004217810 */ /* 0x000fe20007f1e0ff */
[----:B------:R-:W-:Y:S01]  /*6ad0*/  IMAD.WIDE.U32 R10, R13, UR8, R10 ;  /* 0x000000080d0a7c25 */ /* 0x000fe2000f8e000a */
[----:B------:R-:W-:Y:S02]  /*6ae0*/  LOP3.LUT R36, R37, 0x380, RZ, 0xc0, !PT ;  /* 0x0000038025247812 */ /* 0x000fe400078ec0ff */
[----:B------:R-:W-:Y:S01]  /*6af0*/  LOP3.LUT R32, R33, 0x380, RZ, 0xc0, !PT ;  /* 0x0000038021207812 */ /* 0x000fe200078ec0ff */
[----:B------:R-:W-:Y:S01]  /*6b00*/  IMAD R6, R6, UR8, RZ ;  /* 0x0000000806067c24 */ /* 0x000fe2000f8e02ff */
[----:B------:R-:W-:-:S02]  /*6b10*/  LOP3.LUT R24, R25, 0x380, RZ, 0xc0, !PT ;  /* 0x0000038019187812 */ /* 0x000fc400078ec0ff */
[----:B------:R-:W-:Y:S01]  /*6b20*/  SHF.R.U64 R32, R32, 0x3, RZ ;  /* 0x0000000320207819 */ /* 0x000fe200000012ff */
[----:B------:R-:W-:Y:S01]  /*6b30*/  IMAD R15, R13, UR9, R6 ;  /* 0x000000090d0f7c24 */ /* 0x000fe2000f8e0206 */
[----:B------:R-:W-:Y:S01]  /*6b40*/  LOP3.LUT R28, R29, 0x380, RZ, 0xc0, !PT ;  /* 0x000003801d1c7812 */ /* 0x000fe200078ec0ff */
[----:B------:R-:W-:Y:S01]  /*6b50*/  ULDC.64 UR8, c[0x0][0xb50] ;  /* 0x0002d40000087ab9 */ /* 0x000fe20000000a00 */
[----:B------:R-:W-:Y:S01]  /*6b60*/  LOP3.LUT R56, R57, 0x380, RZ, 0xc0, !PT ;  /* 0x0000038039387812 */ /* 0x000fe200078ec0ff */
[----:B------:R-:W-:Y:S01]  /*6b70*/  IMAD.IADD R11, R11, 0x1, R15 ;  /* 0x000000010b0b7824 */ /* 0x000fe200078e020f */
[----:B------:R-:W-:Y:S01]  /*6b80*/  LEA R14, P6, R10, UR8, 0x2 ;  /* 0x000000080a0e7c11 */ /* 0x000fe2000f8c10ff */
[----:B------:R-:W-:Y:S01]  /*6b90*/  IMAD.U32 R6, RZ, RZ, UR44 ;  /* 0x0000002cff067e24 */ /* 0x000fe2000f8e00ff */
[----:B------:R-:W-:Y:S01]  /*6ba0*/  LOP3.LUT R32, R32, R33, RZ, 0x3c, !PT ;  /* 0x0000002120207212 */ /* 0x000fe200078e3cff */
[----:B------:R-:W-:Y:S01]  /*6bb0*/  IMAD.X R33, RZ, RZ, R5, P0 ;  /* 0x000000ffff217224 */ /* 0x000fe200000e0605 */
[----:B------:R-:W-:Y:S01]  /*6bc0*/  SHF.R.U64 R36, R36, 0x3, RZ ;  /* 0x0000000324247819 */ /* 0x000fe200000012ff */
[----:B------:R-:W-:Y:S01]  /*6bd0*/  SHFL.IDX PT, R20, R14, RZ, 0x1c1f ;  /* 0x001c1fff0e147589 */ /* 0x000fe200000e0000 */
[----:B------:R-:W-:Y:S01]  /*6be0*/  SHF.R.U64 R24, R24, 0x3, RZ ;  /* 0x0000000318187819 */ /* 0x000fe200000012ff */
[----:B------:R-:W-:Y:S01]  /*6bf0*/  IMAD R27, R6, 0x80, R201 ;  /* 0x00000080061b7824 */ /* 0x000fe200078e02c9 */
[----:B------:R-:W-:Y:S01]  /*6c00*/  SHF.R.U64 R28, R28, 0x3, RZ ;  /* 0x000000031c1c7819 */ /* 0x000fe200000012ff */
[----:B------:R-:W-:Y:S01]  /*6c10*/  SHFL.IDX PT, R50, R14, 0x1, 0x1c1f ;  /* 0x003c1f000e327f89 */ /* 0x000fe200000e0000 */
[----:B------:R-:W-:Y:S01]  /*6c20*/  SHF.R.U64 R56, R56, 0x3, RZ ;  /* 0x0000000338387819 */ /* 0x000fe200000012ff */
[----:B------:R-:W-:Y:S01]  /*6c30*/  VIADD R6, R27, 0x8 ;  /* 0x000000081b067836 */ /* 0x000fe20000000000 */
[----:B------:R-:W-:-:S02]  /*6c40*/  IADD3 R61, P0, R4, 0x9000, RZ ;  /* 0x00009000043d7810 */ /* 0x000fc40007f1e0ff */
[----:B------:R-:W-:Y:S02]  /*6c50*/  LEA.HI.X R15, R10, UR9, R11, 0x2, P6 ;  /* 0x000000090a0f7c11 */ /* 0x000fe4000b0f140b */
[----:B------:R-:W-:Y:S01]  /*6c60*/  LOP3.LUT R36, R36, R37, RZ, 0x3c, !PT ;  /* 0x0000002524247212 */ /* 0x000fe200078e3cff */
[--C-:B------:R-:W-:Y:S01]  /*6c70*/  IMAD.X R37, RZ, RZ, R5.reuse, P2 ;  /* 0x000000ffff257224 */ /* 0x100fe200010e0605 */
[----:B------:R-:W-:Y:S01]  /*6c80*/  LOP3.LUT R24, R24, R25, RZ, 0x3c, !PT ;  /* 0x0000001918187212 */ /* 0x000fe200078e3cff */
[--C-:B------:R-:W-:Y:S01]  /*6c90*/  IMAD.X R25, RZ, RZ, R5.reuse, P5 ;  /* 0x000000ffff197224 */ /* 0x100fe200028e0605 */
[----:B------:R-:W-:Y:S01]  /*6ca0*/  LOP3.LUT R28, R28, R29, RZ, 0x3c, !PT ;  /* 0x0000001d1c1c7212 */ /* 0x000fe200078e3cff */
[--C-:B------:R-:W-:Y:S01]  /*6cb0*/  IMAD.X R29, RZ, RZ, R5.reuse, P4 ;  /* 0x000000ffff1d7224 */ /* 0x100fe200020e0605 */
[----:B------:R-:W-:Y:S01]  /*6cc0*/  LOP3.LUT R56, R56, R57, RZ, 0x3c, !PT ;  /* 0x0000003938387212 */ /* 0x000fe200078e3cff */
[----:B------:R-:W-:Y:S01]  /*6cd0*/  IMAD.X R57, RZ, RZ, R5, P3 ;  /* 0x000000ffff397224 */ /* 0x000fe200018e0605 */
[----:B------:R-:W-:Y:S01]  /*6ce0*/  LOP3.LUT R60, R61, 0x380, RZ, 0xc0, !PT ;  /* 0x000003803d3c7812 */ /* 0x000fe200078ec0ff */
[----:B------:R-:W0:Y:S01]  /*6cf0*/  SHFL.IDX PT, R21, R15, RZ, 0x1c1f ;  /* 0x001c1fff0f157589 */ /* 0x000e2200000e0000 */
[----:B------:R-:W-:-:S02]  /*6d00*/  IADD3 R11, P2, R4, 0xb000, RZ ;  /* 0x0000b000040b7810 */ /* 0x000fc40007f5e0ff */
[C---:B------:R-:W-:Y:S01]  /*6d10*/  IADD3 R41, P6, R4.reuse, 0x6000, RZ ;  /* 0x0000600004297810 */ /* 0x040fe20007fde0ff */
[----:B------:R-:W1:Y:S01]  /*6d20*/  SHFL.IDX PT, R51, R15, 0x1, 0x1c1f ;  /* 0x003c1f000f337f89 */ /* 0x000e6200000e0000 */
[C---:B------:R-:W-:Y:S02]  /*6d30*/  IADD3 R45, P5, R4.reuse, 0x7000, RZ ;  /* 0x00007000042d7810 */ /* 0x040fe40007fbe0ff */
[C---:B------:R-:W-:Y:S02]  /*6d40*/  IADD3 R69, P4, R4.reuse, 0x8000, RZ ;  /* 0x0000800004457810 */ /* 0x040fe40007f9e0ff */
[----:B------:R-:W-:Y:S02]  /*6d50*/  IADD3 R49, P3, R4, 0xa000, RZ ;  /* 0x0000a00004317810 */ /* 0x000fe40007f7e0ff */
[----:B------:R-:W-:Y:S02]  /*6d60*/  SHF.R.U64 R60, R60, 0x3, RZ ;  /* 0x000000033c3c7819 */ /* 0x000fe400000012ff */
[----:B------:R-:W-:-:S02]  /*6d70*/  LOP3.LUT R10, R11, 0x380, RZ, 0xc0, !PT ;  /* 0x000003800b0a7812 */ /* 0x000fc400078ec0ff */
[----:B------:R-:W-:Y:S02]  /*6d80*/  LOP3.LUT R40, R41, 0x380, RZ, 0xc0, !PT ;  /* 0x0000038029287812 */ /* 0x000fe400078ec0ff */
[----:B------:R-:W-:Y:S02]  /*6d90*/  LOP3.LUT R44, R45, 0x380, RZ, 0xc0, !PT ;  /* 0x000003802d2c7812 */ /* 0x000fe400078ec0ff */
[----:B------:R-:W-:Y:S02]  /*6da0*/  LOP3.LUT R68, R69, 0x380, RZ, 0xc0, !PT ;  /* 0x0000038045447812 */ /* 0x000fe400078ec0ff */
[----:B------:R-:W-:Y:S02]  /*6db0*/  LOP3.LUT R48, R49, 0x380, RZ, 0xc0, !PT ;  /* 0x0000038031307812 */ /* 0x000fe400078ec0ff */
[----:B------:R-:W-:Y:S01]  /*6dc0*/  LOP3.LUT R60, R60, R61, RZ, 0x3c, !PT ;  /* 0x0000003d3c3c7212 */ /* 0x000fe200078e3cff */
[----:B------:R-:W-:Y:S01]  /*6dd0*/  IMAD.X R61, RZ, RZ, R5, P0 ;  /* 0x000000ffff3d7224 */ /* 0x000fe200000e0605 */
[----:B------:R-:W-:-:S02]  /*6de0*/  SHF.R.U64 R10, R10, 0x3, RZ ;  /* 0x000000030a0a7819 */ /* 0x000fc400000012ff */
[----:B------:R-:W-:Y:S02]  /*6df0*/  SHF.R.U64 R40, R40, 0x3, RZ ;  /* 0x0000000328287819 */ /* 0x000fe400000012ff */
[----:B------:R-:W-:Y:S02]  /*6e00*/  SHF.R.U64 R44, R44, 0x3, RZ ;  /* 0x000000032c2c7819 */ /* 0x000fe400000012ff */
[----:B------:R-:W-:Y:S02]  /*6e10*/  SHF.R.U64 R68, R68, 0x3, RZ ;  /* 0x0000000344447819 */ /* 0x000fe400000012ff */
[----:B------:R-:W-:Y:S02]  /*6e20*/  SHF.R.U64 R48, R48, 0x3, RZ ;  /* 0x0000000330307819 */ /* 0x000fe400000012ff */
[----:B------:R-:W-:Y:S02]  /*6e30*/  LOP3.LUT P0, RZ, R23, 0x3, RZ, 0xc0, !PT ;  /* 0x0000000317ff7812 */ /* 0x000fe4000780c0ff */
[----:B------:R-:W-:Y:S01]  /*6e40*/  LOP3.LUT R10, R10, R11, RZ, 0x3c, !PT ;  /* 0x0000000b0a0a7212 */ /* 0x000fe200078e3cff */
[--C-:B------:R-:W-:Y:S01]  /*6e50*/  IMAD.X R11, RZ, RZ, R5.reuse, P2 ;  /* 0x000000ffff0b7224 */ /* 0x100fe200010e0605 */
        /* <DEDUP_REMOVED lines=8> */
[----:B------:R-:W-:-:S02]  /*6ee0*/  ISETP.GE.OR P2, PT, R27, R84, P0 ;  /* 0x000000541b00720c */ /* 0x000fc40000746670 */
[----:B------:R-:W-:Y:S02]  /*6ef0*/  ISETP.GE.OR P0, PT, R6, R84, P0 ;  /* 0x000000540600720c */ /* 0x000fe40000706670 */
[C---:B------:R-:W-:Y:S02]  /*6f00*/  IADD3 R77, P6, R4.reuse, 0xc000, RZ ;  /* 0x0000c000044d7810 */ /* 0x040fe40007fde0ff */
[C---:B------:R-:W-:Y:S02]  /*6f10*/  IADD3 R73, P5, R4.reuse, 0xd000, RZ ;  /* 0x0000d00004497810 */ /* 0x040fe40007fbe0ff */
[C---:B------:R-:W-:Y:S02]  /*6f20*/  IADD3 R65, P4, R4.reuse, 0xe000, RZ ;  /* 0x0000e00004417810 */ /* 0x040fe40007f9e0ff */
[C---:B------:R-:W-:Y:S02]  /*6f30*/  LOP3.LUT R13, R4.reuse, 0x380, RZ, 0xc0, !PT ;  /* 0x00000380040d7812 */ /* 0x040fe400078ec0ff */
[----:B------:R-:W-:Y:S01]  /*6f40*/  IADD3 R12, P3, R4, 0xf000, RZ ;  /* 0x0000f000040c7810 */ /* 0x000fe20007f7e0ff */
[----:B0-----:R0:W-:Y:S01]  /*6f50*/  @!P2 ST.E desc[UR40][R20.64], R9 ;  /* 0x000000091400a985 */ /* 0x0011e2000c101928 */
[----:B------:R-:W-:-:S02]  /*6f60*/  LOP3.LUT R76, R77, 0x380, RZ, 0xc0, !PT ;  /* 0x000003804d4c7812 */ /* 0x000fc400078ec0ff */
[----:B------:R-:W-:Y:S01]  /*6f70*/  LOP3.LUT R72, R73, 0x380, RZ, 0xc0, !PT ;  /* 0x0000038049487812 */ /* 0x000fe200078ec0ff */
[----:B-1----:R1:W-:Y:S01]  /*6f80*/  @!P0 ST.E desc[UR40][R50.64], R8 ;  /* 0x0000000832008985 */ /* 0x0023e2000c101928 */
[----:B------:R-:W-:Y:S01]  /*6f90*/  LOP3.LUT R64, R65, 0x380, RZ, 0xc0, !PT ;  /* 0x0000038041407812 */ /* 0x000fe200078ec0ff */
[----:B------:R-:W-:Y:S01]  /*6fa0*/  IMAD.X R53, RZ, RZ, R5, P3 ;  /* 0x000000ffff357224 */ /* 0x000fe200018e0605 */
[----:B------:R-:W-:Y:S01]  /*6fb0*/  SHF.R.U64 R13, R13, 0x3, RZ ;  /* 0x000000030d0d7819 */ /* 0x000fe200000012ff */
[----:B------:R-:W-:Y:S01]  /*6fc0*/  UIMAD UR7, UR11, UR12, URZ ;  /* 0x0000000c0b0772a4 */ /* 0x000fe2000f8e023f */
[----:B------:R-:W-:Y:S01]  /*6fd0*/  LOP3.LUT R3, R12, 0x380, RZ, 0xc0, !PT ;  /* 0x000003800c037812 */ /* 0x000fe200078ec0ff */
[----:B------:R-:W-:Y:S01]  /*6fe0*/  UIMAD.WIDE.U32 UR8, UR4, UR12, URZ ;  /* 0x0000000c040872a5 */ /* 0x000fe2000f8e003f */
[----:B------:R-:W-:Y:S01]  /*6ff0*/  SHF.R.U64 R76, R76, 0x3, RZ ;  /* 0x000000034c4c7819 */ /* 0x000fe200000012ff */
[----:B0-----:R-:W0:Y:S01]  /*7000*/  @P1 LDC R21, c[0x0][0xbf0] ;  /* 0x0002fc00ff151b82 */ /* 0x001e220000000800 */
[----:B------:R-:W-:Y:S01]  /*7010*/  SHF.R.U64 R72, R72, 0x3, RZ ;  /* 0x0000000348487819 */ /* 0x000fe200000012ff */
[----:B------:R-:W-:Y:S01]  /*7020*/  ULDC.64 UR10, c[0x0][0xae8] ;  /* 0x0002ba00000a7ab9 */ /* 0x000fe20000000a00 */
[----:B------:R-:W-:Y:S01]  /*7030*/  SHF.R.U64 R64, R64, 0x3, RZ ;  /* 0x0000000340407819 */ /* 0x000fe200000012ff */
[----:B------:R-:W-:Y:S01]  /*7040*/  IMAD.U32 R20, RZ, RZ, UR44 ;  /* 0x0000002cff147e24 */ /* 0x000fe2000f8e00ff */
[----:B------:R-:W-:Y:S01]  /*7050*/  LOP3.LUT R4, R13, R4, RZ, 0x3c, !PT ;  /* 0x000000040d047212 */ /* 0x000fe200078e3cff */
[----:B------:R-:W5:Y:S01]  /*7060*/  LD.E.128 R24, desc[UR40][R24.64] ;  /* 0x0000002818187980 */ /* 0x000f62000c101d00 */
[----:B------:R-:W-:-:S02]  /*7070*/  SHF.R.U64 R3, R3, 0x3, RZ ;  /* 0x0000000303037819 */ /* 0x000fc400000012ff */
[----:B------:R-:W-:Y:S01]  /*7080*/  LOP3.LUT R76, R76, R77, RZ, 0x3c, !PT ;  /* 0x0000004d4c4c7212 */ /* 0x000fe200078e3cff */
[--C-:B------:R-:W-:Y:S01]  /*7090*/  IMAD.X R77, RZ, RZ, R5.reuse, P6 ;  /* 0x000000ffff4d7224 */ /* 0x100fe200030e0605 */
[----:B------:R-:W-:Y:S01]  /*70a0*/  LOP3.LUT R72, R72, R73, RZ, 0x3c, !PT ;  /* 0x0000004948487212 */ /* 0x000fe200078e3cff */
[--C-:B------:R-:W-:Y:S01]  /*70b0*/  IMAD.X R73, RZ, RZ, R5.reuse, P5 ;  /* 0x000000ffff497224 */ /* 0x100fe200028e0605 */
[----:B------:R-:W-:Y:S01]  /*70c0*/  LOP3.LUT R64, R64, R65, RZ, 0x3c, !PT ;  /* 0x0000004140407212 */ /* 0x000fe200078e3cff */
[----:B------:R-:W-:Y:S01]  /*70d0*/  IMAD.X R65, RZ, RZ, R5, P4 ;  /* 0x000000ffff417224 */ /* 0x000fe200020e0605 */
[----:B------:R-:W-:Y:S01]  /*70e0*/  LOP3.LUT R52, R3, R12, RZ, 0x3c, !PT ;  /* 0x0000000c03347212 */ /* 0x000fe200078e3cff */
[----:B------:R-:W-:Y:S01]  /*70f0*/  UIMAD UR7, UR4, UR13, UR7 ;  /* 0x0000000d040772a4 */ /* 0x000fe2000f8e0207 */
[----:B------:R2:W5:Y:S01]  /*7100*/  LD.E.128 R12, desc[UR40][R4.64] ;  /* 0x00000028040c7980 */ /* 0x000562000c101d00 */
[----:B------:R-:W-:Y:S02]  /*7110*/  IMAD R3, R19, 0x20, R22 ;  /* 0x0000002013037824 */ /* 0x000fe400078e0216 */
[----:B------:R-:W-:Y:S01]  /*7120*/  IMAD.U32 R87, RZ, RZ, UR44 ;  /* 0x0000002cff577e24 */ /* 0x000fe2000f8e00ff */
[----:B------:R-:W5:Y:S04]  /*7130*/  LD.E.128 R28, desc[UR40][R28.64] ;  /* 0x000000281c1c7980 */ /* 0x000f68000c101d00 */
[----:B------:R-:W5:Y:S01]  /*7140*/  LD.E.128 R32, desc[UR40][R32.64] ;  /* 0x0000002820207980 */ /* 0x000f62000c101d00 */
[----:B--2---:R-:W2:Y:S01]  /*7150*/  @P1 LDC R5, c[0x0][0xbec] ;  /* 0x0002fb00ff051b82 */ /* 0x004ea20000000800 */
[----:B------:R-:W-:-:S02]  /*7160*/  UIADD3 UR9, UR9, UR7, URZ ;  /* 0x0000000709097290 */ /* 0x000fc4000fffe03f */
[----:B------:R-:W5:Y:S01]  /*7170*/  LD.E.128 R56, desc[UR40][R56.64] ;  /* 0x0000002838387980 */ /* 0x000f62000c101d00 */
[----:B------:R-:W-:Y:S01]  /*7180*/  UIMAD UR4, UR14, UR10, URZ ;  /* 0x0000000a0e0472a4 */ /* 0x000fe2000f8e023f */
[----:B------:R-:W-:Y:S01]  /*7190*/  IMAD R20, R20, 0x80, R3 ;  /* 0x0000008014147824 */ /* 0x000fe200078e0203 */
[----:B------:R-:W-:Y:S01]  /*71a0*/  UIMAD.WIDE.U32 UR8, UR43, UR10, UR8 ;  /* 0x0000000a2b0872a5 */ /* 0x000fe2000f8e0008 */
[----:B------:R-:W5:Y:S01]  /*71b0*/  LD.E.128 R36, desc[UR40][R36.64] ;  /* 0x0000002824247980 */ /* 0x000f62000c101d00 */
[----:B------:R-:W-:-:S03]  /*71c0*/  UIMAD UR4, UR43, UR11, UR4 ;  /* 0x0000000b2b0472a4 */ /* 0x000fc6000f8e0204 */
[----:B------:R-:W-:Y:S01]  /*71d0*/  ULDC.64 UR10, c[0x0][0xaf0] ;  /* 0x0002bc00000a7ab9 */ /* 0x000fe20000000a00 */
[----:B------:R-:W-:Y:S01]  /*71e0*/  UIADD3 UR9, UR9, UR4, URZ ;  /* 0x0000000409097290 */ /* 0x000fe2000fffe03f */
[----:B------:R-:W5:Y:S01]  /*71f0*/  LD.E.128 R40, desc[UR40][R40.64] ;  /* 0x0000002828287980 */ /* 0x000f62000c101d00 */
[----:B------:R-:W-:Y:S01]  /*7200*/  UIMAD UR4, UR45, UR10, URZ ;  /* 0x0000000a2d0472a4 */ /* 0x000fe2000f8e023f */
[----:B------:R-:W-:Y:S01]  /*7210*/  IMAD.MOV.U32 R3, RZ, RZ, R20 ;  /* 0x000000ffff037224 */ /* 0x000fe200078e0014 */
[----:B------:R-:W-:Y:S01]  /*7220*/  UIMAD.WIDE.U32 UR8, UR46, UR10, UR8 ;  /* 0x0000000a2e0872a5 */ /* 0x000fe2000f8e0008 */
[----:B------:R-:W5:Y:S01]  /*7230*/  LD.E.128 R44, desc[UR40][R44.64] ;  /* 0x000000282c2c7980 */ /* 0x000f62000c101d00 */
[----:B------:R-:W-:-:S03]  /*7240*/  UIMAD UR4, UR46, UR11, UR4 ;  /* 0x0000000b2e0472a4 */ /* 0x000fc6000f8e0204 */
[----:B------:R-:W5:Y:S01]  /*7250*/  LD.E.128 R68, desc[UR40][R68.64] ;  /* 0x0000002844447980 */ /* 0x000f62000c101d00 */
[----:B--2---:R-:W-:Y:S01]  /*7260*/  @P1 IMAD.HI.U32 R4, R20, R5, RZ ;  /* 0x0000000514041227 */ /* 0x004fe200078e00ff */
[----:B------:R-:W-:Y:S02]  /*7270*/  UIADD3 UR4, UR9, UR4, URZ ;  /* 0x0000000409047290 */ /* 0x000fe4000fffe03f */
[----:B------:R-:W5:Y:S02]  /*7280*/  LD.E.128 R60, desc[UR40][R60.64] ;  /* 0x000000283c3c7980 */ /* 0x000f64000c101d00 */
[----:B0-----:R-:W-:Y:S01]  /*7290*/  @P1 SHF.R.U32.HI R3, RZ, R21, R4 ;  /* 0x00000015ff031219 */ /* 0x001fe20000011604 */
[----:B------:R-:W-:Y:S01]  /*72a0*/  IMAD.U32 R4, RZ, RZ, UR8 ;  /* 0x00000008ff047e24 */ /* 0x000fe2000f8e00ff */
[----:B-1----:R-:W5:Y:S02]  /*72b0*/  LD.E.128 R48, desc[UR40][R48.64] ;  /* 0x0000002830307980 */ /* 0x002f64000c101d00 */
[--C-:B------:R-:W-:Y:S01]  /*72c0*/  SHF.R.S32.HI R6, RZ, 0x1f, R3.reuse ;  /* 0x0000001fff067819 */ /* 0x100fe20000011403 */
[----:B------:R-:W-:Y:S01]  /*72d0*/  IMAD.MOV R21, RZ, RZ, -R3 ;  /* 0x000000ffff157224 */ /* 0x000fe200078e0a03 */
[----:B------:R-:W5:Y:S01]  /*72e0*/  LD.E.128 R8, desc[UR40][R10.64] ;  /* 0x000000280a087980 */ /* 0x000f62000c101d00 */
[----:B------:R-:W-:Y:S01]  /*72f0*/  IMAD.U32 R5, RZ, RZ, UR9 ;  /* 0x00000009ff057e24 */ /* 0x000fe2000f8e00ff */
[----:B------:R-:W-:Y:S01]  /*7300*/  ULDC.64 UR8, c[0x0][0xae0] ;  /* 0x0002b80000087ab9 */ /* 0x000fe20000000a00 */
[----:B------:R-:W-:Y:S01]  /*7310*/  IMAD.U32 R5, RZ, RZ, UR4 ;  /* 0x00000004ff057e24 */ /* 0x000fe2000f8e00ff */
[----:B------:R-:W5:Y:S01]  /*7320*/  LD.E.128 R76, desc[UR40][R76.64] ;  /* 0x000000284c4c7980 */ /* 0x000f62000c101d00 */
[----:B------:R-:W-:-:S02]  /*7330*/  IMAD R6, R6, UR8, RZ ;  /* 0x0000000806067c24 */ /* 0x000fc4000f8e02ff */
[----:B------:R-:W-:Y:S01]  /*7340*/  IMAD R21, R80, R21, R20 ;  /* 0x0000001550157224 */ /* 0x000fe200078e0214 */
[----:B------:R-:W5:Y:S01]  /*7350*/  LD.E.128 R72, desc[UR40][R72.64] ;  /* 0x0000002848487980 */ /* 0x000f62000c101d00 */
[C---:B------:R-:W-:Y:S02]  /*7360*/  IMAD R81, R3.reuse, UR9, R6 ;  /* 0x0000000903517c24 */ /* 0x040fe4000f8e0206 */
[----:B------:R-:W-:Y:S01]  /*7370*/  IMAD.WIDE.U32 R4, R3, UR8, R4 ;  /* 0x0000000803047c25 */ /* 0x000fe2000f8e0004 */
[----:B------:R-:W5:Y:S01]  /*7380*/  LD.E.128 R64, desc[UR40][R64.64] ;  /* 0x0000002840407980 */ /* 0x000f62000c101d00 */
[----:B------:R-:W-:Y:S01]  /*7390*/  SHF.R.S32.HI R3, RZ, 0x1f, R21 ;  /* 0x0000001fff037819 */ /* 0x000fe20000011415 */
[----:B------:R-:W-:Y:S02]  /*73a0*/  ULDC.64 UR8, c[0x0][0xad8] ;  /* 0x0002b60000087ab9 */ /* 0x000fe40000000a00 */
[----:B------:R-:W5:Y:S01]  /*73b0*/  LD.E.128 R52, desc[UR40][R52.64] ;  /* 0x0000002834347980 */ /* 0x000f62000c101d00 */
[----:B------:R-:W-:Y:S01]  /*73c0*/  IMAD R87, R87, 0x80, R22 ;  /* 0x0000008057577824 */ /* 0x000fe200078e0216 */
[----:B------:R-:W-:Y:S01]  /*73d0*/  @!PT LDS RZ, [RZ] ;  /* 0x00000000fffff984 */ /* 0x000fe20000000800 */
[----:B------:R-:W-:Y:S01]  /*73e0*/  @!PT LDS RZ, [RZ] ;  /* 0x00000000fffff984 */ /* 0x000fe20000000800 */
[----:B------:R-:W-:Y:S01]  /*73f0*/  @!PT LDS RZ, [RZ] ;  /* 0x00000000fffff984 */ /* 0x000fe20000000800 */
[----:B------:R-:W-:Y:S01]  /*7400*/  @!PT LDS RZ, [RZ] ;  /* 0x00000000fffff984 */ /* 0x000fe20000000800 */
[----:B------:R0:W-:Y:S06]  /*7410*/  MEMBAR.ALL.CTA ;  /* 0x0000000000007992 */ /* 0x0001ec0000008000 */
[----:B0-----:R-:W0:Y:S01]  /*7420*/  FENCE.VIEW.ASYNC.S ;  /* 0x00000000000073c6 */ /* 0x001e220000000000 */
[----:B------:R-:W-:-:S02]  /*7430*/  IMAD.IADD R5, R5, 0x1, R81 ;  /* 0x0000000105057824 */ /* 0x000fc400078e0251 */
[----:B------:R-:W-:Y:S02]  /*7440*/  IMAD R6, R3, UR8, RZ ;  /* 0x0000000803067c24 */ /* 0x000fe4000f8e02ff */
[----:B------:R-:W-:Y:S02]  /*7450*/  VIADD R3, R87, 0x20 ;  /* 0x0000002057037836 */ /* 0x000fe40000000000 */
[C---:B------:R-:W-:Y:S02]  /*7460*/  IMAD R81, R21.reuse, UR9, R6 ;  /* 0x0000000915517c24 */ /* 0x040fe4000f8e0206 */
[----:B------:R-:W-:Y:S01]  /*7470*/  IMAD.WIDE.U32 R4, R21, UR8, R4 ;  /* 0x0000000815047c25 */ /* 0x000fe2000f8e0004 */
[-C--:B------:R-:W-:Y:S01]  /*7480*/  ISETP.GE.AND P1, PT, R3, R84.reuse, PT ;  /* 0x000000540300720c */ /* 0x080fe20003f26270 */
[----:B------:R-:W-:Y:S01]  /*7490*/  ULDC.64 UR8, c[0x0][0xa80] ;  /* 0x0002a00000087ab9 */ /* 0x000fe20000000a00 */
[C---:B------:R-:W-:Y:S01]  /*74a0*/  ISETP.GE.AND P2, PT, R87.reuse, R84, PT ;  /* 0x000000545700720c */ /* 0x040fe20003f46270 */
[----:B------:R-:W-:Y:S01]  /*74b0*/  VIADD R3, R87, 0x40 ;  /* 0x0000004057037836 */ /* 0x000fe20000000000 */
[----:B------:R-:W-:Y:S01]  /*74c0*/  LEA R6, P3, R4, UR8, 0x1 ;  /* 0x0000000804067c11 */ /* 0x000fe2000f8608ff */
[----:B------:R-:W-:-:S02]  /*74d0*/  IMAD.IADD R5, R5, 0x1, R81 ;  /* 0x0000000105057824 */ /* 0x000fc400078e0251 */
[----:B------:R-:W-:Y:S01]  /*74e0*/  VIADD R0, R0, 0x22820 ;  /* 0x0002282000007836 */ /* 0x000fe20000000000 */
[----:B------:R-:W-:Y:S02]  /*74f0*/  ISETP.GE.AND P0, PT, R3, R84, PT ;  /* 0x000000540300720c */ /* 0x000fe40003f06270 */
[----:B------:R-:W-:Y:S02]  /*7500*/  LEA.HI.X R3, R4, UR9, R5, 0x1, P3 ;  /* 0x0000000904037c11 */ /* 0x000fe400098f0c05 */
[----:B------:R-:W-:Y:S01]  /*7510*/  PRMT R0, RZ, 0x654, R0 ;  /* 0x00000654ff007816 */ /* 0x000fe20000000000 */
[----:B0-----:R0:W1:Y:S01]  /*7520*/  SHFL.IDX PT, R85, R6, RZ, 0x181f ;  /* 0x00181fff06557589 */ /* 0x00106200000e0000 */
[----:B------:R-:W-:Y:S02]  /*7530*/  BSSY B1, `(.L_x_400) ;  /* 0x0000015000017945 */ /* 0x000fe40003800000 */
[----:B------:R0:W-:Y:S01]  /*7540*/  SYNCS.ARRIVE.TRANS64.RED.A1T0 RZ, [R0+URZ], RZ ;  /* 0x000000ff00ff79a7 */ /* 0x0001e2000810043f */
[----:B------:R0:W2:Y:S01]  /*7550*/  SHFL.IDX PT, R83, R3, RZ, 0x181f ;  /* 0x00181fff03537589 */ /* 0x0000a200000e0000 */
[----:B------:R-:W-:Y:S05]  /*7560*/  @P2 BRA `(.L_x_401) ;  /* 0x0000000000442947 */ /* 0x000fea0003800000 */
[----:B------:R-:W-:Y:S02]  /*7570*/  ULDC UR4, c[0x0][0xac8] ;  /* 0x0002b20000047ab9 */ /* 0x000fe40000000800 */
[----:B------:R-:W-:Y:S02]  /*7580*/  ISETP.GE.AND P5, PT, R2, UR4, PT ;  /* 0x0000000402007c0c */ /* 0x000fe4000bfa6270 */
[----:B------:R-:W-:Y:S02]  /*7590*/  ISETP.GE.AND P4, PT, R17, UR4, PT ;  /* 0x0000000411007c0c */ /* 0x000fe4000bf86270 */
[----:B------:R-:W-:Y:S02]  /*75a0*/  ISETP.GE.AND P3, PT, R16, UR4, PT ;  /* 0x0000000410007c0c */ /* 0x000fe4000bf66270 */
[----:B------:R-:W-:-:S07]  /*75b0*/  ISETP.GE.AND P2, PT, R18, UR4, PT ;  /* 0x0000000412007c0c */ /* 0x000fce000bf46270 */
[----:B-1----:R-:W-:-:S04]  /*75c0*/  @!P5 LEA R4, P6, R2, R85, 0x1 ;  /* 0x000000550204d211 */ /* 0x002fc800078c08ff */
[----:B--2---:R-:W-:Y:S02]  /*75d0*/  @!P5 LEA.HI.X R5, R2, R83, R208, 0x1, P6 ;  /* 0x000000530205d211 */ /* 0x004fe400030f0cd0 */
[----:B------:R-:W-:-:S03]  /*75e0*/  @!P4 LEA R20, P6, R17, R85, 0x1 ;  /* 0x000000551114c211 */ /* 0x000fc600078c08ff */
[----:B-----5:R3:W-:Y:S01]  /*75f0*/  @!P5 ST.E.128 desc[UR40][R4.64], R12 ;  /* 0x0000000c0400d985 */ /* 0x0207e2000c101d28 */
[----:B------:R-:W-:Y:S02]  /*7600*/  @!P4 LEA.HI.X R21, R17, R83, R207, 0x1, P6 ;  /* 0x000000531115c211 */ /* 0x000fe400030f0ccf */
[----:B------:R-:W-:-:S03]  /*7610*/  @!P3 LEA R80, P6, R16, R85, 0x1 ;  /* 0x000000551050b211 */ /* 0x000fc600078c08ff */
[----:B------:R3:W-:Y:S01]  /*7620*/  @!P4 ST.E.128 desc[UR40][R20.64], R56 ;  /* 0x000000381400c985 */ /* 0x0007e2000c101d28 */
[----:B------:R-:W-:Y:S02]  /*7630*/  @!P3 LEA.HI.X R81, R16, R83, R206, 0x1, P6 ;  /* 0x000000531051b211 */ /* 0x000fe400030f0cce */
[----:B------:R-:W-:-:S03]  /*7640*/  @!P2 LEA R82, P6, R18, R85, 0x1 ;  /* 0x000000551252a211 */ /* 0x000fc600078c08ff */
[----:B------:R3:W-:Y:S01]  /*7650*/  @!P3 ST.E.128 desc[UR40][R80.64], R68 ;  /* 0x000000445000b985 */ /* 0x0007e2000c101d28 */
[----:B------:R-:W-:-:S05]  /*7660*/  @!P2 LEA.HI.X R83, R18, R83, R205, 0x1, P6 ;  /* 0x000000531253a211 */ /* 0x000fca00030f0ccd */
[----:B------:R3:W-:Y:S04]  /*7670*/  @!P2 ST.E.128 desc[UR40][R82.64], R76 ;  /* 0x0000004c5200a985 */ /* 0x0007e8000c101d28 */
.L_x_401:
[----:B------:R-:W-:Y:S05]  /*7680*/  BSYNC B1 ;  /* 0x0000000000017941 */ /* 0x000fea0003800000 */
.L_x_400:
[----:B---3--:R3:W4:Y:S01]  /*7690*/  SHFL.IDX PT, R21, R3, 0x1, 0x181f ;  /* 0x00381f0003157f89 */ /* 0x00872200000e0000 */
[----:B------:R-:W-:Y:S03]  /*76a0*/  BSSY B1, `(.L_x_402) ;  /* 0x0000014000017945 */ /* 0x000fe60003800000 */
[----:B-----5:R3:W0:Y:S01]  /*76b0*/  SHFL.IDX PT, R15, R6, 0x1, 0x181f ;  /* 0x00381f00060f7f89 */ /* 0x02062200000e0000 */
[----:B------:R-:W-:Y:S05]  /*76c0*/  @P1 BRA `(.L_x_403) ;  /* 0x0000000000441947 */ /* 0x000fea0003800000 */
[----:B------:R-:W-:Y:S02]  /*76d0*/  ULDC UR4, c[0x0][0xac8] ;  /* 0x0002b20000047ab9 */ /* 0x000fe40000000800 */
[----:B------:R-:W-:Y:S02]  /*76e0*/  ISETP.GE.AND P4, PT, R2, UR4, PT ;  /* 0x0000000402007c0c */ /* 0x000fe4000bf86270 */
[----:B------:R-:W-:Y:S02]  /*76f0*/  ISETP.GE.AND P3, PT, R17, UR4, PT ;  /* 0x0000000411007c0c */ /* 0x000fe4000bf66270 */
[----:B------:R-:W-:Y:S02]  /*7700*/  ISETP.GE.AND P2, PT, R16, UR4, PT ;  /* 0x0000000410007c0c */ /* 0x000fe4000bf46270 */
[----:B------:R-:W-:-:S07]  /*7710*/  ISETP.GE.AND P1, PT, R18, UR4, PT ;  /* 0x0000000412007c0c */ /* 0x000fce000bf26270 */
[CC--:B0-----:R-:W-:Y:S02]  /*7720*/  @!P4 LEA R4, P6, R2.reuse, R15.reuse, 0x1 ;  /* 0x0000000f0204c211 */ /* 0x0c1fe400078c08ff */
[C---:B------:R-:W-:Y:S02]  /*7730*/  @!P3 LEA R12, P5, R17.reuse, R15, 0x1 ;  /* 0x0000000f110cb211 */ /* 0x040fe400078a08ff */
[----:B----4-:R-:W-:Y:S02]  /*7740*/  @!P4 LEA.HI.X R5, R2, R21, R208, 0x1, P6 ;  /* 0x000000150205c211 */ /* 0x010fe400030f0cd0 */
[----:B------:R-:W-:Y:S02]  /*7750*/  @!P2 LEA R14, P6, R16, R15, 0x1 ;  /* 0x0000000f100ea211 */ /* 0x000fe400078c08ff */
[----:B------:R-:W-:Y:S01]  /*7760*/  @!P3 LEA.HI.X R13, R17, R21, R207, 0x1, P5 ;  /* 0x00000015110db211 */ /* 0x000fe200028f0ccf */
[----:B------:R0:W-:Y:S01]  /*7770*/  @!P4 ST.E.128 desc[UR40][R4.64], R24 ;  /* 0x000000180400c985 */ /* 0x0001e2000c101d28 */
[----:B------:R-:W-:-:S02]  /*7780*/  @!P1 LEA R20, P5, R18, R15, 0x1 ;  /* 0x0000000f12149211 */ /* 0x000fc400078a08ff */
[-C--:B------:R-:W-:Y:S01]  /*7790*/  @!P2 LEA.HI.X R15, R16, R21.reuse, R206, 0x1, P6 ;  /* 0x00000015100fa211 */ /* 0x080fe200030f0cce */
[----:B------:R0:W-:Y:S01]  /*77a0*/  @!P3 ST.E.128 desc[UR40][R12.64], R36 ;  /* 0x000000240c00b985 */ /* 0x0001e2000c101d28 */
[----:B------:R-:W-:-:S03]  /*77b0*/  @!P1 LEA.HI.X R21, R18, R21, R205, 0x1, P5 ;  /* 0x0000001512159211 */ /* 0x000fc600028f0ccd */
[----:B------:R0:W-:Y:S04]  /*77c0*/  @!P2 ST.E.128 desc[UR40][R14.64], R60 ;  /* 0x0000003c0e00a985 */ /* 0x0001e8000c101d28 */
[----:B------:R0:W-:Y:S02]  /*77d0*/  @!P1 ST.E.128 desc[UR40][R20.64], R72 ;  /* 0x0000004814009985 */ /* 0x0001e4000c101d28 */
.L_x_403:
[----:B------:R-:W-:Y:S05]  /*77e0*/  BSYNC B1 ;  /* 0x0000000000017941 */ /* 0x000fea0003800000 */
.L_x_402:
[----:B0---4-:R0:W4:Y:S01]  /*77f0*/  SHFL.IDX PT, R21, R3, 0x2, 0x181f ;  /* 0x00581f0003157f89 */ /* 0x01112200000e0000 */
        /* <DEDUP_REMOVED lines=11> */
[----:B----4-:R-:W-:Y:S02]  /*78b0*/  @!P3 LEA.HI.X R5, R2, R21, R208, 0x1, P6 ;  /* 0x000000150205b211 */ /* 0x010fe400030f0cd0 */
[----:B------:R-:W-:Y:S02]  /*78c0*/  @!P0 LEA R20, P6, R18, R13, 0x1 ;  /* 0x0000000d12148211 */ /* 0x000fe400078c08ff */
[-C--:B------:R-:W-:Y:S01]  /*78d0*/  @!P2 LEA.HI.X R13, R17, R21.reuse, R207, 0x1, P5 ;  /* 0x00000015110da211 */ /* 0x080fe200028f0ccf */
[----:B------:R0:W-:Y:S01]  /*78e0*/  @!P3 ST.E.128 desc[UR40][R4.64], R28 ;  /* 0x0000001c0400b985 */ /* 0x0001e2000c101d28 */
[----:B------:R-:W-:-:S02]  /*78f0*/  @!P1 LEA.HI.X R15, R16, R21, R206, 0x1, P4 ;  /* 0x00000015100f9211 */ /* 0x000fc400020f0cce */
[----:B------:R-:W-:Y:S01]  /*7900*/  @!P0 LEA.HI.X R21, R18, R21, R205, 0x1, P6 ;  /* 0x0000001512158211 */ /* 0x000fe200030f0ccd */
[----:B------:R0:W-:Y:S04]  /*7910*/  @!P2 ST.E.128 desc[UR40][R12.64], R40 ;  /* 0x000000280c00a985 */ /* 0x0001e8000c101d28 */
[----:B------:R0:W-:Y:S04]  /*7920*/  @!P1 ST.E.128 desc[UR40][R14.64], R48 ;  /* 0x000000300e009985 */ /* 0x0001e8000c101d28 */
[----:B------:R0:W-:Y:S02]  /*7930*/  @!P0 ST.E.128 desc[UR40][R20.64], R64 ;  /* 0x0000004014008985 */ /* 0x0001e4000c101d28 */
.L_x_405:
[----:B------:R-:W-:Y:S05]  /*7940*/  BSYNC B1 ;  /* 0x0000000000017941 */ /* 0x000fea0003800000 */
.L_x_404:
[----:B------:R-:W-:Y:S01]  /*7950*/  VIADD R0, R87, 0x60 ;  /* 0x0000006057007836 */ /* 0x000fe20000000000 */
[----:B0--3--:R-:W3:Y:S04]  /*7960*/  SHFL.IDX PT, R3, R3, 0x3, 0x181f ;  /* 0x00781f0003037f89 */ /* 0x009ee800000e0000 */
[----:B------:R-:W-:Y:S01]  /*7970*/  ISETP.GE.AND P0, PT, R0, R84, PT ;  /* 0x000000540000720c */ /* 0x000fe20003f06270 */
[----:B----4-:R4:W0:-:S12]  /*7980*/  SHFL.IDX PT, R21, R6, 0x3, 0x181f ;  /* 0x00781f0006157f89 */ /* 0x01081800000e0000 */
[----:B----4-:R-:W-:Y:S05]  /*7990*/  @P0 BRA `(.L_x_406) ;  /* 0x0000000c00b40947 */ /* 0x010fea0003800000 */
[----:B------:R-:W-:Y:S02]  /*79a0*/  ULDC UR4, c[0x0][0xac8] ;  /* 0x0002b20000047ab9 */ /* 0x000fe40000000800 */
[----:B------:R-:W-:Y:S02]  /*79b0*/  ISETP.GE.AND P3, PT, R2, UR4, PT ;  /* 0x0000000402007c0c */ /* 0x000fe4000bf66270 */
[----:B------:R-:W-:Y:S02]  /*79c0*/  ISETP.GE.AND P4, PT, R17, UR4, PT ;  /* 0x0000000411007c0c */ /* 0x000fe4000bf86270 */
[----:B------:R-:W-:-:S09]  /*79d0*/  ISETP.GE.AND P5, PT, R16, UR4, PT ;  /* 0x0000000410007c0c */ /* 0x000fd2000bfa6270 */
[-C--:B0-----:R-:W-:Y:S02]  /*79e0*/  @!P3 LEA R4, P0, R2, R21.reuse, 0x1 ;  /* 0x000000150204b211 */ /* 0x081fe400078008ff */
[CC--:B------:R-:W-:Y:S02]  /*79f0*/  @!P4 LEA R12, P1, R17.reuse, R21.reuse, 0x1 ;  /* 0x00000015110cc211 */ /* 0x0c0fe400078208ff */
[----:B------:R-:W-:Y:S02]  /*7a00*/  @!P5 LEA R14, P2, R16, R21, 0x1 ;  /* 0x00000015100ed211 */ /* 0x000fe400078408ff */
[-C--:B---3--:R-:W-:Y:S02]  /*7a10*/  @!P3 LEA.HI.X R5, R2, R3.reuse, R208, 0x1, P0 ;  /* 0x000000030205b211 */ /* 0x088fe400000f0cd0 */
[-C--:B------:R-:W-:Y:S02]  /*7a20*/  @!P4 LEA.HI.X R13, R17, R3.reuse, R207, 0x1, P1 ;  /* 0x00000003110dc211 */ /* 0x080fe400008f0ccf */
[----:B------:R-:W-:Y:S01]  /*7a30*/  @!P5 LEA.HI.X R15, R16, R3, R206, 0x1, P2 ;  /* 0x00000003100fd211 */ /* 0x000fe200010f0cce */
[----:B------:R4:W-:Y:S01]  /*7a40*/  @!P3 ST.E.128 desc[UR40][R4.64], R32 ;  /* 0x000000200400b985 */ /* 0x0009e2000c101d28 */
[----:B------:R-:W-:-:S03]  /*7a50*/  ISETP.GE.AND P0, PT, R18, UR4, PT ;  /* 0x0000000412007c0c */ /* 0x000fc6000bf06270 */
[----:B------:R4:W-:Y:S04]  /*7a60*/  @!P4 ST.E.128 desc[UR40][R12.64], R44 ;  /* 0x0000002c0c00c985 */ /* 0x0009e8000c101d28 */
[----:B------:R4:W-:Y:S06]  /*7a70*/  @!P5 ST.E.128 desc[UR40][R14.64], R8 ;  /* 0x000000080e00d985 */ /* 0x0009ec000c101d28 */
[----:B------:R-:W-:Y:S05]  /*7a80*/  @P0 BRA `(.L_x_406) ;  /* 0x0000000c00780947 */ /* 0x000fea0003800000 */
[----:B----4-:R-:W-:-:S04]  /*7a90*/  LEA R4, P0, R18, R21, 0x1 ;  /* 0x0000001512047211 */ /* 0x010fc800078008ff */
[----:B------:R-:W-:-:S05]  /*7aa0*/  LEA.HI.X R5, R18, R3, R205, 0x1, P0 ;  /* 0x0000000312057211 */ /* 0x000fca00000f0ccd */
[----:B------:R0:W-:Y:S01]  /*7ab0*/  ST.E.128 desc[UR40][R4.64], R52 ;  /* 0x0000003404007985 */ /* 0x0001e2000c101d28 */
[----:B------:R-:W-:Y:S05]  /*7ac0*/  BRA `(.L_x_406) ;  /* 0x0000000c00687947 */ /* 0x000fea0003800000 */
.L_x_398:
[----:B------:R-:W-:Y:S01]  /*7ad0*/  ULDC.64 UR8, c[0x0][0xc00] ;  /* 0x0003000000087ab9 */ /* 0x000fe20000000a00 */
[----:B------:R-:W-:Y:S01]  /*7ae0*/  ULDC UR4, c[0x0][0xa88] ;  /* 0x0002a20000047ab9 */ /* 0x000fe20000000800 */
[----:B------:R-:W-:Y:S01]  /*7af0*/  UISETP.NE.U32.AND UP0, UPT, UR8, URZ, UPT ;  /* 0x0000003f0800728c */ /* 0x000fe2000bf05070 */
[----:B------:R-:W0:Y:S03]  /*7b00*/  LDC R13, c[0x0][0xbe8] ;  /* 0x0002fa00ff0d7b82 */ /* 0x000e260000000800 */
[----:B------:R-:W-:-:S03]  /*7b10*/  UISETP.NE.AND.EX UP0, UPT, UR9, URZ, UPT, UP0 ;  /* 0x0000003f0900728c */ /* 0x000fc6000bf05300 */
[----:B------:R-:W-:Y:S02]  /*7b20*/  ULDC.64 UR8, c[0x0][0xc00] ;  /* 0x0003000000087ab9 */ /* 0x000fe40000000a00 */
[----:B------:R-:W-:Y:S01]  /*7b30*/  UIMAD.WIDE UR8, UR46, 0x4, UR8 ;  /* 0x000000042e0878a5 */ /* 0x000fe2000f8e0208 */
[----:B------:R-:W-:-:S05]  /*7b40*/  PLOP3.LUT P2, PT, PT, PT, UP0, 0x80, 0x0 ;  /* 0x000000000000781c */ /* 0x000fca0003f4f008 */
[----:B------:R-:W-:Y:S02]  /*7b50*/  IMAD.U32 R4, RZ, RZ, UR8 ;  /* 0x00000008ff047e24 */ /* 0x000fe4000f8e00ff */
[----:B------:R-:W-:Y:S01]  /*7b60*/  IMAD.U32 R5, RZ, RZ, UR9 ;  /* 0x00000009ff057e24 */ /* 0x000fe2000f8e00ff */
[----:B------:R-:W-:Y:S02]  /*7b70*/  ULDC.64 UR8, c[0x0][0xc08] ;  /* 0x0003020000087ab9 */ /* 0x000fe40000000a00 */
[----:B------:R-:W-:-:S03]  /*7b80*/  UISETP.NE.U32.AND UP1, UPT, UR8, URZ, UPT ;  /* 0x0000003f0800728c */ /* 0x000fc6000bf25070 */
[----:B------:R-:W2:Y:S01]  /*7b90*/  @P2 LDG.E R3, desc[UR40][R4.64] ;  /* 0x0000002804032981 */ /* 0x000ea2000c1e1900 */
[----:B------:R-:W-:Y:S01]  /*7ba0*/  UISETP.NE.AND.EX UP1, UPT, UR9, URZ, UPT, UP1 ;  /* 0x0000003f0900728c */ /* 0x000fe2000bf25310 */
[----:B------:R-:W-:-:S05]  /*7bb0*/  IMAD.U32 R0, RZ, RZ, UR4 ;  /* 0x00000004ff007e24 */ /* 0x000fca000f8e00ff */
[----:B------:R-:W-:-:S05]  /*7bc0*/  PLOP3.LUT P3, PT, PT, PT, UP1, 0x80, 0x0 ;  /* 0x000000000000781c */ /* 0x000fca0003f6f018 */
[----:B------:R-:W-:Y:S02]  /*7bd0*/  @UP1 ULDC.64 UR8, c[0x0][0xc08] ;  /* 0x0003020000081ab9 */ /* 0x000fe40000000a00 */
[----:B------:R-:W-:-:S06]  /*7be0*/  @UP1 UIMAD.WIDE UR8, UR46, 0x4, UR8 ;  /* 0x000000042e0818a5 */ /* 0x000fcc000f8e0208 */
[----:B------:R-:W-:Y:S02]  /*7bf0*/  IMAD.U32 R8, RZ, RZ, UR8 ;  /* 0x00000008ff087e24 */ /* 0x000fe4000f8e00ff */
[----:B------:R-:W-:-:S05]  /*7c00*/  IMAD.U32 R9, RZ, RZ, UR9 ;  /* 0x00000009ff097e24 */ /* 0x000fca000f8e00ff */
[----:B------:R1:W5:Y:S01]  /*7c10*/  @P3 LDG.E R0, desc[UR40][R8.64] ;  /* 0x0000002808003981 */ /* 0x000362000c1e1900 */
[----:B0-----:R-:W-:Y:S01]  /*7c20*/  ISETP.NE.AND P0, PT, R13, 0x1, PT ;  /* 0x000000010d00780c */ /* 0x001fe20003f05270 */
[----:B------:R-:W-:Y:S01]  /*7c30*/  UMOV UR4, URZ ;  /* 0x0000003f00047c82 */ /* 0x000fe20008000000 */
[----:B------:R-:W-:Y:S01]  /*7c40*/  USHF.R.S32.HI UR11, URZ, 0x1f, UR43 ;  /* 0x0000001f3f0b7899 */ /* 0x000fe2000801142b */
[----:B------:R-:W-:-:S10]  /*7c50*/  ISETP.GE.AND P1, PT, R209, 0x80, PT ;  /* 0x00000080d100780c */ /* 0x000fd40003f26270 */
[----:B------:R-:W0:Y:S01]  /*7c60*/  @P0 LDC R11, c[0x0][0xbec] ;  /* 0x0002fb00ff0b0b82 */ /* 0x000e220000000800 */
[----:B--2---:R-:W-:-:S13]  /*7c70*/  @P2 R2UR UR4, R3 ;  /* 0x00000000030422ca */ /* 0x004fda00000e0000 */
[----:B------:R-:W-:Y:S01]  /*7c80*/  USHF.R.S32.HI UR10, URZ, 0x1f, UR4 ;  /* 0x0000001f3f0a7899 */ /* 0x000fe20008011404 */
[----:B01----:R-:W-:Y:S11]  /*7c90*/  @P3 BRA `(.L_x_407) ;  /* 0x0000000000103947 */ /* 0x003ff60003800000 */
[----:B------:R-:W-:Y:S05]  /*7ca0*/  @!P2 BRA `(.L_x_407) ;  /* 0x00000000000ca947 */ /* 0x000fea0003800000 */
[----:B------:R-:W2:Y:S04]  /*7cb0*/  LDG.E R3, desc[UR40][R4.64] ;  /* 0x0000002804037981 */ /* 0x000ea8000c1e1900 */
[----:B-----5:R-:W2:Y:S02]  /*7cc0*/  LDG.E R0, desc[UR40][R4.64+0x4] ;  /* 0x0000042804007981 */ /* 0x020ea4000c1e1900 */
[----:B--2---:R-:W-:-:S07]  /*7cd0*/  IMAD.IADD R0, R0, 0x1, -R3 ;  /* 0x0000000100007824 */ /* 0x004fce00078e0a03 */
.L_x_407:
[----:B------:R-:W-:Y:S01]  /*7ce0*/  USEL UR46, UR46, URZ, !UP0 ;  /* 0x0000003f2e2e7287 */ /* 0x000fe2000c000000 */
[----:B------:R-:W-:Y:S01]  /*7cf0*/  BSSY B1, `(.L_x_408) ;  /* 0x000002d000017945 */ /* 0x000fe20003800000 */
[----:B------:R-:W-:-:S03]  /*7d00*/  USEL UR45, UR45, URZ, !UP0 ;  /* 0x0000003f2d2d7287 */ /* 0x000fc6000c000000 */
[----:B------:R-:W-:Y:S09]  /*7d10*/  @P1 BRA `(.L_x_409) ;  /* 0x0000000000a81947 */ /* 0x000ff20003800000 */
[----:B------:R-:W0:Y:S01]  /*7d20*/  S2R R4, SR_TID.X ;  /* 0x0000000000047919 */ /* 0x000e220000002100 */
[----:B------:R-:W1:Y:S01]  /*7d30*/  LDC R6, c[0x0][0xbe8] ;  /* 0x0002fa00ff067b82 */ /* 0x000e620000000800 */
[----:B------:R-:W-:-:S04]  /*7d40*/  IMAD.U32 R3, RZ, RZ, UR44 ;  /* 0x0000002cff037e24 */ /* 0x000fc8000f8e00ff */
[----:B0-----:R-:W-:Y:S02]  /*7d50*/  IMAD R3, R3, 0x80, R4 ;  /* 0x0000008003037824 */ /* 0x001fe400078e0204 */
[----:B-1---5:R-:W-:Y:S02]  /*7d60*/  IMAD R4, R0, R6, RZ ;  /* 0x0000000600047224 */ /* 0x022fe400078e02ff */
[----:B------:R-:W-:-:S05]  /*7d70*/  VIADD R5, R3, 0xffffff80 ;  /* 0xffffff8003057836 */ /* 0x000fca0000000000 */
[----:B------:R-:W-:-:S13]  /*7d80*/  ISETP.GE.AND P1, PT, R5, R4, PT ;  /* 0x000000040500720c */ /* 0x000fda0003f26270 */
[----:B------:R-:W-:Y:S05]  /*7d90*/  @P1 BRA `(.L_x_409) ;  /* 0x0000000000881947 */ /* 0x000fea0003800000 */
[----:B------:R-:W-:Y:S01]  /*7da0*/  ISETP.NE.AND P1, PT, R6, 0x1, PT ;  /* 0x000000010600780c */ /* 0x000fe20003f25270 */
[----:B------:R-:W-:Y:S01]  /*7db0*/  ULDC.64 UR12, c[0x0][0xb90] ;  /* 0x0002e400000c7ab9 */ /* 0x000fe20000000a00 */
[----:B------:R-:W-:Y:S01]  /*7dc0*/  UMOV UR8, UR4 ;  /* 0x0000000400087c82 */ /* 0x000fe20008000000 */
[----:B------:R-:W-:Y:S01]  /*7dd0*/  UIMAD UR7, UR11, UR12, URZ ;  /* 0x0000000c0b0772a4 */ /* 0x000fe2000f8e023f */
[----:B------:R-:W-:Y:S02]  /*7de0*/  UMOV UR9, UR10 ;  /* 0x0000000a00097c82 */ /* 0x000fe40008000000 */
[----:B------:R-:W-:Y:S02]  /*7df0*/  UIMAD.WIDE.U32 UR8, UR43, UR12, UR8 ;  /* 0x0000000c2b0872a5 */ /* 0x000fe4000f8e0008 */
[----:B------:R-:W-:-:S03]  /*7e00*/  UIMAD UR7, UR43, UR13, UR7 ;  /* 0x0000000d2b0772a4 */ /* 0x000fc6000f8e0207 */
[----:B------:R-:W-:Y:S02]  /*7e10*/  ULDC.64 UR12, c[0x0][0xb98] ;  /* 0x0002e600000c7ab9 */ /* 0x000fe40000000a00 */
[----:B------:R-:W0:Y:S01]  /*7e20*/  @P1 LDC R4, c[0x0][0xbec] ;  /* 0x0002fb00ff041b82 */ /* 0x000e220000000800 */
[----:B------:R-:W-:Y:S02]  /*7e30*/  UIADD3 UR9, UR9, UR7, URZ ;  /* 0x0000000709097290 */ /* 0x000fe4000fffe03f */
[----:B------:R-:W-:Y:S02]  /*7e40*/  UIMAD UR7, UR45, UR12, URZ ;  /* 0x0000000c2d0772a4 */ /* 0x000fe4000f8e023f */
[----:B------:R-:W-:Y:S02]  /*7e50*/  UIMAD.WIDE.U32 UR8, UR46, UR12, UR8 ;  /* 0x0000000c2e0872a5 */ /* 0x000fe4000f8e0008 */
[----:B------:R-:W-:Y:S01]  /*7e60*/  UIMAD UR7, UR46, UR13, UR7 ;  /* 0x0000000d2e0772a4 */ /* 0x000fe2000f8e0207 */
[----:B------:R-:W1:Y:S02]  /*7e70*/  @P1 LDC R8, c[0x0][0xbf0] ;  /* 0x0002fc00ff081b82 */ /* 0x000e640000000800 */
[----:B------:R-:W-:Y:S01]  /*7e80*/  ULDC.64 UR12, c[0x0][0xb88] ;  /* 0x0002e200000c7ab9 */ /* 0x000fe20000000a00 */
[----:B0-----:R-:W-:-:S04]  /*7e90*/  @P1 IMAD.HI.U32 R3, R5, R4, RZ ;  /* 0x0000000405031227 */ /* 0x001fc800078e00ff */
[----:B------:R-:W-:Y:S01]  /*7ea0*/  IMAD.MOV.U32 R4, RZ, RZ, R5 ;  /* 0x000000ffff047224 */ /* 0x000fe200078e0005 */
[----:B-1----:R-:W-:Y:S01]  /*7eb0*/  @P1 SHF.R.U32.HI R4, RZ, R8, R3 ;  /* 0x00000008ff041219 */ /* 0x002fe20000011603 */
[----:B------:R-:W-:-:S04]  /*7ec0*/  IMAD.U32 R8, RZ, RZ, UR7 ;  /* 0x00000007ff087e24 */ /* 0x000fc8000f8e00ff */
[----:B------:R-:W-:-:S04]  /*7ed0*/  IMAD.MOV R3, RZ, RZ, -R4 ;  /* 0x000000ffff037224 */ /* 0x000fc800078e0a04 */
[----:B------:R-:W-:Y:S01]  /*7ee0*/  IMAD R3, R6, R3, R5 ;  /* 0x0000000306037224 */ /* 0x000fe200078e0205 */
[----:B------:R-:W-:Y:S02]  /*7ef0*/  SHF.R.S32.HI R5, RZ, 0x1f, R4 ;  /* 0x0000001fff057819 */ /* 0x000fe40000011404 */
[----:B------:R-:W-:Y:S02]  /*7f00*/  IADD3 R4, P1, R4, UR8, RZ ;  /* 0x0000000804047c10 */ /* 0x000fe4000ff3e0ff */
[----:B------:R-:W-:Y:S02]  /*7f10*/  SHF.R.S32.HI R6, RZ, 0x1f, R3 ;  /* 0x0000001fff067819 */ /* 0x000fe40000011403 */
[----:B------:R-:W-:Y:S01]  /*7f20*/  IADD3.X R5, R5, UR9, R8, P1, !PT ;  /* 0x0000000905057c10 */ /* 0x000fe20008ffe408 */
[----:B------:R-:W-:Y:S02]  /*7f30*/  ULDC.64 UR8, c[0x0][0xb50] ;  /* 0x0002d40000087ab9 */ /* 0x000fe40000000a00 */
[----:B------:R-:W-:-:S02]  /*7f40*/  IMAD R6, R6, UR12, RZ ;  /* 0x0000000c06067c24 */ /* 0x000fc4000f8e02ff */
[----:B------:R-:W-:-:S04]  /*7f50*/  IMAD.WIDE.U32 R4, R3, UR12, R4 ;  /* 0x0000000c03047c25 */ /* 0x000fc8000f8e0004 */
[----:B------:R-:W-:Y:S01]  /*7f60*/  IMAD R9, R3, UR13, R6 ;  /* 0x0000000d03097c24 */ /* 0x000fe2000f8e0206 */
[----:B------:R-:W-:-:S03]  /*7f70*/  LEA R8, P1, R4, UR8, 0x2 ;  /* 0x0000000804087c11 */ /* 0x000fc6000f8210ff */
[----:B------:R-:W-:-:S05]  /*7f80*/  IMAD.IADD R3, R5, 0x1, R9 ;  /* 0x0000000105037824 */ /* 0x000fca00078e0209 */
[----:B------:R-:W-:Y:S01]  /*7f90*/  LEA.HI.X R9, R4, UR9, R3, 0x2, P1 ;  /* 0x0000000904097c11 */ /* 0x000fe200088f1403 */
[----:B------:R-:W-:-:S05]  /*7fa0*/  IMAD.MOV.U32 R3, RZ, RZ, -0x800000 ;  /* 0xff800000ff037424 */ /* 0x000fca00078e00ff */
[----:B------:R0:W-:Y:S02]  /*7fb0*/  STG.E desc[UR40][R8.64], R3 ;  /* 0x0000000308007986 */ /* 0x0001e4000c101928 */
.L_x_409:
[----:B------:R-:W-:Y:S05]  /*7fc0*/  BSYNC B1 ;  /* 0x0000000000017941 */ /* 0x000fea0003800000 */
.L_x_408:
[----:B------:R-:W1:Y:S01]  /*7fd0*/  @P0 LDC R5, c[0x0][0xbf0] ;  /* 0x0002fc00ff050b82 */ /* 0x000e620000000800 */
[----:B------:R-:W-:Y:S01]  /*7fe0*/  ULDC.64 UR12, c[0x0][0xaa0] ;  /* 0x0002a800000c7ab9 */ /* 0x000fe20000000a00 */
[----:B0-----:R-:W-:Y:S01]  /*7ff0*/  IMAD R3, R19, 0x20, R22 ;  /* 0x0000002013037824 */ /* 0x001fe200078e0216 */
[----:B------:R-:W-:Y:S01]  /*8000*/  UIMAD UR7, UR10, UR12, URZ ;  /* 0x0000000c0a0772a4 */ /* 0x000fe2000f8e023f */
[----:B------:R-:W-:Y:S01]  /*8010*/  IMAD.U32 R8, RZ, RZ, UR44 ;  /* 0x0000002cff087e24 */ /* 0x000fe2000f8e00ff */
[----:B------:R-:W-:Y:S01]  /*8020*/  UIMAD.WIDE.U32 UR8, UR4, UR12, URZ ;  /* 0x0000000c040872a5 */ /* 0x000fe2000f8e003f */
[----:B------:R-:W-:Y:S01]  /*8030*/  IMAD.U32 R15, RZ, RZ, UR44 ;  /* 0x0000002cff0f7e24 */ /* 0x000fe2000f8e00ff */
[----:B------:R-:W-:Y:S01]  /*8040*/  UIMAD UR7, UR4, UR13, UR7 ;  /* 0x0000000d040772a4 */ /* 0x000fe2000f8e0207 */
[----:B------:R-:W-:Y:S01]  /*8050*/  IMAD R8, R8, 0x80, R3 ;  /* 0x0000008008087824 */ /* 0x000fe200078e0203 */
[----:B------:R-:W-:Y:S01]  /*8060*/  BSSY B1, `(.L_x_410) ;  /* 0x000003e000017945 */ /* 0x000fe20003800000 */
[----:B------:R-:W-:Y:S01]  /*8070*/  ULDC.64 UR12, c[0x0][0xae8] ;  /* 0x0002ba00000c7ab9 */ /* 0x000fe20000000a00 */
[----:B------:R-:W-:Y:S01]  /*8080*/  UIADD3 UR9, UR9, UR7, URZ ;  /* 0x0000000709097290 */ /* 0x000fe2000fffe03f */
[----:B------:R-:W-:Y:S01]  /*8090*/  @P0 IMAD.HI.U32 R4, R8, R11, RZ ;  /* 0x0000000b08040227 */ /* 0x000fe200078e00ff */
[----:B------:R-:W-:-:S02]  /*80a0*/  UIMAD UR4, UR11, UR12, URZ ;  /* 0x0000000c0b0472a4 */ /* 0x000fc4000f8e023f */
[----:B------:R-:W-:Y:S01]  /*80b0*/  UIMAD.WIDE.U32 UR8, UR43, UR12, UR8 ;  /* 0x0000000c2b0872a5 */ /* 0x000fe2000f8e0008 */
[----:B------:R-:W-:Y:S01]  /*80c0*/  IMAD.MOV.U32 R3, RZ, RZ, R8 ;  /* 0x000000ffff037224 */ /* 0x000fe200078e0008 */
[----:B------:R-:W-:Y:S01]  /*80d0*/  UIMAD UR4, UR43, UR13, UR4 ;  /* 0x0000000d2b0472a4 */ /* 0x000fe2000f8e0204 */
[----:B------:R-:W-:-:S03]  /*80e0*/  ULDC.64 UR10, c[0x0][0xaf0] ;  /* 0x0002bc00000a7ab9 */ /* 0x000fc60000000a00 */
[----:B------:R-:W-:Y:S02]  /*80f0*/  UIADD3 UR9, UR9, UR4, URZ ;  /* 0x0000000409097290 */ /* 0x000fe4000fffe03f */
[----:B------:R-:W-:Y:S01]  /*8100*/  UIMAD UR4, UR45, UR10, URZ ;  /* 0x0000000a2d0472a4 */ /* 0x000fe2000f8e023f */
[----:B-1----:R-:W-:Y:S01]  /*8110*/  @P0 SHF.R.U32.HI R3, RZ, R5, R4 ;  /* 0x00000005ff030219 */ /* 0x002fe20000011604 */
[----:B------:R-:W-:Y:S02]  /*8120*/  UIMAD.WIDE.U32 UR8, UR46, UR10, UR8 ;  /* 0x0000000a2e0872a5 */ /* 0x000fe4000f8e0008 */
[----:B------:R-:W-:Y:S01]  /*8130*/  UIMAD UR4, UR46, UR11, UR4 ;  /* 0x0000000b2e0472a4 */ /* 0x000fe2000f8e0204 */
[--C-:B------:R-:W-:Y:S01]  /*8140*/  SHF.R.S32.HI R4, RZ, 0x1f, R3.reuse ;  /* 0x0000001fff047819 */ /* 0x100fe20000011403 */
[----:B------:R-:W-:Y:S01]  /*8150*/  IMAD.MOV R9, RZ, RZ, -R3 ;  /* 0x000000ffff097224 */ /* 0x000fe200078e0a03 */
[----:B------:R-:W-:Y:S01]  /*8160*/  ULDC.64 UR10, c[0x0][0xae0] ;  /* 0x0002b800000a7ab9 */ /* 0x000fe20000000a00 */
[----:B------:R-:W-:-:S02]  /*8170*/  UIADD3 UR4, UR9, UR4, URZ ;  /* 0x0000000409047290 */ /* 0x000fc4000fffe03f */
[----:B------:R-:W-:Y:S02]  /*8180*/  IMAD.U32 R5, RZ, RZ, UR9 ;  /* 0x00000009ff057e24 */ /* 0x000fe4000f8e00ff */
[----:B------:R-:W-:Y:S02]  /*8190*/  IMAD R6, R4, UR10, RZ ;  /* 0x0000000a04067c24 */ /* 0x000fe4000f8e02ff */
[----:B------:R-:W-:Y:S01]  /*81a0*/  IMAD.U32 R4, RZ, RZ, UR8 ;  /* 0x00000008ff047e24 */ /* 0x000fe2000f8e00ff */
[----:B------:R-:W-:Y:S01]  /*81b0*/  ULDC.64 UR8, c[0x0][0xad8] ;  /* 0x0002b60000087ab9 */ /* 0x000fe20000000a00 */
[----:B------:R-:W-:Y:S02]  /*81c0*/  IMAD.U32 R5, RZ, RZ, UR4 ;  /* 0x00000004ff057e24 */ /* 0x000fe4000f8e00ff */
[----:B------:R-:W-:Y:S02]  /*81d0*/  IMAD R9, R13, R9, R8 ;  /* 0x000000090d097224 */ /* 0x000fe400078e0208 */
[----:B------:R-:W-:-:S02]  /*81e0*/  IMAD R11, R3, UR11, R6 ;  /* 0x0000000b030b7c24 */ /* 0x000fc4000f8e0206 */
[----:B------:R-:W-:Y:S01]  /*81f0*/  IMAD.WIDE.U32 R4, R3, UR10, R4 ;  /* 0x0000000a03047c25 */ /* 0x000fe2000f8e0004 */
[----:B------:R-:W-:-:S03]  /*8200*/  SHF.R.S32.HI R3, RZ, 0x1f, R9 ;  /* 0x0000001fff037819 */ /* 0x000fc60000011409 */
[----:B------:R-:W-:Y:S02]  /*8210*/  IMAD.IADD R5, R5, 0x1, R11 ;  /* 0x0000000105057824 */ /* 0x000fe400078e020b */
[----:B------:R-:W-:Y:S02]  /*8220*/  IMAD R6, R3, UR8, RZ ;  /* 0x0000000803067c24 */ /* 0x000fe4000f8e02ff */
[----:B------:R-:W-:Y:S02]  /*8230*/  IMAD R8, R15, 0x80, R22 ;  /* 0x000000800f087824 */ /* 0x000fe400078e0216 */
[----:B-----5:R-:W-:Y:S02]  /*8240*/  IMAD R13, R0, R13, RZ ;  /* 0x0000000d000d7224 */ /* 0x020fe400078e02ff */
[C---:B------:R-:W-:Y:S02]  /*8250*/  IMAD R3, R9.reuse, UR9, R6 ;  /* 0x0000000909037c24 */ /* 0x040fe4000f8e0206 */
[----:B------:R-:W-:Y:S01]  /*8260*/  IMAD.WIDE.U32 R4, R9, UR8, R4 ;  /* 0x0000000809047c25 */ /* 0x000fe2000f8e0004 */
[----:B------:R-:W-:Y:S01]  /*8270*/  ISETP.GE.AND P2, PT, R8, R13, PT ;  /* 0x0000000d0800720c */ /* 0x000fe20003f46270 */
[----:B------:R-:W-:-:S02]  /*8280*/  ULDC.64 UR8, c[0x0][0xa80] ;  /* 0x0002a00000087ab9 */ /* 0x000fc40000000a00 */
[----:B------:R-:W-:Y:S01]  /*8290*/  IMAD.IADD R3, R5, 0x1, R3 ;  /* 0x0000000105037824 */ /* 0x000fe200078e0203 */
[----:B------:R-:W-:Y:S01]  /*82a0*/  LEA R6, P3, R4, UR8, 0x1 ;  /* 0x0000000804067c11 */ /* 0x000fe2000f8608ff */
[----:B------:R-:W-:-:S03]  /*82b0*/  VIADD R0, R8, 0x20 ;  /* 0x0000002008007836 */ /* 0x000fc60000000000 */
[----:B------:R-:W-:Y:S01]  /*82c0*/  LEA.HI.X R3, R4, UR9, R3, 0x1, P3 ;  /* 0x0000000904037c11 */ /* 0x000fe200098f0c03 */
[----:B------:R0:W1:Y:S01]  /*82d0*/  SHFL.IDX PT, R9, R6, RZ, 0x181f ;  /* 0x00181fff06097589 */ /* 0x00006200000e0000 */
[-C--:B------:R-:W-:Y:S01]  /*82e0*/  ISETP.GE.AND P1, PT, R0, R13.reuse, PT ;  /* 0x0000000d0000720c */ /* 0x080fe20003f26270 */
[----:B------:R-:W-:Y:S02]  /*82f0*/  VIADD R0, R8, 0x40 ;  /* 0x0000004008007836 */ /* 0x000fe40000000000 */
[----:B------:R0:W2:Y:S03]  /*8300*/  SHFL.IDX PT, R5, R3, RZ, 0x181f ;  /* 0x00181fff03057589 */ /* 0x0000a600000e0000 */
[----:B------:R-:W-:Y:S01]  /*8310*/  ISETP.GE.AND P0, PT, R0, R13, PT ;  /* 0x0000000d0000720c */ /* 0x000fe20003f06270 */
[----:B------:R-:W-:-:S12]  /*8320*/  @P2 BRA `(.L_x_411) ;  /* 0x0000000000442947 */ /* 0x000fd80003800000 */
        /* <DEDUP_REMOVED lines=8> */
[----:B------:R3:W-:Y:S01]  /*83b0*/  @!P5 ST.E.128 desc[UR40][R10.64], RZ ;  /* 0x000000ff0a00d985 */ /* 0x0007e2000c101d28 */
[----:B------:R-:W-:Y:S02]  /*83c0*/  @!P4 LEA.HI.X R15, R17, R5, R207, 0x1, P6 ;  /* 0x00000005110fc211 */ /* 0x000fe400030f0ccf */
[----:B------:R-:W-:-:S03]  /*83d0*/  @!P3 LEA R20, P6, R16, R9, 0x1 ;  /* 0x000000091014b211 */ /* 0x000fc600078c08ff */
[----:B------:R3:W-:Y:S01]  /*83e0*/  @!P4 ST.E.128 desc[UR40][R14.64], RZ ;  /* 0x000000ff0e00c985 */ /* 0x0007e2000c101d28 */
[----:B------:R-:W-:Y:S02]  /*83f0*/  @!P3 LEA.HI.X R21, R16, R5, R206, 0x1, P6 ;  /* 0x000000051015b211 */ /* 0x000fe400030f0cce */
[----:B------:R-:W-:-:S03]  /*8400*/  @!P2 LEA R4, P6, R18, R9, 0x1 ;  /* 0x000000091204a211 */ /* 0x000fc600078c08ff */
[----:B------:R3:W-:Y:S01]  /*8410*/  @!P3 ST.E.128 desc[UR40][R20.64], RZ ;  /* 0x000000ff1400b985 */ /* 0x0007e2000c101d28 */
[----:B------:R-:W-:-:S05]  /*8420*/  @!P2 LEA.HI.X R5, R18, R5, R205, 0x1, P6 ;  /* 0x000000051205a211 */ /* 0x000fca00030f0ccd */
[----:B------:R3:W-:Y:S04]  /*8430*/  @!P2 ST.E.128 desc[UR40][R4.64], RZ ;  /* 0x000000ff0400a985 */ /* 0x0007e8000c101d28 */
.L_x_411:
[----:B------:R-:W-:Y:S05]  /*8440*/  BSYNC B1 ;  /* 0x0000000000017941 */ /* 0x000fea0003800000 */
.L_x_410:
[----:B--23--:R2:W3:Y:S01]  /*8450*/  SHFL.IDX PT, R5, R3, 0x1, 0x181f ;  /* 0x00381f0003057f89 */ /* 0x00c4e200000e0000 */
[----:B------:R-:W-:Y:S03]  /*8460*/  BSSY B1, `(.L_x_412) ;  /* 0x0000014000017945 */ /* 0x000fe60003800000 */
[----:B-1----:R2:W1:Y:S01]  /*8470*/  SHFL.IDX PT, R9, R6, 0x1, 0x181f ;  /* 0x00381f0006097f89 */ /* 0x00246200000e0000 */
[----:B------:R-:W-:Y:S05]  /*8480*/  @P1 BRA `(.L_x_413) ;  /* 0x0000000000441947 */ /* 0x000fea0003800000 */
[----:B------:R-:W-:Y:S02]  /*8490*/  ULDC UR4, c[0x0][0xac8] ;  /* 0x0002b20000047ab9 */ /* 0x000fe40000000800 */
[----:B------:R-:W-:Y:S02]  /*84a0*/  ISETP.GE.AND P4, PT, R2, UR4, PT ;  /* 0x0000000402007c0c */ /* 0x000fe4000bf86270 */
[----:B------:R-:W-:Y:S02]  /*84b0*/  ISETP.GE.AND P3, PT, R17, UR4, PT ;  /* 0x0000000411007c0c */ /* 0x000fe4000bf66270 */
[----:B------:R-:W-:Y:S02]  /*84c0*/  ISETP.GE.AND P2, PT, R16, UR4, PT ;  /* 0x0000000410007c0c */ /* 0x000fe4000bf46270 */
[----:B------:R-:W-:-:S07]  /*84d0*/  ISETP.GE.AND P1, PT, R18, UR4, PT ;  /* 0x0000000412007c0c */ /* 0x000fce000bf26270 */
[CC--:B-1----:R-:W-:Y:S02]  /*84e0*/  @!P4 LEA R10, P6, R2.reuse, R9.reuse, 0x1 ;  /* 0x00000009020ac211 */ /* 0x0c2fe400078c08ff */
[C---:B------:R-:W-:Y:S02]  /*84f0*/  @!P3 LEA R14, P5, R17.reuse, R9, 0x1 ;  /* 0x00000009110eb211 */ /* 0x040fe400078a08ff */
[----:B---3--:R-:W-:Y:S02]  /*8500*/  @!P4 LEA.HI.X R11, R2, R5, R208, 0x1, P6 ;  /* 0x00000005020bc211 */ /* 0x008fe400030f0cd0 */
[----:B------:R-:W-:Y:S02]  /*8510*/  @!P2 LEA R20, P6, R16, R9, 0x1 ;  /* 0x000000091014a211 */ /* 0x000fe400078c08ff */
[----:B------:R-:W-:Y:S01]  /*8520*/  @!P3 LEA.HI.X R15, R17, R5, R207, 0x1, P5 ;  /* 0x00000005110fb211 */ /* 0x000fe200028f0ccf */
[----:B------:R4:W-:Y:S01]  /*8530*/  @!P4 ST.E.128 desc[UR40][R10.64], RZ ;  /* 0x000000ff0a00c985 */ /* 0x0009e2000c101d28 */
[----:B------:R-:W-:-:S02]  /*8540*/  @!P1 LEA R4, P5, R18, R9, 0x1 ;  /* 0x0000000912049211 */ /* 0x000fc400078a08ff */
[-C--:B------:R-:W-:Y:S01]  /*8550*/  @!P2 LEA.HI.X R21, R16, R5.reuse, R206, 0x1, P6 ;  /* 0x000000051015a211 */ /* 0x080fe200030f0cce */
[----:B------:R4:W-:Y:S01]  /*8560*/  @!P3 ST.E.128 desc[UR40][R14.64], RZ ;  /* 0x000000ff0e00b985 */ /* 0x0009e2000c101d28 */
[----:B------:R-:W-:-:S03]  /*8570*/  @!P1 LEA.HI.X R5, R18, R5, R205, 0x1, P5 ;  /* 0x0000000512059211 */ /* 0x000fc600028f0ccd */
[----:B------:R4:W-:Y:S04]  /*8580*/  @!P2 ST.E.128 desc[UR40][R20.64], RZ ;  /* 0x000000ff1400a985 */ /* 0x0009e8000c101d28 */
[----:B------:R4:W-:Y:S02]  /*8590*/  @!P1 ST.E.128 desc[UR40][R4.64], RZ ;  /* 0x000000ff04009985 */ /* 0x0009e4000c101d28 */
.L_x_413:
[----:B------:R-:W-:Y:S05]  /*85a0*/  BSYNC B1 ;  /* 0x0000000000017941 */ /* 0x000fea0003800000 */
.L_x_412:
[----:B---34-:R3:W4:Y:S01]  /*85b0*/  SHFL.IDX PT, R5, R3, 0x2, 0x181f ;  /* 0x00581f0003057f89 */ /* 0x01872200000e0000 */
        /* <DEDUP_REMOVED lines=8> */
[-C--:B-1----:R-:W-:Y:S02]  /*8640*/  @!P3 LEA R10, P6, R2, R9.reuse, 0x1 ;  /* 0x00000009020ab211 */ /* 0x082fe400078c08ff */
[CC--:B------:R-:W-:Y:S02]  /*8650*/  @!P2 LEA R14, P5, R17.reuse, R9.reuse, 0x1 ;  /* 0x00000009110ea211 */ /* 0x0c0fe400078a08ff */
[----:B------:R-:W-:Y:S02]  /*8660*/  @!P1 LEA R20, P4, R16, R9, 0x1 ;  /* 0x0000000910149211 */ /* 0x000fe400078808ff */
[----:B----4-:R-:W-:Y:S02]  /*8670*/  @!P3 LEA.HI.X R11, R2, R5, R208, 0x1, P6 ;  /* 0x00000005020bb211 */ /* 0x010fe400030f0cd0 */
[----:B------:R-:W-:Y:S02]  /*8680*/  @!P0 LEA R4, P6, R18, R9, 0x1 ;  /* 0x0000000912048211 */ /* 0x000fe400078c08ff */
[-C--:B------:R-:W-:Y:S01]  /*8690*/  @!P2 LEA.HI.X R15, R17, R5.reuse, R207, 0x1, P5 ;  /* 0x00000005110fa211 */ /* 0x080fe200028f0ccf */
[----:B------:R1:W-:Y:S01]  /*86a0*/  @!P3 ST.E.128 desc[UR40][R10.64], RZ ;  /* 0x000000ff0a00b985 */ /* 0x0003e2000c101d28 */
[----:B------:R-:W-:-:S02]  /*86b0*/  @!P1 LEA.HI.X R21, R16, R5, R206, 0x1, P4 ;  /* 0x0000000510159211 */ /* 0x000fc400020f0cce */
[----:B------:R-:W-:Y:S01]  /*86c0*/  @!P0 LEA.HI.X R5, R18, R5, R205, 0x1, P6 ;  /* 0x0000000512058211 */ /* 0x000fe200030f0ccd */
[----:B------:R1:W-:Y:S04]  /*86d0*/  @!P2 ST.E.128 desc[UR40][R14.64], RZ ;  /* 0x000000ff0e00a985 */ /* 0x0003e8000c101d28 */
[----:B------:R1:W-:Y:S04]  /*86e0*/  @!P1 ST.E.128 desc[UR40][R20.64], RZ ;  /* 0x000000ff14009985 */ /* 0x0003e8000c101d28 */
[----:B------:R1:W-:Y:S02]  /*86f0*/  @!P0 ST.E.128 desc[UR40][R4.64], RZ ;  /* 0x000000ff04008985 */ /* 0x0003e4000c101d28 */
.L_x_415:
[----:B------:R-:W-:Y:S05]  /*8700*/  BSYNC B1 ;  /* 0x0000000000017941 */ /* 0x000fea0003800000 */
.L_x_414:
[----:B------:R-:W-:Y:S01]  /*8710*/  VIADD R0, R8, 0x60 ;  /* 0x0000006008007836 */ /* 0x000fe20000000000 */
[----:B0-23--:R-:W0:Y:S04]  /*8720*/  SHFL.IDX PT, R3, R3, 0x3, 0x181f ;  /* 0x00781f0003037f89 */ /* 0x00de2800000e0000 */
[----:B------:R-:W-:Y:S01]  /*8730*/  ISETP.GE.AND P0, PT, R0, R13, PT ;  /* 0x0000000d0000720c */ /* 0x000fe20003f06270 */
[----:B-1--4-:R1:W2:-:S12]  /*8740*/  SHFL.IDX PT, R5, R6, 0x3, 0x181f ;  /* 0x00781f0006057f89 */ /* 0x01229800000e0000 */
[----:B-1----:R-:W-:Y:S05]  /*8750*/  @P0 BRA `(.L_x_406) ;  /* 0x0000000000440947 */ /* 0x002fea0003800000 */
[----:B------:R-:W-:Y:S02]  /*8760*/  ULDC UR4, c[0x0][0xac8] ;  /* 0x0002b20000047ab9 */ /* 0x000fe40000000800 */
[----:B------:R-:W-:Y:S02]  /*8770*/  ISETP.GE.AND P3, PT, R2, UR4, PT ;  /* 0x0000000402007c0c */ /* 0x000fe4000bf66270 */
[----:B------:R-:W-:Y:S02]  /*8780*/  ISETP.GE.AND P2, PT, R17, UR4, PT ;  /* 0x0000000411007c0c */ /* 0x000fe4000bf46270 */
[----:B------:R-:W-:Y:S02]  /*8790*/  ISETP.GE.AND P1, PT, R16, UR4, PT ;  /* 0x0000000410007c0c */ /* 0x000fe4000bf26270 */
[----:B------:R-:W-:-:S07]  /*87a0*/  ISETP.GE.AND P0, PT, R18, UR4, PT ;  /* 0x0000000412007c0c */ /* 0x000fce000bf06270 */
[-C--:B--2---:R-:W-:Y:S02]  /*87b0*/  @!P3 LEA R8, P6, R2, R5.reuse, 0x1 ;  /* 0x000000050208b211 */ /* 0x084fe400078c08ff */
[CC--:B------:R-:W-:Y:S02]  /*87c0*/  @!P2 LEA R10, P5, R17.reuse, R5.reuse, 0x1 ;  /* 0x00000005110aa211 */ /* 0x0c0fe400078a08ff */
[----:B------:R-:W-:Y:S02]  /*87d0*/  @!P1 LEA R12, P4, R16, R5, 0x1 ;  /* 0x00000005100c9211 */ /* 0x000fe400078808ff */
[----:B0-----:R-:W-:Y:S02]  /*87e0*/  @!P3 LEA.HI.X R9, R2, R3, R208, 0x1, P6 ;  /* 0x000000030209b211 */ /* 0x001fe400030f0cd0 */
        /* <DEDUP_REMOVED lines=8> */
.L_x_406:
[----:B------:R-:W-:Y:S05]  /*8870*/  BSYNC B0 ;  /* 0x0000000000007941 */ /* 0x000fea0003800000 */
.L_x_397:
[----:B------:R-:W-:Y:S02]  /*8880*/  ULDC UR4, c[0x0][0xc3c] ;  /* 0x00030f0000047ab9 */ /* 0x000fe40000000800 */
[----:B------:R-:W-:-:S13]  /*8890*/  ISETP.GE.AND P0, PT, R7, UR4, PT ;  /* 0x0000000407007c0c */ /* 0x000fda000bf06270 */
[----:B------:R-:W-:Y:S05]  /*88a0*/  @!P0 BRA `(.L_x_416) ;  /* 0xffffff84006c8947 */ /* 0x000fea000383ffff */
[----:B------:R-:W-:Y:S05]  /*88b0*/  EXIT ;  /* 0x000000000000794d */ /* 0x000fea0003800000 */
.L_x_373:
[----:B------:R-:W-:-:S08]  /*88c0*/  NOP ;  /* 0x0000000000007918 */ /* 0x000fd00000000000 */
[----:B------:R-:W0:-:S00]  /*88d0*/  USETMAXREG.DEALLOC.CTAPOOL 0x18 ;  /* 0x00000018000079c8 */ /* 0x000e0000080e0500 */
[----:B0-----:R-:W-:-:S06]  /*88e0*/  LOP3.LUT R0, R0, 0x3, RZ, 0xc0, !PT ;  /* 0x0000000300007812 */ /* 0x001fcc00078ec0ff */
[----:B------:R-:W0:Y:S02]  /*88f0*/  SHFL.IDX PT, R0, R0, RZ, 0x1f ;  /* 0x00001fff00007589 */ /* 0x000e2400000e0000 */
[----:B0-----:R-:W-:Y:S01]  /*8900*/  ISETP.NE.AND P0, PT, R0, RZ, PT ;  /* 0x000000ff0000720c */ /* 0x001fe20003f05270 */
[----:B------:R-:W-:-:S03]  /*8910*/  IMAD.MOV.U32 R0, RZ, RZ, RZ ;  /* 0x000000ffff007224 */ /* 0x000fc600078e00ff */
[----:B------:R-:W-:-:S05]  /*8920*/  P2R R2, PR, RZ, 0x1 ;  /* 0x00000001ff027803 */ /* 0x000fca0000000000 */
[----:B------:R0:W-:Y:S04]  /*8930*/  STL [R1+0x58], R2 ;  /* 0x0000580201007387 */ /* 0x0001e80000100800 */
[----:B------:R-:W-:Y:S05]  /*8940*/  @!P0 BRA `(.L_x_417) ;  /* 0x00000000001c8947 */ /* 0x000fea0003800000 */
[----:B------:R-:W1:Y:S08]  /*8950*/  S2UR UR5, SR_CgaCtaId ;  /* 0x00000000000579c3 */ /* 0x000e700000008800 */
[----:B------:R-:W-:Y:S06]  /*8960*/  BAR.SYNC.DEFER_BLOCKING 0x5, 0x180 ;  /* 0x0146000000007b1d */ /* 0x000fec0000010000 */
[----:B------:R-:W-:-:S02]  /*8970*/  UMOV UR4, 0x400 ;  /* 0x0000040000047882 */ /* 0x000fc40000000000 */
[----:B-1----:R-:W-:-:S09]  /*8980*/  ULEA UR4, UR5, UR4, 0x18 ;  /* 0x0000000405047291 */ /* 0x002fd2000f8ec03f */
[----:B------:R-:W1:Y:S01]  /*8990*/  LDS.128 R16, [UR4+0x228d0] ;  /* 0x0228d004ff107984 */ /* 0x000e620008000c00 */
[----:B------:R-:W-:Y:S06]  /*89a0*/  BAR.ARV 0x4, 0x180 ;  /* 0x0106000000007b1d */ /* 0x000fec0000002000 */
[----:B------:R-:W-:Y:S05]  /*89b0*/  BRA `(.L_x_418) ;  /* 0x0000000400fc7947 */ /* 0x000fea0003800000 */
.L_x_417:
[----:B0-----:R-:W0:Y:S01]  /*89c0*/  S2R R2, SR_TID.X ;  /* 0x0000000000027919 */ /* 0x001e220000002100 */
[----:B------:R-:W-:Y:S01]  /*89d0*/  ULDC UR4, c[0x0][0xc3c] ;  /* 0x00030f0000047ab9 */ /* 0x000fe20000000800 */
[----:B------:R-:W1:Y:S01]  /*89e0*/  S2UR UR6, SR_CTAID.X ;  /* 0x00000000000679c3 */ /* 0x000e620000002500 */
[----:B------:R-:W-:Y:S01]  /*89f0*/  ULDC UR5, c[0x0][0xc38] ;  /* 0x00030e0000057ab9 */ /* 0x000fe20000000800 */
[----:B0-----:R-:W-:-:S04]  /*8a00*/  LOP3.LUT R5, R2, 0x1f, RZ, 0xc0, !PT ;  /* 0x0000001f02057812 */ /* 0x001fc800078ec0ff */
[----:B------:R-:W-:-:S04]  /*8a10*/  ISETP.NE.AND P0, PT, R5, 0x1f, PT ;  /* 0x0000001f0500780c */ /* 0x000fc80003f05270 */
[----:B------:R-:W-:-:S13]  /*8a20*/  ISETP.GE.OR P1, PT, R5, UR4, !P0 ;  /* 0x0000000405007c0c */ /* 0x000fda000c726670 */
[----:B------:R-:W0:Y:S02]  /*8a30*/  @!P1 LDC.64 R2, c[0x0][0xc80] ;  /* 0x00032000ff029b82 */ /* 0x000e240000000a00 */
[----:B0-----:R-:W-:-:S05]  /*8a40*/  @!P1 IMAD.WIDE.U32 R2, R5, 0x4, R2 ;  /* 0x0000000405029825 */ /* 0x001fca00078e0002 */
[----:B------:R-:W2:Y:S01]  /*8a50*/  @!P1 LDG.E R0, desc[UR40][R2.64] ;  /* 0x0000002802009981 */ /* 0x000ea2000c1e1900 */
[C---:B------:R-:W-:Y:S01]  /*8a60*/  ISETP.NE.AND P1, PT, R5.reuse, RZ, PT ;  /* 0x000000ff0500720c */ /* 0x040fe20003f25270 */
[----:B------:R-:W-:Y:S01]  /*8a70*/  UMOV UR4, URZ ;  /* 0x0000003f00047c82 */ /* 0x000fe20008000000 */
[C---:B------:R-:W-:Y:S01]  /*8a80*/  ISETP.GE.U32.AND P2, PT, R5.reuse, 0x2, PT ;  /* 0x000000020500780c */ /* 0x040fe20003f46070 */
[----:B------:R-:W-:Y:S01]  /*8a90*/  IMAD.MOV.U32 R16, RZ, RZ, RZ ;  /* 0x000000ffff107224 */ /* 0x000fe200078e00ff */
[C---:B------:R-:W-:Y:S02]  /*8aa0*/  ISETP.GE.U32.AND P3, PT, R5.reuse, 0x4, PT ;  /* 0x000000040500780c */ /* 0x040fe40003f66070 */
[C---:B------:R-:W-:Y:S02]  /*8ab0*/  ISETP.GE.U32.AND P4, PT, R5.reuse, 0x8, PT ;  /* 0x000000080500780c */ /* 0x040fe40003f86070 */
[----:B------:R-:W-:Y:S01]  /*8ac0*/  ISETP.GE.U32.AND P5, PT, R5, 0x10, PT ;  /* 0x000000100500780c */ /* 0x000fe20003fa6070 */
[----:B--2---:R-:W0:Y:S02]  /*8ad0*/  SHFL.UP PT, R4, R0, 0x1, RZ ;  /* 0x0420000000047989 */ /* 0x004e2400000e00ff */
[----:B0-----:R-:W-:-:S05]  /*8ae0*/  SEL R7, R4, RZ, P1 ;  /* 0x000000ff04077207 */ /* 0x001fca0000800000 */
[----:B------:R-:W-:-:S05]  /*8af0*/  IMAD.IADD R7, R0, 0x1, R7 ;  /* 0x0000000100077824 */ /* 0x000fca00078e0207 */
[----:B------:R-:W0:Y:S02]  /*8b00*/  SHFL.UP PT, R4, R7, 0x2, RZ ;  /* 0x0440000007047989 */ /* 0x000e2400000e00ff */
        /* <DEDUP_REMOVED lines=11> */
[----:B------:R-:W0:Y:S02]  /*8bc0*/  SHFL.IDX PT, R4, R2, 0x1f, 0x1f ;  /* 0x03e01f0002047f89 */ /* 0x000e2400000e0000 */
[----:B0-----:R-:W-:-:S04]  /*8bd0*/  IMAD R4, R4, UR5, RZ ;  /* 0x0000000504047c24 */ /* 0x001fc8000f8e02ff */
[----:B------:R-:W-:Y:S01]  /*8be0*/  IMAD.MOV.U32 R7, RZ, RZ, R4 ;  /* 0x000000ffff077224 */ /* 0x000fe200078e0004 */
[----:B-1----:R-:W-:-:S13]  /*8bf0*/  ISETP.GT.AND P6, PT, R4, UR6, PT ;  /* 0x0000000604007c0c */ /* 0x002fda000bfc4270 */
[----:B------:R-:W-:Y:S05]  /*8c00*/  @P6 BRA `(.L_x_419) ;  /* 0x0000000000a06947 */ /* 0x000fea0003800000 */
[----:B------:R-:W0:Y:S01]  /*8c10*/  LDC R6, c[0x0][0xc3c] ;  /* 0x00030f00ff067b82 */ /* 0x000e220000000800 */
[----:B------:R-:W-:Y:S01]  /*8c20*/  IMAD.MOV.U32 R4, RZ, RZ, R7 ;  /* 0x000000ffff047224 */ /* 0x000fe200078e0007 */
[----:B------:R-:W-:Y:S01]  /*8c30*/  UMOV UR4, URZ ;  /* 0x0000003f00047c82 */ /* 0x000fe20008000000 */
[----:B------:R-:W-:Y:S01]  /*8c40*/  ULDC UR7, c[0x0][0xc3c] ;  /* 0x00030f0000077ab9 */ /* 0x000fe20000000800 */
[----:B------:R-:W-:-:S05]  /*8c50*/  ULDC UR5, c[0x0][0xc38] ;  /* 0x00030e0000057ab9 */ /* 0x000fca0000000800 */
.L_x_423:
[----:B------:R-:W-:Y:S01]  /*8c60*/  UIADD3 UR4, UR4, 0x1f, URZ ;  /* 0x0000001f04047890 */ /* 0x000fe2000fffe03f */
[----:B------:R-:W-:-:S05]  /*8c70*/  IMAD.U32 R19, RZ, RZ, UR7 ;  /* 0x00000007ff137e24 */ /* 0x000fca000f8e00ff */
[----:B0-----:R-:W-:-:S13]  /*8c80*/  ISETP.LE.AND P6, PT, R6, UR4, PT ;  /* 0x0000000406007c0c */ /* 0x001fda000bfc3270 */
[----:B------:R-:W-:Y:S05]  /*8c90*/  @P6 BRA `(.L_x_420) ;  /* 0x0000000400206947 */ /* 0x000fea0003800000 */
[----:B------:R-:W-:Y:S01]  /*8ca0*/  VIADD R7, R5, UR4 ;  /* 0x0000000405077c36 */ /* 0x000fe20008000000 */
[----:B------:R-:W-:Y:S01]  /*8cb0*/  BSSY B0, `(.L_x_421) ;  /* 0x0000007000007945 */ /* 0x000fe20003800000 */
[----:B------:R-:W-:-:S03]  /*8cc0*/  IMAD.MOV.U32 R0, RZ, RZ, RZ ;  /* 0x000000ffff007224 */ /* 0x000fc600078e00ff */
[----:B------:R-:W-:-:S13]  /*8cd0*/  ISETP.GE.OR P6, PT, R7, R6, !P0 ;  /* 0x000000060700720c */ /* 0x000fda00047c6670 */
[----:B------:R-:W-:Y:S05]  /*8ce0*/  @P6 BRA `(.L_x_422) ;  /* 0x00000000000c6947 */ /* 0x000fea0003800000 */
[----:B------:R-:W0:Y:S02]  /*8cf0*/  LDC.64 R2, c[0x0][0xc80] ;  /* 0x00032000ff027b82 */ /* 0x000e240000000a00 */
[----:B0-----:R-:W-:-:S05]  /*8d00*/  IMAD.WIDE R2, R7, 0x4, R2 ;  /* 0x0000000407027825 */ /* 0x001fca00078e0202 */
[----:B------:R0:W5:Y:S02]  /*8d10*/  LDG.E R0, desc[UR40][R2.64] ;  /* 0x0000002802007981 */ /* 0x000164000c1e1900 */
.L_x_422:
[----:B------:R-:W-:Y:S05]  /*8d20*/  BSYNC B0 ;  /* 0x0000000000007941 */ /* 0x000fea0003800000 */
.L_x_421:
[----:B0----5:R-:W0:Y:S02]  /*8d30*/  SHFL.UP PT, R2, R0, 0x1, RZ ;  /* 0x0420000000027989 */ /* 0x021e2400000e00ff */
        /* <DEDUP_REMOVED lines=16> */
[----:B------:R-:W-:-:S05]  /*8e40*/  IMAD.IADD R4, R3, 0x1, R4 ;  /* 0x0000000103047824 */ /* 0x000fca00078e0204 */
[----:B------:R-:W-:-:S13]  /*8e50*/  ISETP.GT.AND P6, PT, R4, UR6, PT ;  /* 0x0000000604007c0c */ /* 0x000fda000bfc4270 */
[----:B------:R-:W-:Y:S05]  /*8e60*/  @!P6 BRA `(.L_x_423) ;  /* 0xfffffffc007ce947 */ /* 0x000fea000383ffff */
[----:B------:R-:W-:Y:S02]  /*8e70*/  IMAD.MOV.U32 R2, RZ, RZ, R9 ;  /* 0x000000ffff027224 */ /* 0x000fe400078e0009 */
[----:B------:R-:W-:-:S07]  /*8e80*/  IMAD.MOV.U32 R7, RZ, RZ, R3 ;  /* 0x000000ffff077224 */ /* 0x000fce00078e0003 */
.L_x_419:
[----:B------:R-:W-:-:S04]  /*8e90*/  IMAD.IADD R7, R4, 0x1, -R7 ;  /* 0x0000000104077824 */ /* 0x000fc800078e0a07 */
[----:B------:R-:W-:-:S05]  /*8ea0*/  IMAD R3, R2, UR5, R7 ;  /* 0x0000000502037c24 */ /* 0x000fca000f8e0207 */
[----:B------:R-:W-:-:S13]  /*8eb0*/  ISETP.GT.AND P0, PT, R3, UR6, PT ;  /* 0x0000000603007c0c */ /* 0x000fda000bf04270 */
[----:B------:R-:W-:-:S04]  /*8ec0*/  VOTE.ANY R6, PT, !P0 ;  /* 0x0000000000067806 */ /* 0x000fc800040e0100 */
[----:B------:R-:W0:Y:S01]  /*8ed0*/  POPC R19, R6 ;  /* 0x0000000600137309 */ /* 0x000e220000000000 */
[----:B------:R-:W-:Y:S01]  /*8ee0*/  ISETP.NE.AND P0, PT, R6, RZ, PT ;  /* 0x000000ff0600720c */ /* 0x000fe20003f05270 */
[----:B0-----:R-:W0:Y:S02]  /*8ef0*/  SHFL.IDX PT, R0, R0, R19, 0x1f ;  /* 0x00001f1300007589 */ /* 0x001e2400000e0000 */
[----:B0-----:R-:W-:-:S04]  /*8f00*/  IABS R4, R0 ;  /* 0x0000000000047213 */ /* 0x001fc80000000000 */
[----:B------:R-:W0:Y:S08]  /*8f10*/  I2F.RP R8, R4 ;  /* 0x0000000400087306 */ /* 0x000e300000209400 */
[----:B0-----:R-:W0:Y:S02]  /*8f20*/  MUFU.RCP R8, R8 ;  /* 0x0000000800087308 */ /* 0x001e240000001000 */
[----:B0-----:R-:W-:-:S06]  /*8f30*/  VIADD R3, R8, 0xffffffe ;  /* 0x0ffffffe08037836 */ /* 0x001fcc0000000000 */
[----:B------:R-:W0:Y:S02]  /*8f40*/  F2I.FTZ.U32.TRUNC.NTZ R3, R3 ;  /* 0x0000000300037305 */ /* 0x000e24000021f000 */
[----:B0-----:R-:W-:Y:S01]  /*8f50*/  IMAD.MOV R11, RZ, RZ, -R3 ;  /* 0x000000ffff0b7224 */ /* 0x001fe200078e0a03 */
[----:B------:R-:W-:Y:S06]  /*8f60*/  @!P0 BRA `(.L_x_424) ;  /* 0x0000000000088947 */ /* 0x000fec0003800000 */
[----:B------:R-:W-:-:S05]  /*8f70*/  VIADD R9, R19, 0xffffffff ;  /* 0xffffffff13097836 */ /* 0x000fca0000000000 */
[----:B------:R0:W1:Y:S02]  /*8f80*/  SHFL.IDX PT, R16, R2, R9, 0x1f ;  /* 0x00001f0902107589 */ /* 0x00006400000e0000 */
.L_x_424:
[----:B-1----:R-:W-:Y:S01]  /*8f90*/  IMAD R16, R16, UR5, R7 ;  /* 0x0000000510107c24 */ /* 0x002fe2000f8e0207 */
[----:B------:R-:W-:Y:S01]  /*8fa0*/  IABS R6, R0 ;  /* 0x0000000000067213 */ /* 0x000fe20000000000 */
[----:B------:R-:W-:Y:S02]  /*8fb0*/  IMAD R7, R11, R4, RZ ;  /* 0x000000040b077224 */ /* 0x000fe400078e02ff */
[----:B0-----:R-:W-:Y:S02]  /*8fc0*/  IMAD.MOV.U32 R2, RZ, RZ, RZ ;  /* 0x000000ffff027224 */ /* 0x001fe400078e00ff */
[----:B------:R-:W-:Y:S02]  /*8fd0*/  IMAD.MOV R6, RZ, RZ, -R6 ;  /* 0x000000ffff067224 */ /* 0x000fe400078e0a06 */
[----:B------:R-:W-:Y:S01]  /*8fe0*/  IMAD.HI.U32 R2, R3, R7, R2 ;  /* 0x0000000703027227 */ /* 0x000fe200078e0002 */
[----:B------:R-:W-:-:S03]  /*8ff0*/  IADD3 R7, -R16, UR6, RZ ;  /* 0x0000000610077c10 */ /* 0x000fc6000fffe1ff */
[----:B------:R-:W-:Y:S01]  /*9000*/  VIADD R19, R19, UR4 ;  /* 0x0000000413137c36 */ /* 0x000fe20008000000 */
[----:B------:R-:W-:-:S05]  /*9010*/  IABS R3, R7 ;  /* 0x0000000700037213 */ /* 0x000fca0000000000 */
[----:B------:R-:W-:-:S04]  /*9020*/  IMAD.HI.U32 R2, R2, R3, RZ ;  /* 0x0000000302027227 */ /* 0x000fc800078e00ff */
[----:B------:R-:W-:-:S05]  /*9030*/  IMAD R3, R2, R6, R3 ;  /* 0x0000000602037224 */ /* 0x000fca00078e0203 */
[----:B------:R-:W-:-:S13]  /*9040*/  ISETP.GT.U32.AND P1, PT, R4, R3, PT ;  /* 0x000000030400720c */ /* 0x000fda0003f24070 */
[----:B------:R-:W-:Y:S02]  /*9050*/  @!P1 IMAD.IADD R3, R3, 0x1, -R4 ;  /* 0x0000000103039824 */ /* 0x000fe400078e0a04 */
[----:B------:R-:W-:Y:S01]  /*9060*/  @!P1 VIADD R2, R2, 0x1 ;  /* 0x0000000102029836 */ /* 0x000fe20000000000 */
[----:B------:R-:W-:Y:S02]  /*9070*/  ISETP.NE.AND P1, PT, R0, RZ, PT ;  /* 0x000000ff0000720c */ /* 0x000fe40003f25270 */
[----:B------:R-:W-:Y:S02]  /*9080*/  ISETP.GE.U32.AND P0, PT, R3, R4, PT ;  /* 0x000000040300720c */ /* 0x000fe40003f06070 */
[----:B------:R-:W-:-:S04]  /*9090*/  LOP3.LUT R3, R7, R0, RZ, 0x3c, !PT ;  /* 0x0000000007037212 */ /* 0x000fc800078e3cff */
[----:B------:R-:W-:-:S07]  /*90a0*/  ISETP.GE.AND P2, PT, R3, RZ, PT ;  /* 0x000000ff0300720c */ /* 0x000fce0003f46270 */
[----:B------:R-:W-:-:S06]  /*90b0*/  @P0 VIADD R2, R2, 0x1 ;  /* 0x0000000102020836 */ /* 0x000fcc0000000000 */
[----:B------:R-:W-:Y:S01]  /*90c0*/  @!P2 IMAD.MOV R2, RZ, RZ, -R2 ;  /* 0x000000ffff02a224 */ /* 0x000fe200078e0a02 */
[----:B------:R-:W-:-:S05]  /*90d0*/  @!P1 LOP3.LUT R2, RZ, R0, RZ, 0x33, !PT ;  /* 0x00000000ff029212 */ /* 0x000fca00078e33ff */
[--C-:B------:R-:W-:Y:S02]  /*90e0*/  IMAD.MOV R17, RZ, RZ, -R2.reuse ;  /* 0x000000ffff117224 */ /* 0x100fe400078e0a02 */
[----:B------:R-:W-:Y:S02]  /*90f0*/  IMAD.MOV.U32 R18, RZ, RZ, R2 ;  /* 0x000000ffff127224 */ /* 0x000fe400078e0002 */
[----:B------:R-:W-:Y:S01]  /*9100*/  IMAD R17, R0, R17, R7 ;  /* 0x0000001100117224 */ /* 0x000fe200078e0207 */
[----:B------:R-:W-:Y:S06]  /*9110*/  BRA `(.L_x_425) ;  /* 0x00000000000c7947 */ /* 0x000fec0003800000 */
.L_x_420:
[----:B------:R-:W-:Y:S02]  /*9120*/  IMAD.MOV.U32 R17, RZ, RZ, RZ ;  /* 0x000000ffff117224 */ /* 0x000fe400078e00ff */
[----:B------:R-:W-:Y:S02]  /*9130*/  IMAD.U32 R16, RZ, RZ, UR6 ;  /* 0x00000006ff107e24 */ /* 0x000fe4000f8e00ff */
[----:B------:R-:W-:-:S07]  /*9140*/  IMAD.MOV.U32 R18, RZ, RZ, RZ ;  /* 0x000000ffff127224 */ /* 0x000fce00078e00ff */
.L_x_425:
[----:B------:R-:W-:-:S13]  /*9150*/  ISETP.NE.AND P0, PT, R5, RZ, PT ;  /* 0x000000ff0500720c */ /* 0x000fda0003f05270 */
[----:B------:R-:W0:Y:S01]  /*9160*/  @!P0 S2R R3, SR_CgaCtaId ;  /* 0x0000000000038919 */ /* 0x000e220000008800 */
[----:B------:R-:W-:-:S04]  /*9170*/  @!P0 MOV R0, 0x400 ;  /* 0x0000040000008802 */ /* 0x000fc80000000f00 */
[----:B0-----:R-:W-:-:S05]  /*9180*/  @!P0 LEA R0, R3, R0, 0x18 ;  /* 0x0000000003008211 */ /* 0x001fca00078ec0ff */
[----:B------:R2:W-:Y:S01]  /*9190*/  @!P0 STS.128 [R0+0x228d0], R16 ;  /* 0x0228d01000008388 */ /* 0x0005e20000000c00 */
[----:B------:R-:W-:Y:S06]  /*91a0*/  BAR.ARV 0x5, 0x180 ;  /* 0x0146000000007b1d */ /* 0x000fec0000002000 */
.L_x_418:
[----:B--2---:R-:W-:Y:S01]  /*91b0*/  IMAD.MOV.U32 R0, RZ, RZ, 0x1 ;  /* 0x00000001ff007424 */ /* 0x004fe200078e00ff */
[----:B------:R2:W-:Y:S01]  /*91c0*/  STL [R1+0x40], RZ ;  /* 0x000040ff01007387 */ /* 0x0005e20000100800 */
[----:B------:R-:W-:Y:S02]  /*91d0*/  ULDC UR4, c[0x0][0xc3c] ;  /* 0x00030f0000047ab9 */ /* 0x000fe40000000800 */
[----:B-1----:R-:W-:Y:S01]  /*91e0*/  ISETP.GE.AND P0, PT, R19, UR4, PT ;  /* 0x0000000413007c0c */ /* 0x002fe2000bf06270 */
[----:B------:R2:W-:Y:S04]  /*91f0*/  STL [R1+0x10], R0 ;  /* 0x0000100001007387 */ /* 0x0005e80000100800 */
[----:B------:R2:W-:Y:S08]  /*9200*/  STL [R1+0x8], RZ ;  /* 0x000008ff01007387 */ /* 0x0005f00000100800 */
[----:B--2---:R-:W-:Y:S05]  /*9210*/  @P0 BRA `(.L_x_426) ;  /* 0x0000005000700947 */ /* 0x004fea0003800000 */
[----:B------:R-:W1:Y:S01]  /*9220*/  S2R R5, SR_TID.X ;  /* 0x0000000000057919 */ /* 0x000e620000002100 */
[----:B------:R-:W2:Y:S01]  /*9230*/  S2UR UR5, SR_CgaCtaId ;  /* 0x00000000000579c3 */ /* 0x000ea20000008800 */
[----:B------:R-:W-:Y:S01]  /*9240*/  UMOV UR4, 0x400 ;  /* 0x0000040000047882 */ /* 0x000fe20000000000 */
[----:B------:R-:W-:Y:S01]  /*9250*/  BSSY B8, `(.L_x_426) ;  /* 0x0000518000087945 */ /* 0x000fe20003800000 */
[----:B------:R-:W-:Y:S01]  /*9260*/  ULDC UR37, c[0x0][0xc] ;  /* 0x0000030000257ab9 */ /* 0x000fe20000000800 */
[----:B------:R-:W-:Y:S01]  /*9270*/  ULDC.64 UR38, c[0x0][0x198] ;  /* 0x0000660000267ab9 */ /* 0x000fe20000000a00 */
[----:B--2---:R-:W-:Y:S01]  /*9280*/  ULEA UR4, UR5, UR4, 0x18 ;  /* 0x0000000405047291 */ /* 0x004fe2000f8ec03f */
[C---:B-1----:R-:W-:Y:S01]  /*9290*/  IMAD.SHL.U32 R0, R5.reuse, 0x8, RZ ;  /* 0x0000000805007824 */ /* 0x042fe200078e00ff */
[----:B------:R-:W-:-:S04]  /*92a0*/  LOP3.LUT R4, R5, 0x7f, RZ, 0xc0, !PT ;  /* 0x0000007f05047812 */ /* 0x000fc800078ec0ff */
[----:B0-----:R-:W-:-:S04]  /*92b0*/  LOP3.LUT R2, R0, 0x1f8, RZ, 0xc0, !PT ;  /* 0x000001f800027812 */ /* 0x001fc800078ec0ff */
[----:B------:R-:W-:Y:S01]  /*92c0*/  LOP3.LUT R3, R2, 0x38, R5, 0x78, !PT ;  /* 0x0000003802037812 */ /* 0x000fe200078e7805 */
[----:B------:R-:W-:-:S05]  /*92d0*/  IMAD.SHL.U32 R2, R4, 0x8, RZ ;  /* 0x0000000804027824 */ /* 0x000fca00078e00ff */
[----:B------:R-:W-:Y:S01]  /*92e0*/  LOP3.LUT R2, R3, 0x200, R2, 0xf8, !PT ;  /* 0x0000020003027812 */ /* 0x000fe200078ef802 */
[----:B------:R-:W-:Y:S01]  /*92f0*/  IMAD.SHL.U32 R3, R5, 0x10, RZ ;  /* 0x0000001005037824 */ /* 0x000fe200078e00ff */
[----:B------:R-:W-:Y:S01]  /*9300*/  SHF.R.U32.HI R5, RZ, 0x3, R4 ;  /* 0x00000003ff057819 */ /* 0x000fe20000011604 */
[----:B------:R-:W-:-:S03]  /*9310*/  IMAD.U32 R4, RZ, RZ, UR4 ;  /* 0x00000004ff047e24 */ /* 0x000fc6000f8e00ff */
[----:B------:R-:W-:Y:S01]  /*9320*/  LOP3.LUT R0, R5, 0x70, R3, 0xf8, !PT ;  /* 0x0000007005007812 */ /* 0x000fe200078ef803 */
[----:B------:R-:W-:Y:S01]  /*9330*/  IMAD R2, R2, 0x2, R4 ;  /* 0x0000000202027824 */ /* 0x000fe200078e0204 */
[----:B------:R0:W-:Y:S01]  /*9340*/  STL [R1+0x4], R4 ;  /* 0x0000040401007387 */ /* 0x0001e20000100800 */
[----:B------:R-:W-:-:S03]  /*9350*/  IMAD.MOV.U32 R0, RZ, RZ, 0x1 ;  /* 0x00000001ff007424 */ /* 0x000fc600078e00ff */
[----:B------:R0:W-:Y:S04]  /*9360*/  STL [R1+0x24], R2 ;  /* 0x0000240201007387 */ /* 0x0001e80000100800 */
[----:B------:R0:W-:Y:S04]  /*9370*/  STL [R1+0x8], RZ ;  /* 0x000008ff01007387 */ /* 0x0001e80000100800 */
[----:B------:R0:W-:Y:S04]  /*9380*/  STL [R1+0x10], R0 ;  /* 0x0000100001007387 */ /* 0x0001e80000100800 */
[----:B------:R0:W-:Y:S02]  /*9390*/  STL [R1+0x40], RZ ;  /* 0x000040ff01007387 */ /* 0x0001e40000100800 */
.L_x_528:
[----:B012---:R-:W0:Y:S02]  /*93a0*/  LDC.64 R2, c[0x0][0xc88] ;  /* 0x00032200ff027b82 */ /* 0x007e240000000a00 */
[----:B0-----:R-:W-:-:S05]  /*93b0*/  IMAD.WIDE R2, R19, 0x4, R2 ;  /* 0x0000000413027825 */ /* 0x001fca00078e0202 */
[----:B------:R-:W2:Y:S01]  /*93c0*/  LDG.E R11, desc[UR40][R2.64] ;  /* 0x00000028020b7981 */ /* 0x000ea2000c1e1900 */
[----:B------:R-:W-:Y:S05]  /*93d0*/  YIELD ;  /* 0x0000000000007946 */ /* 0x000fea0003800000 */
[----:B------:R-:W-:Y:S01]  /*93e0*/  ULDC.64 UR4, c[0x0][0xa28] ;  /* 0x00028a0000047ab9 */ /* 0x000fe20000000a00 */
[----:B---3--:R-:W-:Y:S01]  /*93f0*/  IMAD.MOV.U32 R0, RZ, RZ, RZ ;  /* 0x000000ffff007224 */ /* 0x008fe200078e00ff */
[----:B------:R-:W-:Y:S01]  /*9400*/  ISETP.NE.U32.AND P0, PT, RZ, UR4, PT ;  /* 0x00000004ff007c0c */ /* 0x000fe2000bf05070 */
[----:B------:R-:W-:Y:S01]  /*9410*/  IMAD.MOV.U32 R6, RZ, RZ, RZ ;  /* 0x000000ffff067224 */ /* 0x000fe200078e00ff */
[----:B------:R-:W-:Y:S01]  /*9420*/  ULDC.64 UR6, c[0x0][0xa18] ;  /* 0x0002860000067ab9 */ /* 0x000fe20000000a00 */
[----:B------:R-:W-:Y:S01]  /*9430*/  ULDC.64 UR8, c[0x0][0xa08] ;  /* 0x0002820000087ab9 */ /* 0x000fe20000000a00 */
[----:B------:R-:W-:-:S02]  /*9440*/  ISETP.NE.AND.EX P0, PT, RZ, UR5, PT, P0 ;  /* 0x00000005ff007c0c */ /* 0x000fc4000bf05300 */
[----:B--2---:R-:W-:Y:S01]  /*9450*/  SHF.R.S32.HI R4, RZ, 0x1f, R11 ;  /* 0x0000001fff047819 */ /* 0x004fe2000001140b */
[----:B------:R-:W-:-:S10]  /*9460*/  IMAD.SHL.U32 R10, R11, 0x4, RZ ;  /* 0x000000040b0a7824 */ /* 0x000fd400078e00ff */
[C---:B------:R-:W-:Y:S01]  /*9470*/  @P0 LEA R2, P1, R11.reuse, UR4, 0x2 ;  /* 0x000000040b020c11 */ /* 0x040fe2000f8210ff */
[----:B------:R-:W-:Y:S03]  /*9480*/  STL [R1+0x20], R11 ;  /* 0x0000200b01007387 */ /* 0x000fe60000100800 */
[C-C-:B------:R-:W-:Y:S01]  /*9490*/  @P0 LEA.HI.X R3, R11.reuse, UR5, R4.reuse, 0x2, P1 ;  /* 0x000000050b030c11 */ /* 0x140fe200088f1404 */
[----:B------:R-:W-:Y:S01]  /*94a0*/  ULDC.64 UR4, c[0x0][0xa00] ;  /* 0x0002800000047ab9 */ /* 0x000fe20000000a00 */
[----:B------:R-:W-:Y:S01]  /*94b0*/  SHF.L.U64.HI R9, R11, 0x2, R4 ;  /* 0x000000020b097819 */ /* 0x000fe20000010204 */
[----:B------:R0:W-:Y:S01]  /*94c0*/  STL [R1+0x34], R4 ;  /* 0x0000340401007387 */ /* 0x0001e20000100800 */
[----:B------:R-:W-:-:S03]  /*94d0*/  ISETP.NE.U32.AND P1, PT, RZ, UR4, PT ;  /* 0x00000004ff007c0c */ /* 0x000fc6000bf25070 */
[----:B-----5:R1:W5:Y:S01]  /*94e0*/  @P0 LDG.E R0, desc[UR40][R2.64] ;  /* 0x0000002802000981 */ /* 0x020362000c1e1900 */
[----:B------:R-:W-:Y:S01]  /*94f0*/  ISETP.NE.AND.EX P1, PT, RZ, UR5, PT, P1 ;  /* 0x00000005ff007c0c */ /* 0x000fe2000bf25310 */
[----:B------:R-:W-:Y:S01]  /*9500*/  IMAD.MOV.U32 R8, RZ, RZ, RZ ;  /* 0x000000ffff087224 */ /* 0x000fe200078e00ff */
[----:B------:R-:W-:Y:S01]  /*9510*/  ISETP.NE.U32.AND P2, PT, RZ, UR6, PT ;  /* 0x00000006ff007c0c */ /* 0x000fe2000bf45070 */
[----:B------:R-:W-:Y:S01]  /*9520*/  STL [R1], R10 ;  /* 0x0000000a01007387 */ /* 0x000fe20000100800 */
[----:B------:R-:W-:Y:S02]  /*9530*/  ISETP.NE.U32.AND P0, PT, RZ, UR8, PT ;  /* 0x00000008ff007c0c */ /* 0x000fe4000bf05070 */
[----:B------:R-:W-:Y:S01]  /*9540*/  ISETP.NE.AND.EX P2, PT, RZ, UR7, PT, P2 ;  /* 0x00000007ff007c0c */ /* 0x000fe2000bf45320 */
[----:B------:R-:W-:Y:S01]  /*9550*/  STL [R1+0x14], R9 ;  /* 0x0000140901007387 */ /* 0x000fe20000100800 */
[----:B------:R-:W-:Y:S02]  /*9560*/  ISETP.NE.AND.EX P0, PT, RZ, UR9, PT, P0 ;  /* 0x00000009ff007c0c */ /* 0x000fe4000bf05300 */
[----:B-1----:R-:W-:-:S02]  /*9570*/  IADD3 R2, P3, R10, UR4, RZ ;  /* 0x000000040a027c10 */ /* 0x002fc4000ff7e0ff */
[----:B0-----:R-:W-:Y:S02]  /*9580*/  IADD3 R4, P4, R10, UR8, RZ ;  /* 0x000000080a047c10 */ /* 0x001fe4000ff9e0ff */
[C---:B------:R-:W-:Y:S01]  /*9590*/  IADD3.X R3, R9.reuse, UR5, RZ, P3, !PT ;  /* 0x0000000509037c10 */ /* 0x040fe20009ffe4ff */
[----:B------:R-:W-:Y:S01]  /*95a0*/  ULDC UR4, c[0x0][0x288] ;  /* 0x0000a20000047ab9 */ /* 0x000fe20000000800 */
[----:B------:R-:W-:-:S03]  /*95b0*/  IADD3.X R5, R9, UR9, RZ, P4, !PT ;  /* 0x0000000909057c10 */ /* 0x000fc6000a7fe4ff */
[----:B------:R-:W2:Y:S01]  /*95c0*/  @P1 LDG.E R6, desc[UR40][R2.64] ;  /* 0x0000002802061981 */ /* 0x000ea2000c1e1900 */
[----:B------:R-:W-:Y:S01]  /*95d0*/  IMAD.U32 R12, RZ, RZ, UR4 ;  /* 0x00000004ff0c7e24 */ /* 0x000fe2000f8e00ff */
[----:B------:R-:W-:Y:S02]  /*95e0*/  ULDC.64 UR4, c[0x0][0x418] ;  /* 0x0001060000047ab9 */ /* 0x000fe40000000a00 */
[----:B------:R-:W5:Y:S04]  /*95f0*/  @P0 LDG.E R8, desc[UR40][R4.64] ;  /* 0x0000002804080981 */ /* 0x000f68000c1e1900 */
[----:B--2---:R0:W-:Y:S02]  /*9600*/  STL [R1+0x30], R6 ;  /* 0x0000300601007387 */ /* 0x0041e40000100800 */
[----:B0-----:R-:W-:-:S04]  /*9610*/  @P2 IADD3 R6, P3, R10, UR6, RZ ;  /* 0x000000060a062c10 */ /* 0x001fc8000ff7e0ff */
[----:B------:R-:W-:-:S05]  /*9620*/  @P2 IADD3.X R7, R9, UR7, RZ, P3, !PT ;  /* 0x0000000709072c10 */ /* 0x000fca0009ffe4ff */
[----:B------:R0:W2:Y:S01]  /*9630*/  @P2 LDG.E R12, desc[UR40][R6.64] ;  /* 0x00000028060c2981 */ /* 0x0000a2000c1e1900 */
[----:B------:R-:W-:-:S03]  /*9640*/  UISETP.NE.U32.AND UP0, UPT, UR4, URZ, UPT ;  /* 0x0000003f0400728c */ /* 0x000fc6000bf05070 */
[----:B------:R-:W-:Y:S01]  /*9650*/  ULDC UR4, c[0x0][0x424] ;  /* 0x0001090000047ab9 */ /* 0x000fe20000000800 */
[----:B------:R-:W-:-:S03]  /*9660*/  UISETP.NE.AND.EX UP0, UPT, UR5, URZ, UPT, UP0 ;  /* 0x0000003f0500728c */ /* 0x000fc6000bf05300 */
[----:B------:R-:W-:Y:S01]  /*9670*/  ULDC UR5, c[0x0][0x2f0] ;  /* 0x0000bc0000057ab9 */ /* 0x000fe20000000800 */
[----:B------:R-:W-:-:S04]  /*9680*/  USEL UR4, UR4, 0x1, UP0 ;  /* 0x0000000104047887 */ /* 0x000fc80008000000 */
[----:B------:R-:W-:-:S06]  /*9690*/  UIMAD UR4, UR4, UR5, URZ ;  /* 0x00000005040472a4 */ /* 0x000fcc000f8e023f */
[----:B0-----:R-:W-:Y:S01]  /*96a0*/  IMAD.U32 R6, RZ, RZ, UR4 ;  /* 0x00000004ff067e24 */ /* 0x001fe2000f8e00ff */
[----:B--2---:R0:W-:Y:S01]  /*96b0*/  STL [R1+0x3c], R12 ;  /* 0x00003c0c01007387 */ /* 0x0041e20000100800 */
[----:B------:R-:W-:Y:S05]  /*96c0*/  @P2 BRA `(.L_x_427) ;  /* 0x0000000000142947 */ /* 0x000fea0003800000 */
[----:B------:R-:W-:Y:S05]  /*96d0*/  @!P1 BRA `(.L_x_427) ;  /* 0x0000000000109947 */ /* 0x000fea0003800000 */
[----:B------:R-:W2:Y:S04]  /*96e0*/  LDG.E R7, desc[UR40][R2.64] ;  /* 0x0000002802077981 */ /* 0x000ea8000c1e1900 */
[----:B------:R-:W2:Y:S02]  /*96f0*/  LDG.E R2, desc[UR40][R2.64+0x4] ;  /* 0x0000042802027981 */ /* 0x000ea4000c1e1900 */
[----:B--2---:R-:W-:-:S05]  /*9700*/  IMAD.IADD R2, R2, 0x1, -R7 ;  /* 0x0000000102027824 */ /* 0x004fca00078e0a07 */
[----:B------:R1:W-:Y:S02]  /*9710*/  STL [R1+0x3c], R2 ;  /* 0x00003c0201007387 */ /* 0x0003e40000100800 */
.L_x_427:
[----:B-1----:R-:W-:Y:S01]  /*9720*/  IMAD.MOV.U32 R2, RZ, RZ, R11 ;  /* 0x000000ffff027224 */ /* 0x002fe200078e000b */
[----:B------:R-:W-:Y:S01]  /*9730*/  ULDC.64 UR4, c[0x0][0xa20] ;  /* 0x0002880000047ab9 */ /* 0x000fe20000000a00 */
[----:B-----5:R-:W-:Y:S01]  /*9740*/  IMAD.IADD R3, R8, 0x1, R0 ;  /* 0x0000000108037824 */ /* 0x020fe200078e0200 */
[----:B------:R-:W-:Y:S02]  /*9750*/  ISETP.NE.U32.AND P1, PT, RZ, UR4, PT ;  /* 0x00000004ff007c0c */ /* 0x000fe4000bf25070 */
[----:B------:R1:W-:Y:S02]  /*9760*/  STL [R1+0xc], R2 ;  /* 0x00000c0201007387 */ /* 0x0003e40000100800 */
[----:B------:R-:W-:Y:S02]  /*9770*/  ISETP.NE.AND.EX P1, PT, RZ, UR5, PT, P1 ;  /* 0x00000005ff007c0c */ /* 0x000fe4000bf25310 */
[----:B------:R1:W-:Y:S11]  /*9780*/  STL [R1+0x1c], R3 ;  /* 0x00001c0301007387 */ /* 0x0003f60000100800 */
[----:B-1----:R-:W-:Y:S05]  /*9790*/  @!P1 BRA `(.L_x_428) ;  /* 0x0000000000109947 */ /* 0x002fea0003800000 */
[----:B------:R-:W-:-:S04]  /*97a0*/  IADD3 R6, P0, R10, UR4, RZ ;  /* 0x000000040a067c10 */ /* 0x000fc8000ff1e0ff */
[----:B------:R-:W-:-:S05]  /*97b0*/  IADD3.X R7, R9, UR5, RZ, P0, !PT ;  /* 0x0000000509077c10 */ /* 0x000fca00087fe4ff */
[----:B------:R1:W5:Y:S01]  /*97c0*/  LDG.E R6, desc[UR40][R6.64] ;  /* 0x0000002806067981 */ /* 0x000362000c1e1900 */
[----:B------:R-:W-:Y:S05]  /*97d0*/  BRA `(.L_x_429) ;  /* 0x0000000000107947 */ /* 0x000fea0003800000 */
.L_x_428:
[----:B------:R-:W-:Y:S05]  /*97e0*/  @!P0 BRA `(.L_x_429) ;  /* 0x00000000000c8947 */ /* 0x000fea0003800000 */
[----:B------:R-:W2:Y:S04]  /*97f0*/  LDG.E R6, desc[UR40][R4.64] ;  /* 0x0000002804067981 */ /* 0x000ea8000c1e1900 */
[----:B------:R-:W2:Y:S02]  /*9800*/  LDG.E R4, desc[UR40][R4.64+0x4] ;  /* 0x0000042804047981 */ /* 0x000ea4000c1e1900 */
[----:B--2---:R-:W-:-:S07]  /*9810*/  IMAD.IADD R6, R4, 0x1, -R6 ;  /* 0x0000000104067824 */ /* 0x004fce00078e0a06 */
.L_x_429:
[----:B-----5:R-:W-:Y:S01]  /*9820*/  IMAD.IADD R2, R6, 0x1, -R0 ;  /* 0x0000000106027824 */ /* 0x020fe200078e0a00 */
[----:B------:R-:W-:Y:S03]  /*9830*/  BSSY B7, `(.L_x_430) ;  /* 0x0000417000077945 */ /* 0x000fe60003800000 */
[C---:B------:R-:W-:Y:S01]  /*9840*/  VIADD R0, R2.reuse, 0x5f ;  /* 0x0000005f02007836 */ /* 0x040fe20000000000 */
[----:B------:R2:W-:Y:S01]  /*9850*/  STL [R1+0x38], R2 ;  /* 0x0000380201007387 */ /* 0x0005e20000100800 */
[----:B------:R-:W-:Y:S02]  /*9860*/  ISETP.GT.AND P0, PT, R2, RZ, PT ;  /* 0x000000ff0200720c */ /* 0x000fe40003f04270 */
[----:B------:R-:W-:-:S05]  /*9870*/  IMAD.HI R0, R0, 0x2aaaaaab, RZ ;  /* 0x2aaaaaab00007827 */ /* 0x000fca00078e02ff */
[----:B--2---:R-:W-:-:S04]  /*9880*/  SHF.R.U32.HI R2, RZ, 0x1f, R0 ;  /* 0x0000001fff027819 */ /* 0x004fc80000011600 */
[----:B------:R-:W-:-:S05]  /*9890*/  LEA.HI.SX32 R0, R0, R2, 0x1c ;  /* 0x0000000200007211 */ /* 0x000fca00078fe2ff */
[----:B------:R2:W-:Y:S01]  /*98a0*/  STL [R1+0x2c], R0 ;  /* 0x00002c0001007387 */ /* 0x0005e20000100800 */
[----:B------:R-:W-:Y:S05]  /*98b0*/  @P0 BRA `(.L_x_431) ;  /* 0x0000000000440947 */ /* 0x000fea0003800000 */
[----:B------:R-:W3:Y:S02]  /*98c0*/  S2R R3, SR_TID.X ;  /* 0x0000000000037919 */ /* 0x000ee40000002100 */
[----:B---3--:R-:W-:-:S04]  /*98d0*/  LOP3.LUT R3, R3, 0x7f, RZ, 0xc0, !PT ;  /* 0x0000007f03037812 */ /* 0x008fc800078ec0ff */
[----:B------:R-:W-:-:S13]  /*98e0*/  ISETP.NE.AND P0, PT, R3, RZ, PT ;  /* 0x000000ff0300720c */ /* 0x000fda0003f05270 */
[----:B------:R-:W-:Y:S05]  /*98f0*/  @P0 BRA `(.L_x_432) ;  /* 0x0000004000280947 */ /* 0x000fea0003800000 */
[----:B------:R-:W3:Y:S01]  /*9900*/  S2R R5, SR_LANEID ;  /* 0x0000000000057919 */ /* 0x000ee20000000000 */
[----:B------:R-:W-:Y:S01]  /*9910*/  VOTEU.ANY UR4, UPT, PT ;  /* 0x0000000000047886 */ /* 0x000fe200038e0100 */
[----:B------:R-:W4:Y:S01]  /*9920*/  LDC.64 R2, c[0x0][0xc60] ;  /* 0x00031800ff027b82 */ /* 0x000f220000000a00 */
[----:B--2---:R-:W3:Y:S02]  /*9930*/  FLO.U32 R0, UR4 ;  /* 0x0000000400007d00 */ /* 0x004ee400080e0000 */
[----:B---3--:R-:W-:-:S06]  /*9940*/  ISETP.EQ.U32.AND P0, PT, R0, R5, PT ;  /* 0x000000050000720c */ /* 0x008fcc0003f02070 */
[----:B------:R-:W4:Y:S07]  /*9950*/  POPC R5, UR4 ;  /* 0x0000000400057d09 */ /* 0x000f2e0008000000 */
[----:B----4-:R-:W2:Y:S01]  /*9960*/  @P0 ATOMG.E.ADD.STRONG.GPU PT, R3, desc[UR40][R2.64], R5 ;  /* 0x00000005020309a8 */ /* 0x010ea200081ee1e8 */
[----:B------:R-:W3:Y:S02]  /*9970*/  S2R R4, SR_LTMASK ;  /* 0x0000000000047919 */ /* 0x000ee40000003900 */
[----:B---3--:R-:W-:-:S04]  /*9980*/  LOP3.LUT R4, R4, UR4, RZ, 0xc0, !PT ;  /* 0x0000000404047c12 */ /* 0x008fc8000f8ec0ff */
[----:B-1----:R-:W1:Y:S01]  /*9990*/  POPC R7, R4 ;  /* 0x0000000400077309 */ /* 0x002e620000000000 */
[----:B--2---:R-:W1:Y:S02]  /*99a0*/  SHFL.IDX PT, R0, R3, R0, 0x1f ;  /* 0x00001f0003007589 */ /* 0x004e6400000e0000 */
[----:B-1----:R-:W-:Y:S01]  /*99b0*/  IADD3 R16, R0, UR37, R7 ;  /* 0x0000002500107c10 */ /* 0x002fe2000fffe007 */
[----:B------:R-:W-:Y:S06]  /*99c0*/  BRA `(.L_x_432) ;  /* 0x0000003c00f47947 */ /* 0x000fec0003800000 */
.L_x_431:
[----:B--2---:R-:W2:Y:S01]  /*99d0*/  LDL R0, [R1+0x4] ;  /* 0x0000040001007983 */ /* 0x004ea20000100800 */
[----:B------:R-:W-:Y:S01]  /*99e0*/  BSSY B6, `(.L_x_433) ;  /* 0x0000014000067945 */ /* 0x000fe20003800000 */
[----:B--2---:R-:W-:-:S05]  /*99f0*/  VIADD R0, R0, 0x1c400 ;  /* 0x0001c40000007836 */ /* 0x004fca0000000000 */
[----:B------:R-:W-:-:S13]  /*9a00*/  LOP3.LUT P0, RZ, R0, 0x3ff, RZ, 0xc0, !PT ;  /* 0x000003ff00ff7812 */ /* 0x000fda000780c0ff */
        /* <DEDUP_REMOVED lines=13> */
[----:B0-----:R-:W-:Y:S02]  /*9ae0*/  IMAD.MOV.U32 R12, RZ, RZ, 0x1 ;  /* 0x00000001ff0c7424 */ /* 0x001fe400078e00ff */
[----:B------:R-:W-:-:S07]  /*9af0*/  IMAD.MOV.U32 R13, RZ, RZ, RZ ;  /* 0x000000ffff0d7224 */ /* 0x000fce00078e00ff */
[----:B------:R-:W-:-:S07]  /*9b00*/  LEPC R20, `(.L_x_434) ;  /* 0x000000001014794e */ /* 0x000fce0000000000 */
[----:B--2---:R-:W-:Y:S05]  /*9b10*/  CALL.ABS.NOINC R2 ;  /* 0x0000000002007343 */ /* 0x004fea0003c00000 */
.L_x_434:
[----:B------:R-:W-:Y:S05]  /*9b20*/  BSYNC B6 ;  /* 0x0000000000067941 */ /* 0x000fea0003800000 */
.L_x_433:
[----:B------:R-:W2:Y:S01]  /*9b30*/  LDL R2, [R1+0x4] ;  /* 0x0000040001027983 */ /* 0x000ea20000100800 */
        /* <DEDUP_REMOVED lines=12> */
[----:B-1----:R-:W-:-:S02]  /*9c00*/  IMAD.U32 R7, RZ, RZ, UR9 ;  /* 0x00000009ff077e24 */ /* 0x002fc4000f8e00ff */
[----:B------:R-:W-:Y:S02]  /*9c10*/  IMAD.U32 R10, RZ, RZ, UR4 ;  /* 0x00000004ff0a7e24 */ /* 0x000fe4000f8e00ff */
[----:B------:R-:W-:Y:S02]  /*9c20*/  IMAD.U32 R11, RZ, RZ, UR5 ;  /* 0x00000005ff0b7e24 */ /* 0x000fe4000f8e00ff */
[----:B------:R-:W-:Y:S02]  /*9c30*/  IMAD.MOV.U32 R8, RZ, RZ, 0x70 ;  /* 0x00000070ff087424 */ /* 0x000fe400078e00ff */
[----:B0-----:R-:W-:Y:S02]  /*9c40*/  IMAD.MOV.U32 R12, RZ, RZ, 0x1 ;  /* 0x00000001ff0c7424 */ /* 0x001fe400078e00ff */
[----:B--2---:R-:W-:-:S07]  /*9c50*/  IMAD.MOV.U32 R13, RZ, RZ, RZ ;  /* 0x000000ffff0d7224 */ /* 0x004fce00078e00ff */
[----:B------:R-:W-:-:S07]  /*9c60*/  LEPC R20, `(.L_x_437) ;  /* 0x000000001014794e */ /* 0x000fce0000000000 */
[----:B---3--:R-:W-:Y:S05]  /*9c70*/  CALL.ABS.NOINC R2 ;  /* 0x0000000002007343 */ /* 0x008fea0003c00000 */
.L_x_437:
[----:B------:R-:W-:Y:S01]  /*9c80*/  MOV R2, 0x0 ;  /* 0x0000000000027802 */ /* 0x000fe20000000f00 */
        /* <DEDUP_REMOVED lines=15> */
.L_x_436:
[----:B------:R-:W-:Y:S05]  /*9d80*/  BSYNC B6 ;  /* 0x0000000000067941 */ /* 0x000fea0003800000 */
.L_x_435:
[----:B------:R-:W2:Y:S01]  /*9d90*/  LDL.LU R2, [R1] ;  /* 0x0000000001027983 */ /* 0x000ea20000300800 */
[----:B------:R-:W-:-:S03]  /*9da0*/  ULDC.64 UR4, c[0x0][0x9f8] ;  /* 0x00027e0000047ab9 */ /* 0x000fc60000000a00 */
[----:B------:R-:W3:Y:S04]  /*9db0*/  LDL.LU R4, [R1+0x14] ;  /* 0x0000140001047983 */ /* 0x000ee80000300800 */
[----:B-1----:R-:W4:Y:S01]  /*9dc0*/  LDL R7, [R1+0xc] ;  /* 0x00000c0001077983 */ /* 0x002f220000100800 */
[----:B------:R-:W-:-:S03]  /*9dd0*/  ISETP.NE.U32.AND P0, PT, RZ, UR4, PT ;  /* 0x00000004ff007c0c */ /* 0x000fc6000bf05070 */
[----:B------:R-:W5:Y:S01]  /*9de0*/  LDL R0, [R1+0x2c] ;  /* 0x00002c0001007983 */ /* 0x000f620000100800 */
[----:B------:R-:W-:-:S13]  /*9df0*/  ISETP.NE.AND.EX P0, PT, RZ, UR5, PT, P0 ;  /* 0x00000005ff007c0c */ /* 0x000fda000bf05300 */
[----:B--2---:R-:W-:-:S04]  /*9e00*/  @P0 IADD3 R2, P1, R2, UR4, RZ ;  /* 0x0000000402020c10 */ /* 0x004fc8000ff3e0ff */
[----:B---3--:R-:W-:Y:S01]  /*9e10*/  @P0 IADD3.X R3, R4, UR5, RZ, P1, !PT ;  /* 0x0000000504030c10 */ /* 0x008fe20008ffe4ff */
[----:B------:R-:W-:-:S04]  /*9e20*/  ULDC.64 UR4, c[0x0][0xa08] ;  /* 0x0002820000047ab9 */ /* 0x000fc80000000a00 */
[----:B----4-:R1:W2:Y:S01]  /*9e30*/  @P0 LDG.E R7, desc[UR40][R2.64] ;  /* 0x0000002802070981 */ /* 0x0102a2000c1e1900 */
[----:B-----5:R-:W-:Y:S01]  /*9e40*/  VIADD R9, R0, 0xffffffff ;  /* 0xffffffff00097836 */ /* 0x020fe20000000000 */
[----:B-1----:R-:W1:Y:S01]  /*9e50*/  LDC.64 R2, c[0x0][0x418] ;  /* 0x00010600ff027b82 */ /* 0x002e620000000a00 */
[----:B--2---:R-:W-:Y:S01]  /*9e60*/  SHF.R.S32.HI R8, RZ, 0x1f, R7 ;  /* 0x0000001fff087819 */ /* 0x004fe20000011407 */
[----:B------:R2:W-:Y:S04]  /*9e70*/  @P0 STL [R1+0xc], R7 ;  /* 0x00000c0701000387 */ /* 0x0005e80000100800 */
[----:B------:R2:W-:Y:S04]  /*9e80*/  STL [R1+0x28], R9 ;  /* 0x0000280901007387 */ /* 0x0005e80000100800 */
[----:B------:R2:W-:Y:S01]  /*9e90*/  STL [R1+0x14], R8 ;  /* 0x0000140801007387 */ /* 0x0005e20000100800 */
[----:B-1----:R-:W-:Y:S01]  /*9ea0*/  LOP3.LUT P0, RZ, R2, UR4, RZ, 0xfc, !PT ;  /* 0x0000000402ff7c12 */ /* 0x002fe2000f80fcff */
[----:B------:R-:W-:-:S03]  /*9eb0*/  UMOV UR4, 0xffffffff ;  /* 0xffffffff00047882 */ /* 0x000fc60000000000 */
[----:B------:R-:W-:-:S04]  /*9ec0*/  LOP3.LUT P0, RZ, R3, UR5, RZ, 0xfc, P0 ;  /* 0x0000000503ff7c12 */ /* 0x000fc8000800fcff */
[----:B------:R-:W-:Y:S01]  /*9ed0*/  SEL R0, R7, RZ, !P0 ;  /* 0x000000ff07007207 */ /* 0x000fe20004000000 */
[----:B--2---:R-:W-:Y:S08]  /*9ee0*/  BRA.DIV UR4, `(.L_x_438) ;  /* 0x0000004a04987947 */ /* 0x004ff0000b800000 */
[----:B------:R-:W1:Y:S02]  /*9ef0*/  S2R R4, SR_TID.X ;  /* 0x0000000000047919 */ /* 0x000e640000002100 */
[----:B-1----:R-:W-:-:S04]  /*9f00*/  SHF.R.U32.HI R4, RZ, 0x5, R4 ;  /* 0x00000005ff047819 */ /* 0x002fc80000011604 */
[----:B------:R-:W-:-:S05]  /*9f10*/  LOP3.LUT R4, R4, 0x3, RZ, 0xc0, !PT ;  /* 0x0000000304047812 */ /* 0x000fca00078ec0ff */
[----:B------:R1:W2:Y:S02]  /*9f20*/  SHFL.IDX PT, R14, R4, RZ, 0x1f ;  /* 0x00001fff040e7589 */ /* 0x0002a400000e0000 */
.L_x_544:
[----:B------:R-:W-:Y:S01]  /*9f30*/  PLOP3.LUT P1, PT, PT, PT, PT, 0x8, 0x0 ;  /* 0x000000000000781c */ /* 0x000fe20003f2e170 */
[----:B------:R3:W-:Y:S01]  /*9f40*/  STL [R1], R0 ;  /* 0x0000000001007387 */ /* 0x0007e20000100800 */
[----:B--2---:R-:W-:Y:S02]  /*9f50*/  ISETP.NE.AND P0, PT, R14, RZ, PT ;  /* 0x000000ff0e00720c */ /* 0x004fe40003f05270 */
[----:B---3--:R-:W-:-:S05]  /*9f60*/  P2R R0, PR, RZ, 0x2 ;  /* 0x00000002ff007803 */ /* 0x008fca0000000000 */
[----:B------:R2:W-:Y:S06]  /*9f70*/  STL [R1+0x18], R0 ;  /* 0x0000180001007387 */ /* 0x0005ec0000100800 */
[----:B------:R-:W-:Y:S05]  /*9f80*/  @P0 BRA `(.L_x_439) ;  /* 0x00000004001c0947 */ /* 0x000fea0003800000 */
[----:B------:R-:W-:-:S03]  /*9f90*/  UMOV UR4, 0xffffffff ;  /* 0xffffffff00047882 */ /* 0x000fc60000000000 */
[----:B------:R-:W-:Y:S05]  /*9fa0*/  BRA.DIV UR4, `(.L_x_440) ;  /* 0x0000004a049c7947 */ /* 0x000fea000b800000 */
[----:B------:R-:W-:-:S13]  /*9fb0*/  ELECT P6, URZ, PT ;  /* 0x00000000003f782f */ /* 0x000fda00038c0000 */
.L_x_547:
[----:B------:R-:W-:Y:S05]  /*9fc0*/  @!P6 BRA `(.L_x_439) ;  /* 0x00000004000ce947 */ /* 0x000fea0003800000 */
[----:B------:R3:W-:Y:S01]  /*9fd0*/  STL [R1+0x50], R9 ;  /* 0x0000500901007387 */ /* 0x0007e20000100800 */
[----:B------:R-:W-:-:S04]  /*9fe0*/  ISETP.NE.U32.AND P0, PT, R2, RZ, PT ;  /* 0x000000ff0200720c */ /* 0x000fc80003f05070 */
[----:B------:R-:W-:-:S13]  /*9ff0*/  ISETP.NE.AND.EX P0, PT, R3, RZ, PT, P0 ;  /* 0x000000ff0300720c */ /* 0x000fda0003f05300 */
[----:B---3--:R-:W-:Y:S05]  /*a000*/  @!P0 BRA `(.L_x_441) ;  /* 0x0000000000508947 */ /* 0x008fea0003800000 */
[----:B------:R-:W3:Y:S01]  /*a010*/  LDC R6, c[0x0][0x43c] ;  /* 0x00010f00ff067b82 */ /* 0x000ee20000000800 */
[----:B--2---:R-:W-:Y:S01]  /*a020*/  IMAD.MOV.U32 R0, RZ, RZ, R9 ;  /* 0x000000ffff007224 */ /* 0x004fe200078e0009 */
[----:B------:R-:W-:Y:S01]  /*a030*/  ULDC.64 UR4, c[0x0][0x428] ;  /* 0x00010a0000047ab9 */ /* 0x000fe20000000a00 */
[----:B---3--:R-:W-:-:S13]  /*a040*/  ISETP.NE.AND P0, PT, R6, 0x1, PT ;  /* 0x000000010600780c */ /* 0x008fda0003f05270 */
[----:B-1----:R-:W1:Y:S02]  /*a050*/  @P0 LDC.64 R4, c[0x0][0x440] ;  /* 0x00011000ff040b82 */ /* 0x002e640000000a00 */
[----:B-1----:R-:W-:-:S05]  /*a060*/  @P0 IMAD.HI.U32 R4, R9, R4, RZ ;  /* 0x0000000409040227 */ /* 0x002fca00078e00ff */
        /* <DEDUP_REMOVED lines=8> */
[----:B-1----:R-:W-:-:S04]  /*a0f0*/  IMAD R6, R8, UR4, RZ ;  /* 0x0000000408067c24 */ /* 0x002fc8000f8e02ff */
[----:B------:R-:W-:-:S04]  /*a100*/  IMAD R0, R7, UR5, R6 ;  /* 0x0000000507007c24 */ /* 0x000fc8000f8e0206 */
[----:B------:R-:W-:-:S05]  /*a110*/  IMAD.IADD R0, R5, 0x1, R0 ;  /* 0x0000000105007824 */ /* 0x000fca00078e0200 */
[----:B------:R-:W-:-:S05]  /*a120*/  LEA.HI.X R3, R4, R3, R0, 0x2, P0 ;  /* 0x0000000304037211 */ /* 0x000fca00000f1400 */
[----:B------:R-:W2:Y:S04]  /*a130*/  LDG.E R0, desc[UR40][R2.64] ;  /* 0x0000002802007981 */ /* 0x000ea8000c1e1900 */
[----:B--2---:R3:W-:Y:S02]  /*a140*/  STL [R1], R0 ;  /* 0x0000000001007387 */ /* 0x0047e40000100800 */
.L_x_441:
[----:B------:R-:W4:Y:S04]  /*a150*/  LDL R7, [R1+0x4] ;  /* 0x0000040001077983 */ /* 0x000f280000100800 */
[----:B--23--:R-:W4:Y:S04]  /*a160*/  LDL R0, [R1+0x8] ;  /* 0x0000080001007983 */ /* 0x00cf280000100800 */
[----:B------:R-:W2:Y:S01]  /*a170*/  LDL R2, [R1+0x10] ;  /* 0x0000100001027983 */ /* 0x000ea20000100800 */
[----:B----4-:R-:W-:Y:S01]  /*a180*/  IMAD R0, R0, 0x8, R7 ;  /* 0x0000000800007824 */ /* 0x010fe200078e0207 */
[----:B--2---:R-:W-:-:S04]  /*a190*/  SHF.L.U32 R2, R2, 0x1f, RZ ;  /* 0x0000001f02027819 */ /* 0x004fc800000006ff */
[----:B------:R-:W2:Y:S02]  /*a1a0*/  SYNCS.PHASECHK.TRANS64.TRYWAIT P0, [R0+URZ+0x22840], R2 ;  /* 0x02284002000075a7 */ /* 0x000ea4000800017f */
[----:B--2---:R-:W-:Y:S05]  /*a1b0*/  @!P0 BRA `(.L_x_442) ;  /* 0x0000004800388947 */ /* 0x004fea0003800000 */
.L_x_548:
[----:B------:R-:W3:Y:S02]  /*a1c0*/  S2R R3, SR_TID.X ;  /* 0x0000000000037919 */ /* 0x000ee40000002100 */
[----:B---3--:R-:W-:-:S04]  /*a1d0*/  LOP3.LUT R3, R3, 0x7f, RZ, 0xc0, !PT ;  /* 0x0000007f03037812 */ /* 0x008fc800078ec0ff */
[----:B------:R-:W-:-:S13]  /*a1e0*/  ISETP.NE.AND P0, PT, R3, RZ, PT ;  /* 0x000000ff0300720c */ /* 0x000fda0003f05270 */
[----:B------:R-:W-:Y:S05]  /*a1f0*/  @P0 BRA `(.L_x_443) ;  /* 0x00000000001c0947 */ /* 0x000fea0003800000 */
[----:B------:R-:W3:Y:S01]  /*a200*/  S2R R3, SR_TID.X ;  /* 0x0000000000037919 */ /* 0x000ee20000002100 */
[----:B--2---:R-:W-:-:S04]  /*a210*/  IMAD.MOV.U32 R2, RZ, RZ, 0x3000 ;  /* 0x00003000ff027424 */ /* 0x004fc800078e00ff */
[----:B------:R4:W-:Y:S01]  /*a220*/  SYNCS.ARRIVE.TRANS64 RZ, [R0+URZ+0x22830], R2 ;  /* 0x0228300200ff79a7 */ /* 0x0009e2000800003f */
[----:B---3--:R-:W-:-:S04]  /*a230*/  LOP3.LUT R3, R3, 0x1f, RZ, 0xc0, !PT ;  /* 0x0000001f03037812 */ /* 0x008fc800078ec0ff */
[----:B------:R-:W-:-:S13]  /*a240*/  ISETP.NE.AND P0, PT, R3, RZ, PT ;  /* 0x000000ff0300720c */ /* 0x000fda0003f05270 */
[----:B----4-:R-:W-:Y:S05]  /*a250*/  @!P0 BRA `(.L_x_443) ;  /* 0x0000000000048947 */ /* 0x010fea0003800000 */
[----:B------:R-:W-:Y:S01]  /*a260*/  BPT.TRAP 0x1 ;  /* 0x000000040000795c */ /* 0x000fe20000300000 */
.L_x_443:
[----:B------:R-:W3:Y:S04]  /*a270*/  LDL R6, [R1+0x4] ;  /* 0x0000040001067983 */ /* 0x000ee80000100800 */
[----:B------:R-:W3:Y:S04]  /*a280*/  LDL R5, [R1+0x8] ;  /* 0x0000080001057983 */ /* 0x000ee80000100800 */
[----:B-1----:R-:W4:Y:S04]  /*a290*/  LDL R4, [R1+0x50] ;  /* 0x0000500001047983 */ /* 0x002f280000100800 */
[----:B------:R-:W5:Y:S04]  /*a2a0*/  LDL R3, [R1+0x1c] ;  /* 0x00001c0001037983 */ /* 0x000f680000100800 */
[----:B--2---:R-:W2:Y:S01]  /*a2b0*/  LDL R2, [R1] ;  /* 0x0000000001027983 */ /* 0x004ea20000100800 */
[----:B------:R-:W-:Y:S01]  /*a2c0*/  R2UR UR9, R0 ;  /* 0x00000000000972ca */ /* 0x000fe200000e0000 */
[----:B------:R-:W-:Y:S01]  /*a2d0*/  UIADD3 UR6, UP0, UR38, 0x370, URZ ;  /* 0x0000037026067890 */ /* 0x000fe2000ff1e03f */
[----:B------:R-:W-:Y:S01]  /*a2e0*/  R2UR UR12, R18 ;  /* 0x00000000120c72ca */ /* 0x000fe200000e0000 */
[----:B------:R-:W-:Y:S01]  /*a2f0*/  UMOV UR5, 0x14f00000 ;  /* 0x14f0000000057882 */ /* 0x000fe20000000000 */
[----:B------:R-:W-:Y:S01]  /*a300*/  PLOP3.LUT P0, PT, PT, PT, PT, 0x80, 0x0 ;  /* 0x000000000000781c */ /* 0x000fe20003f0f070 */
[----:B------:R-:W-:Y:S01]  /*a310*/  UIADD3.X UR7, URZ, UR39, URZ, UP0, !UPT ;  /* 0x000000273f077290 */ /* 0x000fe200087fe43f */
[----:B------:R-:W-:-:S07]  /*a320*/  UMOV UR10, URZ ;  /* 0x0000003f000a7c82 */ /* 0x000fce0008000000 */
[----:B------:R-:W-:Y:S01]  /*a330*/  UIADD3 UR9, UR9, 0x22830, URZ ;  /* 0x0002283009097890 */ /* 0x000fe2000fffe03f */
[----:B---3--:R-:W-:Y:S01]  /*a340*/  IMAD R0, R5, 0x3000, R6 ;  /* 0x0000300005007824 */ /* 0x008fe200078e0206 */
[----:B----4-:R-:W-:-:S04]  /*a350*/  R2UR UR11, R4 ;  /* 0x00000000040b72ca */ /* 0x010fc800000e0000 */
[----:B------:R-:W-:Y:S02]  /*a360*/  R2UR UR8, R0 ;  /* 0x00000000000872ca */ /* 0x000fe400000e0000 */
[----:B-----5:R-:W-:Y:S02]  /*a370*/  R2UR UR4, R3 ;  /* 0x00000000030472ca */ /* 0x020fe400000e0000 */
[----:B------:R-:W-:Y:S02]  /*a380*/  P2R R0, PR, RZ, 0x1 ;  /* 0x00000001ff007803 */ /* 0x000fe40000000000 */
[----:B--2---:R-:W-:-:S03]  /*a390*/  R2UR UR13, R2 ;  /* 0x00000000020d72ca */ /* 0x004fc600000e0000 */
[----:B------:R3:W-:Y:S04]  /*a3a0*/  STL [R1+0x18], R0 ;  /* 0x0000180001007387 */ /* 0x0007e80000100800 */
[----:B------:R-:W-:Y:S02]  /*a3b0*/  UIADD3 UR8, UR8, 0x1c400, URZ ;  /* 0x0001c40008087890 */ /* 0x000fe4000fffe03f */
[----:B------:R-:W-:-:S03]  /*a3c0*/  UIMAD UR11, UR11, 0x60, UR4 ;  /* 0x000000600b0b78a4 */ /* 0x000fc6000f8e0204 */
[----:B------:R-:W-:-:S06]  /*a3d0*/  UMOV UR4, 0x0 ;  /* 0x0000000000047882 */ /* 0x000fcc0000000000 */
[----:B------:R3:W-:Y:S02]  /*a3e0*/  UTMALDG.4D [UR8], [UR6], desc[UR4] ;  /* 0x00000408060075b4 */ /* 0x0007e40008019000 */
[----:B---3--:R-:W-:Y:S01]  /*a3f0*/  NOP ;  /* 0x0000000000007918 */ /* 0x008fe20000000000 */
.L_x_439:
[----:B------:R-:W3:Y:S04]  /*a400*/  LDL R2, [R1+0x4] ;  /* 0x0000040001027983 */ /* 0x000ee80000100800 */
[----:B------:R-:W2:Y:S04]  /*a410*/  LDL.LU R3, [R1+0x30] ;  /* 0x0000300001037983 */ /* 0x000ea80000300800 */
[----:B------:R-:W4:Y:S04]  /*a420*/  LDL.LU R5, [R1+0x20] ;  /* 0x0000200001057983 */ /* 0x000f280000300800 */
[----:B-1----:R-:W5:Y:S01]  /*a430*/  LDL.LU R4, [R1+0x34] ;  /* 0x0000340001047983 */ /* 0x002f620000300800 */
[----:B------:R-:W-:Y:S05]  /*a440*/  WARPSYNC.ALL ;  /* 0x0000000000007948 */ /* 0x000fea0003800000 */
[----:B------:R-:W-:Y:S01]  /*a450*/  ULDC.64 UR4, c[0x0][0x298] ;  /* 0x0000a60000047ab9 */ /* 0x000fe20000000a00 */
[----:B------:R-:W-:Y:S01]  /*a460*/  ULDC.64 UR6, c[0x0][0xa00] ;  /* 0x0002800000067ab9 */ /* 0x000fe20000000a00 */
[----:B------:R-:W-:Y:S01]  /*a470*/  BSSY B6, `(.L_x_444) ;  /* 0x0000024000067945 */ /* 0x000fe20003800000 */
[----:B------:R-:W-:Y:S01]  /*a480*/  BAR.SYNC.DEFER_BLOCKING 0x8, 0x180 ;  /* 0x0206000000007b1d */ /* 0x000fe20000010000 */
[----:B------:R-:W-:-:S04]  /*a490*/  ISETP.NE.U32.AND P0, PT, RZ, UR6, PT ;  /* 0x00000006ff007c0c */ /* 0x000fc8000bf05070 */
[----:B------:R-:W-:Y:S01]  /*a4a0*/  ISETP.NE.AND.EX P0, PT, RZ, UR7, PT, P0 ;  /* 0x00000007ff007c0c */ /* 0x000fe2000bf05300 */
[----:B---3--:R-:W-:Y:S01]  /*a4b0*/  VIADD R2, R2, 0x18400 ;  /* 0x0001840002027836 */ /* 0x008fe20000000000 */
[----:B--2---:R-:W-:-:S04]  /*a4c0*/  SHF.R.S32.HI R0, RZ, 0x1f, R3 ;  /* 0x0000001fff007819 */ /* 0x004fc80000011403 */
[----:B------:R-:W-:Y:S02]  /*a4d0*/  LOP3.LUT P1, RZ, R2, 0x3ff, RZ, 0xc0, !PT ;  /* 0x000003ff02ff7812 */ /* 0x000fe4000782c0ff */
[----:B----4-:R-:W-:Y:S01]  /*a4e0*/  SEL R5, R5, RZ, !P0 ;  /* 0x000000ff05057207 */ /* 0x010fe20004000000 */
[----:B------:R-:W-:Y:S01]  /*a4f0*/  IMAD R0, R0, UR4, RZ ;  /* 0x0000000400007c24 */ /* 0x000fe2000f8e02ff */
[----:B-----5:R-:W-:-:S03]  /*a500*/  SEL R4, R4, RZ, !P0 ;  /* 0x000000ff04047207 */ /* 0x020fc60004000000 */
[C---:B------:R-:W-:Y:S02]  /*a510*/  IMAD R0, R3.reuse, UR5, R0 ;  /* 0x0000000503007c24 */ /* 0x040fe4000f8e0200 */
[----:B------:R-:W-:-:S05]  /*a520*/  IMAD.WIDE.U32 R2, R3, UR4, RZ ;  /* 0x0000000403027c25 */ /* 0x000fca000f8e00ff */
[----:B------:R1:W-:Y:S04]  /*a530*/  STL.64 [R1+0x48], R2 ;  /* 0x0000480201007387 */ /* 0x0003e80000100a00 */
[----:B------:R2:W-:Y:S04]  /*a540*/  STL [R1+0x20], R5 ;  /* 0x0000200501007387 */ /* 0x0005e80000100800 */
[----:B------:R2:W-:Y:S01]  /*a550*/  STL [R1+0x54], R4 ;  /* 0x0000540401007387 */ /* 0x0005e20000100800 */
[----:B-1----:R-:W-:Y:S01]  /*a560*/  IMAD.IADD R2, R3, 0x1, R0 ;  /* 0x0000000103027824 */ /* 0x002fe200078e0200 */
[----:B------:R-:W-:-:S05]  /*a570*/  SHF.R.S32.HI R0, RZ, 0x1f, R18 ;  /* 0x0000001fff007819 */ /* 0x000fca0000011412 */
[----:B------:R2:W-:Y:S04]  /*a580*/  STL [R1+0x34], R0 ;  /* 0x0000340001007387 */ /* 0x0005e80000100800 */
[----:B------:R2:W-:Y:S01]  /*a590*/  STL [R1+0x30], R2 ;  /* 0x0000300201007387 */ /* 0x0005e20000100800 */
[----:B------:R-:W-:Y:S05]  /*a5a0*/  @!P1 BRA `(.L_x_445) ;  /* 0x0000000000409947 */ /* 0x000fea0003800000 */
[----:B--2---:R-:W-:Y:S01]  /*a5b0*/  MOV R2, 0x0 ;  /* 0x0000000000027802 */ /* 0x004fe20000000f00 */
[----:B------:R-:W-:Y:S01]  /*a5c0*/  ULDC.64 UR6, c[0x4][0x98] ;  /* 0x0100260000067ab9 */ /* 0x000fe20000000a00 */
[----:B------:R-:W-:Y:S01]  /*a5d0*/  ULDC.64 UR8, c[0x4][0xa0] ;  /* 0x0100280000087ab9 */ /* 0x000fe20000000a00 */
[----:B------:R-:W-:Y:S01]  /*a5e0*/  ULDC.64 UR4, c[0x4][0x20] ;  /* 0x0100080000047ab9 */ /* 0x000fe20000000a00 */
[----:B------:R-:W-:Y:S02]  /*a5f0*/  IMAD.U32 R4, RZ, RZ, UR6 ;  /* 0x00000006ff047e24 */ /* 0x000fe4000f8e00ff */
[----:B------:R-:W1:Y:S01]  /*a600*/  LDC.64 R2, c[0x4][R2] ;  /* 0x0100000002027b82 */ /* 0x000e620000000a00 */
[----:B------:R-:W-:Y:S02]  /*a610*/  IMAD.U32 R5, RZ, RZ, UR7 ;  /* 0x00000007ff057e24 */ /* 0x000fe4000f8e00ff */
[----:B------:R-:W-:Y:S02]  /*a620*/  IMAD.U32 R6, RZ, RZ, UR8 ;  /* 0x00000008ff067e24 */ /* 0x000fe4000f8e00ff */
[----:B------:R-:W-:-:S02]  /*a630*/  IMAD.U32 R7, RZ, RZ, UR9 ;  /* 0x00000009ff077e24 */ /* 0x000fc4000f8e00ff */
[----:B------:R-:W-:Y:S02]  /*a640*/  IMAD.U32 R10, RZ, RZ, UR4 ;  /* 0x00000004ff0a7e24 */ /* 0x000fe4000f8e00ff */
[----:B------:R-:W-:Y:S02]  /*a650*/  IMAD.U32 R11, RZ, RZ, UR5 ;  /* 0x00000005ff0b7e24 */ /* 0x000fe4000f8e00ff */
[----:B------:R-:W-:Y:S02]  /*a660*/  IMAD.MOV.U32 R8, RZ, RZ, 0x70 ;  /* 0x00000070ff087424 */ /* 0x000fe400078e00ff */
[----:B0-----:R-:W-:Y:S02]  /*a670*/  IMAD.MOV.U32 R12, RZ, RZ, 0x1 ;  /* 0x00000001ff0c7424 */ /* 0x001fe400078e00ff */
[----:B------:R-:W-:-:S07]  /*a680*/  IMAD.MOV.U32 R13, RZ, RZ, RZ ;  /* 0x000000ffff0d7224 */ /* 0x000fce00078e00ff */
[----:B------:R-:W-:-:S07]  /*a690*/  LEPC R20, `(.L_x_445) ;  /* 0x000000001014794e */ /* 0x000fce0000000000 */
[----:B-1----:R-:W-:Y:S05]  /*a6a0*/  CALL.ABS.NOINC R2 ;  /* 0x0000000002007343 */ /* 0x002fea0003c00000 */
.L_x_445:
[----:B------:R-:W-:Y:S05]  /*a6b0*/  BSYNC B6 ;  /* 0x0000000000067941 */ /* 0x000fea0003800000 */
.L_x_444:
[----:B--2---:R-:W2:Y:S01]  /*a6c0*/  LDL.LU R4, [R1+0x30] ;  /* 0x0000300001047983 */ /* 0x004ea20000300800 */
[----:B------:R-:W1:Y:S01]  /*a6d0*/  LDC R7, c[0x0][0x448] ;  /* 0x00011200ff077b82 */ /* 0x000e620000000800 */
[----:B------:R-:W-:Y:S01]  /*a6e0*/  ULDC.64 UR4, c[0x0][0x2d8] ;  /* 0x0000b60000047ab9 */ /* 0x000fe20000000a00 */
[----:B------:R-:W-:Y:S01]  /*a6f0*/  IMAD.SHL.U32 R17, R17, 0x80, RZ ;  /* 0x0000008011117824 */ /* 0x000fe200078e00ff */
[----:B------:R-:W2:Y:S01]  /*a700*/  LDL.LU.64 R2, [R1+0x48] ;  /* 0x0000480001027983 */ /* 0x000ea20000300a00 */
[----:B------:R-:W-:-:S03]  /*a710*/  ULDC UR6, c[0x0][0x2b8] ;  /* 0x0000ae0000067ab9 */ /* 0x000fc60000000800 */
[----:B------:R-:W3:Y:S04]  /*a720*/  LDL.LU R0, [R1+0x34] ;  /* 0x0000340001007983 */ /* 0x000ee80000300800 */
[----:B------:R-:W4:Y:S04]  /*a730*/  LDL.LU R6, [R1+0x54] ;  /* 0x0000540001067983 */ /* 0x000f280000300800 */
[----:B------:R-:W4:Y:S04]  /*a740*/  LDL.LU R5, [R1+0x20] ;  /* 0x0000200001057983 */ /* 0x000f280000300800 */
[----:B------:R0:W5:Y:S01]  /*a750*/  LDL R9, [R1+0x24] ;  /* 0x0000240001097983 */ /* 0x0001620000100800 */
[----:B-1----:R-:W-:Y:S01]  /*a760*/  ISETP.NE.AND P0, PT, R7, 0x1, PT ;  /* 0x000000010700780c */ /* 0x002fe20003f05270 */
[----:B------:R-:W1:Y:S02]  /*a770*/  S2R R8, SR_TID.X ;  /* 0x0000000000087919 */ /* 0x000e640000002100 */
[C---:B-1----:R-:W-:Y:S01]  /*a780*/  IMAD.SHL.U32 R10, R8.reuse, 0x8, RZ ;  /* 0x00000008080a7824 */ /* 0x042fe200078e00ff */
[----:B------:R-:W-:-:S04]  /*a790*/  LOP3.LUT R8, R8, 0x7f, RZ, 0xc0, !PT ;  /* 0x0000007f08087812 */ /* 0x000fc800078ec0ff */
[----:B------:R-:W-:Y:S02]  /*a7a0*/  LOP3.LUT R10, R10, 0x38, RZ, 0xc0, !PT ;  /* 0x000000380a0a7812 */ /* 0x000fe400078ec0ff */
[----:B------:R-:W-:Y:S01]  /*a7b0*/  SHF.R.U32.HI R8, RZ, 0x3, R8 ;  /* 0x00000003ff087819 */ /* 0x000fe20000011608 */
[----:B--2---:R-:W-:Y:S02]  /*a7c0*/  IMAD.MOV.U32 R3, RZ, RZ, R4 ;  /* 0x000000ffff037224 */ /* 0x004fe400078e0004 */
[----:B------:R-:W1:Y:S01]  /*a7d0*/  S2R R4, SR_TID.X ;  /* 0x0000000000047919 */ /* 0x000e620000002100 */
[----:B---3--:R-:W-:Y:S02]  /*a7e0*/  IMAD R0, R0, UR4, RZ ;  /* 0x0000000400007c24 */ /* 0x008fe4000f8e02ff */
[----:B------:R-:W-:-:S04]  /*a7f0*/  IMAD.WIDE.U32 R2, R18, UR4, R2 ;  /* 0x0000000412027c25 */ /* 0x000fc8000f8e0002 */
[----:B------:R-:W-:Y:S01]  /*a800*/  IMAD R0, R18, UR5, R0 ;  /* 0x0000000512007c24 */ /* 0x000fe2000f8e0200 */
[----:B------:R-:W-:-:S03]  /*a810*/  ULDC.64 UR4, c[0x0][0x2e0] ;  /* 0x0000b80000047ab9 */ /* 0x000fc60000000a00 */
[----:B------:R-:W-:Y:S02]  /*a820*/  IMAD.IADD R3, R3, 0x1, R0 ;  /* 0x0000000103037824 */ /* 0x000fe400078e0200 */
[----:B----4-:R-:W-:Y:S02]  /*a830*/  IMAD R0, R6, UR4, RZ ;  /* 0x0000000406007c24 */ /* 0x010fe4000f8e02ff */
[C---:B------:R-:W-:Y:S01]  /*a840*/  IMAD.WIDE.U32 R2, R5.reuse, UR4, R2 ;  /* 0x0000000405027c25 */ /* 0x040fe2000f8e0002 */
[----:B------:R-:W2:Y:S03]  /*a850*/  @P0 LDC R6, c[0x0][0x450] ;  /* 0x00011400ff060b82 */ /* 0x000ea60000000800 */
[----:B------:R-:W-:Y:S01]  /*a860*/  IMAD R0, R5, UR5, R0 ;  /* 0x0000000505007c24 */ /* 0x000fe2000f8e0200 */
[----:B------:R-:W-:-:S03]  /*a870*/  ULDC.64 UR4, c[0x0][0x2d0] ;  /* 0x0000b40000047ab9 */ /* 0x000fc60000000a00 */
[----:B------:R-:W-:Y:S01]  /*a880*/  IMAD.IADD R3, R3, 0x1, R0 ;  /* 0x0000000103037824 */ /* 0x000fe200078e0200 */
[C---:B-1----:R-:W-:Y:S01]  /*a890*/  LOP3.LUT R5, R4.reuse, 0x7f, RZ, 0xc0, !PT ;  /* 0x0000007f04057812 */ /* 0x042fe200078ec0ff */
[----:B------:R-:W-:-:S03]  /*a8a0*/  IMAD.SHL.U32 R4, R4, 0x10, RZ ;  /* 0x0000001004047824 */ /* 0x000fc600078e00ff */
[----:B------:R-:W-:-:S04]  /*a8b0*/  SHF.R.U32.HI R5, RZ, 0x3, R5 ;  /* 0x00000003ff057819 */ /* 0x000fc80000011605 */
[----:B------:R-:W-:Y:S02]  /*a8c0*/  LOP3.LUT R4, R5, 0x70, R4, 0xf8, !PT ;  /* 0x0000007005047812 */ /* 0x000fe400078ef804 */
[----:B------:R-:W1:Y:S02]  /*a8d0*/  @P0 LDC R5, c[0x0][0x44c] ;  /* 0x00011300ff050b82 */ /* 0x000e640000000800 */
[----:B------:R-:W-:-:S05]  /*a8e0*/  LOP3.LUT R0, R4, R17, RZ, 0xfc, !PT ;  /* 0x0000001104007212 */ /* 0x000fca00078efcff */
[----:B------:R-:W-:Y:S02]  /*a8f0*/  IMAD.MOV.U32 R4, RZ, RZ, R0 ;  /* 0x000000ffff047224 */ /* 0x000fe400078e0000 */
[----:B-1----:R-:W-:-:S05]  /*a900*/  @P0 IMAD.HI.U32 R5, R0, R5, RZ ;  /* 0x0000000500050227 */ /* 0x002fca00078e00ff */
[----:B--2---:R-:W-:-:S05]  /*a910*/  @P0 SHF.R.U32.HI R4, RZ, R6, R5 ;  /* 0x00000006ff040219 */ /* 0x004fca0000011605 */
[----:B------:R-:W-:-:S04]  /*a920*/  IMAD.MOV R5, RZ, RZ, -R4 ;  /* 0x000000ffff057224 */ /* 0x000fc800078e0a04 */
[----:B------:R-:W-:Y:S01]  /*a930*/  IMAD R0, R7, R5, R0 ;  /* 0x0000000507007224 */ /* 0x000fe200078e0200 */
[----:B------:R-:W-:Y:S01]  /*a940*/  SHF.R.S32.HI R5, RZ, 0x1f, R4 ;  /* 0x0000001fff057819 */ /* 0x000fe20000011404 */
[----:B------:R-:W-:-:S04]  /*a950*/  IMAD.WIDE.U32 R2, R4, UR4, R2 ;  /* 0x0000000404027c25 */ /* 0x000fc8000f8e0002 */
[----:B------:R-:W-:-:S04]  /*a960*/  IMAD R5, R5, UR4, RZ ;  /* 0x0000000405057c24 */ /* 0x000fc8000f8e02ff */
[----:B------:R-:W-:Y:S01]  /*a970*/  IMAD R4, R4, UR5, R5 ;  /* 0x0000000504047c24 */ /* 0x000fe2000f8e0205 */
[----:B------:R-:W-:-:S03]  /*a980*/  ULDC.64 UR4, c[0x0][0x2c8] ;  /* 0x0000b20000047ab9 */ /* 0x000fc60000000a00 */
[----:B------:R-:W-:Y:S01]  /*a990*/  IMAD.IADD R3, R3, 0x1, R4 ;  /* 0x0000000103037824 */ /* 0x000fe200078e0204 */
[----:B------:R-:W-:-:S05]  /*a9a0*/  SHF.R.S32.HI R4, RZ, 0x1f, R0 ;  /* 0x0000001fff047819 */ /* 0x000fca0000011400 */
[----:B------:R-:W-:Y:S02]  /*a9b0*/  IMAD R4, R4, UR4, RZ ;  /* 0x0000000404047c24 */ /* 0x000fe4000f8e02ff */
[----:B------:R-:W-:-:S04]  /*a9c0*/  IMAD.WIDE.U32 R2, R0, UR4, R2 ;  /* 0x0000000400027c25 */ /* 0x000fc8000f8e0002 */
[----:B------:R-:W-:Y:S01]  /*a9d0*/  IMAD R4, R0, UR5, R4 ;  /* 0x0000000500047c24 */ /* 0x000fe2000f8e0204 */
[----:B------:R-:W-:Y:S02]  /*a9e0*/  ULDC.64 UR4, c[0x0][0x280] ;  /* 0x0000a00000047ab9 */ /* 0x000fe40000000a00 */
[----:B------:R-:W-:Y:S01]  /*a9f0*/  LEA R0, P1, R2, UR4, 0x1 ;  /* 0x0000000402007c11 */ /* 0x000fe2000f8208ff */
[----:B------:R-:W-:Y:S01]  /*aa00*/  IMAD.IADD R4, R3, 0x1, R4 ;  /* 0x0000000103047824 */ /* 0x000fe200078e0204 */
[----:B------:R-:W-:Y:S01]  /*aa10*/  UMOV UR4, 0xffffffff ;  /* 0xffffffff00047882 */ /* 0x000fe20000000000 */
[----:B------:R-:W-:-:S03]  /*aa20*/  ISETP.GE.AND P0, PT, R10, UR6, PT ;  /* 0x000000060a007c0c */ /* 0x000fc6000bf06270 */
[----:B------:R-:W-:Y:S01]  /*aa30*/  LEA.HI.X R2, R2, UR5, R4, 0x1, P1 ;  /* 0x0000000502027c11 */ /* 0x000fe200088f0c04 */
[----:B0-----:R-:W-:Y:S09]  /*aa40*/  BRA.DIV UR4, `(.L_x_446) ;  /* 0x0000004204287947 */ /* 0x001ff2000b800000 */
[----:B------:R-:W2:Y:S01]  /*aa50*/  LDL.LU R6, [R1+0x3c] ;  /* 0x00003c0001067983 */ /* 0x000ea20000300800 */
[----:B------:R-:W-:-:S04]  /*aa60*/  IMAD.IADD R3, R8, 0x1, R17 ;  /* 0x0000000108037824 */ /* 0x000fc800078e0211 */
[C---:B------:R-:W-:Y:S02]  /*aa70*/  VIADD R5, R3.reuse, 0x10 ;  /* 0x0000001003057836 */ /* 0x040fe40000000000 */
[----:B--2---:R-:W-:Y:S02]  /*aa80*/  IMAD R4, R6, R7, RZ ;  /* 0x0000000706047224 */ /* 0x004fe400078e02ff */
[----:B------:R-:W0:Y:S03]  /*aa90*/  SHFL.IDX PT, R7, R0, RZ, 0x181f ;  /* 0x00181fff00077589 */ /* 0x000e2600000e0000 */
[----:B------:R-:W-:Y:S01]  /*aaa0*/  ISETP.GE.AND P1, PT, R3, R4, PT ;  /* 0x000000040300720c */ /* 0x000fe20003f26270 */
[----:B------:R-:W1:-:S12]  /*aab0*/  SHFL.IDX PT, R6, R2, RZ, 0x181f ;  /* 0x00181fff02067589 */ /* 0x000e5800000e0000 */
[----:B0-----:R-:W-:-:S05]  /*aac0*/  @!P1 LEA R7, P2, R10, R7, 0x1 ;  /* 0x000000070a079211 */ /* 0x001fca00078408ff */
[----:B-1----:R-:W-:-:S05]  /*aad0*/  @!P1 IMAD.X R6, RZ, RZ, R6, P2 ;  /* 0x000000ffff069224 */ /* 0x002fca00010e0606 */
[----:B------:R-:W-:-:S04]  /*aae0*/  @!P1 LOP3.LUT R7, R7, R6, RZ, 0x3c, !PT ;  /* 0x0000000607079212 */ /* 0x000fc800078e3cff */
[----:B------:R-:W-:-:S04]  /*aaf0*/  @!P1 LOP3.LUT R6, R7, R6, RZ, 0x3c, !PT ;  /* 0x0000000607069212 */ /* 0x000fc800078e3cff */
[----:B------:R-:W-:-:S05]  /*ab00*/  @!P1 LOP3.LUT R7, R7, R6, RZ, 0x3c, !PT ;  /* 0x0000000607079212 */ /* 0x000fca00078e3cff */
[----:B------:R-:W-:Y:S01]  /*ab10*/  @!PT LDS RZ, [RZ] ;  /* 0x00000000fffff984 */ /* 0x000fe20000000800 */
[----:B-----5:R0:W-:Y:S01]  /*ab20*/  @!P1 LDGSTS.E.BYPASS.LTC128B.128 [R9+0x18400], desc[UR40][R6.64], !P0 ;  /* 0x1840000006099fae */ /* 0x0201e2000c101d68 */
[----:B------:R-:W-:-:S03]  /*ab30*/  ISETP.GE.AND P1, PT, R5, R4, PT ;  /* 0x000000040500720c */ /* 0x000fc60003f26270 */
[----:B------:R-:W1:Y:S04]  /*ab40*/  SHFL.IDX PT, R5, R0, 0x1, 0x181f ;  /* 0x00381f0000057f89 */ /* 0x000e6800000e0000 */
[----:B0-----:R-:W0:Y:S06]  /*ab50*/  SHFL.IDX PT, R6, R2, 0x1, 0x181f ;  /* 0x00381f0002067f89 */ /* 0x001e2c00000e0000 */
[----:B-1----:R-:W-:-:S05]  /*ab60*/  @!P1 LEA R5, P2, R10, R5, 0x1 ;  /* 0x000000050a059211 */ /* 0x002fca00078408ff */
[----:B0-----:R-:W-:-:S04]  /*ab70*/  @!P1 IMAD.X R6, RZ, RZ, R6, P2 ;  /* 0x000000ffff069224 */ /* 0x001fc800010e0606 */
[----:B------:R-:W-:Y:S02]  /*ab80*/  @!P1 IMAD.MOV.U32 R7, RZ, RZ, R6 ;  /* 0x000000ffff079224 */ /* 0x000fe400078e0006 */
[----:B------:R-:W-:Y:S02]  /*ab90*/  @!P1 IMAD.MOV.U32 R6, RZ, RZ, R5 ;  /* 0x000000ffff069224 */ /* 0x000fe400078e0005 */
[----:B------:R-:W-:-:S03]  /*aba0*/  VIADD R5, R3, 0x20 ;  /* 0x0000002003057836 */ /* 0x000fc60000000000 */
[----:B------:R0:W-:Y:S02]  /*abb0*/  @!P1 LDGSTS.E.BYPASS.LTC128B.128 [R9+0x18c00], desc[UR40][R6.64], !P0 ;  /* 0x18c0000006099fae */ /* 0x0001e4000c101d68 */
[----:B------:R-:W-:Y:S02]  /*abc0*/  ISETP.GE.AND P1, PT, R5, R4, PT ;  /* 0x000000040500720c */ /* 0x000fe40003f26270 */
[----:B------:R-:W1:Y:S04]  /*abd0*/  SHFL.IDX PT, R5, R0, 0x2, 0x181f ;  /* 0x00581f0000057f89 */ /* 0x000e6800000e0000 */
[----:B0-----:R-:W0:Y:S07]  /*abe0*/  SHFL.IDX PT, R6, R2, 0x2, 0x181f ;  /* 0x00581f0002067f89 */ /* 0x001e2e00000e0000 */
        /* <DEDUP_REMOVED lines=35> */
[----:B------:R-:W-:Y:S04]  /*ae20*/  SHFL.IDX PT, R0, R0, 0x7, 0x181f ;  /* 0x00f81f0000007f89 */ /* 0x000fe800000e0000 */
[----:B0-----:R-:W0:Y:S03]  /*ae30*/  SHFL.IDX PT, R6, R2, 0x6, 0x181f ;  /* 0x00d81f0002067f89 */ /* 0x001e2600000e0000 */
[----:B-1----:R-:W-:-:S05]  /*ae40*/  @!P1 LEA R5, P2, R10, R5, 0x1 ;  /* 0x000000050a059211 */ /* 0x002fca00078408ff */
[----:B0-----:R-:W-:-:S04]  /*ae50*/  @!P1 IMAD.X R6, RZ, RZ, R6, P2 ;  /* 0x000000ffff069224 */ /* 0x001fc800010e0606 */
[----:B------:R-:W-:Y:S02]  /*ae60*/  @!P1 IMAD.MOV.U32 R7, RZ, RZ, R6 ;  /* 0x000000ffff079224 */ /* 0x000fe400078e0006 */
[----:B------:R-:W-:Y:S02]  /*ae70*/  @!P1 IMAD.MOV.U32 R6, RZ, RZ, R5 ;  /* 0x000000ffff069224 */ /* 0x000fe400078e0005 */
[----:B------:R0:W1:Y:S04]  /*ae80*/  SHFL.IDX PT, R5, R2, 0x7, 0x181f ;  /* 0x00f81f0002057f89 */ /* 0x00006800000e0000 */
[----:B------:R0:W-:Y:S02]  /*ae90*/  @!P1 LDGSTS.E.BYPASS.LTC128B.128 [R9+0x1b400], desc[UR40][R6.64], !P0 ;  /* 0x1b40000006099fae */ /* 0x0001e4000c101d68 */
.L_x_565:
[----:B------:R2:W5:Y:S01]  /*aea0*/  LDL R8, [R1+0x4] ;  /* 0x0000040001087983 */ /* 0x0005620000100800 */
[----:B------:R-:W-:-:S05]  /*aeb0*/  VIADD R3, R3, 0x70 ;  /* 0x0000007003037836 */ /* 0x000fca0000000000 */
[----:B------:R-:W-:-:S13]  /*aec0*/  ISETP.GE.AND P1, PT, R3, R4, PT ;  /* 0x000000040300720c */ /* 0x000fda0003f26270 */
[----:B0-----:R-:W-:-:S05]  /*aed0*/  @!P1 LEA R2, P2, R10, R0, 0x1 ;  /* 0x000000000a029211 */ /* 0x001fca00078408ff */
[----:B-1----:R-:W-:-:S05]  /*aee0*/  @!P1 IMAD.X R3, RZ, RZ, R5, P2 ;  /* 0x000000ffff039224 */ /* 0x002fca00010e0605 */
[----:B------:R-:W-:Y:S01]  /*aef0*/  @!PT LDS RZ, [RZ] ;  /* 0x00000000fffff984 */ /* 0x000fe20000000800 */
[----:B------:R-:W-:Y:S01]  /*af00*/  @!PT LDS RZ, [RZ] ;  /* 0x00000000fffff984 */ /* 0x000fe20000000800 */
[----:B------:R-:W-:Y:S01]  /*af10*/  @!PT LDS RZ, [RZ] ;  /* 0x00000000fffff984 */ /* 0x000fe20000000800 */
[----:B------:R2:W-:Y:S01]  /*af20*/  @!P1 LDGSTS.E.BYPASS.LTC128B.128 [R9+0x1bc00], desc[UR40][R2.64], !P0 ;  /* 0x1bc0000002099fae */ /* 0x0005e2000c101d68 */
[----:B------:R-:W-:Y:S01]  /*af30*/  PLOP3.LUT P0, PT, PT, PT, PT, 0x80, 0x0 ;  /* 0x000000000000781c */ /* 0x000fe20003f0f070 */
[----:B------:R-:W-:-:S12]  /*af40*/  NOP ;  /* 0x0000000000007918 */ /* 0x000fd80000000000 */
.L_x_447:
[----:B--2---:R-:W2:Y:S01]  /*af50*/  LDL R2, [R1+0x4] ;  /* 0x0000040001027983 */ /* 0x004ea20000100800 */
[----:B------:R-:W-:Y:S02]  /*af60*/  PLOP3.LUT P1, PT, P1, P0, PT, 0xa2, 0x0 ;  /* 0x000000000000781c */ /* 0x000fe40000f21472 */
[----:B--2---:R-:W-:-:S08]  /*af70*/  @P0 R2UR P1, UR4, R2 ;  /* 0x00000000020402ca */ /* 0x004fd00000020000 */
[----:B------:R-:W-:-:S05]  /*af80*/  @P0 PLOP3.LUT P0, PT, P1, PT, PT, 0x80, 0x0 ;  /* 0x000000000000081c */ /* 0x000fca0000f0f070 */
[----:B------:R-:W-:Y:S01]  /*af90*/  @!P1 SYNCS.ARRIVE.TRANS64.RED.A0T1 RZ, [UR4+0x22800], RZ ;  /* 0x022800ffffff99a7 */ /* 0x000fe20008200404 */
[----:B------:R-:W-:Y:S07]  /*afa0*/  @!P1 ARRIVES.LDGSTSBAR.64.TRANSCNT [UR4+0x22800] ;  /* 0x02280000ff0099b0 */ /* 0x000fee0008000a84 */
[----:B------:R-:W-:Y:S05]  /*afb0*/  @P0 BRA.U.ANY `(.L_x_447) ;  /* 0xfffffffd00e40947 */ /* 0x000fea000393ffff */
[----:B------:R-:W2:Y:S02]  /*afc0*/  LDL.LU R3, [R1+0x40] ;  /* 0x0000400001037983 */ /* 0x000ea40000300800 */
[----:B--2---:R-:W-:-:S05]  /*afd0*/  VIADD R3, R3, 0x1 ;  /* 0x0000000103037836 */ /* 0x004fca0000000000 */
[----:B------:R0:W-:Y:S01]  /*afe0*/  STL [R1+0x40], R3 ;  /* 0x0000400301007387 */ /* 0x0001e20000100800 */
[----:B------:R-:W-:-:S04]  /*aff0*/  LEA.HI R0, R3, R3, RZ, 0x1 ;  /* 0x0000000303007211 */ /* 0x000fc800078f08ff */
[----:B------:R-:W-:-:S05]  /*b000*/  LOP3.LUT R0, R0, 0xfffffffe, RZ, 0xc0, !PT ;  /* 0xfffffffe00007812 */ /* 0x000fca00078ec0ff */
[----:B------:R-:W-:-:S05]  /*b010*/  IMAD.IADD R0, R3, 0x1, -R0 ;  /* 0x0000000103007824 */ /* 0x000fca00078e0a00 */
[----:B------:R-:W-:Y:S01]  /*b020*/  SHF.L.U32 R0, R0, 0x1f, RZ ;  /* 0x0000001f00007819 */ /* 0x000fe200000006ff */
[----:B------:R-:W-:Y:S01]  /*b030*/  NOP ;  /* 0x0000000000007918 */ /* 0x000fe20000000000 */
[----:B------:R0:W-:Y:S01]  /*b040*/  SYNCS.ARRIVE.TRANS64.A1T0 RZ, [R2+URZ+0x22800], RZ ;  /* 0x022800ff02ff79a7 */ /* 0x0001e2000810003f */
[----:B------:R-:W-:Y:S01]  /*b050*/  BSSY B0, `(.L_x_448) ;  /* 0x0000003000007945 */ /* 0x000fe20003800000 */
[----:B------:R-:W1:Y:S03]  /*b060*/  SYNCS.PHASECHK.TRANS64.TRYWAIT P0, [R2+URZ+0x22820], R0 ;  /* 0x02282000020075a7 */ /* 0x000e66000800017f */
[----:B01----:R-:W-:Y:S05]  /*b070*/  @!P0 BRA `(.L_x_449) ;  /* 0x00000044002c8947 */ /* 0x003fea0003800000 */
.L_x_566:
[----:B------:R-:W-:Y:S05]  /*b080*/  BSYNC B0 ;  /* 0x0000000000007941 */ /* 0x000fea0003800000 */
.L_x_448:
[----:B0-----:R-:W2:Y:S01]  /*b090*/  LDL R2, [R1+0x18] ;  /* 0x0000180001027983 */ /* 0x001ea20000100800 */
[----:B------:R-:W-:Y:S01]  /*b0a0*/  BSSY B0, `(.L_x_450) ;  /* 0x0000063000007945 */ /* 0x000fe20003800000 */
[----:B--2---:R-:W-:-:S13]  /*b0b0*/  ISETP.NE.AND P0, PT, R2, RZ, PT ;  /* 0x000000ff0200720c */ /* 0x004fda0003f05270 */
[----:B------:R-:W-:Y:S05]  /*b0c0*/  @!P0 BRA `(.L_x_451) ;  /* 0x0000000400808947 */ /* 0x000fea0003800000 */
[----:B------:R-:W2:Y:S04]  /*b0d0*/  LDL R2, [R1+0x4] ;  /* 0x0000040001027983 */ /* 0x000ea80000100800 */
[----:B------:R-:W3:Y:S01]  /*b0e0*/  LDL R4, [R1+0x10] ;  /* 0x0000100001047983 */ /* 0x000ee20000100800 */
[----:B------:R-:W0:Y:S01]  /*b0f0*/  S2R R3, SR_TID.X ;  /* 0x0000000000037919 */ /* 0x000e220000002100 */
[----:B--2---:R-:W-:Y:S02]  /*b100*/  IMAD.MOV.U32 R5, RZ, RZ, R2 ;  /* 0x000000ffff057224 */ /* 0x004fe400078e0002 */
[----:B------:R-:W2:Y:S01]  /*b110*/  LDL R2, [R1+0x8] ;  /* 0x0000080001027983 */ /* 0x000ea20000100800 */
[----:B---3--:R-:W-:Y:S01]  /*b120*/  SHF.L.U32 R0, R4, 0x1f, RZ ;  /* 0x0000001f04007819 */ /* 0x008fe200000006ff */
[----:B------:R-:W-:Y:S01]  /*b130*/  BSSY B1, `(.L_x_452) ;  /* 0x0000006000017945 */ /* 0x000fe20003800000 */
[----:B0-----:R-:W-:-:S04]  /*b140*/  LOP3.LUT R3, R3, 0x7f, RZ, 0xc0, !PT ;  /* 0x0000007f03037812 */ /* 0x001fc800078ec0ff */
[----:B------:R-:W-:Y:S01]  /*b150*/  ISETP.NE.AND P1, PT, R3, RZ, PT ;  /* 0x000000ff0300720c */ /* 0x000fe20003f25270 */
[----:B--2---:R-:W-:-:S04]  /*b160*/  IMAD R2, R2, 0x8, R5 ;  /* 0x0000000802027824 */ /* 0x004fc800078e0205 */
[----:B------:R-:W0:Y:S02]  /*b170*/  SYNCS.PHASECHK.TRANS64.TRYWAIT P0, [R2+URZ+0x22860], R0 ;  /* 0x02286000020075a7 */ /* 0x000e24000800017f */
[----:B0-----:R-:W-:Y:S06]  /*b180*/  @!P0 BRA `(.L_x_453) ;  /* 0x0000004400008947 */ /* 0x001fec0003800000 */
.L_x_567:
[----:B------:R-:W-:Y:S05]  /*b190*/  BSYNC B1 ;  /* 0x0000000000017941 */ /* 0x000fea0003800000 */
.L_x_452:
        /* <DEDUP_REMOVED lines=9> */
.L_x_455:
[----:B------:R-:W-:Y:S05]  /*b230*/  BSYNC B1 ;  /* 0x0000000000017941 */ /* 0x000fea0003800000 */
.L_x_454:
[----:B------:R-:W2:Y:S04]  /*b240*/  LDL R5, [R1+0x4] ;  /* 0x0000040001057983 */ /* 0x000ea80000100800 */
[----:B------:R-:W2:Y:S04]  /*b250*/  LDL R3, [R1+0x8] ;  /* 0x0000080001037983 */ /* 0x000ea80000100800 */
[----:B------:R-:W3:Y:S04]  /*b260*/  LDL R4, [R1+0x1c] ;  /* 0x00001c0001047983 */ /* 0x000ee80000100800 */
[----:B0-----:R-:W3:Y:S01]  /*b270*/  LDL R0, [R1+0x50] ;  /* 0x0000500001007983 */ /* 0x001ee20000100800 */
[----:B------:R-:W-:Y:S01]  /*b280*/  UIADD3 UR4, UP0, UR38, 0x470, URZ ;  /* 0x0000047026047890 */ /* 0x000fe2000ff1e03f */
[----:B------:R-:W-:Y:S01]  /*b290*/  PLOP3.LUT P0, PT, PT, PT, PT, 0x80, 0x0 ;  /* 0x000000000000781c */ /* 0x000fe20003f0f070 */
[----:B------:R-:W-:Y:S01]  /*b2a0*/  VIADD R2, R2, 0x22850 ;  /* 0x0002285002027836 */ /* 0x000fe20000000000 */
[----:B------:R-:W-:Y:S01]  /*b2b0*/  UMOV UR6, 0x0 ;  /* 0x0000000000067882 */ /* 0x000fe20000000000 */
[----:B------:R-:W-:Y:S01]  /*b2c0*/  UIADD3.X UR5, URZ, UR39, URZ, UP0, !UPT ;  /* 0x000000273f057290 */ /* 0x000fe200087fe43f */
[----:B------:R-:W-:Y:S01]  /*b2d0*/  UMOV UR7, 0x14f00000 ;  /* 0x14f0000000077882 */ /* 0x000fe20000000000 */
[----:B------:R-:W-:Y:S01]  /*b2e0*/  UMOV UR10, URZ ;  /* 0x0000003f000a7c82 */ /* 0x000fe20008000000 */
[----:B--2---:R-:W-:-:S02]  /*b2f0*/  IMAD R3, R3, 0xc000, R5 ;  /* 0x0000c00003037824 */ /* 0x004fc400078e0205 */
[----:B---3--:R-:W-:Y:S02]  /*b300*/  IMAD R0, R0, 0x60, R4 ;  /* 0x0000006000007824 */ /* 0x008fe400078e0204 */
[----:B------:R-:W-:-:S07]  /*b310*/  VIADD R4, R3, 0x400 ;  /* 0x0000040003047836 */ /* 0x000fce0000000000 */
.L_x_456:
[----:B------:R-:W2:Y:S01]  /*b320*/  LDL R5, [R1] ;  /* 0x0000000001057983 */ /* 0x000ea20000100800 */
[----:B------:R-:W-:-:S13]  /*b330*/  @P0 ELECT P1, URZ, PT ;  /* 0x00000000003f082f */ /* 0x000fda0003820000 */
[----:B------:R-:W-:Y:S02]  /*b340*/  @P1 R2UR UR12, R18 ;  /* 0x00000000120c12ca */ /* 0x000fe400000e0000 */
[----:B------:R-:W-:Y:S02]  /*b350*/  @P1 R2UR UR11, R0 ;  /* 0x00000000000b12ca */ /* 0x000fe400000e0000 */
[----:B------:R-:W-:Y:S02]  /*b360*/  @P1 R2UR UR9, R2 ;  /* 0x00000000020912ca */ /* 0x000fe400000e0000 */
[----:B------:R-:W-:Y:S02]  /*b370*/  @P1 R2UR UR8, R4 ;  /* 0x00000000040812ca */ /* 0x000fe400000e0000 */
[----:B------:R-:W-:Y:S02]  /*b380*/  @P1 PLOP3.LUT P0, PT, P1, PT, PT, 0x8, 0x0 ;  /* 0x000000000000181c */ /* 0x000fe40000f0e170 */
[----:B--2---:R-:W-:-:S02]  /*b390*/  @P1 R2UR UR13, R5 ;  /* 0x00000000050d12ca */ /* 0x004fc400000e0000 */
[----:B------:R-:W-:-:S11]  /*b3a0*/  PLOP3.LUT P1, PT, PT, PT, PT, 0x8, 0x0 ;  /* 0x000000000000781c */ /* 0x000fd60003f2e170 */
[----:B------:R0:W-:Y:S02]  /*b3b0*/  UTMALDG.4D [UR8], [UR4], desc[UR6] ;  /* 0x00000608040075b4 */ /* 0x0001e40008019000 */
[----:B0-----:R-:W-:Y:S05]  /*b3c0*/  @P0 BRA.U.ANY `(.L_x_456) ;  /* 0xfffffffd00d40947 */ /* 0x001fea000393ffff */
[----:B------:R-:W-:Y:S01]  /*b3d0*/  PLOP3.LUT P0, PT, PT, PT, PT, 0x80, 0x0 ;  /* 0x000000000000781c */ /* 0x000fe20003f0f070 */
[----:B------:R-:W-:Y:S01]  /*b3e0*/  VIADD R4, R3, 0x3400 ;  /* 0x0000340003047836 */ /* 0x000fe20000000000 */
[----:B------:R-:W-:Y:S01]  /*b3f0*/  UMOV UR6, 0x0 ;  /* 0x0000000000067882 */ /* 0x000fe20000000000 */
[----:B------:R-:W-:Y:S01]  /*b400*/  UMOV UR7, 0x14f00000 ;  /* 0x14f0000000077882 */ /* 0x000fe20000000000 */
[----:B------:R-:W-:-:S09]  /*b410*/  UMOV UR10, 0x40 ;  /* 0x00000040000a7882 */ /* 0x000fd20000000000 */
.L_x_457:
        /* <DEDUP_REMOVED lines=16> */
.L_x_458:
        /* <DEDUP_REMOVED lines=16> */
.L_x_459:
        /* <DEDUP_REMOVED lines=11> */
.L_x_451:
[----:B------:R-:W-:Y:S05]  /*b6d0*/  BSYNC B0 ;  /* 0x0000000000007941 */ /* 0x000fea0003800000 */
.L_x_450:
[----:B------:R-:W2:Y:S01]  /*b6e0*/  LDL.LU R4, [R1+0x38] ;  /* 0x0000380001047983 */ /* 0x000ea20000300800 */
[----:B------:R-:W-:Y:S01]  /*b6f0*/  BSSY B0, `(.L_x_460) ;  /* 0x000020f000007945 */ /* 0x000fe20003800000 */
[----:B--2---:R-:W-:-:S13]  /*b700*/  ISETP.GE.AND P0, PT, R4, 0x61, PT ;  /* 0x000000610400780c */ /* 0x004fda0003f06270 */
[----:B------:R-:W-:Y:S05]  /*b710*/  @!P0 BRA `(.L_x_461) ;  /* 0x0000002000308947 */ /* 0x000fea0003800000 */
[----:B------:R-:W2:Y:S01]  /*b720*/  LDL R4, [R1+0x2c] ;  /* 0x00002c0001047983 */ /* 0x000ea20000100800 */
[----:B------:R-:W-:Y:S01]  /*b730*/  IMAD.MOV.U32 R0, RZ, RZ, 0x1 ;  /* 0x00000001ff007424 */ /* 0x000fe200078e00ff */
[----:B------:R-:W-:Y:S01]  /*b740*/  BSSY B2, `(.L_x_462) ;  /* 0x00000b3000027945 */ /* 0x000fe20003800000 */
[----:B--2---:R-:W-:-:S05]  /*b750*/  IMAD.MOV R6, RZ, RZ, -R4 ;  /* 0x000000ffff067224 */ /* 0x004fca00078e0a04 */
[----:B------:R-:W-:-:S05]  /*b760*/  VIADDMNMX R6, R6, R0, 0xffffffff, !PT ;  /* 0xffffffff06067446 */ /* 0x000fca0007800100 */
[----:B------:R-:W-:-:S05]  /*b770*/  IMAD.IADD R0, R4, 0x1, R6 ;  /* 0x0000000104007824 */ /* 0x000fca00078e0206 */
[----:B------:R-:W-:-:S04]  /*b780*/  LOP3.LUT R0, R0, 0x1, RZ, 0xc0, !PT ;  /* 0x0000000100007812 */ /* 0x000fc800078ec0ff */
[----:B------:R-:W-:Y:S01]  /*b790*/  ISETP.NE.U32.AND P0, PT, R0, 0x1, PT ;  /* 0x000000010000780c */ /* 0x000fe20003f05070 */
[----:B------:R-:W-:-:S12]  /*b7a0*/  VIADD R0, R4, 0xfffffffe ;  /* 0xfffffffe04007836 */ /* 0x000fd80000000000 */
[----:B------:R-:W-:Y:S05]  /*b7b0*/  @P0 BRA `(.L_x_463) ;  /* 0x0000000800ac0947 */ /* 0x000fea0003800000 */
[----:B------:R-:W2:Y:S04]  /*b7c0*/  LDL R5, [R1+0x18] ;  /* 0x0000180001057983 */ /* 0x000ea80000100800 */
[----:B------:R-:W3:Y:S04]  /*b7d0*/  LDL.LU R4, [R1+0x8] ;  /* 0x0000080001047983 */ /* 0x000ee80000300800 */
[----:B------:R-:W4:Y:S01]  /*b7e0*/  LDL.LU R7, [R1+0x10] ;  /* 0x0000100001077983 */ /* 0x000f220000300800 */
[----:B------:R-:W-:Y:S01]  /*b7f0*/  BSSY B1, `(.L_x_464) ;  /* 0x00000a5000017945 */ /* 0x000fe20003800000 */
[----:B--2---:R-:W-:Y:S01]  /*b800*/  ISETP.NE.AND P2, PT, R5, RZ, PT ;  /* 0x000000ff0500720c */ /* 0x004fe20003f45270 */
[----:B---3--:R-:W-:-:S05]  /*b810*/  VIADD R2, R4, 0x1 ;  /* 0x0000000104027836 */ /* 0x008fca0000000000 */
[----:B------:R-:W-:-:S04]  /*b820*/  ISETP.NE.AND P0, PT, R2, 0x2, PT ;  /* 0x000000020200780c */ /* 0x000fc80003f05270 */
[----:B------:R-:W-:Y:S02]  /*b830*/  SEL R3, RZ, 0x1, P0 ;  /* 0x00000001ff037807 */ /* 0x000fe40000000000 */
[----:B-----5:R-:W-:Y:S02]  /*b840*/  SEL R8, R2, RZ, P0 ;  /* 0x000000ff02087207 */ /* 0x020fe40000000000 */
[----:B----4-:R-:W-:-:S05]  /*b850*/  LOP3.LUT R7, R7, R3, RZ, 0x3c, !PT ;  /* 0x0000000307077212 */ /* 0x010fca00078e3cff */
[----:B------:R0:W-:Y:S04]  /*b860*/  STL [R1+0x10], R7 ;  /* 0x0000100701007387 */ /* 0x0001e80000100800 */
[----:B------:R0:W-:Y:S01]  /*b870*/  STL [R1+0x8], R8 ;  /* 0x0000080801007387 */ /* 0x0001e20000100800 */
[----:B------:R-:W-:Y:S05]  /*b880*/  @!P2 BRA `(.L_x_465) ;  /* 0x00000008006ca947 */ /* 0x000fea0003800000 */
[----:B------:R-:W-:Y:S02]  /*b890*/  ULDC.64 UR4, c[0x0][0x418] ;  /* 0x0001060000047ab9 */ /* 0x000fe40000000a00 */
[----:B------:R-:W-:-:S04]  /*b8a0*/  ISETP.NE.U32.AND P0, PT, RZ, UR4, PT ;  /* 0x00000004ff007c0c */ /* 0x000fc8000bf05070 */
[----:B------:R-:W-:-:S13]  /*b8b0*/  ISETP.NE.AND.EX P0, PT, RZ, UR5, PT, P0 ;  /* 0x00000005ff007c0c */ /* 0x000fda000bf05300 */
[----:B------:R-:W-:Y:S05]  /*b8c0*/  @!P0 BRA `(.L_x_466) ;  /* 0x0000000000508947 */ /* 0x000fea0003800000 */
[----:B------:R-:W2:Y:S01]  /*b8d0*/  LDL R10, [R1+0x14] ;  /* 0x00001400010a7983 */ /* 0x000ea20000100800 */
[----:B------:R-:W1:Y:S01]  /*b8e0*/  LDC R5, c[0x0][0x43c] ;  /* 0x00010f00ff057b82 */ /* 0x000e620000000800 */
[----:B------:R-:W-:Y:S02]  /*b8f0*/  ULDC.64 UR6, c[0x0][0x428] ;  /* 0x00010a0000067ab9 */ /* 0x000fe40000000a00 */
[----:B------:R-:W3:Y:S01]  /*b900*/  LDL R9, [R1+0xc] ;  /* 0x00000c0001097983 */ /* 0x000ee20000100800 */
        /* <DEDUP_REMOVED lines=10> */
[----:B------:R-:W-:-:S04]  /*b9b0*/  IMAD.WIDE.U32 R2, R9, UR6, R2 ;  /* 0x0000000609027c25 */ /* 0x000fc8000f8e0002 */
[----:B------:R-:W-:Y:S01]  /*b9c0*/  IMAD.IADD R3, R4, 0x1, R3 ;  /* 0x0000000104037824 */ /* 0x000fe200078e0203 */
[----:B------:R-:W-:-:S04]  /*b9d0*/  LEA R4, P0, R2, UR4, 0x2 ;  /* 0x0000000402047c11 */ /* 0x000fc8000f8010ff */
[----:B------:R-:W-:-:S05]  /*b9e0*/  LEA.HI.X R5, R2, UR5, R3, 0x2, P0 ;  /* 0x0000000502057c11 */ /* 0x000fca00080f1403 */
[----:B------:R-:W2:Y:S04]  /*b9f0*/  LDG.E R2, desc[UR40][R4.64] ;  /* 0x0000002804027981 */ /* 0x000ea8000c1e1900 */
[----:B--2---:R1:W-:Y:S02]  /*ba00*/  STL [R1], R2 ;  /* 0x0000000201007387 */ /* 0x0043e40000100800 */
.L_x_466:
[----:B-1----:R-:W2:Y:S01]  /*ba10*/  LDL R2, [R1+0x4] ;  /* 0x0000040001027983 */ /* 0x002ea20000100800 */
[----:B------:R-:W1:Y:S02]  /*ba20*/  S2R R3, SR_TID.X ;  /* 0x0000000000037919 */ /* 0x000e640000002100 */
[----:B-1----:R-:W-:Y:S01]  /*ba30*/  LOP3.LUT R4, R3, 0x7f, RZ, 0xc0, !PT ;  /* 0x0000007f03047812 */ /* 0x002fe200078ec0ff */
[----:B------:R-:W-:Y:S03]  /*ba40*/  BSSY B3, `(.L_x_467) ;  /* 0x0000006000037945 */ /* 0x000fe60003800000 */
[----:B------:R-:W-:Y:S01]  /*ba50*/  ISETP.NE.AND P1, PT, R4, RZ, PT ;  /* 0x000000ff0400720c */ /* 0x000fe20003f25270 */
[----:B--2---:R-:W-:Y:S01]  /*ba60*/  IMAD R3, R8, 0x8, R2 ;  /* 0x0000000808037824 */ /* 0x004fe200078e0202 */
[----:B------:R-:W-:-:S04]  /*ba70*/  SHF.L.U32 R2, R7, 0x1f, RZ ;  /* 0x0000001f07027819 */ /* 0x000fc800000006ff */
[----:B------:R-:W1:Y:S02]  /*ba80*/  SYNCS.PHASECHK.TRANS64.TRYWAIT P0, [R3+URZ+0x22840], R2 ;  /* 0x02284002030075a7 */ /* 0x000e64000800017f */
[----:B-1----:R-:W-:Y:S05]  /*ba90*/  @!P0 BRA `(.L_x_468) ;  /* 0x0000003800d08947 */ /* 0x002fea0003800000 */
.L_x_568:
[----:B------:R-:W-:Y:S05]  /*baa0*/  BSYNC B3 ;  /* 0x0000000000037941 */ /* 0x000fea0003800000 */
.L_x_467:
[----:B------:R-:W-:Y:S04]  /*bab0*/  BSSY B3, `(.L_x_469) ;  /* 0x0000009000037945 */ /* 0x000fe80003800000 */
[----:B------:R-:W-:Y:S05]  /*bac0*/  @P1 BRA `(.L_x_470) ;  /* 0x00000000001c1947 */ /* 0x000fea0003800000 */
[----:B------:R-:W2:Y:S02]  /*bad0*/  S2R R4, SR_TID.X ;  /* 0x0000000000047919 */ /* 0x000ea40000002100 */
[----:B--2---:R-:W-:Y:S01]  /*bae0*/  LOP3.LUT R5, R4, 0x1f, RZ, 0xc0, !PT ;  /* 0x0000001f04057812 */ /* 0x004fe200078ec0ff */
[----:B------:R-:W-:-:S03]  /*baf0*/  IMAD.MOV.U32 R4, RZ, RZ, 0x3000 ;  /* 0x00003000ff047424 */ /* 0x000fc600078e00ff */
[----:B------:R-:W-:Y:S01]  /*bb00*/  ISETP.NE.AND P0, PT, R5, RZ, PT ;  /* 0x000000ff0500720c */ /* 0x000fe20003f05270 */
[----:B------:R2:W-:-:S12]  /*bb10*/  SYNCS.ARRIVE.TRANS64 RZ, [R3+URZ+0x22830], R4 ;  /* 0x0228300403ff79a7 */ /* 0x0005d8000800003f */
[----:B--2---:R-:W-:Y:S05]  /*bb20*/  @!P0 BRA `(.L_x_470) ;  /* 0x0000000000048947 */ /* 0x004fea0003800000 */
[----:B------:R-:W-:Y:S01]  /*bb30*/  BPT.TRAP 0x1 ;  /* 0x000000040000795c */ /* 0x000fe20000300000 */
.L_x_470:
[----:B------:R-:W-:Y:S05]  /*bb40*/  BSYNC B3 ;  /* 0x0000000000037941 */ /* 0x000fea0003800000 */
.L_x_469:
[----:B0-----:R-:W2:Y:S04]  /*bb50*/  LDL R8, [R1+0x4] ;  /* 0x0000040001087983 */ /* 0x001ea80000100800 */
[----:B------:R-:W2:Y:S04]  /*bb60*/  LDL R4, [R1+0x8] ;  /* 0x0000080001047983 */ /* 0x000ea80000100800 */
[----:B------:R-:W3:Y:S01]  /*bb70*/  LDL R5, [R1+0x1c] ;  /* 0x00001c0001057983 */ /* 0x000ee20000100800 */
[----:B------:R-:W-:Y:S01]  /*bb80*/  IMAD.MOV.U32 R7, RZ, RZ, RZ ;  /* 0x000000ffff077224 */ /* 0x000fe200078e00ff */
[----:B------:R-:W-:Y:S01]  /*bb90*/  UIADD3 UR4, UP0, UR38, 0x370, URZ ;  /* 0x0000037026047890 */ /* 0x000fe2000ff1e03f */
[----:B------:R-:W-:Y:S01]  /*bba0*/  PLOP3.LUT P0, PT, PT, PT, PT, 0x80, 0x0 ;  /* 0x000000000000781c */ /* 0x000fe20003f0f070 */
[----:B------:R-:W-:Y:S01]  /*bbb0*/  UMOV UR6, 0x0 ;  /* 0x0000000000067882 */ /* 0x000fe20000000000 */
[----:B------:R-:W-:Y:S01]  /*bbc0*/  UMOV UR7, 0x14f00000 ;  /* 0x14f0000000077882 */ /* 0x000fe20000000000 */
[----:B------:R-:W-:Y:S01]  /*bbd0*/  R2UR UR10, R7 ;  /* 0x00000000070a72ca */ /* 0x000fe200000e0000 */
[----:B------:R-:W-:Y:S01]  /*bbe0*/  UIADD3.X UR5, URZ, UR39, URZ, UP0, !UPT ;  /* 0x000000273f057290 */ /* 0x000fe200087fe43f */
[----:B--2---:R-:W-:-:S02]  /*bbf0*/  IMAD R4, R4, 0x3000, R8 ;  /* 0x0000300004047824 */ /* 0x004fc400078e0208 */
[----:B---3--:R-:W-:Y:S02]  /*bc00*/  IMAD R0, R0, 0x60, R5 ;  /* 0x0000006000007824 */ /* 0x008fe400078e0205 */
[----:B------:R-:W-:Y:S02]  /*bc10*/  VIADD R4, R4, 0x1c400 ;  /* 0x0001c40004047836 */ /* 0x000fe40000000000 */
[----:B------:R-:W-:-:S07]  /*bc20*/  VIADD R5, R3, 0x22830 ;  /* 0x0002283003057836 */ /* 0x000fce0000000000 */
.L_x_471:
        /* <DEDUP_REMOVED lines=11> */
[----:B------:R-:W0:Y:S01]  /*bce0*/  SYNCS.PHASECHK.TRANS64.TRYWAIT P0, [R3+URZ+0x22860], R2 ;  /* 0x02286002030075a7 */ /* 0x000e22000800017f */
[----:B------:R-:W-:Y:S04]  /*bcf0*/  BSSY B3, `(.L_x_472) ;  /* 0x0000002000037945 */ /* 0x000fe80003800000 */
[----:B0-----:R-:W-:Y:S05]  /*bd00*/  @!P0 BRA `(.L_x_473) ;  /* 0x0000003800488947 */ /* 0x001fea0003800000 */
.L_x_569:
[----:B------:R-:W-:Y:S05]  /*bd10*/  BSYNC B3 ;  /* 0x0000000000037941 */ /* 0x000fea0003800000 */
.L_x_472:
        /* <DEDUP_REMOVED lines=11> */
.L_x_475:
[----:B------:R-:W-:Y:S05]  /*bdd0*/  BSYNC B3 ;  /* 0x0000000000037941 */ /* 0x000fea0003800000 */
.L_x_474:
[----:B------:R-:W2:Y:S04]  /*bde0*/  LDL R4, [R1+0x4] ;  /* 0x0000040001047983 */ /* 0x000ea80000100800 */
[----:B01----:R-:W2:Y:S01]  /*bdf0*/  LDL R2, [R1+0x8] ;  /* 0x0000080001027983 */ /* 0x003ea20000100800 */
[----:B------:R-:W-:Y:S01]  /*be00*/  R2UR UR10, R7 ;  /* 0x00000000070a72ca */ /* 0x000fe200000e0000 */
[----:B------:R-:W-:Y:S01]  /*be10*/  UIADD3 UR4, UP0, UR38, 0x470, URZ ;  /* 0x0000047026047890 */ /* 0x000fe2000ff1e03f */
[----:B------:R-:W-:Y:S01]  /*be20*/  R2UR UR6, R8 ;  /* 0x00000000080672ca */ /* 0x000fe200000e0000 */
[----:B------:R-:W-:Y:S01]  /*be30*/  VIADD R3, R3, 0x22850 ;  /* 0x0002285003037836 */ /* 0x000fe20000000000 */
[----:B------:R-:W-:Y:S01]  /*be40*/  R2UR UR7, R9 ;  /* 0x00000000090772ca */ /* 0x000fe200000e0000 */
[----:B------:R-:W-:Y:S01]  /*be50*/  UIADD3.X UR5, URZ, UR39, URZ, UP0, !UPT ;  /* 0x000000273f057290 */ /* 0x000fe200087fe43f */
[----:B------:R-:W-:Y:S01]  /*be60*/  PLOP3.LUT P0, PT, PT, PT, PT, 0x80, 0x0 ;  /* 0x000000000000781c */ /* 0x000fe20003f0f070 */
[----:B--2---:R-:W-:-:S04]  /*be70*/  IMAD R2, R2, 0xc000, R4 ;  /* 0x0000c00002027824 */ /* 0x004fc800078e0204 */
[----:B------:R-:W-:-:S08]  /*be80*/  VIADD R4, R2, 0x400 ;  /* 0x0000040002047836 */ /* 0x000fd00000000000 */
.L_x_476:
        /* <DEDUP_REMOVED lines=11> */
[----:B------:R-:W-:Y:S01]  /*bf40*/  R2UR UR6, R8 ;  /* 0x00000000080672ca */ /* 0x000fe200000e0000 */
[----:B------:R-:W-:Y:S01]  /*bf50*/  VIADD R4, R2, 0x3400 ;  /* 0x0000340002047836 */ /* 0x000fe20000000000 */
[----:B------:R-:W-:Y:S01]  /*bf60*/  R2UR UR7, R9 ;  /* 0x00000000090772ca */ /* 0x000fe200000e0000 */
[----:B------:R-:W-:Y:S01]  /*bf70*/  UMOV UR10, 0x40 ;  /* 0x00000040000a7882 */ /* 0x000fe20000000000 */
[----:B------:R-:W-:-:S13]  /*bf80*/  PLOP3.LUT P0, PT, PT, PT, PT, 0x80, 0x0 ;  /* 0x000000000000781c */ /* 0x000fda0003f0f070 */
.L_x_477:
        /* <DEDUP_REMOVED lines=16> */
.L_x_478:
        /* <DEDUP_REMOVED lines=16> */
.L_x_479:
        /* <DEDUP_REMOVED lines=10> */
[----:B-1----:R-:W-:Y:S05]  /*c230*/  @P0 BRA.U.ANY `(.L_x_479) ;  /* 0xfffffffd00d40947 */ /* 0x002fea000393ffff */
.L_x_465:
[----:B------:R-:W-:Y:S05]  /*c240*/  BSYNC B1 ;  /* 0x0000000000017941 */ /* 0x000fea0003800000 */
.L_x_464:
[----:B------:R-:W2:Y:S02]  /*c250*/  LDL.LU R4, [R1+0x2c] ;  /* 0x00002c0001047983 */ /* 0x000ea40000300800 */
[----:B--2---:R-:W-:-:S07]  /*c260*/  VIADD R0, R4, 0xfffffffd ;  /* 0xfffffffd04007836 */ /* 0x004fce0000000000 */
.L_x_463:
[----:B------:R-:W-:Y:S05]  /*c270*/  BSYNC B2 ;  /* 0x0000000000027941 */ /* 0x000fea0003800000 */
.L_x_462:
[----:B------:R-:W2:Y:S01]  /*c280*/  LDL.LU R2, [R1+0x28] ;  /* 0x0000280001027983 */ /* 0x000ea20000300800 */
[----:B------:R-:W-:-:S05]  /*c290*/  IMAD.MOV R6, RZ, RZ, -R6 ;  /* 0x000000ffff067224 */ /* 0x000fca00078e0a06 */
[----:B--2---:R-:W-:-:S13]  /*c2a0*/  ISETP.NE.AND P0, PT, R2, R6, PT ;  /* 0x000000060200720c */ /* 0x004fda0003f05270 */
[----:B------:R-:W-:Y:S05]  /*c2b0*/  @!P0 BRA `(.L_x_461) ;  /* 0x0000001400488947 */ /* 0x000fea0003800000 */
.L_x_512:
[----:B------:R-:W2:Y:S04]  /*c2c0*/  LDL R4, [R1+0x18] ;  /* 0x0000180001047983 */ /* 0x000ea80000100800 */
[----:B------:R-:W0:Y:S04]  /*c2d0*/  LDL.LU R3, [R1+0x8] ;  /* 0x0000080001037983 */ /* 0x000e280000300800 */
[----:B------:R-:W3:Y:S01]  /*c2e0*/  LDL.LU R2, [R1+0x10] ;  /* 0x0000100001027983 */ /* 0x000ee20000300800 */
[----:B------:R-:W-:Y:S05]  /*c2f0*/  YIELD ;  /* 0x0000000000007946 */ /* 0x000fea0003800000 */
[----:B------:R-:W-:Y:S01]  /*c300*/  BSSY B1, `(.L_x_480) ;  /* 0x00000a2000017945 */ /* 0x000fe20003800000 */
[----:B--2---:R-:W-:Y:S01]  /*c310*/  ISETP.NE.AND P1, PT, R4, RZ, PT ;  /* 0x000000ff0400720c */ /* 0x004fe20003f25270 */
[----:B0-----:R-:W-:-:S05]  /*c320*/  VIADD R7, R3, 0x1 ;  /* 0x0000000103077836 */ /* 0x001fca0000000000 */
[----:B------:R-:W-:-:S04]  /*c330*/  ISETP.NE.AND P0, PT, R7, 0x2, PT ;  /* 0x000000020700780c */ /* 0x000fc80003f05270 */
[----:B------:R-:W-:Y:S02]  /*c340*/  SEL R6, RZ, 0x1, P0 ;  /* 0x00000001ff067807 */ /* 0x000fe40000000000 */
[----:B------:R-:W-:Y:S02]  /*c350*/  SEL R7, R7, RZ, P0 ;  /* 0x000000ff07077207 */ /* 0x000fe40000000000 */
[----:B---3--:R-:W-:Y:S01]  /*c360*/  LOP3.LUT R6, R2, R6, RZ, 0x3c, !PT ;  /* 0x0000000602067212 */ /* 0x008fe200078e3cff */
[----:B------:R-:W-:Y:S06]  /*c370*/  @!P1 BRA `(.L_x_481) ;  /* 0x0000000800689947 */ /* 0x000fec0003800000 */
[----:B------:R-:W-:Y:S01]  /*c380*/  ULDC.64 UR4, c[0x0][0x418] ;  /* 0x0001060000047ab9 */ /* 0x000fe20000000a00 */
[----:B-----5:R-:W-:Y:S01]  /*c390*/  IMAD.MOV.U32 R8, RZ, RZ, R0 ;  /* 0x000000ffff087224 */ /* 0x020fe200078e0000 */
[----:B------:R-:W-:-:S04]  /*c3a0*/  ISETP.NE.U32.AND P0, PT, RZ, UR4, PT ;  /* 0x00000004ff007c0c */ /* 0x000fc8000bf05070 */
[----:B------:R-:W-:-:S13]  /*c3b0*/  ISETP.NE.AND.EX P0, PT, RZ, UR5, PT, P0 ;  /* 0x00000005ff007c0c */ /* 0x000fda000bf05300 */
[----:B------:R-:W-:Y:S05]  /*c3c0*/  @!P0 BRA `(.L_x_482) ;  /* 0x0000000000508947 */ /* 0x000fea0003800000 */
[----:B------:R-:W2:Y:S01]  /*c3d0*/  LDL R9, [R1+0x14] ;  /* 0x0000140001097983 */ /* 0x000ea20000100800 */
[----:B------:R-:W0:Y:S01]  /*c3e0*/  LDC R8, c[0x0][0x43c] ;  /* 0x00010f00ff087b82 */ /* 0x000e220000000800 */
[----:B------:R-:W-:Y:S02]  /*c3f0*/  ULDC.64 UR6, c[0x0][0x428] ;  /* 0x00010a0000067ab9 */ /* 0x000fe40000000a00 */
[----:B------:R-:W3:Y:S01]  /*c400*/  LDL R5, [R1+0xc] ;  /* 0x00000c0001057983 */ /* 0x000ee20000100800 */
        /* <DEDUP_REMOVED lines=16> */
.L_x_482:
[----:B0-----:R-:W2:Y:S01]  /*c510*/  LDL R2, [R1+0x4] ;  /* 0x0000040001027983 */ /* 0x001ea20000100800 */
[----:B------:R-:W0:Y:S02]  /*c520*/  S2R R3, SR_TID.X ;  /* 0x0000000000037919 */ /* 0x000e240000002100 */
[----:B0-----:R-:W-:Y:S02]  /*c530*/  LOP3.LUT R4, R3, 0x7f, RZ, 0xc0, !PT ;  /* 0x0000007f03047812 */ /* 0x001fe400078ec0ff */
[----:B------:R-:W-:Y:S01]  /*c540*/  SHF.L.U32 R3, R6, 0x1f, RZ ;  /* 0x0000001f06037819 */ /* 0x000fe200000006ff */
[----:B------:R-:W-:Y:S01]  /*c550*/  BSSY B2, `(.L_x_483) ;  /* 0x0000005000027945 */ /* 0x000fe20003800000 */
[----:B------:R-:W-:Y:S01]  /*c560*/  ISETP.NE.AND P1, PT, R4, RZ, PT ;  /* 0x000000ff0400720c */ /* 0x000fe20003f25270 */
[----:B--2---:R-:W-:-:S04]  /*c570*/  IMAD R2, R7, 0x8, R2 ;  /* 0x0000000807027824 */ /* 0x004fc800078e0202 */
[----:B------:R-:W0:Y:S02]  /*c580*/  SYNCS.PHASECHK.TRANS64.TRYWAIT P0, [R2+URZ+0x22840], R3 ;  /* 0x02284003020075a7 */ /* 0x000e24000800017f */
[----:B0-----:R-:W-:Y:S06]  /*c590*/  @!P0 BRA `(.L_x_484) ;  /* 0x0000003000388947 */ /* 0x001fec0003800000 */
.L_x_570:
[----:B------:R-:W-:Y:S05]  /*c5a0*/  BSYNC B2 ;  /* 0x0000000000027941 */ /* 0x000fea0003800000 */
.L_x_483:
[----:B------:R-:W-:Y:S04]  /*c5b0*/  BSSY B2, `(.L_x_485) ;  /* 0x0000009000027945 */ /* 0x000fe80003800000 */
[----:B------:R-:W-:Y:S05]  /*c5c0*/  @P1 BRA `(.L_x_486) ;  /* 0x00000000001c1947 */ /* 0x000fea0003800000 */
[----:B------:R-:W1:Y:S02]  /*c5d0*/  S2R R4, SR_TID.X ;  /* 0x0000000000047919 */ /* 0x000e640000002100 */
[----:B-1----:R-:W-:Y:S01]  /*c5e0*/  LOP3.LUT R5, R4, 0x1f, RZ, 0xc0, !PT ;  /* 0x0000001f04057812 */ /* 0x002fe200078ec0ff */
[----:B------:R-:W-:-:S03]  /*c5f0*/  IMAD.MOV.U32 R4, RZ, RZ, 0x3000 ;  /* 0x00003000ff047424 */ /* 0x000fc600078e00ff */
[----:B------:R-:W-:Y:S01]  /*c600*/  ISETP.NE.AND P0, PT, R5, RZ, PT ;  /* 0x000000ff0500720c */ /* 0x000fe20003f05270 */
[----:B------:R1:W-:-:S12]  /*c610*/  SYNCS.ARRIVE.TRANS64 RZ, [R2+URZ+0x22830], R4 ;  /* 0x0228300402ff79a7 */ /* 0x0003d8000800003f */
[----:B-1----:R-:W-:Y:S05]  /*c620*/  @!P0 BRA `(.L_x_486) ;  /* 0x0000000000048947 */ /* 0x002fea0003800000 */
[----:B------:R-:W-:Y:S01]  /*c630*/  BPT.TRAP 0x1 ;  /* 0x000000040000795c */ /* 0x000fe20000300000 */
.L_x_486:
[----:B------:R-:W-:Y:S05]  /*c640*/  BSYNC B2 ;  /* 0x0000000000027941 */ /* 0x000fea0003800000 */
.L_x_485:
        /* <DEDUP_REMOVED lines=13> */
.L_x_487:
        /* <DEDUP_REMOVED lines=11> */
[----:B------:R-:W1:Y:S01]  /*c7d0*/  SYNCS.PHASECHK.TRANS64.TRYWAIT P0, [R2+URZ+0x22860], R3 ;  /* 0x02286003020075a7 */ /* 0x000e62000800017f */
[----:B------:R-:W-:Y:S04]  /*c7e0*/  BSSY B2, `(.L_x_488) ;  /* 0x0000002000027945 */ /* 0x000fe80003800000 */
[----:B-1----:R-:W-:Y:S05]  /*c7f0*/  @!P0 BRA `(.L_x_489) ;  /* 0x0000002c00b48947 */ /* 0x002fea0003800000 */
.L_x_571:
[----:B------:R-:W-:Y:S05]  /*c800*/  BSYNC B2 ;  /* 0x0000000000027941 */ /* 0x000fea0003800000 */
.L_x_488:
        /* <DEDUP_REMOVED lines=11> */
.L_x_491:
[----:B------:R-:W-:Y:S05]  /*c8c0*/  BSYNC B2 ;  /* 0x0000000000027941 */ /* 0x000fea0003800000 */
.L_x_490:
        /* <DEDUP_REMOVED lines=10> */
.L_x_492:
        /* <DEDUP_REMOVED lines=16> */
.L_x_493:
        /* <DEDUP_REMOVED lines=16> */
.L_x_494:
        /* <DEDUP_REMOVED lines=16> */
.L_x_495:
        /* <DEDUP_REMOVED lines=11> */
.L_x_481:
[----:B------:R-:W-:Y:S05]  /*cd20*/  BSYNC B1 ;  /* 0x0000000000017941 */ /* 0x000fea0003800000 */
.L_x_480:
[----:B------:R-:W2:Y:S01]  /*cd30*/  LDL R5, [R1+0x18] ;  /* 0x0000180001057983 */ /* 0x000ea20000100800 */
[----:B------:R-:W-:Y:S01]  /*cd40*/  VIADD R7, R7, 0x1 ;  /* 0x0000000107077836 */ /* 0x000fe20000000000 */
[----:B------:R-:W-:Y:S04]  /*cd50*/  BSSY B1, `(.L_x_496) ;  /* 0x00000a5000017945 */ /* 0x000fe80003800000 */
[----:B------:R-:W-:-:S04]  /*cd60*/  ISETP.NE.AND P0, PT, R7, 0x2, PT ;  /* 0x000000020700780c */ /* 0x000fc80003f05270 */
[----:B------:R-:W-:Y:S02]  /*cd70*/  SEL R2, RZ, 0x1, P0 ;  /* 0x00000001ff027807 */ /* 0x000fe40000000000 */
[----:B------:R-:W-:Y:S02]  /*cd80*/  SEL R9, R7, RZ, P0 ;  /* 0x000000ff07097207 */ /* 0x000fe40000000000 */
[----:B-----5:R-:W-:-:S05]  /*cd90*/  LOP3.LUT R8, R6, R2, RZ, 0x3c, !PT ;  /* 0x0000000206087212 */ /* 0x020fca00078e3cff */
[----:B------:R0:W-:Y:S04]  /*cda0*/  STL [R1+0x10], R8 ;  /* 0x0000100801007387 */ /* 0x0001e80000100800 */
[----:B------:R0:W-:Y:S01]  /*cdb0*/  STL [R1+0x8], R9 ;  /* 0x0000080901007387 */ /* 0x0001e20000100800 */
[----:B--2---:R-:W-:-:S13]  /*cdc0*/  ISETP.NE.AND P2, PT, R5, RZ, PT ;  /* 0x000000ff0500720c */ /* 0x004fda0003f45270 */
[----:B0-----:R-:W-:Y:S05]  /*cdd0*/  @!P2 BRA `(.L_x_497) ;  /* 0x000000080070a947 */ /* 0x001fea0003800000 */
[----:B------:R-:W-:Y:S01]  /*cde0*/  ULDC.64 UR4, c[0x0][0x418] ;  /* 0x0001060000047ab9 */ /* 0x000fe20000000a00 */
[----:B------:R-:W-:Y:S01]  /*cdf0*/  VIADD R6, R0, 0xffffffff ;  /* 0xffffffff00067836 */ /* 0x000fe20000000000 */
        /* <DEDUP_REMOVED lines=23> */
.L_x_498:
        /* <DEDUP_REMOVED lines=9> */
.L_x_572:
[----:B------:R-:W-:Y:S05]  /*d000*/  BSYNC B2 ;  /* 0x0000000000027941 */ /* 0x000fea0003800000 */
.L_x_499:
        /* <DEDUP_REMOVED lines=9> */
.L_x_502:
[----:B------:R-:W-:Y:S05]  /*d0a0*/  BSYNC B2 ;  /* 0x0000000000027941 */ /* 0x000fea0003800000 */
.L_x_501:
[----:B------:R-:W2:Y:S04]  /*d0b0*/  LDL R8, [R1+0x4] ;  /* 0x0000040001087983 */ /* 0x000ea80000100800 */
        /* <DEDUP_REMOVED lines=13> */
.L_x_503:
        /* <DEDUP_REMOVED lines=14> */
.L_x_573:
[----:B------:R-:W-:Y:S05]  /*d270*/  BSYNC B2 ;  /* 0x0000000000027941 */ /* 0x000fea0003800000 */
.L_x_504:
        /* <DEDUP_REMOVED lines=11> */
.L_x_507:
[----:B------:R-:W-:Y:S05]  /*d330*/  BSYNC B2 ;  /* 0x0000000000027941 */ /* 0x000fea0003800000 */
.L_x_506:
        /* <DEDUP_REMOVED lines=11> */
.L_x_508:
        /* <DEDUP_REMOVED lines=16> */
.L_x_509:
        /* <DEDUP_REMOVED lines=16> */
.L_x_510:
        /* <DEDUP_REMOVED lines=16> */
.L_x_511:
        /* <DEDUP_REMOVED lines=11> */
.L_x_497:
[----:B------:R-:W-:Y:S05]  /*d7a0*/  BSYNC B1 ;  /* 0x0000000000017941 */ /* 0x000fea0003800000 */
.L_x_496:
[C---:B------:R-:W-:Y:S01]  /*d7b0*/  ISETP.GT.AND P0, PT, R0.reuse, 0x1, PT ;  /* 0x000000010000780c */ /* 0x040fe20003f04270 */
[----:B------:R-:W-:-:S12]  /*d7c0*/  VIADD R0, R0, 0xfffffffe ;  /* 0xfffffffe00007836 */ /* 0x000fd80000000000 */
[----:B------:R-:W-:Y:S05]  /*d7d0*/  @P0 BRA `(.L_x_512) ;  /* 0xffffffe800b80947 */ /* 0x000fea000383ffff */
.L_x_461:
[----:B------:R-:W-:Y:S05]  /*d7e0*/  BSYNC B0 ;  /* 0x0000000000007941 */ /* 0x000fea0003800000 */
.L_x_460:
[----:B------:R-:W2:Y:S04]  /*d7f0*/  LDL.LU R4, [R1+0x8] ;  /* 0x0000080001047983 */ /* 0x000ea80000300800 */
[----:B------:R-:W3:Y:S01]  /*d800*/  LDL.LU R3, [R1+0x10] ;  /* 0x0000100001037983 */ /* 0x000ee20000300800 */
[----:B------:R-:W1:Y:S01]  /*d810*/  S2R R2, SR_TID.X ;  /* 0x0000000000027919 */ /* 0x000e620000002100 */
[----:B------:R-:W-:Y:S01]  /*d820*/  BSSY B0, `(.L_x_513) ;  /* 0x0000015000007945 */ /* 0x000fe20003800000 */
[----:B-1----:R-:W-:-:S04]  /*d830*/  LOP3.LUT R2, R2, 0x7f, RZ, 0xc0, !PT ;  /* 0x0000007f02027812 */ /* 0x002fc800078ec0ff */
[----:B------:R-:W-:Y:S01]  /*d840*/  ISETP.NE.AND P1, PT, R2, RZ, PT ;  /* 0x000000ff0200720c */ /* 0x000fe20003f25270 */
[----:B--2---:R-:W-:-:S05]  /*d850*/  VIADD R0, R4, 0x1 ;  /* 0x0000000104007836 */ /* 0x004fca0000000000 */
[----:B------:R-:W-:-:S04]  /*d860*/  ISETP.NE.AND P0, PT, R0, 0x2, PT ;  /* 0x000000020000780c */ /* 0x000fc80003f05270 */
[----:B------:R-:W-:-:S04]  /*d870*/  SEL R2, RZ, 0x1, P0 ;  /* 0x00000001ff027807 */ /* 0x000fc80000000000 */
[----:B---3--:R-:W-:-:S05]  /*d880*/  LOP3.LUT R3, R3, R2, RZ, 0x3c, !PT ;  /* 0x0000000203037212 */ /* 0x008fca00078e3cff */
[----:B------:R1:W-:Y:S01]  /*d890*/  STL [R1+0x10], R3 ;  /* 0x0000100301007387 */ /* 0x0003e20000100800 */
[----:B------:R-:W-:Y:S05]  /*d8a0*/  @P1 BRA `(.L_x_514) ;  /* 0x0000000000301947 */ /* 0x000fea0003800000 */
[----:B------:R-:W2:Y:S01]  /*d8b0*/  S2R R5, SR_LANEID ;  /* 0x0000000000057919 */ /* 0x000ea20000000000 */
[----:B------:R-:W-:Y:S01]  /*d8c0*/  VOTEU.ANY UR4, UPT, PT ;  /* 0x0000000000047886 */ /* 0x000fe200038e0100 */
[----:B-1----:R-:W1:Y:S01]  /*d8d0*/  LDC.64 R2, c[0x0][0xc60] ;  /* 0x00031800ff027b82 */ /* 0x002e620000000a00 */
[----:B------:R-:W2:Y:S02]  /*d8e0*/  FLO.U32 R4, UR4 ;  /* 0x0000000400047d00 */ /* 0x000ea400080e0000 */
[----:B--2---:R-:W-:-:S06]  /*d8f0*/  ISETP.EQ.U32.AND P1, PT, R4, R5, PT ;  /* 0x000000050400720c */ /* 0x004fcc0003f22070 */
[----:B------:R-:W1:Y:S07]  /*d900*/  POPC R5, UR4 ;  /* 0x0000000400057d09 */ /* 0x000e6e0008000000 */
[----:B-1----:R-:W2:Y:S01]  /*d910*/  @P1 ATOMG.E.ADD.STRONG.GPU PT, R3, desc[UR40][R2.64], R5 ;  /* 0x00000005020319a8 */ /* 0x002ea200081ee1e8 */
[----:B------:R-:W1:Y:S02]  /*d920*/  S2R R6, SR_LTMASK ;  /* 0x0000000000067919 */ /* 0x000e640000003900 */
[----:B-1----:R-:W-:-:S04]  /*d930*/  LOP3.LUT R6, R6, UR4, RZ, 0xc0, !PT ;  /* 0x0000000406067c12 */ /* 0x002fc8000f8ec0ff */
[----:B0-----:R-:W0:Y:S01]  /*d940*/  POPC R7, R6 ;  /* 0x0000000600077309 */ /* 0x001e220000000000 */
[----:B--2---:R-:W0:Y:S02]  /*d950*/  SHFL.IDX PT, R4, R3, R4, 0x1f ;  /* 0x00001f0403047589 */ /* 0x004e2400000e0000 */
[----:B0-----:R-:W-:-:S07]  /*d960*/  IADD3 R16, R4, UR37, R7 ;  /* 0x0000002504107c10 */ /* 0x001fce000fffe007 */
.L_x_514:
[----:B------:R-:W-:Y:S05]  /*d970*/  BSYNC B0 ;  /* 0x0000000000007941 */ /* 0x000fea0003800000 */
.L_x_513:
[----:B------:R-:W-:-:S05]  /*d980*/  SEL R0, R0, RZ, P0 ;  /* 0x000000ff00007207 */ /* 0x000fca0000000000 */
[----:B------:R2:W-:Y:S02]  /*d990*/  STL [R1+0x8], R0 ;  /* 0x0000080001007387 */ /* 0x0005e40000100800 */
.L_x_432:
[----:B------:R-:W-:Y:S05]  /*d9a0*/  BSYNC B7 ;  /* 0x0000000000077941 */ /* 0x000fea0003800000 */
.L_x_430:
[----:B--2---:R-:W2:Y:S02]  /*d9b0*/  LDL R0, [R1+0x58] ;  /* 0x0000580001007983 */ /* 0x004ea40000100800 */
[----:B--2---:R-:W-:-:S13]  /*d9c0*/  ISETP.NE.AND P0, PT, R0, RZ, PT ;  /* 0x000000ff0000720c */ /* 0x004fda0003f05270 */
[----:B------:R-:W-:Y:S05]  /*d9d0*/  @!P0 BRA `(.L_x_515) ;  /* 0x0000000000288947 */ /* 0x000fea0003800000 */
[----:B------:R-:W-:Y:S05]  /*d9e0*/  WARPSYNC.ALL ;  /* 0x0000000000007948 */ /* 0x000fea0003800000 */
[----:B------:R-:W2:Y:S08]  /*d9f0*/  S2UR UR5, SR_CgaCtaId ;  /* 0x00000000000579c3 */ /* 0x000eb00000008800 */
[----:B------:R-:W-:Y:S06]  /*da00*/  BAR.SYNC.DEFER_BLOCKING 0x5, 0x180 ;  /* 0x0146000000007b1d */ /* 0x000fec0000010000 */
[----:B------:R-:W-:-:S02]  /*da10*/  UMOV UR4, 0x400 ;  /* 0x0000040000047882 */ /* 0x000fc40000000000 */
[----:B--2---:R-:W-:-:S06]  /*da20*/  ULEA UR4, UR5, UR4, 0x18 ;  /* 0x0000000405047291 */ /* 0x004fcc000f8ec03f */
[----:B------:R-:W-:-:S05]  /*da30*/  IMAD.U32 R0, RZ, RZ, UR4 ;  /* 0x00000004ff007e24 */ /* 0x000fca000f8e00ff */
[----:B------:R3:W4:Y:S04]  /*da40*/  LDS.128 R16, [R0+0x228d0] ;  /* 0x0228d00000107984 */ /* 0x0007280000000c00 */
[----:B------:R3:W-:Y:S01]  /*da50*/  STL [R1+0x4], R0 ;  /* 0x0000040001007387 */ /* 0x0007e20000100800 */
[----:B------:R-:W-:Y:S06]  /*da60*/  BAR.ARV 0x4, 0x180 ;  /* 0x0106000000007b1d */ /* 0x000fec0000002000 */
[----:B------:R-:W-:Y:S05]  /*da70*/  BRA `(.L_x_516) ;  /* 0x0000000800487947 */ /* 0x000fea0003800000 */
.L_x_515:
[----:B------:R-:W2:Y:S01]  /*da80*/  S2R R0, SR_TID.X ;  /* 0x0000000000007919 */ /* 0x000ea20000002100 */
[----:B------:R-:W-:Y:S01]  /*da90*/  UMOV UR4, 0xffffffff ;  /* 0xffffffff00047882 */ /* 0x000fe20000000000 */
[----:B--2---:R-:W-:-:S04]  /*daa0*/  LOP3.LUT R6, R0, 0x1f, RZ, 0xc0, !PT ;  /* 0x0000001f00067812 */ /* 0x004fc800078ec0ff */
[----:B------:R-:W-:Y:S01]  /*dab0*/  ISETP.NE.AND P0, PT, R6, 0x1f, PT ;  /* 0x0000001f0600780c */ /* 0x000fe20003f05270 */
[----:B------:R-:W-:-:S12]  /*dac0*/  BRA.DIV UR4, `(.L_x_517) ;  /* 0x0000001e043c7947 */ /* 0x000fd8000b800000 */
[----:B------:R-:W-:Y:S01]  /*dad0*/  IMAD.IADD R5, R19, 0x1, R6 ;  /* 0x0000000113057824 */ /* 0x000fe200078e0206 */
[----:B------:R-:W-:-:S04]  /*dae0*/  ULDC UR4, c[0x0][0xc3c] ;  /* 0x00030f0000047ab9 */ /* 0x000fc80000000800 */
[----:B------:R-:W-:-:S13]  /*daf0*/  ISETP.GE.OR P1, PT, R5, UR4, !P0 ;  /* 0x0000000405007c0c */ /* 0x000fda000c726670 */
[----:B-1----:R-:W1:Y:S02]  /*db00*/  @!P1 LDC.64 R2, c[0x0][0xc80] ;  /* 0x00032000ff029b82 */ /* 0x002e640000000a00 */
[----:B-1----:R-:W-:-:S06]  /*db10*/  @!P1 IMAD.WIDE R2, R5, 0x4, R2 ;  /* 0x0000000405029825 */ /* 0x002fcc00078e0202 */
[----:B------:R1:W2:Y:S01]  /*db20*/  @!P1 LDG.E R3, desc[UR40][R2.64] ;  /* 0x0000002802039981 */ /* 0x0002a2000c1e1900 */
[C---:B------:R-:W-:Y:S02]  /*db30*/  ISETP.GE.U32.AND P2, PT, R6.reuse, 0x2, PT ;  /* 0x000000020600780c */ /* 0x040fe40003f46070 */
[C---:B------:R-:W-:Y:S01]  /*db40*/  ISETP.GE.U32.AND P3, PT, R6.reuse, 0x4, PT ;  /* 0x000000040600780c */ /* 0x040fe20003f66070 */
[----:B------:R-:W-:Y:S01]  /*db50*/  SHFL.IDX PT, R0, R16, RZ, 0x1f ;  /* 0x00001fff10007589 */ /* 0x000fe200000e0000 */
[C---:B------:R-:W-:Y:S02]  /*db60*/  ISETP.GE.U32.AND P4, PT, R6.reuse, 0x8, PT ;  /* 0x000000080600780c */ /* 0x040fe40003f86070 */
[C---:B------:R-:W-:Y:S01]  /*db70*/  ISETP.GE.U32.AND P5, PT, R6.reuse, 0x10, PT ;  /* 0x000000100600780c */ /* 0x040fe20003fa6070 */
[----:B------:R-:W-:Y:S01]  /*db80*/  SHFL.IDX PT, R4, R16, 0x1, 0x1f ;  /* 0x00201f0010047f89 */ /* 0x000fe200000e0000 */
[----:B-1----:R-:W-:Y:S02]  /*db90*/  IMAD.MOV.U32 R2, RZ, RZ, RZ ;  /* 0x000000ffff027224 */ /* 0x002fe400078e00ff */
[----:B--2---:R-:W-:Y:S01]  /*dba0*/  @!P1 IMAD.MOV.U32 R2, RZ, RZ, R3 ;  /* 0x000000ffff029224 */ /* 0x004fe200078e0003 */
[----:B------:R-:W-:-:S04]  /*dbb0*/  ISETP.NE.AND P1, PT, R6, RZ, PT ;  /* 0x000000ff0600720c */ /* 0x000fc80003f25270 */
[----:B------:R-:W1:Y:S02]  /*dbc0*/  SHFL.UP PT, R14, R2, 0x1, RZ ;  /* 0x04200000020e7989 */ /* 0x000e6400000e00ff */
[----:B-1----:R-:W-:-:S05]  /*dbd0*/  SEL R5, R14, RZ, P1 ;  /* 0x000000ff0e057207 */ /* 0x002fca0000800000 */
[----:B------:R-:W-:-:S05]  /*dbe0*/  IMAD.IADD R3, R2, 0x1, R5 ;  /* 0x0000000102037824 */ /* 0x000fca00078e0205 */
        /* <DEDUP_REMOVED lines=12> */
[----:B------:R1:W2:Y:S02]  /*dcb0*/  SHFL.IDX PT, R14, R3, 0x1f, 0x1f ;  /* 0x03e01f00030e7f89 */ /* 0x0002a400000e0000 */
.L_x_583:
[----:B------:R-:W-:Y:S02]  /*dcc0*/  ULDC UR4, c[0x0][0xc38] ;  /* 0x00030e0000047ab9 */ /* 0x000fe40000000800 */
[----:B------:R-:W-:-:S04]  /*dcd0*/  IMAD.U32 R16, RZ, RZ, UR4 ;  /* 0x00000004ff107e24 */ /* 0x000fc8000f8e00ff */
[----:B--2---:R-:W-:-:S04]  /*dce0*/  IMAD R6, R14, R16, RZ ;  /* 0x000000100e067224 */ /* 0x004fc800078e02ff */
[----:B------:R-:W-:-:S05]  /*dcf0*/  IMAD.IADD R4, R4, 0x1, R6 ;  /* 0x0000000104047824 */ /* 0x000fca00078e0206 */
[----:B------:R-:W-:-:S13]  /*dd00*/  ISETP.GT.AND P6, PT, R4, R0, PT ;  /* 0x000000000400720c */ /* 0x000fda0003fc4270 */
[----:B------:R-:W-:Y:S05]  /*dd10*/  @P6 BRA `(.L_x_518) ;  /* 0x00000000009c6947 */ /* 0x000fea0003800000 */
.L_x_523:
[----:B------:R-:W2:Y:S01]  /*dd20*/  LDC R6, c[0x0][0xc3c] ;  /* 0x00030f00ff067b82 */ /* 0x000ea20000000800 */
[----:B------:R-:W-:-:S05]  /*dd30*/  VIADD R19, R19, 0x1f ;  /* 0x0000001f13137836 */ /* 0x000fca0000000000 */
[----:B--2---:R-:W-:-:S13]  /*dd40*/  ISETP.GE.AND P6, PT, R19, R6, PT ;  /* 0x000000061300720c */ /* 0x004fda0003fc6270 */
[----:B------:R-:W-:Y:S05]  /*dd50*/  @P6 BRA `(.L_x_519) ;  /* 0x0000000400446947 */ /* 0x000fea0003800000 */
[----:B------:R-:W2:Y:S01]  /*dd60*/  S2R R2, SR_TID.X ;  /* 0x0000000000027919 */ /* 0x000ea20000002100 */
[----:B------:R-:W-:Y:S01]  /*dd70*/  BSSY B0, `(.L_x_520) ;  /* 0x0000009000007945 */ /* 0x000fe20003800000 */
[----:B--2---:R-:W-:-:S05]  /*dd80*/  LOP3.LUT R2, R2, 0x1f, RZ, 0xc0, !PT ;  /* 0x0000001f02027812 */ /* 0x004fca00078ec0ff */
[----:B------:R-:W-:Y:S02]  /*dd90*/  IMAD.IADD R5, R19, 0x1, R2 ;  /* 0x0000000113057824 */ /* 0x000fe400078e0202 */
[----:B------:R-:W-:-:S03]  /*dda0*/  IMAD.MOV.U32 R2, RZ, RZ, RZ ;  /* 0x000000ffff027224 */ /* 0x000fc600078e00ff */
[----:B------:R-:W-:-:S13]  /*ddb0*/  ISETP.GE.OR P6, PT, R5, R6, !P0 ;  /* 0x000000060500720c */ /* 0x000fda00047c6670 */
[----:B------:R-:W-:Y:S05]  /*ddc0*/  @P6 BRA `(.L_x_521) ;  /* 0x00000000000c6947 */ /* 0x000fea0003800000 */
[----:B-1----:R-:W1:Y:S02]  /*ddd0*/  LDC.64 R2, c[0x0][0xc80] ;  /* 0x00032000ff027b82 */ /* 0x002e640000000a00 */
[----:B-1----:R-:W-:-:S06]  /*dde0*/  IMAD.WIDE R2, R5, 0x4, R2 ;  /* 0x0000000405027825 */ /* 0x002fcc00078e0202 */
[----:B------:R2:W5:Y:S02]  /*ddf0*/  LDG.E R2, desc[UR40][R2.64] ;  /* 0x0000002802027981 */ /* 0x000564000c1e1900 */
.L_x_521:
[----:B------:R-:W-:Y:S05]  /*de00*/  BSYNC B0 ;  /* 0x0000000000007941 */ /* 0x000fea0003800000 */
.L_x_520:
[----:B------:R-:W-:-:S03]  /*de10*/  UMOV UR4, 0xffffffff ;  /* 0xffffffff00047882 */ /* 0x000fc60000000000 */
[----:B------:R-:W-:Y:S05]  /*de20*/  BRA.DIV UR4, `(.L_x_522) ;  /* 0x0000001e04887947 */ /* 0x000fea000b800000 */
[----:B-----5:R-:W1:Y:S02]  /*de30*/  SHFL.UP PT, R14, R2, 0x1, RZ ;  /* 0x04200000020e7989 */ /* 0x020e6400000e00ff */
[----:B-12---:R-:W-:-:S05]  /*de40*/  SEL R3, R14, RZ, P1 ;  /* 0x000000ff0e037207 */ /* 0x006fca0000800000 */
        /* <DEDUP_REMOVED lines=14> */
.L_x_591:
[----:B------:R-:W-:Y:S02]  /*df30*/  ULDC UR4, c[0x0][0xc38] ;  /* 0x00030e0000047ab9 */ /* 0x000fe40000000800 */
[----:B------:R-:W-:-:S04]  /*df40*/  IMAD.U32 R16, RZ, RZ, UR4 ;  /* 0x00000004ff107e24 */ /* 0x000fc8000f8e00ff */
[----:B--2---:R-:W-:-:S04]  /*df50*/  IMAD R6, R14, R16, RZ ;  /* 0x000000100e067224 */ /* 0x004fc800078e02ff */
[----:B------:R-:W-:-:S05]  /*df60*/  IMAD.IADD R4, R6, 0x1, R4 ;  /* 0x0000000106047824 */ /* 0x000fca00078e0204 */
[----:B------:R-:W-:-:S13]  /*df70*/  ISETP.GT.AND P6, PT, R4, R0, PT ;  /* 0x000000000400720c */ /* 0x000fda0003fc4270 */
[----:B------:R-:W-:Y:S05]  /*df80*/  @!P6 BRA `(.L_x_523) ;  /* 0xfffffffc0064e947 */ /* 0x000fea000383ffff */
.L_x_518:
[----:B------:R-:W-:Y:S01]  /*df90*/  IMAD.IADD R6, R4, 0x1, -R6 ;  /* 0x0000000104067824 */ /* 0x000fe200078e0a06 */
[----:B------:R-:W-:-:S03]  /*dfa0*/  UMOV UR4, 0xffffffff ;  /* 0xffffffff00047882 */ /* 0x000fc60000000000 */
[----:B------:R-:W-:-:S05]  /*dfb0*/  IMAD R5, R3, R16, R6 ;  /* 0x0000001003057224 */ /* 0x000fca00078e0206 */
[----:B------:R-:W-:Y:S01]  /*dfc0*/  ISETP.GT.AND P6, PT, R5, R0, PT ;  /* 0x000000000500720c */ /* 0x000fe20003fc4270 */
[----:B------:R-:W-:-:S12]  /*dfd0*/  BRA.DIV UR4, `(.L_x_524) ;  /* 0x0000001e04dc7947 */ /* 0x000fd8000b800000 */
[----:B------:R-:W-:-:S04]  /*dfe0*/  VOTE.ANY R5, PT, !P6 ;  /* 0x0000000000057806 */ /* 0x000fc800070e0100 */
[----:B------:R-:W2:Y:S02]  /*dff0*/  POPC R4, R5 ;  /* 0x0000000500047309 */ /* 0x000ea40000000000 */
[----:B--2---:R2:W3:Y:S02]  /*e000*/  SHFL.IDX PT, R17, R2, R4, 0x1f ;  /* 0x00001f0402117589 */ /* 0x0044e400000e0000 */
.L_x_595:
[----:B------:R-:W-:Y:S01]  /*e010*/  ISETP.NE.AND P0, PT, R5, RZ, PT ;  /* 0x000000ff0500720c */ /* 0x000fe20003f05270 */
[----:B------:R-:W-:-:S12]  /*e020*/  IMAD.MOV.U32 R14, RZ, RZ, RZ ;  /* 0x000000ffff0e7224 */ /* 0x000fd800078e00ff */
[----:B------:R-:W-:Y:S05]  /*e030*/  @!P0 BRA `(.L_x_525) ;  /* 0x0000000000108947 */ /* 0x000fea0003800000 */
[----:B------:R-:W-:Y:S01]  /*e040*/  UMOV UR4, 0xffffffff ;  /* 0xffffffff00047882 */ /* 0x000fe20000000000 */
[----:B0-----:R-:W-:Y:S02]  /*e050*/  VIADD R12, R4, 0xffffffff ;  /* 0xffffffff040c7836 */ /* 0x001fe40000000000 */
[----:B------:R-:W-:Y:S05]  /*e060*/  BRA.DIV UR4, `(.L_x_526) ;  /* 0x0000002204007947 */ /* 0x000fea000b800000 */
[----:B------:R4:W0:Y:S02]  /*e070*/  SHFL.IDX PT, R14, R3, R12, 0x1f ;  /* 0x00001f0c030e7589 */ /* 0x00082400000e0000 */
.L_x_525:
[----:B---3--:R-:W-:Y:S01]  /*e080*/  IABS R5, R17 ;  /* 0x0000001100057213 */ /* 0x008fe20000000000 */
[----:B0-----:R-:W-:Y:S02]  /*e090*/  IMAD R16, R14, R16, R6 ;  /* 0x000000100e107224 */ /* 0x001fe400078e0206 */
[----:B------:R-:W-:Y:S01]  /*e0a0*/  IMAD.IADD R19, R4, 0x1, R19 ;  /* 0x0000000104137824 */ /* 0x000fe200078e0213 */
[----:B------:R-:W0:Y:S01]  /*e0b0*/  I2F.RP R7, R5 ;  /* 0x0000000500077306 */ /* 0x000e220000209400 */
[----:B------:R-:W-:-:S07]  /*e0c0*/  IMAD.IADD R0, R0, 0x1, -R16 ;  /* 0x0000000100007824 */ /* 0x000fce00078e0a10 */
[----:B0-----:R-:W0:Y:S02]  /*e0d0*/  MUFU.RCP R7, R7 ;  /* 0x0000000700077308 */ /* 0x001e240000001000 */
[----:B0----5:R-:W-:-:S06]  /*e0e0*/  VIADD R8, R7, 0xffffffe ;  /* 0x0ffffffe07087836 */ /* 0x021fcc0000000000 */
[----:B-1--4-:R-:W2:Y:S02]  /*e0f0*/  F2I.FTZ.U32.TRUNC.NTZ R3, R8 ;  /* 0x0000000800037305 */ /* 0x012ea4000021f000 */
[----:B--2---:R-:W-:-:S04]  /*e100*/  IMAD.MOV R2, RZ, RZ, -R3 ;  /* 0x000000ffff027224 */ /* 0x004fc800078e0a03 */
[----:B------:R-:W-:Y:S02]  /*e110*/  IMAD R6, R2, R5, RZ ;  /* 0x0000000502067224 */ /* 0x000fe400078e02ff */
[----:B------:R-:W-:-:S04]  /*e120*/  IMAD.MOV.U32 R2, RZ, RZ, RZ ;  /* 0x000000ffff027224 */ /* 0x000fc800078e00ff */
[----:B------:R-:W-:Y:S01]  /*e130*/  IMAD.HI.U32 R2, R3, R6, R2 ;  /* 0x0000000603027227 */ /* 0x000fe200078e0002 */
[----:B------:R-:W-:Y:S02]  /*e140*/  IABS R6, R17 ;  /* 0x0000001100067213 */ /* 0x000fe40000000000 */
[----:B------:R-:W-:-:S03]  /*e150*/  IABS R3, R0 ;  /* 0x0000000000037213 */ /* 0x000fc60000000000 */
[----:B------:R-:W-:Y:S02]  /*e160*/  IMAD.MOV R6, RZ, RZ, -R6 ;  /* 0x000000ffff067224 */ /* 0x000fe400078e0a06 */
[----:B------:R-:W-:-:S04]  /*e170*/  IMAD.HI.U32 R2, R2, R3, RZ ;  /* 0x0000000302027227 */ /* 0x000fc800078e00ff */
[----:B------:R-:W-:Y:S01]  /*e180*/  IMAD R6, R2, R6, R3 ;  /* 0x0000000602067224 */ /* 0x000fe200078e0203 */
[----:B------:R-:W-:-:S04]  /*e190*/  LOP3.LUT R3, R0, R17, RZ, 0x3c, !PT ;  /* 0x0000001100037212 */ /* 0x000fc800078e3cff */
[----:B------:R-:W-:Y:S02]  /*e1a0*/  ISETP.GT.U32.AND P1, PT, R5, R6, PT ;  /* 0x000000060500720c */ /* 0x000fe40003f24070 */
[----:B------:R-:W-:-:S11]  /*e1b0*/  ISETP.GE.AND P2, PT, R3, RZ, PT ;  /* 0x000000ff0300720c */ /* 0x000fd60003f46270 */
[----:B------:R-:W-:Y:S02]  /*e1c0*/  @!P1 IMAD.IADD R6, R6, 0x1, -R5 ;  /* 0x0000000106069824 */ /* 0x000fe400078e0a05 */
[----:B------:R-:W-:Y:S01]  /*e1d0*/  @!P1 VIADD R2, R2, 0x1 ;  /* 0x0000000102029836 */ /* 0x000fe20000000000 */
[----:B------:R-:W-:Y:S02]  /*e1e0*/  ISETP.NE.AND P1, PT, R17, RZ, PT ;  /* 0x000000ff1100720c */ /* 0x000fe40003f25270 */
[----:B------:R-:W-:-:S13]  /*e1f0*/  ISETP.GE.U32.AND P0, PT, R6, R5, PT ;  /* 0x000000050600720c */ /* 0x000fda0003f06070 */
[----:B------:R-:W-:-:S04]  /*e200*/  @P0 VIADD R2, R2, 0x1 ;  /* 0x0000000102020836 */ /* 0x000fc80000000000 */
[----:B------:R-:W-:Y:S01]  /*e210*/  @!P2 IMAD.MOV R2, RZ, RZ, -R2 ;  /* 0x000000ffff02a224 */ /* 0x000fe200078e0a02 */
[----:B------:R-:W-:-:S05]  /*e220*/  @!P1 LOP3.LUT R2, RZ, R17, RZ, 0x33, !PT ;  /* 0x00000011ff029212 */ /* 0x000fca00078e33ff */
[--C-:B------:R-:W-:Y:S02]  /*e230*/  IMAD.MOV R3, RZ, RZ, -R2.reuse ;  /* 0x000000ffff037224 */ /* 0x100fe400078e0a02 */
[----:B------:R-:W-:Y:S02]  /*e240*/  IMAD.MOV.U32 R18, RZ, RZ, R2 ;  /* 0x000000ffff127224 */ /* 0x000fe400078e0002 */
[----:B------:R-:W-:Y:S01]  /*e250*/  IMAD R17, R17, R3, R0 ;  /* 0x0000000311117224 */ /* 0x000fe200078e0200 */
[----:B------:R-:W-:Y:S06]  /*e260*/  BRA `(.L_x_527) ;  /* 0x00000000001c7947 */ /* 0x000fec0003800000 */
.L_x_519:
[----:B------:R-:W-:Y:S01]  /*e270*/  UMOV UR4, URZ ;  /* 0x0000003f00047c82 */ /* 0x000fe20008000000 */
[----:B------:R-:W-:Y:S01]  /*e280*/  UMOV UR5, URZ ;  /* 0x0000003f00057c82 */ /* 0x000fe20008000000 */
[----:B------:R-:W-:Y:S01]  /*e290*/  ULDC UR6, c[0x0][0xc3c] ;  /* 0x00030f0000067ab9 */ /* 0x000fe20000000800 */
[----:B------:R-:W-:Y:S02]  /*e2a0*/  IMAD.MOV.U32 R16, RZ, RZ, R0 ;  /* 0x000000ffff107224 */ /* 0x000fe400078e0000 */
[----:B------:R-:W-:Y:S02]  /*e2b0*/  IMAD.U32 R17, RZ, RZ, UR4 ;  /* 0x00000004ff117e24 */ /* 0x000fe4000f8e00ff */
[----:B------:R-:W-:Y:S02]  /*e2c0*/  IMAD.U32 R18, RZ, RZ, UR5 ;  /* 0x00000005ff127e24 */ /* 0x000fe4000f8e00ff */
[----:B------:R-:W-:-:S07]  /*e2d0*/  IMAD.U32 R19, RZ, RZ, UR6 ;  /* 0x00000006ff137e24 */ /* 0x000fce000f8e00ff */
.L_x_527:
[----:B------:R2:W3:Y:S01]  /*e2e0*/  LDL R2, [R1+0x4] ;  /* 0x0000040001027983 */ /* 0x0004e20000100800 */
[----:B------:R-:W4:Y:S01]  /*e2f0*/  S2R R0, SR_TID.X ;  /* 0x0000000000007919 */ /* 0x000f220000002100 */
[----:B------:R-:W-:Y:S05]  /*e300*/  WARPSYNC.ALL ;  /* 0x0000000000007948 */ /* 0x000fea0003800000 */
[----:B----4-:R-:W-:Y:S01]  /*e310*/  LOP3.LUT R0, R0, 0x1f, RZ, 0xc0, !PT ;  /* 0x0000001f00007812 */ /* 0x010fe200078ec0ff */
[----:B------:R-:W-:Y:S03]  /*e320*/  BAR.SYNC.DEFER_BLOCKING 0x4, 0x180 ;  /* 0x0106000000007b1d */ /* 0x000fe60000010000 */
[----:B------:R-:W-:-:S13]  /*e330*/  ISETP.NE.AND P0, PT, R0, RZ, PT ;  /* 0x000000ff0000720c */ /* 0x000fda0003f05270 */
[----:B-1----:R-:W3:Y:S01]  /*e340*/  @!P0 S2R R3, SR_CgaCtaId ;  /* 0x0000000000038919 */ /* 0x002ee20000008800 */
[----:B------:R-:W-:-:S04]  /*e350*/  @!P0 MOV R0, 0x400 ;  /* 0x0000040000008802 */ /* 0x000fc80000000f00 */
[----:B---3--:R-:W-:-:S05]  /*e360*/  @!P0 LEA R2, R3, R0, 0x18 ;  /* 0x0000000003028211 */ /* 0x008fca00078ec0ff */
[----:B------:R2:W-:Y:S04]  /*e370*/  @!P0 STS.128 [R2+0x228d0], R16 ;  /* 0x0228d01002008388 */ /* 0x0005e80000000c00 */
[----:B------:R2:W-:Y:S01]  /*e380*/  @!P0 STL [R1+0x4], R2 ;  /* 0x0000040201008387 */ /* 0x0005e20000100800 */
[----:B------:R-:W-:Y:S06]  /*e390*/  BAR.ARV 0x5, 0x180 ;  /* 0x0146000000007b1d */ /* 0x000fec0000002000 */
.L_x_516:
[----:B------:R-:W-:Y:S02]  /*e3a0*/  ULDC UR4, c[0x0][0xc3c] ;  /* 0x00030f0000047ab9 */ /* 0x000fe40000000800 */
[----:B----4-:R-:W-:-:S13]  /*e3b0*/  ISETP.GE.AND P0, PT, R19, UR4, PT ;  /* 0x0000000413007c0c */ /* 0x010fda000bf06270 */
[----:B------:R-:W-:Y:S05]  /*e3c0*/  @!P0 BRA `(.L_x_528) ;  /* 0xffffffac00f48947 */ /* 0x000fea000383ffff */
[----:B------:R-:W-:Y:S05]  /*e3d0*/  BSYNC B8 ;  /* 0x0000000000087941 */ /* 0x000fea0003800000 */
.L_x_426:
[----:B---3--:R-:W3:Y:S01]  /*e3e0*/  LDL.LU R0, [R1+0x40] ;  /* 0x0000400001007983 */ /* 0x008ee20000300800 */
[----:B------:R-:W-:Y:S01]  /*e3f0*/  BSSY B0, `(.L_x_529) ;  /* 0x000000b000007945 */ /* 0x000fe20003800000 */
[----:B------:R-:W4:Y:S01]  /*e400*/  S2R R5, SR_CgaCtaId ;  /* 0x0000000000057919 */ /* 0x000f220000008800 */
[----:B---3--:R-:W-:-:S05]  /*e410*/  VIADD R0, R0, 0x1 ;  /* 0x0000000100007836 */ /* 0x008fca0000000000 */
[----:B0-2---:R-:W-:-:S04]  /*e420*/  LEA.HI R2, R0, R0, RZ, 0x1 ;  /* 0x0000000000027211 */ /* 0x005fc800078f08ff */
[----:B-1----:R-:W-:-:S05]  /*e430*/  LOP3.LUT R3, R2, 0xfffffffe, RZ, 0xc0, !PT ;  /* 0xfffffffe02037812 */ /* 0x002fca00078ec0ff */
[----:B------:R-:W-:Y:S01]  /*e440*/  IMAD.IADD R3, R0, 0x1, -R3 ;  /* 0x0000000100037824 */ /* 0x000fe200078e0a03 */
[----:B------:R-:W-:-:S04]  /*e450*/  MOV R0, 0x400 ;  /* 0x0000040000007802 */ /* 0x000fc80000000f00 */
[----:B----4-:R-:W-:Y:S02]  /*e460*/  LEA R0, R5, R0, 0x18 ;  /* 0x0000000005007211 */ /* 0x010fe400078ec0ff */
[----:B------:R-:W-:-:S04]  /*e470*/  SHF.L.U32 R3, R3, 0x1f, RZ ;  /* 0x0000001f03037819 */ /* 0x000fc800000006ff */
[----:B------:R-:W0:Y:S02]  /*e480*/  SYNCS.PHASECHK.TRANS64.TRYWAIT P0, [R0+URZ+0x22820], R3 ;  /* 0x02282003000075a7 */ /* 0x000e24000800017f */
[----:B0-----:R-:W-:Y:S05]  /*e490*/  @!P0 BRA `(.L_x_530) ;  /* 0x0000001c00188947 */ /* 0x001fea0003800000 */
.L_x_598:
[----:B------:R-:W-:Y:S05]  /*e4a0*/  BSYNC B0 ;  /* 0x0000000000007941 */ /* 0x000fea0003800000 */
.L_x_529:
[----:B------:R-:W-:-:S03]  /*e4b0*/  UMOV UR4, 0xffffffff ;  /* 0xffffffff00047882 */ /* 0x000fc60000000000 */
[----:B------:R-:W-:Y:S05]  /*e4c0*/  BRA.DIV UR4, `(.L_x_531) ;  /* 0x0000001e04207947 */ /* 0x000fea000b800000 */
[----:B------:R-:W1:Y:S02]  /*e4d0*/  S2R R2, SR_TID.X ;  /* 0x0000000000027919 */ /* 0x000e640000002100 */
[----:B-1----:R-:W-:-:S04]  /*e4e0*/  SHF.R.U32.HI R2, RZ, 0x5, R2 ;  /* 0x00000005ff027819 */ /* 0x002fc80000011602 */
[----:B------:R-:W-:-:S05]  /*e4f0*/  LOP3.LUT R2, R2, 0x3, RZ, 0xc0, !PT ;  /* 0x0000000302027812 */ /* 0x000fca00078ec0ff */
[----:B------:R1:W2:Y:S02]  /*e500*/  SHFL.IDX PT, R14, R2, RZ, 0x1f ;  /* 0x00001fff020e7589 */ /* 0x0002a400000e0000 */
.L_x_601:
[----:B--2---:R-:W-:Y:S01]  /*e510*/  ISETP.NE.AND P0, PT, R14, RZ, PT ;  /* 0x000000ff0e00720c */ /* 0x004fe20003f05270 */
[----:B------:R-:W-:-:S12]  /*e520*/  BSSY B0, `(.L_x_532) ;  /* 0x0000027000007945 */ /* 0x000fd80003800000 */
[----:B------:R-:W-:Y:S05]  /*e530*/  @P0 BRA `(.L_x_533) ;  /* 0x0000000000940947 */ /* 0x000fea0003800000 */
[----:B------:R-:W-:-:S03]  /*e540*/  UMOV UR4, 0xffffffff ;  /* 0xffffffff00047882 */ /* 0x000fc60000000000 */
[----:B------:R-:W-:Y:S05]  /*e550*/  BRA.DIV UR4, `(.L_x_534) ;  /* 0x0000001e04307947 */ /* 0x000fea000b800000 */
[----:B------:R-:W-:-:S13]  /*e560*/  ELECT P6, URZ, PT ;  /* 0x00000000003f782f */ /* 0x000fda00038c0000 */
.L_x_604:
[----:B------:R-:W-:Y:S05]  /*e570*/  @!P6 BRA `(.L_x_533) ;  /* 0x000000000084e947 */ /* 0x000fea0003800000 */
[----:B------:R-:W-:-:S06]  /*e580*/  ULOP3.LUT UR4, UR36, 0x2, URZ, 0xfc, !UPT ;  /* 0x0000000224047892 */ /* 0x000fcc000f8efc3f */
[----:B-1----:R-:W-:-:S05]  /*e590*/  IMAD.U32 R2, RZ, RZ, UR4 ;  /* 0x00000004ff027e24 */ /* 0x002fca000f8e00ff */
[----:B------:R-:W-:-:S13]  /*e5a0*/  ISETP.NE.AND P2, PT, R2, 0x3, PT ;  /* 0x000000030200780c */ /* 0x000fda0003f45270 */
[----:B------:R-:W-:Y:S05]  /*e5b0*/  @!P2 BRA `(.L_x_535) ;  /* 0x000000000004a947 */ /* 0x000fea0003800000 */
[----:B------:R-:W-:Y:S01]  /*e5c0*/  BPT.TRAP 0x1 ;  /* 0x000000040000795c */ /* 0x000fe20000300000 */
.L_x_535:
[----:B0-----:R-:W2:Y:S04]  /*e5d0*/  LDL R3, [R1+0x8] ;  /* 0x0000080001037983 */ /* 0x001ea80000100800 */
[----:B------:R-:W3:Y:S01]  /*e5e0*/  LDL.LU R7, [R1+0x10] ;  /* 0x0000100001077983 */ /* 0x000ee20000300800 */
[----:B------:R-:W-:-:S04]  /*e5f0*/  VIADD R2, R0, 0x22840 ;  /* 0x0002284000027836 */ /* 0x000fc80000000000 */
[C---:B--2---:R-:W-:Y:S02]  /*e600*/  IMAD R6, R3.reuse, 0x8, R2 ;  /* 0x0000000803067824 */ /* 0x044fe400078e0202 */
[----:B------:R-:W-:Y:S01]  /*e610*/  VIADD R3, R3, 0x1 ;  /* 0x0000000103037836 */ /* 0x000fe20000000000 */
[----:B---3--:R-:W-:-:S04]  /*e620*/  SHF.L.U32 R5, R7, 0x1f, RZ ;  /* 0x0000001f07057819 */ /* 0x008fc800000006ff */
[C---:B------:R-:W-:Y:S01]  /*e630*/  ISETP.NE.AND P1, PT, R3.reuse, 0x2, PT ;  /* 0x000000020300780c */ /* 0x040fe20003f25270 */
[----:B------:R-:W0:Y:S03]  /*e640*/  SYNCS.PHASECHK.TRANS64.TRYWAIT P0, [R6+URZ], R5 ;  /* 0x00000005060075a7 */ /* 0x000e26000800017f */
[----:B------:R-:W-:Y:S02]  /*e650*/  SEL R4, RZ, 0x1, P1 ;  /* 0x00000001ff047807 */ /* 0x000fe40000800000 */
[----:B------:R-:W-:Y:S02]  /*e660*/  SEL R3, R3, RZ, P1 ;  /* 0x000000ff03037207 */ /* 0x000fe40000800000 */
[----:B------:R-:W-:-:S03]  /*e670*/  LOP3.LUT R4, R7, R4, RZ, 0x3c, !PT ;  /* 0x0000000407047212 */ /* 0x000fc600078e3cff */
[----:B------:R-:W-:Y:S01]  /*e680*/  IMAD R7, R3, 0x8, R2 ;  /* 0x0000000803077824 */ /* 0x000fe200078e0202 */
[----:B------:R-:W-:Y:S01]  /*e690*/  SHF.L.U32 R2, R4, 0x1f, RZ ;  /* 0x0000001f04027819 */ /* 0x000fe200000006ff */
[----:B0-----:R-:W-:Y:S06]  /*e6a0*/  @!P0 BRA `(.L_x_536) ;  /* 0x0000001800fc8947 */ /* 0x001fec0003800000 */
.L_x_605:
[----:B------:R-:W1:Y:S02]  /*e6b0*/  SYNCS.PHASECHK.TRANS64.TRYWAIT P0, [R7+URZ], R2 ;  /* 0x00000002070075a7 */ /* 0x000e64000800017f */
[----:B-1----:R-:W-:Y:S05]  /*e6c0*/  @!P0 BRA `(.L_x_537) ;  /* 0x0000001c00088947 */ /* 0x002fea0003800000 */
.L_x_606:
[----:B------:R-:W-:Y:S05]  /*e6d0*/  @!P2 BRA `(.L_x_538) ;  /* 0x000000000004a947 */ /* 0x000fea0003800000 */
[----:B------:R-:W-:Y:S01]  /*e6e0*/  BPT.TRAP 0x1 ;  /* 0x000000040000795c */ /* 0x000fe20000300000 */
.L_x_538:
[----:B------:R-:W2:Y:S01]  /*e6f0*/  LDL.LU R4, [R1+0x8] ;  /* 0x0000080001047983 */ /* 0x000ea20000300800 */
[----:B------:R-:W-:-:S04]  /*e700*/  VIADD R0, R0, 0x22860 ;  /* 0x0002286000007836 */ /* 0x000fc80000000000 */
[----:B--2---:R-:W-:-:S04]  /*e710*/  IMAD R4, R4, 0x8, R0 ;  /* 0x0000000804047824 */ /* 0x004fc800078e0200 */
[----:B------:R-:W2:Y:S02]  /*e720*/  SYNCS.PHASECHK.TRANS64.TRYWAIT P0, [R4+URZ], R5 ;  /* 0x00000005040075a7 */ /* 0x000ea4000800017f */
[----:B--2---:R-:W-:Y:S05]  /*e730*/  @!P0 BRA `(.L_x_539) ;  /* 0x0000001c00008947 */ /* 0x004fea0003800000 */
.L_x_607:
[----:B------:R-:W-:-:S07]  /*e740*/  IMAD R3, R3, 0x8, R0 ;  /* 0x0000000803037824 */ /* 0x000fce00078e0200 */
.L_x_540:
[----:B---3--:R3:W4:Y:S02]  /*e750*/  SYNCS.PHASECHK.TRANS64.TRYWAIT P0, [R3+URZ], R2 ;  /* 0x00000002030075a7 */ /* 0x008724000800017f */
[----:B----4-:R-:W-:Y:S05]  /*e760*/  @!P0 NANOSLEEP.SYNCS 0x989680 ;  /* 0x009896800000895d */ /* 0x010fea0003900000 */
[----:B------:R-:W4:Y:S02]  /*e770*/  @!P0 SYNCS.PHASECHK.TRANS64 P0, [R3+URZ], R2 ;  /* 0x00000002030085a7 */ /* 0x000f24000800007f */
[----:B----4-:R-:W-:Y:S05]  /*e780*/  @!P0 BRA `(.L_x_540) ;  /* 0xfffffffc00f08947 */ /* 0x010fea000383ffff */
.L_x_533:
[----:B------:R-:W-:Y:S05]  /*e790*/  BSYNC B0 ;  /* 0x0000000000007941 */ /* 0x000fea0003800000 */
.L_x_532:
[----:B------:R-:W-:Y:S05]  /*e7a0*/  EXIT ;  /* 0x000000000000794d */ /* 0x000fea0003800000 */
.L_x_378:
[----:B0-----:R0:W1:Y:S02]  /*e7b0*/  SYNCS.PHASECHK.TRANS64.TRYWAIT P0, [R7+URZ+0x22800], R0 ;  /* 0x02280000070075a7 */ /* 0x001064000800017f */
[----:B-1----:R-:W-:Y:S05]  /*e7c0*/  @!P0 NANOSLEEP.SYNCS 0x989680 ;  /* 0x009896800000895d */ /* 0x002fea0003900000 */
[----:B------:R-:W1:Y:S02]  /*e7d0*/  @!P0 SYNCS.PHASECHK.TRANS64 P0, [R7+URZ+0x22800], R0 ;  /* 0x02280000070085a7 */ /* 0x000e64000800007f */
[----:B-1----:R-:W-:Y:S05]  /*e7e0*/  @!P0 BRA `(.L_x_378) ;  /* 0xfffffffc00f08947 */ /* 0x002fea000383ffff */
[----:B------:R-:W-:Y:S05]  /*e7f0*/  BRA `(.L_x_541) ;  /* 0xffffff3000407947 */ /* 0x000fea000383ffff */
.L_x_382:
[----:B-1----:R1:W2:Y:S02]  /*e800*/  SYNCS.PHASECHK.TRANS64.TRYWAIT P1, [R5+URZ+0x22830], R10 ;  /* 0x0228300a050075a7 */ /* 0x0022a4000802017f */
[----:B--2---:R-:W-:Y:S05]  /*e810*/  @!P1 NANOSLEEP.SYNCS 0x989680 ;  /* 0x009896800000995d */ /* 0x004fea0003900000 */
[----:B------:R-:W2:Y:S02]  /*e820*/  @!P1 SYNCS.PHASECHK.TRANS64 P1, [R5+URZ+0x22830], R10 ;  /* 0x0228300a050095a7 */ /* 0x000ea4000802007f */
[----:B--2---:R-:W-:Y:S05]  /*e830*/  @!P1 BRA `(.L_x_382) ;  /* 0xfffffffc00f09947 */ /* 0x004fea000383ffff */
[----:B------:R-:W-:Y:S05]  /*e840*/  BRA `(.L_x_381) ;  /* 0xffffff30006c7947 */ /* 0x000fea000383ffff */
.L_x_386:
[----:B---3--:R3:W4:Y:S02]  /*e850*/  SYNCS.PHASECHK.TRANS64.TRYWAIT P2, [R5+URZ+0x22850], R10 ;  /* 0x0228500a050075a7 */ /* 0x008724000804017f */
[----:B----4-:R-:W-:Y:S05]  /*e860*/  @!P2 NANOSLEEP.SYNCS 0x989680 ;  /* 0x009896800000a95d */ /* 0x010fea0003900000 */
[----:B------:R-:W4:Y:S02]  /*e870*/  @!P2 SYNCS.PHASECHK.TRANS64 P2, [R5+URZ+0x22850], R10 ;  /* 0x0228500a0500a5a7 */ /* 0x000f24000804007f */
[----:B----4-:R-:W-:Y:S05]  /*e880*/  @!P2 BRA `(.L_x_386) ;  /* 0xfffffffc00f0a947 */ /* 0x010fea000383ffff */
[----:B------:R-:W-:Y:S05]  /*e890*/  BRA `(.L_x_385) ;  /* 0xffffff4400e07947 */ /* 0x000fea000383ffff */
.L_x_391:
[----:B-1----:R-:W-:-:S04]  /*e8a0*/  IMAD.U32 R0, RZ, RZ, UR23 ;  /* 0x00000017ff007e24 */ /* 0x002fc8000f8e00ff */
[----:B------:R1:W2:Y:S03]  /*e8b0*/  SYNCS.PHASECHK.TRANS64.TRYWAIT P3, [R0+URZ+0x22830], R5 ;  /* 0x02283005000075a7 */ /* 0x0002a6000806017f */
[----:B--2---:R-:W-:Y:S05]  /*e8c0*/  @!P3 NANOSLEEP.SYNCS 0x989680 ;  /* 0x009896800000b95d */ /* 0x004fea0003900000 */
[----:B------:R-:W2:Y:S02]  /*e8d0*/  @!P3 SYNCS.PHASECHK.TRANS64 P3, [R0+URZ+0x22830], R5 ;  /* 0x022830050000b5a7 */ /* 0x000ea4000806007f */
[----:B--2---:R-:W-:Y:S05]  /*e8e0*/  @!P3 BRA `(.L_x_391) ;  /* 0xfffffffc00ecb947 */ /* 0x004fea000383ffff */
[----:B------:R-:W-:Y:S05]  /*e8f0*/  BRA `(.L_x_390) ;  /* 0xffffff4800f07947 */ /* 0x000fea000383ffff */
.L_x_395:
[----:B-1----:R1:W2:Y:S02]  /*e900*/  SYNCS.PHASECHK.TRANS64.TRYWAIT P3, [R186+URZ+0x22850], R5 ;  /* 0x02285005ba0075a7 */ /* 0x0022a4000806017f */
[----:B--2---:R-:W-:Y:S05]  /*e910*/  @!P3 NANOSLEEP.SYNCS 0x989680 ;  /* 0x009896800000b95d */ /* 0x004fea0003900000 */
[----:B------:R-:W2:Y:S02]  /*e920*/  @!P3 SYNCS.PHASECHK.TRANS64 P3, [R186+URZ+0x22850], R5 ;  /* 0x02285005ba00b5a7 */ /* 0x000ea4000806007f */
[----:B--2---:R-:W-:Y:S05]  /*e930*/  @!P3 BRA `(.L_x_395) ;  /* 0xfffffffc00f0b947 */ /* 0x004fea000383ffff */
[----:B------:R-:W-:Y:S05]  /*e940*/  BRA `(.L_x_394) ;  /* 0xffffff6400107947 */ /* 0x000fea000383ffff */
.L_x_438:
[----:B------:R-:W1:Y:S01]  /*e950*/  S2R R4, SR_TID.X ;  /* 0x0000000000047919 */ /* 0x000e620000002100 */
[----:B------:R-:W-:Y:S01]  /*e960*/  BSSY B0, `(.L_x_542) ;  /* 0x000000a000007945 */ /* 0x000fe20003800000 */
[----:B0-----:R-:W-:Y:S02]  /*e970*/  IMAD.MOV.U32 R12, RZ, RZ, RZ ;  /* 0x000000ffff0c7224 */ /* 0x001fe400078e00ff */
[----:B------:R-:W-:Y:S02]  /*e980*/  IMAD.MOV.U32 R11, RZ, RZ, 0x1f ;  /* 0x0000001fff0b7424 */ /* 0x000fe400078e00ff */
[----:B------:R-:W-:Y:S01]  /*e990*/  IMAD.MOV.U32 R15, RZ, RZ, -0x1 ;  /* 0xffffffffff0f7424 */ /* 0x000fe200078e00ff */
[----:B-1----:R-:W-:-:S04]  /*e9a0*/  SHF.R.U32.HI R4, RZ, 0x5, R4 ;  /* 0x00000005ff047819 */ /* 0x002fc80000011604 */
[----:B------:R-:W-:-:S05]  /*e9b0*/  LOP3.LUT R4, R4, 0x3, RZ, 0xc0, !PT ;  /* 0x0000000304047812 */ /* 0x000fca00078ec0ff */
[----:B------:R-:W-:-:S07]  /*e9c0*/  IMAD.MOV.U32 R13, RZ, RZ, R4 ;  /* 0x000000ffff0d7224 */ /* 0x000fce00078e0004 */
[----:B------:R-:W-:Y:S05]  /*e9d0*/  WARPSYNC.COLLECTIVE R15, `(.L_x_543) ;  /* 0x000000000f087348 */ /* 0x000fea0003c00000 */
[----:B------:R0:W1:Y:S02]  /*e9e0*/  SHFL.IDX P6, R14, R13, R12, R11 ;  /* 0x0000000c0d0e7389 */ /* 0x00006400000c000b */
[----:B01----:R-:W-:Y:S01]  /*e9f0*/  ENDCOLLECTIVE ;  /* 0x000000000000791b */ /* 0x003fe20003800000 */
.L_x_543:
[----:B------:R-:W-:Y:S05]  /*ea00*/  BSYNC B0 ;  /* 0x0000000000007941 */ /* 0x000fea0003800000 */
.L_x_542:
[----:B------:R-:W-:Y:S05]  /*ea10*/  BRA `(.L_x_544) ;  /* 0xffffffb400447947 */ /* 0x000fea000383ffff */
.L_x_440:
[----:B------:R-:W-:Y:S01]  /*ea20*/  BSSY B0, `(.L_x_545) ;  /* 0x0000006000007945 */ /* 0x000fe20003800000 */
[----:B------:R-:W-:-:S07]  /*ea30*/  IMAD.MOV.U32 R15, RZ, RZ, -0x1 ;  /* 0xffffffffff0f7424 */ /* 0x000fce00078e00ff */
[----:B012---:R-:W-:Y:S05]  /*ea40*/  WARPSYNC.COLLECTIVE R15, `(.L_x_546) ;  /* 0x000000000f0c7348 */ /* 0x007fea0003c00000 */
[----:B------:R-:W-:Y:S02]  /*ea50*/  ELECT P6, UR62, PT ;  /* 0x00000000003e782f */ /* 0x000fe400038c0000 */
[----:B------:R-:W-:Y:S01]  /*ea60*/  MOV R14, UR62 ;  /* 0x0000003e000e7c02 */ /* 0x000fe20008000f00 */
[----:B012---:R-:W-:Y:S10]  /*ea70*/  ENDCOLLECTIVE ;  /* 0x000000000000791b */ /* 0x007ff40003800000 */
.L_x_546:
[----:B------:R-:W-:Y:S05]  /*ea80*/  BSYNC B0 ;  /* 0x0000000000007941 */ /* 0x000fea0003800000 */
.L_x_545:
[----:B------:R-:W-:Y:S05]  /*ea90*/  BRA `(.L_x_547) ;  /* 0xffffffb400487947 */ /* 0x000fea000383ffff */
.L_x_442:
[----:B--2---:R2:W3:Y:S02]  /*eaa0*/  SYNCS.PHASECHK.TRANS64.TRYWAIT P0, [R0+URZ+0x22840], R2 ;  /* 0x02284002000075a7 */ /* 0x0044e4000800017f */
[----:B---3--:R-:W-:Y:S05]  /*eab0*/  @!P0 NANOSLEEP.SYNCS 0x989680 ;  /* 0x009896800000895d */ /* 0x008fea0003900000 */
[----:B------:R-:W3:Y:S02]  /*eac0*/  @!P0 SYNCS.PHASECHK.TRANS64 P0, [R0+URZ+0x22840], R2 ;  /* 0x02284002000085a7 */ /* 0x000ee4000800007f */
[----:B---3--:R-:W-:Y:S05]  /*ead0*/  @!P0 BRA `(.L_x_442) ;  /* 0xfffffffc00f08947 */ /* 0x008fea000383ffff */
[----:B------:R-:W-:Y:S05]  /*eae0*/  BRA `(.L_x_548) ;  /* 0xffffffb400b47947 */ /* 0x000fea000383ffff */
.L_x_446:
[----:B------:R-:W2:Y:S01]  /*eaf0*/  LDL.LU R11, [R1+0x3c] ;  /* 0x00003c00010b7983 */ /* 0x000ea20000300800 */
[----:B------:R-:W-:Y:S02]  /*eb00*/  IMAD.MOV.U32 R13, RZ, RZ, R2 ;  /* 0x000000ffff0d7224 */ /* 0x000fe400078e0002 */
[----:B------:R-:W-:Y:S02]  /*eb10*/  IMAD.MOV.U32 R12, RZ, RZ, RZ ;  /* 0x000000ffff0c7224 */ /* 0x000fe400078e00ff */
[----:B------:R-:W-:Y:S02]  /*eb20*/  IMAD.MOV.U32 R15, RZ, RZ, -0x1 ;  /* 0xffffffffff0f7424 */ /* 0x000fe400078e00ff */
[----:B------:R-:W-:-:S04]  /*eb30*/  IMAD.IADD R3, R8, 0x1, R17 ;  /* 0x0000000108037824 */ /* 0x000fc800078e0211 */
[----:B------:R-:W-:Y:S02]  /*eb40*/  VIADD R5, R3, 0x10 ;  /* 0x0000001003057836 */ /* 0x000fe40000000000 */
[----:B--2---:R-:W-:Y:S02]  /*eb50*/  IMAD R4, R11, R7, RZ ;  /* 0x000000070b047224 */ /* 0x004fe400078e02ff */
[----:B------:R-:W-:-:S03]  /*eb60*/  IMAD.MOV.U32 R11, RZ, RZ, 0x181f ;  /* 0x0000181fff0b7424 */ /* 0x000fc600078e00ff */
[----:B------:R-:W-:-:S13]  /*eb70*/  ISETP.GE.AND P1, PT, R3, R4, PT ;  /* 0x000000040300720c */ /* 0x000fda0003f26270 */
[----:B-----5:R-:W-:Y:S05]  /*eb80*/  WARPSYNC.COLLECTIVE R15, `(.L_x_549) ;  /* 0x000000000f087348 */ /* 0x020fea0003c00000 */
[----:B------:R0:W1:Y:S02]  /*eb90*/  SHFL.IDX P6, R14, R13, R12, R11 ;  /* 0x0000000c0d0e7389 */ /* 0x00006400000c000b */
[----:B01---5:R-:W-:Y:S01]  /*eba0*/  ENDCOLLECTIVE ;  /* 0x000000000000791b */ /* 0x023fe20003800000 */
.L_x_549:
[----:B------:R-:W-:Y:S02]  /*ebb0*/  IMAD.MOV.U32 R13, RZ, RZ, R0 ;  /* 0x000000ffff0d7224 */ /* 0x000fe400078e0000 */
[----:B------:R-:W-:-:S07]  /*ebc0*/  IMAD.MOV.U32 R6, RZ, RZ, R14 ;  /* 0x000000ffff067224 */ /* 0x000fce00078e000e */
[----:B------:R-:W-:Y:S05]  /*ebd0*/  WARPSYNC.COLLECTIVE R15, `(.L_x_550) ;  /* 0x000000000f087348 */ /* 0x000fea0003c00000 */
[----:B------:R0:W1:Y:S02]  /*ebe0*/  SHFL.IDX P6, R14, R13, R12, R11 ;  /* 0x0000000c0d0e7389 */ /* 0x00006400000c000b */
[----:B01----:R-:W-:Y:S01]  /*ebf0*/  ENDCOLLECTIVE ;  /* 0x000000000000791b */ /* 0x003fe20003800000 */
.L_x_550:
[----:B------:R-:W-:Y:S02]  /*ec00*/  IMAD.MOV.U32 R13, RZ, RZ, R2 ;  /* 0x000000ffff0d7224 */ /* 0x000fe400078e0002 */
[----:B------:R-:W-:Y:S02]  /*ec10*/  IMAD.MOV.U32 R12, RZ, RZ, 0x1 ;  /* 0x00000001ff0c7424 */ /* 0x000fe400078e00ff */
[----:B------:R-:W-:-:S07]  /*ec20*/  IMAD.MOV.U32 R7, RZ, RZ, R14 ;  /* 0x000000ffff077224 */ /* 0x000fce00078e000e */
[----:B------:R-:W-:Y:S05]  /*ec30*/  WARPSYNC.COLLECTIVE R15, `(.L_x_551) ;  /* 0x000000000f087348 */ /* 0x000fea0003c00000 */
[----:B------:R0:W1:Y:S02]  /*ec40*/  SHFL.IDX P6, R14, R13, R12, R11 ;  /* 0x0000000c0d0e7389 */ /* 0x00006400000c000b */
[----:B01----:R-:W-:Y:S01]  /*ec50*/  ENDCOLLECTIVE ;  /* 0x000000000000791b */ /* 0x003fe20003800000 */
.L_x_551:
        /* <DEDUP_REMOVED lines=15> */
.L_x_552:
[----:B------:R-:W-:Y:S02]  /*ed50*/  IMAD.MOV.U32 R13, RZ, RZ, R2 ;  /* 0x000000ffff0d7224 */ /* 0x000fe400078e0002 */
[----:B------:R-:W-:Y:S02]  /*ed60*/  IMAD.MOV.U32 R12, RZ, RZ, 0x2 ;  /* 0x00000002ff0c7424 */ /* 0x000fe400078e00ff */
[----:B------:R-:W-:-:S07]  /*ed70*/  IMAD.MOV.U32 R5, RZ, RZ, R14 ;  /* 0x000000ffff057224 */ /* 0x000fce00078e000e */
[----:B------:R-:W-:Y:S05]  /*ed80*/  WARPSYNC.COLLECTIVE R15, `(.L_x_553) ;  /* 0x000000000f087348 */ /* 0x000fea0003c00000 */
[----:B------:R0:W1:Y:S02]  /*ed90*/  SHFL.IDX P6, R14, R13, R12, R11 ;  /* 0x0000000c0d0e7389 */ /* 0x00006400000c000b */
[----:B01----:R-:W-:Y:S01]  /*eda0*/  ENDCOLLECTIVE ;  /* 0x000000000000791b */ /* 0x003fe20003800000 */
.L_x_553:
[----:B------:R-:W-:-:S05]  /*edb0*/  @!P1 LEA R5, P2, R10, R5, 0x1 ;  /* 0x000000050a059211 */ /* 0x000fca00078408ff */
[----:B------:R-:W-:-:S04]  /*edc0*/  @!P1 IMAD.X R6, RZ, RZ, R6, P2 ;  /* 0x000000ffff069224 */ /* 0x000fc800010e0606 */
[----:B------:R-:W-:Y:S02]  /*edd0*/  @!P1 IMAD.MOV.U32 R7, RZ, RZ, R6 ;  /* 0x000000ffff079224 */ /* 0x000fe400078e0006 */
[----:B------:R-:W-:Y:S02]  /*ede0*/  @!P1 IMAD.MOV.U32 R6, RZ, RZ, R5 ;  /* 0x000000ffff069224 */ /* 0x000fe400078e0005 */
[----:B------:R-:W-:Y:S02]  /*edf0*/  IMAD.MOV.U32 R13, RZ, RZ, R0 ;  /* 0x000000ffff0d7224 */ /* 0x000fe400078e0000 */
[----:B------:R-:W-:Y:S01]  /*ee00*/  VIADD R5, R3, 0x20 ;  /* 0x0000002003057836 */ /* 0x000fe20000000000 */
[----:B------:R-:W-:Y:S01]  /*ee10*/  @!PT LDS RZ, [RZ] ;  /* 0x00000000fffff984 */ /* 0x000fe20000000800 */
[----:B------:R-:W-:Y:S01]  /*ee20*/  @!PT LDS RZ, [RZ] ;  /* 0x00000000fffff984 */ /* 0x000fe20000000800 */
[----:B------:R-:W-:Y:S01]  /*ee30*/  @!PT LDS RZ, [RZ] ;  /* 0x00000000fffff984 */ /* 0x000fe20000000800 */
[----:B------:R0:W-:Y:S04]  /*ee40*/  @!P1 LDGSTS.E.BYPASS.LTC128B.128 [R9+0x18c00], desc[UR40][R6.64], !P0 ;  /* 0x18c0000006099fae */ /* 0x0001e8000c101d68 */
[----:B------:R-:W-:Y:S01]  /*ee50*/  ISETP.GE.AND P1, PT, R5, R4, PT ;  /* 0x000000040500720c */ /* 0x000fe20003f26270 */
[----:B0-----:R-:W-:-:S12]  /*ee60*/  IMAD.MOV.U32 R6, RZ, RZ, R14 ;  /* 0x000000ffff067224 */ /* 0x001fd800078e000e */
[----:B------:R-:W-:Y:S05]  /*ee70*/  WARPSYNC.COLLECTIVE R15, `(.L_x_554) ;  /* 0x000000000f087348 */ /* 0x000fea0003c00000 */
[----:B------:R0:W1:Y:S02]  /*ee80*/  SHFL.IDX P6, R14, R13, R12, R11 ;  /* 0x0000000c0d0e7389 */ /* 0x00006400000c000b */
[----:B01----:R-:W-:Y:S01]  /*ee90*/  ENDCOLLECTIVE ;  /* 0x000000000000791b */ /* 0x003fe20003800000 */
.L_x_554:
[----:B------:R-:W-:Y:S02]  /*eea0*/  IMAD.MOV.U32 R13, RZ, RZ, R2 ;  /* 0x000000ffff0d7224 */ /* 0x000fe400078e0002 */
[----:B------:R-:W-:Y:S02]  /*eeb0*/  IMAD.MOV.U32 R12, RZ, RZ, 0x3 ;  /* 0x00000003ff0c7424 */ /* 0x000fe400078e00ff */
[----:B------:R-:W-:-:S07]  /*eec0*/  IMAD.MOV.U32 R5, RZ, RZ, R14 ;  /* 0x000000ffff057224 */ /* 0x000fce00078e000e */
[----:B------:R-:W-:Y:S05]  /*eed0*/  WARPSYNC.COLLECTIVE R15, `(.L_x_555) ;  /* 0x000000000f087348 */ /* 0x000fea0003c00000 */
[----:B------:R0:W1:Y:S02]  /*eee0*/  SHFL.IDX P6, R14, R13, R12, R11 ;  /* 0x0000000c0d0e7389 */ /* 0x00006400000c000b */
[----:B01----:R-:W-:Y:S01]  /*eef0*/  ENDCOLLECTIVE ;  /* 0x000000000000791b */ /* 0x003fe20003800000 */
.L_x_555:
        /* <DEDUP_REMOVED lines=15> */
.L_x_556:
[----:B------:R-:W-:Y:S02]  /*eff0*/  IMAD.MOV.U32 R13, RZ, RZ, R2 ;  /* 0x000000ffff0d7224 */ /* 0x000fe400078e0002 */
[----:B------:R-:W-:Y:S02]  /*f000*/  IMAD.MOV.U32 R12, RZ, RZ, 0x4 ;  /* 0x00000004ff0c7424 */ /* 0x000fe400078e00ff */
[----:B------:R-:W-:-:S07]  /*f010*/  IMAD.MOV.U32 R5, RZ, RZ, R14 ;  /* 0x000000ffff057224 */ /* 0x000fce00078e000e */
[----:B------:R-:W-:Y:S05]  /*f020*/  WARPSYNC.COLLECTIVE R15, `(.L_x_557) ;  /* 0x000000000f087348 */ /* 0x000fea0003c00000 */
[----:B------:R0:W1:Y:S02]  /*f030*/  SHFL.IDX P6, R14, R13, R12, R11 ;  /* 0x0000000c0d0e7389 */ /* 0x00006400000c000b */
[----:B01----:R-:W-:Y:S01]  /*f040*/  ENDCOLLECTIVE ;  /* 0x000000000000791b */ /* 0x003fe20003800000 */
.L_x_557:
        /* <DEDUP_REMOVED lines=15> */
.L_x_558:
[----:B------:R-:W-:Y:S02]  /*f140*/  IMAD.MOV.U32 R13, RZ, RZ, R2 ;  /* 0x000000ffff0d7224 */ /* 0x000fe400078e0002 */
[----:B------:R-:W-:Y:S02]  /*f150*/  IMAD.MOV.U32 R12, RZ, RZ, 0x5 ;  /* 0x00000005ff0c7424 */ /* 0x000fe400078e00ff */
[----:B------:R-:W-:-:S07]  /*f160*/  IMAD.MOV.U32 R5, RZ, RZ, R14 ;  /* 0x000000ffff057224 */ /* 0x000fce00078e000e */
[----:B------:R-:W-:Y:S05]  /*f170*/  WARPSYNC.COLLECTIVE R15, `(.L_x_559) ;  /* 0x000000000f087348 */ /* 0x000fea0003c00000 */
[----:B------:R0:W1:Y:S02]  /*f180*/  SHFL.IDX P6, R14, R13, R12, R11 ;  /* 0x0000000c0d0e7389 */ /* 0x00006400000c000b */
[----:B01----:R-:W-:Y:S01]  /*f190*/  ENDCOLLECTIVE ;  /* 0x000000000000791b */ /* 0x003fe20003800000 */
.L_x_559:
        /* <DEDUP_REMOVED lines=15> */
.L_x_560:
[----:B------:R-:W-:Y:S02]  /*f290*/  IMAD.MOV.U32 R13, RZ, RZ, R2 ;  /* 0x000000ffff0d7224 */ /* 0x000fe400078e0002 */
[----:B------:R-:W-:Y:S02]  /*f2a0*/  IMAD.MOV.U32 R12, RZ, RZ, 0x6 ;  /* 0x00000006ff0c7424 */ /* 0x000fe400078e00ff */
[----:B------:R-:W-:-:S07]  /*f2b0*/  IMAD.MOV.U32 R5, RZ, RZ, R14 ;  /* 0x000000ffff057224 */ /* 0x000fce00078e000e */
[----:B------:R-:W-:Y:S05]  /*f2c0*/  WARPSYNC.COLLECTIVE R15, `(.L_x_561) ;  /* 0x000000000f087348 */ /* 0x000fea0003c00000 */
[----:B------:R0:W1:Y:S02]  /*f2d0*/  SHFL.IDX P6, R14, R13, R12, R11 ;  /* 0x0000000c0d0e7389 */ /* 0x00006400000c000b */
[----:B01----:R-:W-:Y:S01]  /*f2e0*/  ENDCOLLECTIVE ;  /* 0x000000000000791b */ /* 0x003fe20003800000 */
.L_x_561:
[----:B------:R-:W-:-:S05]  /*f2f0*/  @!P1 LEA R5, P2, R10, R5, 0x1 ;  /* 0x000000050a059211 */ /* 0x000fca00078408ff */
[----:B------:R-:W-:-:S04]  /*f300*/  @!P1 IMAD.X R6, RZ, RZ, R6, P2 ;  /* 0x000000ffff069224 */ /* 0x000fc800010e0606 */
[----:B------:R-:W-:Y:S02]  /*f310*/  @!P1 IMAD.MOV.U32 R7, RZ, RZ, R6 ;  /* 0x000000ffff079224 */ /* 0x000fe400078e0006 */
[----:B------:R-:W-:Y:S02]  /*f320*/  @!P1 IMAD.MOV.U32 R6, RZ, RZ, R5 ;  /* 0x000000ffff069224 */ /* 0x000fe400078e0005 */
[----:B------:R-:W-:-:S03]  /*f330*/  IMAD.MOV.U32 R13, RZ, RZ, R0 ;  /* 0x000000ffff0d7224 */ /* 0x000fc600078e0000 */
        /* <DEDUP_REMOVED lines=8> */
.L_x_562:
[----:B------:R-:W-:-:S05]  /*f3c0*/  VIADD R7, R3, 0x60 ;  /* 0x0000006003077836 */ /* 0x000fca0000000000 */
[----:B------:R-:W-:Y:S01]  /*f3d0*/  ISETP.GE.AND P1, PT, R7, R4, PT ;  /* 0x000000040700720c */ /* 0x000fe20003f26270 */
[----:B------:R-:W-:Y:S02]  /*f3e0*/  IMAD.MOV.U32 R13, RZ, RZ, R2 ;  /* 0x000000ffff0d7224 */ /* 0x000fe400078e0002 */
[----:B------:R-:W-:Y:S02]  /*f3f0*/  IMAD.MOV.U32 R12, RZ, RZ, 0x7 ;  /* 0x00000007ff0c7424 */ /* 0x000fe400078e00ff */
[----:B------:R-:W-:-:S08]  /*f400*/  IMAD.MOV.U32 R5, RZ, RZ, R14 ;  /* 0x000000ffff057224 */ /* 0x000fd000078e000e */
[----:B------:R-:W-:Y:S05]  /*f410*/  WARPSYNC.COLLECTIVE R15, `(.L_x_563) ;  /* 0x000000000f087348 */ /* 0x000fea0003c00000 */
[----:B------:R0:W1:Y:S02]  /*f420*/  SHFL.IDX P6, R14, R13, R12, R11 ;  /* 0x0000000c0d0e7389 */ /* 0x00006400000c000b */
[----:B01----:R-:W-:Y:S01]  /*f430*/  ENDCOLLECTIVE ;  /* 0x000000000000791b */ /* 0x003fe20003800000 */
.L_x_563:
[----:B------:R-:W-:-:S05]  /*f440*/  @!P1 LEA R5, P2, R10, R5, 0x1 ;  /* 0x000000050a059211 */ /* 0x000fca00078408ff */
[----:B------:R-:W-:-:S04]  /*f450*/  @!P1 IMAD.X R6, RZ, RZ, R6, P2 ;  /* 0x000000ffff069224 */ /* 0x000fc800010e0606 */
[----:B------:R-:W-:Y:S02]  /*f460*/  @!P1 IMAD.MOV.U32 R7, RZ, RZ, R6 ;  /* 0x000000ffff079224 */ /* 0x000fe400078e0006 */
[----:B------:R-:W-:Y:S02]  /*f470*/  IMAD.MOV.U32 R13, RZ, RZ, R0 ;  /* 0x000000ffff0d7224 */ /* 0x000fe400078e0000 */
[----:B------:R-:W-:-:S05]  /*f480*/  @!P1 IMAD.MOV.U32 R6, RZ, RZ, R5 ;  /* 0x000000ffff069224 */ /* 0x000fca00078e0005 */
[----:B------:R-:W-:Y:S01]  /*f490*/  @!PT LDS RZ, [RZ] ;  /* 0x00000000fffff984 */ /* 0x000fe20000000800 */
[----:B------:R-:W-:Y:S01]  /*f4a0*/  @!PT LDS RZ, [RZ] ;  /* 0x00000000fffff984 */ /* 0x000fe20000000800 */
[----:B------:R-:W-:Y:S01]  /*f4b0*/  @!PT LDS RZ, [RZ] ;  /* 0x00000000fffff984 */ /* 0x000fe20000000800 */
[----:B------:R0:W-:Y:S01]  /*f4c0*/  @!P1 LDGSTS.E.BYPASS.LTC128B.128 [R9+0x1b400], desc[UR40][R6.64], !P0 ;  /* 0x1b40000006099fae */ /* 0x0001e2000c101d68 */
[----:B------:R-:W-:-:S07]  /*f4d0*/  IMAD.MOV.U32 R5, RZ, RZ, R14 ;  /* 0x000000ffff057224 */ /* 0x000fce00078e000e */
[----:B0-----:R-:W-:Y:S05]  /*f4e0*/  WARPSYNC.COLLECTIVE R15, `(.L_x_564) ;  /* 0x000000000f087348 */ /* 0x001fea0003c00000 */
[----:B------:R1:W2:Y:S02]  /*f4f0*/  SHFL.IDX P6, R14, R13, R12, R11 ;  /* 0x0000000c0d0e7389 */ /* 0x0002a400000c000b */
[----:B012---:R-:W-:Y:S01]  /*f500*/  ENDCOLLECTIVE ;  /* 0x000000000000791b */ /* 0x007fe20003800000 */
.L_x_564:
[----:B------:R-:W-:Y:S01]  /*f510*/  IMAD.MOV.U32 R0, RZ, RZ, R14 ;  /* 0x000000ffff007224 */ /* 0x000fe200078e000e */
[----:B------:R-:W-:Y:S06]  /*f520*/  BRA `(.L_x_565) ;  /* 0xffffffb8005c7947 */ /* 0x000fec000383ffff */
.L_x_449:
[----:B0-----:R-:W2:Y:S02]  /*f530*/  LDL R2, [R1+0x4] ;  /* 0x0000040001027983 */ /* 0x001ea40000100800 */
[----:B--2---:R0:W1:Y:S02]  /*f540*/  SYNCS.PHASECHK.TRANS64.TRYWAIT P0, [R2+URZ+0x22820], R0 ;  /* 0x02282000020075a7 */ /* 0x004064000800017f */
[----:B-1----:R-:W-:Y:S05]  /*f550*/  @!P0 NANOSLEEP.SYNCS 0x989680 ;  /* 0x009896800000895d */ /* 0x002fea0003900000 */
[----:B------:R-:W1:Y:S02]  /*f560*/  @!P0 SYNCS.PHASECHK.TRANS64 P0, [R2+URZ+0x22820], R0 ;  /* 0x02282000020085a7 */ /* 0x000e64000800007f */
[----:B-1----:R-:W-:Y:S05]  /*f570*/  @!P0 BRA `(.L_x_449) ;  /* 0xfffffffc00ec8947 */ /* 0x002fea000383ffff */
[----:B------:R-:W-:Y:S05]  /*f580*/  BRA `(.L_x_566) ;  /* 0xffffffb800bc7947 */ /* 0x000fea000383ffff */
.L_x_453:
[----:B0-----:R0:W1:Y:S02]  /*f590*/  SYNCS.PHASECHK.TRANS64.TRYWAIT P0, [R2+URZ+0x22860], R0 ;  /* 0x02286000020075a7 */ /* 0x001064000800017f */
[----:B-1----:R-:W-:Y:S05]  /*f5a0*/  @!P0 NANOSLEEP.SYNCS 0x989680 ;  /* 0x009896800000895d */ /* 0x002fea0003900000 */
[----:B------:R-:W1:Y:S02]  /*f5b0*/  @!P0 SYNCS.PHASECHK.TRANS64 P0, [R2+URZ+0x22860], R0 ;  /* 0x02286000020085a7 */ /* 0x000e64000800007f */
[----:B-1----:R-:W-:Y:S05]  /*f5c0*/  @!P0 BRA `(.L_x_453) ;  /* 0xfffffffc00f08947 */ /* 0x002fea000383ffff */
[----:B------:R-:W-:Y:S05]  /*f5d0*/  BRA `(.L_x_567) ;  /* 0xffffffb800ec7947 */ /* 0x000fea000383ffff */
.L_x_468:
[----:B-1----:R1:W2:Y:S02]  /*f5e0*/  SYNCS.PHASECHK.TRANS64.TRYWAIT P0, [R3+URZ+0x22840], R2 ;  /* 0x02284002030075a7 */ /* 0x0022a4000800017f */
[----:B--2---:R-:W-:Y:S05]  /*f5f0*/  @!P0 NANOSLEEP.SYNCS 0x989680 ;  /* 0x009896800000895d */ /* 0x004fea0003900000 */
[----:B------:R-:W2:Y:S02]  /*f600*/  @!P0 SYNCS.PHASECHK.TRANS64 P0, [R3+URZ+0x22840], R2 ;  /* 0x02284002030085a7 */ /* 0x000ea4000800007f */
[----:B--2---:R-:W-:Y:S05]  /*f610*/  @!P0 BRA `(.L_x_468) ;  /* 0xfffffffc00f08947 */ /* 0x004fea000383ffff */
[----:B------:R-:W-:Y:S05]  /*f620*/  BRA `(.L_x_568) ;  /* 0xffffffc4001c7947 */ /* 0x000fea000383ffff */
.L_x_473:
[----:B0-----:R0:W2:Y:S02]  /*f630*/  SYNCS.PHASECHK.TRANS64.TRYWAIT P0, [R3+URZ+0x22860], R2 ;  /* 0x02286002030075a7 */ /* 0x0010a4000800017f */
[----:B--2---:R-:W-:Y:S05]  /*f640*/  @!P0 NANOSLEEP.SYNCS 0x989680 ;  /* 0x009896800000895d */ /* 0x004fea0003900000 */
[----:B------:R-:W2:Y:S02]  /*f650*/  @!P0 SYNCS.PHASECHK.TRANS64 P0, [R3+URZ+0x22860], R2 ;  /* 0x02286002030085a7 */ /* 0x000ea4000800007f */
[----:B--2---:R-:W-:Y:S05]  /*f660*/  @!P0 BRA `(.L_x_473) ;  /* 0xfffffffc00f08947 */ /* 0x004fea000383ffff */
[----:B------:R-:W-:Y:S05]  /*f670*/  BRA `(.L_x_569) ;  /* 0xffffffc400a47947 */ /* 0x000fea000383ffff */
.L_x_484:
[----:B0-----:R0:W1:Y:S02]  /*f680*/  SYNCS.PHASECHK.TRANS64.TRYWAIT P0, [R2+URZ+0x22840], R3 ;  /* 0x02284003020075a7 */ /* 0x001064000800017f */
[----:B-1----:R-:W-:Y:S05]  /*f690*/  @!P0 NANOSLEEP.SYNCS 0x989680 ;  /* 0x009896800000895d */ /* 0x002fea0003900000 */
[----:B------:R-:W1:Y:S02]  /*f6a0*/  @!P0 SYNCS.PHASECHK.TRANS64 P0, [R2+URZ+0x22840], R3 ;  /* 0x02284003020085a7 */ /* 0x000e64000800007f */
[----:B-1----:R-:W-:Y:S05]  /*f6b0*/  @!P0 BRA `(.L_x_484) ;  /* 0xfffffffc00f08947 */ /* 0x002fea000383ffff */
[----:B------:R-:W-:Y:S05]  /*f6c0*/  BRA `(.L_x_570) ;  /* 0xffffffcc00b47947 */ /* 0x000fea000383ffff */
.L_x_489:
[----:B-1----:R1:W2:Y:S02]  /*f6d0*/  SYNCS.PHASECHK.TRANS64.TRYWAIT P0, [R2+URZ+0x22860], R3 ;  /* 0x02286003020075a7 */ /* 0x0022a4000800017f */
[----:B--2---:R-:W-:Y:S05]  /*f6e0*/  @!P0 NANOSLEEP.SYNCS 0x989680 ;  /* 0x009896800000895d */ /* 0x004fea0003900000 */
[----:B------:R-:W2:Y:S02]  /*f6f0*/  @!P0 SYNCS.PHASECHK.TRANS64 P0, [R2+URZ+0x22860], R3 ;  /* 0x02286003020085a7 */ /* 0x000ea4000800007f */
[----:B--2---:R-:W-:Y:S05]  /*f700*/  @!P0 BRA `(.L_x_489) ;  /* 0xfffffffc00f08947 */ /* 0x004fea000383ffff */
[----:B------:R-:W-:Y:S05]  /*f710*/  BRA `(.L_x_571) ;  /* 0xffffffd000387947 */ /* 0x000fea000383ffff */
.L_x_500:
[----:B0-----:R0:W1:Y:S02]  /*f720*/  SYNCS.PHASECHK.TRANS64.TRYWAIT P0, [R2+URZ+0x22840], R3 ;  /* 0x02284003020075a7 */ /* 0x001064000800017f */
[----:B-1----:R-:W-:Y:S05]  /*f730*/  @!P0 NANOSLEEP.SYNCS 0x989680 ;  /* 0x009896800000895d */ /* 0x002fea0003900000 */
[----:B------:R-:W1:Y:S02]  /*f740*/  @!P0 SYNCS.PHASECHK.TRANS64 P0, [R2+URZ+0x22840], R3 ;  /* 0x02284003020085a7 */ /* 0x000e64000800007f */
[----:B-1----:R-:W-:Y:S05]  /*f750*/  @!P0 BRA `(.L_x_500) ;  /* 0xfffffffc00f08947 */ /* 0x002fea000383ffff */
[----:B------:R-:W-:Y:S05]  /*f760*/  BRA `(.L_x_572) ;  /* 0xffffffd800247947 */ /* 0x000fea000383ffff */
.L_x_505:
[----:B-1----:R1:W2:Y:S02]  /*f770*/  SYNCS.PHASECHK.TRANS64.TRYWAIT P0, [R2+URZ+0x22860], R3 ;  /* 0x02286003020075a7 */ /* 0x0022a4000800017f */
[----:B--2---:R-:W-:Y:S05]  /*f780*/  @!P0 NANOSLEEP.SYNCS 0x989680 ;  /* 0x009896800000895d */ /* 0x004fea0003900000 */
[----:B------:R-:W2:Y:S02]  /*f790*/  @!P0 SYNCS.PHASECHK.TRANS64 P0, [R2+URZ+0x22860], R3 ;  /* 0x02286003020085a7 */ /* 0x000ea4000800007f */
[----:B--2---:R-:W-:Y:S05]  /*f7a0*/  @!P0 BRA `(.L_x_505) ;  /* 0xfffffffc00f08947 */ /* 0x004fea000383ffff */
[----:B------:R-:W-:Y:S05]  /*f7b0*/  BRA `(.L_x_573) ;  /* 0xffffffd800ac7947 */ /* 0x000fea000383ffff */
.L_x_517:
[----:B------:R-:W-:Y:S01]  /*f7c0*/  BSSY B0, `(.L_x_574) ;  /* 0x0000008000007945 */ /* 0x000fe20003800000 */
[----:B------:R-:W-:Y:S02]  /*f7d0*/  IMAD.MOV.U32 R13, RZ, RZ, R16 ;  /* 0x000000ffff0d7224 */ /* 0x000fe400078e0010 */
[----:B0-----:R-:W-:Y:S02]  /*f7e0*/  IMAD.MOV.U32 R12, RZ, RZ, RZ ;  /* 0x000000ffff0c7224 */ /* 0x001fe400078e00ff */
[----:B------:R-:W-:Y:S02]  /*f7f0*/  IMAD.MOV.U32 R11, RZ, RZ, 0x1f ;  /* 0x0000001fff0b7424 */ /* 0x000fe400078e00ff */
[----:B------:R-:W-:-:S07]  /*f800*/  IMAD.MOV.U32 R15, RZ, RZ, -0x1 ;  /* 0xffffffffff0f7424 */ /* 0x000fce00078e00ff */
[----:B-1---5:R-:W-:Y:S05]  /*f810*/  WARPSYNC.COLLECTIVE R15, `(.L_x_575) ;  /* 0x000000000f087348 */ /* 0x022fea0003c00000 */
[----:B------:R0:W2:Y:S02]  /*f820*/  SHFL.IDX P6, R14, R13, R12, R11 ;  /* 0x0000000c0d0e7389 */ /* 0x0000a400000c000b */
[----:B012--5:R-:W-:Y:S01]  /*f830*/  ENDCOLLECTIVE ;  /* 0x000000000000791b */ /* 0x027fe20003800000 */
.L_x_575:
[----:B------:R-:W-:Y:S05]  /*f840*/  BSYNC B0 ;  /* 0x0000000000007941 */ /* 0x000fea0003800000 */
.L_x_574:
[----:B------:R-:W-:Y:S02]  /*f850*/  IMAD.MOV.U32 R13, RZ, RZ, R16 ;  /* 0x000000ffff0d7224 */ /* 0x000fe400078e0010 */
[----:B------:R-:W-:Y:S02]  /*f860*/  IMAD.MOV.U32 R12, RZ, RZ, 0x1 ;  /* 0x00000001ff0c7424 */ /* 0x000fe400078e00ff */
[----:B------:R-:W-:Y:S02]  /*f870*/  IMAD.MOV.U32 R11, RZ, RZ, 0x1f ;  /* 0x0000001fff0b7424 */ /* 0x000fe400078e00ff */
[----:B------:R-:W-:Y:S02]  /*f880*/  IMAD.MOV.U32 R15, RZ, RZ, -0x1 ;  /* 0xffffffffff0f7424 */ /* 0x000fe400078e00ff */
[----:B------:R-:W-:Y:S02]  /*f890*/  IMAD.IADD R5, R19, 0x1, R6 ;  /* 0x0000000113057824 */ /* 0x000fe400078e0206 */
[----:B------:R-:W-:-:S07]  /*f8a0*/  IMAD.MOV.U32 R0, RZ, RZ, R14 ;  /* 0x000000ffff007224 */ /* 0x000fce00078e000e */
[----:B------:R-:W-:Y:S05]  /*f8b0*/  WARPSYNC.COLLECTIVE R15, `(.L_x_576) ;  /* 0x000000000f087348 */ /* 0x000fea0003c00000 */
[----:B------:R0:W1:Y:S02]  /*f8c0*/  SHFL.IDX P6, R14, R13, R12, R11 ;  /* 0x0000000c0d0e7389 */ /* 0x00006400000c000b */
[----:B01----:R-:W-:Y:S01]  /*f8d0*/  ENDCOLLECTIVE ;  /* 0x000000000000791b */ /* 0x003fe20003800000 */
.L_x_576:
[----:B------:R-:W-:Y:S02]  /*f8e0*/  ULDC UR4, c[0x0][0xc3c] ;  /* 0x00030f0000047ab9 */ /* 0x000fe40000000800 */
[----:B------:R-:W-:-:S13]  /*f8f0*/  ISETP.GE.OR P1, PT, R5, UR4, !P0 ;  /* 0x0000000405007c0c */ /* 0x000fda000c726670 */
[----:B------:R-:W0:Y:S01]  /*f900*/  @!P1 LDC.64 R2, c[0x0][0xc80] ;  /* 0x00032000ff029b82 */ /* 0x000e220000000a00 */
[----:B------:R-:W-:Y:S02]  /*f910*/  IMAD.MOV.U32 R11, RZ, RZ, RZ ;  /* 0x000000ffff0b7224 */ /* 0x000fe400078e00ff */
[----:B------:R-:W-:Y:S02]  /*f920*/  IMAD.MOV.U32 R4, RZ, RZ, R14 ;  /* 0x000000ffff047224 */ /* 0x000fe400078e000e */
[----:B0-----:R-:W-:-:S06]  /*f930*/  @!P1 IMAD.WIDE R2, R5, 0x4, R2 ;  /* 0x0000000405029825 */ /* 0x001fcc00078e0202 */
[----:B------:R0:W2:Y:S01]  /*f940*/  @!P1 LDG.E R3, desc[UR40][R2.64] ;  /* 0x0000002802039981 */ /* 0x0000a2000c1e1900 */
[C---:B------:R-:W-:Y:S02]  /*f950*/  ISETP.GE.U32.AND P2, PT, R6.reuse, 0x2, PT ;  /* 0x000000020600780c */ /* 0x040fe40003f46070 */
[C---:B------:R-:W-:Y:S02]  /*f960*/  ISETP.GE.U32.AND P3, PT, R6.reuse, 0x4, PT ;  /* 0x000000040600780c */ /* 0x040fe40003f66070 */
[C---:B------:R-:W-:Y:S02]  /*f970*/  ISETP.GE.U32.AND P4, PT, R6.reuse, 0x8, PT ;  /* 0x000000080600780c */ /* 0x040fe40003f86070 */
[C---:B------:R-:W-:Y:S01]  /*f980*/  ISETP.GE.U32.AND P5, PT, R6.reuse, 0x10, PT ;  /* 0x000000100600780c */ /* 0x040fe20003fa6070 */
[----:B0-----:R-:W-:Y:S02]  /*f990*/  IMAD.MOV.U32 R2, RZ, RZ, RZ ;  /* 0x000000ffff027224 */ /* 0x001fe400078e00ff */
[----:B--2---:R-:W-:Y:S01]  /*f9a0*/  @!P1 IMAD.MOV.U32 R2, RZ, RZ, R3 ;  /* 0x000000ffff029224 */ /* 0x004fe200078e0003 */
[----:B------:R-:W-:-:S03]  /*f9b0*/  ISETP.NE.AND P1, PT, R6, RZ, PT ;  /* 0x000000ff0600720c */ /* 0x000fc60003f25270 */
[----:B------:R-:W-:-:S10]  /*f9c0*/  IMAD.MOV.U32 R13, RZ, RZ, R2 ;  /* 0x000000ffff0d7224 */ /* 0x000fd400078e0002 */
[----:B------:R-:W-:Y:S05]  /*f9d0*/  WARPSYNC.COLLECTIVE R15, `(.L_x_577) ;  /* 0x000000000f087348 */ /* 0x000fea0003c00000 */
[----:B------:R0:W1:Y:S02]  /*f9e0*/  SHFL.UP P6, R14, R13, R12, R11 ;  /* 0x0400000c0d0e7389 */ /* 0x00006400000c000b */
[----:B01----:R-:W-:Y:S01]  /*f9f0*/  ENDCOLLECTIVE ;  /* 0x000000000000791b */ /* 0x003fe20003800000 */
.L_x_577:
[----:B------:R-:W-:Y:S01]  /*fa00*/  IMAD.MOV.U32 R12, RZ, RZ, 0x2 ;  /* 0x00000002ff0c7424 */ /* 0x000fe200078e00ff */
[----:B------:R-:W-:-:S05]  /*fa10*/  SEL R5, R14, RZ, P1 ;  /* 0x000000ff0e057207 */ /* 0x000fca0000800000 */
[----:B------:R-:W-:-:S04]  /*fa20*/  IMAD.IADD R3, R2, 0x1, R5 ;  /* 0x0000000102037824 */ /* 0x000fc800078e0205 */
[----:B------:R-:W-:-:S07]  /*fa30*/  IMAD.MOV.U32 R13, RZ, RZ, R3 ;  /* 0x000000ffff0d7224 */ /* 0x000fce00078e0003 */
[----:B------:R-:W-:Y:S05]  /*fa40*/  WARPSYNC.COLLECTIVE R15, `(.L_x_578) ;  /* 0x000000000f087348 */ /* 0x000fea0003c00000 */
[----:B------:R0:W1:Y:S02]  /*fa50*/  SHFL.UP P6, R14, R13, R12, R11 ;  /* 0x0400000c0d0e7389 */ /* 0x00006400000c000b */
[----:B01----:R-:W-:Y:S01]  /*fa60*/  ENDCOLLECTIVE ;  /* 0x000000000000791b */ /* 0x003fe20003800000 */
.L_x_578:
[----:B------:R-:W-:Y:S01]  /*fa70*/  IMAD.MOV.U32 R12, RZ, RZ, 0x4 ;  /* 0x00000004ff0c7424 */ /* 0x000fe200078e00ff */
[----:B------:R-:W-:-:S05]  /*fa80*/  SEL R14, R14, RZ, P2 ;  /* 0x000000ff0e0e7207 */ /* 0x000fca0001000000 */
[----:B------:R-:W-:-:S04]  /*fa90*/  IMAD.IADD R3, R3, 0x1, R14 ;  /* 0x0000000103037824 */ /* 0x000fc800078e020e */
[----:B------:R-:W-:-:S07]  /*faa0*/  IMAD.MOV.U32 R13, RZ, RZ, R3 ;  /* 0x000000ffff0d7224 */ /* 0x000fce00078e0003 */
[----:B------:R-:W-:Y:S05]  /*fab0*/  WARPSYNC.COLLECTIVE R15, `(.L_x_579) ;  /* 0x000000000f087348 */ /* 0x000fea0003c00000 */
[----:B------:R0:W1:Y:S02]  /*fac0*/  SHFL.UP P6, R14, R13, R12, R11 ;  /* 0x0400000c0d0e7389 */ /* 0x00006400000c000b */
[----:B01----:R-:W-:Y:S01]  /*fad0*/  ENDCOLLECTIVE ;  /* 0x000000000000791b */ /* 0x003fe20003800000 */
.L_x_579:
[----:B------:R-:W-:Y:S01]  /*fae0*/  IMAD.MOV.U32 R12, RZ, RZ, 0x8 ;  /* 0x00000008ff0c7424 */ /* 0x000fe200078e00ff */
[----:B------:R-:W-:-:S05]  /*faf0*/  SEL R14, R14, RZ, P3 ;  /* 0x000000ff0e0e7207 */ /* 0x000fca0001800000 */
[----:B------:R-:W-:-:S04]  /*fb00*/  IMAD.IADD R3, R3, 0x1, R14 ;  /* 0x0000000103037824 */ /* 0x000fc800078e020e */
[----:B------:R-:W-:-:S07]  /*fb10*/  IMAD.MOV.U32 R13, RZ, RZ, R3 ;  /* 0x000000ffff0d7224 */ /* 0x000fce00078e0003 */
[----:B------:R-:W-:Y:S05]  /*fb20*/  WARPSYNC.COLLECTIVE R15, `(.L_x_580) ;  /* 0x000000000f087348 */ /* 0x000fea0003c00000 */
[----:B------:R0:W1:Y:S02]  /*fb30*/  SHFL.UP P6, R14, R13, R12, R11 ;  /* 0x0400000c0d0e7389 */ /* 0x00006400000c000b */
[----:B01----:R-:W-:Y:S01]  /*fb40*/  ENDCOLLECTIVE ;  /* 0x000000000000791b */ /* 0x003fe20003800000 */
.L_x_580:
[----:B------:R-:W-:Y:S01]  /*fb50*/  IMAD.MOV.U32 R12, RZ, RZ, 0x10 ;  /* 0x00000010ff0c7424 */ /* 0x000fe200078e00ff */
[----:B------:R-:W-:-:S05]  /*fb60*/  SEL R14, R14, RZ, P4 ;  /* 0x000000ff0e0e7207 */ /* 0x000fca0002000000 */
[----:B------:R-:W-:-:S04]  /*fb70*/  IMAD.IADD R3, R3, 0x1, R14 ;  /* 0x0000000103037824 */ /* 0x000fc800078e020e */
[----:B------:R-:W-:-:S07]  /*fb80*/  IMAD.MOV.U32 R13, RZ, RZ, R3 ;  /* 0x000000ffff0d7224 */ /* 0x000fce00078e0003 */
[----:B------:R-:W-:Y:S05]  /*fb90*/  WARPSYNC.COLLECTIVE R15, `(.L_x_581) ;  /* 0x000000000f087348 */ /* 0x000fea0003c00000 */
[----:B------:R0:W1:Y:S02]  /*fba0*/  SHFL.UP P6, R14, R13, R12, R11 ;  /* 0x0400000c0d0e7389 */ /* 0x00006400000c000b */
[----:B01----:R-:W-:Y:S01]  /*fbb0*/  ENDCOLLECTIVE ;  /* 0x000000000000791b */ /* 0x003fe20003800000 */
.L_x_581:
[----:B------:R-:W-:Y:S02]  /*fbc0*/  IMAD.MOV.U32 R12, RZ, RZ, 0x1f ;  /* 0x0000001fff0c7424 */ /* 0x000fe400078e00ff */
[----:B------:R-:W-:Y:S01]  /*fbd0*/  IMAD.MOV.U32 R11, RZ, RZ, 0x1f ;  /* 0x0000001fff0b7424 */ /* 0x000fe200078e00ff */
[----:B------:R-:W-:-:S05]  /*fbe0*/  SEL R14, R14, RZ, P5 ;  /* 0x000000ff0e0e7207 */ /* 0x000fca0002800000 */
[----:B------:R-:W-:-:S04]  /*fbf0*/  IMAD.IADD R3, R3, 0x1, R14 ;  /* 0x0000000103037824 */ /* 0x000fc800078e020e */
[----:B------:R-:W-:-:S07]  /*fc00*/  IMAD.MOV.U32 R13, RZ, RZ, R3 ;  /* 0x000000ffff0d7224 */ /* 0x000fce00078e0003 */
[----:B------:R-:W-:Y:S05]  /*fc10*/  WARPSYNC.COLLECTIVE R15, `(.L_x_582) ;  /* 0x000000000f087348 */ /* 0x000fea0003c00000 */
[----:B------:R0:W1:Y:S02]  /*fc20*/  SHFL.IDX P6, R14, R13, R12, R11 ;  /* 0x0000000c0d0e7389 */ /* 0x00006400000c000b */
[----:B01----:R-:W-:Y:S01]  /*fc30*/  ENDCOLLECTIVE ;  /* 0x000000000000791b */ /* 0x003fe20003800000 */
.L_x_582:
[----:B------:R-:W-:Y:S05]  /*fc40*/  BRA `(.L_x_583) ;  /* 0xffffffe0001c7947 */ /* 0x000fea000383ffff */
.L_x_522:
[----:B------:R-:W-:Y:S01]  /*fc50*/  BSSY B0, `(.L_x_584) ;  /* 0x0000008000007945 */ /* 0x000fe20003800000 */
[----:B-----5:R-:W-:Y:S02]  /*fc60*/  IMAD.MOV.U32 R13, RZ, RZ, R2 ;  /* 0x000000ffff0d7224 */ /* 0x020fe400078e0002 */
[----:B0-----:R-:W-:Y:S02]  /*fc70*/  IMAD.MOV.U32 R12, RZ, RZ, 0x1 ;  /* 0x00000001ff0c7424 */ /* 0x001fe400078e00ff */
[----:B------:R-:W-:Y:S02]  /*fc80*/  IMAD.MOV.U32 R11, RZ, RZ, RZ ;  /* 0x000000ffff0b7224 */ /* 0x000fe400078e00ff */
[----:B------:R-:W-:-:S07]  /*fc90*/  IMAD.MOV.U32 R15, RZ, RZ, -0x1 ;  /* 0xffffffffff0f7424 */ /* 0x000fce00078e00ff */
[----:B-12---:R-:W-:Y:S05]  /*fca0*/  WARPSYNC.COLLECTIVE R15, `(.L_x_585) ;  /* 0x000000000f087348 */ /* 0x006fea0003c00000 */
[----:B------:R0:W3:Y:S02]  /*fcb0*/  SHFL.UP P6, R14, R13, R12, R11 ;  /* 0x0400000c0d0e7389 */ /* 0x0000e400000c000b */
[----:B0123--:R-:W-:Y:S01]  /*fcc0*/  ENDCOLLECTIVE ;  /* 0x000000000000791b */ /* 0x00ffe20003800000 */
.L_x_585:
[----:B------:R-:W-:Y:S05]  /*fcd0*/  BSYNC B0 ;  /* 0x0000000000007941 */ /* 0x000fea0003800000 */
.L_x_584:
[----:B------:R-:W-:Y:S01]  /*fce0*/  SEL R3, R14, RZ, P1 ;  /* 0x000000ff0e037207 */ /* 0x000fe20000800000 */
[----:B------:R-:W-:Y:S02]  /*fcf0*/  IMAD.MOV.U32 R12, RZ, RZ, 0x2 ;  /* 0x00000002ff0c7424 */ /* 0x000fe400078e00ff */
[----:B------:R-:W-:Y:S02]  /*fd00*/  IMAD.MOV.U32 R11, RZ, RZ, RZ ;  /* 0x000000ffff0b7224 */ /* 0x000fe400078e00ff */
[----:B------:R-:W-:Y:S02]  /*fd10*/  IMAD.IADD R3, R2, 0x1, R3 ;  /* 0x0000000102037824 */ /* 0x000fe400078e0203 */
[----:B------:R-:W-:Y:S02]  /*fd20*/  IMAD.MOV.U32 R15, RZ, RZ, -0x1 ;  /* 0xffffffffff0f7424 */ /* 0x000fe400078e00ff */
[----:B------:R-:W-:-:S07]  /*fd30*/  IMAD.MOV.U32 R13, RZ, RZ, R3 ;  /* 0x000000ffff0d7224 */ /* 0x000fce00078e0003 */
[----:B------:R-:W-:Y:S05]  /*fd40*/  WARPSYNC.COLLECTIVE R15, `(.L_x_586) ;  /* 0x000000000f087348 */ /* 0x000fea0003c00000 */
[----:B------:R0:W1:Y:S02]  /*fd50*/  SHFL.UP P6, R14, R13, R12, R11 ;  /* 0x0400000c0d0e7389 */ /* 0x00006400000c000b */
[----:B01----:R-:W-:Y:S01]  /*fd60*/  ENDCOLLECTIVE ;  /* 0x000000000000791b */ /* 0x003fe20003800000 */
.L_x_586:
[----:B------:R-:W-:Y:S01]  /*fd70*/  IMAD.MOV.U32 R12, RZ, RZ, 0x4 ;  /* 0x00000004ff0c7424 */ /* 0x000fe200078e00ff */
[----:B------:R-:W-:-:S05]  /*fd80*/  SEL R14, R14, RZ, P2 ;  /* 0x000000ff0e0e7207 */ /* 0x000fca0001000000 */
[----:B------:R-:W-:-:S04]  /*fd90*/  IMAD.IADD R3, R3, 0x1, R14 ;  /* 0x0000000103037824 */ /* 0x000fc800078e020e */
[----:B------:R-:W-:-:S07]  /*fda0*/  IMAD.MOV.U32 R13, RZ, RZ, R3 ;  /* 0x000000ffff0d7224 */ /* 0x000fce00078e0003 */
[----:B------:R-:W-:Y:S05]  /*fdb0*/  WARPSYNC.COLLECTIVE R15, `(.L_x_587) ;  /* 0x000000000f087348 */ /* 0x000fea0003c00000 */
[----:B------:R0:W1:Y:S02]  /*fdc0*/  SHFL.UP P6, R14, R13, R12, R11 ;  /* 0x0400000c0d0e7389 */ /* 0x00006400000c000b */
[----:B01----:R-:W-:Y:S01]  /*fdd0*/  ENDCOLLECTIVE ;  /* 0x000000000000791b */ /* 0x003fe20003800000 */
.L_x_587:
[----:B------:R-:W-:Y:S01]  /*fde0*/  IMAD.MOV.U32 R12, RZ, RZ, 0x8 ;  /* 0x00000008ff0c7424 */ /* 0x000fe200078e00ff */
[----:B------:R-:W-:-:S05]  /*fdf0*/  SEL R14, R14, RZ, P3 ;  /* 0x000000ff0e0e7207 */ /* 0x000fca0001800000 */
[----:B------:R-:W-:-:S04]  /*fe00*/  IMAD.IADD R3, R3, 0x1, R14 ;  /* 0x0000000103037824 */ /* 0x000fc800078e020e */
[----:B------:R-:W-:-:S07]  /*fe10*/  IMAD.MOV.U32 R13, RZ, RZ, R3 ;  /* 0x000000ffff0d7224 */ /* 0x000fce00078e0003 */
[----:B------:R-:W-:Y:S05]  /*fe20*/  WARPSYNC.COLLECTIVE R15, `(.L_x_588) ;  /* 0x000000000f087348 */ /* 0x000fea0003c00000 */
[----:B------:R0:W1:Y:S02]  /*fe30*/  SHFL.UP P6, R14, R13, R12, R11 ;  /* 0x0400000c0d0e7389 */ /* 0x00006400000c000b */
[----:B01----:R-:W-:Y:S01]  /*fe40*/  ENDCOLLECTIVE ;  /* 0x000000000000791b */ /* 0x003fe20003800000 */
.L_x_588:
[----:B------:R-:W-:Y:S01]  /*fe50*/  IMAD.MOV.U32 R12, RZ, RZ, 0x10 ;  /* 0x00000010ff0c7424 */ /* 0x000fe200078e00ff */
[----:B------:R-:W-:-:S05]  /*fe60*/  SEL R14, R14, RZ, P4 ;  /* 0x000000ff0e0e7207 */ /* 0x000fca0002000000 */
[----:B------:R-:W-:-:S04]  /*fe70*/  IMAD.IADD R3, R3, 0x1, R14 ;  /* 0x0000000103037824 */ /* 0x000fc800078e020e */
[----:B------:R-:W-:-:S07]  /*fe80*/  IMAD.MOV.U32 R13, RZ, RZ, R3 ;  /* 0x000000ffff0d7224 */ /* 0x000fce00078e0003 */
[----:B------:R-:W-:Y:S05]  /*fe90*/  WARPSYNC.COLLECTIVE R15, `(.L_x_589) ;  /* 0x000000000f087348 */ /* 0x000fea0003c00000 */
[----:B------:R0:W1:Y:S02]  /*fea0*/  SHFL.UP P6, R14, R13, R12, R11 ;  /* 0x0400000c0d0e7389 */ /* 0x00006400000c000b */
[----:B01----:R-:W-:Y:S01]  /*feb0*/  ENDCOLLECTIVE ;  /* 0x000000000000791b */ /* 0x003fe20003800000 */
.L_x_589:
        /* <DEDUP_REMOVED lines=8> */
.L_x_590:
[----:B------:R-:W-:Y:S05]  /*ff40*/  BRA `(.L_x_591) ;  /* 0xffffffdc00f87947 */ /* 0x000fea000383ffff */
.L_x_524:
[----:B------:R-:W-:Y:S01]  /*ff50*/  BSSY B0, `(.L_x_592) ;  /* 0x0000006000007945 */ /* 0x000fe20003800000 */
[----:B------:R-:W-:Y:S01]  /*ff60*/  PLOP3.LUT P6, PT, P6, PT, PT, 0x8, 0x0 ;  /* 0x000000000000781c */ /* 0x000fe200037ce170 */
[----:B------:R-:W-:-:S12]  /*ff70*/  IMAD.MOV.U32 R15, RZ, RZ, -0x1 ;  /* 0xffffffffff0f7424 */ /* 0x000fd800078e00ff */
[----:B01---5:R-:W-:Y:S05]  /*ff80*/  WARPSYNC.COLLECTIVE R15, `(.L_x_593) ;  /* 0x000000000f087348 */ /* 0x023fea0003c00000 */
[----:B------:R-:W-:Y:S01]  /*ff90*/  VOTE.ANY R14, PT, P6 ;  /* 0x00000000000e7806 */ /* 0x000fe200030e0100 */
[----:B01---5:R-:W-:Y:S06]  /*ffa0*/  ENDCOLLECTIVE ;  /* 0x000000000000791b */ /* 0x023fec0003800000 */
.L_x_593:
[----:B------:R-:W-:Y:S05]  /*ffb0*/  BSYNC B0 ;  /* 0x0000000000007941 */ /* 0x000fea0003800000 */
.L_x_592:
[----:B------:R-:W-:Y:S02]  /*ffc0*/  IMAD.MOV.U32 R5, RZ, RZ, R14 ;  /* 0x000000ffff057224 */ /* 0x000fe400078e000e */
[----:B------:R-:W-:Y:S02]  /*ffd0*/  IMAD.MOV.U32 R13, RZ, RZ, R2 ;  /* 0x000000ffff0d7224 */ /* 0x000fe400078e0002 */
[----:B------:R-:W0:Y:S01]  /*ffe0*/  POPC R4, R5 ;  /* 0x0000000500047309 */ /* 0x000e220000000000 */
[----:B------:R-:W-:Y:S02]  /*fff0*/  IMAD.MOV.U32 R11, RZ, RZ, 0x1f ;  /* 0x0000001fff0b7424 */ /* 0x000fe400078e00ff */
[----:B------:R-:W-:Y:S02]  /*10000*/  IMAD.MOV.U32 R15, RZ, RZ, -0x1 ;  /* 0xffffffffff0f7424 */ /* 0x000fe400078e00ff */
[----:B0-----:R-:W-:-:S07]  /*10010*/  IMAD.MOV.U32 R12, RZ, RZ, R4 ;  /* 0x000000ffff0c7224 */ /* 0x001fce00078e0004 */
[----:B------:R-:W-:Y:S05]  /*10020*/  WARPSYNC.COLLECTIVE R15, `(.L_x_594) ;  /* 0x000000000f087348 */ /* 0x000fea0003c00000 */
[----:B------:R0:W1:Y:S02]  /*10030*/  SHFL.IDX P6, R14, R13, R12, R11 ;  /* 0x0000000c0d0e7389 */ /* 0x00006400000c000b */
[----:B01----:R-:W-:Y:S01]  /*10040*/  ENDCOLLECTIVE ;  /* 0x000000000000791b */ /* 0x003fe20003800000 */
.L_x_594:
[----:B------:R-:W-:Y:S01]  /*10050*/  IMAD.MOV.U32 R17, RZ, RZ, R14 ;  /* 0x000000ffff117224 */ /* 0x000fe200078e000e */
[----:B------:R-:W-:Y:S06]  /*10060*/  BRA `(.L_x_595) ;  /* 0xffffffdc00e87947 */ /* 0x000fec000383ffff */
.L_x_526:
[----:B------:R-:W-:Y:S01]  /*10070*/  BSSY B0, `(.L_x_596) ;  /* 0x0000007000007945 */ /* 0x000fe20003800000 */
[----:B------:R-:W-:Y:S02]  /*10080*/  IMAD.MOV.U32 R13, RZ, RZ, R3 ;  /* 0x000000ffff0d7224 */ /* 0x000fe400078e0003 */
[----:B------:R-:W-:Y:S02]  /*10090*/  IMAD.MOV.U32 R11, RZ, RZ, 0x1f ;  /* 0x0000001fff0b7424 */ /* 0x000fe400078e00ff */
[----:B------:R-:W-:-:S07]  /*100a0*/  IMAD.MOV.U32 R15, RZ, RZ, -0x1 ;  /* 0xffffffffff0f7424 */ /* 0x000fce00078e00ff */
[----:B-123-5:R-:W-:Y:S05]  /*100b0*/  WARPSYNC.COLLECTIVE R15, `(.L_x_597) ;  /* 0x000000000f087348 */ /* 0x02efea0003c00000 */
[----:B------:R0:W4:Y:S02]  /*100c0*/  SHFL.IDX P6, R14, R13, R12, R11 ;  /* 0x0000000c0d0e7389 */ /* 0x00012400000c000b */
[----:B012345:R-:W-:Y:S01]  /*100d0*/  ENDCOLLECTIVE ;  /* 0x000000000000791b */ /* 0x03ffe20003800000 */
.L_x_597:
[----:B------:R-:W-:Y:S05]  /*100e0*/  BSYNC B0 ;  /* 0x0000000000007941 */ /* 0x000fea0003800000 */
.L_x_596:
[----:B------:R-:W-:Y:S05]  /*100f0*/  BRA `(.L_x_525) ;  /* 0xffffffdc00e07947 */ /* 0x000fea000383ffff */
.L_x_530:
[----:B0-----:R0:W1:Y:S02]  /*10100*/  SYNCS.PHASECHK.TRANS64.TRYWAIT P0, [R0+URZ+0x22820], R3 ;  /* 0x02282003000075a7 */ /* 0x001064000800017f */
[----:B-1----:R-:W-:Y:S05]  /*10110*/  @!P0 NANOSLEEP.SYNCS 0x989680 ;  /* 0x009896800000895d */ /* 0x002fea0003900000 */
[----:B------:R-:W1:Y:S02]  /*10120*/  @!P0 SYNCS.PHASECHK.TRANS64 P0, [R0+URZ+0x22820], R3 ;  /* 0x02282003000085a7 */ /* 0x000e64000800007f */
[----:B-1----:R-:W-:Y:S05]  /*10130*/  @!P0 BRA `(.L_x_530) ;  /* 0xfffffffc00f08947 */ /* 0x002fea000383ffff */
[----:B------:R-:W-:Y:S05]  /*10140*/  BRA `(.L_x_598) ;  /* 0xffffffe000d47947 */ /* 0x000fea000383ffff */
.L_x_531:
[----:B------:R-:W1:Y:S01]  /*10150*/  S2R R2, SR_TID.X ;  /* 0x0000000000027919 */ /* 0x000e620000002100 */
[----:B------:R-:W-:Y:S01]  /*10160*/  BSSY B0, `(.L_x_599) ;  /* 0x000000a000007945 */ /* 0x000fe20003800000 */
[----:B------:R-:W-:Y:S02]  /*10170*/  IMAD.MOV.U32 R12, RZ, RZ, RZ ;  /* 0x000000ffff0c7224 */ /* 0x000fe400078e00ff */
[----:B------:R-:W-:Y:S02]  /*10180*/  IMAD.MOV.U32 R11, RZ, RZ, 0x1f ;  /* 0x0000001fff0b7424 */ /* 0x000fe400078e00ff */
[----:B------:R-:W-:Y:S01]  /*10190*/  IMAD.MOV.U32 R15, RZ, RZ, -0x1 ;  /* 0xffffffffff0f7424 */ /* 0x000fe200078e00ff */
[----:B-1----:R-:W-:-:S04]  /*101a0*/  SHF.R.U32.HI R2, RZ, 0x5, R2 ;  /* 0x00000005ff027819 */ /* 0x002fc80000011602 */
[----:B------:R-:W-:-:S05]  /*101b0*/  LOP3.LUT R2, R2, 0x3, RZ, 0xc0, !PT ;  /* 0x0000000302027812 */ /* 0x000fca00078ec0ff */
[----:B------:R-:W-:-:S07]  /*101c0*/  IMAD.MOV.U32 R13, RZ, RZ, R2 ;  /* 0x000000ffff0d7224 */ /* 0x000fce00078e0002 */
[----:B0----5:R-:W-:Y:S05]  /*101d0*/  WARPSYNC.COLLECTIVE R15, `(.L_x_600) ;  /* 0x000000000f087348 */ /* 0x021fea0003c00000 */
[----:B------:R1:W2:Y:S02]  /*101e0*/  SHFL.IDX P6, R14, R13, R12, R11 ;  /* 0x0000000c0d0e7389 */ /* 0x0002a400000c000b */
[----:B012--5:R-:W-:Y:S01]  /*101f0*/  ENDCOLLECTIVE ;  /* 0x000000000000791b */ /* 0x027fe20003800000 */
.L_x_600:
[----:B------:R-:W-:Y:S05]  /*10200*/  BSYNC B0 ;  /* 0x0000000000007941 */ /* 0x000fea0003800000 */
.L_x_599:
[----:B------:R-:W-:Y:S05]  /*10210*/  BRA `(.L_x_601) ;  /* 0xffffffe000bc7947 */ /* 0x000fea000383ffff */
.L_x_534:
[----:B------:R-:W-:Y:S01]  /*10220*/  BSSY B1, `(.L_x_602) ;  /* 0x0000006000017945 */ /* 0x000fe20003800000 */
[----:B------:R-:W-:-:S07]  /*10230*/  IMAD.MOV.U32 R15, RZ, RZ, -0x1 ;  /* 0xffffffffff0f7424 */ /* 0x000fce00078e00ff */
[----:B01---5:R-:W-:Y:S05]  /*10240*/  WARPSYNC.COLLECTIVE R15, `(.L_x_603) ;  /* 0x000000000f0c7348 */ /* 0x023fea0003c00000 */
[----:B------:R-:W-:Y:S02]  /*10250*/  ELECT P6, UR62, PT ;  /* 0x00000000003e782f */ /* 0x000fe400038c0000 */
[----:B------:R-:W-:Y:S01]  /*10260*/  MOV R14, UR62 ;  /* 0x0000003e000e7c02 */ /* 0x000fe20008000f00 */
[----:B01---5:R-:W-:Y:S10]  /*10270*/  ENDCOLLECTIVE ;  /* 0x000000000000791b */ /* 0x023ff40003800000 */
.L_x_603:
[----:B------:R-:W-:Y:S05]  /*10280*/  BSYNC B1 ;  /* 0x0000000000017941 */ /* 0x000fea0003800000 */
.L_x_602:
[----:B------:R-:W-:Y:S05]  /*10290*/  BRA `(.L_x_604) ;  /* 0xffffffe000b47947 */ /* 0x000fea000383ffff */
.L_x_536:
[----:B0-----:R0:W1:Y:S02]  /*102a0*/  SYNCS.PHASECHK.TRANS64.TRYWAIT P0, [R6+URZ], R5 ;  /* 0x00000005060075a7 */ /* 0x001064000800017f */
[----:B-1----:R-:W-:Y:S05]  /*102b0*/  @!P0 NANOSLEEP.SYNCS 0x989680 ;  /* 0x009896800000895d */ /* 0x002fea0003900000 */
[----:B------:R-:W1:Y:S02]  /*102c0*/  @!P0 SYNCS.PHASECHK.TRANS64 P0, [R6+URZ], R5 ;  /* 0x00000005060085a7 */ /* 0x000e64000800007f */
[----:B-1----:R-:W-:Y:S05]  /*102d0*/  @!P0 BRA `(.L_x_536) ;  /* 0xfffffffc00f08947 */ /* 0x002fea000383ffff */
[----:B------:R-:W-:Y:S05]  /*102e0*/  BRA `(.L_x_605) ;  /* 0xffffffe000f07947 */ /* 0x000fea000383ffff */
.L_x_537:
[----:B-1----:R1:W2:Y:S02]  /*102f0*/  SYNCS.PHASECHK.TRANS64.TRYWAIT P0, [R7+URZ], R2 ;  /* 0x00000002070075a7 */ /* 0x0022a4000800017f */
[----:B--2---:R-:W-:Y:S05]  /*10300*/  @!P0 NANOSLEEP.SYNCS 0x989680 ;  /* 0x009896800000895d */ /* 0x004fea0003900000 */
[----:B------:R-:W2:Y:S02]  /*10310*/  @!P0 SYNCS.PHASECHK.TRANS64 P0, [R7+URZ], R2 ;  /* 0x00000002070085a7 */ /* 0x000ea4000800007f */
[----:B--2---:R-:W-:Y:S05]  /*10320*/  @!P0 BRA `(.L_x_537) ;  /* 0xfffffffc00f08947 */ /* 0x004fea000383ffff */
[----:B------:R-:W-:Y:S05]  /*10330*/  BRA `(.L_x_606) ;  /* 0xffffffe000e47947 */ /* 0x000fea000383ffff */
.L_x_539:
[----:B--2---:R2:W3:Y:S02]  /*10340*/  SYNCS.PHASECHK.TRANS64.TRYWAIT P0, [R4+URZ], R5 ;  /* 0x00000005040075a7 */ /* 0x0044e4000800017f */
[----:B---3--:R-:W-:Y:S05]  /*10350*/  @!P0 NANOSLEEP.SYNCS 0x989680 ;  /* 0x009896800000895d */ /* 0x008fea0003900000 */
[----:B------:R-:W3:Y:S02]  /*10360*/  @!P0 SYNCS.PHASECHK.TRANS64 P0, [R4+URZ], R5 ;  /* 0x00000005040085a7 */ /* 0x000ee4000800007f */
[----:B---3--:R-:W-:Y:S05]  /*10370*/  @!P0 BRA `(.L_x_539) ;  /* 0xfffffffc00f08947 */ /* 0x008fea000383ffff */
[----:B------:R-:W-:Y:S05]  /*10380*/  BRA `(.L_x_607) ;  /* 0xffffffe000ec7947 */ /* 0x000fea000383ffff */
.L_x_608:
        /* <DEDUP_REMOVED lines=15> */
.L_x_6036:


//--------------------- .text._ZN7cutlass13device_kernelIN5flash11enable_sm90INS1_16FlashAttnFwdSm90INS1_25CollectiveMainloopFwdSm90ILi2EN4cute5tupleIJNS5_1CILi1EEES8_S8_EEENS6_IJNS7_ILi128EEENS7_ILi96EEENS7_ILi64EEEEEELi256ENS_10bfloat16_tEfNS_4arch4Sm90ELb0ELb0ELb0ELb1ELb0ELb1ELb0ELb1ELb0ELb1ELb0ELb0EEENS1_21CollectiveEpilogueFwdINS6_IJSA_NS7_ILi256EEESB_EEES9_SE_SG_Li256ELb1ELb1ELb0ELb0EEENS1_36VarlenDynamicPersistentTileSchedulerILi128ELi96ELi256ELi128ELb0ELb1ELb1ELb0ELb1ELb1EEEEEEEEEvNT_6ParamsE --------------------------
	.section	.text._ZN7cutlass13device_kernelIN5flash11enable_sm90INS1_16FlashAttnFwdSm90INS1_25CollectiveMainloopFwdSm90ILi2EN4cute5tupleIJNS5_1CILi1EEES8_S8_EEENS6_IJNS7_ILi128EEENS7_ILi96EEENS7_ILi64EEEEEELi256ENS_10bfloat16_tEfNS_4arch4Sm90ELb0ELb0ELb0ELb1ELb0ELb1ELb0ELb1ELb0ELb1ELb0ELb0EEENS1_21CollectiveEpilogueFwdINS6_IJSA_NS7_ILi256EEESB_EEES9_SE_SG_Li256ELb1ELb1ELb0ELb0EEENS1_36VarlenDynamicPersistentTileSchedulerILi128ELi96ELi256ELi128ELb0ELb1ELb1ELb0ELb1ELb1EEEEEEEEEvNT_6ParamsE,"ax",@progbits
	.align	128
.text._ZN7cutlass13device_kernelIN5flash11enable_sm90INS1_16FlashAttnFwdSm90INS1_25CollectiveMainloopFwdSm90ILi2EN4cute5tupleIJNS5_1CILi1EEES8_S8_EEENS6_IJNS7_ILi128EEENS7_ILi96EEENS7_ILi64EEEEEELi256ENS_10bfloat16_tEfNS_4arch4Sm90ELb0ELb0ELb0ELb1ELb0ELb1ELb0ELb1ELb0ELb1ELb0ELb0EEENS1_21CollectiveEpilogueFwdINS6_IJSA_NS7_ILi256EEESB_EEES9_SE_SG_Li256ELb1ELb1ELb0ELb0EEENS1_36VarlenDynamicPersistentTileSchedulerILi128ELi96ELi256ELi128ELb0ELb1ELb1ELb0ELb1ELb1EEEEEEEEEvNT_6ParamsE:
        .type           _ZN7cutlass13device_kernelIN5flash11enable_sm90INS1_16FlashAttnFwdSm90INS1_25CollectiveMainloopFwdSm90ILi2EN4cute5tupleIJNS5_1CILi1EEES8_S8_EEENS6_IJNS7_ILi128EEENS7_ILi96EEENS7_ILi64EEEEEELi256ENS_10bfloat16_tEfNS_4arch4Sm90ELb0ELb0ELb0ELb1ELb0ELb1ELb0ELb1ELb0ELb1ELb0ELb0EEENS1_21CollectiveEpilogueFwdINS6_IJSA_NS7_ILi256EEESB_EEES9_SE_SG_Li256ELb1ELb1ELb0ELb0EEENS1_36VarlenDynamicPersistentTileSchedulerILi128ELi96ELi256ELi128ELb0ELb1ELb1ELb0ELb1ELb1EEEEEEEEEvNT_6ParamsE,@function
        .size           _ZN7cutlass13device_kernelIN5flash11enable_sm90INS1_16FlashAttnFwdSm90INS1_25CollectiveMainloopFwdSm90ILi2EN4cute5tupleIJNS5_1CILi1EEES8_S8_EEENS6_IJNS7_ILi128EEENS7_ILi96EEENS7_ILi64EEEEEELi256ENS_10bfloat16_tEfNS_4arch4Sm90ELb0ELb0ELb0ELb1ELb0ELb1ELb0ELb1ELb0ELb1ELb0ELb0EEENS1_21CollectiveEpilogueFwdINS6_IJSA_NS7_ILi256EEESB_EEES9_SE_SG_Li256ELb1ELb1ELb0ELb0EEENS1_36VarlenDynamicPersistentTileSchedulerILi128ELi96ELi256ELi128ELb0ELb1ELb1ELb0ELb1ELb1EEEEEEEEEvNT_6ParamsE,(.L_x_6037 - _ZN7cutlass13device_kernelIN5flash11enable_sm90INS1_16FlashAttnFwdSm90INS1_25CollectiveMainloopFwdSm90ILi2EN4cute5tupleIJNS5_1CILi1EEES8_S8_EEENS6_IJNS7_ILi128EEENS7_ILi96EEENS7_ILi64EEEEEELi256ENS_10bfloat16_tEfNS_4arch4Sm90ELb0ELb0ELb0ELb1ELb0ELb1ELb0ELb1ELb0ELb1ELb0ELb0EEENS1_21CollectiveEpilogueFwdINS6_IJSA_NS7_ILi256EEESB_EEES9_SE_SG_Li256ELb1ELb1ELb0ELb0EEENS1_36VarlenDynamicPersistentTileSchedulerILi128ELi96ELi256ELi128ELb0ELb1ELb1ELb0ELb1ELb1EEEEEEEEEvNT_6ParamsE)
        .other          _ZN7cutlass13device_kernelIN5flash11enable_sm90INS1_16FlashAttnFwdSm90INS1_25CollectiveMainloopFwdSm90ILi2EN4cute5tupleIJNS5_1CILi1EEES8_S8_EEENS6_IJNS7_ILi128EEENS7_ILi96EEENS7_ILi64EEEEEELi256ENS_10bfloat16_tEfNS_4arch4Sm90ELb0ELb0ELb0ELb1ELb0ELb1ELb0ELb1ELb0ELb1ELb0ELb0EEENS1_21CollectiveEpilogueFwdINS6_IJSA_NS7_ILi256EEESB_EEES9_SE_SG_Li256ELb1ELb1ELb0ELb0EEENS1_36VarlenDynamicPersistentTileSchedulerILi128ELi96ELi256ELi128ELb0ELb1ELb1ELb0ELb1ELb1EEEEEEEEEvNT_6ParamsE,@"STO_CUDA_ENTRY STV_DEFAULT"
_ZN7cutlass13device_kernelIN5flash11enable_sm90INS1_16FlashAttnFwdSm90INS1_25CollectiveMainloopFwdSm90ILi2EN4cute5tupleIJNS5_1CILi1EEES8_S8_EEENS6_IJNS7_ILi128EEENS7_ILi96EEENS7_ILi64EEEEEELi256ENS_10bfloat16_tEfNS_4arch4Sm90ELb0ELb0ELb0ELb1ELb0ELb1ELb0ELb1ELb0ELb1ELb0ELb0EEENS1_21CollectiveEpilogueFwdINS6_IJSA_NS7_ILi256EEESB_EEES9_SE_SG_Li256ELb1ELb1ELb0ELb0EEENS1_36VarlenDynamicPersistentTileSchedulerILi128ELi96ELi256ELi128ELb0ELb1ELb1ELb0ELb1ELb1EEEEEEEEEvNT_6ParamsE:
[----:B------:R-:W0:Y:S02]  /*0000*/  LDC R1, c[0x0][0x28] ;  /* 0x00000a00ff017b82 */ /* 0x000e240000000800 */
[----:B0-----:R-:W-:Y:S01]  /*0010*/  VIADD R1, R1, 0xffffff98 ;  /* 0xffffff9801017836 */ /* 0x001fe20000000000 */
[----:B------:R-:W0:Y:S01]  /*0020*/  S2R R3, SR_TID.X ;  /* 0x0000000000037919 */ /* 0x000e220000002100 */
[----:B------:R-:W-:Y:S01]  /*0030*/  ELECT P0, URZ, PT ;  /* 0x00000000003f782f */ /* 0x000fe20003800000 */
[----:B------:R-:W-:Y:S01]  /*0040*/  BSSY B0, `(.L_x_609) ;  /* 0x0000013000007945 */ /* 0x000fe20003800000 */
[----:B0-----:R-:W-:-:S05]  /*0050*/  SHF.R.U32.HI R0, RZ, 0x5, R3 ;  /* 0x00000005ff007819 */ /* 0x001fca0000011603 */
[----:B------:R-:W0:Y:S02]  /*0060*/  SHFL.IDX PT, R2, R0, RZ, 0x1f ;  /* 0x00001fff00027589 */ /* 0x000e2400000e0000 */
[----:B0-----:R-:W-:-:S13]  /*0070*/  ISETP.EQ.AND P0, PT, R2, RZ, P0 ;  /* 0x000000ff0200720c */ /* 0x001fda0000702270 */
[----:B------:R-:W-:Y:S05]  /*0080*/  @!P0 BRA `(.L_x_610) ;  /* 0x0000000000388947 */ /* 0x000fea0003800000 */
[----:B------:R-:W-:Y:S02]  /*0090*/  ULDC.64 UR4, c[0x0][0x198] ;  /* 0x0000660000047ab9 */ /* 0x000fe40000000a00 */
[----:B------:R-:W-:Y:S02]  /*00a0*/  UIADD3 UR6, UP0, UR4, 0x370, URZ ;  /* 0x0000037004067890 */ /* 0x000fe4000ff1e03f */
[----:B------:R-:W-:Y:S02]  /*00b0*/  UIADD3 UR8, UP1, UR4, 0x470, URZ ;  /* 0x0000047004087890 */ /* 0x000fe4000ff3e03f */
[----:B------:R-:W-:Y:S02]  /*00c0*/  UIADD3 UR10, UP2, UR4, 0x570, URZ ;  /* 0x00000570040a7890 */ /* 0x000fe4000ff5e03f */
[----:B------:R-:W-:Y:S02]  /*00d0*/  UIADD3 UR4, UP3, UR4, 0x670, URZ ;  /* 0x0000067004047890 */ /* 0x000fe4000ff7e03f */
[----:B------:R-:W-:-:S02]  /*00e0*/  UIADD3.X UR7, URZ, UR5, URZ, UP0, !UPT ;  /* 0x000000053f077290 */ /* 0x000fc400087fe43f */
[----:B------:R-:W-:Y:S02]  /*00f0*/  UIADD3.X UR9, URZ, UR5, URZ, UP1, !UPT ;  /* 0x000000053f097290 */ /* 0x000fe40008ffe43f */
[----:B------:R-:W-:Y:S02]  /*0100*/  UIADD3.X UR11, URZ, UR5, URZ, UP2, !UPT ;  /* 0x000000053f0b7290 */ /* 0x000fe400097fe43f */
[----:B------:R-:W-:-:S03]  /*0110*/  UIADD3.X UR5, URZ, UR5, URZ, UP3, !UPT ;  /* 0x000000053f057290 */ /* 0x000fc60009ffe43f */
[----:B------:R0:W-:Y:S02]  /*0120*/  UTMACCTL.PF [UR6] ;  /* 0x00000000060079b9 */ /* 0x0001e40008040000 */
[----:B------:R0:W-:Y:S02]  /*0130*/  UTMACCTL.PF [UR8] ;  /* 0x00000000080079b9 */ /* 0x0001e40008040000 */
[----:B------:R0:W-:Y:S02]  /*0140*/  UTMACCTL.PF [UR10] ;  /* 0x000000000a0079b9 */ /* 0x0001e40008040000 */
[----:B------:R0:W-:Y:S02]  /*0150*/  UTMACCTL.PF [UR4] ;  /* 0x00000000040079b9 */ /* 0x0001e40008040000 */
[----:B0-----:R-:W-:Y:S01]  /*0160*/  NOP ;  /* 0x0000000000007918 */ /* 0x001fe20000000000 */
.L_x_610:
[----:B------:R-:W-:Y:S05]  /*0170*/  BSYNC B0 ;  /* 0x0000000000007941 */ /* 0x000fea0003800000 */
.L_x_609:
[----:B------:R-:W-:Y:S01]  /*0180*/  VOTEU.ANY UP0, P0 ;  /* 0x00000000003f7886 */ /* 0x000fe20000000100 */
[----:B------:R-:W0:Y:S01]  /*0190*/  SHFL.IDX PT, R2, R0, RZ, 0x1f ;  /* 0x00001fff00027589 */ /* 0x000e2200000e0000 */
[----:B------:R-:W-:Y:S01]  /*01a0*/  UMOV UR4, 0x80 ;  /* 0x0000008000047882 */ /* 0x000fe20000000000 */
[----:B------:R-:W-:Y:S01]  /*01b0*/  UMOV UR7, 0x100 ;  /* 0x0000010000077882 */ /* 0x000fe20000000000 */
[----:B------:R-:W-:Y:S01]  /*01c0*/  SHF.R.U32.HI R3, RZ, 0x7, R3 ;  /* 0x00000007ff037819 */ /* 0x000fe20000011603 */
[----:B------:R-:W1:Y:S01]  /*01d0*/  @UP0 S2UR UR8, SR_CgaCtaId ;  /* 0x00000000000809c3 */ /* 0x000e620000008800 */
[----:B------:R-:W-:Y:S01]  /*01e0*/  @UP0 UMOV UR6, 0x400 ;  /* 0x0000040000060882 */ /* 0x000fe20000000000 */
[----:B------:R-:W-:-:S04]  /*01f0*/  @UP0 UIADD3 UR4, -UR4, 0x100000, URZ ;  /* 0x0010000004040890 */ /* 0x000fc8000fffe13f */
[----:B------:R-:W-:Y:S02]  /*0200*/  @UP0 USHF.L.U32 UR5, UR4, 0xb, URZ ;  /* 0x0000000b04050899 */ /* 0x000fe4000800063f */
[----:B------:R-:W-:Y:S01]  /*0210*/  @UP0 USHF.L.U32 UR4, UR4, 0x1, URZ ;  /* 0x0000000104040899 */ /* 0x000fe2000800063f */
[----:B------:R-:W-:Y:S01]  /*0220*/  VOTEU.ANY UP1, P0 ;  /* 0x00000000003f7886 */ /* 0x000fe20000020100 */
[----:B0-----:R-:W-:Y:S02]  /*0230*/  ISETP.NE.AND P1, PT, R2, RZ, PT ;  /* 0x000000ff0200720c */ /* 0x001fe40003f25270 */
[----:B------:R0:W2:Y:S01]  /*0240*/  SHFL.IDX PT, R2, R3, RZ, 0x1f ;  /* 0x00001fff03027589 */ /* 0x0000a200000e0000 */
[----:B-1----:R-:W-:Y:S02]  /*0250*/  @UP0 ULEA UR8, UR8, UR6, 0x18 ;  /* 0x0000000608080291 */ /* 0x002fe4000f8ec03f */
[----:B------:R-:W-:-:S04]  /*0260*/  @UP0 UIADD3 UR6, -UR7, 0x100000, URZ ;  /* 0x0010000007060890 */ /* 0x000fc8000fffe13f */
[----:B------:R-:W-:Y:S02]  /*0270*/  @UP0 USHF.L.U32 UR7, UR6, 0xb, URZ ;  /* 0x0000000b06070899 */ /* 0x000fe4000800063f */
[----:B------:R-:W-:Y:S01]  /*0280*/  @UP0 USHF.L.U32 UR6, UR6, 0x1, URZ ;  /* 0x0000000106060899 */ /* 0x000fe2000800063f */
[----:B------:R-:W-:Y:S01]  /*0290*/  VOTEU.ANY UP0, P0 ;  /* 0x00000000003f7886 */ /* 0x000fe20000000100 */
[----:B------:R-:W1:Y:S04]  /*02a0*/  FENCE.VIEW.ASYNC.S ;  /* 0x00000000000073c6 */ /* 0x000e680000000000 */
[----:B-1----:R0:W1:Y:S06]  /*02b0*/  @UP0 SYNCS.EXCH.64 URZ, [UR8+0x22800], UR4 ;  /* 0x02280004083f05b2 */ /* 0x00206c0008000100 */
[----:B------:R0:W3:Y:S02]  /*02c0*/  @UP1 SYNCS.EXCH.64 URZ, [UR8+0x22820], UR6 ;  /* 0x02282006083f15b2 */ /* 0x0000e40008000100 */
[----:B0-----:R-:W-:Y:S05]  /*02d0*/  @P1 BRA `(.L_x_611) ;  /* 0x0000000000481947 */ /* 0x001fea0003800000 */
[----:B------:R-:W0:Y:S01]  /*02e0*/  S2UR UR5, SR_CgaCtaId ;  /* 0x00000000000579c3 */ /* 0x000e220000008800 */
        /* <DEDUP_REMOVED lines=15> */
[----:B------:R0:W0:Y:S01]  /*03e0*/  SYNCS.EXCH.64 URZ, [UR8+0x22848], UR6 ;  /* 0x02284806083f75b2 */ /* 0x0000220008000100 */
[----:B------:R-:W-:Y:S01]  /*03f0*/  NOP ;  /* 0x0000000000007918 */ /* 0x000fe20000000000 */
.L_x_611:
[----:B------:R-:W5:Y:S01]  /*0400*/  SHFL.IDX PT, R3, R0, RZ, 0x1f ;  /* 0x00001fff00037589 */ /* 0x000f6200000e0000 */
[----:B------:R-:W-:Y:S01]  /*0410*/  NOP ;  /* 0x0000000000007918 */ /* 0x000fe20000000000 */
[----:B-----5:R-:W-:-:S13]  /*0420*/  ISETP.NE.AND P0, PT, R3, RZ, PT ;  /* 0x000000ff0300720c */ /* 0x020fda0003f05270 */
        /* <DEDUP_REMOVED lines=17> */
[----:B------:R0:W0:Y:S01]  /*0540*/  SYNCS.EXCH.64 URZ, [UR8+0x22868], UR6 ;  /* 0x02286806083f75b2 */ /* 0x0000220008000100 */
[----:B------:R-:W-:Y:S01]  /*0550*/  NOP ;  /* 0x0000000000007918 */ /* 0x000fe20000000000 */
.L_x_612:
[----:B------:R-:W5:Y:S01]  /*0560*/  SHFL.IDX PT, R3, R0, RZ, 0x1f ;  /* 0x00001fff00037589 */ /* 0x000f6200000e0000 */
[----:B------:R-:W-:Y:S01]  /*0570*/  NOP ;  /* 0x0000000000007918 */ /* 0x000fe20000000000 */
[----:B-----5:R-:W-:-:S13]  /*0580*/  ISETP.NE.AND P0, PT, R3, RZ, PT ;  /* 0x000000ff0300720c */ /* 0x020fda0003f05270 */
        /* <DEDUP_REMOVED lines=13> */
[----:B------:R0:W0:Y:S01]  /*0660*/  SYNCS.EXCH.64 URZ, [UR6+0x22888], UR4 ;  /* 0x02288804063f75b2 */ /* 0x0000220008000100 */
[----:B------:R-:W-:Y:S01]  /*0670*/  NOP ;  /* 0x0000000000007918 */ /* 0x000fe20000000000 */
.L_x_613:
        /* <DEDUP_REMOVED lines=22> */
.L_x_614:
        /* <DEDUP_REMOVED lines=22> */
.L_x_615:
[----:B--2---:R-:W-:Y:S01]  /*0940*/  ISETP.NE.AND P0, PT, R2, RZ, PT ;  /* 0x000000ff0200720c */ /* 0x004fe20003f05270 */
[----:B------:R-:W-:Y:S01]  /*0950*/  IMAD.MOV.U32 R2, RZ, RZ, 0x1 ;  /* 0x00000001ff027424 */ /* 0x000fe200078e00ff */
[----:B------:R-:W-:Y:S01]  /*0960*/  NOP ;  /* 0x0000000000007918 */ /* 0x000fe20000000000 */
[----:B------:R-:W-:Y:S01]  /*0970*/  ULDC.64 UR40, c[0x0][0x208] ;  /* 0x0000820000287ab9 */ /* 0x000fe20000000a00 */
[----:B------:R-:W-:Y:S02]  /*0980*/  BSSY B9, `(.L_x_616) ;  /* 0x0001609000097945 */ /* 0x000fe40003800000 */
[----:B------:R-:W-:-:S05]  /*0990*/  SEL R2, R2, 0x2, !P0 ;  /* 0x0000000202027807 */ /* 0x000fca0004000000 */
[----:B------:R2:W-:Y:S01]  /*09a0*/  STL [R1+0x60], R2 ;  /* 0x0000600201007387 */ /* 0x0005e20000100800 */
[----:B01-34-:R-:W-:Y:S06]  /*09b0*/  BAR.SYNC.DEFER_BLOCKING 0x0 ;  /* 0x0000000000007b1d */ /* 0x01bfec0000010000 */
[----:B------:R-:W-:Y:S05]  /*09c0*/  @!P0 BRA `(.L_x_617) ;  /* 0x000000e800d08947 */ /* 0x000fea0003800000 */
.L_x_618:
        /* <DEDUP_REMOVED lines=8> */
[----:B-1----:R-:W-:-:S06]  /*0a50*/  ULEA UR4, UR5, UR4, 0x18 ;  /* 0x0000000405047291 */ /* 0x002fcc000f8ec03f */
[----:B------:R-:W-:Y:S01]  /*0a60*/  IMAD.U32 R18, RZ, RZ, UR4 ;  /* 0x00000004ff127e24 */ /* 0x000fe2000f8e00ff */
[----:B0-----:R-:W-:Y:S01]  /*0a70*/  SHF.R.U32.HI R0, RZ, 0x7, R0 ;  /* 0x00000007ff007819 */ /* 0x001fe20000011600 */
[----:B------:R-:W-:-:S03]  /*0a80*/  ULDC UR4, c[0x0][0xc3c] ;  /* 0x00030f0000047ab9 */ /* 0x000fc60000000800 */
[----:B------:R-:W-:-:S13]  /*0a90*/  ISETP.NE.AND P0, PT, R0, 0x1, PT ;  /* 0x000000010000780c */ /* 0x000fda0003f05270 */
[----:B------:R-:W-:Y:S08]  /*0aa0*/  @!P0 BAR.ARV 0x9, 0x100 ;  /* 0x0244000000008b1d */ /* 0x000ff00000002000 */
[----:B------:R-:W-:Y:S06]  /*0ab0*/  BAR.SYNC.DEFER_BLOCKING 0x5, 0x180 ;  /* 0x0146000000007b1d */ /* 0x000fec0000010000 */
[----:B------:R-:W0:Y:S02]  /*0ac0*/  LDS.128 R88, [R18+0x228d0] ;  /* 0x0228d00012587984 */ /* 0x000e240000000c00 */
[----:B------:R-:W-:Y:S06]  /*0ad0*/  BAR.ARV 0x4, 0x180 ;  /* 0x0106000000007b1d */ /* 0x000fec0000002000 */
[----:B0-----:R-:W-:-:S13]  /*0ae0*/  ISETP.GE.AND P0, PT, R91, UR4, PT ;  /* 0x000000045b007c0c */ /* 0x001fda000bf06270 */
[----:B------:R-:W-:Y:S05]  /*0af0*/  @P0 BRA `(.L_x_619) ;  /* 0x0000015c00c40947 */ /* 0x000fea0003800000 */
[----:B------:R-:W3:Y:S01]  /*0b00*/  LDL.LU R11, [R1+0x60] ;  /* 0x00006000010b7983 */ /* 0x000ee20000300800 */
[----:B------:R-:W0:Y:S02]  /*0b10*/  S2R R0, SR_TID.X ;  /* 0x0000000000007919 */ /* 0x000e240000002100 */
[----:B0-----:R-:W-:-:S05]  /*0b20*/  VIADD R10, R0, 0xffffff80 ;  /* 0xffffff80000a7836 */ /* 0x001fca0000000000 */
[----:B------:R-:W-:-:S04]  /*0b30*/  SHF.R.S32.HI R0, RZ, 0x1f, R10 ;  /* 0x0000001fff007819 */ /* 0x000fc8000001140a */
[----:B------:R-:W-:-:S04]  /*0b40*/  LEA.HI R3, R0, R10, RZ, 0x7 ;  /* 0x0000000a00037211 */ /* 0x000fc800078f38ff */
[----:B------:R-:W-:-:S05]  /*0b50*/  LOP3.LUT R230, R3, 0xffffff80, RZ, 0xc0, !PT ;  /* 0xffffff8003e67812 */ /* 0x000fca00078ec0ff */
[----:B------:R-:W-:-:S05]  /*0b60*/  IMAD.IADD R230, R10, 0x1, -R230 ;  /* 0x000000010ae67824 */ /* 0x000fca00078e0ae6 */
[----:B------:R-:W-:-:S04]  /*0b70*/  SHF.R.S32.HI R7, RZ, 0x1f, R230 ;  /* 0x0000001fff077819 */ /* 0x000fc800000114e6 */
[----:B------:R-:W-:-:S04]  /*0b80*/  LEA.HI R6, R7, R230, RZ, 0x2 ;  /* 0x000000e607067211 */ /* 0x000fc800078f10ff */
[--C-:B------:R-:W-:Y:S02]  /*0b90*/  SHF.R.S32.HI R4, RZ, 0x2, R6.reuse ;  /* 0x00000002ff047819 */ /* 0x100fe40000011406 */
[----:B------:R-:W-:Y:S02]  /*0ba0*/  SHF.R.S32.HI R5, RZ, 0x1f, R6 ;  /* 0x0000001fff057819 */ /* 0x000fe40000011406 */
[----:B------:R-:W-:Y:S02]  /*0bb0*/  SHF.R.S32.HI R234, RZ, 0x7, R3 ;  /* 0x00000007ffea7819 */ /* 0x000fe40000011403 */
[----:B------:R-:W-:Y:S02]  /*0bc0*/  LEA.HI R5, R5, R4, RZ, 0x3 ;  /* 0x0000000405057211 */ /* 0x000fe400078f18ff */
[----:B--2---:R-:W-:Y:S02]  /*0bd0*/  LEA.HI R2, R0, R10, RZ, 0x4 ;  /* 0x0000000a00027211 */ /* 0x004fe400078f20ff */
[----:B------:R-:W-:-:S02]  /*0be0*/  LOP3.LUT R9, R5, 0xfffffff8, RZ, 0xc0, !PT ;  /* 0xfffffff805097812 */ /* 0x000fc400078ec0ff */
[----:B------:R-:W-:Y:S02]  /*0bf0*/  LEA.HI R7, R7, R230, RZ, 0x5 ;  /* 0x000000e607077211 */ /* 0x000fe400078f28ff */
[----:B------:R-:W-:Y:S02]  /*0c00*/  LEA.HI R3, R3, R234, RZ, 0x1 ;  /* 0x000000ea03037211 */ /* 0x000fe400078f08ff */
[----:B------:R-:W-:Y:S01]  /*0c10*/  SHF.R.S32.HI R5, RZ, 0x4, R2 ;  /* 0x00000004ff057819 */ /* 0x000fe20000011402 */
[----:B------:R-:W-:Y:S01]  /*0c20*/  IMAD.IADD R8, R4, 0x1, -R9 ;  /* 0x0000000104087824 */ /* 0x000fe200078e0a09 */
[----:B------:R-:W-:Y:S02]  /*0c30*/  SHF.R.S32.HI R7, RZ, 0x5, R7 ;  /* 0x00000005ff077819 */ /* 0x000fe40000011407 */
[----:B------:R-:W-:Y:S02]  /*0c40*/  LOP3.LUT R3, R3, 0x3fffffe, RZ, 0xc0, !PT ;  /* 0x03fffffe03037812 */ /* 0x000fe400078ec0ff */
[----:B------:R-:W-:-:S02]  /*0c50*/  LOP3.LUT R4, R2, 0x3fffff0, RZ, 0xc0, !PT ;  /* 0x03fffff002047812 */ /* 0x000fc400078ec0ff */
[----:B------:R-:W-:Y:S01]  /*0c60*/  LEA.HI R2, R2, R5, RZ, 0x1 ;  /* 0x0000000502027211 */ /* 0x000fe200078f08ff */
[----:B------:R-:W-:Y:S01]  /*0c70*/  IMAD R8, R7, 0x10, R8 ;  /* 0x0000001007087824 */ /* 0x000fe200078e0208 */
[-C--:B------:R-:W-:Y:S01]  /*0c80*/  LEA.HI R211, R0, R10.reuse, RZ, 0x5 ;  /* 0x0000000a00d37211 */ /* 0x080fe200078f28ff */
[----:B------:R-:W-:Y:S01]  /*0c90*/  IMAD.IADD R3, R234, 0x1, -R3 ;  /* 0x00000001ea037824 */ /* 0x000fe200078e0a03 */
[----:B------:R-:W-:Y:S01]  /*0ca0*/  LOP3.LUT R2, R2, 0x1ffffffe, RZ, 0xc0, !PT ;  /* 0x1ffffffe02027812 */ /* 0x000fe200078ec0ff */
[----:B------:R-:W-:Y:S01]  /*0cb0*/  IMAD.IADD R4, R10, 0x1, -R4 ;  /* 0x000000010a047824 */ /* 0x000fe200078e0a04 */
[----:B------:R-:W-:Y:S01]  /*0cc0*/  SHF.R.S32.HI R211, RZ, 0x5, R211 ;  /* 0x00000005ffd37819 */ /* 0x000fe200000114d3 */
[----:B------:R-:W-:Y:S01]  /*0cd0*/  IMAD R235, R3, 0x40, R8 ;  /* 0x0000004003eb7824 */ /* 0x000fe200078e0208 */
[----:B------:R-:W-:Y:S01]  /*0ce0*/  LEA.HI R3, R0, R10, RZ, 0x2 ;  /* 0x0000000a00037211 */ /* 0x000fe200078f10ff */
[----:B------:R-:W-:Y:S02]  /*0cf0*/  IMAD.IADD R2, R5, 0x1, -R2 ;  /* 0x0000000105027824 */ /* 0x000fe400078e0a02 */
[----:B------:R-:W-:Y:S01]  /*0d00*/  IMAD R5, R211, 0x10, R4 ;  /* 0x00000010d3057824 */ /* 0x000fe200078e0204 */
[----:B------:R-:W-:-:S02]  /*0d10*/  LOP3.LUT R4, R3, 0xfffffffc, RZ, 0xc0, !PT ;  /* 0xfffffffc03047812 */ /* 0x000fc400078ec0ff */
[----:B------:R-:W-:-:S03]  /*0d20*/  LEA.HI R0, R0, R10, RZ, 0x3 ;  /* 0x0000000a00007211 */ /* 0x000fc600078f18ff */
[----:B------:R-:W-:Y:S01]  /*0d30*/  IMAD.IADD R4, R10, 0x1, -R4 ;  /* 0x000000010a047824 */ /* 0x000fe200078e0a04 */
[----:B------:R-:W-:Y:S02]  /*0d40*/  LOP3.LUT R216, R0, 0xfffffff8, RZ, 0xc0, !PT ;  /* 0xfffffff800d87812 */ /* 0x000fe400078ec0ff */
[----:B------:R-:W-:Y:S02]  /*0d50*/  SHF.R.S32.HI R228, RZ, 0x3, R0 ;  /* 0x00000003ffe47819 */ /* 0x000fe40000011400 */
[--C-:B------:R-:W-:Y:S02]  /*0d60*/  SHF.R.S32.HI R19, RZ, 0x2, R3.reuse ;  /* 0x00000002ff137819 */ /* 0x100fe40000011403 */
[----:B------:R-:W-:Y:S02]  /*0d70*/  LEA.HI R0, R4, R4, RZ, 0x1 ;  /* 0x0000000404007211 */ /* 0x000fe400078f08ff */
[----:B------:R-:W-:Y:S01]  /*0d80*/  SHF.R.S32.HI R8, RZ, 0x1f, R3 ;  /* 0x0000001fff087819 */ /* 0x000fe20000011403 */
[----:B------:R-:W-:Y:S01]  /*0d90*/  VIADD R222, R19, 0x40 ;  /* 0x0000004013de7836 */ /* 0x000fe20000000000 */
[----:B------:R-:W-:Y:S01]  /*0da0*/  LOP3.LUT R3, R0, 0x1ffffffe, RZ, 0xc0, !PT ;  /* 0x1ffffffe00037812 */ /* 0x000fe200078ec0ff */
[----:B------:R-:W-:-:S04]  /*0db0*/  IMAD.IADD R216, R10, 0x1, -R216 ;  /* 0x000000010ad87824 */ /* 0x000fc800078e0ad8 */
[----:B------:R-:W-:Y:S01]  /*0dc0*/  IMAD.IADD R0, R4, 0x1, -R3 ;  /* 0x0000000104007824 */ /* 0x000fe200078e0a03 */
[----:B------:R-:W-:Y:S01]  /*0dd0*/  SHF.R.S32.HI R3, RZ, 0x1f, R222 ;  /* 0x0000001fff037819 */ /* 0x000fe200000114de */
[----:B------:R-:W-:-:S03]  /*0de0*/  IMAD.SHL.U32 R209, R216, 0x8, RZ ;  /* 0x00000008d8d17824 */ /* 0x000fc600078e00ff */
[----:B------:R-:W-:Y:S01]  /*0df0*/  LEA.HI R3, R3, R222, RZ, 0x3 ;  /* 0x000000de03037211 */ /* 0x000fe200078f18ff */
[----:B------:R-:W-:-:S04]  /*0e00*/  VIADD R215, R209, 0xc0 ;  /* 0x000000c0d1d77836 */ /* 0x000fc80000000000 */
[----:B------:R-:W-:Y:S02]  /*0e10*/  IMAD.SHL.U32 R3, R3, 0x40, RZ ;  /* 0x0000004003037824 */ /* 0x000fe400078e00ff */
[----:B------:R-:W-:-:S03]  /*0e20*/  IMAD R9, R5, 0x8, R2 ;  /* 0x0000000805097824 */ /* 0x000fc600078e0202 */
[----:B------:R-:W-:Y:S02]  /*0e30*/  LOP3.LUT R212, R3, 0xfffffe00, RZ, 0xc0, !PT ;  /* 0xfffffe0003d47812 */ /* 0x000fe400078ec0ff */
[----:B------:R-:W-:Y:S01]  /*0e40*/  SHF.R.S32.HI R3, RZ, 0x1f, R215 ;  /* 0x0000001fff037819 */ /* 0x000fe200000114d7 */
[----:B------:R-:W-:Y:S02]  /*0e50*/  IMAD.SHL.U32 R3, R9, 0x8, RZ ;  /* 0x0000000809037824 */ /* 0x000fe400078e00ff */
[----:B------:R-:W-:-:S03]  /*0e60*/  IMAD.SHL.U32 R210, R222, 0x40, RZ ;  /* 0x00000040ded27824 */ /* 0x000fc600078e00ff */
[----:B------:R0:W-:Y:S01]  /*0e70*/  STL [R1+0x4], R3 ;  /* 0x0000040301007387 */ /* 0x0001e20000100800 */
[----:B------:R-:W-:Y:S01]  /*0e80*/  IMAD.SHL.U32 R16, R4, 0x8, RZ ;  /* 0x0000000804107824 */ /* 0x000fe200078e00ff */
[----:B------:R-:W-:Y:S01]  /*0e90*/  LOP3.LUT R210, R210, 0x1c0, RZ, 0xc0, !PT ;  /* 0x000001c0d2d27812 */ /* 0x000fe200078ec0ff */
[----:B------:R-:W-:Y:S01]  /*0ea0*/  IMAD.SHL.U32 R22, R4, 0x4, RZ ;  /* 0x0000000404167824 */ /* 0x000fe200078e00ff */
[----:B------:R-:W-:Y:S02]  /*0eb0*/  SHF.R.S32.HI R4, RZ, 0x1f, R209 ;  /* 0x0000001fff047819 */ /* 0x000fe400000114d1 */
[----:B------:R-:W-:Y:S01]  /*0ec0*/  LEA.HI R8, R8, R19, RZ, 0x3 ;  /* 0x0000001308087211 */ /* 0x000fe200078f18ff */
[----:B------:R-:W-:Y:S01]  /*0ed0*/  VIADD R202, R22, 0x10 ;  /* 0x0000001016ca7836 */ /* 0x000fe20000000000 */
[----:B------:R-:W-:Y:S02]  /*0ee0*/  SHF.R.U32.HI R4, RZ, 0x3, R210 ;  /* 0x00000003ff047819 */ /* 0x000fe400000116d2 */
[----:B------:R-:W-:Y:S01]  /*0ef0*/  LOP3.LUT R7, R210, 0x38, R16, 0xf8, !PT ;  /* 0x00000038d2077812 */ /* 0x000fe200078ef810 */
[C---:B------:R-:W-:Y:S01]  /*0f00*/  VIADD R214, R209.reuse, 0x40 ;  /* 0x00000040d1d67836 */ /* 0x040fe20000000000 */
[----:B------:R-:W-:Y:S01]  /*0f10*/  LOP3.LUT R8, R8, 0xfffffff8, RZ, 0xc0, !PT ;  /* 0xfffffff808087812 */ /* 0x000fe200078ec0ff */
[----:B------:R-:W-:Y:S01]  /*0f20*/  VIADD R213, R209, 0x80 ;  /* 0x00000080d1d57836 */ /* 0x000fe20000000000 */
[----:B------:R-:W-:-:S02]  /*0f30*/  LOP3.LUT R5, R6, 0x7ffffffc, RZ, 0xc0, !PT ;  /* 0x7ffffffc06057812 */ /* 0x000fc400078ec0ff */
[----:B------:R-:W-:Y:S02]  /*0f40*/  LOP3.LUT R7, R212, R7, R4, 0xf6, !PT ;  /* 0x00000007d4077212 */ /* 0x000fe400078ef604 */
[----:B------:R-:W-:Y:S01]  /*0f50*/  SHF.R.S32.HI R231, RZ, 0x1f, R202 ;  /* 0x0000001fffe77819 */ /* 0x000fe200000114ca */
[----:B------:R-:W-:Y:S01]  /*0f60*/  IMAD.MOV.U32 R223, RZ, RZ, RZ ;  /* 0x000000ffffdf7224 */ /* 0x000fe200078e00ff */
[----:B------:R-:W-:Y:S01]  /*0f70*/  SHF.R.S32.HI R6, RZ, 0x1f, R214 ;  /* 0x0000001fff067819 */ /* 0x000fe200000114d6 */
[----:B------:R-:W-:Y:S01]  /*0f80*/  IMAD.MOV.U32 R2, RZ, RZ, RZ ;  /* 0x000000ffff027224 */ /* 0x000fe200078e00ff */
[----:B------:R-:W-:Y:S01]  /*0f90*/  CS2R R200, SRZ ;  /* 0x0000000000c87805 */ /* 0x000fe2000001ff00 */
[----:B------:R-:W-:Y:S01]  /*0fa0*/  IMAD.MOV.U32 R208, RZ, RZ, RZ ;  /* 0x000000ffffd07224 */ /* 0x000fe200078e00ff */
[----:B------:R-:W-:Y:S01]  /*0fb0*/  SHF.R.S32.HI R225, RZ, 0x1f, R19 ;  /* 0x0000001fffe17819 */ /* 0x000fe20000011413 */
[----:B------:R-:W-:Y:S01]  /*0fc0*/  IMAD.IADD R227, R19, 0x1, -R8 ;  /* 0x0000000113e37824 */ /* 0x000fe200078e0a08 */
[----:B------:R-:W-:Y:S01]  /*0fd0*/  SHF.R.S32.HI R17, RZ, 0x1f, R16 ;  /* 0x0000001fff117819 */ /* 0x000fe20000011410 */
[----:B------:R-:W-:Y:S01]  /*0fe0*/  IMAD.SHL.U32 R232, R202, 0x2, RZ ;  /* 0x00000002cae87824 */ /* 0x000fe200078e00ff */
[----:B------:R-:W-:Y:S01]  /*0ff0*/  SHF.R.S32.HI R6, RZ, 0x1f, R213 ;  /* 0x0000001fff067819 */ /* 0x000fe200000114d5 */
[----:B------:R-:W-:Y:S01]  /*1000*/  IMAD.IADD R236, R230, 0x1, -R5 ;  /* 0x00000001e6ec7824 */ /* 0x000fe200078e0a05 */
[----:B------:R-:W-:Y:S01]  /*1010*/  SHF.L.U64.HI R231, R202, 0x1, R231 ;  /* 0x00000001cae77819 */ /* 0x000fe200000102e7 */
[----:B------:R-:W-:-:S02]  /*1020*/  IMAD R233, R7, 0x2, R18 ;  /* 0x0000000207e97824 */ /* 0x000fc400078e0212 */
[----:B------:R-:W-:Y:S01]  /*1030*/  IMAD R237, R0, 0x8, R235 ;  /* 0x0000000800ed7824 */ /* 0x000fe200078e02eb */
[----:B0--3--:R-:W-:-:S07]  /*1040*/  LOP3.LUT R203, R11, 0x1, RZ, 0xfc, !PT ;  /* 0x000000010bcb7812 */ /* 0x009fce00078efcff */
.L_x_752:
[----:B0-----:R-:W0:Y:S02]  /*1050*/  LDC.64 R4, c[0x0][0xc88] ;  /* 0x00032200ff047b82 */ /* 0x001e240000000a00 */
[----:B0-----:R-:W-:-:S05]  /*1060*/  IMAD.WIDE R4, R91, 0x4, R4 ;  /* 0x000000045b047825 */ /* 0x001fca00078e0204 */
[----:B--2---:R-:W2:Y:S01]  /*1070*/  LDG.E R221, desc[UR40][R4.64] ;  /* 0x0000002804dd7981 */ /* 0x004ea2000c1e1900 */
[----:B------:R-:W-:Y:S05]  /*1080*/  YIELD ;  /* 0x0000000000007946 */ /* 0x000fea0003800000 */
[----:B------:R-:W-:Y:S01]  /*1090*/  ULDC.64 UR4, c[0x0][0xa28] ;  /* 0x00028a0000047ab9 */ /* 0x000fe20000000a00 */
[----:B------:R-:W-:Y:S01]  /*10a0*/  ULDC.64 UR8, c[0x0][0xa18] ;  /* 0x0002860000087ab9 */ /* 0x000fe20000000a00 */
[----:B------:R-:W-:Y:S01]  /*10b0*/  ISETP.NE.U32.AND P1, PT, RZ, UR4, PT ;  /* 0x00000004ff007c0c */ /* 0x000fe2000bf25070 */
[----:B------:R-:W-:Y:S01]  /*10c0*/  ULDC.64 UR6, c[0x0][0xa08] ;  /* 0x0002820000067ab9 */ /* 0x000fe20000000a00 */
[----:B------:R-:W-:Y:S01]  /*10d0*/  IMAD.MOV.U32 R3, RZ, RZ, RZ ;  /* 0x000000ffff037224 */ /* 0x000fe200078e00ff */
[----:B------:R-:W-:Y:S01]  /*10e0*/  ISETP.NE.U32.AND P0, PT, RZ, UR6, PT ;  /* 0x00000006ff007c0c */ /* 0x000fe2000bf05070 */
[----:B------:R-:W-:Y:S01]  /*10f0*/  IMAD.MOV.U32 R31, RZ, RZ, RZ ;  /* 0x000000ffff1f7224 */ /* 0x000fe200078e00ff */
[----:B------:R-:W-:-:S02]  /*1100*/  ISETP.NE.AND.EX P1, PT, RZ, UR5, PT, P1 ;  /* 0x00000005ff007c0c */ /* 0x000fc4000bf25310 */
[----:B------:R-:W-:Y:S02]  /*1110*/  ISETP.NE.AND.EX P0, PT, RZ, UR7, PT, P0 ;  /* 0x00000007ff007c0c */ /* 0x000fe4000bf05300 */
[----:B--2---:R-:W-:Y:S01]  /*1120*/  SHF.R.S32.HI R229, RZ, 0x1f, R221 ;  /* 0x0000001fffe57819 */ /* 0x004fe200000114dd */
[----:B------:R-:W-:-:S08]  /*1130*/  IMAD.SHL.U32 R219, R221, 0x4, RZ ;  /* 0x00000004dddb7824 */ /* 0x000fd000078e00ff */
[C---:B------:R-:W-:Y:S02]  /*1140*/  @P1 LEA R6, P2, R221.reuse, UR4, 0x2 ;  /* 0x00000004dd061c11 */ /* 0x040fe4000f8410ff */
[C-C-:B------:R-:W-:Y:S02]  /*1150*/  SHF.L.U64.HI R220, R221.reuse, 0x2, R229.reuse ;  /* 0x00000002dddc7819 */ /* 0x140fe400000102e5 */
[----:B------:R-:W-:Y:S02]  /*1160*/  @P1 LEA.HI.X R7, R221, UR5, R229, 0x2, P2 ;  /* 0x00000005dd071c11 */ /* 0x000fe400090f14e5 */
[----:B------:R-:W-:Y:S01]  /*1170*/  ISETP.NE.U32.AND P2, PT, RZ, UR8, PT ;  /* 0x00000008ff007c0c */ /* 0x000fe2000bf45070 */
[----:B------:R-:W-:Y:S01]  /*1180*/  ULDC UR4, c[0x0][0x288] ;  /* 0x0000a20000047ab9 */ /* 0x000fe20000000800 */
[----:B------:R-:W-:Y:S01]  /*1190*/  IADD3 R8, P3, R219, UR6, RZ ;  /* 0x00000006db087c10 */ /* 0x000fe2000ff7e0ff */
[----:B------:R0:W5:Y:S01]  /*11a0*/  @P1 LDG.E R3, desc[UR40][R6.64] ;  /* 0x0000002806031981 */ /* 0x000162000c1e1900 */
[----:B------:R-:W-:Y:S01]  /*11b0*/  ISETP.NE.AND.EX P2, PT, RZ, UR9, PT, P2 ;  /* 0x00000009ff007c0c */ /* 0x000fe2000bf45320 */
[----:B------:R-:W-:Y:S01]  /*11c0*/  IMAD.U32 R39, RZ, RZ, UR4 ;  /* 0x00000004ff277e24 */ /* 0x000fe2000f8e00ff */
[----:B------:R-:W-:Y:S01]  /*11d0*/  IADD3.X R9, R220, UR7, RZ, P3, !PT ;  /* 0x00000007dc097c10 */ /* 0x000fe20009ffe4ff */
[----:B------:R-:W-:-:S04]  /*11e0*/  ULDC.64 UR4, c[0x0][0x418] ;  /* 0x0001060000047ab9 */ /* 0x000fc80000000a00 */
[----:B------:R0:W5:Y:S06]  /*11f0*/  @P0 LDG.E R31, desc[UR40][R8.64] ;  /* 0x00000028081f0981 */ /* 0x00016c000c1e1900 */
[----:B------:R-:W-:-:S04]  /*1200*/  @P2 IADD3 R4, P1, R219, UR8, RZ ;  /* 0x00000008db042c10 */ /* 0x000fc8000ff3e0ff */
[----:B------:R-:W-:-:S05]  /*1210*/  @P2 IADD3.X R5, R220, UR9, RZ, P1, !PT ;  /* 0x00000009dc052c10 */ /* 0x000fca0008ffe4ff */
[----:B------:R0:W5:Y:S01]  /*1220*/  @P2 LDG.E R39, desc[UR40][R4.64] ;  /* 0x0000002804272981 */ /* 0x000162000c1e1900 */
[----:B------:R-:W-:-:S03]  /*1230*/  UISETP.NE.U32.AND UP0, UPT, UR4, URZ, UPT ;  /* 0x0000003f0400728c */ /* 0x000fc6000bf05070 */
[----:B------:R-:W-:Y:S01]  /*1240*/  ULDC UR4, c[0x0][0x424] ;  /* 0x0001090000047ab9 */ /* 0x000fe20000000800 */
[----:B------:R-:W-:-:S03]  /*1250*/  UISETP.NE.AND.EX UP0, UPT, UR5, URZ, UPT, UP0 ;  /* 0x0000003f0500728c */ /* 0x000fc6000bf05300 */
[----:B------:R-:W-:Y:S01]  /*1260*/  ULDC UR5, c[0x0][0x2f0] ;  /* 0x0000bc0000057ab9 */ /* 0x000fe20000000800 */
[----:B------:R-:W-:-:S04]  /*1270*/  USEL UR4, UR4, 0x1, UP0 ;  /* 0x0000000104047887 */ /* 0x000fc80008000000 */
[----:B------:R-:W-:-:S03]  /*1280*/  UIMAD UR4, UR4, UR5, URZ ;  /* 0x00000005040472a4 */ /* 0x000fc6000f8e023f */
[----:B------:R-:W-:Y:S02]  /*1290*/  ULDC UR5, c[0x0][0x348] ;  /* 0x0000d20000057ab9 */ /* 0x000fe40000000800 */
[----:B------:R-:W-:Y:S02]  /*12a0*/  IMAD.U32 R60, RZ, RZ, UR5 ;  /* 0x00000005ff3c7e24 */ /* 0x000fe4000f8e00ff */
[----:B------:R-:W-:Y:S02]  /*12b0*/  IMAD.U32 R28, RZ, RZ, UR4 ;  /* 0x00000004ff1c7e24 */ /* 0x000fe4000f8e00ff */
[----:B------:R-:W-:Y:S01]  /*12c0*/  IMAD.MOV.U32 R29, RZ, RZ, R221 ;  /* 0x000000ffff1d7224 */ /* 0x000fe200078e00dd */
[----:B0--34-:R-:W-:Y:S06]  /*12d0*/  @P2 BRA `(.L_x_620) ;  /* 0x0000000000242947 */ /* 0x019fec0003800000 */
[----:B------:R-:W-:Y:S02]  /*12e0*/  ULDC.64 UR4, c[0x0][0xa00] ;  /* 0x0002800000047ab9 */ /* 0x000fe40000000a00 */
[----:B------:R-:W-:-:S04]  /*12f0*/  ISETP.NE.U32.AND P1, PT, RZ, UR4, PT ;  /* 0x00000004ff007c0c */ /* 0x000fc8000bf25070 */
[----:B------:R-:W-:-:S13]  /*1300*/  ISETP.NE.AND.EX P1, PT, RZ, UR5, PT, P1 ;  /* 0x00000005ff007c0c */ /* 0x000fda000bf25310 */
[----:B------:R-:W-:Y:S05]  /*1310*/  @!P1 BRA `(.L_x_620) ;  /* 0x0000000000149947 */ /* 0x000fea0003800000 */
[----:B------:R-:W0:Y:S02]  /*1320*/  LDC.64 R4, c[0x0][0xa00] ;  /* 0x00028000ff047b82 */ /* 0x000e240000000a00 */
[----:B0-----:R-:W-:-:S05]  /*1330*/  IMAD.WIDE R4, R29, 0x4, R4 ;  /* 0x000000041d047825 */ /* 0x001fca00078e0204 */
[----:B-----5:R-:W2:Y:S04]  /*1340*/  LDG.E R39, desc[UR40][R4.64] ;  /* 0x0000002804277981 */ /* 0x020ea8000c1e1900 */
[----:B------:R-:W2:Y:S02]  /*1350*/  LDG.E R0, desc[UR40][R4.64+0x4] ;  /* 0x0000042804007981 */ /* 0x000ea4000c1e1900 */
[----:B--2---:R-:W-:-:S07]  /*1360*/  IMAD.IADD R39, R0, 0x1, -R39 ;  /* 0x0000000100277824 */ /* 0x004fce00078e0a27 */
.L_x_620:
[----:B------:R-:W-:Y:S01]  /*1370*/  ULDC.64 UR4, c[0x0][0xa20] ;  /* 0x0002880000047ab9 */ /* 0x000fe20000000a00 */
[----:B------:R-:W-:Y:S01]  /*1380*/  IMAD.MOV.U32 R224, RZ, RZ, R89 ;  /* 0x000000ffffe07224 */ /* 0x000fe200078e0059 */
[----:B------:R-:W-:Y:S01]  /*1390*/  ISETP.NE.U32.AND P1, PT, RZ, UR4, PT ;  /* 0x00000004ff007c0c */ /* 0x000fe2000bf25070 */
[----:B------:R-:W-:-:S03]  /*13a0*/  IMAD.MOV.U32 R218, RZ, RZ, R90 ;  /* 0x000000ffffda7224 */ /* 0x000fc600078e005a */
[----:B------:R-:W-:-:S13]  /*13b0*/  ISETP.NE.AND.EX P1, PT, RZ, UR5, PT, P1 ;  /* 0x00000005ff007c0c */ /* 0x000fda000bf25310 */
[----:B------:R-:W-:Y:S05]  /*13c0*/  @!P1 BRA `(.L_x_621) ;  /* 0x0000000000109947 */ /* 0x000fea0003800000 */
[----:B------:R-:W-:-:S04]  /*13d0*/  IADD3 R4, P0, R219, UR4, RZ ;  /* 0x00000004db047c10 */ /* 0x000fc8000ff1e0ff */
[----:B------:R-:W-:-:S05]  /*13e0*/  IADD3.X R5, R220, UR5, RZ, P0, !PT ;  /* 0x00000005dc057c10 */ /* 0x000fca00087fe4ff */
[----:B------:R0:W5:Y:S01]  /*13f0*/  LDG.E R28, desc[UR40][R4.64] ;  /* 0x00000028041c7981 */ /* 0x000162000c1e1900 */
[----:B------:R-:W-:Y:S05]  /*1400*/  BRA `(.L_x_622) ;  /* 0x0000000000107947 */ /* 0x000fea0003800000 */
.L_x_621:
[----:B------:R-:W-:Y:S05]  /*1410*/  @!P0 BRA `(.L_x_622) ;  /* 0x00000000000c8947 */ /* 0x000fea0003800000 */
[----:B------:R-:W2:Y:S04]  /*1420*/  LDG.E R5, desc[UR40][R8.64] ;  /* 0x0000002808057981 */ /* 0x000ea8000c1e1900 */
[----:B------:R-:W2:Y:S02]  /*1430*/  LDG.E R28, desc[UR40][R8.64+0x4] ;  /* 0x00000428081c7981 */ /* 0x000ea4000c1e1900 */
[----:B--2---:R-:W-:-:S07]  /*1440*/  IMAD.IADD R28, R28, 0x1, -R5 ;  /* 0x000000011c1c7824 */ /* 0x004fce00078e0a05 */
.L_x_622:
[----:B------:R-:W-:Y:S02]  /*1450*/  ULDC.64 UR4, c[0x0][0xa10] ;  /* 0x0002840000047ab9 */ /* 0x000fe40000000a00 */
[----:B------:R-:W-:-:S04]  /*1460*/  ISETP.NE.U32.AND P0, PT, RZ, UR4, PT ;  /* 0x00000004ff007c0c */ /* 0x000fc8000bf05070 */
[----:B------:R-:W-:Y:S01]  /*1470*/  ISETP.NE.AND.EX P0, PT, RZ, UR5, PT, P0 ;  /* 0x00000005ff007c0c */ /* 0x000fe2000bf05300 */
[----:B-----5:R-:W-:Y:S01]  /*1480*/  IMAD.IADD R3, R28, 0x1, -R3 ;  /* 0x000000011c037824 */ /* 0x020fe200078e0a03 */
[----:B------:R-:W-:-:S11]  /*1490*/  ULDC.64 UR4, c[0x0][0xa30] ;  /* 0x00028c0000047ab9 */ /* 0x000fd60000000a00 */
[----:B0-----:R-:W0:Y:S02]  /*14a0*/  @P0 LDC.64 R4, c[0x0][0xa10] ;  /* 0x00028400ff040b82 */ /* 0x001e240000000a00 */
[----:B0-----:R-:W-:-:S05]  /*14b0*/  @P0 IMAD.WIDE R4, R29, 0x4, R4 ;  /* 0x000000041d040825 */ /* 0x001fca00078e0204 */
[----:B------:R-:W2:Y:S04]  /*14c0*/  @P0 LDG.E R0, desc[UR40][R4.64] ;  /* 0x0000002804000981 */ /* 0x000ea8000c1e1900 */
[----:B------:R0:W2:Y:S01]  /*14d0*/  @P0 LDG.E R9, desc[UR40][R4.64+0x4] ;  /* 0x0000042804090981 */ /* 0x0000a2000c1e1900 */
[----:B------:R-:W-:Y:S01]  /*14e0*/  ISETP.NE.U32.AND P1, PT, RZ, UR4, PT ;  /* 0x00000004ff007c0c */ /* 0x000fe2000bf25070 */
[----:B------:R-:W-:-:S03]  /*14f0*/  IMAD.MOV.U32 R38, RZ, RZ, R28 ;  /* 0x000000ffff267224 */ /* 0x000fc600078e001c */
[----:B------:R-:W-:Y:S01]  /*1500*/  ISETP.NE.AND.EX P1, PT, RZ, UR5, PT, P1 ;  /* 0x00000005ff007c0c */ /* 0x000fe2000bf25310 */
[----:B0-----:R-:W-:-:S05]  /*1510*/  IMAD.MOV R4, RZ, RZ, -R3 ;  /* 0x000000ffff047224 */ /* 0x001fca00078e0a03 */
[----:B------:R-:W-:-:S07]  /*1520*/  VIMNMX R4, RZ, R4, !PT ;  /* 0x00000004ff047248 */ /* 0x000fce0007fe0100 */
[----:B------:R-:W-:-:S04]  /*1530*/  @P1 IADD3 R6, P2, R219, UR4, RZ ;  /* 0x00000004db061c10 */ /* 0x000fc8000ff5e0ff */
[----:B------:R-:W-:-:S05]  /*1540*/  @P1 IADD3.X R7, R220, UR5, RZ, P2, !PT ;  /* 0x00000005dc071c10 */ /* 0x000fca00097fe4ff */
[----:B------:R0:W5:Y:S01]  /*1550*/  @P1 LDG.E R38, desc[UR40][R6.64] ;  /* 0x0000002806261981 */ /* 0x000162000c1e1900 */
[----:B--2---:R-:W-:-:S04]  /*1560*/  @P0 IMAD.IADD R60, R9, 0x1, -R0 ;  /* 0x00000001093c0824 */ /* 0x004fc800078e0a00 */
[----:B------:R-:W-:-:S04]  /*1570*/  IMAD.IADD R172, R3, 0x1, R60 ;  /* 0x0000000103ac7824 */ /* 0x000fc800078e023c */
[----:B------:R-:W-:-:S04]  /*1580*/  VIADD R0, R172, 0x5f ;  /* 0x0000005fac007836 */ /* 0x000fc80000000000 */
[----:B------:R-:W-:-:S05]  /*1590*/  IMAD.HI R0, R0, 0x2aaaaaab, RZ ;  /* 0x2aaaaaab00007827 */ /* 0x000fca00078e02ff */
[----:B------:R-:W-:-:S04]  /*15a0*/  SHF.R.U32.HI R173, RZ, 0x1f, R0 ;  /* 0x0000001fffad7819 */ /* 0x000fc80000011600 */
[----:B------:R-:W-:-:S05]  /*15b0*/  LEA.HI.SX32 R173, R0, R173, 0x1c ;  /* 0x000000ad00ad7211 */ /* 0x000fca00078fe2ff */
[----:B------:R-:W-:-:S05]  /*15c0*/  IMAD R3, R173, 0x60, -R3 ;  /* 0x00000060ad037824 */ /* 0x000fca00078e0a03 */
[----:B------:R-:W-:-:S04]  /*15d0*/  VIMNMX R3, R3, R60, PT ;  /* 0x0000003c03037248 */ /* 0x000fc80003fe0100 */
[----:B------:R-:W-:Y:S01]  /*15e0*/  ISETP.GT.AND P0, PT, R3, R4, PT ;  /* 0x000000040300720c */ /* 0x000fe20003f04270 */
[----:B------:R-:W-:-:S05]  /*15f0*/  IMAD.WIDE.U32 R4, R4, -0x55555555, RZ ;  /* 0xaaaaaaab04047825 */ /* 0x000fca00078e00ff */
[----:B------:R-:W-:-:S05]  /*1600*/  SHF.R.U32.HI R27, RZ, 0x6, R5 ;  /* 0x00000006ff1b7819 */ /* 0x000fca0000011605 */
[----:B------:R-:W-:Y:S02]  /*1610*/  IMAD.MOV.U32 R26, RZ, RZ, R27 ;  /* 0x000000ffff1a7224 */ /* 0x000fe400078e001b */
[----:B------:R-:W-:-:S04]  /*1620*/  @P0 VIADD R0, R3, 0x5f ;  /* 0x0000005f03000836 */ /* 0x000fc80000000000 */
[----:B------:R-:W-:-:S05]  /*1630*/  @P0 IMAD.HI R0, R0, 0x2aaaaaab, RZ ;  /* 0x2aaaaaab00000827 */ /* 0x000fca00078e02ff */
[----:B------:R-:W-:-:S04]  /*1640*/  @P0 SHF.R.U32.HI R3, RZ, 0x1f, R0 ;  /* 0x0000001fff030819 */ /* 0x000fc80000011600 */
[----:B------:R-:W-:Y:S02]  /*1650*/  @P0 LEA.HI.SX32 R26, R0, R3, 0x1c ;  /* 0x00000003001a0211 */ /* 0x000fe400078fe2ff */
[----:B------:R-:W-:Y:S02]  /*1660*/  PLOP3.LUT P0, PT, PT, PT, PT, 0x80, 0x0 ;  /* 0x000000000000781c */ /* 0x000fe40003f0f070 */
[----:B------:R-:W-:-:S13]  /*1670*/  ISETP.GT.AND P1, PT, R26, R27, PT ;  /* 0x0000001b1a00720c */ /* 0x000fda0003f24270 */
[----:B0-----:R-:W-:Y:S05]  /*1680*/  @!P1 BRA `(.L_x_623) ;  /* 0x0000004000749947 */ /* 0x001fea0003800000 */
[----:B------:R-:W-:Y:S01]  /*1690*/  VIADD R25, R18, 0x1c400 ;  /* 0x0001c40012197836 */ /* 0x000fe20000000000 */
[----:B------:R-:W-:Y:S04]  /*16a0*/  BSSY B6, `(.L_x_624) ;  /* 0x0000013000067945 */ /* 0x000fe80003800000 */
[----:B------:R-:W-:-:S13]  /*16b0*/  LOP3.LUT P0, RZ, R25, 0x3ff, RZ, 0xc0, !PT ;  /* 0x000003ff19ff7812 */ /* 0x000fda000780c0ff */
[----:B------:R-:W-:Y:S05]  /*16c0*/  @!P0 BRA `(.L_x_625) ;  /* 0x0000000000408947 */ /* 0x000fea0003800000 */
        /* <DEDUP_REMOVED lines=15> */
[----:B-1---5:R-:W-:Y:S05]  /*17c0*/  CALL.ABS.NOINC R14 ;  /* 0x000000000e007343 */ /* 0x022fea0003c00000 */
.L_x_625:
[----:B------:R-:W-:Y:S05]  /*17d0*/  BSYNC B6 ;  /* 0x0000000000067941 */ /* 0x000fea0003800000 */
.L_x_624:
        /* <DEDUP_REMOVED lines=20> */
.L_x_627:
[----:B------:R-:W-:Y:S05]  /*1920*/  BSYNC B6 ;  /* 0x0000000000067941 */ /* 0x000fea0003800000 */
.L_x_626:
[----:B------:R-:W-:Y:S01]  /*1930*/  ULDC.64 UR4, c[0x0][0x9f8] ;  /* 0x00027e0000047ab9 */ /* 0x000fe20000000a00 */
[----:B------:R-:W0:Y:S01]  /*1940*/  S2R R32, SR_TID.X ;  /* 0x0000000000207919 */ /* 0x000e220000002100 */
[----:B------:R-:W-:Y:S01]  /*1950*/  ISETP.NE.U32.AND P0, PT, RZ, UR4, PT ;  /* 0x00000004ff007c0c */ /* 0x000fe2000bf05070 */
[----:B------:R-:W1:Y:S01]  /*1960*/  LDC.64 R8, c[0x0][0x300] ;  /* 0x0000c000ff087b82 */ /* 0x000e620000000a00 */
[----:B------:R-:W-:Y:S01]  /*1970*/  IMAD.IADD R58, R31, 0x1, R28 ;  /* 0x000000011f3a7824 */ /* 0x000fe200078e021c */
[----:B------:R-:W-:Y:S01]  /*1980*/  ULDC.64 UR6, c[0x0][0xa08] ;  /* 0x0002820000067ab9 */ /* 0x000fe20000000a00 */
[----:B------:R-:W-:Y:S02]  /*1990*/  ISETP.NE.AND.EX P0, PT, RZ, UR5, PT, P0 ;  /* 0x00000005ff007c0c */ /* 0x000fe4000bf05300 */
[----:B------:R-:W-:Y:S01]  /*19a0*/  SHF.R.S32.HI R11, RZ, 0x1f, R90 ;  /* 0x0000001fff0b7819 */ /* 0x000fe2000001145a */
[----:B------:R-:W-:Y:S02]  /*19b0*/  VIADD R62, R16, 0x20 ;  /* 0x00000020103e7836 */ /* 0x000fe40000000000 */
[----:B------:R-:W2:Y:S08]  /*19c0*/  LDC.64 R56, c[0x0][0x3f8] ;  /* 0x0000fe00ff387b82 */ /* 0x000eb00000000a00 */
[----:B------:R-:W-:Y:S01]  /*19d0*/  @P0 IADD3 R4, P1, R219, UR4, RZ ;  /* 0x00000004db040c10 */ /* 0x000fe2000ff3e0ff */
[----:B------:R-:W3:Y:S03]  /*19e0*/  LDC R43, c[0x0][0x3f4] ;  /* 0x0000fd00ff2b7b82 */ /* 0x000ee60000000800 */
[----:B------:R-:W-:Y:S01]  /*19f0*/  @P0 IADD3.X R5, R220, UR5, RZ, P1, !PT ;  /* 0x00000005dc050c10 */ /* 0x000fe20008ffe4ff */
[----:B------:R-:W-:-:S04]  /*1a00*/  ULDC.64 UR4, c[0x0][0x308] ;  /* 0x0000c20000047ab9 */ /* 0x000fc80000000a00 */
[----:B------:R4:W3:Y:S01]  /*1a10*/  @P0 LDG.E R29, desc[UR40][R4.64] ;  /* 0x00000028041d0981 */ /* 0x0008e2000c1e1900 */
[----:B------:R-:W-:Y:S01]  /*1a20*/  SHF.R.S32.HI R40, RZ, 0x1f, R58 ;  /* 0x0000001fff287819 */ /* 0x000fe2000001143a */
[-C--:B-1----:R-:W-:Y:S01]  /*1a30*/  IMAD.WIDE.U32 R6, R58, R8.reuse, RZ ;  /* 0x000000083a067225 */ /* 0x082fe200078e00ff */
[----:B------:R-:W-:Y:S01]  /*1a40*/  ISETP.NE.U32.AND P0, PT, RZ, UR6, PT ;  /* 0x00000006ff007c0c */ /* 0x000fe2000bf05070 */
[----:B------:R-:W1:Y:S01]  /*1a50*/  LDC.64 R14, c[0x0][0x408] ;  /* 0x00010200ff0e7b82 */ /* 0x000e620000000a00 */
[----:B0-----:R-:W-:Y:S01]  /*1a60*/  SHF.R.U32.HI R42, RZ, 0x7, R32 ;  /* 0x00000007ff2a7819 */ /* 0x001fe20000011620 */
[-C--:B------:R-:W-:Y:S01]  /*1a70*/  IMAD R0, R40, R8.reuse, RZ ;  /* 0x0000000828007224 */ /* 0x080fe200078e02ff */
[----:B------:R-:W-:Y:S01]  /*1a80*/  ISETP.NE.AND.EX P0, PT, RZ, UR7, PT, P0 ;  /* 0x00000007ff007c0c */ /* 0x000fe2000bf05300 */
[----:B------:R-:W-:Y:S01]  /*1a90*/  IMAD R10, R225, R8, RZ ;  /* 0x00000008e10a7224 */ /* 0x000fe200078e02ff */
[----:B------:R-:W-:Y:S01]  /*1aa0*/  ISETP.NE.AND P6, PT, R42, 0x1, PT ;  /* 0x000000012a00780c */ /* 0x000fe20003fc5270 */
[----:B------:R-:W-:Y:S01]  /*1ab0*/  IMAD R3, R58, R9, R0 ;  /* 0x000000093a037224 */ /* 0x000fe200078e0200 */
[----:B------:R-:W-:Y:S01]  /*1ac0*/  SHF.L.U64.HI R67, R8, 0x6, R9 ;  /* 0x0000000608437819 */ /* 0x000fe20000010209 */
[----:B------:R-:W-:Y:S01]  /*1ad0*/  VIADD R63, R16, 0x40 ;  /* 0x00000040103f7836 */ /* 0x000fe20000000000 */
[----:B--2---:R-:W-:Y:S01]  /*1ae0*/  SHF.L.U64.HI R72, R56, 0x6, R57 ;  /* 0x0000000638487819 */ /* 0x004fe20000010239 */
[----:B------:R-:W-:Y:S01]  /*1af0*/  IMAD.IADD R7, R7, 0x1, R3 ;  /* 0x0000000107077824 */ /* 0x000fe200078e0203 */
[----:B------:R-:W-:Y:S01]  /*1b00*/  SHF.R.S32.HI R75, RZ, 0x1f, R222 ;  /* 0x0000001fff4b7819 */ /* 0x000fe200000114de */
[----:B------:R-:W-:-:S02]  /*1b10*/  IMAD R3, R11, UR4, RZ ;  /* 0x000000040b037c24 */ /* 0x000fc4000f8e02ff */
[----:B----4-:R-:W-:-:S04]  /*1b20*/  IMAD.WIDE.U32 R4, R90, UR4, R6 ;  /* 0x000000045a047c25 */ /* 0x010fc8000f8e0006 */
[----:B------:R-:W-:Y:S01]  /*1b30*/  IMAD R3, R90, UR5, R3 ;  /* 0x000000055a037c24 */ /* 0x000fe2000f8e0203 */
[----:B------:R-:W-:Y:S01]  /*1b40*/  ULDC.64 UR4, c[0x0][0x310] ;  /* 0x0000c40000047ab9 */ /* 0x000fe20000000a00 */
[----:B------:R-:W-:-:S04]  /*1b50*/  IMAD.WIDE.U32 R6, R19, R8, R16 ;  /* 0x0000000813067225 */ /* 0x000fc800078e0010 */
[----:B------:R-:W-:Y:S01]  /*1b60*/  IMAD.IADD R5, R5, 0x1, R3 ;  /* 0x0000000105057824 */ /* 0x000fe200078e0203 */
[----:B-1----:R-:W-:Y:S01]  /*1b70*/  SHF.L.U64.HI R69, R14, 0x6, R15 ;  /* 0x000000060e457819 */ /* 0x002fe2000001020f */
[C---:B------:R-:W-:Y:S02]  /*1b80*/  VIADD R64, R16.reuse, 0x60 ;  /* 0x0000006010407836 */ /* 0x040fe40000000000 */
[C---:B------:R-:W-:Y:S02]  /*1b90*/  VIADD R12, R16.reuse, 0xc0 ;  /* 0x000000c0100c7836 */ /* 0x040fe40000000000 */
[C---:B------:R-:W-:Y:S02]  /*1ba0*/  VIADD R65, R16.reuse, 0x80 ;  /* 0x0000008010417836 */ /* 0x040fe40000000000 */
[C---:B------:R-:W-:Y:S02]  /*1bb0*/  VIADD R66, R16.reuse, 0xa0 ;  /* 0x000000a010427836 */ /* 0x040fe40000000000 */
[----:B------:R-:W-:-:S02]  /*1bc0*/  VIADD R23, R16, 0xe0 ;  /* 0x000000e010177836 */ /* 0x000fc40000000000 */
[----:B------:R-:W-:Y:S02]  /*1bd0*/  IMAD R28, R225, R56, RZ ;  /* 0x00000038e11c7224 */ /* 0x000fe400078e02ff */
[----:B------:R-:W-:Y:S02]  /*1be0*/  IMAD.SHL.U32 R71, R227, 0x40, RZ ;  /* 0x00000040e3477824 */ /* 0x000fe400078e00ff */
[----:B------:R-:W-:Y:S02]  /*1bf0*/  IMAD R35, R19, R57, R28 ;  /* 0x0000003913237224 */ /* 0x000fe400078e021c */
[----:B------:R-:W-:Y:S01]  /*1c00*/  IMAD.MOV.U32 R77, RZ, RZ, 0x20 ;  /* 0x00000020ff4d7424 */ /* 0x000fe200078e00ff */
[----:B------:R-:W-:Y:S01]  /*1c10*/  LOP3.LUT R71, R71, 0x1c0, RZ, 0xc0, !PT ;  /* 0x000001c047477812 */ /* 0x000fe200078ec0ff */
[----:B------:R-:W-:Y:S01]  /*1c20*/  VIADD R76, R42, 0x8 ;  /* 0x000000082a4c7836 */ /* 0x000fe20000000000 */
[----:B------:R-:W-:Y:S01]  /*1c30*/  SHF.R.U32.HI R42, RZ, 0x3, R210 ;  /* 0x00000003ff2a7819 */ /* 0x000fe200000116d2 */
[----:B------:R-:W-:Y:S01]  /*1c40*/  IMAD.SHL.U32 R68, R8, 0x40, RZ ;  /* 0x0000004008447824 */ /* 0x000fe200078e00ff */
[----:B------:R-:W-:Y:S01]  /*1c50*/  SHF.R.U32.HI R74, RZ, 0x3, R71 ;  /* 0x00000003ff4a7819 */ /* 0x000fe20000011647 */
[----:B------:R-:W-:-:S02]  /*1c60*/  IMAD R81, R15, 0x60, RZ ;  /* 0x000000600f517824 */ /* 0x000fc400078e02ff */
[----:B------:R-:W-:Y:S02]  /*1c70*/  IMAD.SHL.U32 R70, R14, 0x40, RZ ;  /* 0x000000400e467824 */ /* 0x000fe400078e00ff */
[----:B------:R-:W-:Y:S02]  /*1c80*/  IMAD.SHL.U32 R73, R56, 0x40, RZ ;  /* 0x0000004038497824 */ /* 0x000fe400078e00ff */
[----:B---3--:R-:W-:Y:S01]  /*1c90*/  IMAD.SHL.U32 R78, R43, 0x2, RZ ;  /* 0x000000022b4e7824 */ /* 0x008fe200078e00ff */
[----:B------:R-:W-:Y:S02]  /*1ca0*/  SHF.R.S32.HI R0, RZ, 0x1f, R29 ;  /* 0x0000001fff007819 */ /* 0x000fe4000001141d */
[----:B------:R-:W-:Y:S01]  /*1cb0*/  SEL R21, R29, RZ, !P0 ;  /* 0x000000ff1d157207 */ /* 0x000fe20004000000 */
[----:B------:R-:W-:Y:S01]  /*1cc0*/  IMAD.WIDE.U32 R28, R19, R56, R16 ;  /* 0x00000038131c7225 */ /* 0x000fe200078e0010 */
[----:B------:R-:W-:-:S03]  /*1cd0*/  SEL R20, R0, RZ, !P0 ;  /* 0x000000ff00147207 */ /* 0x000fc60004000000 */
[----:B------:R-:W-:-:S04]  /*1ce0*/  IMAD.WIDE.U32 R4, R21, UR4, R4 ;  /* 0x0000000415047c25 */ /* 0x000fc8000f8e0004 */
[----:B------:R-:W-:Y:S01]  /*1cf0*/  IMAD R0, R20, UR4, RZ ;  /* 0x0000000414007c24 */ /* 0x000fe2000f8e02ff */
[----:B------:R-:W-:Y:S01]  /*1d00*/  IADD3 R61, P0, R4, R6, RZ ;  /* 0x00000006043d7210 */ /* 0x000fe20007f1e0ff */
[----:B------:R-:W-:Y:S02]  /*1d10*/  IMAD.IADD R29, R35, 0x1, R29 ;  /* 0x00000001231d7824 */ /* 0x000fe400078e021d */
[----:B------:R-:W-:Y:S01]  /*1d20*/  IMAD R3, R21, UR5, R0 ;  /* 0x0000000515037c24 */ /* 0x000fe2000f8e0200 */
[----:B------:R-:W-:Y:S05]  /*1d30*/  @!P6 WARPSYNC.ALL ;  /* 0x000000000000e948 */ /* 0x000fea0003800000 */
[----:B------:R-:W-:Y:S01]  /*1d40*/  ULDC UR4, c[0x0][0x320] ;  /* 0x0000c80000047ab9 */ /* 0x000fe20000000800 */
[----:B------:R-:W-:Y:S01]  /*1d50*/  IMAD R0, R19, R9, R10 ;  /* 0x0000000913007224 */ /* 0x000fe200078e020a */
[----:B------:R-:W-:Y:S01]  /*1d60*/  @!P6 BAR.SYNC.DEFER_BLOCKING 0x9, 0x100 ;  /* 0x024400000000eb1d */ /* 0x000fe20000010000 */
[----:B------:R-:W-:Y:S01]  /*1d70*/  IMAD.IADD R3, R5, 0x1, R3 ;  /* 0x0000000105037824 */ /* 0x000fe200078e0203 */
[----:B------:R-:W-:Y:S01]  /*1d80*/  ISETP.GE.AND P1, PT, R62, UR4, PT ;  /* 0x000000043e007c0c */ /* 0x000fe2000bf26270 */
[----:B-----5:R-:W-:Y:S01]  /*1d90*/  IMAD.WIDE.U32 R36, R38, R56, R28 ;  /* 0x0000003826247225 */ /* 0x020fe200078e001c */
[----:B------:R-:W-:-:S02]  /*1da0*/  ISETP.GE.AND P2, PT, R12, UR4, PT ;  /* 0x000000040c007c0c */ /* 0x000fc4000bf46270 */
[----:B------:R-:W-:Y:S01]  /*1db0*/  SEL R6, RZ, 0xffffffff, P1 ;  /* 0xffffffffff067807 */ /* 0x000fe20000800000 */
[----:B------:R-:W-:Y:S01]  /*1dc0*/  ULDC.64 UR6, c[0x0][0x330] ;  /* 0x0000cc0000067ab9 */ /* 0x000fe20000000a00 */
[----:B------:R-:W-:Y:S01]  /*1dd0*/  IADD3.X R0, R3, R7, R0, P0, !PT ;  /* 0x0000000703007210 */ /* 0x000fe200007fe400 */
[----:B------:R-:W-:Y:S01]  /*1de0*/  IMAD R7, R11, UR6, RZ ;  /* 0x000000060b077c24 */ /* 0x000fe2000f8e02ff */
[----:B------:R-:W-:Y:S01]  /*1df0*/  ISETP.GE.AND P0, PT, R16, UR4, PT ;  /* 0x0000000410007c0c */ /* 0x000fe2000bf06270 */
[----:B------:R-:W-:Y:S01]  /*1e00*/  IMAD.SHL.U32 R11, R6, 0x2, RZ ;  /* 0x00000002060b7824 */ /* 0x000fe200078e00ff */
[----:B------:R-:W-:Y:S01]  /*1e10*/  ISETP.GE.AND P1, PT, R64, UR4, PT ;  /* 0x0000000440007c0c */ /* 0x000fe2000bf26270 */
[C---:B------:R-:W-:Y:S01]  /*1e20*/  IMAD R13, R90.reuse, UR7, R7 ;  /* 0x000000075a0d7c24 */ /* 0x040fe2000f8e0207 */
[----:B------:R-:W-:Y:S01]  /*1e30*/  SEL R10, RZ, 0x1, P0 ;  /* 0x00000001ff0a7807 */ /* 0x000fe20000000000 */
[----:B------:R-:W-:Y:S01]  /*1e40*/  IMAD.WIDE.U32 R6, R90, UR6, R16 ;  /* 0x000000065a067c25 */ /* 0x000fe2000f8e0010 */
[----:B------:R-:W-:-:S02]  /*1e50*/  ISETP.GE.AND P0, PT, R63, UR4, PT ;  /* 0x000000043f007c0c */ /* 0x000fc4000bf06270 */
[----:B------:R-:W-:Y:S01]  /*1e60*/  LOP3.LUT R10, R11, 0x2, R10, 0xe2, !PT ;  /* 0x000000020b0a7812 */ /* 0x000fe200078ee20a */
[----:B------:R-:W-:Y:S01]  /*1e70*/  IMAD.IADD R7, R7, 0x1, R13 ;  /* 0x0000000107077824 */ /* 0x000fe200078e020d */
[----:B------:R-:W-:Y:S02]  /*1e80*/  SEL R11, RZ, 0x4, P0 ;  /* 0x00000004ff0b7807 */ /* 0x000fe40000000000 */
[----:B------:R-:W-:Y:S02]  /*1e90*/  SEL R12, RZ, 0x8, P1 ;  /* 0x00000008ff0c7807 */ /* 0x000fe40000800000 */
[----:B------:R-:W-:Y:S02]  /*1ea0*/  ISETP.GE.AND P0, PT, R65, UR4, PT ;  /* 0x0000000441007c0c */ /* 0x000fe4000bf06270 */
[----:B------:R-:W-:Y:S02]  /*1eb0*/  ISETP.GE.AND P1, PT, R66, UR4, PT ;  /* 0x0000000442007c0c */ /* 0x000fe4000bf26270 */
[----:B------:R-:W-:-:S02]  /*1ec0*/  LOP3.LUT R10, R12, R10, R11, 0xfe, !PT ;  /* 0x0000000a0c0a7212 */ /* 0x000fc400078efe0b */
[----:B------:R-:W-:Y:S02]  /*1ed0*/  SEL R11, RZ, 0x10, P0 ;  /* 0x00000010ff0b7807 */ /* 0x000fe40000000000 */
[----:B------:R-:W-:Y:S02]  /*1ee0*/  SEL R12, RZ, 0x20, P1 ;  /* 0x00000020ff0c7807 */ /* 0x000fe40000800000 */
[----:B------:R-:W-:Y:S01]  /*1ef0*/  ISETP.GE.AND P3, PT, R23, UR4, PT ;  /* 0x0000000417007c0c */ /* 0x000fe2000bf66270 */
[----:B------:R-:W-:Y:S01]  /*1f00*/  ULDC.64 UR4, c[0x0][0x338] ;  /* 0x0000ce0000047ab9 */ /* 0x000fe20000000a00 */
[----:B------:R-:W-:Y:S01]  /*1f10*/  LOP3.LUT R11, R12, R10, R11, 0xfe, !PT ;  /* 0x0000000a0c0b7212 */ /* 0x000fe200078efe0b */
[----:B------:R-:W-:Y:S01]  /*1f20*/  IMAD R12, R20, UR4, RZ ;  /* 0x00000004140c7c24 */ /* 0x000fe2000f8e02ff */
[----:B------:R-:W-:Y:S01]  /*1f30*/  SEL R10, RZ, 0x40, P2 ;  /* 0x00000040ff0a7807 */ /* 0x000fe20001000000 */
[C---:B------:R-:W-:Y:S01]  /*1f40*/  IMAD.WIDE.U32 R6, R21.reuse, UR4, R6 ;  /* 0x0000000415067c25 */ /* 0x040fe2000f8e0006 */
[----:B------:R-:W-:Y:S01]  /*1f50*/  ISETP.GE.AND P0, PT, R16, R43, PT ;  /* 0x0000002b1000720c */ /* 0x000fe20003f06270 */
[----:B------:R-:W-:Y:S01]  /*1f60*/  ULDC UR4, c[0x0][0x2f4] ;  /* 0x0000bd0000047ab9 */ /* 0x000fe20000000800 */
[----:B------:R-:W-:Y:S01]  /*1f70*/  SHF.R.S32.HI R23, RZ, 0x1f, R22 ;  /* 0x0000001fff177819 */ /* 0x000fe20000011416 */
[----:B------:R-:W-:Y:S01]  /*1f80*/  IMAD R41, R21, UR5, R12 ;  /* 0x0000000515297c24 */ /* 0x000fe2000f8e020c */
[----:B------:R-:W-:Y:S01]  /*1f90*/  LOP3.LUT R96, R11, R10, RZ, 0xfc, !PT ;  /* 0x0000000a0b607212 */ /* 0x000fe200078efcff */
[-C--:B------:R-:W-:Y:S01]  /*1fa0*/  IMAD R10, R225, R14.reuse, RZ ;  /* 0x0000000ee10a7224 */ /* 0x080fe200078e02ff */
[----:B------:R-:W-:Y:S01]  /*1fb0*/  SEL R33, R43, RZ, P0 ;  /* 0x000000ff2b217207 */ /* 0x000fe20000000000 */
[----:B------:R-:W-:Y:S01]  /*1fc0*/  IMAD.WIDE.U32 R12, R19, R14, R22 ;  /* 0x0000000e130c7225 */ /* 0x000fe200078e0016 */
[----:B------:R-:W-:-:S02]  /*1fd0*/  LOP3.LUT R29, R71, 0x18, R16, 0xf8, !PT ;  /* 0x00000018471d7812 */ /* 0x000fc400078ef810 */
[----:B------:R-:W-:Y:S01]  /*1fe0*/  LOP3.LUT P1, RZ, R227, 0x4, RZ, 0xc0, !PT ;  /* 0x00000004e3ff7812 */ /* 0x000fe2000782c0ff */
[----:B------:R-:W-:Y:S01]  /*1ff0*/  IMAD R31, R19, R15, R10 ;  /* 0x0000000f131f7224 */ /* 0x000fe200078e020a */
[----:B------:R-:W-:Y:S01]  /*2000*/  LOP3.LUT R28, R29, R74, RZ, 0x3c, !PT ;  /* 0x0000004a1d1c7212 */ /* 0x000fe200078e3cff */
[C---:B------:R-:W-:Y:S01]  /*2010*/  IMAD.WIDE.U32 R20, R19.reuse, R14, R16 ;  /* 0x0000000e13147225 */ /* 0x040fe200078e0010 */
[----:B------:R-:W-:Y:S02]  /*2020*/  IADD3 R58, P2, R19, R58, RZ ;  /* 0x0000003a133a7210 */ /* 0x000fe40007f5e0ff */
[----:B------:R-:W-:Y:S01]  /*2030*/  SEL R77, R77, 0xffffffe0, !P1 ;  /* 0xffffffe04d4d7807 */ /* 0x000fe20004800000 */
[----:B------:R-:W-:Y:S01]  /*2040*/  IMAD.WIDE.U32 R10, R19, R56, R22 ;  /* 0x00000038130a7225 */ /* 0x000fe200078e0016 */
[----:B------:R-:W-:Y:S02]  /*2050*/  SEL R95, RZ, 0xffffff80, P3 ;  /* 0xffffff80ff5f7807 */ /* 0x000fe40001800000 */
[C---:B------:R-:W-:Y:S01]  /*2060*/  ISETP.GE.AND P1, PT, R16.reuse, UR4, PT ;  /* 0x0000000410007c0c */ /* 0x040fe2000bf26270 */
[----:B------:R-:W-:Y:S01]  /*2070*/  IMAD.IADD R33, R16, 0x1, R33 ;  /* 0x0000000110217824 */ /* 0x000fe200078e0221 */
[C---:B------:R-:W-:Y:S01]  /*2080*/  LOP3.LUT R95, R96.reuse, 0x80, R95, 0xc8, !PT ;  /* 0x00000080605f7812 */ /* 0x040fe200078ec85f */
[----:B------:R-:W-:Y:S01]  /*2090*/  IMAD.IADD R13, R13, 0x1, R31 ;  /* 0x000000010d0d7824 */ /* 0x000fe200078e021f */
[----:B------:R-:W-:Y:S01]  /*20a0*/  LOP3.LUT R96, R96, 0x40, RZ, 0xc0, !PT ;  /* 0x0000004060607812 */ /* 0x000fe200078ec0ff */
[----:B------:R-:W-:Y:S01]  /*20b0*/  IMAD.IADD R31, R31, 0x1, R21 ;  /* 0x000000011f1f7824 */ /* 0x000fe200078e0215 */
[----:B------:R-:W-:Y:S01]  /*20c0*/  SHF.R.S32.HI R32, RZ, 0x1f, R33 ;  /* 0x0000001fff207819 */ /* 0x000fe20000011421 */
[----:B------:R-:W-:Y:S01]  /*20d0*/  IMAD.IADD R21, R11, 0x1, R35 ;  /* 0x000000010b157824 */ /* 0x000fe200078e0223 */
[----:B------:R-:W-:Y:S01]  /*20e0*/  SHF.R.S32.HI R11, RZ, 0x1f, R38 ;  /* 0x0000001fff0b7819 */ /* 0x000fe20000011426 */
[----:B------:R-:W-:Y:S01]  /*20f0*/  IMAD.MOV.U32 R30, RZ, RZ, R20 ;  /* 0x000000ffff1e7224 */ /* 0x000fe200078e0014 */
[----:B------:R-:W-:Y:S01]  /*2100*/  LEA.HI R32, R32, R33, RZ, 0x3 ;  /* 0x0000002120207211 */ /* 0x000fe200078f18ff */
[----:B------:R-:W-:-:S02]  /*2110*/  IMAD.MOV.U32 R20, RZ, RZ, R10 ;  /* 0x000000ffff147224 */ /* 0x000fc400078e000a */
[----:B------:R-:W-:Y:S01]  /*2120*/  IMAD R10, R11, R14, RZ ;  /* 0x0000000e0b0a7224 */ /* 0x000fe200078e02ff */
[----:B------:R-:W-:Y:S01]  /*2130*/  LOP3.LUT R29, R71, 0x38, R32, 0xf8, !PT ;  /* 0x00000038471d7812 */ /* 0x000fe200078ef820 */
[----:B------:R-:W-:Y:S01]  /*2140*/  IMAD R79, R211, 0x200, R28 ;  /* 0x00000200d34f7824 */ /* 0x000fe200078e021c */
[----:B------:R-:W-:Y:S01]  /*2150*/  LOP3.LUT R28, R210, 0x38, R32, 0xf8, !PT ;  /* 0x00000038d21c7812 */ /* 0x000fe200078ef820 */
[----:B------:R-:W-:Y:S01]  /*2160*/  IMAD R34, R11, R56, RZ ;  /* 0x000000380b227224 */ /* 0x000fe200078e02ff */
[----:B------:R-:W-:Y:S01]  /*2170*/  LOP3.LUT R92, R29, R74, RZ, 0x3c, !PT ;  /* 0x0000004a1d5c7212 */ /* 0x000fe200078e3cff */
[----:B------:R-:W-:Y:S01]  /*2180*/  IMAD R85, R38, R15, R10 ;  /* 0x0000000f26557224 */ /* 0x000fe200078e020a */
[----:B------:R-:W-:Y:S01]  /*2190*/  LOP3.LUT R93, R28, R42, RZ, 0x3c, !PT ;  /* 0x0000002a1c5d7212 */ /* 0x000fe200078e3cff */
[-C--:B------:R-:W-:Y:S01]  /*21a0*/  IMAD.WIDE.U32 R10, R38, R14.reuse, R12 ;  /* 0x0000000e260a7225 */ /* 0x080fe200078e000c */
[----:B------:R-:W-:Y:S02]  /*21b0*/  LOP3.LUT R90, R32, 0xfffffff8, RZ, 0xc0, !PT ;  /* 0xfffffff8205a7812 */ /* 0x000fe400078ec0ff */
[----:B------:R-:W-:Y:S01]  /*21c0*/  SHF.R.S32.HI R88, RZ, 0x3, R32 ;  /* 0x00000003ff587819 */ /* 0x000fe20000011420 */
[----:B------:R-:W-:Y:S01]  /*21d0*/  IMAD.WIDE.U32 R12, R38, R14, R30 ;  /* 0x0000000e260c7225 */ /* 0x000fe200078e001e */
[----:B------:R-:W-:-:S03]  /*21e0*/  SHF.R.S32.HI R91, RZ, 0x1f, R90 ;  /* 0x0000001fff5b7819 */ /* 0x000fc6000001145a */
[----:B------:R-:W-:Y:S02]  /*21f0*/  IMAD R33, R9, 0x60, RZ ;  /* 0x0000006009217824 */ /* 0x000fe400078e02ff */
[C---:B------:R-:W-:Y:S02]  /*2200*/  IMAD R87, R38.reuse, R57, R34 ;  /* 0x0000003926577224 */ /* 0x040fe400078e0222 */
[----:B------:R-:W-:Y:S02]  /*2210*/  IMAD R31, R57, 0x60, RZ ;  /* 0x00000060391f7824 */ /* 0x000fe400078e02ff */
[----:B------:R-:W-:-:S04]  /*2220*/  IMAD.WIDE.U32 R20, R38, R56, R20 ;  /* 0x0000003826147225 */ /* 0x000fc800078e0014 */
[----:B------:R-:W-:-:S04]  /*2230*/  IMAD.WIDE.U32 R8, R8, 0x60, RZ ;  /* 0x0000006008087825 */ /* 0x000fc800078e00ff */
[----:B------:R-:W-:-:S04]  /*2240*/  IMAD.WIDE.U32 R14, R14, 0x60, RZ ;  /* 0x000000600e0e7825 */ /* 0x000fc800078e00ff */
[----:B------:R-:W-:-:S04]  /*2250*/  IMAD.WIDE.U32 R56, R56, 0x60, RZ ;  /* 0x0000006038387825 */ /* 0x000fc800078e00ff */
[----:B------:R-:W-:Y:S01]  /*2260*/  IMAD.X R59, R225, 0x1, R40, P2 ;  /* 0x00000001e13b7824 */ /* 0x000fe200010e0628 */
[----:B------:R-:W-:Y:S01]  /*2270*/  ISETP.GE.AND P2, PT, R62, UR4, PT ;  /* 0x000000043e007c0c */ /* 0x000fe2000bf46270 */
[----:B------:R-:W-:Y:S02]  /*2280*/  IMAD.IADD R84, R11, 0x1, R85 ;  /* 0x000000010b547824 */ /* 0x000fe400078e0255 */
[----:B------:R-:W-:Y:S02]  /*2290*/  IMAD.IADD R86, R21, 0x1, R87 ;  /* 0x0000000115567824 */ /* 0x000fe400078e0257 */
[----:B------:R-:W-:Y:S02]  /*22a0*/  IMAD.IADD R80, R9, 0x1, R33 ;  /* 0x0000000109507824 */ /* 0x000fe400078e0221 */
[----:B------:R-:W-:Y:S02]  /*22b0*/  IMAD.IADD R81, R15, 0x1, R81 ;  /* 0x000000010f517824 */ /* 0x000fe400078e0251 */
[----:B------:R-:W-:-:S02]  /*22c0*/  IMAD.IADD R82, R57, 0x1, R31 ;  /* 0x0000000139527824 */ /* 0x000fc400078e021f */
[----:B------:R-:W-:Y:S02]  /*22d0*/  IMAD.IADD R83, R77, 0x1, R79 ;  /* 0x000000014d537824 */ /* 0x000fe400078e024f */
[----:B------:R-:W-:Y:S02]  /*22e0*/  IMAD.IADD R85, R85, 0x1, R13 ;  /* 0x0000000155557824 */ /* 0x000fe400078e020d */
[----:B------:R-:W-:Y:S02]  /*22f0*/  IMAD.IADD R87, R87, 0x1, R37 ;  /* 0x0000000157577824 */ /* 0x000fe400078e0225 */
[----:B------:R-:W-:Y:S02]  /*2300*/  IMAD R92, R211, 0x200, R92 ;  /* 0x00000200d35c7824 */ /* 0x000fe400078e025c */
[----:B------:R-:W-:Y:S02]  /*2310*/  IMAD.IADD R93, R212, 0x1, R93 ;  /* 0x00000001d45d7824 */ /* 0x000fe400078e025d */
[----:B------:R-:W-:-:S07]  /*2320*/  IMAD.IADD R94, R7, 0x1, R41 ;  /* 0x00000001075e7824 */ /* 0x000fce00078e0229 */
.L_x_675:
[----:B------:R-:W0:Y:S01]  /*2330*/  LDC.64 R100, c[0x0][0x2e8] ;  /* 0x0000ba00ff647b82 */ /* 0x000e220000000a00 */
[----:B------:R-:W-:Y:S01]  /*2340*/  VIADD R45, R26, 0xffffffff ;  /* 0xffffffff1a2d7836 */ /* 0x000fe20000000000 */
[----:B------:R-:W-:Y:S05]  /*2350*/  YIELD ;  /* 0x0000000000007946 */ /* 0x000fea0003800000 */
[----:B------:R-:W-:Y:S01]  /*2360*/  SHF.R.S32.HI R35, RZ, 0x1f, R45 ;  /* 0x0000001fff237819 */ /* 0x000fe2000001142d */
[----:B------:R-:W1:Y:S01]  /*2370*/  LDC R105, c[0x0][0x3f4] ;  /* 0x0000fd00ff697b82 */ /* 0x000e620000000800 */
[-C--:B------:R-:W-:Y:S01]  /*2380*/  IMAD R29, R80, R45.reuse, RZ ;  /* 0x0000002d501d7224 */ /* 0x080fe200078e02ff */
[----:B------:R-:W-:Y:S01]  /*2390*/  BSSY B0, `(.L_x_628) ;  /* 0x00002ce000007945 */ /* 0x000fe20003800000 */
[----:B------:R-:W-:-:S04]  /*23a0*/  IMAD.WIDE.U32 R102, R8, R45, RZ ;  /* 0x0000002d08667225 */ /* 0x000fc800078e00ff */
[----:B------:R-:W-:Y:S01]  /*23b0*/  IMAD R31, R35, R8, R29 ;  /* 0x00000008231f7224 */ /* 0x000fe200078e021d */
[CC--:B------:R-:W-:Y:S01]  /*23c0*/  IADD3 R26, P3, P4, R61.reuse, R102.reuse, R68 ;  /* 0x000000663d1a7210 */ /* 0x0c0fe20007c7e044 */
[C---:B------:R-:W-:Y:S01]  /*23d0*/  IMAD R106, R2.reuse, 0x1800, R79 ;  /* 0x00001800026a7824 */ /* 0x040fe200078e024f */
[----:B------:R-:W-:Y:S01]  /*23e0*/  IADD3 R29, P5, R61, R102, RZ ;  /* 0x000000663d1d7210 */ /* 0x000fe20007fbe0ff */
[----:B------:R-:W-:Y:S02]  /*23f0*/  IMAD.IADD R107, R103, 0x1, R31 ;  /* 0x00000001676b7824 */ /* 0x000fe400078e021f */
[----:B------:R-:W-:Y:S02]  /*2400*/  IMAD R104, R2, 0x1800, R83 ;  /* 0x0000180002687824 */ /* 0x000fe400078e0253 */
[----:B------:R-:W-:Y:S01]  /*2410*/  IMAD.X R30, R107, 0x1, R0, P5 ;  /* 0x000000016b1e7824 */ /* 0x000fe200028e0600 */
[----:B------:R-:W-:Y:S01]  /*2420*/  IADD3.X R28, R0, R107, R67, P3, P4 ;  /* 0x0000006b001c7210 */ /* 0x000fe20001fe8443 */
[--C-:B------:R-:W-:Y:S01]  /*2430*/  IMAD R106, R106, 0x2, R25.reuse ;  /* 0x000000026a6a7824 */ /* 0x100fe200078e0219 */
[-C--:B0-----:R-:W-:Y:S01]  /*2440*/  LEA R40, P3, R26, R100.reuse, 0x1 ;  /* 0x000000641a287211 */ /* 0x081fe200078608ff */
[----:B------:R-:W-:Y:S01]  /*2450*/  IMAD R104, R104, 0x2, R25 ;  /* 0x0000000268687824 */ /* 0x000fe200078e0219 */
[----:B------:R-:W-:-:S02]  /*2460*/  LEA R42, P5, R29, R100, 0x1 ;  /* 0x000000641d2a7211 */ /* 0x000fc400078a08ff */
[----:B------:R-:W-:Y:S01]  /*2470*/  LEA.HI.X R41, R26, R101, R28, 0x1, P3 ;  /* 0x000000651a297211 */ /* 0x000fe200018f0c1c */
[----:B------:R-:W-:Y:S01]  /*2480*/  IMAD.MOV.U32 R26, RZ, RZ, R45 ;  /* 0x000000ffff1a7224 */ /* 0x000fe200078e002d */
[----:B-1----:R-:W-:Y:S02]  /*2490*/  ISETP.GE.AND P3, PT, R105, 0x1, PT ;  /* 0x000000016900780c */ /* 0x002fe40003f66270 */
[----:B------:R-:W-:Y:S02]  /*24a0*/  ISETP.GT.AND P4, PT, R45, R27, PT ;  /* 0x0000001b2d00720c */ /* 0x000fe40003f84270 */
[----:B------:R-:W-:Y:S02]  /*24b0*/  LEA.HI.X R43, R29, R101, R30, 0x1, P5 ;  /* 0x000000651d2b7211 */ /* 0x000fe400028f0c1e */
[----:B------:R-:W-:-:S07]  /*24c0*/  P2R R98, PR, RZ, 0x10 ;  /* 0x00000010ff627803 */ /* 0x000fce0000000000 */
[----:B----4-:R-:W-:Y:S05]  /*24d0*/  @!P3 BRA `(.L_x_629) ;  /* 0x000000280080b947 */ /* 0x010fea0003800000 */
[----:B------:R-:W-:Y:S01]  /*24e0*/  ULDC.U8 UR4, c[0x0][0x410] ;  /* 0x0001040000047ab9 */ /* 0x000fe20000000000 */
[-C--:B------:R-:W-:Y:S01]  /*24f0*/  IMAD R29, R82, R45.reuse, RZ ;  /* 0x0000002d521d7224 */ /* 0x080fe200078e02ff */
[----:B------:R-:W-:Y:S01]  /*2500*/  ISETP.NE.AND P3, PT, RZ, UR4, PT ;  /* 0x00000004ff007c0c */ /* 0x000fe2000bf65270 */
[-C--:B------:R-:W-:Y:S02]  /*2510*/  IMAD R31, R81, R45.reuse, RZ ;  /* 0x0000002d511f7224 */ /* 0x080fe400078e02ff */
[C---:B------:R-:W-:Y:S02]  /*2520*/  IMAD R33, R35.reuse, R56, R29 ;  /* 0x0000003823217224 */ /* 0x040fe400078e021d */
[----:B------:R-:W-:Y:S02]  /*2530*/  IMAD R35, R35, R14, R31 ;  /* 0x0000000e23237224 */ /* 0x000fe400078e021f */
[----:B------:R-:W-:Y:S02]  /*2540*/  IMAD R99, R26, -0x60, R60 ;  /* 0xffffffa01a637824 */ /* 0x000fe400078e023c */
[----:B------:R-:W-:-:S03]  /*2550*/  IMAD.WIDE.U32 R28, R56, R45, RZ ;  /* 0x0000002d381c7225 */ /* 0x000fc600078e00ff */
[----:B------:R-:W-:Y:S01]  /*2560*/  VIMNMX R99, R99, 0x60, PT ;  /* 0x0000006063637848 */ /* 0x000fe20003fe0100 */
[----:B------:R-:W-:-:S04]  /*2570*/  IMAD.WIDE.U32 R30, R14, R45, RZ ;  /* 0x0000002d0e1e7225 */ /* 0x000fc800078e00ff */
[----:B------:R-:W-:Y:S02]  /*2580*/  IMAD.IADD R97, R29, 0x1, R33 ;  /* 0x000000011d617824 */ /* 0x000fe400078e0221 */
[----:B------:R-:W-:Y:S01]  /*2590*/  IMAD.IADD R108, R31, 0x1, R35 ;  /* 0x000000011f6c7824 */ /* 0x000fe200078e0223 */
[----:B------:R-:W-:Y:S06]  /*25a0*/  @!P3 BRA `(.L_x_630) ;  /* 0x0000001000f8b947 */ /* 0x000fec0003800000 */
[----:B------:R-:W-:Y:S01]  /*25b0*/  ISETP.GE.AND P4, PT, R19, R99, PT ;  /* 0x000000631300720c */ /* 0x000fe20003f86270 */
[----:B------:R-:W-:Y:S01]  /*25c0*/  BSSY B1, `(.L_x_631) ;  /* 0x000001b000017945 */ /* 0x000fe20003800000 */
[----:B------:R-:W-:Y:S02]  /*25d0*/  CS2R R34, SRZ ;  /* 0x0000000000227805 */ /* 0x000fe4000001ff00 */
[----:B------:R-:W-:Y:S02]  /*25e0*/  CS2R R50, SRZ ;  /* 0x0000000000327805 */ /* 0x000fe4000001ff00 */
[----:B------:R-:W-:Y:S02]  /*25f0*/  CS2R R52, SRZ ;  /* 0x0000000000347805 */ /* 0x000fe4000001ff00 */
[----:B------:R-:W-:Y:S02]  /*2600*/  CS2R R48, SRZ ;  /* 0x0000000000307805 */ /* 0x000fe4000001ff00 */
[----:B------:R-:W-:-:S03]  /*2610*/  CS2R R54, SRZ ;  /* 0x0000000000367805 */ /* 0x000fc6000001ff00 */
[----:B------:R-:W-:Y:S05]  /*2620*/  @P4 BRA `(.L_x_632) ;  /* 0x0000000000504947 */ /* 0x000fea0003800000 */
[----:B------:R-:W-:Y:S01]  /*2630*/  IADD3 R33, P3, R20, R28, RZ ;  /* 0x0000001c14217210 */ /* 0x000fe20007f7e0ff */
[----:B------:R-:W-:Y:S01]  /*2640*/  ULDC.64 UR4, c[0x0][0x3e8] ;  /* 0x0000fa0000047ab9 */ /* 0x000fe20000000a00 */
[----:B------:R-:W-:Y:S02]  /*2650*/  CS2R R52, SRZ ;  /* 0x0000000000347805 */ /* 0x000fe4000001ff00 */
[----:B------:R-:W-:Y:S01]  /*2660*/  CS2R R54, SRZ ;  /* 0x0000000000367805 */ /* 0x000fe2000001ff00 */
[----:B------:R-:W-:Y:S01]  /*2670*/  IMAD.X R44, R97, 0x1, R86, P3 ;  /* 0x00000001612c7824 */ /* 0x000fe200018e0656 */
[----:B------:R-:W-:-:S04]  /*2680*/  LEA R32, P3, R33, UR4, 0x1 ;  /* 0x0000000421207c11 */ /* 0x000fc8000f8608ff */
[----:B------:R-:W-:Y:S01]  /*2690*/  LEA.HI.X R33, R33, UR5, R44, 0x1, P3 ;  /* 0x0000000521217c11 */ /* 0x000fe200098f0c2c */
[----:B------:R-:W-:Y:S01]  /*26a0*/  ULDC.64 UR4, c[0x0][0x400] ;  /* 0x0001000000047ab9 */ /* 0x000fe20000000a00 */
[----:B------:R-:W-:-:S05]  /*26b0*/  IADD3 R45, P3, R10, R30, RZ ;  /* 0x0000001e0a2d7210 */ /* 0x000fca0007f7e0ff */
[----:B------:R-:W-:Y:S01]  /*26c0*/  IMAD.X R46, R108, 0x1, R84, P3 ;  /* 0x000000016c2e7824 */ /* 0x000fe200018e0654 */
[----:B------:R-:W-:-:S04]  /*26d0*/  LEA R44, P3, R45, UR4, 0x1 ;  /* 0x000000042d2c7c11 */ /* 0x000fc8000f8608ff */
[----:B------:R-:W-:Y:S02]  /*26e0*/  LEA.HI.X R45, R45, UR5, R46, 0x1, P3 ;  /* 0x000000052d2d7c11 */ /* 0x000fe400098f0c2e */
[----:B------:R-:W-:Y:S02]  /*26f0*/  ISETP.GE.AND P3, PT, R22, R105, PT ;  /* 0x000000691600720c */ /* 0x000fe40003f66270 */
[----:B------:R-:W-:Y:S02]  /*2700*/  CS2R R50, SRZ ;  /* 0x0000000000327805 */ /* 0x000fe4000001ff00 */
[----:B------:R-:W-:-:S09]  /*2710*/  CS2R R48, SRZ ;  /* 0x0000000000307805 */ /* 0x000fd2000001ff00 */
[----:B------:R0:W5:Y:S04]  /*2720*/  @!P3 LDG.E.64 R52, desc[UR40][R32.64] ;  /* 0x000000282034b981 */ /* 0x000168000c1e1b00 */
[----:B------:R0:W5:Y:S01]  /*2730*/  @!P3 LDG.E.64 R54, desc[UR40][R44.64] ;  /* 0x000000282c36b981 */ /* 0x000162000c1e1b00 */
[----:B------:R-:W-:-:S13]  /*2740*/  ISETP.GE.AND P3, PT, R202, R105, PT ;  /* 0x00000069ca00720c */ /* 0x000fda0003f66270 */
[----:B------:R0:W5:Y:S04]  /*2750*/  @!P3 LDG.E.64 R50, desc[UR40][R32.64+0x20] ;  /* 0x000020282032b981 */ /* 0x000168000c1e1b00 */
[----:B------:R0:W5:Y:S02]  /*2760*/  @!P3 LDG.E.64 R48, desc[UR40][R44.64+0x20] ;  /* 0x000020282c30b981 */ /* 0x000164000c1e1b00 */
.L_x_632:
[----:B------:R-:W-:Y:S05]  /*2770*/  BSYNC B1 ;  /* 0x0000000000017941 */ /* 0x000fea0003800000 */
.L_x_631:
[----:B------:R-:W-:Y:S01]  /*2780*/  ISETP.GE.AND P5, PT, R222, R99, PT ;  /* 0x00000063de00720c */ /* 0x000fe20003fa6270 */
[----:B------:R-:W-:Y:S01]  /*2790*/  BSSY B1, `(.L_x_633) ;  /* 0x000001b000017945 */ /* 0x000fe20003800000 */
[----:B0-----:R-:W-:Y:S02]  /*27a0*/  CS2R R44, SRZ ;  /* 0x00000000002c7805 */ /* 0x001fe4000001ff00 */
[----:B------:R-:W-:Y:S01]  /*27b0*/  CS2R R32, SRZ ;  /* 0x0000000000207805 */ /* 0x000fe2000001ff00 */
[----:B-----5:R-:W-:Y:S01]  /*27c0*/  IMAD.MOV.U32 R100, RZ, RZ, R50 ;  /* 0x000000ffff647224 */ /* 0x020fe200078e0032 */
[----:B------:R-:W-:Y:S01]  /*27d0*/  CS2R R46, SRZ ;  /* 0x00000000002e7805 */ /* 0x000fe2000001ff00 */
[----:B------:R-:W-:-:S06]  /*27e0*/  IMAD.MOV.U32 R101, RZ, RZ, R51 ;  /* 0x000000ffff657224 */ /* 0x000fcc00078e0033 */
[----:B------:R-:W-:Y:S05]  /*27f0*/  @P5 BRA `(.L_x_634) ;  /* 0x0000000000505947 */ /* 0x000fea0003800000 */
[----:B------:R-:W-:Y:S01]  /*2800*/  IADD3 R29, P3, P6, R20, R28, R73 ;  /* 0x0000001c141d7210 */ /* 0x000fe20007e7e049 */
[----:B------:R-:W-:Y:S01]  /*2810*/  ULDC.64 UR4, c[0x0][0x3e8] ;  /* 0x0000fa0000047ab9 */ /* 0x000fe20000000a00 */
[----:B------:R-:W-:Y:S02]  /*2820*/  CS2R R44, SRZ ;  /* 0x00000000002c7805 */ /* 0x000fe4000001ff00 */
[----:B------:R-:W-:Y:S02]  /*2830*/  CS2R R46, SRZ ;  /* 0x00000000002e7805 */ /* 0x000fe4000001ff00 */
[----:B------:R-:W-:Y:S02]  /*2840*/  IADD3.X R34, R86, R97, R72, P3, P6 ;  /* 0x0000006156227210 */ /* 0x000fe40001fec448 */
[----:B------:R-:W-:-:S04]  /*2850*/  IADD3 R31, P3, P6, R10, R30, R70 ;  /* 0x0000001e0a1f7210 */ /* 0x000fc80007e7e046 */
[----:B------:R-:W-:Y:S02]  /*2860*/  IADD3.X R32, R84, R108, R69, P3, P6 ;  /* 0x0000006c54207210 */ /* 0x000fe40001fec445 */
[----:B------:R-:W-:-:S04]  /*2870*/  LEA R28, P3, R29, UR4, 0x1 ;  /* 0x000000041d1c7c11 */ /* 0x000fc8000f8608ff */
[----:B------:R-:W-:Y:S01]  /*2880*/  LEA.HI.X R29, R29, UR5, R34, 0x1, P3 ;  /* 0x000000051d1d7c11 */ /* 0x000fe200098f0c22 */
[----:B------:R-:W-:Y:S02]  /*2890*/  ULDC.64 UR4, c[0x0][0x400] ;  /* 0x0001000000047ab9 */ /* 0x000fe40000000a00 */
        /* <DEDUP_REMOVED lines=10> */
.L_x_634:
[----:B------:R-:W-:Y:S05]  /*2940*/  BSYNC B1 ;  /* 0x0000000000017941 */ /* 0x000fea0003800000 */
.L_x_633:
[----:B0-----:R-:W-:Y:S01]  /*2950*/  IMAD.MOV.U32 R28, RZ, RZ, R52 ;  /* 0x000000ffff1c7224 */ /* 0x001fe200078e0034 */
[----:B------:R-:W-:Y:S01]  /*2960*/  ISETP.NE.AND P3, PT, R203, 0x3, PT ;  /* 0x00000003cb00780c */ /* 0x000fe20003f65270 */
[----:B------:R-:W-:Y:S01]  /*2970*/  IMAD.MOV.U32 R29, RZ, RZ, R53 ;  /* 0x000000ffff1d7224 */ /* 0x000fe200078e0035 */
[----:B------:R-:W-:Y:S01]  /*2980*/  PRMT R100, R100, 0x5410, R100 ;  /* 0x0000541064647816 */ /* 0x000fe20000000064 */
        /* <DEDUP_REMOVED lines=8> */
[----:B-----5:R-:W-:Y:S01]  /*2a10*/  IMAD.MOV.U32 R28, RZ, RZ, R34 ;  /* 0x000000ffff1c7224 */ /* 0x020fe200078e0022 */
        /* <DEDUP_REMOVED lines=14> */
[----:B------:R-:W-:-:S02]  /*2b00*/  PRMT R102, R28, 0x7610, R102 ;  /* 0x000076101c667816 */ /* 0x000fc40000000066 */
[----:B------:R-:W-:Y:S02]  /*2b10*/  PRMT R103, R29, 0x7610, R103 ;  /* 0x000076101d677816 */ /* 0x000fe40000000067 */
[----:B------:R-:W-:Y:S02]  /*2b20*/  PRMT R109, R30, 0x7610, R109 ;  /* 0x000076101e6d7816 */ /* 0x000fe4000000006d */
[----:B------:R-:W-:Y:S01]  /*2b30*/  PRMT R107, R31, 0x7610, R107 ;  /* 0x000076101f6b7816 */ /* 0x000fe2000000006b */
[----:B------:R-:W-:Y:S06]  /*2b40*/  @!P3 BRA `(.L_x_635) ;  /* 0x000000000004b947 */ /* 0x000fec0003800000 */
[----:B------:R-:W-:Y:S01]  /*2b50*/  BPT.TRAP 0x1 ;  /* 0x000000040000795c */ /* 0x000fe20000300000 */
.L_x_635:
[----:B------:R-:W-:Y:S01]  /*2b60*/  IMAD R97, R2, 0x8, R18 ;  /* 0x0000000802617824 */ /* 0x000fe200078e0212 */
[----:B------:R-:W-:Y:S01]  /*2b70*/  SHF.L.U32 R108, R201, 0x1f, RZ ;  /* 0x0000001fc96c7819 */ /* 0x000fe200000006ff */
[----:B------:R-:W-:Y:S03]  /*2b80*/  BSSY B1, `(.L_x_636) ;  /* 0x0000003000017945 */ /* 0x000fe60003800000 */
[----:B------:R-:W0:Y:S02]  /*2b90*/  SYNCS.PHASECHK.TRANS64.TRYWAIT P6, [R97+URZ+0x22890], R108 ;  /* 0x0228906c610075a7 */ /* 0x000e2400080c017f */
[----:B0-----:R-:W-:Y:S05]  /*2ba0*/  @!P6 BRA `(.L_x_637) ;  /* 0x0000013c00a0e947 */ /* 0x001fea0003800000 */
.L_x_913:
[----:B------:R-:W-:Y:S05]  /*2bb0*/  BSYNC B1 ;  /* 0x0000000000017941 */ /* 0x000fea0003800000 */
.L_x_636:
[----:B------:R-:W-:Y:S04]  /*2bc0*/  BSSY B1, `(.L_x_638) ;  /* 0x000006e000017945 */ /* 0x000fe80003800000 */
[----:B------:R-:W-:Y:S05]  /*2bd0*/  @P4 BRA `(.L_x_639) ;  /* 0x0000000400b04947 */ /* 0x000fea0003800000 */
[----:B------:R-:W-:Y:S04]  /*2be0*/  BSSY B2, `(.L_x_640) ;  /* 0x0000036000027945 */ /* 0x000fe80003800000 */
[----:B------:R-:W-:Y:S05]  /*2bf0*/  @P1 BRA `(.L_x_641) ;  /* 0x0000000000d01947 */ /* 0x000fea0003800000 */
[----:B------:R1:W2:Y:S01]  /*2c00*/  LDS.128 R28, [R106] ;  /* 0x000000006a1c7984 */ /* 0x0002a20000000c00 */
[----:B------:R-:W-:Y:S01]  /*2c10*/  ISETP.GE.AND P4, PT, R22, R105, PT ;  /* 0x000000691600720c */ /* 0x000fe20003f86270 */
[----:B------:R-:W-:-:S12]  /*2c20*/  BSSY B3, `(.L_x_642) ;  /* 0x0000030000037945 */ /* 0x000fd80003800000 */
[----:B-1----:R-:W-:Y:S05]  /*2c30*/  @P4 BRA `(.L_x_643) ;  /* 0x0000000000b84947 */ /* 0x002fea0003800000 */
[----:B------:R-:W-:Y:S01]  /*2c40*/  SHF.R.U64 R112, R52, 0x10, R53 ;  /* 0x0000001034707819 */ /* 0x000fe20000001235 */
[----:B--2---:R-:W-:Y:S01]  /*2c50*/  IMAD.U32 R52, R30, 0x10000, RZ ;  /* 0x000100001e347824 */ /* 0x004fe200078e00ff */
[--C-:B------:R-:W-:Y:S01]  /*2c60*/  SHF.R.U64 R116, R54, 0x10, R55.reuse ;  /* 0x0000001036747819 */ /* 0x100fe20000001237 */
[----:B------:R-:W-:Y:S01]  /*2c70*/  IMAD.U32 R54, R31, 0x10000, RZ ;  /* 0x000100001f367824 */ /* 0x000fe200078e00ff */
[----:B------:R-:W-:Y:S02]  /*2c80*/  SHF.R.U32.HI R118, RZ, 0x10, R55 ;  /* 0x00000010ff767819 */ /* 0x000fe40000011637 */
[----:B------:R-:W-:Y:S02]  /*2c90*/  SHF.R.U32.HI R114, RZ, 0x10, R53 ;  /* 0x00000010ff727819 */ /* 0x000fe40000011635 */
[----:B------:R-:W-:Y:S02]  /*2ca0*/  PRMT R112, R102, 0x5432, R112 ;  /* 0x0000543266707816 */ /* 0x000fe40000000070 */
[----:B------:R-:W-:-:S02]  /*2cb0*/  PRMT R116, R110, 0x5432, R116 ;  /* 0x000054326e747816 */ /* 0x000fc40000000074 */
[----:B------:R-:W-:Y:S02]  /*2cc0*/  PRMT R118, R111, 0x5432, R118 ;  /* 0x000054326f767816 */ /* 0x000fe40000000076 */
[----:B------:R-:W-:Y:S02]  /*2cd0*/  PRMT R114, R103, 0x5432, R114 ;  /* 0x0000543267727816 */ /* 0x000fe40000000072 */
[----:B------:R-:W-:Y:S01]  /*2ce0*/  LOP3.LUT R55, R31, 0xffff0000, RZ, 0xc0, !PT ;  /* 0xffff00001f377812 */ /* 0x000fe200078ec0ff */
[----:B------:R-:W-:Y:S01]  /*2cf0*/  IMAD.U32 R119, R118, 0x10000, RZ ;  /* 0x0001000076777824 */ /* 0x000fe200078e00ff */
[----:B------:R-:W-:Y:S01]  /*2d00*/  LOP3.LUT R31, R29, 0xffff0000, RZ, 0xc0, !PT ;  /* 0xffff00001d1f7812 */ /* 0x000fe200078ec0ff */
[----:B------:R-:W-:Y:S01]  /*2d10*/  IMAD.U32 R115, R114, 0x10000, RZ ;  /* 0x0001000072737824 */ /* 0x000fe200078e00ff */
[C---:B------:R-:W-:Y:S01]  /*2d20*/  LOP3.LUT R117, R116.reuse, 0xffff0000, RZ, 0xc0, !PT ;  /* 0xffff000074757812 */ /* 0x040fe200078ec0ff */
[----:B------:R-:W-:Y:S01]  /*2d30*/  IMAD.U32 R116, R116, 0x10000, RZ ;  /* 0x0001000074747824 */ /* 0x000fe200078e00ff */
[C---:B------:R-:W-:Y:S01]  /*2d40*/  LOP3.LUT R113, R112.reuse, 0xffff0000, RZ, 0xc0, !PT ;  /* 0xffff000070717812 */ /* 0x040fe200078ec0ff */
[----:B------:R-:W-:Y:S01]  /*2d50*/  IMAD.U32 R112, R112, 0x10000, RZ ;  /* 0x0001000070707824 */ /* 0x000fe200078e00ff */
[----:B------:R-:W-:Y:S01]  /*2d60*/  LOP3.LUT R53, R30, 0xffff0000, RZ, 0xc0, !PT ;  /* 0xffff00001e357812 */ /* 0x000fe200078ec0ff */
[C---:B------:R-:W-:Y:S01]  /*2d70*/  FMUL.FTZ R121, R31.reuse, R117 ;  /* 0x000000751f797220 */ /* 0x040fe20000410000 */
[----:B------:R-:W-:Y:S01]  /*2d80*/  LOP3.LUT R118, R118, 0xffff0000, RZ, 0xc0, !PT ;  /* 0xffff000076767812 */ /* 0x000fe200078ec0ff */
[----:B------:R-:W-:Y:S01]  /*2d90*/  FMUL.FTZ R120, R31, R113 ;  /* 0x000000711f787220 */ /* 0x000fe20000410000 */
[----:B------:R-:W-:Y:S01]  /*2da0*/  LOP3.LUT R114, R114, 0xffff0000, RZ, 0xc0, !PT ;  /* 0xffff000072727812 */ /* 0x000fe200078ec0ff */
[C---:B------:R-:W-:Y:S01]  /*2db0*/  FMUL.FTZ R31, R53.reuse, R119 ;  /* 0x00000077351f7220 */ /* 0x040fe20000410000 */
[----:B------:R-:W-:Y:S01]  /*2dc0*/  FMUL.FTZ R53, R53, R115 ;  /* 0x0000007335357220 */ /* 0x000fe20000410000 */
[----:B------:R-:W-:-:S02]  /*2dd0*/  IMAD.U32 R30, R29, 0x10000, RZ ;  /* 0x000100001d1e7824 */ /* 0x000fc400078e00ff */
[----:B------:R-:W-:Y:S01]  /*2de0*/  FFMA.FTZ R115, R52, R115, -R31 ;  /* 0x0000007334737223 */ /* 0x000fe2000001081f */
[----:B------:R-:W-:Y:S02]  /*2df0*/  IMAD.U32 R29, R28, 0x10000, RZ ;  /* 0x000100001c1d7824 */ /* 0x000fe400078e00ff */
[----:B------:R-:W-:Y:S01]  /*2e00*/  FFMA.FTZ R52, R52, R119, R53 ;  /* 0x0000007734347223 */ /* 0x000fe20000010035 */
[----:B------:R-:W-:Y:S01]  /*2e10*/  LOP3.LUT R28, R28, 0xffff0000, RZ, 0xc0, !PT ;  /* 0xffff00001c1c7812 */ /* 0x000fe200078ec0ff */
[C---:B------:R-:W-:Y:S01]  /*2e20*/  FMUL.FTZ R53, R55.reuse, R118 ;  /* 0x0000007637357220 */ /* 0x040fe20000410000 */
[-C--:B------:R-:W-:Y:S01]  /*2e30*/  FMUL.FTZ R55, R55, R114.reuse ;  /* 0x0000007237377220 */ /* 0x080fe20000410000 */
[C---:B------:R-:W-:Y:S01]  /*2e40*/  FFMA.FTZ R121, R30.reuse, R113, -R121 ;  /* 0x000000711e797223 */ /* 0x040fe20000010879 */
[----:B------:R-:W-:Y:S01]  /*2e50*/  FFMA.FTZ R120, R30, R117, R120 ;  /* 0x000000751e787223 */ /* 0x000fe20000010078 */
[----:B------:R-:W-:Y:S01]  /*2e60*/  FFMA.FTZ R53, R54, R114, -R53 ;  /* 0x0000007236357223 */ /* 0x000fe20000010835 */
[C---:B------:R-:W-:Y:S01]  /*2e70*/  FMUL.FTZ R30, R28.reuse, R116 ;  /* 0x000000741c1e7220 */ /* 0x040fe20000410000 */
[----:B------:R-:W-:Y:S01]  /*2e80*/  FMUL.FTZ R31, R28, R112 ;  /* 0x000000701c1f7220 */ /* 0x000fe20000410000 */
[----:B------:R-:W-:Y:S01]  /*2e90*/  FFMA.FTZ R54, R54, R118, R55 ;  /* 0x0000007636367223 */ /* 0x000fe20000010037 */
[----:B------:R-:W-:Y:S01]  /*2ea0*/  F2FP.BF16.F32.PACK_AB R52, R52, R115 ;  /* 0x000000733434723e */ /* 0x000fe200000010ff */
[C---:B------:R-:W-:Y:S01]  /*2eb0*/  FFMA.FTZ R30, R29.reuse, R112, -R30 ;  /* 0x000000701d1e7223 */ /* 0x040fe2000001081e */
[----:B------:R-:W-:Y:S01]  /*2ec0*/  FFMA.FTZ R31, R29, R116, R31 ;  /* 0x000000741d1f7223 */ /* 0x000fe2000001001f */
[----:B------:R-:W-:-:S02]  /*2ed0*/  F2FP.BF16.F32.PACK_AB R29, R120, R121 ;  /* 0x00000079781d723e */ /* 0x000fc400000010ff */
[----:B------:R-:W-:Y:S02]  /*2ee0*/  F2FP.BF16.F32.PACK_AB R53, R54, R53 ;  /* 0x000000353635723e */ /* 0x000fe400000010ff */
[----:B------:R-:W-:Y:S01]  /*2ef0*/  F2FP.BF16.F32.PACK_AB R28, R31, R30 ;  /* 0x0000001e1f1c723e */ /* 0x000fe200000010ff */
[----:B------:R-:W-:Y:S02]  /*2f00*/  IMAD.MOV.U32 R30, RZ, RZ, R52 ;  /* 0x000000ffff1e7224 */ /* 0x000fe400078e0034 */
[----:B------:R-:W-:-:S07]  /*2f10*/  IMAD.MOV.U32 R31, RZ, RZ, R53 ;  /* 0x000000ffff1f7224 */ /* 0x000fce00078e0035 */
.L_x_643:
[----:B------:R-:W-:Y:S05]  /*2f20*/  BSYNC B3 ;  /* 0x0000000000037941 */ /* 0x000fea0003800000 */
.L_x_642:
[----:B--2---:R1:W-:Y:S02]  /*2f30*/  STG.E.128 desc[UR40][R42.64], R28 ;  /* 0x0000001c2a007986 */ /* 0x0043e4000c101d28 */
.L_x_641:
[----:B------:R-:W-:Y:S05]  /*2f40*/  BSYNC B2 ;  /* 0x0000000000027941 */ /* 0x000fea0003800000 */
.L_x_640:
[----:B------:R-:W-:Y:S05]  /*2f50*/  @P2 BRA `(.L_x_639) ;  /* 0x0000000000d02947 */ /* 0x000fea0003800000 */
[----:B-1----:R1:W2:Y:S01]  /*2f60*/  LDS.128 R28, [R104] ;  /* 0x00000000681c7984 */ /* 0x0022a20000000c00 */
        /* <DEDUP_REMOVED lines=49> */
.L_x_645:
[----:B------:R-:W-:Y:S05]  /*3280*/  BSYNC B2 ;  /* 0x0000000000027941 */ /* 0x000fea0003800000 */
.L_x_644:
[----:B--2---:R2:W-:Y:S02]  /*3290*/  STG.E.128 desc[UR40][R42.64+0x40], R28 ;  /* 0x0000401c2a007986 */ /* 0x0045e4000c101d28 */
.L_x_639:
[----:B------:R-:W-:Y:S05]  /*32a0*/  BSYNC B1 ;  /* 0x0000000000017941 */ /* 0x000fea0003800000 */
.L_x_638:
[----:B------:R-:W-:Y:S05]  /*32b0*/  @P5 BRA `(.L_x_646) ;  /* 0x0000001c006c5947 */ /* 0x000fea0003800000 */
[----:B------:R-:W-:Y:S04]  /*32c0*/  BSSY B1, `(.L_x_647) ;  /* 0x0000036000017945 */ /* 0x000fe80003800000 */
[----:B------:R-:W-:Y:S05]  /*32d0*/  @P1 BRA `(.L_x_648) ;  /* 0x0000000000d01947 */ /* 0x000fea0003800000 */
[----:B-12---:R1:W2:Y:S01]  /*32e0*/  LDS.128 R28, [R106+0x2000] ;  /* 0x002000006a1c7984 */ /* 0x0062a20000000c00 */
[----:B------:R-:W-:Y:S01]  /*32f0*/  ISETP.GE.AND P4, PT, R22, R105, PT ;  /* 0x000000691600720c */ /* 0x000fe20003f86270 */
[----:B------:R-:W-:-:S12]  /*3300*/  BSSY B2, `(.L_x_649) ;  /* 0x0000030000027945 */ /* 0x000fd80003800000 */
[----:B-1----:R-:W-:Y:S05]  /*3310*/  @P4 BRA `(.L_x_650) ;  /* 0x0000000000b84947 */ /* 0x002fea0003800000 */
[----:B------:R-:W-:Y:S01]  /*3320*/  SHF.R.U64 R48, R46, 0x10, R47 ;  /* 0x000000102e307819 */ /* 0x000fe2000000122f */
[----:B--2---:R-:W-:Y:S01]  /*3330*/  IMAD.U32 R42, R30, 0x10000, RZ ;  /* 0x000100001e2a7824 */ /* 0x004fe200078e00ff */
[----:B------:R-:W-:Y:S01]  /*3340*/  SHF.R.U64 R50, R44, 0x10, R45 ;  /* 0x000000102c327819 */ /* 0x000fe2000000122d */
[----:B------:R-:W-:Y:S01]  /*3350*/  IMAD.U32 R44, R31, 0x10000, RZ ;  /* 0x000100001f2c7824 */ /* 0x000fe200078e00ff */
[----:B------:R-:W-:Y:S02]  /*3360*/  SHF.R.U32.HI R46, RZ, 0x10, R47 ;  /* 0x00000010ff2e7819 */ /* 0x000fe4000001162f */
[----:B------:R-:W-:Y:S02]  /*3370*/  SHF.R.U32.HI R49, RZ, 0x10, R45 ;  /* 0x00000010ff317819 */ /* 0x000fe4000001162d */
[----:B------:R-:W-:Y:S02]  /*3380*/  PRMT R109, R109, 0x5410, R48 ;  /* 0x000054106d6d7816 */ /* 0x000fe40000000030 */
[----:B------:R-:W-:-:S02]  /*3390*/  PRMT R111, R111, 0x5410, R50 ;  /* 0x000054106f6f7816 */ /* 0x000fc40000000032 */
[----:B------:R-:W-:Y:S02]  /*33a0*/  PRMT R107, R107, 0x5410, R46 ;  /* 0x000054106b6b7816 */ /* 0x000fe4000000002e */
[----:B------:R-:W-:Y:S02]  /*33b0*/  LOP3.LUT R45, R31, 0xffff0000, RZ, 0xc0, !PT ;  /* 0xffff00001f2d7812 */ /* 0x000fe400078ec0ff */
[----:B------:R-:W-:Y:S01]  /*33c0*/  PRMT R110, R110, 0x5410, R49 ;  /* 0x000054106e6e7816 */ /* 0x000fe20000000031 */
[----:B------:R-:W-:Y:S01]  /*33d0*/  IMAD.U32 R49, R107, 0x10000, RZ ;  /* 0x000100006b317824 */ /* 0x000fe200078e00ff */
[----:B------:R-:W-:Y:S02]  /*33e0*/  LOP3.LUT R31, R29, 0xffff0000, RZ, 0xc0, !PT ;  /* 0xffff00001d1f7812 */ /* 0x000fe400078ec0ff */
[----:B------:R-:W-:Y:S01]  /*33f0*/  LOP3.LUT R48, R109, 0xffff0000, RZ, 0xc0, !PT ;  /* 0xffff00006d307812 */ /* 0x000fe200078ec0ff */
[----:B------:R-:W-:Y:S01]  /*3400*/  IMAD.U32 R47, R110, 0x10000, RZ ;  /* 0x000100006e2f7824 */ /* 0x000fe200078e00ff */
[----:B------:R-:W-:Y:S01]  /*3410*/  LOP3.LUT R46, R111, 0xffff0000, RZ, 0xc0, !PT ;  /* 0xffff00006f2e7812 */ /* 0x000fe200078ec0ff */
[----:B------:R-:W-:Y:S01]  /*3420*/  IMAD.U32 R109, R109, 0x10000, RZ ;  /* 0x000100006d6d7824 */ /* 0x000fe200078e00ff */
[----:B------:R-:W-:Y:S01]  /*3430*/  LOP3.LUT R43, R30, 0xffff0000, RZ, 0xc0, !PT ;  /* 0xffff00001e2b7812 */ /* 0x000fe200078ec0ff */
[----:B------:R-:W-:-:S02]  /*3440*/  IMAD.U32 R30, R29, 0x10000, RZ ;  /* 0x000100001d1e7824 */ /* 0x000fc400078e00ff */
[C---:B------:R-:W-:Y:S01]  /*3450*/  FMUL.FTZ R51, R31.reuse, R48 ;  /* 0x000000301f337220 */ /* 0x040fe20000410000 */
[C---:B------:R-:W-:Y:S02]  /*3460*/  IMAD.U32 R29, R28.reuse, 0x10000, RZ ;  /* 0x000100001c1d7824 */ /* 0x040fe400078e00ff */
[-C--:B------:R-:W-:Y:S01]  /*3470*/  FMUL.FTZ R31, R31, R46.reuse ;  /* 0x0000002e1f1f7220 */ /* 0x080fe20000410000 */
[----:B------:R-:W-:Y:S01]  /*3480*/  LOP3.LUT R28, R28, 0xffff0000, RZ, 0xc0, !PT ;  /* 0xffff00001c1c7812 */ /* 0x000fe200078ec0ff */
[C---:B------:R-:W-:Y:S01]  /*3490*/  FMUL.FTZ R53, R43.reuse, R49 ;  /* 0x000000312b357220 */ /* 0x040fe20000410000 */
[-C--:B------:R-:W-:Y:S01]  /*34a0*/  FMUL.FTZ R43, R43, R47.reuse ;  /* 0x0000002f2b2b7220 */ /* 0x080fe20000410000 */
[----:B------:R-:W-:Y:S01]  /*34b0*/  LOP3.LUT R107, R107, 0xffff0000, RZ, 0xc0, !PT ;  /* 0xffff00006b6b7812 */ /* 0x000fe200078ec0ff */
[----:B------:R-:W-:Y:S01]  /*34c0*/  IMAD.U32 R111, R111, 0x10000, RZ ;  /* 0x000100006f6f7824 */ /* 0x000fe200078e00ff */
[----:B------:R-:W-:Y:S01]  /*34d0*/  LOP3.LUT R110, R110, 0xffff0000, RZ, 0xc0, !PT ;  /* 0xffff00006e6e7812 */ /* 0x000fe200078ec0ff */
[C---:B------:R-:W-:Y:S01]  /*34e0*/  FFMA.FTZ R51, R30.reuse, R46, -R51 ;  /* 0x0000002e1e337223 */ /* 0x040fe20000010833 */
[----:B------:R-:W-:Y:S01]  /*34f0*/  FFMA.FTZ R48, R30, R48, R31 ;  /* 0x000000301e307223 */ /* 0x000fe2000001001f */
[----:B------:R-:W-:Y:S01]  /*3500*/  FFMA.FTZ R53, R42, R47, -R53 ;  /* 0x0000002f2a357223 */ /* 0x000fe20000010835 */
[----:B------:R-:W-:Y:S01]  /*3510*/  FMUL.FTZ R30, R28, R109 ;  /* 0x0000006d1c1e7220 */ /* 0x000fe20000410000 */
[----:B------:R-:W-:Y:S01]  /*3520*/  FFMA.FTZ R42, R42, R49, R43 ;  /* 0x000000312a2a7223 */ /* 0x000fe2000001002b */
[----:B------:R-:W-:Y:S01]  /*3530*/  FMUL.FTZ R28, R28, R111 ;  /* 0x0000006f1c1c7220 */ /* 0x000fe20000410000 */
[C---:B------:R-:W-:Y:S01]  /*3540*/  FMUL.FTZ R31, R45.reuse, R107 ;  /* 0x0000006b2d1f7220 */ /* 0x040fe20000410000 */
[-C--:B------:R-:W-:Y:S01]  /*3550*/  FMUL.FTZ R46, R45, R110.reuse ;  /* 0x0000006e2d2e7220 */ /* 0x080fe20000410000 */
[C---:B------:R-:W-:Y:S01]  /*3560*/  FFMA.FTZ R30, R29.reuse, R111, -R30 ;  /* 0x0000006f1d1e7223 */ /* 0x040fe2000001081e */
[----:B------:R-:W-:Y:S01]  /*3570*/  FFMA.FTZ R29, R29, R109, R28 ;  /* 0x0000006d1d1d7223 */ /* 0x000fe2000001001c */
[C---:B------:R-:W-:Y:S01]  /*3580*/  FFMA.FTZ R31, R44.reuse, R110, -R31 ;  /* 0x0000006e2c1f7223 */ /* 0x040fe2000001081f */
[----:B------:R-:W-:Y:S01]  /*3590*/  FFMA.FTZ R46, R44, R107, R46 ;  /* 0x0000006b2c2e7223 */ /* 0x000fe2000001002e */
[----:B------:R-:W-:-:S02]  /*35a0*/  F2FP.BF16.F32.PACK_AB R48, R48, R51 ;  /* 0x000000333030723e */ /* 0x000fc400000010ff */
[----:B------:R-:W-:Y:S02]  /*35b0*/  F2FP.BF16.F32.PACK_AB R42, R42, R53 ;  /* 0x000000352a2a723e */ /* 0x000fe400000010ff */
[----:B------:R-:W-:Y:S01]  /*35c0*/  F2FP.BF16.F32.PACK_AB R28, R29, R30 ;  /* 0x0000001e1d1c723e */ /* 0x000fe200000010ff */
[----:B------:R-:W-:Y:S01]  /*35d0*/  IMAD.MOV.U32 R29, RZ, RZ, R48 ;  /* 0x000000ffff1d7224 */ /* 0x000fe200078e0030 */
[----:B------:R-:W-:Y:S01]  /*35e0*/  F2FP.BF16.F32.PACK_AB R31, R46, R31 ;  /* 0x0000001f2e1f723e */ /* 0x000fe200000010ff */
[----:B------:R-:W-:-:S07]  /*35f0*/  IMAD.MOV.U32 R30, RZ, RZ, R42 ;  /* 0x000000ffff1e7224 */ /* 0x000fce00078e002a */
.L_x_650:
[----:B------:R-:W-:Y:S05]  /*3600*/  BSYNC B2 ;  /* 0x0000000000027941 */ /* 0x000fea0003800000 */
.L_x_649:
[----:B--2---:R3:W-:Y:S02]  /*3610*/  STG.E.128 desc[UR40][R40.64], R28 ;  /* 0x0000001c28007986 */ /* 0x0047e4000c101d28 */
.L_x_648:
[----:B------:R-:W-:Y:S05]  /*3620*/  BSYNC B1 ;  /* 0x0000000000017941 */ /* 0x000fea0003800000 */
.L_x_647:
[----:B------:R-:W-:Y:S05]  /*3630*/  @P2 BRA `(.L_x_646) ;  /* 0x00000018008c2947 */ /* 0x000fea0003800000 */
[----:B-123--:R1:W2:Y:S01]  /*3640*/  LDS.128 R28, [R104+0x2000] ;  /* 0x00200000681c7984 */ /* 0x00e2a20000000c00 */
[----:B------:R-:W-:Y:S01]  /*3650*/  ISETP.GE.AND P4, PT, R202, R105, PT ;  /* 0x00000069ca00720c */ /* 0x000fe20003f86270 */
[----:B------:R-:W-:-:S12]  /*3660*/  BSSY B1, `(.L_x_651) ;  /* 0x0000030000017945 */ /* 0x000fd80003800000 */
[----:B-1----:R-:W-:Y:S05]  /*3670*/  @P4 BRA `(.L_x_652) ;  /* 0x0000000000b84947 */ /* 0x002fea0003800000 */
[----:B------:R-:W-:Y:S02]  /*3680*/  SHF.R.U32.HI R42, RZ, 0x10, R33 ;  /* 0x00000010ff2a7819 */ /* 0x000fe40000011621 */
[----:B------:R-:W-:Y:S02]  /*3690*/  SHF.R.U32.HI R44, RZ, 0x10, R35 ;  /* 0x00000010ff2c7819 */ /* 0x000fe40000011623 */
[----:B------:R-:W-:Y:S01]  /*36a0*/  SHF.R.U64 R43, R32, 0x10, R33 ;  /* 0x00000010202b7819 */ /* 0x000fe20000001221 */
[----:B--2---:R-:W-:Y:S01]  /*36b0*/  IMAD.U32 R32, R30, 0x10000, RZ ;  /* 0x000100001e207824 */ /* 0x004fe200078e00ff */
[----:B------:R-:W-:Y:S01]  /*36c0*/  SHF.R.U64 R45, R34, 0x10, R35 ;  /* 0x00000010222d7819 */ /* 0x000fe20000001223 */
[----:B------:R-:W-:Y:S01]  /*36d0*/  IMAD.U32 R34, R31, 0x10000, RZ ;  /* 0x000100001f227824 */ /* 0x000fe200078e00ff */
[----:B------:R-:W-:Y:S02]  /*36e0*/  PRMT R103, R103, 0x5410, R42 ;  /* 0x0000541067677816 */ /* 0x000fe4000000002a */
[----:B------:R-:W-:-:S02]  /*36f0*/  PRMT R101, R101, 0x5410, R44 ;  /* 0x0000541065657816 */ /* 0x000fc4000000002c */
[----:B------:R-:W-:Y:S02]  /*3700*/  PRMT R102, R102, 0x5410, R43 ;  /* 0x0000541066667816 */ /* 0x000fe4000000002b */
[----:B------:R-:W-:Y:S01]  /*3710*/  LOP3.LUT R33, R30, 0xffff0000, RZ, 0xc0, !PT ;  /* 0xffff00001e217812 */ /* 0x000fe200078ec0ff */
[----:B------:R-:W-:Y:S01]  /*3720*/  IMAD.U32 R43, R101, 0x10000, RZ ;  /* 0x00010000652b7824 */ /* 0x000fe200078e00ff */
[----:B------:R-:W-:Y:S01]  /*3730*/  LOP3.LUT R35, R31, 0xffff0000, RZ, 0xc0, !PT ;  /* 0xffff00001f237812 */ /* 0x000fe200078ec0ff */
[----:B------:R-:W-:Y:S01]  /*3740*/  IMAD.U32 R30, R29, 0x10000, RZ ;  /* 0x000100001d1e7824 */ /* 0x000fe200078e00ff */
[----:B------:R-:W-:Y:S01]  /*3750*/  PRMT R100, R100, 0x5410, R45 ;  /* 0x0000541064647816 */ /* 0x000fe2000000002d */
[----:B------:R-:W-:Y:S01]  /*3760*/  IMAD.U32 R45, R103, 0x10000, RZ ;  /* 0x00010000672d7824 */ /* 0x000fe200078e00ff */
[----:B------:R-:W-:Y:S01]  /*3770*/  LOP3.LUT R31, R29, 0xffff0000, RZ, 0xc0, !PT ;  /* 0xffff00001d1f7812 */ /* 0x000fe200078ec0ff */
[----:B------:R-:W-:Y:S01]  /*3780*/  IMAD.U32 R29, R28, 0x10000, RZ ;  /* 0x000100001c1d7824 */ /* 0x000fe200078e00ff */
[----:B------:R-:W-:Y:S01]  /*3790*/  LOP3.LUT R44, R102, 0xffff0000, RZ, 0xc0, !PT ;  /* 0xffff0000662c7812 */ /* 0x000fe200078ec0ff */
[C---:B------:R-:W-:Y:S01]  /*37a0*/  FMUL.FTZ R49, R33.reuse, R45 ;  /* 0x0000002d21317220 */ /* 0x040fe20000410000 */
[----:B------:R-:W-:Y:S01]  /*37b0*/  LOP3.LUT R42, R100, 0xffff0000, RZ, 0xc0, !PT ;  /* 0xffff0000642a7812 */ /* 0x000fe200078ec0ff */
[-C--:B------:R-:W-:Y:S01]  /*37c0*/  FMUL.FTZ R33, R33, R43.reuse ;  /* 0x0000002b21217220 */ /* 0x080fe20000410000 */
[----:B------:R-:W-:Y:S01]  /*37d0*/  LOP3.LUT R103, R103, 0xffff0000, RZ, 0xc0, !PT ;  /* 0xffff000067677812 */ /* 0x000fe200078ec0ff */
[----:B------:R-:W-:Y:S01]  /*37e0*/  FMUL.FTZ R47, R31, R44 ;  /* 0x0000002c1f2f7220 */ /* 0x000fe20000410000 */
[----:B------:R-:W-:Y:S01]  /*37f0*/  LOP3.LUT R101, R101, 0xffff0000, RZ, 0xc0, !PT ;  /* 0xffff000065657812 */ /* 0x000fe200078ec0ff */
[----:B------:R-:W-:Y:S01]  /*3800*/  FFMA.FTZ R49, R32, R43, -R49 ;  /* 0x0000002b20317223 */ /* 0x000fe20000010831 */
[-C--:B------:R-:W-:Y:S01]  /*3810*/  FMUL.FTZ R31, R31, R42.reuse ;  /* 0x0000002a1f1f7220 */ /* 0x080fe20000410000 */
[----:B------:R-:W-:Y:S01]  /*3820*/  LOP3.LUT R28, R28, 0xffff0000, RZ, 0xc0, !PT ;  /* 0xffff00001c1c7812 */ /* 0x000fe200078ec0ff */
[----:B------:R-:W-:Y:S01]  /*3830*/  FFMA.FTZ R47, R30, R42, -R47 ;  /* 0x0000002a1e2f7223 */ /* 0x000fe2000001082f */
[----:B------:R-:W-:Y:S01]  /*3840*/  FFMA.FTZ R32, R32, R45, R33 ;  /* 0x0000002d20207223 */ /* 0x000fe20000010021 */
[----:B------:R-:W-:-:S02]  /*3850*/  IMAD.U32 R102, R102, 0x10000, RZ ;  /* 0x0001000066667824 */ /* 0x000fc400078e00ff */
[C---:B------:R-:W-:Y:S01]  /*3860*/  FMUL.FTZ R33, R35.reuse, R103 ;  /* 0x0000006723217220 */ /* 0x040fe20000410000 */
[----:B------:R-:W-:Y:S02]  /*3870*/  IMAD.U32 R100, R100, 0x10000, RZ ;  /* 0x0001000064647824 */ /* 0x000fe400078e00ff */
[-C--:B------:R-:W-:Y:S01]  /*3880*/  FMUL.FTZ R42, R35, R101.reuse ;  /* 0x00000065232a7220 */ /* 0x080fe20000410000 */
[----:B------:R-:W-:Y:S01]  /*3890*/  FFMA.FTZ R44, R30, R44, R31 ;  /* 0x0000002c1e2c7223 */ /* 0x000fe2000001001f */
        /* <DEDUP_REMOVED lines=12> */
.L_x_652:
[----:B------:R-:W-:Y:S05]  /*3960*/  BSYNC B1 ;  /* 0x0000000000017941 */ /* 0x000fea0003800000 */
.L_x_651:
[----:B--2---:R1:W-:Y:S01]  /*3970*/  STG.E.128 desc[UR40][R40.64+0x40], R28 ;  /* 0x0000401c28007986 */ /* 0x0043e2000c101d28 */
[----:B------:R-:W-:Y:S05]  /*3980*/  BRA `(.L_x_646) ;  /* 0x0000001400b87947 */ /* 0x000fea0003800000 */
.L_x_630:
[----:B------:R-:W-:Y:S02]  /*3990*/  ISETP.GE.AND P3, PT, R222, R99, PT ;  /* 0x00000063de00720c */ /* 0x000fe40003f66270 */
[----:B------:R-:W-:Y:S02]  /*39a0*/  CS2R R34, SRZ ;  /* 0x0000000000227805 */ /* 0x000fe4000001ff00 */
[----:B------:R-:W-:Y:S02]  /*39b0*/  CS2R R32, SRZ ;  /* 0x0000000000207805 */ /* 0x000fe4000001ff00 */
[----:B------:R-:W-:-:S13]  /*39c0*/  ISETP.GE.OR P3, PT, R16, R105, P3 ;  /* 0x000000691000720c */ /* 0x000fda0001f66670 */
[----:B------:R-:W-:Y:S01]  /*39d0*/  @!P3 IADD3 R40, P4, P5, R36, R28, R73 ;  /* 0x0000001c2428b210 */ /* 0x000fe20007d9e049 */
[----:B------:R-:W0:Y:S03]  /*39e0*/  @!P3 LDC.64 R50, c[0x0][0x3e8] ;  /* 0x0000fa00ff32bb82 */ /* 0x000e260000000a00 */
[----:B------:R-:W-:Y:S02]  /*39f0*/  @!P3 IADD3.X R41, R87, R97, R72, P4, P5 ;  /* 0x000000615729b210 */ /* 0x000fe400027ea448 */
[----:B------:R-:W-:-:S03]  /*3a00*/  @!P3 IADD3 R44, P4, P5, R12, R30, R70 ;  /* 0x0000001e0c2cb210 */ /* 0x000fc60007d9e046 */
[----:B------:R-:W1:Y:S01]  /*3a10*/  @!P3 LDC.64 R48, c[0x0][0x400] ;  /* 0x00010000ff30bb82 */ /* 0x000e620000000a00 */
[----:B------:R-:W-:Y:S02]  /*3a20*/  @!P3 IADD3.X R45, R85, R108, R69, P4, P5 ;  /* 0x0000006c552db210 */ /* 0x000fe400027ea445 */
[----:B------:R-:W-:-:S04]  /*3a30*/  ISETP.GE.AND P4, PT, R19, R99, PT ;  /* 0x000000631300720c */ /* 0x000fc80003f86270 */
[----:B------:R-:W-:-:S13]  /*3a40*/  ISETP.GE.OR P4, PT, R16, R105, P4 ;  /* 0x000000691000720c */ /* 0x000fda0002786670 */
[----:B------:R-:W2:Y:S01]  /*3a50*/  @!P4 LDC.64 R52, c[0x0][0x3e8] ;  /* 0x0000fa00ff34cb82 */ /* 0x000ea20000000a00 */
[----:B------:R-:W-:-:S05]  /*3a60*/  @!P4 IADD3 R28, P5, R36, R28, RZ ;  /* 0x0000001c241cc210 */ /* 0x000fca0007fbe0ff */
[----:B------:R-:W-:Y:S02]  /*3a70*/  @!P4 IMAD.X R29, R97, 0x1, R87, P5 ;  /* 0x00000001611dc824 */ /* 0x000fe400028e0657 */
[----:B------:R-:W3:Y:S01]  /*3a80*/  @!P4 LDC.64 R54, c[0x0][0x400] ;  /* 0x00010000ff36cb82 */ /* 0x000ee20000000a00 */
[----:B--2---:R-:W-:-:S04]  /*3a90*/  @!P4 LEA R52, P5, R28, R52, 0x1 ;  /* 0x000000341c34c211 */ /* 0x004fc800078a08ff */
[----:B------:R-:W-:Y:S02]  /*3aa0*/  @!P4 LEA.HI.X R53, R28, R53, R29, 0x1, P5 ;  /* 0x000000351c35c211 */ /* 0x000fe400028f0c1d */
[----:B------:R-:W-:-:S05]  /*3ab0*/  @!P4 IADD3 R30, P5, R12, R30, RZ ;  /* 0x0000001e0c1ec210 */ /* 0x000fca0007fbe0ff */
[----:B------:R-:W-:Y:S01]  /*3ac0*/  @!P4 IMAD.X R28, R108, 0x1, R85, P5 ;  /* 0x000000016c1cc824 */ /* 0x000fe200028e0655 */
[----:B---3--:R-:W-:-:S04]  /*3ad0*/  @!P4 LEA R54, P5, R30, R54, 0x1 ;  /* 0x000000361e36c211 */ /* 0x008fc800078a08ff */
[----:B------:R-:W-:Y:S02]  /*3ae0*/  @!P4 LEA.HI.X R55, R30, R55, R28, 0x1, P5 ;  /* 0x000000371e37c211 */ /* 0x000fe400028f0c1c */
[----:B------:R-:W-:Y:S02]  /*3af0*/  CS2R R30, SRZ ;  /* 0x00000000001e7805 */ /* 0x000fe4000001ff00 */
[----:B------:R-:W-:Y:S01]  /*3b00*/  CS2R R28, SRZ ;  /* 0x00000000001c7805 */ /* 0x000fe2000001ff00 */
[----:B------:R-:W2:Y:S05]  /*3b10*/  @!P4 LDG.E.128 R32, desc[UR40][R54.64] ;  /* 0x000000283620c981 */ /* 0x000eaa000c1e1d00 */
[----:B------:R-:W3:Y:S01]  /*3b20*/  @!P4 LDG.E.128 R28, desc[UR40][R52.64] ;  /* 0x00000028341cc981 */ /* 0x000ee2000c1e1d00 */
[----:B0-----:R-:W-:-:S02]  /*3b30*/  @!P3 LEA R50, P4, R40, R50, 0x1 ;  /* 0x000000322832b211 */ /* 0x001fc400078808ff */
[----:B------:R-:W-:Y:S02]  /*3b40*/  CS2R R42, SRZ ;  /* 0x00000000002a7805 */ /* 0x000fe4000001ff00 */
[----:B------:R-:W-:Y:S02]  /*3b50*/  @!P3 LEA.HI.X R51, R40, R51, R41, 0x1, P4 ;  /* 0x000000332833b211 */ /* 0x000fe400020f0c29 */
[----:B------:R-:W-:Y:S02]  /*3b60*/  CS2R R40, SRZ ;  /* 0x0000000000287805 */ /* 0x000fe4000001ff00 */
[C---:B-1----:R-:W-:Y:S02]  /*3b70*/  @!P3 LEA R48, P4, R44.reuse, R48, 0x1 ;  /* 0x000000302c30b211 */ /* 0x042fe400078808ff */
[----:B------:R-:W-:Y:S02]  /*3b80*/  CS2R R46, SRZ ;  /* 0x00000000002e7805 */ /* 0x000fe4000001ff00 */
[----:B------:R-:W-:Y:S01]  /*3b90*/  @!P3 LEA.HI.X R49, R44, R49, R45, 0x1, P4 ;  /* 0x000000312c31b211 */ /* 0x000fe200020f0c2d */
[----:B------:R2:W4:Y:S01]  /*3ba0*/  @!P3 LDG.E.128 R40, desc[UR40][R50.64] ;  /* 0x000000283228b981 */ /* 0x000522000c1e1d00 */
[----:B------:R-:W-:-:S06]  /*3bb0*/  CS2R R44, SRZ ;  /* 0x00000000002c7805 */ /* 0x000fcc000001ff00 */
[----:B------:R0:W5:Y:S01]  /*3bc0*/  @!P3 LDG.E.128 R44, desc[UR40][R48.64] ;  /* 0x00000028302cb981 */ /* 0x000162000c1e1d00 */
[----:B------:R-:W-:Y:S02]  /*3bd0*/  ISETP.NE.AND P3, PT, R203, 0x3, PT ;  /* 0x00000003cb00780c */ /* 0x000fe40003f65270 */
[----:B------:R-:W-:Y:S01]  /*3be0*/  ISETP.GE.AND P4, PT, R16, R105, PT ;  /* 0x000000691000720c */ /* 0x000fe20003f86270 */
[----:B--2---:R-:W-:Y:S02]  /*3bf0*/  IMAD.MOV.U32 R50, RZ, RZ, R34 ;  /* 0x000000ffff327224 */ /* 0x004fe400078e0022 */
[----:B0-----:R-:W-:Y:S02]  /*3c00*/  IMAD.MOV.U32 R48, RZ, RZ, R35 ;  /* 0x000000ffff307224 */ /* 0x001fe400078e0023 */
[----:B------:R-:W-:Y:S02]  /*3c10*/  IMAD.MOV.U32 R49, RZ, RZ, R32 ;  /* 0x000000ffff317224 */ /* 0x000fe400078e0020 */
[----:B------:R-:W-:-:S02]  /*3c20*/  IMAD.MOV.U32 R51, RZ, RZ, R33 ;  /* 0x000000ffff337224 */ /* 0x000fc400078e0021 */
[----:B---3--:R-:W-:Y:S02]  /*3c30*/  IMAD.MOV.U32 R52, RZ, RZ, R30 ;  /* 0x000000ffff347224 */ /* 0x008fe400078e001e */
[----:B------:R-:W-:Y:S01]  /*3c40*/  IMAD.MOV.U32 R55, RZ, RZ, R29 ;  /* 0x000000ffff377224 */ /* 0x000fe200078e001d */
[----:B------:R-:W-:Y:S02]  /*3c50*/  PRMT R132, R50, 0x7610, R132 ;  /* 0x0000761032847816 */ /* 0x000fe40000000084 */
[----:B------:R-:W-:Y:S02]  /*3c60*/  PRMT R134, R48, 0x7610, R134 ;  /* 0x0000761030867816 */ /* 0x000fe40000000086 */
[----:B------:R-:W-:Y:S01]  /*3c70*/  PRMT R117, R117, 0x5410, R49 ;  /* 0x0000541075757816 */ /* 0x000fe20000000031 */
[----:B----4-:R-:W-:Y:S01]  /*3c80*/  IMAD.MOV.U32 R48, RZ, RZ, R42 ;  /* 0x000000ffff307224 */ /* 0x010fe200078e002a */
        /* <DEDUP_REMOVED lines=13> */
[----:B------:R-:W-:-:S02]  /*3d60*/  IMAD.MOV.U32 R49, RZ, RZ, R47 ;  /* 0x000000ffff317224 */ /* 0x000fc400078e002f */
[----:B------:R-:W-:Y:S02]  /*3d70*/  IMAD.MOV.U32 R50, RZ, RZ, R44 ;  /* 0x000000ffff327224 */ /* 0x000fe400078e002c */
[----:B------:R-:W-:Y:S01]  /*3d80*/  IMAD.MOV.U32 R51, RZ, RZ, R45 ;  /* 0x000000ffff337224 */ /* 0x000fe200078e002d */
[----:B------:R-:W-:Y:S02]  /*3d90*/  PRMT R125, R53, 0x7610, R125 ;  /* 0x00007610357d7816 */ /* 0x000fe4000000007d */
[----:B------:R-:W-:Y:S02]  /*3da0*/  PRMT R130, R54, 0x7610, R130 ;  /* 0x0000761036827816 */ /* 0x000fe40000000082 */
[----:B------:R-:W-:Y:S02]  /*3db0*/  PRMT R119, R48, 0x7610, R119 ;  /* 0x0000761030777816 */ /* 0x000fe40000000077 */
[----:B------:R-:W-:Y:S02]  /*3dc0*/  PRMT R120, R49, 0x7610, R120 ;  /* 0x0000761031787816 */ /* 0x000fe40000000078 */
[----:B------:R-:W-:-:S02]  /*3dd0*/  PRMT R121, R50, 0x7610, R121 ;  /* 0x0000761032797816 */ /* 0x000fc40000000079 */
[----:B------:R-:W-:Y:S01]  /*3de0*/  PRMT R122, R51, 0x7610, R122 ;  /* 0x00007610337a7816 */ /* 0x000fe2000000007a */
[----:B------:R-:W-:Y:S06]  /*3df0*/  @!P3 BRA `(.L_x_653) ;  /* 0x000000000004b947 */ /* 0x000fec0003800000 */
[----:B------:R-:W-:Y:S01]  /*3e00*/  BPT.TRAP 0x1 ;  /* 0x000000040000795c */ /* 0x000fe20000300000 */
.L_x_653:
[----:B------:R-:W-:Y:S01]  /*3e10*/  IMAD R97, R2, 0x8, R18 ;  /* 0x0000000802617824 */ /* 0x000fe200078e0212 */
[----:B------:R-:W-:Y:S01]  /*3e20*/  SHF.L.U32 R108, R201, 0x1f, RZ ;  /* 0x0000001fc96c7819 */ /* 0x000fe200000006ff */
[----:B------:R-:W0:Y:S01]  /*3e30*/  LDC R109, c[0x0][0x2f4] ;  /* 0x0000bd00ff6d7b82 */ /* 0x000e220000000800 */
[----:B------:R-:W-:Y:S01]  /*3e40*/  BSSY B1, `(.L_x_654) ;  /* 0x0000006000017945 */ /* 0x000fe20003800000 */
[----:B------:R-:W-:Y:S01]  /*3e50*/  IMAD.MOV.U32 R103, RZ, RZ, R107 ;  /* 0x000000ffff677224 */ /* 0x000fe200078e006b */
[----:B------:R-:W1:Y:S05]  /*3e60*/  SYNCS.PHASECHK.TRANS64.TRYWAIT P5, [R97+URZ+0x22890], R108 ;  /* 0x0228906c610075a7 */ /* 0x000e6a00080a017f */
[----:B------:R-:W2:Y:S01]  /*3e70*/  LDC.64 R104, c[0x0][0x300] ;  /* 0x0000c000ff687b82 */ /* 0x000ea20000000a00 */
[----:B0-----:R-:W-:Y:S01]  /*3e80*/  IMAD.IADD R111, R109, 0x1, -R78 ;  /* 0x000000016d6f7824 */ /* 0x001fe200078e0a4e */
[----:B-1----:R-:W-:Y:S06]  /*3e90*/  @!P5 BRA `(.L_x_655) ;  /* 0x0000012800f8d947 */ /* 0x002fec0003800000 */
.L_x_914:
[----:B------:R-:W-:Y:S05]  /*3ea0*/  BSYNC B1 ;  /* 0x0000000000017941 */ /* 0x000fea0003800000 */
.L_x_654:
[----:B------:R-:W-:Y:S01]  /*3eb0*/  ISETP.GE.OR P5, PT, R19, R99, P1 ;  /* 0x000000631300720c */ /* 0x000fe20000fa6670 */
[----:B------:R-:W-:-:S12]  /*3ec0*/  BSSY B1, `(.L_x_656) ;  /* 0x000007f000017945 */ /* 0x000fd80003800000 */
[----:B------:R-:W-:Y:S05]  /*3ed0*/  @P5 BRA `(.L_x_657) ;  /* 0x0000000400f45947 */ /* 0x000fea0003800000 */
[-C--:B--2---:R-:W-:Y:S01]  /*3ee0*/  IMAD R48, R225, R104.reuse, RZ ;  /* 0x00000068e1307224 */ /* 0x084fe200078e02ff */
[----:B------:R-:W-:Y:S01]  /*3ef0*/  BSSY B2, `(.L_x_658) ;  /* 0x000006f000027945 */ /* 0x000fe20003800000 */
[----:B------:R-:W-:-:S04]  /*3f00*/  IMAD.WIDE.U32 R106, R19, R104, R102 ;  /* 0x00000068136a7225 */ /* 0x000fc800078e0066 */
[----:B------:R-:W-:Y:S01]  /*3f10*/  IMAD R49, R19, R105, R48 ;  /* 0x0000006913317224 */ /* 0x000fe200078e0230 */
[----:B------:R-:W-:Y:S02]  /*3f20*/  SEL R48, R78, R111, !P0 ;  /* 0x0000006f4e307207 */ /* 0x000fe40004000000 */
[----:B------:R-:W-:Y:S01]  /*3f30*/  IADD3 R110, P5, P6, R4, R106, R90 ;  /* 0x0000006a046e7210 */ /* 0x000fe20007ebe05a */
[----:B------:R-:W-:Y:S01]  /*3f40*/  IMAD.IADD R114, R49, 0x1, R107 ;  /* 0x0000000131727824 */ /* 0x000fe200078e026b */
[----:B------:R-:W-:-:S04]  /*3f50*/  SHF.R.S32.HI R49, RZ, 0x1f, R48 ;  /* 0x0000001fff317819 */ /* 0x000fc80000011430 */
[----:B------:R-:W-:Y:S02]  /*3f60*/  LEA.HI R49, R49, R48, RZ, 0x4 ;  /* 0x0000003031317211 */ /* 0x000fe400078f20ff */
[----:B------:R-:W-:Y:S02]  /*3f70*/  IADD3.X R112, R3, R114, R91, P5, P6 ;  /* 0x0000007203707210 */ /* 0x000fe40002fec45b */
[----:B------:R-:W-:-:S05]  /*3f80*/  LEA.HI.SX32 R49, R49, R88, 0x1c ;  /* 0x0000005831317211 */ /* 0x000fca00078fe2ff */
[----:B------:R-:W-:-:S05]  /*3f90*/  IMAD.SHL.U32 R113, R49, 0x8, RZ ;  /* 0x0000000831717824 */ /* 0x000fca00078e00ff */
[----:B------:R-:W-:-:S04]  /*3fa0*/  LOP3.LUT R49, R71, 0x38, R113, 0xf8, !PT ;  /* 0x0000003847317812 */ /* 0x000fc800078ef871 */
[----:B------:R-:W-:Y:S01]  /*3fb0*/  LOP3.LUT R48, R49, R74, RZ, 0x3c, !PT ;  /* 0x0000004a31307212 */ /* 0x000fe200078e3cff */
[----:B------:R-:W-:-:S04]  /*3fc0*/  IMAD R49, R2, 0x1800, R92 ;  /* 0x0000180002317824 */ /* 0x000fc800078e025c */
[----:B------:R-:W-:Y:S02]  /*3fd0*/  IMAD R51, R211, 0x200, R48 ;  /* 0x00000200d3337824 */ /* 0x000fe400078e0230 */
[----:B------:R-:W-:Y:S02]  /*3fe0*/  IMAD R49, R49, 0x2, R18 ;  /* 0x0000000231317824 */ /* 0x000fe400078e0212 */
[----:B------:R-:W-:-:S04]  /*3ff0*/  IMAD R51, R2, 0x1800, R51 ;  /* 0x0000180002337824 */ /* 0x000fc800078e0233 */
[----:B------:R-:W-:Y:S02]  /*4000*/  IMAD R52, R51, 0x2, R18 ;  /* 0x0000000233347824 */ /* 0x000fe400078e0212 */
[----:B------:R-:W1:Y:S04]  /*4010*/  LDS.128 R48, [R49+0x1c400] ;  /* 0x01c4000031307984 */ /* 0x000e680000000c00 */
[----:B------:R-:W2:Y:S01]  /*4020*/  LDS.128 R52, [R52+0x1c400] ;  /* 0x01c4000034347984 */ /* 0x000ea20000000c00 */
[----:B------:R-:W-:Y:S05]  /*4030*/  @P4 BRA `(.L_x_659) ;  /* 0x0000000400684947 */ /* 0x000fea0003800000 */
[----:B------:R-:W-:Y:S02]  /*4040*/  SHF.R.U32.HI R124, RZ, 0x10, R29 ;  /* 0x00000010ff7c7819 */ /* 0x000fe4000001161d */
[----:B------:R-:W-:Y:S02]  /*4050*/  SHF.R.U32.HI R129, RZ, 0x10, R33 ;  /* 0x00000010ff817819 */ /* 0x000fe40000011621 */
[----:B------:R-:W-:Y:S01]  /*4060*/  SHF.R.U64 R123, R28, 0x10, R29 ;  /* 0x000000101c7b7819 */ /* 0x000fe2000000121d */
[----:B-1----:R-:W-:Y:S01]  /*4070*/  IMAD.U32 R29, R48, 0x10000, RZ ;  /* 0x00010000301d7824 */ /* 0x002fe200078e00ff */
[----:B------:R-:W-:Y:S01]  /*4080*/  SHF.R.U32.HI R127, RZ, 0x10, R31 ;  /* 0x00000010ff7f7819 */ /* 0x000fe2000001161f */
[----:B------:R-:W-:Y:S01]  /*4090*/  IMAD.U32 R28, R50, 0x10000, RZ ;  /* 0x00010000321c7824 */ /* 0x000fe200078e00ff */
[----:B------:R-:W-:Y:S02]  /*40a0*/  PRMT R124, R116, 0x5432, R124 ;  /* 0x00005432747c7816 */ /* 0x000fe4000000007c */
[----:B------:R-:W-:-:S02]  /*40b0*/  PRMT R129, R135, 0x5410, R129 ;  /* 0x0000541087817816 */ /* 0x000fc40000000081 */
[--C-:B------:R-:W-:Y:S01]  /*40c0*/  SHF.R.U64 R131, R34, 0x10, R35.reuse ;  /* 0x0000001022837819 */ /* 0x100fe20000001223 */
[----:B--2---:R-:W-:Y:S01]  /*40d0*/  IMAD.U32 R34, R52, 0x10000, RZ ;  /* 0x0001000034227824 */ /* 0x004fe200078e00ff */
[----:B------:R-:W-:Y:S01]  /*40e0*/  SHF.R.U32.HI R133, RZ, 0x10, R35 ;  /* 0x00000010ff857819 */ /* 0x000fe20000011623 */
[----:B------:R-:W-:Y:S01]  /*40f0*/  IMAD.U32 R35, R53, 0x10000, RZ ;  /* 0x0001000035237824 */ /* 0x000fe200078e00ff */
[----:B------:R-:W-:Y:S01]  /*4100*/  PRMT R123, R130, 0x5410, R123 ;  /* 0x00005410827b7816 */ /* 0x000fe2000000007b */
[----:B------:R-:W-:Y:S01]  /*4110*/  IMAD.U32 R130, R129, 0x10000, RZ ;  /* 0x0001000081827824 */ /* 0x000fe200078e00ff */
[----:B------:R-:W-:Y:S01]  /*4120*/  PRMT R127, R125, 0x5410, R127 ;  /* 0x000054107d7f7816 */ /* 0x000fe2000000007f */
[----:B------:R-:W-:Y:S01]  /*4130*/  IMAD.U32 R125, R124, 0x10000, RZ ;  /* 0x000100007c7d7824 */ /* 0x000fe200078e00ff */
[----:B------:R-:W-:Y:S01]  /*4140*/  PRMT R131, R132, 0x5410, R131 ;  /* 0x0000541084837816 */ /* 0x000fe20000000083 */
[-C--:B------:R-:W-:Y:S01]  /*4150*/  FMUL.FTZ R135, R35, R130.reuse ;  /* 0x0000008223877220 */ /* 0x080fe20000410000 */
[----:B------:R-:W-:Y:S01]  /*4160*/  SHF.R.U64 R126, R30, 0x10, R31 ;  /* 0x000000101e7e7819 */ /* 0x000fe2000000121f */
[----:B------:R-:W-:Y:S01]  /*4170*/  IMAD.U32 R30, R49, 0x10000, RZ ;  /* 0x00010000311e7824 */ /* 0x000fe200078e00ff */
[----:B------:R-:W-:Y:S01]  /*4180*/  LOP3.LUT R132, R129, 0xffff0000, RZ, 0xc0, !PT ;  /* 0xffff000081847812 */ /* 0x000fe200078ec0ff */
[-C--:B------:R-:W-:Y:S01]  /*4190*/  FMUL.FTZ R129, R35, R125.reuse ;  /* 0x0000007d23817220 */ /* 0x080fe20000410000 */
[----:B------:R-:W-:Y:S01]  /*41a0*/  PRMT R133, R134, 0x5410, R133 ;  /* 0x0000541086857816 */ /* 0x000fe20000000085 */
[C---:B------:R-:W-:Y:S01]  /*41b0*/  FFMA.FTZ R135, R30.reuse, R125, -R135 ;  /* 0x0000007d1e877223 */ /* 0x040fe20000010887 */
[----:B------:R-:W-:Y:S01]  /*41c0*/  LOP3.LUT R31, R49, 0xffff0000, RZ, 0xc0, !PT ;  /* 0xffff0000311f7812 */ /* 0x000fe200078ec0ff */
[----:B------:R-:W-:Y:S01]  /*41d0*/  FFMA.FTZ R129, R30, R130, R129 ;  /* 0x000000821e817223 */ /* 0x000fe20000010081 */
[----:B------:R-:W-:Y:S01]  /*41e0*/  LOP3.LUT R49, R53, 0xffff0000, RZ, 0xc0, !PT ;  /* 0xffff000035317812 */ /* 0x000fe200078ec0ff */
[----:B------:R-:W-:Y:S01]  /*41f0*/  IMAD.U32 R53, R55, 0x10000, RZ ;  /* 0x0001000037357824 */ /* 0x000fe200078e00ff */
[----:B------:R-:W-:Y:S01]  /*4200*/  LOP3.LUT R124, R124, 0xffff0000, RZ, 0xc0, !PT ;  /* 0xffff00007c7c7812 */ /* 0x000fe200078ec0ff */
[----:B------:R-:W-:Y:S01]  /*4210*/  IMAD.U32 R35, R133, 0x10000, RZ ;  /* 0x0001000085237824 */ /* 0x000fe200078e00ff */
[----:B------:R-:W-:Y:S01]  /*4220*/  SHF.R.U64 R128, R32, 0x10, R33 ;  /* 0x0000001020807819 */ /* 0x000fe20000001221 */
[----:B------:R-:W-:-:S02]  /*4230*/  IMAD.U32 R30, R127, 0x10000, RZ ;  /* 0x000100007f1e7824 */ /* 0x000fc400078e00ff */
[C---:B------:R-:W-:Y:S01]  /*4240*/  FMUL.FTZ R134, R49.reuse, R132 ;  /* 0x0000008431867220 */ /* 0x040fe20000410000 */
[----:B------:R-:W-:Y:S01]  /*4250*/  FMUL.FTZ R136, R49, R124 ;  /* 0x0000007c31887220 */ /* 0x000fe20000410000 */
[----:B------:R-:W-:Y:S01]  /*4260*/  IMAD.U32 R32, R51, 0x10000, RZ ;  /* 0x0001000033207824 */ /* 0x000fe200078e00ff */
[----:B------:R-:W-:Y:S01]  /*4270*/  LOP3.LUT R55, R55, 0xffff0000, RZ, 0xc0, !PT ;  /* 0xffff000037377812 */ /* 0x000fe200078ec0ff */
[-C--:B------:R-:W-:Y:S01]  /*4280*/  FMUL.FTZ R49, R53, R35.reuse ;  /* 0x0000002335317220 */ /* 0x080fe20000410000 */
[----:B------:R-:W-:Y:S01]  /*4290*/  LOP3.LUT R130, R133, 0xffff0000, RZ, 0xc0, !PT ;  /* 0xffff000085827812 */ /* 0x000fe200078ec0ff */
[----:B------:R-:W-:Y:S01]  /*42a0*/  FMUL.FTZ R138, R53, R30 ;  /* 0x0000001e358a7220 */ /* 0x000fe20000410000 */
[----:B------:R-:W-:Y:S01]  /*42b0*/  PRMT R128, R117, 0x5432, R128 ;  /* 0x0000543275807816 */ /* 0x000fe20000000080 */
[----:B------:R-:W-:Y:S01]  /*42c0*/  FFMA.FTZ R134, R31, R124, -R134 ;  /* 0x0000007c1f867223 */ /* 0x000fe20000010886 */
[----:B------:R-:W-:Y:S01]  /*42d0*/  LOP3.LUT R124, R127, 0xffff0000, RZ, 0xc0, !PT ;  /* 0xffff00007f7c7812 */ /* 0x000fe200078ec0ff */
[C---:B------:R-:W-:Y:S01]  /*42e0*/  FFMA.FTZ R125, R32.reuse, R30, -R49 ;  /* 0x0000001e207d7223 */ /* 0x040fe20000010831 */
[----:B------:R-:W-:Y:S01]  /*42f0*/  LOP3.LUT R33, R51, 0xffff0000, RZ, 0xc0, !PT ;  /* 0xffff000033217812 */ /* 0x000fe200078ec0ff */
[----:B------:R-:W-:Y:S01]  /*4300*/  FFMA.FTZ R138, R32, R35, R138 ;  /* 0x00000023208a7223 */ /* 0x000fe2000001008a */
[----:B------:R-:W-:Y:S01]  /*4310*/  FFMA.FTZ R136, R31, R132, R136 ;  /* 0x000000841f887223 */ /* 0x000fe20000010088 */
[----:B------:R-:W-:Y:S01]  /*4320*/  FMUL.FTZ R32, R55, R130 ;  /* 0x0000008237207220 */ /* 0x000fe20000410000 */
[----:B------:R-:W-:-:S02]  /*4330*/  IMAD.U32 R31, R128, 0x10000, RZ ;  /* 0x00010000801f7824 */ /* 0x000fc400078e00ff */
[-C--:B------:R-:W-:Y:S01]  /*4340*/  FMUL.FTZ R132, R55, R124.reuse ;  /* 0x0000007c37847220 */ /* 0x080fe20000410000 */
[----:B------:R-:W-:Y:S02]  /*4350*/  IMAD.U32 R30, R123, 0x10000, RZ ;  /* 0x000100007b1e7824 */ /* 0x000fe400078e00ff */
[----:B------:R-:W-:Y:S01]  /*4360*/  FFMA.FTZ R124, R33, R124, -R32 ;  /* 0x0000007c217c7223 */ /* 0x000fe20000010820 */
[-C--:B------:R-:W-:Y:S01]  /*4370*/  FMUL.FTZ R32, R34, R31.reuse ;  /* 0x0000001f22207220 */ /* 0x080fe20000410000 */
[----:B------:R-:W-:Y:S01]  /*4380*/  LOP3.LUT R52, R52, 0xffff0000, RZ, 0xc0, !PT ;  /* 0xffff000034347812 */ /* 0x000fe200078ec0ff */
[-C--:B------:R-:W-:Y:S01]  /*4390*/  FMUL.FTZ R34, R34, R30.reuse ;  /* 0x0000001e22227220 */ /* 0x080fe20000410000 */
[----:B------:R-:W-:Y:S01]  /*43a0*/  LOP3.LUT R123, R123, 0xffff0000, RZ, 0xc0, !PT ;  /* 0xffff00007b7b7812 */ /* 0x000fe200078ec0ff */
[----:B------:R-:W-:Y:S01]  /*43b0*/  FFMA.FTZ R32, R29, R30, -R32 ;  /* 0x0000001e1d207223 */ /* 0x000fe20000010820 */
[----:B------:R-:W-:Y:S01]  /*43c0*/  PRMT R126, R115, 0x5432, R126 ;  /* 0x00005432737e7816 */ /* 0x000fe2000000007e */
[----:B------:R-:W-:Y:S01]  /*43d0*/  IMAD.U32 R51, R54, 0x10000, RZ ;  /* 0x0001000036337824 */ /* 0x000fe200078e00ff */
[----:B------:R-:W-:Y:S01]  /*43e0*/  LOP3.LUT R48, R48, 0xffff0000, RZ, 0xc0, !PT ;  /* 0xffff000030307812 */ /* 0x000fe200078ec0ff */
[----:B------:R-:W-:Y:S01]  /*43f0*/  IMAD.U32 R30, R131, 0x10000, RZ ;  /* 0x00010000831e7824 */ /* 0x000fe200078e00ff */
[----:B------:R-:W-:Y:S01]  /*4400*/  LOP3.LUT R35, R128, 0xffff0000, RZ, 0xc0, !PT ;  /* 0xffff000080237812 */ /* 0x000fe200078ec0ff */
[----:B------:R-:W-:Y:S01]  /*4410*/  FFMA.FTZ R34, R29, R31, R34 ;  /* 0x0000001f1d227223 */ /* 0x000fe20000010022 */
[----:B------:R-:W-:Y:S01]  /*4420*/  LOP3.LUT R54, R54, 0xffff0000, RZ, 0xc0, !PT ;  /* 0xffff000036367812 */ /* 0x000fe200078ec0ff */
[----:B------:R-:W-:Y:S01]  /*4430*/  FMUL.FTZ R49, R52, R123 ;  /* 0x0000007b34317220 */ /* 0x000fe20000410000 */
[----:B------:R-:W-:Y:S01]  /*4440*/  LOP3.LUT R131, R131, 0xffff0000, RZ, 0xc0, !PT ;  /* 0xffff000083837812 */ /* 0x000fe200078ec0ff */
[C---:B------:R-:W-:Y:S01]  /*4450*/  IMAD.U32 R29, R126.reuse, 0x10000, RZ ;  /* 0x000100007e1d7824 */ /* 0x040fe200078e00ff */
[----:B------:R-:W-:Y:S01]  /*4460*/  LOP3.LUT R31, R126, 0xffff0000, RZ, 0xc0, !PT ;  /* 0xffff00007e1f7812 */ /* 0x000fe200078ec0ff */
[----:B------:R-:W-:Y:S01]  /*4470*/  FFMA.FTZ R55, R33, R130, R132 ;  /* 0x0000008221377223 */ /* 0x000fe20000010084 */
[-C--:B------:R-:W-:Y:S01]  /*4480*/  FMUL.FTZ R33, R52, R35.reuse ;  /* 0x0000002334217220 */ /* 0x080fe20000410000 */
[----:B------:R-:W-:Y:S01]  /*4490*/  FFMA.FTZ R49, R48, R35, R49 ;  /* 0x0000002330317223 */ /* 0x000fe20000010031 */
[----:B------:R-:W-:Y:S01]  /*44a0*/  LOP3.LUT R50, R50, 0xffff0000, RZ, 0xc0, !PT ;  /* 0xffff000032327812 */ /* 0x000fe200078ec0ff */
[CC--:B------:R-:W-:Y:S01]  /*44b0*/  FMUL.FTZ R35, R51.reuse, R30.reuse ;  /* 0x0000001e33237220 */ /* 0x0c0fe20000410000 */
[C---:B------:R-:W-:Y:S01]  /*44c0*/  FMUL.FTZ R53, R54.reuse, R131 ;  /* 0x0000008336357220 */ /* 0x040fe20000410000 */
[----:B------:R-:W-:Y:S01]  /*44d0*/  FMUL.FTZ R51, R51, R29 ;  /* 0x0000001d33337220 */ /* 0x000fe20000410000 */
[----:B------:R-:W-:Y:S01]  /*44e0*/  FMUL.FTZ R54, R54, R31 ;  /* 0x0000001f36367220 */ /* 0x000fe20000410000 */
[----:B------:R-:W-:Y:S01]  /*44f0*/  FFMA.FTZ R35, R28, R29, -R35 ;  /* 0x0000001d1c237223 */ /* 0x000fe20000010823 */
[----:B------:R-:W-:Y:S01]  /*4500*/  FFMA.FTZ R33, R48, R123, -R33 ;  /* 0x0000007b30217223 */ /* 0x000fe20000010821 */
[----:B------:R-:W-:Y:S01]  /*4510*/  FFMA.FTZ R51, R28, R30, R51 ;  /* 0x0000001e1c337223 */ /* 0x000fe20000010033 */
[C---:B------:R-:W-:Y:S01]  /*4520*/  FFMA.FTZ R54, R50.reuse, R131, R54 ;  /* 0x0000008332367223 */ /* 0x040fe20000010036 */
[----:B------:R-:W-:Y:S01]  /*4530*/  FFMA.FTZ R28, R50, R31, -R53 ;  /* 0x0000001f321c7223 */ /* 0x000fe20000010835 */
[----:B------:R-:W-:-:S02]  /*4540*/  F2FP.BF16.F32.PACK_AB R134, R134, R135 ;  /* 0x000000878686723e */ /* 0x000fc400000010ff */
[----:B------:R-:W-:Y:S02]  /*4550*/  F2FP.BF16.F32.PACK_AB R124, R124, R125 ;  /* 0x0000007d7c7c723e */ /* 0x000fe400000010ff */
[----:B------:R-:W-:Y:S01]  /*4560*/  F2FP.BF16.F32.PACK_AB R52, R49, R34 ;  /* 0x000000223134723e */ /* 0x000fe200000010ff */
[----:B------:R-:W-:Y:S01]  /*4570*/  IMAD.MOV.U32 R49, RZ, RZ, R134 ;  /* 0x000000ffff317224 */ /* 0x000fe200078e0086 */
[----:B------:R-:W-:Y:S01]  /*4580*/  F2FP.BF16.F32.PACK_AB R54, R54, R51 ;  /* 0x000000333636723e */ /* 0x000fe200000010ff */
[----:B------:R-:W-:Y:S01]  /*4590*/  IMAD.MOV.U32 R51, RZ, RZ, R124 ;  /* 0x000000ffff337224 */ /* 0x000fe200078e007c */
[----:B------:R-:W-:Y:S02]  /*45a0*/  F2FP.BF16.F32.PACK_AB R53, R136, R129 ;  /* 0x000000818835723e */ /* 0x000fe400000010ff */
[----:B------:R-:W-:Y:S02]  /*45b0*/  F2FP.BF16.F32.PACK_AB R55, R55, R138 ;  /* 0x0000008a3737723e */ /* 0x000fe400000010ff */
[----:B------:R-:W-:-:S02]  /*45c0*/  F2FP.BF16.F32.PACK_AB R48, R33, R32 ;  /* 0x000000202130723e */ /* 0x000fc400000010ff */
[----:B------:R-:W-:-:S07]  /*45d0*/  F2FP.BF16.F32.PACK_AB R50, R28, R35 ;  /* 0x000000231c32723e */ /* 0x000fce00000010ff */
.L_x_659:
[----:B------:R-:W-:Y:S05]  /*45e0*/  BSYNC B2 ;  /* 0x0000000000027941 */ /* 0x000fea0003800000 */
.L_x_658:
[----:B------:R-:W-:Y:S02]  /*45f0*/  ISETP.GE.AND P5, PT, R113, R109, PT ;  /* 0x0000006d7100720c */ /* 0x000fe40003fa6270 */
[----:B------:R-:W-:-:S11]  /*4600*/  P2R R29, PR, RZ, 0x1 ;  /* 0x00000001ff1d7803 */ /* 0x000fd60000000000 */
[--C-:B------:R-:W-:Y:S02]  /*4610*/  @!P5 SHF.R.S32.HI R28, RZ, 0x1f, R113.reuse ;  /* 0x0000001fff1cd819 */ /* 0x100fe40000011471 */
[----:B------:R-:W-:-:S04]  /*4620*/  @!P5 IADD3 R106, P0, P6, R4, R106, R113 ;  /* 0x0000006a046ad210 */ /* 0x000fc80007e1e071 */
[----:B------:R-:W-:Y:S02]  /*4630*/  @!P5 IADD3.X R114, R3, R114, R28, P0, P6 ;  /* 0x000000720372d210 */ /* 0x000fe400007ec41c */
[CC--:B------:R-:W-:Y:S02]  /*4640*/  LEA R28, P6, R110.reuse, R100.reuse, 0x1 ;  /* 0x000000646e1c7211 */ /* 0x0c0fe400078c08ff */
[----:B------:R-:W-:Y:S02]  /*4650*/  ISETP.NE.AND P0, PT, R29, RZ, PT ;  /* 0x000000ff1d00720c */ /* 0x000fe40003f05270 */
[----:B------:R-:W-:Y:S02]  /*4660*/  LEA.HI.X R29, R110, R101, R112, 0x1, P6 ;  /* 0x000000656e1d7211 */ /* 0x000fe400030f0c70 */
[----:B------:R-:W-:-:S03]  /*4670*/  @!P5 LEA R30, P6, R106, R100, 0x1 ;  /* 0x000000646a1ed211 */ /* 0x000fc600078c08ff */
[----:B-1----:R1:W-:Y:S01]  /*4680*/  STG.E.128 desc[UR40][R28.64], R48 ;  /* 0x000000301c007986 */ /* 0x0023e2000c101d28 */
[----:B------:R-:W-:-:S05]  /*4690*/  @!P5 LEA.HI.X R31, R106, R101, R114, 0x1, P6 ;  /* 0x000000656a1fd211 */ /* 0x000fca00030f0c72 */
[----:B--2---:R1:W-:Y:S04]  /*46a0*/  @!P5 STG.E.128 desc[UR40][R30.64], R52 ;  /* 0x000000341e00d986 */ /* 0x0043e8000c101d28 */
.L_x_657:
[----:B------:R-:W-:Y:S05]  /*46b0*/  BSYNC B1 ;  /* 0x0000000000017941 */ /* 0x000fea0003800000 */
.L_x_656:
[C---:B------:R-:W-:Y:S01]  /*46c0*/  ISETP.GE.OR P5, PT, R222.reuse, R99, P1 ;  /* 0x00000063de00720c */ /* 0x040fe20000fa6670 */
[-C--:B-12---:R-:W-:Y:S02]  /*46d0*/  IMAD R28, R75, R104.reuse, RZ ;  /* 0x000000684b1c7224 */ /* 0x086fe400078e02ff */
[----:B------:R-:W-:-:S04]  /*46e0*/  IMAD.WIDE.U32 R102, R222, R104, R102 ;  /* 0x00000068de667225 */ /* 0x000fc800078e0066 */
[----:B------:R-:W-:-:S06]  /*46f0*/  IMAD R105, R222, R105, R28 ;  /* 0x00000069de697224 */ /* 0x000fcc00078e021c */
[----:B------:R-:W-:Y:S05]  /*4700*/  @P5 BRA `(.L_x_646) ;  /* 0x0000000800585947 */ /* 0x000fea0003800000 */
[----:B------:R-:W-:Y:S01]  /*4710*/  IMAD.IADD R50, R103, 0x1, R105 ;  /* 0x0000000167327824 */ /* 0x000fe200078e0269 */
[----:B------:R-:W-:Y:S01]  /*4720*/  IADD3 R28, P5, P6, R4, R102, R90 ;  /* 0x00000066041c7210 */ /* 0x000fe20007ebe05a */
[----:B------:R-:W-:Y:S01]  /*4730*/  BSSY B1, `(.L_x_660) ;  /* 0x0000070000017945 */ /* 0x000fe20003800000 */
[----:B------:R-:W-:Y:S02]  /*4740*/  SEL R111, R78, R111, !P0 ;  /* 0x0000006f4e6f7207 */ /* 0x000fe40004000000 */
[----:B------:R-:W-:Y:S02]  /*4750*/  IADD3.X R29, R3, R50, R91, P5, P6 ;  /* 0x00000032031d7210 */ /* 0x000fe40002fec45b */
[C---:B------:R-:W-:Y:S02]  /*4760*/  LEA R48, P5, R28.reuse, R100, 0x1 ;  /* 0x000000641c307211 */ /* 0x040fe400078a08ff */
[----:B------:R-:W-:Y:S02]  /*4770*/  SHF.R.U32.HI R30, RZ, 0x3, R210 ;  /* 0x00000003ff1e7819 */ /* 0x000fe400000116d2 */
[----:B------:R-:W-:-:S02]  /*4780*/  LEA.HI.X R49, R28, R101, R29, 0x1, P5 ;  /* 0x000000651c317211 */ /* 0x000fc400028f0c1d */
[----:B------:R-:W-:-:S04]  /*4790*/  SHF.R.S32.HI R28, RZ, 0x1f, R111 ;  /* 0x0000001fff1c7819 */ /* 0x000fc8000001146f */
[----:B------:R-:W-:-:S04]  /*47a0*/  LEA.HI R111, R28, R111, RZ, 0x4 ;  /* 0x0000006f1c6f7211 */ /* 0x000fc800078f20ff */
[----:B------:R-:W-:-:S05]  /*47b0*/  LEA.HI.SX32 R51, R111, R88, 0x1c ;  /* 0x000000586f337211 */ /* 0x000fca00078fe2ff */
[----:B------:R-:W-:-:S05]  /*47c0*/  IMAD.SHL.U32 R51, R51, 0x8, RZ ;  /* 0x0000000833337824 */ /* 0x000fca00078e00ff */
[----:B------:R-:W-:-:S04]  /*47d0*/  LOP3.LUT R28, R210, 0x38, R51, 0xf8, !PT ;  /* 0x00000038d21c7812 */ /* 0x000fc800078ef833 */
[----:B------:R-:W-:-:S05]  /*47e0*/  LOP3.LUT R29, R28, R30, RZ, 0x3c, !PT ;  /* 0x0000001e1c1d7212 */ /* 0x000fca00078e3cff */
[----:B------:R-:W-:Y:S02]  /*47f0*/  IMAD.IADD R31, R212, 0x1, R29 ;  /* 0x00000001d41f7824 */ /* 0x000fe400078e021d */
[C---:B------:R-:W-:Y:S02]  /*4800*/  IMAD R29, R2.reuse, 0x1800, R93 ;  /* 0x00001800021d7824 */ /* 0x040fe400078e025d */
[----:B------:R-:W-:Y:S02]  /*4810*/  IMAD R31, R2, 0x1800, R31 ;  /* 0x00001800021f7824 */ /* 0x000fe400078e021f */
[--C-:B------:R-:W-:Y:S02]  /*4820*/  IMAD R29, R29, 0x2, R18.reuse ;  /* 0x000000021d1d7824 */ /* 0x100fe400078e0212 */
[----:B------:R-:W-:-:S04]  /*4830*/  IMAD R32, R31, 0x2, R18 ;  /* 0x000000021f207824 */ /* 0x000fc800078e0212 */
[----:B------:R-:W1:Y:S04]  /*4840*/  LDS.128 R28, [R29+0x1c400] ;  /* 0x01c400001d1c7984 */ /* 0x000e680000000c00 */
[----:B------:R-:W2:Y:S01]  /*4850*/  LDS.128 R32, [R32+0x1c400] ;  /* 0x01c4000020207984 */ /* 0x000ea20000000c00 */
[----:B------:R-:W-:Y:S05]  /*4860*/  @P4 BRA `(.L_x_661) ;  /* 0x0000000400704947 */ /* 0x000fea0003800000 */
[----:B------:R-:W-:Y:S02]  /*4870*/  SHF.R.U32.HI R53, RZ, 0x10, R45 ;  /* 0x00000010ff357819 */ /* 0x000fe4000001162d */
[----:B------:R-:W-:Y:S02]  /*4880*/  SHF.R.U32.HI R55, RZ, 0x10, R41 ;  /* 0x00000010ff377819 */ /* 0x000fe40000011629 */
[----:B------:R-:W-:Y:S02]  /*4890*/  PRMT R122, R122, 0x5410, R53 ;  /* 0x000054107a7a7816 */ /* 0x000fe40000000035 */
[----:B------:R-:W-:Y:S02]  /*48a0*/  SHF.R.U32.HI R105, RZ, 0x10, R43 ;  /* 0x00000010ff697819 */ /* 0x000fe4000001162b */
[----:B------:R-:W-:Y:S01]  /*48b0*/  SHF.R.U64 R54, R44, 0x10, R45 ;  /* 0x000000102c367819 */ /* 0x000fe2000000122d */
[----:B--2---:R-:W-:Y:S01]  /*48c0*/  IMAD.U32 R44, R33, 0x10000, RZ ;  /* 0x00010000212c7824 */ /* 0x004fe200078e00ff */
[----:B------:R-:W-:Y:S01]  /*48d0*/  PRMT R118, R118, 0x5410, R55 ;  /* 0x0000541076767816 */ /* 0x000fe20000000037 */
[----:B------:R-:W-:Y:S01]  /*48e0*/  IMAD.U32 R55, R122, 0x10000, RZ ;  /* 0x000100007a377824 */ /* 0x000fe200078e00ff */
[----:B------:R-:W-:-:S02]  /*48f0*/  SHF.R.U32.HI R107, RZ, 0x10, R47 ;  /* 0x00000010ff6b7819 */ /* 0x000fc4000001162f */
[----:B------:R-:W-:Y:S01]  /*4900*/  SHF.R.U64 R106, R40, 0x10, R41 ;  /* 0x00000010286a7819 */ /* 0x000fe20000001229 */
[----:B-1----:R-:W-:Y:S01]  /*4910*/  IMAD.U32 R40, R29, 0x10000, RZ ;  /* 0x000100001d287824 */ /* 0x002fe200078e00ff */
[----:B------:R-:W-:Y:S01]  /*4920*/  SHF.R.U64 R52, R46, 0x10, R47 ;  /* 0x000000102e347819 */ /* 0x000fe2000000122f */
[----:B------:R-:W-:Y:S01]  /*4930*/  IMAD.U32 R53, R118, 0x10000, RZ ;  /* 0x0001000076357824 */ /* 0x000fe200078e00ff */
[----:B------:R-:W-:Y:S01]  /*4940*/  PRMT R116, R116, 0x5410, R105 ;  /* 0x0000541074747816 */ /* 0x000fe20000000069 */
[----:B------:R-:W-:Y:S01]  /*4950*/  FMUL.FTZ R105, R44, R55 ;  /* 0x000000372c697220 */ /* 0x000fe20000410000 */
[----:B------:R-:W-:Y:S01]  /*4960*/  PRMT R120, R120, 0x5410, R107 ;  /* 0x0000541078787816 */ /* 0x000fe2000000006b */
[-C--:B------:R-:W-:Y:S01]  /*4970*/  FMUL.FTZ R107, R44, R53.reuse ;  /* 0x000000352c6b7220 */ /* 0x080fe20000410000 */
[----:B------:R-:W-:Y:S01]  /*4980*/  PRMT R119, R119, 0x5410, R52 ;  /* 0x0000541077777816 */ /* 0x000fe20000000034 */
[----:B------:R-:W-:Y:S01]  /*4990*/  FFMA.FTZ R52, R40, R53, -R105 ;  /* 0x0000003528347223 */ /* 0x000fe20000010869 */
[----:B------:R-:W-:Y:S01]  /*49a0*/  LOP3.LUT R45, R33, 0xffff0000, RZ, 0xc0, !PT ;  /* 0xffff0000212d7812 */ /* 0x000fe200078ec0ff */
[----:B------:R-:W-:Y:S01]  /*49b0*/  IMAD.U32 R46, R35, 0x10000, RZ ;  /* 0x00010000232e7824 */ /* 0x000fe200078e00ff */
[----:B------:R-:W-:Y:S01]  /*49c0*/  LOP3.LUT R122, R122, 0xffff0000, RZ, 0xc0, !PT ;  /* 0xffff00007a7a7812 */ /* 0x000fe200078ec0ff */
[----:B------:R-:W-:Y:S01]  /*49d0*/  IMAD.U32 R105, R120, 0x10000, RZ ;  /* 0x0001000078697824 */ /* 0x000fe200078e00ff */
[----:B------:R-:W-:Y:S01]  /*49e0*/  LOP3.LUT R118, R118, 0xffff0000, RZ, 0xc0, !PT ;  /* 0xffff000076767812 */ /* 0x000fe200078ec0ff */
[----:B------:R-:W-:Y:S01]  /*49f0*/  IMAD.U32 R53, R116, 0x10000, RZ ;  /* 0x0001000074357824 */ /* 0x000fe200078e00ff */
[----:B------:R-:W-:Y:S01]  /*4a00*/  SHF.R.U64 R104, R42, 0x10, R43 ;  /* 0x000000102a687819 */ /* 0x000fe2000000122b */
[----:B------:R-:W-:Y:S01]  /*4a10*/  FFMA.FTZ R107, R40, R55, R107 ;  /* 0x00000037286b7223 */ /* 0x000fe2000001006b */
[----:B------:R-:W-:Y:S01]  /*4a20*/  LOP3.LUT R41, R29, 0xffff0000, RZ, 0xc0, !PT ;  /* 0xffff00001d297812 */ /* 0x000fe200078ec0ff */
[C---:B------:R-:W-:Y:S01]  /*4a30*/  IMAD.U32 R42, R32.reuse, 0x10000, RZ ;  /* 0x00010000202a7824 */ /* 0x040fe200078e00ff */
[----:B------:R-:W-:Y:S01]  /*4a40*/  LOP3.LUT R43, R32, 0xffff0000, RZ, 0xc0, !PT ;  /* 0xffff0000202b7812 */ /* 0x000fe200078ec0ff */
[C---:B------:R-:W-:Y:S01]  /*4a50*/  FMUL.FTZ R55, R46.reuse, R105 ;  /* 0x000000692e377220 */ /* 0x040fe20000410000 */
[----:B------:R-:W-:Y:S01]  /*4a60*/  IMAD.U32 R32, R31, 0x10000, RZ ;  /* 0x000100001f207824 */ /* 0x000fe200078e00ff */
[----:B------:R-:W-:Y:S01]  /*4a70*/  LOP3.LUT R47, R35, 0xffff0000, RZ, 0xc0, !PT ;  /* 0xffff0000232f7812 */ /* 0x000fe200078ec0ff */
[----:B------:R-:W-:Y:S01]  /*4a80*/  FMUL.FTZ R44, R45, R122 ;  /* 0x0000007a2d2c7220 */ /* 0x000fe20000410000 */
[----:B------:R-:W-:Y:S01]  /*4a90*/  PRMT R117, R117, 0x5410, R106 ;  /* 0x0000541075757816 */ /* 0x000fe2000000006a */
[-C--:B------:R-:W-:Y:S01]  /*4aa0*/  FMUL.FTZ R46, R46, R53.reuse ;  /* 0x000000352e2e7220 */ /* 0x080fe20000410000 */
[----:B------:R-:W-:Y:S01]  /*4ab0*/  LOP3.LUT R120, R120, 0xffff0000, RZ, 0xc0, !PT ;  /* 0xffff000078787812 */ /* 0x000fe200078ec0ff */
[-C--:B------:R-:W-:Y:S01]  /*4ac0*/  FMUL.FTZ R40, R45, R118.reuse ;  /* 0x000000762d287220 */ /* 0x080fe20000410000 */
        /* <DEDUP_REMOVED lines=12> */
[----:B------:R-:W-:Y:S02]  /*4b90*/  IMAD.U32 R29, R28, 0x10000, RZ ;  /* 0x000100001c1d7824 */ /* 0x000fe400078e00ff */
[C---:B------:R-:W-:Y:S01]  /*4ba0*/  FMUL.FTZ R41, R42.reuse, R32 ;  /* 0x000000202a297220 */ /* 0x040fe20000410000 */
[----:B------:R-:W-:Y:S01]  /*4bb0*/  PRMT R115, R115, 0x5410, R104 ;  /* 0x0000541073737816 */ /* 0x000fe20000000068 */
[-C--:B------:R-:W-:Y:S01]  /*4bc0*/  FMUL.FTZ R44, R42, R40.reuse ;  /* 0x000000282a2c7220 */ /* 0x080fe20000410000 */
[----:B------:R-:W-:Y:S01]  /*4bd0*/  LOP3.LUT R121, R121, 0xffff0000, RZ, 0xc0, !PT ;  /* 0xffff000079797812 */ /* 0x000fe200078ec0ff */
[----:B------:R-:W-:Y:S01]  /*4be0*/  FFMA.FTZ R41, R29, R40, R41 ;  /* 0x000000281d297223 */ /* 0x000fe20000010029 */
[----:B------:R-:W-:-:S02]  /*4bf0*/  IMAD.U32 R35, R34, 0x10000, RZ ;  /* 0x0001000022237824 */ /* 0x000fc400078e00ff */
[----:B------:R-:W-:Y:S01]  /*4c00*/  FFMA.FTZ R44, R29, R32, -R44 ;  /* 0x000000201d2c7223 */ /* 0x000fe2000001082c */
        /* <DEDUP_REMOVED lines=10> */
[----:B------:R-:W-:Y:S01]  /*4cb0*/  FMUL.FTZ R42, R35, R40 ;  /* 0x00000028232a7220 */ /* 0x000fe20000410000 */
[----:B------:R-:W-:Y:S01]  /*4cc0*/  LOP3.LUT R30, R30, 0xffff0000, RZ, 0xc0, !PT ;  /* 0xffff00001e1e7812 */ /* 0x000fe200078ec0ff */
[----:B------:R-:W-:Y:S01]  /*4cd0*/  FMUL.FTZ R29, R34, R119 ;  /* 0x00000077221d7220 */ /* 0x000fe20000410000 */
[-C--:B------:R-:W-:Y:S01]  /*4ce0*/  FMUL.FTZ R43, R43, R117.reuse ;  /* 0x000000752b2b7220 */ /* 0x080fe20000410000 */
[----:B------:R-:W-:Y:S01]  /*4cf0*/  FFMA.FTZ R33, R28, R117, -R33 ;  /* 0x000000751c217223 */ /* 0x000fe20000010821 */
[-C--:B------:R-:W-:Y:S01]  /*4d00*/  FMUL.FTZ R35, R35, R32.reuse ;  /* 0x0000002023237220 */ /* 0x080fe20000410000 */
[----:B------:R-:W-:Y:S01]  /*4d10*/  FMUL.FTZ R34, R34, R115 ;  /* 0x0000007322227220 */ /* 0x000fe20000410000 */
[----:B------:R-:W-:Y:S01]  /*4d20*/  FFMA.FTZ R28, R28, R121, R43 ;  /* 0x000000791c1c7223 */ /* 0x000fe2000001002b */
[C---:B------:R-:W-:Y:S01]  /*4d30*/  FFMA.FTZ R42, R31.reuse, R32, -R42 ;  /* 0x000000201f2a7223 */ /* 0x040fe2000001082a */
[----:B------:R-:W-:Y:S01]  /*4d40*/  FFMA.FTZ R35, R31, R40, R35 ;  /* 0x000000281f237223 */ /* 0x000fe20000010023 */
[C---:B------:R-:W-:Y:S01]  /*4d50*/  FFMA.FTZ R29, R30.reuse, R115, -R29 ;  /* 0x000000731e1d7223 */ /* 0x040fe2000001081d */
[----:B------:R-:W-:Y:S01]  /*4d60*/  FFMA.FTZ R34, R30, R119, R34 ;  /* 0x000000771e227223 */ /* 0x000fe20000010022 */
[----:B------:R-:W-:-:S02]  /*4d70*/  F2FP.BF16.F32.PACK_AB R45, R45, R52 ;  /* 0x000000342d2d723e */ /* 0x000fc400000010ff */
[----:B------:R-:W-:Y:S02]  /*4d80*/  F2FP.BF16.F32.PACK_AB R107, R122, R107 ;  /* 0x0000006b7a6b723e */ /* 0x000fe400000010ff */
[----:B------:R-:W-:Y:S02]  /*4d90*/  F2FP.BF16.F32.PACK_AB R46, R47, R46 ;  /* 0x0000002e2f2e723e */ /* 0x000fe400000010ff */
[----:B------:R-:W-:Y:S01]  /*4da0*/  F2FP.BF16.F32.PACK_AB R44, R33, R44 ;  /* 0x0000002c212c723e */ /* 0x000fe200000010ff */
[----:B------:R-:W-:Y:S01]  /*4db0*/  IMAD.MOV.U32 R33, RZ, RZ, R107 ;  /* 0x000000ffff217224 */ /* 0x000fe200078e006b */
[----:B------:R-:W-:Y:S02]  /*4dc0*/  F2FP.BF16.F32.PACK_AB R32, R28, R41 ;  /* 0x000000291c20723e */ /* 0x000fe400000010ff */
[----:B------:R-:W-:Y:S01]  /*4dd0*/  F2FP.BF16.F32.PACK_AB R30, R29, R42 ;  /* 0x0000002a1d1e723e */ /* 0x000fe200000010ff */
[----:B------:R-:W-:Y:S01]  /*4de0*/  IMAD.MOV.U32 R28, RZ, RZ, R44 ;  /* 0x000000ffff1c7224 */ /* 0x000fe200078e002c */
[----:B------:R-:W-:Y:S01]  /*4df0*/  F2FP.BF16.F32.PACK_AB R34, R34, R35 ;  /* 0x000000232222723e */ /* 0x000fe200000010ff */
[----:B------:R-:W-:Y:S01]  /*4e00*/  IMAD.MOV.U32 R29, RZ, RZ, R45 ;  /* 0x000000ffff1d7224 */ /* 0x000fe200078e002d */
[----:B------:R-:W-:Y:S01]  /*4e10*/  F2FP.BF16.F32.PACK_AB R31, R116, R55 ;  /* 0x00000037741f723e */ /* 0x000fe200000010ff */
[----:B------:R-:W-:-:S07]  /*4e20*/  IMAD.MOV.U32 R35, RZ, RZ, R46 ;  /* 0x000000ffff237224 */ /* 0x000fce00078e002e */
.L_x_661:
[----:B------:R-:W-:Y:S05]  /*4e30*/  BSYNC B1 ;  /* 0x0000000000017941 */ /* 0x000fea0003800000 */
.L_x_660:
[----:B-1----:R4:W-:Y:S01]  /*4e40*/  STG.E.128 desc[UR40][R48.64], R28 ;  /* 0x0000001c30007986 */ /* 0x0029e2000c101d28 */
[----:B------:R-:W-:-:S13]  /*4e50*/  ISETP.GE.AND P4, PT, R51, R109, PT ;  /* 0x0000006d3300720c */ /* 0x000fda0003f86270 */
[----:B------:R-:W-:Y:S05]  /*4e60*/  @P4 BRA `(.L_x_646) ;  /* 0x0000000000804947 */ /* 0x000fea0003800000 */
[--C-:B----4-:R-:W-:Y:S02]  /*4e70*/  SHF.R.S32.HI R28, RZ, 0x1f, R51.reuse ;  /* 0x0000001fff1c7819 */ /* 0x110fe40000011433 */
[----:B------:R-:W-:-:S04]  /*4e80*/  IADD3 R51, P4, P5, R4, R102, R51 ;  /* 0x0000006604337210 */ /* 0x000fc80007d9e033 */
[----:B------:R-:W-:Y:S02]  /*4e90*/  IADD3.X R50, R3, R50, R28, P4, P5 ;  /* 0x0000003203327210 */ /* 0x000fe400027ea41c */
[----:B------:R-:W-:-:S04]  /*4ea0*/  LEA R100, P4, R51, R100, 0x1 ;  /* 0x0000006433647211 */ /* 0x000fc800078808ff */
[----:B------:R-:W-:-:S05]  /*4eb0*/  LEA.HI.X R101, R51, R101, R50, 0x1, P4 ;  /* 0x0000006533657211 */ /* 0x000fca00020f0c32 */
[----:B--2---:R1:W-:Y:S01]  /*4ec0*/  STG.E.128 desc[UR40][R100.64], R32 ;  /* 0x0000002064007986 */ /* 0x0043e2000c101d28 */
[----:B------:R-:W-:Y:S05]  /*4ed0*/  BRA `(.L_x_646) ;  /* 0x0000000000647947 */ /* 0x000fea0003800000 */
.L_x_629:
[----:B------:R-:W-:-:S13]  /*4ee0*/  ISETP.NE.AND P3, PT, R203, 0x3, PT ;  /* 0x00000003cb00780c */ /* 0x000fda0003f65270 */
[----:B------:R-:W-:Y:S05]  /*4ef0*/  @!P3 BRA `(.L_x_662) ;  /* 0x000000000004b947 */ /* 0x000fea0003800000 */
[----:B------:R-:W-:Y:S01]  /*4f00*/  BPT.TRAP 0x1 ;  /* 0x000000040000795c */ /* 0x000fe20000300000 */
.L_x_662:
[----:B------:R-:W-:Y:S01]  /*4f10*/  IMAD R97, R2, 0x8, R18 ;  /* 0x0000000802617824 */ /* 0x000fe200078e0212 */
[----:B------:R-:W-:Y:S01]  /*4f20*/  SHF.L.U32 R108, R201, 0x1f, RZ ;  /* 0x0000001fc96c7819 */ /* 0x000fe200000006ff */
[----:B------:R-:W-:Y:S01]  /*4f30*/  IMAD R99, R26, -0x60, R60 ;  /* 0xffffffa01a637824 */ /* 0x000fe200078e023c */
[----:B------:R-:W-:Y:S02]  /*4f40*/  BSSY B1, `(.L_x_663) ;  /* 0x0000004000017945 */ /* 0x000fe40003800000 */
[----:B------:R-:W0:Y:S02]  /*4f50*/  SYNCS.PHASECHK.TRANS64.TRYWAIT P4, [R97+URZ+0x22890], R108 ;  /* 0x0228906c610075a7 */ /* 0x000e24000808017f */
[----:B------:R-:W-:Y:S01]  /*4f60*/  VIMNMX R99, R99, 0x60, PT ;  /* 0x0000006063637848 */ /* 0x000fe20003fe0100 */
[----:B0-----:R-:W-:Y:S06]  /*4f70*/  @!P4 BRA `(.L_x_664) ;  /* 0x0000011800d4c947 */ /* 0x001fec0003800000 */
.L_x_915:
[----:B------:R-:W-:Y:S05]  /*4f80*/  BSYNC B1 ;  /* 0x0000000000017941 */ /* 0x000fea0003800000 */
.L_x_663:
[-C--:B------:R-:W-:Y:S01]  /*4f90*/  ISETP.GE.AND P5, PT, R19, R99.reuse, PT ;  /* 0x000000631300720c */ /* 0x080fe20003fa6270 */
[----:B------:R-:W-:Y:S01]  /*4fa0*/  BSSY B1, `(.L_x_665) ;  /* 0x0000007000017945 */ /* 0x000fe20003800000 */
[----:B------:R-:W-:-:S11]  /*4fb0*/  ISETP.GE.AND P4, PT, R222, R99, PT ;  /* 0x00000063de00720c */ /* 0x000fd60003f86270 */
[----:B------:R-:W-:Y:S05]  /*4fc0*/  @P5 BRA `(.L_x_666) ;  /* 0x0000000000105947 */ /* 0x000fea0003800000 */
[----:B------:R-:W1:Y:S04]  /*4fd0*/  @!P1 LDS.128 R28, [R106] ;  /* 0x000000006a1c9984 */ /* 0x000e680000000c00 */
[----:B------:R-:W2:Y:S04]  /*4fe0*/  @!P2 LDS.128 R32, [R104] ;  /* 0x000000006820a984 */ /* 0x000ea80000000c00 */
[----:B-1----:R1:W-:Y:S04]  /*4ff0*/  @!P1 STG.E.128 desc[UR40][R42.64], R28 ;  /* 0x0000001c2a009986 */ /* 0x0023e8000c101d28 */
[----:B--2---:R1:W-:Y:S02]  /*5000*/  @!P2 STG.E.128 desc[UR40][R42.64+0x40], R32 ;  /* 0x000040202a00a986 */ /* 0x0043e4000c101d28 */
.L_x_666:
[----:B------:R-:W-:Y:S05]  /*5010*/  BSYNC B1 ;  /* 0x0000000000017941 */ /* 0x000fea0003800000 */
.L_x_665:
[----:B------:R-:W-:Y:S05]  /*5020*/  @P4 BRA `(.L_x_646) ;  /* 0x0000000000104947 */ /* 0x000fea0003800000 */
[----:B-1----:R-:W1:Y:S04]  /*5030*/  @!P1 LDS.128 R28, [R106+0x2000] ;  /* 0x002000006a1c9984 */ /* 0x002e680000000c00 */
[----:B------:R-:W2:Y:S04]  /*5040*/  @!P2 LDS.128 R32, [R104+0x2000] ;  /* 0x002000006820a984 */ /* 0x000ea80000000c00 */
[----:B-1----:R3:W-:Y:S04]  /*5050*/  @!P1 STG.E.128 desc[UR40][R40.64], R28 ;  /* 0x0000001c28009986 */ /* 0x0027e8000c101d28 */
[----:B--2---:R3:W-:Y:S02]  /*5060*/  @!P2 STG.E.128 desc[UR40][R40.64+0x40], R32 ;  /* 0x000040202800a986 */ /* 0x0047e4000c101d28 */
.L_x_646:
[----:B------:R-:W-:Y:S05]  /*5070*/  BSYNC B0 ;  /* 0x0000000000007941 */ /* 0x000fea0003800000 */
.L_x_628:
[----:B-1234-:R-:W1:Y:S01]  /*5080*/  S2R R28, SR_TID.X ;  /* 0x00000000001c7919 */ /* 0x01ee620000002100 */
[----:B------:R-:W-:Y:S01]  /*5090*/  @!PT LDS RZ, [RZ] ;  /* 0x00000000fffff984 */ /* 0x000fe20000000800 */
[----:B------:R-:W-:Y:S01]  /*50a0*/  @!PT LDS RZ, [RZ] ;  /* 0x00000000fffff984 */ /* 0x000fe20000000800 */
[----:B------:R-:W-:Y:S01]  /*50b0*/  @!PT LDS RZ, [RZ] ;  /* 0x00000000fffff984 */ /* 0x000fe20000000800 */
[----:B------:R-:W-:Y:S01]  /*50c0*/  @!PT LDS RZ, [RZ] ;  /* 0x00000000fffff984 */ /* 0x000fe20000000800 */
[----:B------:R2:W-:Y:S06]  /*50d0*/  MEMBAR.ALL.CTA ;  /* 0x0000000000007992 */ /* 0x0005ec0000008000 */
[----:B--2---:R-:W2:Y:S01]  /*50e0*/  FENCE.VIEW.ASYNC.S ;  /* 0x00000000000073c6 */ /* 0x004ea20000000000 */
[----:B------:R-:W-:Y:S05]  /*50f0*/  WARPSYNC.ALL ;  /* 0x0000000000007948 */ /* 0x000fea0003800000 */
[----:B------:R-:W-:Y:S01]  /*5100*/  BSSY B0, `(.L_x_667) ;  /* 0x0000009000007945 */ /* 0x000fe20003800000 */
[----:B-1----:R-:W-:Y:S01]  /*5110*/  LOP3.LUT R28, R28, 0x7f, RZ, 0xc0, !PT ;  /* 0x0000007f1c1c7812 */ /* 0x002fe200078ec0ff */
[----:B--2---:R1:W-:Y:S03]  /*5120*/  BAR.SYNC.DEFER_BLOCKING R76, 0x80 ;  /* 0x0002004c0000751d */ /* 0x0043e60000010000 */
[----:B------:R-:W-:-:S13]  /*5130*/  ISETP.NE.AND P4, PT, R28, RZ, PT ;  /* 0x000000ff1c00720c */ /* 0x000fda0003f85270 */
[----:B------:R-:W-:-:S05]  /*5140*/  @!P4 VIADD R28, R97, 0x228a0 ;  /* 0x000228a0611cc836 */ /* 0x000fca0000000000 */
[----:B------:R-:W-:-:S04]  /*5150*/  @!P4 PRMT R28, RZ, 0x654, R28 ;  /* 0x00000654ff1cc816 */ /* 0x000fc8000000001c */
[----:B------:R1:W-:Y:S01]  /*5160*/  @!P4 SYNCS.ARRIVE.TRANS64.RED.A1T0 RZ, [R28+URZ], RZ ;  /* 0x000000ff1cffc9a7 */ /* 0x0003e2000810043f */
[----:B------:R-:W-:Y:S05]  /*5170*/  @!P3 BRA `(.L_x_668) ;  /* 0x000000000004b947 */ /* 0x000fea0003800000 */
[----:B------:R-:W-:Y:S01]  /*5180*/  BPT.TRAP 0x1 ;  /* 0x000000040000795c */ /* 0x000fe20000300000 */
.L_x_668:
[----:B------:R-:W-:Y:S05]  /*5190*/  BSYNC B0 ;  /* 0x0000000000007941 */ /* 0x000fea0003800000 */
.L_x_667:
[----:B------:R-:W2:Y:S01]  /*51a0*/  SYNCS.PHASECHK.TRANS64.TRYWAIT P3, [R97+URZ+0x228b0], R108 ;  /* 0x0228b06c610075a7 */ /* 0x000ea2000806017f */
[----:B------:R-:W-:Y:S01]  /*51b0*/  ULDC UR43, c[0x0][0x320] ;  /* 0x0000c800002b7ab9 */ /* 0x000fe20000000800 */
[----:B------:R-:W-:Y:S01]  /*51c0*/  ULDC.64 UR38, c[0x0][0x328] ;  /* 0x0000ca0000267ab9 */ /* 0x000fe20000000a00 */
[----:B------:R-:W-:Y:S01]  /*51d0*/  ULDC.64 UR36, c[0x0][0x318] ;  /* 0x0000c60000247ab9 */ /* 0x000fe20000000a00 */
[----:B------:R-:W-:Y:S01]  /*51e0*/  BSSY B0, `(.L_x_669) ;  /* 0x0000003000007945 */ /* 0x000fe20003800000 */
[----:B-1----:R-:W-:-:S03]  /*51f0*/  IMAD R28, R2, 0x6000, R79 ;  /* 0x00006000021c7824 */ /* 0x002fc600078e024f */
[----:B--2---:R-:W-:Y:S05]  /*5200*/  @!P3 BRA `(.L_x_670) ;  /* 0x000001180044b947 */ /* 0x004fea0003800000 */
.L_x_916:
[----:B------:R-:W-:Y:S05]  /*5210*/  BSYNC B0 ;  /* 0x0000000000007941 */ /* 0x000fea0003800000 */
.L_x_669:
[----:B------:R-:W-:Y:S01]  /*5220*/  ISETP.GE.AND P3, PT, R19, R99, PT ;  /* 0x000000631300720c */ /* 0x000fe20003f66270 */
[----:B------:R-:W-:Y:S01]  /*5230*/  IMAD.IADD R29, R77, 0x1, R28 ;  /* 0x000000014d1d7824 */ /* 0x000fe200078e021c */
[----:B------:R-:W-:Y:S01]  /*5240*/  BSSY B0, `(.L_x_671) ;  /* 0x0000025000007945 */ /* 0x000fe20003800000 */
[----:B------:R-:W-:Y:S02]  /*5250*/  IMAD R40, R28, 0x2, R24 ;  /* 0x000000021c287824 */ /* 0x000fe400078e0218 */
[----:B------:R-:W-:-:S04]  /*5260*/  IMAD.WIDE R32, R26, 0x60, R58 ;  /* 0x000000601a207825 */ /* 0x000fc800078e023a */
[----:B------:R-:W-:-:S04]  /*5270*/  IMAD R41, R29, 0x2, R24 ;  /* 0x000000021d297824 */ /* 0x000fc800078e0218 */
[----:B------:R-:W-:Y:S05]  /*5280*/  @P3 BRA `(.L_x_672) ;  /* 0x0000000000803947 */ /* 0x000fea0003800000 */
[----:B------:R-:W-:Y:S02]  /*5290*/  IMAD R31, R33, UR38, RZ ;  /* 0x00000026211f7c24 */ /* 0x000fe4000f8e02ff */
[----:B------:R-:W-:Y:S02]  /*52a0*/  IMAD.MOV.U32 R28, RZ, RZ, R6 ;  /* 0x000000ffff1c7224 */ /* 0x000fe400078e0006 */
[----:B------:R-:W-:Y:S02]  /*52b0*/  IMAD.MOV.U32 R29, RZ, RZ, R94 ;  /* 0x000000ffff1d7224 */ /* 0x000fe400078e005e */
[C---:B------:R-:W-:Y:S02]  /*52c0*/  IMAD R31, R32.reuse, UR39, R31 ;  /* 0x00000027201f7c24 */ /* 0x040fe4000f8e021f */
[----:B------:R-:W-:-:S04]  /*52d0*/  IMAD.WIDE.U32 R28, R32, UR38, R28 ;  /* 0x00000026201c7c25 */ /* 0x000fc8000f8e001c */
[----:B------:R-:W-:Y:S01]  /*52e0*/  IMAD.IADD R29, R29, 0x1, R31 ;  /* 0x000000011d1d7824 */ /* 0x000fe200078e021f */
[----:B------:R-:W-:-:S04]  /*52f0*/  LEA R34, P3, R28, UR36, 0x1 ;  /* 0x000000241c227c11 */ /* 0x000fc8000f8608ff */
[----:B------:R-:W-:Y:S02]  /*5300*/  LEA.HI.X R35, R28, UR37, R29, 0x1, P3 ;  /* 0x000000251c237c11 */ /* 0x000fe400098f0c1d */
[----:B------:R-:W-:-:S13]  /*5310*/  ISETP.GE.AND P3, PT, R16, UR43, PT ;  /* 0x0000002b10007c0c */ /* 0x000fda000bf66270 */
[----:B------:R-:W2:Y:S04]  /*5320*/  @!P3 LDS.128 R28, [R40] ;  /* 0x00000000281cb984 */ /* 0x000ea80000000c00 */
[----:B--2---:R-:W-:Y:S01]  /*5330*/  @!P3 STG.E.128 desc[UR40][R34.64], R28 ;  /* 0x0000001c2200b986 */ /* 0x004fe2000c101d28 */
[----:B------:R-:W-:-:S13]  /*5340*/  ISETP.GE.AND P3, PT, R62, UR43, PT ;  /* 0x0000002b3e007c0c */ /* 0x000fda000bf66270 */
[----:B------:R-:W2:Y:S04]  /*5350*/  @!P3 LDS.128 R28, [R41] ;  /* 0x00000000291cb984 */ /* 0x000ea80000000c00 */
[----:B--2---:R-:W-:Y:S01]  /*5360*/  @!P3 STG.E.128 desc[UR40][R34.64+0x40], R28 ;  /* 0x0000401c2200b986 */ /* 0x004fe2000c101d28 */
[----:B------:R-:W-:-:S13]  /*5370*/  ISETP.GE.AND P3, PT, R63, UR43, PT ;  /* 0x0000002b3f007c0c */ /* 0x000fda000bf66270 */
[----:B------:R-:W2:Y:S04]  /*5380*/  @!P3 LDS.128 R28, [R40+0x3000] ;  /* 0x00300000281cb984 */ /* 0x000ea80000000c00 */
        /* <DEDUP_REMOVED lines=10> */
[----:B------:R-:W-:-:S13]  /*5430*/  ISETP.NE.AND P3, PT, R96, RZ, PT ;  /* 0x000000ff6000720c */ /* 0x000fda0003f65270 */
[----:B------:R-:W2:Y:S04]  /*5440*/  @P3 LDS.128 R28, [R40+0x9000] ;  /* 0x00900000281c3984 */ /* 0x000ea80000000c00 */
[----:B--2---:R-:W-:Y:S01]  /*5450*/  @P3 STG.E.128 desc[UR40][R34.64+0x180], R28 ;  /* 0x0001801c22003986 */ /* 0x004fe2000c101d28 */
[----:B------:R-:W-:-:S13]  /*5460*/  ISETP.NE.AND P3, PT, R95, RZ, PT ;  /* 0x000000ff5f00720c */ /* 0x000fda0003f65270 */
[----:B------:R-:W2:Y:S04]  /*5470*/  @P3 LDS.128 R28, [R41+0x9000] ;  /* 0x00900000291c3984 */ /* 0x000ea80000000c00 */
[----:B--2---:R2:W-:Y:S02]  /*5480*/  @P3 STG.E.128 desc[UR40][R34.64+0x1c0], R28 ;  /* 0x0001c01c22003986 */ /* 0x0045e4000c101d28 */
.L_x_672:
[----:B------:R-:W-:Y:S05]  /*5490*/  BSYNC B0 ;  /* 0x0000000000007941 */ /* 0x000fea0003800000 */
.L_x_671:
[----:B------:R-:W-:Y:S01]  /*54a0*/  ISETP.GE.AND P3, PT, R222, R99, PT ;  /* 0x00000063de00720c */ /* 0x000fe20003f66270 */
[----:B------:R-:W-:-:S12]  /*54b0*/  BSSY B0, `(.L_x_673) ;  /* 0x0000024000007945 */ /* 0x000fd80003800000 */
[----:B------:R-:W-:Y:S05]  /*54c0*/  @P3 BRA `(.L_x_674) ;  /* 0x0000000000883947 */ /* 0x000fea0003800000 */
[----:B--2---:R-:W-:Y:S01]  /*54d0*/  IADD3 R31, P3, R32, 0x40, RZ ;  /* 0x00000040201f7810 */ /* 0x004fe20007f7e0ff */
[----:B------:R-:W-:Y:S02]  /*54e0*/  IMAD.MOV.U32 R28, RZ, RZ, R6 ;  /* 0x000000ffff1c7224 */ /* 0x000fe400078e0006 */
[----:B------:R-:W-:Y:S02]  /*54f0*/  IMAD.MOV.U32 R29, RZ, RZ, R94 ;  /* 0x000000ffff1d7224 */ /* 0x000fe400078e005e */
[----:B------:R-:W-:Y:S02]  /*5500*/  IMAD.X R32, RZ, RZ, R33, P3 ;  /* 0x000000ffff207224 */ /* 0x000fe400018e0621 */
[----:B------:R-:W-:-:S04]  /*5510*/  IMAD.WIDE.U32 R28, R31, UR38, R28 ;  /* 0x000000261f1c7c25 */ /* 0x000fc8000f8e001c */
[----:B------:R-:W-:-:S04]  /*5520*/  IMAD R32, R32, UR38, RZ ;  /* 0x0000002620207c24 */ /* 0x000fc8000f8e02ff */
[----:B------:R-:W-:Y:S01]  /*5530*/  IMAD R31, R31, UR39, R32 ;  /* 0x000000271f1f7c24 */ /* 0x000fe2000f8e0220 */
[----:B------:R-:W-:-:S03]  /*5540*/  LEA R32, P3, R28, UR36, 0x1 ;  /* 0x000000241c207c11 */ /* 0x000fc6000f8608ff */
[----:B------:R-:W-:-:S05]  /*5550*/  IMAD.IADD R29, R29, 0x1, R31 ;  /* 0x000000011d1d7824 */ /* 0x000fca00078e021f */
[----:B------:R-:W-:Y:S02]  /*5560*/  LEA.HI.X R33, R28, UR37, R29, 0x1, P3 ;  /* 0x000000251c217c11 */ /* 0x000fe400098f0c1d */
        /* <DEDUP_REMOVED lines=23> */
[----:B--2---:R3:W-:Y:S02]  /*56e0*/  @P3 STG.E.128 desc[UR40][R32.64+0x1c0], R28 ;  /* 0x0001c01c20003986 */ /* 0x0047e4000c101d28 */
.L_x_674:
[----:B------:R-:W-:Y:S05]  /*56f0*/  BSYNC B0 ;  /* 0x0000000000007941 */ /* 0x000fea0003800000 */
.L_x_673:
[----:B------:R-:W-:Y:S01]  /*5700*/  @!PT LDS RZ, [RZ] ;  /* 0x00000000fffff984 */ /* 0x000fe20000000800 */
[----:B------:R-:W-:Y:S01]  /*5710*/  @!PT LDS RZ, [RZ] ;  /* 0x00000000fffff984 */ /* 0x000fe20000000800 */
[----:B------:R-:W-:Y:S01]  /*5720*/  @!PT LDS RZ, [RZ] ;  /* 0x00000000fffff984 */ /* 0x000fe20000000800 */
[----:B------:R-:W-:Y:S01]  /*5730*/  @!PT LDS RZ, [RZ] ;  /* 0x00000000fffff984 */ /* 0x000fe20000000800 */
[----:B------:R4:W-:Y:S06]  /*5740*/  MEMBAR.ALL.CTA ;  /* 0x0000000000007992 */ /* 0x0009ec0000008000 */
[----:B----4-:R-:W4:Y:S02]  /*5750*/  FENCE.VIEW.ASYNC.S ;  /* 0x00000000000073c6 */ /* 0x010f240000000000 */
[----:B----4-:R4:W-:Y:S01]  /*5760*/  BAR.SYNC.DEFER_BLOCKING R76, 0x80 ;  /* 0x0002004c0000751d */ /* 0x0109e20000010000 */
[----:B------:R-:W-:Y:S01]  /*5770*/  ISETP.NE.AND P5, PT, R98, RZ, PT ;  /* 0x000000ff6200720c */ /* 0x000fe20003fa5270 */
[----:B------:R-:W-:-:S02]  /*5780*/  VIADD R2, R2, 0x1 ;  /* 0x0000000102027836 */ /* 0x000fc40000000000 */
[----:B01----:R-:W-:-:S03]  /*5790*/  @!P4 VIADD R97, R97, 0x228c0 ;  /* 0x000228c06161c836 */ /* 0x003fc60000000000 */
[C---:B------:R-:W-:Y:S02]  /*57a0*/  ISETP.NE.AND P3, PT, R2.reuse, 0x2, PT ;  /* 0x000000020200780c */ /* 0x040fe40003f65270 */
[----:B------:R-:W-:Y:S02]  /*57b0*/  @!P4 PRMT R97, RZ, 0x654, R97 ;  /* 0x00000654ff61c816 */ /* 0x000fe40000000061 */
[----:B--23--:R-:W-:Y:S02]  /*57c0*/  SEL R28, RZ, 0x1, P3 ;  /* 0x00000001ff1c7807 */ /* 0x00cfe40001800000 */
[----:B------:R-:W-:Y:S02]  /*57d0*/  SEL R2, R2, RZ, P3 ;  /* 0x000000ff02027207 */ /* 0x000fe40001800000 */
[----:B------:R-:W-:Y:S01]  /*57e0*/  LOP3.LUT R201, R201, R28, RZ, 0x3c, !PT ;  /* 0x0000001cc9c97212 */ /* 0x000fe200078e3cff */
[----:B------:R4:W-:Y:S01]  /*57f0*/  @!P4 SYNCS.ARRIVE.TRANS64.RED.A1T0 RZ, [R97+URZ], RZ ;  /* 0x000000ff61ffc9a7 */ /* 0x0009e2000810043f */
[----:B------:R-:W-:Y:S05]  /*5800*/  @P5 BRA `(.L_x_675) ;  /* 0xffffffc800c85947 */ /* 0x000fea000383ffff */
[----:B------:R-:W0:Y:S01]  /*5810*/  S2R R29, SR_TID.X ;  /* 0x00000000001d7919 */ /* 0x000e220000002100 */
[----:B------:R-:W-:Y:S02]  /*5820*/  PLOP3.LUT P0, PT, PT, PT, PT, 0x8, 0x0 ;  /* 0x000000000000781c */ /* 0x000fe40003f0e170 */
[----:B0-----:R-:W-:-:S04]  /*5830*/  SHF.R.U32.HI R29, RZ, 0x7, R29 ;  /* 0x00000007ff1d7819 */ /* 0x001fc8000001161d */
[----:B------:R-:W-:-:S13]  /*5840*/  ISETP.NE.AND P5, PT, R29, 0x1, PT ;  /* 0x000000011d00780c */ /* 0x000fda0003fa5270 */
[----:B------:R-:W-:Y:S06]  /*5850*/  @!P5 BAR.ARV 0x9, 0x100 ;  /* 0x024400000000db1d */ /* 0x000fec0000002000 */
.L_x_623:
[----:B------:R-:W-:Y:S02]  /*5860*/  ISETP.GE.AND P2, PT, R172, 0x1, PT ;  /* 0x00000001ac00780c */ /* 0x000fe40003f46270 */
[----:B------:R-:W-:Y:S02]  /*5870*/  CS2R R4, SRZ ;  /* 0x0000000000047805 */ /* 0x000fe4000001ff00 */
[----:B------:R-:W-:Y:S02]  /*5880*/  PLOP3.LUT P1, PT, PT, PT, PT, 0x80, 0x0 ;  /* 0x000000000000781c */ /* 0x000fe40003f2f070 */
[----:B------:R-:W-:Y:S01]  /*5890*/  CS2R R6, SRZ ;  /* 0x0000000000067805 */ /* 0x000fe2000001ff00 */
[----:B------:R-:W-:Y:S01]  /*58a0*/  IMAD.MOV.U32 R0, RZ, RZ, RZ ;  /* 0x000000ffff007224 */ /* 0x000fe200078e00ff */
[----:B------:R-:W-:Y:S01]  /*58b0*/  CS2R R148, SRZ ;  /* 0x0000000000947805 */ /* 0x000fe2000001ff00 */
[----:B------:R-:W-:Y:S01]  /*58c0*/  IMAD.MOV.U32 R150, RZ, RZ, RZ ;  /* 0x000000ffff967224 */ /* 0x000fe200078e00ff */
        /* <DEDUP_REMOVED lines=9> */
[----:B------:R-:W-:Y:S01]  /*5960*/  CS2R R128, SRZ ;  /* 0x0000000000807805 */ /* 0x000fe2000001ff00 */
[----:B------:R-:W-:Y:S01]  /*5970*/  IMAD.MOV.U32 R180, RZ, RZ, RZ ;  /* 0x000000ffffb47224 */ /* 0x000fe200078e00ff */
        /* <DEDUP_REMOVED lines=9> */
[----:B----4-:R-:W-:-:S02]  /*5a10*/  CS2R R96, SRZ ;  /* 0x0000000000607805 */ /* 0x010fc4000001ff00 */
        /* <DEDUP_REMOVED lines=13> */
[----:B------:R-:W-:Y:S01]  /*5af0*/  CS2R R58, SRZ ;  /* 0x00000000003a7805 */ /* 0x000fe2000001ff00 */
[----:B------:R-:W-:Y:S01]  /*5b00*/  IMAD.MOV.U32 R3, RZ, RZ, RZ ;  /* 0x000000ffff037224 */ /* 0x000fe200078e00ff */
        /* <DEDUP_REMOVED lines=26> */
[----:B------:R-:W-:Y:S06]  /*5cb0*/  @P0 BRA `(.L_x_676) ;  /* 0x00000000000c0947 */ /* 0x000fec0003800000 */
[----:B------:R-:W0:Y:S01]  /*5cc0*/  FENCE.VIEW.ASYNC.G ;  /* 0x00000000000073c6 */ /* 0x000e220000000100 */
[----:B------:R-:W-:Y:S05]  /*5cd0*/  WARPSYNC.ALL ;  /* 0x0000000000007948 */ /* 0x000fea0003800000 */
[----:B0-----:R-:W-:Y:S06]  /*5ce0*/  BAR.ARV 0xc, 0x180 ;  /* 0x0306000000007b1d */ /* 0x001fec0000002000 */
.L_x_676:
[----:B------:R-:W-:Y:S01]  /*5cf0*/  CS2R R24, SRZ ;  /* 0x0000000000187805 */ /* 0x000fe2000001ff00 */
[----:B------:R-:W-:Y:S06]  /*5d00*/  @!P2 BRA `(.L_x_677) ;  /* 0x000000680078a947 */ /* 0x000fec0003800000 */
[----:B------:R-:W-:-:S03]  /*5d10*/  UMOV UR4, 0xffffffff ;  /* 0xffffffff00047882 */ /* 0x000fc60000000000 */
[----:B------:R-:W-:Y:S05]  /*5d20*/  BRA.DIV UR4, `(.L_x_678) ;  /* 0x0000010e04907947 */ /* 0x000fea000b800000 */
[----:B------:R0:W1:Y:S02]  /*5d30*/  SHFL.IDX PT, R14, R234, RZ, 0x1f ;  /* 0x00001fffea0e7589 */ /* 0x00006400000e0000 */
.L_x_919:
[----:B-1----:R-:W-:Y:S01]  /*5d40*/  LEA.HI R0, R14, R14, RZ, 0x1 ;  /* 0x0000000e0e007211 */ /* 0x002fe200078f08ff */
[----:B------:R-:W-:Y:S01]  /*5d50*/  VIADD R24, R18, 0x18400 ;  /* 0x0001840012187836 */ /* 0x000fe20000000000 */
[----:B------:R-:W-:Y:S02]  /*5d60*/  BSSY B6, `(.L_x_679) ;  /* 0x0000018000067945 */ /* 0x000fe40003800000 */
[----:B------:R-:W-:Y:S02]  /*5d70*/  LOP3.LUT R3, R0, 0x1e, RZ, 0xc0, !PT ;  /* 0x0000001e00037812 */ /* 0x000fe400078ec0ff */
[----:B------:R-:W-:-:S03]  /*5d80*/  LOP3.LUT P0, RZ, R24, 0x1bf, RZ, 0xc0, !PT ;  /* 0x000001bf18ff7812 */ /* 0x000fc6000780c0ff */
[----:B------:R-:W-:-:S04]  /*5d90*/  IMAD.IADD R3, R14, 0x1, -R3 ;  /* 0x000000010e037824 */ /* 0x000fc800078e0a03 */
[----:B------:R-:W-:-:S05]  /*5da0*/  IMAD R3, R3, 0x2000, R24 ;  /* 0x0000200003037824 */ /* 0x000fca00078e0218 */
[----:B------:R-:W-:-:S04]  /*5db0*/  SHF.R.U32.HI R3, RZ, 0x4, R3 ;  /* 0x00000004ff037819 */ /* 0x000fc80000011603 */
[----:B------:R-:W-:Y:S01]  /*5dc0*/  LOP3.LUT R28, R3, 0x3fff, RZ, 0xc0, !PT ;  /* 0x00003fff031c7812 */ /* 0x000fe200078ec0ff */
[----:B------:R-:W-:Y:S06]  /*5dd0*/  @!P0 BRA `(.L_x_680) ;  /* 0x0000000000408947 */ /* 0x000fec0003800000 */
[----:B------:R-:W-:Y:S01]  /*5de0*/  MOV R0, 0x0 ;  /* 0x0000000000007802 */ /* 0x000fe20000000f00 */
[----:B------:R-:W-:Y:S01]  /*5df0*/  ULDC.64 UR4, c[0x4][0x98] ;  /* 0x0100260000047ab9 */ /* 0x000fe20000000a00 */
[----:B------:R-:W-:Y:S01]  /*5e00*/  ULDC.64 UR6, c[0x4][0xa0] ;  /* 0x0100280000067ab9 */ /* 0x000fe20000000a00 */
[----:B------:R-:W-:Y:S01]  /*5e10*/  IMAD.U32 R4, RZ, RZ, UR4 ;  /* 0x00000004ff047e24 */ /* 0x000fe2000f8e00ff */
[----:B------:R1:W2:Y:S01]  /*5e20*/  LDC.64 R14, c[0x4][R0] ;  /* 0x01000000000e7b82 */ /* 0x0002a20000000a00 */
        /* <DEDUP_REMOVED lines=8> */
[----:B-1----:R-:W-:-:S07]  /*5eb0*/  IMAD.MOV.U32 R13, RZ, RZ, RZ ;  /* 0x000000ffff0d7224 */ /* 0x002fce00078e00ff */
[----:B------:R-:W-:-:S07]  /*5ec0*/  LEPC R20, `(.L_x_680) ;  /* 0x000000001014794e */ /* 0x000fce0000000000 */
[----:B0-2--5:R-:W-:Y:S05]  /*5ed0*/  CALL.ABS.NOINC R14 ;  /* 0x000000000e007343 */ /* 0x025fea0003c00000 */
.L_x_680:
[----:B------:R-:W-:Y:S05]  /*5ee0*/  BSYNC B6 ;  /* 0x0000000000067941 */ /* 0x000fea0003800000 */
.L_x_679:
[----:B------:R-:W-:Y:S02]  /*5ef0*/  ULDC UR4, c[0x0][0x3f4] ;  /* 0x0000fd0000047ab9 */ /* 0x000fe40000000800 */
[----:B------:R-:W-:-:S13]  /*5f00*/  ISETP.LT.AND P0, PT, RZ, UR4, PT ;  /* 0x00000004ff007c0c */ /* 0x000fda000bf01270 */
[----:B------:R-:W-:Y:S05]  /*5f10*/  @P0 BRA `(.L_x_681) ;  /* 0x00000000003c0947 */ /* 0x000fea0003800000 */
[----:B------:R-:W-:-:S04]  /*5f20*/  LEA.HI R0, R223, R223, RZ, 0x1 ;  /* 0x000000dfdf007211 */ /* 0x000fc800078f08ff */
[----:B------:R-:W-:-:S05]  /*5f30*/  LOP3.LUT R0, R0, 0xfffffffe, RZ, 0xc0, !PT ;  /* 0xfffffffe00007812 */ /* 0x000fca00078ec0ff */
[----:B------:R-:W-:-:S05]  /*5f40*/  IMAD.IADD R0, R223, 0x1, -R0 ;  /* 0x00000001df007824 */ /* 0x000fca00078e0a00 */
[----:B------:R-:W-:-:S04]  /*5f50*/  SHF.L.U32 R3, R0, 0x1f, RZ ;  /* 0x0000001f00037819 */ /* 0x000fc800000006ff */
[----:B------:R1:W2:Y:S03]  /*5f60*/  SYNCS.PHASECHK.TRANS64.TRYWAIT P0, [R18+URZ+0x22800], R3 ;  /* 0x02280003120075a7 */ /* 0x0002a6000800017f */
[----:B--2---:R-:W-:Y:S05]  /*5f70*/  @!P0 NANOSLEEP.SYNCS 0x989680 ;  /* 0x009896800000895d */ /* 0x004fea0003900000 */
[----:B------:R-:W2:Y:S01]  /*5f80*/  @!P0 SYNCS.PHASECHK.TRANS64 P0, [R18+URZ+0x22800], R3 ;  /* 0x02280003120085a7 */ /* 0x000ea2000800007f */
[----:B------:R-:W-:Y:S04]  /*5f90*/  BSSY B0, `(.L_x_682) ;  /* 0x0000006000007945 */ /* 0x000fe80003800000 */
[----:B--2---:R-:W-:Y:S05]  /*5fa0*/  @P0 BRA `(.L_x_683) ;  /* 0x0000000000100947 */ /* 0x004fea0003800000 */
.L_x_684:
[----:B--2---:R2:W3:Y:S02]  /*5fb0*/  SYNCS.PHASECHK.TRANS64.TRYWAIT P0, [R18+URZ+0x22800], R3 ;  /* 0x02280003120075a7 */ /* 0x0044e4000800017f */
[----:B---3--:R-:W-:Y:S05]  /*5fc0*/  @!P0 NANOSLEEP.SYNCS 0x989680 ;  /* 0x009896800000895d */ /* 0x008fea0003900000 */
[----:B------:R-:W3:Y:S02]  /*5fd0*/  @!P0 SYNCS.PHASECHK.TRANS64 P0, [R18+URZ+0x22800], R3 ;  /* 0x02280003120085a7 */ /* 0x000ee4000800007f */
[----:B---3--:R-:W-:Y:S05]  /*5fe0*/  @!P0 BRA `(.L_x_684) ;  /* 0xfffffffc00f08947 */ /* 0x008fea000383ffff */
.L_x_683:
[----:B------:R-:W-:Y:S05]  /*5ff0*/  BSYNC B0 ;  /* 0x0000000000007941 */ /* 0x000fea0003800000 */
.L_x_682:
[----:B------:R-:W-:Y:S05]  /*6000*/  BRA `(.L_x_685) ;  /* 0x0000002000847947 */ /* 0x000fea0003800000 */
.L_x_681:
[----:B-----5:R-:W-:Y:S01]  /*6010*/  SHF.R.S32.HI R0, RZ, 0x1f, R38 ;  /* 0x0000001fff007819 */ /* 0x020fe20000011426 */
[----:B------:R-:W-:Y:S01]  /*6020*/  ULDC.64 UR4, c[0x0][0x3f8] ;  /* 0x0000fe0000047ab9 */ /* 0x000fe20000000a00 */
[----:B------:R-:W-:Y:S01]  /*6030*/  ULDC.64 UR6, c[0x0][0x408] ;  /* 0x0001020000067ab9 */ /* 0x000fe20000000a00 */
[----:B------:R-:W-:Y:S01]  /*6040*/  LOP3.LUT P0, RZ, R24, 0x3ff, RZ, 0xc0, !PT ;  /* 0x000003ff18ff7812 */ /* 0x000fe2000780c0ff */
[----:B------:R-:W-:Y:S01]  /*6050*/  IMAD.WIDE.U32 R4, R38, UR4, RZ ;  /* 0x0000000426047c25 */ /* 0x000fe2000f8e00ff */
[----:B------:R-:W-:Y:S03]  /*6060*/  BSSY B6, `(.L_x_686) ;  /* 0x000001f000067945 */ /* 0x000fe60003800000 */
[C---:B------:R-:W-:Y:S02]  /*6070*/  IMAD R3, R0.reuse, UR4, RZ ;  /* 0x0000000400037c24 */ /* 0x040fe4000f8e02ff */
[----:B------:R-:W-:-:S02]  /*6080*/  IMAD R9, R0, UR6, RZ ;  /* 0x0000000600097c24 */ /* 0x000fc4000f8e02ff */
[C---:B------:R-:W-:Y:S01]  /*6090*/  IMAD R3, R38.reuse, UR5, R3 ;  /* 0x0000000526037c24 */ /* 0x040fe2000f8e0203 */
[----:B------:R-:W-:Y:S01]  /*60a0*/  ULDC.64 UR4, c[0x0][0x3e8] ;  /* 0x0000fa0000047ab9 */ /* 0x000fe20000000a00 */
[----:B------:R-:W-:Y:S01]  /*60b0*/  IMAD.WIDE.U32 R6, R38, UR6, RZ ;  /* 0x0000000626067c25 */ /* 0x000fe2000f8e00ff */
[----:B------:R-:W-:-:S03]  /*60c0*/  LEA R24, P1, R4, UR4, 0x1 ;  /* 0x0000000404187c11 */ /* 0x000fc6000f8208ff */
[----:B------:R-:W-:Y:S01]  /*60d0*/  IMAD R9, R38, UR7, R9 ;  /* 0x0000000726097c24 */ /* 0x000fe2000f8e0209 */
[----:B------:R-:W-:Y:S01]  /*60e0*/  ULDC.64 UR6, c[0x0][0x400] ;  /* 0x0001000000067ab9 */ /* 0x000fe20000000a00 */
[----:B------:R-:W-:Y:S01]  /*60f0*/  IMAD.IADD R25, R3, 0x1, R5 ;  /* 0x0000000103197824 */ /* 0x000fe200078e0205 */
[----:B------:R-:W-:Y:S01]  /*6100*/  LEA R26, P2, R6, UR6, 0x1 ;  /* 0x00000006061a7c11 */ /* 0x000fe2000f8408ff */
[----:B------:R-:W-:-:S03]  /*6110*/  IMAD.IADD R27, R9, 0x1, R7 ;  /* 0x00000001091b7824 */ /* 0x000fc600078e0207 */
[----:B------:R-:W-:Y:S02]  /*6120*/  LEA.HI.X R25, R4, UR5, R25, 0x1, P1 ;  /* 0x0000000504197c11 */ /* 0x000fe400088f0c19 */
[----:B------:R-:W-:Y:S01]  /*6130*/  LEA.HI.X R27, R6, UR7, R27, 0x1, P2 ;  /* 0x00000007061b7c11 */ /* 0x000fe200090f0c1b */
        /* <DEDUP_REMOVED lines=16> */
[----:B0-2---:R-:W-:Y:S05]  /*6240*/  CALL.ABS.NOINC R14 ;  /* 0x000000000e007343 */ /* 0x005fea0003c00000 */
.L_x_687:
[----:B------:R-:W-:Y:S05]  /*6250*/  BSYNC B6 ;  /* 0x0000000000067941 */ /* 0x000fea0003800000 */
.L_x_686:
[----:B------:R-:W-:Y:S01]  /*6260*/  ULDC.U8 UR4, c[0x0][0x410] ;  /* 0x0001040000047ab9 */ /* 0x000fe20000000000 */
[----:B------:R-:W-:Y:S01]  /*6270*/  BSSY B0, `(.L_x_688) ;  /* 0x00001f2000007945 */ /* 0x000fe20003800000 */
[----:B------:R-:W-:Y:S01]  /*6280*/  ISETP.NE.AND P0, PT, RZ, UR4, PT ;  /* 0x00000004ff007c0c */ /* 0x000fe2000bf05270 */
[----:B------:R-:W-:-:S12]  /*6290*/  IMAD R5, R89, 0x80, R19 ;  /* 0x0000008059057824 */ /* 0x000fd800078e0213 */
[----:B------:R-:W-:Y:S05]  /*62a0*/  @!P0 BRA `(.L_x_689) ;  /* 0x0000000c00f88947 */ /* 0x000fea0003800000 */
[----:B------:R-:W-:-:S03]  /*62b0*/  UMOV UR4, 0xffffffff ;  /* 0xffffffff00047882 */ /* 0x000fc60000000000 */
[----:B------:R-:W-:Y:S05]  /*62c0*/  BRA.DIV UR4, `(.L_x_690) ;  /* 0x0000010a04507947 */ /* 0x000fea000b800000 */
[----:B------:R1:W2:Y:S04]  /*62d0*/  SHFL.IDX PT, R0, R25, RZ, 0x1c1f ;  /* 0x001c1fff19007589 */ /* 0x0002a800000e0000 */
[----:B------:R1:W3:Y:S04]  /*62e0*/  SHFL.IDX PT, R3, R24, RZ, 0x1c1f ;  /* 0x001c1fff18037589 */ /* 0x0002e800000e0000 */
[----:B------:R1:W4:Y:S04]  /*62f0*/  SHFL.IDX PT, R4, R27, RZ, 0x1c1f ;  /* 0x001c1fff1b047589 */ /* 0x00032800000e0000 */
[----:B------:R1:W0:Y:S02]  /*6300*/  SHFL.IDX PT, R14, R26, RZ, 0x1c1f ;  /* 0x001c1fff1a0e7589 */ /* 0x00022400000e0000 */
.L_x_925:
[----:B------:R-:W-:Y:S01]  /*6310*/  ULDC UR4, c[0x0][0x448] ;  /* 0x0001120000047ab9 */ /* 0x000fe20000000800 */
[----:B------:R-:W-:Y:S01]  /*6320*/  LEA.HI R6, R223, R223, RZ, 0x1 ;  /* 0x000000dfdf067211 */ /* 0x000fe200078f08ff */
[----:B------:R-:W-:Y:S01]  /*6330*/  IMAD R30, R39, UR4, RZ ;  /* 0x00000004271e7c24 */ /* 0x000fe2000f8e02ff */
[----:B------:R-:W-:Y:S01]  /*6340*/  BSSY B1, `(.L_x_691) ;  /* 0x0000020000017945 */ /* 0x000fe20003800000 */
[----:B------:R-:W-:Y:S01]  /*6350*/  IMAD.SHL.U32 R12, R227, 0x40, RZ ;  /* 0x00000040e30c7824 */ /* 0x000fe200078e00ff */
[----:B------:R-:W-:Y:S02]  /*6360*/  LOP3.LUT R8, R6, 0xfffffffe, RZ, 0xc0, !PT ;  /* 0xfffffffe06087812 */ /* 0x000fe400078ec0ff */
[----:B------:R-:W-:Y:S02]  /*6370*/  CS2R R6, SRZ ;  /* 0x0000000000067805 */ /* 0x000fe4000001ff00 */
[----:B------:R-:W-:Y:S02]  /*6380*/  ISETP.GE.AND P0, PT, R5, R30, PT ;  /* 0x0000001e0500720c */ /* 0x000fe40003f06270 */
[----:B------:R-:W-:-:S02]  /*6390*/  CS2R R10, SRZ ;  /* 0x00000000000a7805 */ /* 0x000fc4000001ff00 */
[----:B------:R-:W-:Y:S01]  /*63a0*/  LOP3.LUT R29, R12, 0x1c0, RZ, 0xc0, !PT ;  /* 0x000001c00c1d7812 */ /* 0x000fe200078ec0ff */
[----:B------:R-:W-:Y:S01]  /*63b0*/  IMAD.IADD R5, R223, 0x1, -R8 ;  /* 0x00000001df057824 */ /* 0x000fe200078e0a08 */
[----:B------:R-:W-:Y:S02]  /*63c0*/  CS2R R8, SRZ ;  /* 0x0000000000087805 */ /* 0x000fe4000001ff00 */
[----:B------:R-:W-:Y:S02]  /*63d0*/  CS2R R12, SRZ ;  /* 0x00000000000c7805 */ /* 0x000fe4000001ff00 */
[----:B------:R-:W-:-:S03]  /*63e0*/  SHF.L.U32 R5, R5, 0x1f, RZ ;  /* 0x0000001f05057819 */ /* 0x000fc600000006ff */
[----:B------:R-:W-:Y:S05]  /*63f0*/  @P0 BRA `(.L_x_692) ;  /* 0x0000000000500947 */ /* 0x000fea0003800000 */
[----:B------:R-:W-:Y:S01]  /*6400*/  ULDC UR4, c[0x0][0x3f4] ;  /* 0x0000fd0000047ab9 */ /* 0x000fe20000000800 */
[----:B---3--:R-:W-:Y:S01]  /*6410*/  IMAD.MOV.U32 R6, RZ, RZ, R3 ;  /* 0x000000ffff067224 */ /* 0x008fe200078e0003 */
[----:B------:R-:W-:Y:S01]  /*6420*/  ISETP.GE.AND P3, PT, R202, UR4, PT ;  /* 0x00000004ca007c0c */ /* 0x000fe2000bf66270 */
[----:B--2---:R-:W-:Y:S01]  /*6430*/  IMAD.MOV.U32 R7, RZ, RZ, R0 ;  /* 0x000000ffff077224 */ /* 0x004fe200078e0000 */
[----:B------:R-:W-:Y:S01]  /*6440*/  ISETP.GE.AND P2, PT, R22, UR4, PT ;  /* 0x0000000416007c0c */ /* 0x000fe2000bf46270 */
[----:B----4-:R-:W-:Y:S01]  /*6450*/  IMAD.MOV.U32 R15, RZ, RZ, R4 ;  /* 0x000000ffff0f7224 */ /* 0x010fe200078e0004 */
[----:B------:R-:W-:Y:S02]  /*6460*/  CS2R R10, SRZ ;  /* 0x00000000000a7805 */ /* 0x000fe4000001ff00 */
[----:B------:R-:W-:Y:S02]  /*6470*/  CS2R R12, SRZ ;  /* 0x00000000000c7805 */ /* 0x000fe4000001ff00 */
[----:B------:R-:W-:-:S05]  /*6480*/  CS2R R8, SRZ ;  /* 0x0000000000087805 */ /* 0x000fca000001ff00 */
[-C--:B-1----:R-:W-:Y:S02]  /*6490*/  @!P3 IADD3 R24, P0, R3, R232.reuse, RZ ;  /* 0x000000e80318b210 */ /* 0x082fe40007f1e0ff */
[----:B0-----:R-:W-:Y:S01]  /*64a0*/  @!P3 IADD3 R26, P1, R14, R232, RZ ;  /* 0x000000e80e1ab210 */ /* 0x001fe20007f3e0ff */
[----:B------:R-:W-:Y:S01]  /*64b0*/  @!P2 IMAD.WIDE R20, R22, 0x2, R6 ;  /* 0x000000021614a825 */ /* 0x000fe200078e0206 */
[----:B------:R-:W-:-:S03]  /*64c0*/  CS2R R6, SRZ ;  /* 0x0000000000067805 */ /* 0x000fc6000001ff00 */
[----:B------:R-:W-:Y:S01]  /*64d0*/  @!P2 IMAD.WIDE R14, R22, 0x2, R14 ;  /* 0x00000002160ea825 */ /* 0x000fe200078e020e */
[----:B------:R0:W5:Y:S03]  /*64e0*/  @!P2 LD.E.64 R10, desc[UR40][R20.64] ;  /* 0x00000028140aa980 */ /* 0x000166000c101b00 */
[--C-:B------:R-:W-:Y:S01]  /*64f0*/  @!P3 IMAD.X R25, R0, 0x1, R231.reuse, P0 ;  /* 0x000000010019b824 */ /* 0x100fe200000e06e7 */
[----:B------:R0:W5:Y:S01]  /*6500*/  @!P2 LD.E.64 R6, desc[UR40][R14.64] ;  /* 0x000000280e06a980 */ /* 0x000162000c101b00 */
[----:B------:R-:W-:-:S03]  /*6510*/  @!P3 IMAD.X R27, R4, 0x1, R231, P1 ;  /* 0x00000001041bb824 */ /* 0x000fc600008e06e7 */
[----:B------:R0:W5:Y:S04]  /*6520*/  @!P3 LD.E.64 R12, desc[UR40][R24.64] ;  /* 0x00000028180cb980 */ /* 0x000168000c101b00 */
[----:B------:R0:W5:Y:S02]  /*6530*/  @!P3 LD.E.64 R8, desc[UR40][R26.64] ;  /* 0x000000281a08b980 */ /* 0x000164000c101b00 */
.L_x_692:
[----:B------:R-:W-:Y:S05]  /*6540*/  BSYNC B1 ;  /* 0x0000000000017941 */ /* 0x000fea0003800000 */
.L_x_691:
[----:B------:R-:W1:Y:S01]  /*6550*/  SYNCS.PHASECHK.TRANS64.TRYWAIT P0, [R18+URZ+0x22800], R5 ;  /* 0x02280005120075a7 */ /* 0x000e62000800017f */
[----:B---3--:R-:W-:Y:S01]  /*6560*/  LOP3.LUT R3, R29, 0x18, R16, 0xf8, !PT ;  /* 0x000000181d037812 */ /* 0x008fe200078ef810 */
[----:B--2---:R-:W-:Y:S01]  /*6570*/  IMAD R0, R89, -0x80, R30 ;  /* 0xffffff8059007824 */ /* 0x004fe200078e021e */
[----:B----4-:R-:W-:Y:S01]  /*6580*/  SHF.R.U32.HI R4, RZ, 0x3, R29 ;  /* 0x00000003ff047819 */ /* 0x010fe2000001161d */
[--C-:B0----5:R-:W-:Y:S01]  /*6590*/  IMAD.MOV.U32 R14, RZ, RZ, R11.reuse ;  /* 0x000000ffff0e7224 */ /* 0x121fe200078e000b */
[----:B-1----:R-:W-:Y:S01]  /*65a0*/  SHF.R.U64 R26, R10, 0x10, R11 ;  /* 0x000000100a1a7819 */ /* 0x002fe2000000120b */
[----:B------:R-:W-:Y:S01]  /*65b0*/  IMAD.MOV.U32 R15, RZ, RZ, R13 ;  /* 0x000000ffff0f7224 */ /* 0x000fe200078e000d */
[----:B------:R-:W-:Y:S01]  /*65c0*/  LOP3.LUT R30, R3, R4, RZ, 0x3c, !PT ;  /* 0x00000004031e7212 */ /* 0x000fe200078e3cff */
[----:B------:R-:W-:Y:S01]  /*65d0*/  IMAD.MOV.U32 R3, RZ, RZ, R10 ;  /* 0x000000ffff037224 */ /* 0x000fe200078e000a */
[----:B------:R-:W-:Y:S01]  /*65e0*/  SHF.R.U32.HI R27, RZ, 0x10, R11 ;  /* 0x00000010ff1b7819 */ /* 0x000fe2000001160b */
[----:B------:R-:W-:Y:S01]  /*65f0*/  IMAD.MOV.U32 R11, RZ, RZ, R12 ;  /* 0x000000ffff0b7224 */ /* 0x000fe200078e000c */
[----:B------:R-:W-:Y:S01]  /*6600*/  SHF.R.U64 R24, R12, 0x10, R13 ;  /* 0x000000100c187819 */ /* 0x000fe2000000120d */
[----:B------:R-:W-:Y:S01]  /*6610*/  IMAD.MOV.U32 R10, RZ, RZ, R7 ;  /* 0x000000ffff0a7224 */ /* 0x000fe200078e0007 */
[----:B------:R-:W-:Y:S01]  /*6620*/  SHF.R.U32.HI R20, RZ, 0x10, R13 ;  /* 0x00000010ff147819 */ /* 0x000fe2000001160d */
[----:B------:R-:W-:Y:S01]  /*6630*/  IMAD.MOV.U32 R4, RZ, RZ, R6 ;  /* 0x000000ffff047224 */ /* 0x000fe200078e0006 */
[--C-:B------:R-:W-:Y:S01]  /*6640*/  SHF.R.U64 R25, R6, 0x10, R7.reuse ;  /* 0x0000001006197819 */ /* 0x100fe20000001207 */
[----:B------:R-:W-:Y:S01]  /*6650*/  BSSY B1, `(.L_x_693) ;  /* 0x0000013000017945 */ /* 0x000fe20003800000 */
[----:B------:R-:W-:Y:S01]  /*6660*/  SHF.R.U32.HI R21, RZ, 0x10, R7 ;  /* 0x00000010ff157819 */ /* 0x000fe20000011607 */
[--C-:B------:R-:W-:Y:S01]  /*6670*/  IMAD.MOV.U32 R7, RZ, RZ, R9.reuse ;  /* 0x000000ffff077224 */ /* 0x100fe200078e0009 */
[--C-:B------:R-:W-:Y:S01]  /*6680*/  SHF.R.U64 R13, R8, 0x10, R9.reuse ;  /* 0x00000010080d7819 */ /* 0x100fe20000001209 */
[----:B------:R-:W-:Y:S01]  /*6690*/  IMAD.MOV.U32 R6, RZ, RZ, R8 ;  /* 0x000000ffff067224 */ /* 0x000fe200078e0008 */
[----:B------:R-:W-:Y:S01]  /*66a0*/  SHF.R.U32.HI R12, RZ, 0x10, R9 ;  /* 0x00000010ff0c7819 */ /* 0x000fe20000011609 */
[----:B------:R-:W-:Y:S01]  /*66b0*/  IMAD R9, R211, 0x200, R30 ;  /* 0x00000200d3097824 */ /* 0x000fe200078e021e */
[----:B------:R-:W-:-:S02]  /*66c0*/  VIMNMX R36, R0, 0x80, PT ;  /* 0x0000008000247848 */ /* 0x000fc40003fe0100 */
[----:B------:R-:W-:Y:S01]  /*66d0*/  PRMT R29, R3, 0x5410, R26 ;  /* 0x00005410031d7816 */ /* 0x000fe2000000001a */
[----:B------:R-:W-:Y:S01]  /*66e0*/  IMAD R0, R9, 0x2, R18 ;  /* 0x0000000209007824 */ /* 0x000fe200078e0212 */
[----:B------:R-:W-:Y:S02]  /*66f0*/  LOP3.LUT P2, RZ, R227, 0x4, RZ, 0xc0, !PT ;  /* 0x00000004e3ff7812 */ /* 0x000fe4000784c0ff */
[----:B------:R-:W-:Y:S01]  /*6700*/  ISETP.GE.AND P1, PT, R19, R36, PT ;  /* 0x000000241300720c */ /* 0x000fe20003f26270 */
[----:B------:R-:W-:Y:S01]  /*6710*/  VIADD R3, R0, 0x18400 ;  /* 0x0001840000037836 */ /* 0x000fe20000000000 */
[----:B------:R-:W-:Y:S01]  /*6720*/  PRMT R27, R14, 0x5410, R27 ;  /* 0x000054100e1b7816 */ /* 0x000fe2000000001b */
[----:B------:R-:W-:Y:S01]  /*6730*/  VIADD R8, R0, 0x18440 ;  /* 0x0001844000087836 */ /* 0x000fe20000000000 */
[----:B------:R-:W-:Y:S02]  /*6740*/  PRMT R31, R11, 0x5410, R24 ;  /* 0x000054100b1f7816 */ /* 0x000fe40000000018 */
[----:B------:R-:W-:-:S02]  /*6750*/  PRMT R32, R15, 0x5410, R20 ;  /* 0x000054100f207816 */ /* 0x000fc40000000014 */
[----:B------:R-:W-:Y:S01]  /*6760*/  PRMT R25, R4, 0x5410, R25 ;  /* 0x0000541004197816 */ /* 0x000fe20000000019 */
[----:B------:R-:W-:Y:S06]  /*6770*/  @!P0 BRA `(.L_x_694) ;  /* 0x0000010400948947 */ /* 0x000fec0003800000 */
.L_x_926:
[----:B------:R-:W-:Y:S05]  /*6780*/  BSYNC B1 ;  /* 0x0000000000017941 */ /* 0x000fea0003800000 */
.L_x_693:
[----:B------:R-:W-:Y:S01]  /*6790*/  BSSY B1, `(.L_x_695) ;  /* 0x0000059000017945 */ /* 0x000fe20003800000 */
[----:B------:R-:W-:Y:S01]  /*67a0*/  PRMT R33, R10, 0x5410, R21 ;  /* 0x000054100a217816 */ /* 0x000fe20000000015 */
[----:B------:R-:W-:Y:S01]  /*67b0*/  @P2 VIADD R8, R3, 0xffffffc0 ;  /* 0xffffffc003082836 */ /* 0x000fe20000000000 */
[----:B------:R-:W-:Y:S02]  /*67c0*/  PRMT R34, R6, 0x5410, R13 ;  /* 0x0000541006227816 */ /* 0x000fe4000000000d */
[----:B------:R-:W-:Y:S01]  /*67d0*/  PRMT R35, R7, 0x5410, R12 ;  /* 0x0000541007237816 */ /* 0x000fe2000000000c */
[----:B------:R-:W-:Y:S06]  /*67e0*/  @P1 BRA `(.L_x_696) ;  /* 0x00000004004c1947 */ /* 0x000fec0003800000 */
[----:B------:R-:W1:Y:S01]  /*67f0*/  LDC R3, c[0x0][0x3f4] ;  /* 0x0000fd00ff037b82 */ /* 0x000e620000000800 */
[----:B------:R-:W-:Y:S01]  /*6800*/  BSSY B2, `(.L_x_697) ;  /* 0x000002a000027945 */ /* 0x000fe20003800000 */
[-C--:B-1----:R-:W-:Y:S02]  /*6810*/  ISETP.GE.AND P0, PT, R22, R3.reuse, PT ;  /* 0x000000031600720c */ /* 0x082fe40003f06270 */
[----:B------:R-:W-:-:S11]  /*6820*/  ISETP.GE.AND P1, PT, R202, R3, PT ;  /* 0x00000003ca00720c */ /* 0x000fd60003f26270 */
[----:B------:R-:W-:Y:S05]  /*6830*/  @P0 BRA `(.L_x_698) ;  /* 0x0000000000980947 */ /* 0x000fea0003800000 */
[----:B0-----:R-:W0:Y:S01]  /*6840*/  LDS.128 R4, [R0+0x18400] ;  /* 0x0184000000047984 */ /* 0x001e220000000c00 */
[----:B------:R-:W-:Y:S01]  /*6850*/  IMAD.U32 R13, R25, 0x10000, RZ ;  /* 0x00010000190d7824 */ /* 0x000fe200078e00ff */
[C---:B------:R-:W-:Y:S01]  /*6860*/  LOP3.LUT R14, R29.reuse, 0xffff0000, RZ, 0xc0, !PT ;  /* 0xffff00001d0e7812 */ /* 0x040fe200078ec0ff */
[----:B------:R-:W-:Y:S01]  /*6870*/  IMAD.U32 R12, R29, 0x10000, RZ ;  /* 0x000100001d0c7824 */ /* 0x000fe200078e00ff */
[----:B------:R-:W-:Y:S01]  /*6880*/  LOP3.LUT R20, R25, 0xffff0000, RZ, 0xc0, !PT ;  /* 0xffff000019147812 */ /* 0x000fe200078ec0ff */
[C---:B0-----:R-:W-:Y:S01]  /*6890*/  IMAD.U32 R3, R4.reuse, 0x10000, RZ ;  /* 0x0001000004037824 */ /* 0x041fe200078e00ff */
[----:B------:R-:W-:Y:S01]  /*68a0*/  LOP3.LUT R4, R4, 0xffff0000, RZ, 0xc0, !PT ;  /* 0xffff000004047812 */ /* 0x000fe200078ec0ff */
[C---:B------:R-:W-:Y:S01]  /*68b0*/  IMAD.U32 R9, R5.reuse, 0x10000, RZ ;  /* 0x0001000005097824 */ /* 0x040fe200078e00ff */
[----:B------:R-:W-:Y:S01]  /*68c0*/  LOP3.LUT R5, R5, 0xffff0000, RZ, 0xc0, !PT ;  /* 0xffff000005057812 */ /* 0x000fe200078ec0ff */
[C---:B------:R-:W-:Y:S01]  /*68d0*/  IMAD.U32 R10, R6.reuse, 0x10000, RZ ;  /* 0x00010000060a7824 */ /* 0x040fe200078e00ff */
[----:B------:R-:W-:Y:S01]  /*68e0*/  LOP3.LUT R6, R6, 0xffff0000, RZ, 0xc0, !PT ;  /* 0xffff000006067812 */ /* 0x000fe200078ec0ff */
[C---:B------:R-:W-:Y:S01]  /*68f0*/  FMUL.FTZ R24, R4.reuse, R13 ;  /* 0x0000000d04187220 */ /* 0x040fe20000410000 */
[----:B------:R-:W-:Y:S01]  /*6900*/  FMUL.FTZ R4, R4, R12 ;  /* 0x0000000c04047220 */ /* 0x000fe20000410000 */
[----:B------:R-:W-:-:S02]  /*6910*/  IMAD.U32 R11, R7, 0x10000, RZ ;  /* 0x00010000070b7824 */ /* 0x000fc400078e00ff */
[----:B------:R-:W-:Y:S01]  /*6920*/  FMUL.FTZ R26, R5, R20 ;  /* 0x00000014051a7220 */ /* 0x000fe20000410000 */
[C---:B------:R-:W-:Y:S01]  /*6930*/  FFMA.FTZ R24, R3.reuse, R12, -R24 ;  /* 0x0000000c03187223 */ /* 0x040fe20000010818 */
[----:B------:R-:W-:Y:S01]  /*6940*/  FFMA.FTZ R13, R3, R13, R4 ;  /* 0x0000000d030d7223 */ /* 0x000fe20000010004 */
[-C--:B------:R-:W-:Y:S01]  /*6950*/  FMUL.FTZ R30, R5, R14.reuse ;  /* 0x0000000e051e7220 */ /* 0x080fe20000410000 */
[----:B------:R-:W-:Y:S01]  /*6960*/  LOP3.LUT R7, R7, 0xffff0000, RZ, 0xc0, !PT ;  /* 0xffff000007077812 */ /* 0x000fe200078ec0ff */
[C---:B------:R-:W-:Y:S01]  /*6970*/  IMAD.U32 R5, R33.reuse, 0x10000, RZ ;  /* 0x0001000021057824 */ /* 0x040fe200078e00ff */
[----:B------:R-:W-:Y:S01]  /*6980*/  LOP3.LUT R12, R33, 0xffff0000, RZ, 0xc0, !PT ;  /* 0xffff0000210c7812 */ /* 0x000fe200078ec0ff */
[C---:B------:R-:W-:Y:S01]  /*6990*/  IMAD.U32 R3, R27.reuse, 0x10000, RZ ;  /* 0x000100001b037824 */ /* 0x040fe200078e00ff */
[----:B------:R-:W-:Y:S01]  /*69a0*/  LOP3.LUT R4, R27, 0xffff0000, RZ, 0xc0, !PT ;  /* 0xffff00001b047812 */ /* 0x000fe200078ec0ff */
[C---:B------:R-:W-:Y:S01]  /*69b0*/  FFMA.FTZ R26, R9.reuse, R14, -R26 ;  /* 0x0000000e091a7223 */ /* 0x040fe2000001081a */
[----:B------:R-:W-:Y:S01]  /*69c0*/  FFMA.FTZ R9, R9, R20, R30 ;  /* 0x0000001409097223 */ /* 0x000fe2000001001e */
[C---:B------:R-:W-:Y:S01]  /*69d0*/  FMUL.FTZ R15, R6.reuse, R5 ;  /* 0x00000005060f7220 */ /* 0x040fe20000410000 */
[-C--:B------:R-:W-:Y:S01]  /*69e0*/  FMUL.FTZ R14, R6, R3.reuse ;  /* 0x00000003060e7220 */ /* 0x080fe20000410000 */
        /* <DEDUP_REMOVED lines=8> */
[----:B------:R-:W-:Y:S02]  /*6a70*/  F2FP.BF16.F32.PACK_AB R6, R3, R6 ;  /* 0x000000060306723e */ /* 0x000fe400000010ff */
[----:B------:R-:W-:-:S05]  /*6a80*/  F2FP.BF16.F32.PACK_AB R7, R12, R7 ;  /* 0x000000070c07723e */ /* 0x000fca00000010ff */
[----:B------:R1:W-:Y:S02]  /*6a90*/  STS.128 [R0+0x18400], R4 ;  /* 0x0184000400007388 */ /* 0x0003e40000000c00 */
.L_x_698:
[----:B------:R-:W-:Y:S05]  /*6aa0*/  BSYNC B2 ;  /* 0x0000000000027941 */ /* 0x000fea0003800000 */
.L_x_697:
[----:B------:R-:W-:Y:S05]  /*6ab0*/  @P1 BRA `(.L_x_696) ;  /* 0x0000000000981947 */ /* 0x000fea0003800000 */
[----:B01----:R-:W0:Y:S01]  /*6ac0*/  LDS.128 R4, [R8] ;  /* 0x0000000008047984 */ /* 0x003e220000000c00 */
[C---:B------:R-:W-:Y:S01]  /*6ad0*/  IMAD.U32 R13, R34.reuse, 0x10000, RZ ;  /* 0x00010000220d7824 */ /* 0x040fe200078e00ff */
        /* <DEDUP_REMOVED lines=35> */
[----:B------:R2:W-:Y:S02]  /*6d10*/  STS.128 [R8], R4 ;  /* 0x0000000408007388 */ /* 0x0005e40000000c00 */
.L_x_696:
[----:B------:R-:W-:Y:S05]  /*6d20*/  BSYNC B1 ;  /* 0x0000000000017941 */ /* 0x000fea0003800000 */
.L_x_695:
[----:B------:R-:W-:-:S13]  /*6d30*/  ISETP.GE.AND P0, PT, R222, R36, PT ;  /* 0x00000024de00720c */ /* 0x000fda0003f06270 */
[----:B------:R-:W-:Y:S05]  /*6d40*/  @P0 BRA `(.L_x_699) ;  /* 0x0000001400100947 */ /* 0x000fea0003800000 */
[----:B------:R-:W3:Y:S01]  /*6d50*/  LDC R3, c[0x0][0x3f4] ;  /* 0x0000fd00ff037b82 */ /* 0x000ee20000000800 */
[----:B------:R-:W-:Y:S01]  /*6d60*/  BSSY B1, `(.L_x_700) ;  /* 0x000002a000017945 */ /* 0x000fe20003800000 */
[-C--:B---3--:R-:W-:Y:S02]  /*6d70*/  ISETP.GE.AND P0, PT, R22, R3.reuse, PT ;  /* 0x000000031600720c */ /* 0x088fe40003f06270 */
[----:B------:R-:W-:-:S11]  /*6d80*/  ISETP.GE.AND P1, PT, R202, R3, PT ;  /* 0x00000003ca00720c */ /* 0x000fd60003f26270 */
[----:B------:R-:W-:Y:S05]  /*6d90*/  @P0 BRA `(.L_x_701) ;  /* 0x0000000000980947 */ /* 0x000fea0003800000 */
[----:B012---:R-:W0:Y:S01]  /*6da0*/  LDS.128 R4, [R0+0x1a400] ;  /* 0x01a4000000047984 */ /* 0x007e220000000c00 */
[C---:B------:R-:W-:Y:S01]  /*6db0*/  IMAD.U32 R15, R25.reuse, 0x10000, RZ ;  /* 0x00010000190f7824 */ /* 0x040fe200078e00ff */
[----:B------:R-:W-:Y:S01]  /*6dc0*/  LOP3.LUT R25, R25, 0xffff0000, RZ, 0xc0, !PT ;  /* 0xffff000019197812 */ /* 0x000fe200078ec0ff */
[C---:B------:R-:W-:Y:S01]  /*6dd0*/  IMAD.U32 R13, R29.reuse, 0x10000, RZ ;  /* 0x000100001d0d7824 */ /* 0x040fe200078e00ff */
[----:B------:R-:W-:Y:S01]  /*6de0*/  LOP3.LUT R29, R29, 0xffff0000, RZ, 0xc0, !PT ;  /* 0xffff00001d1d7812 */ /* 0x000fe200078ec0ff */
[C---:B------:R-:W-:Y:S01]  /*6df0*/  IMAD.U32 R26, R33.reuse, 0x10000, RZ ;  /* 0x00010000211a7824 */ /* 0x040fe200078e00ff */
[----:B------:R-:W-:Y:S01]  /*6e00*/  LOP3.LUT R33, R33, 0xffff0000, RZ, 0xc0, !PT ;  /* 0xffff000021217812 */ /* 0x000fe200078ec0ff */
[C---:B------:R-:W-:Y:S01]  /*6e10*/  IMAD.U32 R24, R27.reuse, 0x10000, RZ ;  /* 0x000100001b187824 */ /* 0x040fe200078e00ff */
[----:B------:R-:W-:Y:S01]  /*6e20*/  LOP3.LUT R27, R27, 0xffff0000, RZ, 0xc0, !PT ;  /* 0xffff00001b1b7812 */ /* 0x000fe200078ec0ff */
[C---:B0-----:R-:W-:Y:S01]  /*6e30*/  IMAD.U32 R3, R4.reuse, 0x10000, RZ ;  /* 0x0001000004037824 */ /* 0x041fe200078e00ff */
[----:B------:R-:W-:Y:S01]  /*6e40*/  LOP3.LUT R4, R4, 0xffff0000, RZ, 0xc0, !PT ;  /* 0xffff000004047812 */ /* 0x000fe200078ec0ff */
[C---:B------:R-:W-:Y:S01]  /*6e50*/  IMAD.U32 R9, R5.reuse, 0x10000, RZ ;  /* 0x0001000005097824 */ /* 0x040fe200078e00ff */
[----:B------:R-:W-:Y:S01]  /*6e60*/  LOP3.LUT R5, R5, 0xffff0000, RZ, 0xc0, !PT ;  /* 0xffff000005057812 */ /* 0x000fe200078ec0ff */
[C---:B------:R-:W-:Y:S01]  /*6e70*/  IMAD.U32 R10, R6.reuse, 0x10000, RZ ;  /* 0x00010000060a7824 */ /* 0x040fe200078e00ff */
[----:B------:R-:W-:Y:S01]  /*6e80*/  LOP3.LUT R6, R6, 0xffff0000, RZ, 0xc0, !PT ;  /* 0xffff000006067812 */ /* 0x000fe200078ec0ff */
[-C--:B------:R-:W-:Y:S01]  /*6e90*/  FMUL.FTZ R12, R15, R4.reuse ;  /* 0x000000040f0c7220 */ /* 0x080fe20000410000 */
[----:B------:R-:W-:Y:S01]  /*6ea0*/  FMUL.FTZ R14, R13, R4 ;  /* 0x000000040d0e7220 */ /* 0x000fe20000410000 */
[C---:B------:R-:W-:Y:S01]  /*6eb0*/  IMAD.U32 R11, R7.reuse, 0x10000, RZ ;  /* 0x00010000070b7824 */ /* 0x040fe200078e00ff */
[----:B------:R-:W-:Y:S01]  /*6ec0*/  LOP3.LUT R7, R7, 0xffff0000, RZ, 0xc0, !PT ;  /* 0xffff000007077812 */ /* 0x000fe200078ec0ff */
[----:B------:R-:W-:Y:S01]  /*6ed0*/  FFMA.FTZ R4, R13, R3, -R12 ;  /* 0x000000030d047223 */ /* 0x000fe2000001080c */
[-C--:B------:R-:W-:Y:S01]  /*6ee0*/  FMUL.FTZ R20, R25, R5.reuse ;  /* 0x0000000519147220 */ /* 0x080fe20000410000 */
[----:B------:R-:W-:Y:S01]  /*6ef0*/  FMUL.FTZ R12, R29, R5 ;  /* 0x000000051d0c7220 */ /* 0x000fe20000410000 */
[----:B------:R-:W-:Y:S01]  /*6f00*/  FFMA.FTZ R3, R15, R3, R14 ;  /* 0x000000030f037223 */ /* 0x000fe2000001000e */
[-C--:B------:R-:W-:Y:S01]  /*6f10*/  FMUL.FTZ R13, R24, R6.reuse ;  /* 0x00000006180d7220 */ /* 0x080fe20000410000 */
[-C--:B------:R-:W-:Y:S01]  /*6f20*/  FFMA.FTZ R5, R29, R9.reuse, -R20 ;  /* 0x000000091d057223 */ /* 0x080fe20000010814 */
[----:B------:R-:W-:Y:S01]  /*6f30*/  FFMA.FTZ R12, R25, R9, R12 ;  /* 0x00000009190c7223 */ /* 0x000fe2000001000c */
[C---:B------:R-:W-:Y:S01]  /*6f40*/  FMUL.FTZ R9, R26.reuse, R6 ;  /* 0x000000061a097220 */ /* 0x040fe20000410000 */
[-C--:B------:R-:W-:Y:S01]  /*6f50*/  FMUL.FTZ R14, R33, R7.reuse ;  /* 0x00000007210e7220 */ /* 0x080fe20000410000 */
[C---:B------:R-:W-:Y:S01]  /*6f60*/  FMUL.FTZ R20, R27.reuse, R7 ;  /* 0x000000071b147220 */ /* 0x040fe20000410000 */
[-C--:B------:R-:W-:Y:S01]  /*6f70*/  FFMA.FTZ R13, R26, R10.reuse, R13 ;  /* 0x0000000a1a0d7223 */ /* 0x080fe2000001000d */
[----:B------:R-:W-:Y:S01]  /*6f80*/  FFMA.FTZ R6, R24, R10, -R9 ;  /* 0x0000000a18067223 */ /* 0x000fe20000010809 */
[-C--:B------:R-:W-:Y:S01]  /*6f90*/  FFMA.FTZ R7, R27, R11.reuse, -R14 ;  /* 0x0000000b1b077223 */ /* 0x080fe2000001080e */
[----:B------:R-:W-:Y:S01]  /*6fa0*/  FFMA.FTZ R20, R33, R11, R20 ;  /* 0x0000000b21147223 */ /* 0x000fe20000010014 */
[----:B------:R-:W-:-:S02]  /*6fb0*/  F2FP.BF16.F32.PACK_AB R4, R3, R4 ;  /* 0x000000040304723e */ /* 0x000fc400000010ff */
[----:B------:R-:W-:Y:S02]  /*6fc0*/  F2FP.BF16.F32.PACK_AB R5, R12, R5 ;  /* 0x000000050c05723e */ /* 0x000fe400000010ff */
[----:B------:R-:W-:Y:S02]  /*6fd0*/  F2FP.BF16.F32.PACK_AB R6, R13, R6 ;  /* 0x000000060d06723e */ /* 0x000fe400000010ff */
[----:B------:R-:W-:-:S05]  /*6fe0*/  F2FP.BF16.F32.PACK_AB R7, R20, R7 ;  /* 0x000000071407723e */ /* 0x000fca00000010ff */
[----:B------:R3:W-:Y:S02]  /*6ff0*/  STS.128 [R0+0x1a400], R4 ;  /* 0x01a4000400007388 */ /* 0x0007e40000000c00 */
.L_x_701:
[----:B------:R-:W-:Y:S05]  /*7000*/  BSYNC B1 ;  /* 0x0000000000017941 */ /* 0x000fea0003800000 */
.L_x_700:
[----:B------:R-:W-:Y:S05]  /*7010*/  @P1 BRA `(.L_x_699) ;  /* 0x00000010005c1947 */ /* 0x000fea0003800000 */
[----:B0123--:R-:W0:Y:S01]  /*7020*/  LDS.128 R4, [R8+0x2000] ;  /* 0x0020000008047984 */ /* 0x00fe220000000c00 */
[C---:B------:R-:W-:Y:S01]  /*7030*/  IMAD.U32 R20, R34.reuse, 0x10000, RZ ;  /* 0x0001000022147824 */ /* 0x040fe200078e00ff */
[----:B------:R-:W-:Y:S01]  /*7040*/  LOP3.LUT R34, R34, 0xffff0000, RZ, 0xc0, !PT ;  /* 0xffff000022227812 */ /* 0x000fe200078ec0ff */
[C---:B------:R-:W-:Y:S01]  /*7050*/  IMAD.U32 R12, R31.reuse, 0x10000, RZ ;  /* 0x000100001f0c7824 */ /* 0x040fe200078e00ff */
[----:B------:R-:W-:Y:S01]  /*7060*/  LOP3.LUT R14, R31, 0xffff0000, RZ, 0xc0, !PT ;  /* 0xffff00001f0e7812 */ /* 0x000fe200078ec0ff */
[C---:B------:R-:W-:Y:S01]  /*7070*/  IMAD.U32 R15, R32.reuse, 0x10000, RZ ;  /* 0x00010000200f7824 */ /* 0x040fe200078e00ff */
[----:B------:R-:W-:Y:S01]  /*7080*/  LOP3.LUT R32, R32, 0xffff0000, RZ, 0xc0, !PT ;  /* 0xffff000020207812 */ /* 0x000fe200078ec0ff */
[----:B------:R-:W-:Y:S02]  /*7090*/  IMAD.U32 R21, R35, 0x10000, RZ ;  /* 0x0001000023157824 */ /* 0x000fe400078e00ff */
[C---:B0-----:R-:W-:Y:S01]  /*70a0*/  IMAD.U32 R0, R4.reuse, 0x10000, RZ ;  /* 0x0001000004007824 */ /* 0x041fe200078e00ff */
[----:B------:R-:W-:Y:S01]  /*70b0*/  LOP3.LUT R3, R4, 0xffff0000, RZ, 0xc0, !PT ;  /* 0xffff000004037812 */ /* 0x000fe200078ec0ff */
[C---:B------:R-:W-:Y:S01]  /*70c0*/  IMAD.U32 R4, R5.reuse, 0x10000, RZ ;  /* 0x0001000005047824 */ /* 0x040fe200078e00ff */
[----:B------:R-:W-:Y:S01]  /*70d0*/  LOP3.LUT R5, R5, 0xffff0000, RZ, 0xc0, !PT ;  /* 0xffff000005057812 */ /* 0x000fe200078ec0ff */
[C---:B------:R-:W-:Y:S01]  /*70e0*/  IMAD.U32 R9, R6.reuse, 0x10000, RZ ;  /* 0x0001000006097824 */ /* 0x040fe200078e00ff */
[----:B------:R-:W-:Y:S01]  /*70f0*/  LOP3.LUT R6, R6, 0xffff0000, RZ, 0xc0, !PT ;  /* 0xffff000006067812 */ /* 0x000fe200078ec0ff */
[----:B------:R-:W-:-:S02]  /*7100*/  IMAD.U32 R10, R7, 0x10000, RZ ;  /* 0x00010000070a7824 */ /* 0x000fc400078e00ff */
[----:B------:R-:W-:Y:S01]  /*7110*/  FMUL.FTZ R11, R20, R3 ;  /* 0x00000003140b7220 */ /* 0x000fe20000410000 */
[-C--:B------:R-:W-:Y:S01]  /*7120*/  FMUL.FTZ R13, R34, R5.reuse ;  /* 0x00000005220d7220 */ /* 0x080fe20000410000 */
[----:B------:R-:W-:Y:S01]  /*7130*/  FMUL.FTZ R5, R14, R5 ;  /* 0x000000050e057220 */ /* 0x000fe20000410000 */
[----:B------:R-:W-:Y:S01]  /*7140*/  FMUL.FTZ R3, R12, R3 ;  /* 0x000000030c037220 */ /* 0x000fe20000410000 */
[----:B------:R-:W-:Y:S01]  /*7150*/  LOP3.LUT R7, R7, 0xffff0000, RZ, 0xc0, !PT ;  /* 0xffff000007077812 */ /* 0x000fe200078ec0ff */
[----:B------:R-:W-:Y:S01]  /*7160*/  FFMA.FTZ R13, R14, R4, -R13 ;  /* 0x000000040e0d7223 */ /* 0x000fe2000001080d */
[----:B------:R-:W-:Y:S01]  /*7170*/  LOP3.LUT R14, R35, 0xffff0000, RZ, 0xc0, !PT ;  /* 0xffff0000230e7812 */ /* 0x000fe200078ec0ff */
[-C--:B------:R-:W-:Y:S01]  /*7180*/  FFMA.FTZ R11, R12, R0.reuse, -R11 ;  /* 0x000000000c0b7223 */ /* 0x080fe2000001080b */
[----:B------:R-:W-:Y:S01]  /*7190*/  FFMA.FTZ R0, R20, R0, R3 ;  /* 0x0000000014007223 */ /* 0x000fe20000010003 */
[-C--:B------:R-:W-:Y:S01]  /*71a0*/  FMUL.FTZ R12, R21, R6.reuse ;  /* 0x00000006150c7220 */ /* 0x080fe20000410000 */
[C---:B------:R-:W-:Y:S01]  /*71b0*/  FMUL.FTZ R6, R15.reuse, R6 ;  /* 0x000000060f067220 */ /* 0x040fe20000410000 */
[-C--:B------:R-:W-:Y:S01]  /*71c0*/  FMUL.FTZ R3, R14, R7.reuse ;  /* 0x000000070e037220 */ /* 0x080fe20000410000 */
[----:B------:R-:W-:Y:S01]  /*71d0*/  FMUL.FTZ R7, R32, R7 ;  /* 0x0000000720077220 */ /* 0x000fe20000410000 */
[-C--:B------:R-:W-:Y:S01]  /*71e0*/  FFMA.FTZ R12, R15, R9.reuse, -R12 ;  /* 0x000000090f0c7223 */ /* 0x080fe2000001080c */
[----:B------:R-:W-:Y:S01]  /*71f0*/  FFMA.FTZ R4, R34, R4, R5 ;  /* 0x0000000422047223 */ /* 0x000fe20000010005 */
[-C--:B------:R-:W-:Y:S01]  /*7200*/  FFMA.FTZ R3, R32, R10.reuse, -R3 ;  /* 0x0000000a20037223 */ /* 0x080fe20000010803 */
[----:B------:R-:W-:Y:S01]  /*7210*/  FFMA.FTZ R9, R21, R9, R6 ;  /* 0x0000000915097223 */ /* 0x000fe20000010006 */
[----:B------:R-:W-:Y:S01]  /*7220*/  FFMA.FTZ R10, R14, R10, R7 ;  /* 0x0000000a0e0a7223 */ /* 0x000fe20000010007 */
[----:B------:R-:W-:-:S02]  /*7230*/  F2FP.BF16.F32.PACK_AB R24, R0, R11 ;  /* 0x0000000b0018723e */ /* 0x000fc400000010ff */
[----:B------:R-:W-:Y:S02]  /*7240*/  F2FP.BF16.F32.PACK_AB R25, R4, R13 ;  /* 0x0000000d0419723e */ /* 0x000fe400000010ff */
[----:B------:R-:W-:Y:S02]  /*7250*/  F2FP.BF16.F32.PACK_AB R26, R9, R12 ;  /* 0x0000000c091a723e */ /* 0x000fe400000010ff */
[----:B------:R-:W-:-:S05]  /*7260*/  F2FP.BF16.F32.PACK_AB R27, R10, R3 ;  /* 0x000000030a1b723e */ /* 0x000fca00000010ff */
[----:B------:R4:W-:Y:S01]  /*7270*/  STS.128 [R8+0x2000], R24 ;  /* 0x0020001808007388 */ /* 0x0009e20000000c00 */
[----:B------:R-:W-:Y:S05]  /*7280*/  BRA `(.L_x_699) ;  /* 0x0000000c00c07947 */ /* 0x000fea0003800000 */
.L_x_689:
[----:B------:R-:W-:-:S03]  /*7290*/  UMOV UR4, 0xffffffff ;  /* 0xffffffff00047882 */ /* 0x000fc60000000000 */
[----:B------:R-:W-:Y:S05]  /*72a0*/  BRA.DIV UR4, `(.L_x_702) ;  /* 0x000000fa04dc7947 */ /* 0x000fea000b800000 */
[----:B------:R1:W2:Y:S04]  /*72b0*/  SHFL.IDX PT, R0, R25, RZ, 0x1c1f ;  /* 0x001c1fff19007589 */ /* 0x0002a800000e0000 */
[----:B------:R1:W3:Y:S04]  /*72c0*/  SHFL.IDX PT, R3, R24, RZ, 0x1c1f ;  /* 0x001c1fff18037589 */ /* 0x0002e800000e0000 */
[----:B------:R1:W4:Y:S04]  /*72d0*/  SHFL.IDX PT, R4, R27, RZ, 0x1c1f ;  /* 0x001c1fff1b047589 */ /* 0x00032800000e0000 */
[----:B------:R1:W0:Y:S02]  /*72e0*/  SHFL.IDX PT, R14, R26, RZ, 0x1c1f ;  /* 0x001c1fff1a0e7589 */ /* 0x00022400000e0000 */
.L_x_932:
[----:B------:R-:W-:Y:S01]  /*72f0*/  ULDC UR4, c[0x0][0x448] ;  /* 0x0001120000047ab9 */ /* 0x000fe20000000800 */
[----:B------:R-:W0:Y:S01]  /*7300*/  LDC R45, c[0x0][0x3f4] ;  /* 0x0000fd00ff2d7b82 */ /* 0x000e220000000800 */
[----:B------:R-:W-:Y:S01]  /*7310*/  IMAD R12, R39, UR4, RZ ;  /* 0x00000004270c7c24 */ /* 0x000fe2000f8e02ff */
[----:B------:R-:W-:Y:S01]  /*7320*/  LEA.HI R6, R223, R223, RZ, 0x1 ;  /* 0x000000dfdf067211 */ /* 0x000fe200078f08ff */
[----:B------:R-:W-:Y:S01]  /*7330*/  BSSY B1, `(.L_x_703) ;  /* 0x0000016000017945 */ /* 0x000fe20003800000 */
[----:B-1----:R-:W-:Y:S02]  /*7340*/  CS2R R26, SRZ ;  /* 0x00000000001a7805 */ /* 0x002fe4000001ff00 */
[----:B------:R-:W-:Y:S02]  /*7350*/  CS2R R24, SRZ ;  /* 0x0000000000187805 */ /* 0x000fe4000001ff00 */
[----:B------:R-:W-:Y:S02]  /*7360*/  ISETP.GE.AND P0, PT, R5, R12, PT ;  /* 0x0000000c0500720c */ /* 0x000fe40003f06270 */
[----:B------:R-:W-:-:S02]  /*7370*/  CS2R R10, SRZ ;  /* 0x00000000000a7805 */ /* 0x000fc4000001ff00 */
[----:B------:R-:W-:Y:S02]  /*7380*/  LOP3.LUT R6, R6, 0xfffffffe, RZ, 0xc0, !PT ;  /* 0xfffffffe06067812 */ /* 0x000fe400078ec0ff */
[----:B------:R-:W-:-:S03]  /*7390*/  CS2R R8, SRZ ;  /* 0x0000000000087805 */ /* 0x000fc6000001ff00 */
[----:B------:R-:W-:-:S05]  /*73a0*/  IMAD.IADD R5, R223, 0x1, -R6 ;  /* 0x00000001df057824 */ /* 0x000fca00078e0a06 */
[----:B------:R-:W-:Y:S01]  /*73b0*/  SHF.L.U32 R5, R5, 0x1f, RZ ;  /* 0x0000001f05057819 */ /* 0x000fe200000006ff */
[----:B------:R-:W-:Y:S06]  /*73c0*/  @P0 BRA `(.L_x_704) ;  /* 0x0000000000300947 */ /* 0x000fec0003800000 */
[----:B------:R-:W-:Y:S01]  /*73d0*/  ULDC UR4, c[0x0][0x3f4] ;  /* 0x0000fd0000047ab9 */ /* 0x000fe20000000800 */
[C---:B------:R-:W-:Y:S01]  /*73e0*/  IMAD.SHL.U32 R15, R16.reuse, 0x2, RZ ;  /* 0x00000002100f7824 */ /* 0x040fe200078e00ff */
[C---:B------:R-:W-:Y:S02]  /*73f0*/  ISETP.GE.AND P2, PT, R16.reuse, UR4, PT ;  /* 0x0000000410007c0c */ /* 0x040fe4000bf46270 */
[----:B------:R-:W-:Y:S02]  /*7400*/  CS2R R26, SRZ ;  /* 0x00000000001a7805 */ /* 0x000fe4000001ff00 */
[----:B------:R-:W-:Y:S02]  /*7410*/  SHF.L.U64.HI R13, R16, 0x1, R17 ;  /* 0x00000001100d7819 */ /* 0x000fe40000010211 */
[-C--:B---3--:R-:W-:Y:S02]  /*7420*/  IADD3 R6, P0, R3, R15.reuse, RZ ;  /* 0x0000000f03067210 */ /* 0x088fe40007f1e0ff */
[----:B0-----:R-:W-:-:S03]  /*7430*/  IADD3 R14, P1, R14, R15, RZ ;  /* 0x0000000f0e0e7210 */ /* 0x001fc60007f3e0ff */
[--C-:B--2---:R-:W-:Y:S02]  /*7440*/  IMAD.X R7, R0, 0x1, R13.reuse, P0 ;  /* 0x0000000100077824 */ /* 0x104fe400000e060d */
[----:B----4-:R-:W-:Y:S01]  /*7450*/  IMAD.X R15, R4, 0x1, R13, P1 ;  /* 0x00000001040f7824 */ /* 0x010fe200008e060d */
[----:B------:R-:W-:Y:S07]  /*7460*/  @P2 BRA `(.L_x_704) ;  /* 0x0000000000082947 */ /* 0x000fee0003800000 */
[----:B------:R1:W5:Y:S04]  /*7470*/  LD.E.128 R8, desc[UR40][R6.64] ;  /* 0x0000002806087980 */ /* 0x000368000c101d00 */
[----:B------:R1:W5:Y:S02]  /*7480*/  LD.E.128 R24, desc[UR40][R14.64] ;  /* 0x000000280e187980 */ /* 0x000364000c101d00 */
.L_x_704:
[----:B------:R-:W-:Y:S05]  /*7490*/  BSYNC B1 ;  /* 0x0000000000017941 */ /* 0x000fea0003800000 */
.L_x_703:
[----:B------:R-:W3:Y:S01]  /*74a0*/  SYNCS.PHASECHK.TRANS64.TRYWAIT P1, [R18+URZ+0x22800], R5 ;  /* 0x02280005120075a7 */ /* 0x000ee2000802017f */
[----:B--2---:R-:W-:Y:S01]  /*74b0*/  IMAD R0, R89, -0x80, R12 ;  /* 0xffffff8059007824 */ /* 0x004fe200078e020c */
[----:B-1---5:R-:W-:Y:S01]  /*74c0*/  SHF.R.U64 R15, R24, 0x10, R25 ;  /* 0x00000010180f7819 */ /* 0x022fe20000001219 */
[----:B----4-:R-:W-:Y:S01]  /*74d0*/  IMAD.MOV.U32 R4, RZ, RZ, R24 ;  /* 0x000000ffff047224 */ /* 0x010fe200078e0018 */
[--C-:B------:R-:W-:Y:S01]  /*74e0*/  SHF.R.U64 R29, R8, 0x10, R9.reuse ;  /* 0x00000010081d7819 */ /* 0x100fe20000001209 */
[----:B------:R-:W-:Y:S01]  /*74f0*/  IMAD.MOV.U32 R12, RZ, RZ, R8 ;  /* 0x000000ffff0c7224 */ /* 0x000fe200078e0008 */
[----:B------:R-:W-:Y:S01]  /*7500*/  VIMNMX R24, R0, 0x80, PT ;  /* 0x0000008000187848 */ /* 0x000fe20003fe0100 */
[--C-:B------:R-:W-:Y:S01]  /*7510*/  IMAD.MOV.U32 R13, RZ, RZ, R9.reuse ;  /* 0x000000ffff0d7224 */ /* 0x100fe200078e0009 */
[----:B------:R-:W-:Y:S01]  /*7520*/  SHF.R.U32.HI R20, RZ, 0x10, R9 ;  /* 0x00000010ff147819 */ /* 0x000fe20000011609 */
[----:B------:R-:W-:Y:S01]  /*7530*/  IMAD.MOV.U32 R7, RZ, RZ, R10 ;  /* 0x000000ffff077224 */ /* 0x000fe200078e000a */
[--C-:B0-----:R-:W-:Y:S01]  /*7540*/  SHF.R.U64 R14, R10, 0x10, R11.reuse ;  /* 0x000000100a0e7819 */ /* 0x101fe2000000120b */
[--C-:B------:R-:W-:Y:S01]  /*7550*/  IMAD.MOV.U32 R8, RZ, RZ, R11.reuse ;  /* 0x000000ffff087224 */ /* 0x100fe200078e000b */
[----:B------:R-:W-:Y:S01]  /*7560*/  SHF.R.U32.HI R21, RZ, 0x10, R11 ;  /* 0x00000010ff157819 */ /* 0x000fe2000001160b */
[--C-:B------:R-:W-:Y:S01]  /*7570*/  IMAD.MOV.U32 R6, RZ, RZ, R25.reuse ;  /* 0x000000ffff067224 */ /* 0x100fe200078e0019 */
[----:B------:R-:W-:Y:S01]  /*7580*/  ISETP.GE.AND P0, PT, R16, R45, PT ;  /* 0x0000002d1000720c */ /* 0x000fe20003f06270 */
[----:B------:R-:W-:Y:S01]  /*7590*/  IMAD.MOV.U32 R0, RZ, RZ, R26 ;  /* 0x000000ffff007224 */ /* 0x000fe200078e001a */
[----:B------:R-:W-:Y:S01]  /*75a0*/  SHF.R.U32.HI R11, RZ, 0x10, R25 ;  /* 0x00000010ff0b7819 */ /* 0x000fe20000011619 */
[--C-:B---3--:R-:W-:Y:S01]  /*75b0*/  IMAD.MOV.U32 R3, RZ, RZ, R27.reuse ;  /* 0x000000ffff037224 */ /* 0x108fe200078e001b */
[--C-:B------:R-:W-:Y:S01]  /*75c0*/  SHF.R.U64 R9, R26, 0x10, R27.reuse ;  /* 0x000000101a097819 */ /* 0x100fe2000000121b */
[----:B------:R-:W-:Y:S01]  /*75d0*/  BSSY B1, `(.L_x_705) ;  /* 0x000000d000017945 */ /* 0x000fe20003800000 */
[----:B------:R-:W-:-:S02]  /*75e0*/  SHF.R.U32.HI R10, RZ, 0x10, R27 ;  /* 0x00000010ff0a7819 */ /* 0x000fc4000001161b */
[-C--:B------:R-:W-:Y:S02]  /*75f0*/  ISETP.GE.OR P2, PT, R19, R24.reuse, P0 ;  /* 0x000000181300720c */ /* 0x080fe40000746670 */
[----:B------:R-:W-:Y:S02]  /*7600*/  PRMT R37, R12, 0x5410, R29 ;  /* 0x000054100c257816 */ /* 0x000fe4000000001d */
[----:B------:R-:W-:Y:S02]  /*7610*/  ISETP.GE.OR P0, PT, R222, R24, P0 ;  /* 0x00000018de00720c */ /* 0x000fe40000706670 */
[----:B------:R-:W-:Y:S02]  /*7620*/  PRMT R38, R13, 0x5410, R20 ;  /* 0x000054100d267816 */ /* 0x000fe40000000014 */
[----:B------:R-:W-:Y:S02]  /*7630*/  PRMT R39, R7, 0x5410, R14 ;  /* 0x0000541007277816 */ /* 0x000fe4000000000e */
[----:B------:R-:W-:-:S02]  /*7640*/  PRMT R40, R8, 0x5410, R21 ;  /* 0x0000541008287816 */ /* 0x000fc40000000015 */
[----:B------:R-:W-:Y:S02]  /*7650*/  PRMT R41, R4, 0x5410, R15 ;  /* 0x0000541004297816 */ /* 0x000fe4000000000f */
[----:B------:R-:W-:Y:S02]  /*7660*/  PRMT R42, R6, 0x5410, R11 ;  /* 0x00005410062a7816 */ /* 0x000fe4000000000b */
[----:B------:R-:W-:Y:S02]  /*7670*/  PRMT R43, R0, 0x5410, R9 ;  /* 0x00005410002b7816 */ /* 0x000fe40000000009 */
[----:B------:R-:W-:Y:S01]  /*7680*/  PRMT R44, R3, 0x5410, R10 ;  /* 0x00005410032c7816 */ /* 0x000fe2000000000a */
[----:B------:R-:W-:Y:S06]  /*7690*/  @!P1 BRA `(.L_x_706) ;  /* 0x000000f800509947 */ /* 0x000fec0003800000 */
.L_x_933:
[----:B------:R-:W-:Y:S05]  /*76a0*/  BSYNC B1 ;  /* 0x0000000000017941 */ /* 0x000fea0003800000 */
.L_x_705:
[----:B------:R-:W-:Y:S04]  /*76b0*/  BSSY B1, `(.L_x_707) ;  /* 0x000005a000017945 */ /* 0x000fe80003800000 */
[----:B------:R-:W-:Y:S05]  /*76c0*/  @P2 BRA `(.L_x_708) ;  /* 0x0000000400602947 */ /* 0x000fea0003800000 */
[----:B------:R-:W-:Y:S01]  /*76d0*/  IMAD.SHL.U32 R0, R227, 0x40, RZ ;  /* 0x00000040e3007824 */ /* 0x000fe200078e00ff */
[C---:B------:R-:W-:Y:S01]  /*76e0*/  LOP3.LUT R24, R41.reuse, 0xffff0000, RZ, 0xc0, !PT ;  /* 0xffff000029187812 */ /* 0x040fe200078ec0ff */
[----:B------:R-:W-:Y:S02]  /*76f0*/  IMAD.IADD R3, R16, 0x1, R45 ;  /* 0x0000000110037824 */ /* 0x000fe400078e022d */
[----:B------:R-:W-:Y:S01]  /*7700*/  IMAD.U32 R27, R41, 0x10000, RZ ;  /* 0x00010000291b7824 */ /* 0x000fe200078e00ff */
[----:B------:R-:W-:Y:S01]  /*7710*/  LOP3.LUT R4, R0, 0x1c0, RZ, 0xc0, !PT ;  /* 0x000001c000047812 */ /* 0x000fe200078ec0ff */
[----:B------:R-:W-:-:S03]  /*7720*/  IMAD.U32 R25, R37, 0x10000, RZ ;  /* 0x0001000025197824 */ /* 0x000fc600078e00ff */
[C---:B------:R-:W-:Y:S02]  /*7730*/  LOP3.LUT R0, R4.reuse, 0x38, R16, 0xf8, !PT ;  /* 0x0000003804007812 */ /* 0x040fe400078ef810 */
[----:B0-----:R-:W-:Y:S02]  /*7740*/  SHF.R.U32.HI R5, RZ, 0x3, R4 ;  /* 0x00000003ff057819 */ /* 0x001fe40000011604 */
[----:B------:R-:W-:Y:S02]  /*7750*/  LOP3.LUT R4, R4, 0x38, R3, 0xf8, !PT ;  /* 0x0000003804047812 */ /* 0x000fe400078ef803 */
[-C--:B------:R-:W-:Y:S02]  /*7760*/  LOP3.LUT R0, R0, R5.reuse, RZ, 0x3c, !PT ;  /* 0x0000000500007212 */ /* 0x080fe400078e3cff */
[----:B------:R-:W-:-:S03]  /*7770*/  LOP3.LUT R4, R4, R5, RZ, 0x3c, !PT ;  /* 0x0000000504047212 */ /* 0x000fc600078e3cff */
[----:B------:R-:W-:-:S04]  /*7780*/  IMAD R3, R211, 0x200, R0 ;  /* 0x00000200d3037824 */ /* 0x000fc800078e0200 */
[----:B------:R-:W-:Y:S02]  /*7790*/  IMAD R34, R3, 0x2, R18 ;  /* 0x0000000203227824 */ /* 0x000fe400078e0212 */
[----:B------:R-:W-:-:S03]  /*77a0*/  IMAD R3, R211, 0x200, R4 ;  /* 0x00000200d3037824 */ /* 0x000fc600078e0204 */
[----:B------:R-:W0:Y:S01]  /*77b0*/  LDS.128 R4, [R34+0x18400] ;  /* 0x0184000022047984 */ /* 0x000e220000000c00 */
[----:B------:R-:W-:-:S05]  /*77c0*/  IMAD R36, R3, 0x2, R18 ;  /* 0x0000000203247824 */ /* 0x000fca00078e0212 */
[----:B------:R-:W1:Y:S01]  /*77d0*/  LDS.128 R8, [R36+0x18400] ;  /* 0x0184000024087984 */ /* 0x000e620000000c00 */
[C---:B0-----:R-:W-:Y:S01]  /*77e0*/  IMAD.U32 R0, R4.reuse, 0x10000, RZ ;  /* 0x0001000004007824 */ /* 0x041fe200078e00ff */
[----:B------:R-:W-:Y:S01]  /*77f0*/  LOP3.LUT R3, R4, 0xffff0000, RZ, 0xc0, !PT ;  /* 0xffff000004037812 */ /* 0x000fe200078ec0ff */
[C---:B------:R-:W-:Y:S01]  /*7800*/  IMAD.U32 R12, R6.reuse, 0x10000, RZ ;  /* 0x00010000060c7824 */ /* 0x040fe200078e00ff */
[----:B------:R-:W-:Y:S01]  /*7810*/  LOP3.LUT R6, R6, 0xffff0000, RZ, 0xc0, !PT ;  /* 0xffff000006067812 */ /* 0x000fe200078ec0ff */
[C---:B------:R-:W-:Y:S01]  /*7820*/  IMAD.U32 R4, R5.reuse, 0x10000, RZ ;  /* 0x0001000005047824 */ /* 0x040fe200078e00ff */
[----:B------:R-:W-:Y:S01]  /*7830*/  LOP3.LUT R5, R5, 0xffff0000, RZ, 0xc0, !PT ;  /* 0xffff000005057812 */ /* 0x000fe200078ec0ff */
[C---:B-1----:R-:W-:Y:S01]  /*7840*/  IMAD.U32 R14, R8.reuse, 0x10000, RZ ;  /* 0x00010000080e7824 */ /* 0x042fe200078e00ff */
[----:B------:R-:W-:Y:S01]  /*7850*/  LOP3.LUT R8, R8, 0xffff0000, RZ, 0xc0, !PT ;  /* 0xffff000008087812 */ /* 0x000fe200078ec0ff */
[C---:B------:R-:W-:Y:S01]  /*7860*/  IMAD.U32 R20, R10.reuse, 0x10000, RZ ;  /* 0x000100000a147824 */ /* 0x040fe200078e00ff */
[----:B------:R-:W-:Y:S01]  /*7870*/  LOP3.LUT R10, R10, 0xffff0000, RZ, 0xc0, !PT ;  /* 0xffff00000a0a7812 */ /* 0x000fe200078ec0ff */
[C---:B------:R-:W-:Y:S01]  /*7880*/  FMUL.FTZ R29, R14.reuse, R27 ;  /* 0x0000001b0e1d7220 */ /* 0x040fe20000410000 */
[-C--:B------:R-:W-:Y:S01]  /*7890*/  FMUL.FTZ R31, R14, R25.reuse ;  /* 0x000000190e1f7220 */ /* 0x080fe20000410000 */
[----:B------:R-:W-:Y:S01]  /*78a0*/  LOP3.LUT R14, R37, 0xffff0000, RZ, 0xc0, !PT ;  /* 0xffff0000250e7812 */ /* 0x000fe200078ec0ff */
[----:B------:R-:W-:Y:S01]  /*78b0*/  FMUL.FTZ R30, R8, R24 ;  /* 0x00000018081e7220 */ /* 0x000fe20000410000 */
[----:B------:R-:W-:Y:S01]  /*78c0*/  FFMA.FTZ R26, R0, R25, -R29 ;  /* 0x00000019001a7223 */ /* 0x000fe2000001081d */
[----:B------:R-:W-:-:S02]  /*78d0*/  IMAD.U32 R29, R43, 0x10000, RZ ;  /* 0x000100002b1d7824 */ /* 0x000fc400078e00ff */
[----:B------:R-:W-:Y:S01]  /*78e0*/  FFMA.FTZ R31, R0, R27, R31 ;  /* 0x0000001b001f7223 */ /* 0x000fe2000001001f */
[----:B------:R-:W-:Y:S02]  /*78f0*/  IMAD.U32 R25, R39, 0x10000, RZ ;  /* 0x0001000027197824 */ /* 0x000fe400078e00ff */
[-C--:B------:R-:W-:Y:S01]  /*7900*/  FMUL.FTZ R8, R8, R14.reuse ;  /* 0x0000000e08087220 */ /* 0x080fe20000410000 */
[C---:B------:R-:W-:Y:S01]  /*7910*/  FMUL.FTZ R35, R20.reuse, R29 ;  /* 0x0000001d14237220 */ /* 0x040fe20000410000 */
[----:B------:R-:W-:Y:S01]  /*7920*/  LOP3.LUT R27, R43, 0xffff0000, RZ, 0xc0, !PT ;  /* 0xffff00002b1b7812 */ /* 0x000fe200078ec0ff */
[-C--:B------:R-:W-:Y:S01]  /*7930*/  FMUL.FTZ R20, R20, R25.reuse ;  /* 0x0000001914147220 */ /* 0x080fe20000410000 */
[C---:B------:R-:W-:Y:S01]  /*7940*/  FFMA.FTZ R33, R3.reuse, R14, -R30 ;  /* 0x0000000e03217223 */ /* 0x040fe2000001081e */
[----:B------:R-:W-:Y:S01]  /*7950*/  FFMA.FTZ R24, R3, R24, R8 ;  /* 0x0000001803187223 */ /* 0x000fe20000010008 */
[----:B------:R-:W-:Y:S01]  /*7960*/  LOP3.LUT R3, R39, 0xffff0000, RZ, 0xc0, !PT ;  /* 0xffff000027037812 */ /* 0x000fe200078ec0ff */
[C---:B------:R-:W-:Y:S01]  /*7970*/  FFMA.FTZ R35, R12.reuse, R25, -R35 ;  /* 0x000000190c237223 */ /* 0x040fe20000010823 */
[----:B------:R-:W-:Y:S01]  /*7980*/  FFMA.FTZ R20, R12, R29, R20 ;  /* 0x0000001d0c147223 */ /* 0x000fe20000010014 */
[----:B------:R-:W-:Y:S01]  /*7990*/  FMUL.FTZ R25, R10, R27 ;  /* 0x0000001b0a197220 */ /* 0x000fe20000410000 */
[----:B------:R-:W-:-:S02]  /*79a0*/  IMAD.U32 R15, R9, 0x10000, RZ ;  /* 0x00010000090f7824 */ /* 0x000fc400078e00ff */
[-C--:B------:R-:W-:Y:S01]  /*79b0*/  FMUL.FTZ R29, R10, R3.reuse ;  /* 0x000000030a1d7220 */ /* 0x080fe20000410000 */
[----:B------:R-:W-:Y:S02]  /*79c0*/  IMAD.U32 R12, R42, 0x10000, RZ ;  /* 0x000100002a0c7824 */ /* 0x000fe400078e00ff */
[----:B------:R-:W-:Y:S01]  /*79d0*/  FFMA.FTZ R14, R6, R3, -R25 ;  /* 0x00000003060e7223 */ /* 0x000fe20000010819 */
[----:B------:R-:W-:Y:S02]  /*79e0*/  IMAD.U32 R0, R38, 0x10000, RZ ;  /* 0x0001000026007824 */ /* 0x000fe400078e00ff */
[----:B------:R-:W-:Y:S01]  /*79f0*/  FFMA.FTZ R29, R6, R27, R29 ;  /* 0x0000001b061d7223 */ /* 0x000fe2000001001d */
[----:B------:R-:W-:Y:S02]  /*7a00*/  IMAD.U32 R21, R11, 0x10000, RZ ;  /* 0x000100000b157824 */ /* 0x000fe400078e00ff */
[----:B------:R-:W-:Y:S01]  /*7a10*/  FMUL.FTZ R3, R15, R12 ;  /* 0x0000000c0f037220 */ /* 0x000fe20000410000 */
[----:B------:R-:W-:-:S02]  /*7a20*/  IMAD.U32 R10, R44, 0x10000, RZ ;  /* 0x000100002c0a7824 */ /* 0x000fc400078e00ff */
[----:B------:R-:W-:Y:S01]  /*7a30*/  FMUL.FTZ R15, R15, R0 ;  /* 0x000000000f0f7220 */ /* 0x000fe20000410000 */
[----:B------:R-:W-:Y:S01]  /*7a40*/  IMAD.U32 R8, R40, 0x10000, RZ ;  /* 0x0001000028087824 */ /* 0x000fe200078e00ff */
[----:B------:R-:W-:Y:S01]  /*7a50*/  LOP3.LUT R9, R9, 0xffff0000, RZ, 0xc0, !PT ;  /* 0xffff000009097812 */ /* 0x000fe200078ec0ff */
[----:B------:R-:W-:Y:S02]  /*7a60*/  IMAD.U32 R13, R7, 0x10000, RZ ;  /* 0x00010000070d7824 */ /* 0x000fe400078e00ff */
[C---:B------:R-:W-:Y:S01]  /*7a70*/  FMUL.FTZ R6, R21.reuse, R10 ;  /* 0x0000000a15067220 */ /* 0x040fe20000410000 */
[C---:B------:R-:W-:Y:S01]  /*7a80*/  FFMA.FTZ R15, R4.reuse, R12, R15 ;  /* 0x0000000c040f7223 */ /* 0x040fe2000001000f */
[-C--:B------:R-:W-:Y:S01]  /*7a90*/  FMUL.FTZ R12, R21, R8.reuse ;  /* 0x00000008150c7220 */ /* 0x080fe20000410000 */
[----:B------:R-:W-:Y:S01]  /*7aa0*/  LOP3.LUT R11, R11, 0xffff0000, RZ, 0xc0, !PT ;  /* 0xffff00000b0b7812 */ /* 0x000fe200078ec0ff */
[C---:B------:R-:W-:Y:S01]  /*7ab0*/  FFMA.FTZ R21, R13.reuse, R8, -R6 ;  /* 0x000000080d157223 */ /* 0x040fe20000010806 */
[----:B------:R-:W-:Y:S01]  /*7ac0*/  FFMA.FTZ R3, R4, R0, -R3 ;  /* 0x0000000004037223 */ /* 0x000fe20000010803 */
[----:B------:R-:W-:Y:S01]  /*7ad0*/  LOP3.LUT R6, R42, 0xffff0000, RZ, 0xc0, !PT ;  /* 0xffff00002a067812 */ /* 0x000fe200078ec0ff */
[----:B------:R-:W-:Y:S01]  /*7ae0*/  FFMA.FTZ R13, R13, R10, R12 ;  /* 0x0000000a0d0d7223 */ /* 0x000fe2000001000c */
[----:B------:R-:W-:-:S02]  /*7af0*/  LOP3.LUT R8, R44, 0xffff0000, RZ, 0xc0, !PT ;  /* 0xffff00002c087812 */ /* 0x000fc400078ec0ff */
[----:B------:R-:W-:Y:S01]  /*7b00*/  LOP3.LUT R0, R38, 0xffff0000, RZ, 0xc0, !PT ;  /* 0xffff000026007812 */ /* 0x000fe200078ec0ff */
[----:B------:R-:W-:Y:S01]  /*7b10*/  FMUL.FTZ R10, R9, R6 ;  /* 0x00000006090a7220 */ /* 0x000fe20000410000 */
[----:B------:R-:W-:Y:S01]  /*7b20*/  LOP3.LUT R4, R40, 0xffff0000, RZ, 0xc0, !PT ;  /* 0xffff000028047812 */ /* 0x000fe200078ec0ff */
[----:B------:R-:W-:Y:S01]  /*7b30*/  FMUL.FTZ R30, R11, R8 ;  /* 0x000000080b1e7220 */ /* 0x000fe20000410000 */
[----:B------:R-:W-:Y:S01]  /*7b40*/  LOP3.LUT R7, R7, 0xffff0000, RZ, 0xc0, !PT ;  /* 0xffff000007077812 */ /* 0x000fe200078ec0ff */
[-C--:B------:R-:W-:Y:S01]  /*7b50*/  FMUL.FTZ R9, R9, R0.reuse ;  /* 0x0000000009097220 */ /* 0x080fe20000410000 */
[----:B------:R-:W-:Y:S01]  /*7b60*/  FFMA.FTZ R0, R5, R0, -R10 ;  /* 0x0000000005007223 */ /* 0x000fe2000001080a */
[----:B------:R-:W-:Y:S01]  /*7b70*/  FMUL.FTZ R11, R11, R4 ;  /* 0x000000040b0b7220 */ /* 0x000fe20000410000 */
[----:B------:R-:W-:Y:S01]  /*7b80*/  F2FP.BF16.F32.PACK_AB R10, R29, R20 ;  /* 0x000000141d0a723e */ /* 0x000fe200000010ff */
[----:B------:R-:W-:Y:S01]  /*7b90*/  FFMA.FTZ R30, R7, R4, -R30 ;  /* 0x00000004071e7223 */ /* 0x000fe2000001081e */
[----:B------:R-:W-:Y:S01]  /*7ba0*/  FFMA.FTZ R12, R5, R6, R9 ;  /* 0x00000006050c7223 */ /* 0x000fe20000010009 */
[----:B------:R-:W-:Y:S01]  /*7bb0*/  FFMA.FTZ R32, R7, R8, R11 ;  /* 0x0000000807207223 */ /* 0x000fe2000001000b */
[----:B------:R-:W-:-:S02]  /*7bc0*/  F2FP.BF16.F32.PACK_AB R4, R33, R26 ;  /* 0x0000001a2104723e */ /* 0x000fc400000010ff */
[----:B------:R-:W-:Y:S02]  /*7bd0*/  F2FP.BF16.F32.PACK_AB R6, R14, R35 ;  /* 0x000000230e06723e */ /* 0x000fe400000010ff */
[----:B------:R-:W-:Y:S02]  /*7be0*/  F2FP.BF16.F32.PACK_AB R5, R0, R3 ;  /* 0x000000030005723e */ /* 0x000fe400000010ff */
[----:B------:R-:W-:Y:S02]  /*7bf0*/  F2FP.BF16.F32.PACK_AB R7, R30, R21 ;  /* 0x000000151e07723e */ /* 0x000fe400000010ff */
[----:B------:R-:W-:Y:S02]  /*7c00*/  F2FP.BF16.F32.PACK_AB R8, R24, R31 ;  /* 0x0000001f1808723e */ /* 0x000fe400000010ff */
[----:B------:R-:W-:Y:S01]  /*7c10*/  F2FP.BF16.F32.PACK_AB R9, R12, R15 ;  /* 0x0000000f0c09723e */ /* 0x000fe200000010ff */
[----:B------:R1:W-:Y:S01]  /*7c20*/  STS.128 [R34+0x18400], R4 ;  /* 0x0184000422007388 */ /* 0x0003e20000000c00 */
[----:B------:R-:W-:-:S05]  /*7c30*/  F2FP.BF16.F32.PACK_AB R11, R32, R13 ;  /* 0x0000000d200b723e */ /* 0x000fca00000010ff */
[----:B------:R1:W-:Y:S02]  /*7c40*/  STS.128 [R36+0x18400], R8 ;  /* 0x0184000824007388 */ /* 0x0003e40000000c00 */
.L_x_708:
[----:B------:R-:W-:Y:S05]  /*7c50*/  BSYNC B1 ;  /* 0x0000000000017941 */ /* 0x000fea0003800000 */
.L_x_707:
[----:B------:R-:W-:Y:S05]  /*7c60*/  @P0 BRA `(.L_x_699) ;  /* 0x0000000400480947 */ /* 0x000fea0003800000 */
[----:B------:R-:W-:Y:S01]  /*7c70*/  IMAD.IADD R45, R16, 0x1, R45 ;  /* 0x00000001102d7824 */ /* 0x000fe200078e022d */
[----:B------:R-:W-:Y:S01]  /*7c80*/  SHF.R.U32.HI R3, RZ, 0x3, R210 ;  /* 0x00000003ff037819 */ /* 0x000fe200000116d2 */
[----:B01----:R-:W0:Y:S01]  /*7c90*/  LDS.128 R4, [R233+0x18400] ;  /* 0x01840000e9047984 */ /* 0x003e220000000c00 */
[C---:B------:R-:W-:Y:S01]  /*7ca0*/  IMAD.U32 R30, R41.reuse, 0x10000, RZ ;  /* 0x00010000291e7824 */ /* 0x040fe200078e00ff */
[----:B------:R-:W-:Y:S01]  /*7cb0*/  LOP3.LUT R32, R41, 0xffff0000, RZ, 0xc0, !PT ;  /* 0xffff000029207812 */ /* 0x000fe200078ec0ff */
[----:B------:R-:W-:Y:S01]  /*7cc0*/  IMAD.U32 R26, R37, 0x10000, RZ ;  /* 0x00010000251a7824 */ /* 0x000fe200078e00ff */
[----:B------:R-:W-:Y:S01]  /*7cd0*/  LOP3.LUT R0, R210, 0x38, R45, 0xf8, !PT ;  /* 0x00000038d2007812 */ /* 0x000fe200078ef82d */
[----:B------:R-:W-:Y:S01]  /*7ce0*/  IMAD.U32 R34, R42, 0x10000, RZ ;  /* 0x000100002a227824 */ /* 0x000fe200078e00ff */
[----:B------:R-:W-:Y:S01]  /*7cf0*/  LOP3.LUT R41, R44, 0xffff0000, RZ, 0xc0, !PT ;  /* 0xffff00002c297812 */ /* 0x000fe200078ec0ff */
[----:B------:R-:W-:Y:S01]  /*7d00*/  IMAD.U32 R33, R43, 0x10000, RZ ;  /* 0x000100002b217824 */ /* 0x000fe200078e00ff */
[----:B------:R-:W-:-:S02]  /*7d10*/  LOP3.LUT R3, R0, R3, RZ, 0x3c, !PT ;  /* 0x0000000300037212 */ /* 0x000fc400078e3cff */
[----:B------:R-:W-:-:S03]  /*7d20*/  LOP3.LUT R35, R38, 0xffff0000, RZ, 0xc0, !PT ;  /* 0xffff000026237812 */ /* 0x000fc600078ec0ff */
[----:B------:R-:W-:-:S04]  /*7d30*/  IMAD.IADD R3, R212, 0x1, R3 ;  /* 0x00000001d4037824 */ /* 0x000fc800078e0203 */
        /* <DEDUP_REMOVED lines=14> */
[-C--:B------:R-:W-:Y:S01]  /*7e20*/  FMUL.FTZ R25, R30, R15.reuse ;  /* 0x0000000f1e197220 */ /* 0x080fe20000410000 */
[----:B------:R-:W-:Y:S01]  /*7e30*/  FMUL.FTZ R15, R26, R15 ;  /* 0x0000000f1a0f7220 */ /* 0x000fe20000410000 */
[----:B------:R-:W-:Y:S01]  /*7e40*/  FMUL.FTZ R27, R32, R8 ;  /* 0x00000008201b7220 */ /* 0x000fe20000410000 */
[----:B------:R-:W-:-:S02]  /*7e50*/  IMAD.U32 R21, R10, 0x10000, RZ ;  /* 0x000100000a157824 */ /* 0x000fc400078e00ff */
[-C--:B------:R-:W-:Y:S01]  /*7e60*/  FFMA.FTZ R25, R26, R0.reuse, -R25 ;  /* 0x000000001a197223 */ /* 0x080fe20000010819 */
[----:B------:R-:W-:Y:S01]  /*7e70*/  LOP3.LUT R26, R37, 0xffff0000, RZ, 0xc0, !PT ;  /* 0xffff0000251a7812 */ /* 0x000fe200078ec0ff */
[----:B------:R-:W-:Y:S01]  /*7e80*/  FFMA.FTZ R15, R30, R0, R15 ;  /* 0x000000001e0f7223 */ /* 0x000fe2000001000f */
[----:B------:R-:W-:Y:S01]  /*7e90*/  IMAD.U32 R30, R38, 0x10000, RZ ;  /* 0x00010000261e7824 */ /* 0x000fe200078e00ff */
[----:B------:R-:W-:Y:S01]  /*7ea0*/  LOP3.LUT R10, R10, 0xffff0000, RZ, 0xc0, !PT ;  /* 0xffff00000a0a7812 */ /* 0x000fe200078ec0ff */
[----:B------:R-:W-:Y:S02]  /*7eb0*/  IMAD.U32 R24, R11, 0x10000, RZ ;  /* 0x000100000b187824 */ /* 0x000fe400078e00ff */
[C---:B------:R-:W-:Y:S01]  /*7ec0*/  FMUL.FTZ R29, R26.reuse, R8 ;  /* 0x000000081a1d7220 */ /* 0x040fe20000410000 */
[----:B------:R-:W-:Y:S01]  /*7ed0*/  FFMA.FTZ R0, R26, R4, -R27 ;  /* 0x000000041a007223 */ /* 0x000fe2000001081b */
[-C--:B------:R-:W-:Y:S01]  /*7ee0*/  FMUL.FTZ R27, R34, R20.reuse ;  /* 0x00000014221b7220 */ /* 0x080fe20000410000 */
[----:B------:R-:W-:Y:S01]  /*7ef0*/  FMUL.FTZ R31, R30, R20 ;  /* 0x000000141e1f7220 */ /* 0x000fe20000410000 */
[----:B------:R-:W-:Y:S01]  /*7f00*/  FFMA.FTZ R8, R32, R4, R29 ;  /* 0x0000000420087223 */ /* 0x000fe2000001001d */
[----:B------:R-:W-:-:S02]  /*7f10*/  IMAD.U32 R29, R39, 0x10000, RZ ;  /* 0x00010000271d7824 */ /* 0x000fc400078e00ff */
[-C--:B------:R-:W-:Y:S01]  /*7f20*/  FFMA.FTZ R27, R30, R12.reuse, -R27 ;  /* 0x0000000c1e1b7223 */ /* 0x080fe2000001081b */
[-C--:B------:R-:W-:Y:S01]  /*7f30*/  FMUL.FTZ R4, R33, R21.reuse ;  /* 0x0000001521047220 */ /* 0x080fe20000410000 */
[----:B------:R-:W-:Y:S01]  /*7f40*/  LOP3.LUT R26, R39, 0xffff0000, RZ, 0xc0, !PT ;  /* 0xffff0000271a7812 */ /* 0x000fe200078ec0ff */
[----:B------:R-:W-:Y:S01]  /*7f50*/  FFMA.FTZ R31, R34, R12, R31 ;  /* 0x0000000c221f7223 */ /* 0x000fe2000001001f */
[----:B------:R-:W-:Y:S01]  /*7f60*/  LOP3.LUT R30, R43, 0xffff0000, RZ, 0xc0, !PT ;  /* 0xffff00002b1e7812 */ /* 0x000fe200078ec0ff */
[C---:B------:R-:W-:Y:S01]  /*7f70*/  FMUL.FTZ R12, R29.reuse, R21 ;  /* 0x000000151d0c7220 */ /* 0x040fe20000410000 */
[----:B------:R-:W-:Y:S02]  /*7f80*/  IMAD.U32 R32, R44, 0x10000, RZ ;  /* 0x000100002c207824 */ /* 0x000fe400078e00ff */
[-C--:B------:R-:W-:Y:S01]  /*7f90*/  FFMA.FTZ R20, R29, R13.reuse, -R4 ;  /* 0x0000000d1d147223 */ /* 0x080fe20000010804 */
[-C--:B------:R-:W-:Y:S01]  /*7fa0*/  FMUL.FTZ R29, R26, R10.reuse ;  /* 0x0000000a1a1d7220 */ /* 0x080fe20000410000 */
[----:B------:R-:W-:Y:S01]  /*7fb0*/  FMUL.FTZ R21, R30, R10 ;  /* 0x0000000a1e157220 */ /* 0x000fe20000410000 */
[----:B------:R-:W-:Y:S01]  /*7fc0*/  FFMA.FTZ R10, R33, R13, R12 ;  /* 0x0000000d210a7223 */ /* 0x000fe2000001000c */
[----:B------:R-:W-:Y:S01]  /*7fd0*/  LOP3.LUT R11, R11, 0xffff0000, RZ, 0xc0, !PT ;  /* 0xffff00000b0b7812 */ /* 0x000fe200078ec0ff */
[----:B------:R-:W-:-:S02]  /*7fe0*/  IMAD.U32 R4, R40, 0x10000, RZ ;  /* 0x0001000028047824 */ /* 0x000fc400078e00ff */
[----:B------:R-:W-:Y:S01]  /*7ff0*/  FMUL.FTZ R13, R32, R24 ;  /* 0x00000018200d7220 */ /* 0x000fe20000410000 */
[----:B------:R-:W-:Y:S01]  /*8000*/  LOP3.LUT R39, R42, 0xffff0000, RZ, 0xc0, !PT ;  /* 0xffff00002a277812 */ /* 0x000fe200078ec0ff */
[----:B------:R-:W-:Y:S01]  /*8010*/  FFMA.FTZ R21, R26, R6, -R21 ;  /* 0x000000061a157223 */ /* 0x000fe20000010815 */
[----:B------:R-:W-:Y:S01]  /*8020*/  LOP3.LUT R37, R40, 0xffff0000, RZ, 0xc0, !PT ;  /* 0xffff000028257812 */ /* 0x000fe200078ec0ff */
[C---:B------:R-:W-:Y:S01]  /*8030*/  FMUL.FTZ R33, R4.reuse, R24 ;  /* 0x0000001804217220 */ /* 0x040fe20000410000 */
[----:B------:R-:W-:Y:S01]  /*8040*/  FFMA.FTZ R13, R4, R14, -R13 ;  /* 0x0000000e040d7223 */ /* 0x000fe2000001080d */
[----:B------:R-:W-:Y:S01]  /*8050*/  FFMA.FTZ R29, R30, R6, R29 ;  /* 0x000000061e1d7223 */ /* 0x000fe2000001001d */
[----:B------:R-:W-:Y:S01]  /*8060*/  FMUL.FTZ R4, R39, R9 ;  /* 0x0000000927047220 */ /* 0x000fe20000410000 */
[----:B------:R-:W-:Y:S01]  /*8070*/  FMUL.FTZ R24, R41, R11 ;  /* 0x0000000b29187220 */ /* 0x000fe20000410000 */
[----:B------:R-:W-:Y:S01]  /*8080*/  FMUL.FTZ R6, R35, R9 ;  /* 0x0000000923067220 */ /* 0x000fe20000410000 */
[----:B------:R-:W-:Y:S01]  /*8090*/  FMUL.FTZ R26, R37, R11 ;  /* 0x0000000b251a7220 */ /* 0x000fe20000410000 */
[----:B------:R-:W-:Y:S01]  /*80a0*/  FFMA.FTZ R33, R32, R14, R33 ;  /* 0x0000000e20217223 */ /* 0x000fe20000010021 */
[----:B------:R-:W-:Y:S01]  /*80b0*/  FFMA.FTZ R12, R35, R5, -R4 ;  /* 0x00000005230c7223 */ /* 0x000fe20000010804 */
        /* <DEDUP_REMOVED lines=10> */
[----:B------:R-:W-:-:S02]  /*8160*/  F2FP.BF16.F32.PACK_AB R9, R14, R31 ;  /* 0x0000001f0e09723e */ /* 0x000fc400000010ff */
[----:B------:R-:W-:-:S05]  /*8170*/  F2FP.BF16.F32.PACK_AB R11, R26, R33 ;  /* 0x000000211a0b723e */ /* 0x000fca00000010ff */
[----:B------:R2:W-:Y:S02]  /*8180*/  STS.128 [R3+0x18400], R8 ;  /* 0x0184000803007388 */ /* 0x0005e40000000c00 */
.L_x_699:
[----:B------:R-:W-:Y:S05]  /*8190*/  BSYNC B0 ;  /* 0x0000000000007941 */ /* 0x000fea0003800000 */
.L_x_688:
[----:B------:R-:W-:Y:S01]  /*81a0*/  @!PT LDS RZ, [RZ] ;  /* 0x00000000fffff984 */ /* 0x000fe20000000800 */
[----:B------:R-:W-:Y:S01]  /*81b0*/  @!PT LDS RZ, [RZ] ;  /* 0x00000000fffff984 */ /* 0x000fe20000000800 */
[----:B------:R-:W-:Y:S01]  /*81c0*/  @!PT LDS RZ, [RZ] ;  /* 0x00000000fffff984 */ /* 0x000fe20000000800 */
[----:B------:R-:W-:Y:S01]  /*81d0*/  @!PT LDS RZ, [RZ] ;  /* 0x00000000fffff984 */ /* 0x000fe20000000800 */
[----:B------:R5:W-:Y:S06]  /*81e0*/  MEMBAR.ALL.CTA ;  /* 0x0000000000007992 */ /* 0x000bec0000008000 */
[----:B-----5:R-:W5:Y:S01]  /*81f0*/  FENCE.VIEW.ASYNC.S ;  /* 0x00000000000073c6 */ /* 0x020f620000000000 */
[----:B------:R-:W-:Y:S05]  /*8200*/  WARPSYNC.ALL ;  /* 0x0000000000007948 */ /* 0x000fea0003800000 */
[----:B-----5:R-:W-:Y:S06]  /*8210*/  BAR.SYNC.DEFER_BLOCKING 0xd, 0x100 ;  /* 0x0344000000007b1d */ /* 0x020fec0000010000 */
.L_x_685:
[----:B-1-3--:R-:W1:Y:S01]  /*8220*/  S2R R0, SR_TID.X ;  /* 0x0000000000007919 */ /* 0x00ae620000002100 */
[----:B------:R-:W-:Y:S01]  /*8230*/  ISETP.NE.AND P0, PT, R203, 0x3, PT ;  /* 0x00000003cb00780c */ /* 0x000fe20003f05270 */
[----:B------:R-:W-:Y:S05]  /*8240*/  WARPSYNC.ALL ;  /* 0x0000000000007948 */ /* 0x000fea0003800000 */
[----:B-1----:R-:W-:-:S05]  /*8250*/  SHF.R.U32.HI R0, RZ, 0x7, R0 ;  /* 0x00000007ff007819 */ /* 0x002fca0000011600 */
[----:B------:R-:W-:-:S05]  /*8260*/  VIADD R21, R0, 0x8 ;  /* 0x0000000800157836 */ /* 0x000fca0000000000 */
[----:B------:R1:W-:Y:S06]  /*8270*/  BAR.SYNC.DEFER_BLOCKING R21, 0x100 ;  /* 0x000400150000751d */ /* 0x0003ec0000010000 */
[----:B------:R-:W-:Y:S05]  /*8280*/  @!P0 BRA `(.L_x_709) ;  /* 0x0000000000048947 */ /* 0x000fea0003800000 */
[----:B------:R-:W-:Y:S01]  /*8290*/  BPT.TRAP 0x1 ;  /* 0x000000040000795c */ /* 0x000fe20000300000 */
.L_x_709:
[----:B------:R-:W-:Y:S01]  /*82a0*/  IMAD R20, R200, 0x8, R18 ;  /* 0x00000008c8147824 */ /* 0x000fe200078e0212 */
[----:B------:R-:W-:-:S04]  /*82b0*/  SHF.L.U32 R15, R208, 0x1f, RZ ;  /* 0x0000001fd00f7819 */ /* 0x000fc800000006ff */
[----:B------:R3:W0:Y:S01]  /*82c0*/  SYNCS.PHASECHK.TRANS64.TRYWAIT P1, [R20+URZ+0x22830], R15 ;  /* 0x0228300f140075a7 */ /* 0x000622000802017f */
[----:B------:R-:W-:Y:S05]  /*82d0*/  @!P0 BRA `(.L_x_710) ;  /* 0x0000000000048947 */ /* 0x000fea0003800000 */
[----:B------:R-:W-:Y:S01]  /*82e0*/  BPT.TRAP 0x1 ;  /* 0x000000040000795c */ /* 0x000fe20000300000 */
.L_x_710:
[----:B------:R-:W-:Y:S01]  /*82f0*/  VIADD R0, R18, 0x1c400 ;  /* 0x0001c40012007836 */ /* 0x000fe20000000000 */
[----:B--2---:R-:W-:Y:S01]  /*8300*/  LOP3.LUT R4, R28, 0x10000, RZ, 0xfc, !PT ;  /* 0x000100001c047812 */ /* 0x004fe200078efcff */
[----:B0-----:R-:W-:-:S03]  /*8310*/  IMAD.MOV.U32 R5, RZ, RZ, 0x40000040 ;  /* 0x40000040ff057424 */ /* 0x001fc600078e00ff */
[----:B------:R-:W-:-:S04]  /*8320*/  SHF.R.U32.HI R0, RZ, 0x4, R0 ;  /* 0x00000004ff007819 */ /* 0x000fc80000011600 */
[----:B------:R-:W-:-:S04]  /*8330*/  LOP3.LUT R0, R0, 0x3fff, RZ, 0xc0, !PT ;  /* 0x00003fff00007812 */ /* 0x000fc800078ec0ff */
[----:B------:R-:W-:Y:S01]  /*8340*/  LOP3.LUT R0, R0, 0x10000, RZ, 0xfc, !PT ;  /* 0x0001000000007812 */ /* 0x000fe200078efcff */
[----:B------:R-:W-:Y:S06]  /*8350*/  @P1 BRA `(.L_x_711) ;  /* 0x0000000000081947 */ /* 0x000fec0003800000 */
[----:B------:R-:W0:Y:S02]  /*8360*/  SYNCS.PHASECHK.TRANS64.TRYWAIT P1, [R20+URZ+0x22830], R15 ;  /* 0x0228300f140075a7 */ /* 0x000e24000802017f */
[----:B0-----:R-:W-:Y:S05]  /*8370*/  @!P1 BRA `(.L_x_712) ;  /* 0x000000ec002c9947 */ /* 0x001fea0003800000 */
.L_x_711:
[----:B------:R-:W-:Y:S01]  /*8380*/  IMAD R12, R200, 0x300, R0 ;  /* 0x00000300c80c7824 */ /* 0x000fe200078e0200 */
[----:B------:R-:W-:Y:S05]  /*8390*/  WARPSYNC.ALL ;  /* 0x0000000000007948 */ /* 0x000fea0003800000 */
[----:B------:R-:W-:Y:S01]  /*83a0*/  IMAD.MOV.U32 R13, RZ, RZ, 0x40000040 ;  /* 0x40000040ff0d7424 */ /* 0x000fe200078e00ff */
[C---:B------:R-:W-:Y:S01]  /*83b0*/  R2UR UR4, R4.reuse ;  /* 0x00000000040472ca */ /* 0x040fe200000e0000 */
[----:B----45:R-:W-:Y:S01]  /*83c0*/  WARPGROUP.ARRIVE ;  /* 0x00000000000079c5 */ /* 0x030fe20000000000 */
[----:B------:R-:W-:Y:S01]  /*83d0*/  R2UR UR5, R5 ;  /* 0x00000000050572ca */ /* 0x000fe200000e0000 */
[----:B------:R-:W-:Y:S01]  /*83e0*/  VIADD R10, R4, 0x2 ;  /* 0x00000002040a7836 */ /* 0x000fe20000000000 */
[C---:B------:R-:W-:Y:S01]  /*83f0*/  R2UR UR6, R12.reuse ;  /* 0x000000000c0672ca */ /* 0x040fe200000e0000 */
[----:B------:R-:W-:Y:S01]  /*8400*/  VIADD R6, R12, 0x2 ;  /* 0x000000020c067836 */ /* 0x000fe20000000000 */
[----:B------:R-:W-:Y:S01]  /*8410*/  R2UR UR7, R13 ;  /* 0x000000000d0772ca */ /* 0x000fe200000e0000 */
[----:B------:R-:W-:Y:S01]  /*8420*/  IMAD.MOV.U32 R11, RZ, RZ, 0x40000040 ;  /* 0x40000040ff0b7424 */ /* 0x000fe200078e00ff */
[----:B------:R-:W2:Y:S01]  /*8430*/  S2R R73, SR_TID.X ;  /* 0x0000000000497919 */ /* 0x000ea20000002100 */
[----:B------:R-:W-:-:S02]  /*8440*/  IMAD.MOV.U32 R7, RZ, RZ, 0x40000040 ;  /* 0x40000040ff077424 */ /* 0x000fc400078e00ff */
[----:B------:R-:W-:Y:S02]  /*8450*/  VIADD R8, R4, 0x4 ;  /* 0x0000000404087836 */ /* 0x000fe40000000000 */
[----:B------:R-:W-:Y:S02]  /*8460*/  IMAD.MOV.U32 R9, RZ, RZ, 0x40000040 ;  /* 0x40000040ff097424 */ /* 0x000fe400078e00ff */
[----:B------:R-:W-:Y:S02]  /*8470*/  IMAD.MOV.U32 R13, RZ, RZ, 0x40000040 ;  /* 0x40000040ff0d7424 */ /* 0x000fe400078e00ff */
[----:B------:R-:W-:Y:S02]  /*8480*/  IMAD R3, R173, -0x60, R172 ;  /* 0xffffffa0ad037824 */ /* 0x000fe400078e02ac */
[----:B------:R-:W-:Y:S01]  /*8490*/  HGMMA.64x96x16.F32.BF16 R24, gdesc[UR4], RZ, !UPT, gsb0 ;  /* 0x01600000041879f0 */ /* 0x000fe2000c0018ff */
[----:B------:R-:W-:Y:S01]  /*84a0*/  R2UR UR4, R10 ;  /* 0x000000000a0472ca */ /* 0x000fe200000e0000 */
[----:B------:R-:W-:Y:S01]  /*84b0*/  VIADD R3, R3, 0x60 ;  /* 0x0000006003037836 */ /* 0x000fe20000000000 */
[----:B------:R-:W-:-:S02]  /*84c0*/  R2UR UR5, R11 ;  /* 0x000000000b0572ca */ /* 0x000fc400000e0000 */
[----:B------:R-:W-:Y:S01]  /*84d0*/  R2UR UR6, R6 ;  /* 0x00000000060672ca */ /* 0x000fe200000e0000 */
[C---:B------:R-:W-:Y:S01]  /*84e0*/  VIADD R6, R12.reuse, 0x4 ;  /* 0x000000040c067836 */ /* 0x040fe20000000000 */
[----:B------:R-:W-:Y:S01]  /*84f0*/  R2UR UR7, R7 ;  /* 0x00000000070772ca */ /* 0x000fe200000e0000 */
[----:B------:R-:W-:Y:S02]  /*8500*/  IMAD.MOV.U32 R7, RZ, RZ, 0x40000040 ;  /* 0x40000040ff077424 */ /* 0x000fe400078e00ff */
[----:B------:R-:W-:Y:S02]  /*8510*/  VIADD R12, R12, 0x6 ;  /* 0x000000060c0c7836 */ /* 0x000fe40000000000 */
[----:B------:R-:W-:-:S05]  /*8520*/  IMAD R3, R236, -0x2, R3 ;  /* 0xfffffffeec037824 */ /* 0x000fca00078e0203 */
[C---:B------:R-:W-:Y:S02]  /*8530*/  ISETP.GT.AND P2, PT, R3.reuse, RZ, PT ;  /* 0x000000ff0300720c */ /* 0x040fe40003f44270 */
[C---:B------:R-:W-:Y:S02]  /*8540*/  ISETP.GT.AND P3, PT, R3.reuse, 0x1, PT ;  /* 0x000000010300780c */ /* 0x040fe40003f64270 */
[C---:B------:R-:W-:Y:S02]  /*8550*/  ISETP.GT.AND P4, PT, R3.reuse, 0x8, PT ;  /* 0x000000080300780c */ /* 0x040fe40003f84270 */
[C---:B------:R-:W-:Y:S02]  /*8560*/  ISETP.GT.AND P5, PT, R3.reuse, 0x9, PT ;  /* 0x000000090300780c */ /* 0x040fe40003fa4270 */
[----:B------:R-:W-:Y:S02]  /*8570*/  ISETP.GT.AND P1, PT, R3, 0x10, PT ;  /* 0x000000100300780c */ /* 0x000fe40003f24270 */
[----:B--2---:R-:W-:Y:S01]  /*8580*/  LOP3.LUT R73, R73, 0x7f, RZ, 0xc0, !PT ;  /* 0x0000007f49497812 */ /* 0x004fe200078ec0ff */
[----:B------:R-:W-:-:S02]  /*8590*/  WARPGROUP.DEPBAR.LE gsb0, 0x0 ;  /* 0x00008000000079c5 */ /* 0x000fc40000010000 */
[----:B------:R-:W-:-:S06]  /*85a0*/  WARPGROUP.ARRIVE ;  /* 0x00000000000079c5 */ /* 0x000fcc0000000000 */
[----:B------:R-:W-:Y:S01]  /*85b0*/  HGMMA.64x96x16.F32.BF16 R24, gdesc[UR4], R24, gsb0 ;  /* 0x01600000041879f0 */ /* 0x000fe20008001818 */
[----:B------:R-:W-:Y:S02]  /*85c0*/  R2UR UR4, R8 ;  /* 0x00000000080472ca */ /* 0x000fe400000e0000 */
[----:B------:R-:W-:Y:S02]  /*85d0*/  R2UR UR5, R9 ;  /* 0x00000000090572ca */ /* 0x000fe400000e0000 */
[----:B------:R-:W-:Y:S01]  /*85e0*/  R2UR UR6, R6 ;  /* 0x00000000060672ca */ /* 0x000fe200000e0000 */
[----:B------:R-:W-:Y:S01]  /*85f0*/  VIADD R6, R4, 0x6 ;  /* 0x0000000604067836 */ /* 0x000fe20000000000 */
[----:B------:R-:W-:Y:S01]  /*8600*/  R2UR UR7, R7 ;  /* 0x00000000070772ca */ /* 0x000fe200000e0000 */
[----:B------:R-:W-:Y:S01]  /*8610*/  IMAD.MOV.U32 R7, RZ, RZ, 0x40000040 ;  /* 0x40000040ff077424 */ /* 0x000fe200078e00ff */
[----:B------:R-:W-:Y:S02]  /*8620*/  WARPGROUP.DEPBAR.LE gsb0, 0x0 ;  /* 0x00008000000079c5 */ /* 0x000fe40000010000 */
[----:B------:R-:W-:-:S09]  /*8630*/  WARPGROUP.ARRIVE ;  /* 0x00000000000079c5 */ /* 0x000fd20000000000 */
[----:B------:R-:W-:Y:S01]  /*8640*/  HGMMA.64x96x16.F32.BF16 R24, gdesc[UR4], R24, gsb0 ;  /* 0x01600000041879f0 */ /* 0x000fe20008001818 */
[----:B------:R-:W-:Y:S02]  /*8650*/  R2UR UR4, R6 ;  /* 0x00000000060472ca */ /* 0x000fe400000e0000 */
[----:B------:R-:W-:Y:S02]  /*8660*/  R2UR UR5, R7 ;  /* 0x00000000070572ca */ /* 0x000fe400000e0000 */
[----:B------:R-:W-:Y:S02]  /*8670*/  R2UR UR6, R12 ;  /* 0x000000000c0672ca */ /* 0x000fe400000e0000 */
[----:B------:R-:W-:Y:S01]  /*8680*/  R2UR UR7, R13 ;  /* 0x000000000d0772ca */ /* 0x000fe200000e0000 */
[----:B------:R-:W-:Y:S02]  /*8690*/  WARPGROUP.DEPBAR.LE gsb0, 0x0 ;  /* 0x00008000000079c5 */ /* 0x000fe40000010000 */
[----:B------:R-:W-:-:S10]  /*86a0*/  WARPGROUP.ARRIVE ;  /* 0x00000000000079c5 */ /* 0x000fd40000000000 */
[----:B------:R-:W-:Y:S01]  /*86b0*/  HGMMA.64x96x16.F32.BF16 R24, gdesc[UR4], R24, gsb0 ;  /* 0x01600000041879f0 */ /* 0x000fe20008001818 */
[----:B------:R-:W-:Y:S02]  /*86c0*/  ULDC UR4, c[0x0][0x988] ;  /* 0x0002620000047ab9 */ /* 0x000fe40000000800 */
        /* <DEDUP_REMOVED lines=80> */
[----:B------:R-:W-:Y:S01]  /*8bd0*/  ISETP.GT.AND P5, PT, R3, 0x59, PT ;  /* 0x000000590300780c */ /* 0x000fe20003fa4270 */
[----:B------:R-:W-:Y:S01]  /*8be0*/  IMAD.U32 R3, RZ, RZ, UR4 ;  /* 0x00000004ff037e24 */ /* 0x000fe2000f8e00ff */
[----:B------:R-:W-:Y:S02]  /*8bf0*/  FSEL R108, R68, -INF , P4 ;  /* 0xff800000446c7808 */ /* 0x000fe40002000000 */
[----:B------:R-:W-:-:S02]  /*8c00*/  FMNMX.FTZ R13, R106, R13, !PT ;  /* 0x0000000d6a0d7209 */ /* 0x000fc40007810000 */
[----:B------:R-:W-:Y:S02]  /*8c10*/  FSEL R110, R69, -INF , P5 ;  /* 0xff800000456e7808 */ /* 0x000fe40002800000 */
[----:B------:R-:W-:Y:S02]  /*8c20*/  FMNMX.FTZ R13, R108, R13, !PT ;  /* 0x0000000d6c0d7209 */ /* 0x000fe40007810000 */
[----:B------:R-:W-:Y:S02]  /*8c30*/  FSEL R64, R63, -INF , P1 ;  /* 0xff8000003f407808 */ /* 0x000fe40000800000 */
[----:B------:R-:W-:Y:S02]  /*8c40*/  FMNMX.FTZ R29, R110, R13, !PT ;  /* 0x0000000d6e1d7209 */ /* 0x000fe40007810000 */
[----:B------:R-:W-:Y:S02]  /*8c50*/  FSEL R66, R66, -INF , P2 ;  /* 0xff80000042427808 */ /* 0x000fe40001000000 */
[----:B------:R-:W-:Y:S01]  /*8c60*/  FSEL R68, R67, -INF , P3 ;  /* 0xff80000043447808 */ /* 0x000fe20001800000 */
[----:B------:R-:W2:Y:S01]  /*8c70*/  SHFL.BFLY PT, R12, R29, 0x2, 0x1f ;  /* 0x0c401f001d0c7f89 */ /* 0x000ea200000e0000 */
[----:B------:R-:W-:-:S02]  /*8c80*/  FSEL R70, R70, -INF , P4 ;  /* 0xff80000046467808 */ /* 0x000fc40002000000 */
[----:B--2---:R-:W-:-:S05]  /*8c90*/  FMNMX.FTZ R31, R29, R12, !PT ;  /* 0x0000000c1d1f7209 */ /* 0x004fca0007810000 */
[----:B------:R-:W2:Y:S02]  /*8ca0*/  SHFL.BFLY PT, R12, R31, 0x1, 0x1f ;  /* 0x0c201f001f0c7f89 */ /* 0x000ea400000e0000 */
[----:B--2---:R-:W-:-:S04]  /*8cb0*/  FMNMX.FTZ R12, R31, R12, !PT ;  /* 0x0000000c1f0c7209 */ /* 0x004fc80007810000 */
[C---:B------:R-:W-:Y:S01]  /*8cc0*/  FSETP.NEU.FTZ.AND P6, PT, R12.reuse, -INF , PT ;  /* 0xff8000000c00780b */ /* 0x040fe20003fdd000 */
[----:B------:R-:W-:-:S05]  /*8cd0*/  FMUL.FTZ R13, R12, R3 ;  /* 0x000000030c0d7220 */ /* 0x000fca0000410000 */
[----:B------:R-:W-:Y:S02]  /*8ce0*/  FSEL R35, R13, RZ, P6 ;  /* 0x000000ff0d237208 */ /* 0x000fe40003000000 */
[----:B------:R-:W-:-:S03]  /*8cf0*/  FMNMX.FTZ R13, R26, R27, !PT ;  /* 0x0000001b1a0d7209 */ /* 0x000fc60007810000 */
[--C-:B------:R-:W-:Y:S01]  /*8d00*/  FFMA.FTZ R31, R25, R3, -R35.reuse ;  /* 0x00000003191f7223 */ /* 0x100fe20000010823 */
[----:B------:R-:W-:Y:S01]  /*8d10*/  FMNMX.FTZ R13, R30, R13, !PT ;  /* 0x0000000d1e0d7209 */ /* 0x000fe20007810000 */
[-CC-:B------:R-:W-:Y:S01]  /*8d20*/  FFMA.FTZ R204, R72, R3.reuse, -R35.reuse ;  /* 0x0000000348cc7223 */ /* 0x180fe20000010823 */
[----:B------:R-:W-:Y:S01]  /*8d30*/  FSEL R72, R71, -INF , P5 ;  /* 0xff80000047487808 */ /* 0x000fe20002800000 */
[--C-:B------:R-:W-:Y:S01]  /*8d40*/  FFMA.FTZ R206, R74, R3, -R35.reuse ;  /* 0x000000034ace7223 */ /* 0x100fe20000010823 */
[----:B------:R-:W-:Y:S01]  /*8d50*/  FMNMX.FTZ R13, R14, R13, !PT ;  /* 0x0000000d0e0d7209 */ /* 0x000fe20007810000 */
[-CC-:B------:R-:W-:Y:S01]  /*8d60*/  FFMA.FTZ R76, R76, R3.reuse, -R35.reuse ;  /* 0x000000034c4c7223 */ /* 0x180fe20000010823 */
[--C-:B------:R-:W-:Y:S01]  /*8d70*/  FFMA.FTZ R152, R78, R3, -R35.reuse ;  /* 0x000000034e987223 */ /* 0x100fe20000010823 */
[----:B------:R-:W-:Y:S01]  /*8d80*/  MUFU.EX2 R204, R204 ;  /* 0x000000cc00cc7308 */ /* 0x000fe20000000800 */
[----:B------:R-:W-:Y:S01]  /*8d90*/  FMNMX.FTZ R13, R34, R13, !PT ;  /* 0x0000000d220d7209 */ /* 0x000fe20007810000 */
[-CC-:B------:R-:W-:Y:S01]  /*8da0*/  FFMA.FTZ R80, R80, R3.reuse, -R35.reuse ;  /* 0x0000000350507223 */ /* 0x180fe20000010823 */
[-CC-:B------:R-:W-:Y:S01]  /*8db0*/  FFMA.FTZ R154, R82, R3.reuse, -R35.reuse ;  /* 0x00000003529a7223 */ /* 0x180fe20000010823 */
[--C-:B------:R-:W-:Y:S01]  /*8dc0*/  FFMA.FTZ R84, R84, R3, -R35.reuse ;  /* 0x0000000354547223 */ /* 0x100fe20000010823 */
[----:B------:R-:W-:Y:S01]  /*8dd0*/  FMNMX.FTZ R25, R24, R13, !PT ;  /* 0x0000000d18197209 */ /* 0x000fe20007810000 */
[-CC-:B------:R-:W-:Y:S01]  /*8de0*/  FFMA.FTZ R156, R86, R3.reuse, -R35.reuse ;  /* 0x00000003569c7223 */ /* 0x180fe20000010823 */
[--C-:B------:R-:W-:Y:S01]  /*8df0*/  FFMA.FTZ R88, R88, R3, -R35.reuse ;  /* 0x0000000358587223 */ /* 0x100fe20000010823 */
[----:B------:R-:W2:Y:S01]  /*8e00*/  MUFU.EX2 R13, R31 ;  /* 0x0000001f000d7308 */ /* 0x000ea20000000800 */
[----:B------:R-:W-:Y:S01]  /*8e10*/  FMNMX.FTZ R25, R38, R25, !PT ;  /* 0x0000001926197209 */ /* 0x000fe20007810000 */
[-CC-:B------:R-:W-:Y:S01]  /*8e20*/  FFMA.FTZ R90, R90, R3.reuse, -R35.reuse ;  /* 0x000000035a5a7223 */ /* 0x180fe20000010823 */
[-CC-:B------:R-:W-:Y:S01]  /*8e30*/  FFMA.FTZ R92, R92, R3.reuse, -R35.reuse ;  /* 0x000000035c5c7223 */ /* 0x180fe20000010823 */
        /* <DEDUP_REMOVED lines=11> */
[----:B------:R-:W-:Y:S01]  /*8ef0*/  FFMA.FTZ R102, R102, R3, -R35 ;  /* 0x0000000366667223 */ /* 0x000fe20000010823 */
[----:B------:R-:W-:Y:S01]  /*8f00*/  MUFU.EX2 R25, R76 ;  /* 0x0000004c00197308 */ /* 0x000fe20000000800 */
[----:B------:R-:W-:Y:S01]  /*8f10*/  FMNMX.FTZ R29, R46, R29, !PT ;  /* 0x0000001d2e1d7209 */ /* 0x000fe20007810000 */
[----:B--2---:R-:W-:Y:S01]  /*8f20*/  FADD.FTZ R51, R204, R13 ;  /* 0x0000000dcc337221 */ /* 0x004fe20000010000 */
[-CC-:B------:R-:W-:Y:S01]  /*8f30*/  FFMA.FTZ R104, R104, R3.reuse, -R35.reuse ;  /* 0x0000000368687223 */ /* 0x180fe20000010823 */
[--C-:B------:R-:W-:Y:S01]  /*8f40*/  FFMA.FTZ R106, R106, R3, -R35.reuse ;  /* 0x000000036a6a7223 */ /* 0x100fe20000010823 */
[----:B------:R-:W-:Y:S01]  /*8f50*/  FMNMX.FTZ R29, R36, R29, !PT ;  /* 0x0000001d241d7209 */ /* 0x000fe20007810000 */
[--C-:B------:R-:W-:Y:S01]  /*8f60*/  FFMA.FTZ R108, R108, R3, -R35.reuse ;  /* 0x000000036c6c7223 */ /* 0x100fe20000010823 */
[----:B------:R-:W-:Y:S01]  /*8f70*/  F2FP.BF16.F32.PACK_AB R204, R13, R204 ;  /* 0x000000cc0dcc723e */ /* 0x000fe200000010ff */
[----:B------:R-:W-:Y:S01]  /*8f80*/  MUFU.EX2 R152, R152 ;  /* 0x0000009800987308 */ /* 0x000fe20000000800 */
[----:B------:R-:W-:Y:S01]  /*8f90*/  FMNMX.FTZ R29, R50, R29, !PT ;  /* 0x0000001d321d7209 */ /* 0x000fe20007810000 */
[----:B------:R-:W-:-:S03]  /*8fa0*/  FFMA.FTZ R35, R110, R3, -R35 ;  /* 0x000000036e237223 */ /* 0x000fc60000010823 */
[----:B------:R-:W-:-:S03]  /*8fb0*/  FMNMX.FTZ R31, R40, R29, !PT ;  /* 0x0000001d281f7209 */ /* 0x000fc60007810000 */
[----:B------:R-:W-:Y:S01]  /*8fc0*/  MUFU.EX2 R29, R80 ;  /* 0x00000050001d7308 */ /* 0x000fe20000000800 */
[----:B------:R-:W-:-:S04]  /*8fd0*/  FMNMX.FTZ R31, R54, R31, !PT ;  /* 0x0000001f361f7209 */ /* 0x000fc80007810000 */
        /* <DEDUP_REMOVED lines=13> */
[----:B------:R-:W-:Y:S02]  /*90b0*/  MUFU.EX2 R90, R90 ;  /* 0x0000005a005a7308 */ /* 0x000fe40000000800 */
[----:B------:R-:W2:Y:S06]  /*90c0*/  SHFL.BFLY PT, R74, R33, 0x2, 0x1f ;  /* 0x0c401f00214a7f89 */ /* 0x000eac00000e0000 */
[----:B------:R-:W4:Y:S08]  /*90d0*/  MUFU.EX2 R39, R92 ;  /* 0x0000005c00277308 */ /* 0x000f300000000800 */
[----:B------:R-:W-:Y:S08]  /*90e0*/  MUFU.EX2 R94, R94 ;  /* 0x0000005e005e7308 */ /* 0x000ff00000000800 */
[----:B------:R-:W0:Y:S01]  /*90f0*/  MUFU.EX2 R41, R96 ;  /* 0x0000006000297308 */ /* 0x000e220000000800 */
[----:B----4-:R-:W-:-:S02]  /*9100*/  F2FP.BF16.F32.PACK_AB R158, R39, R90 ;  /* 0x0000005a279e723e */ /* 0x010fc400000010ff */
[----:B--2---:R-:W-:-:S05]  /*9110*/  FMNMX.FTZ R74, R33, R74, !PT ;  /* 0x0000004a214a7209 */ /* 0x004fca0007810000 */
[----:B------:R-:W2:Y:S01]  /*9120*/  SHFL.BFLY PT, R33, R74, 0x1, 0x1f ;  /* 0x0c201f004a217f89 */ /* 0x000ea200000e0000 */
[----:B------:R-:W-:Y:S08]  /*9130*/  MUFU.EX2 R52, R52 ;  /* 0x0000003400347308 */ /* 0x000ff00000000800 */
[----:B------:R-:W4:Y:S01]  /*9140*/  MUFU.EX2 R43, R98 ;  /* 0x00000062002b7308 */ /* 0x000f220000000800 */
[----:B0-----:R-:W-:-:S07]  /*9150*/  F2FP.BF16.F32.PACK_AB R160, R41, R94 ;  /* 0x0000005e29a0723e */ /* 0x001fce00000010ff */
[----:B------:R-:W-:Y:S01]  /*9160*/  MUFU.EX2 R56, R56 ;  /* 0x0000003800387308 */ /* 0x000fe20000000800 */
[----:B--2---:R-:W-:-:S07]  /*9170*/  FMNMX.FTZ R176, R74, R33, !PT ;  /* 0x000000214ab07209 */ /* 0x004fce0007810000 */
[----:B------:R-:W0:Y:S01]  /*9180*/  MUFU.EX2 R45, R100 ;  /* 0x00000064002d7308 */ /* 0x000e220000000800 */
[----:B----4-:R-:W-:Y:S02]  /*9190*/  F2FP.BF16.F32.PACK_AB R162, R43, R52 ;  /* 0x000000342ba2723e */ /* 0x010fe400000010ff */
[C---:B------:R-:W-:Y:S01]  /*91a0*/  FSETP.NEU.FTZ.AND P1, PT, R176.reuse, -INF , PT ;  /* 0xff800000b000780b */ /* 0x040fe20003f3d000 */
[----:B------:R-:W-:-:S04]  /*91b0*/  FMUL.FTZ R49, R176, R3 ;  /* 0x00000003b0317220 */ /* 0x000fc80000410000 */
[----:B------:R-:W-:Y:S01]  /*91c0*/  MUFU.EX2 R60, R60 ;  /* 0x0000003c003c7308 */ /* 0x000fe20000000800 */
[----:B------:R-:W-:Y:S02]  /*91d0*/  FSEL R49, R49, RZ, P1 ;  /* 0x000000ff31317208 */ /* 0x000fe40000800000 */
[----:B------:R-:W-:Y:S02]  /*91e0*/  ISETP.NE.AND P1, PT, R73, RZ, PT ;  /* 0x000000ff4900720c */ /* 0x000fe40003f25270 */
[----:B------:R-:W2:Y:S01]  /*91f0*/  S2R R73, SR_TID.X ;  /* 0x0000000000497919 */ /* 0x000ea20000002100 */
[-CC-:B------:R-:W-:Y:S01]  /*9200*/  FFMA.FTZ R26, R26, R3.reuse, -R49.reuse ;  /* 0x000000031a1a7223 */ /* 0x180fe20000010831 */
[-CC-:B------:R-:W-:Y:S01]  /*9210*/  FFMA.FTZ R27, R27, R3.reuse, -R49.reuse ;  /* 0x000000031b1b7223 */ /* 0x180fe20000010831 */
[-CC-:B------:R-:W-:Y:S01]  /*9220*/  FFMA.FTZ R30, R30, R3.reuse, -R49.reuse ;  /* 0x000000031e1e7223 */ /* 0x180fe20000010831 */
[-CC-:B------:R-:W-:Y:S01]  /*9230*/  FFMA.FTZ R14, R14, R3.reuse, -R49.reuse ;  /* 0x000000030e0e7223 */ /* 0x180fe20000010831 */
[-CC-:B------:R-:W-:Y:S01]  /*9240*/  FFMA.FTZ R34, R34, R3.reuse, -R49.reuse ;  /* 0x0000000322227223 */ /* 0x180fe20000010831 */
[-CC-:B------:R-:W-:Y:S01]  /*9250*/  FFMA.FTZ R24, R24, R3.reuse, -R49.reuse ;  /* 0x0000000318187223 */ /* 0x180fe20000010831 */
[----:B------:R-:W-:Y:S01]  /*9260*/  MUFU.EX2 R26, R26 ;  /* 0x0000001a001a7308 */ /* 0x000fe20000000800 */
[-CC-:B------:R-:W-:Y:S01]  /*9270*/  FFMA.FTZ R38, R38, R3.reuse, -R49.reuse ;  /* 0x0000000326267223 */ /* 0x180fe20000010831 */
[-CC-:B------:R-:W-:Y:S01]  /*9280*/  FFMA.FTZ R28, R28, R3.reuse, -R49.reuse ;  /* 0x000000031c1c7223 */ /* 0x180fe20000010831 */
[-CC-:B------:R-:W-:Y:S01]  /*9290*/  FFMA.FTZ R42, R42, R3.reuse, -R49.reuse ;  /* 0x000000032a2a7223 */ /* 0x180fe20000010831 */
[-CC-:B------:R-:W-:Y:S01]  /*92a0*/  FFMA.FTZ R32, R32, R3.reuse, -R49.reuse ;  /* 0x0000000320207223 */ /* 0x180fe20000010831 */
[-CC-:B------:R-:W-:Y:S01]  /*92b0*/  FFMA.FTZ R46, R46, R3.reuse, -R49.reuse ;  /* 0x000000032e2e7223 */ /* 0x180fe20000010831 */
[-CC-:B------:R-:W-:Y:S01]  /*92c0*/  FFMA.FTZ R36, R36, R3.reuse, -R49.reuse ;  /* 0x0000000324247223 */ /* 0x180fe20000010831 */
[-CC-:B------:R-:W-:Y:S01]  /*92d0*/  FFMA.FTZ R50, R50, R3.reuse, -R49.reuse ;  /* 0x0000000332327223 */ /* 0x180fe20000010831 */
[----:B------:R-:W4:Y:S01]  /*92e0*/  MUFU.EX2 R27, R27 ;  /* 0x0000001b001b7308 */ /* 0x000f220000000800 */
[-CC-:B------:R-:W-:Y:S01]  /*92f0*/  FFMA.FTZ R40, R40, R3.reuse, -R49.reuse ;  /* 0x0000000328287223 */ /* 0x180fe20000010831 */
[-CC-:B------:R-:W-:Y:S01]  /*9300*/  FFMA.FTZ R54, R54, R3.reuse, -R49.reuse ;  /* 0x0000000336367223 */ /* 0x180fe20000010831 */
[-CC-:B------:R-:W-:Y:S01]  /*9310*/  FFMA.FTZ R44, R44, R3.reuse, -R49.reuse ;  /* 0x000000032c2c7223 */ /* 0x180fe20000010831 */
[-CC-:B------:R-:W-:Y:S01]  /*9320*/  FFMA.FTZ R58, R58, R3.reuse, -R49.reuse ;  /* 0x000000033a3a7223 */ /* 0x180fe20000010831 */
[-CC-:B------:R-:W-:Y:S01]  /*9330*/  FFMA.FTZ R48, R48, R3.reuse, -R49.reuse ;  /* 0x0000000330307223 */ /* 0x180fe20000010831 */
[-CC-:B------:R-:W-:Y:S01]  /*9340*/  FFMA.FTZ R62, R62, R3.reuse, -R49.reuse ;  /* 0x000000033e3e7223 */ /* 0x180fe20000010831 */
[-CC-:B------:R-:W-:Y:S01]  /*9350*/  FFMA.FTZ R64, R64, R3.reuse, -R49.reuse ;  /* 0x0000000340407223 */ /* 0x180fe20000010831 */
[----:B------:R-:W1:Y:S01]  /*9360*/  MUFU.EX2 R30, R30 ;  /* 0x0000001e001e7308 */ /* 0x000e620000000800 */
[-CC-:B------:R-:W-:Y:S01]  /*9370*/  FFMA.FTZ R66, R66, R3.reuse, -R49.reuse ;  /* 0x0000000342427223 */ /* 0x180fe20000010831 */
[-CC-:B------:R-:W-:Y:S01]  /*9380*/  FFMA.FTZ R68, R68, R3.reuse, -R49.reuse ;  /* 0x0000000344447223 */ /* 0x180fe20000010831 */
[-CC-:B------:R-:W-:Y:S01]  /*9390*/  FFMA.FTZ R70, R70, R3.reuse, -R49.reuse ;  /* 0x0000000346467223 */ /* 0x180fe20000010831 */
[----:B------:R-:W-:Y:S01]  /*93a0*/  FFMA.FTZ R49, R72, R3, -R49 ;  /* 0x0000000348317223 */ /* 0x000fe20000010831 */
[----:B0-----:R-:W-:-:S03]  /*93b0*/  F2FP.BF16.F32.PACK_AB R164, R45, R56 ;  /* 0x000000382da4723e */ /* 0x001fc600000010ff */
[----:B------:R0:W3:Y:S01]  /*93c0*/  MUFU.EX2 R207, R14 ;  /* 0x0000000e00cf7308 */ /* 0x0000e20000000800 */
[----:B--2---:R-:W-:Y:S02]  /*93d0*/  SHF.R.U32.HI R73, RZ, 0x7, R73 ;  /* 0x00000007ff497819 */ /* 0x004fe40000011649 */
[----:B----4-:R-:W-:Y:S02]  /*93e0*/  F2FP.BF16.F32.PACK_AB R205, R27, R26 ;  /* 0x0000001a1bcd723e */ /* 0x010fe400000010ff */
[----:B------:R-:W-:-:S03]  /*93f0*/  IADD3 R175, -R73, 0xb, RZ ;  /* 0x0000000b49af7810 */ /* 0x000fc60007ffe1ff */
[----:B------:R-:W2:Y:S01]  /*9400*/  MUFU.EX2 R34, R34 ;  /* 0x0000002200227308 */ /* 0x000ea20000000800 */
[----:B0-----:R-:W-:Y:S01]  /*9410*/  FADD.FTZ R14, R206, R51 ;  /* 0x00000033ce0e7221 */ /* 0x001fe20000010000 */
[----:B------:R-:W-:-:S03]  /*9420*/  F2FP.BF16.F32.PACK_AB R206, R25, R206 ;  /* 0x000000ce19ce723e */ /* 0x000fc600000010ff */
[----:B------:R-:W-:-:S03]  /*9430*/  FADD.FTZ R51, R25, R14 ;  /* 0x0000000e19337221 */ /* 0x000fc60000010000 */
[----:B------:R0:W4:Y:S01]  /*9440*/  MUFU.EX2 R153, R24 ;  /* 0x0000001800997308 */ /* 0x0001220000000800 */
[----:B------:R-:W-:Y:S01]  /*9450*/  FADD.FTZ R14, R152, R51 ;  /* 0x00000033980e7221 */ /* 0x000fe20000010000 */
[----:B------:R-:W-:Y:S01]  /*9460*/  FADD.FTZ R51, R26, R27 ;  /* 0x0000001b1a337221 */ /* 0x000fe20000010000 */
[C---:B------:R-:W-:Y:S02]  /*9470*/  F2FP.BF16.F32.PACK_AB R152, R29.reuse, R152 ;  /* 0x000000981d98723e */ /* 0x040fe400000010ff */
[----:B------:R-:W-:Y:S01]  /*9480*/  FADD.FTZ R53, R29, R14 ;  /* 0x0000000e1d357221 */ /* 0x000fe20000010000 */
[----:B-1----:R-:W-:Y:S02]  /*9490*/  FADD.FTZ R14, R30, R51 ;  /* 0x000000331e0e7221 */ /* 0x002fe40000010000 */
[----:B------:R-:W1:Y:S01]  /*94a0*/  MUFU.EX2 R38, R38 ;  /* 0x0000002600267308 */ /* 0x000e620000000800 */
[----:B0-----:R-:W-:Y:S01]  /*94b0*/  FADD.FTZ R24, R154, R53 ;  /* 0x000000359a187221 */ /* 0x001fe20000010000 */
[----:B---3--:R-:W-:Y:S01]  /*94c0*/  FADD.FTZ R51, R207, R14 ;  /* 0x0000000ecf337221 */ /* 0x008fe20000010000 */
[----:B------:R-:W-:Y:S01]  /*94d0*/  @!P1 VIADD R14, R20, 0x22840 ;  /* 0x00022840140e9836 */ /* 0x000fe20000000000 */
[C---:B------:R-:W-:Y:S01]  /*94e0*/  F2FP.BF16.F32.PACK_AB R154, R31.reuse, R154 ;  /* 0x0000009a1f9a723e */ /* 0x040fe200000010ff */
[----:B------:R-:W-:Y:S01]  /*94f0*/  FADD.FTZ R53, R31, R24 ;  /* 0x000000181f357221 */ /* 0x000fe20000010000 */
[----:B--2---:R-:W-:Y:S01]  /*9500*/  FADD.FTZ R24, R34, R51 ;  /* 0x0000003322187221 */ /* 0x004fe20000010000 */
[----:B------:R-:W-:Y:S01]  /*9510*/  F2FP.BF16.F32.PACK_AB R207, R207, R30 ;  /* 0x0000001ecfcf723e */ /* 0x000fe200000010ff */
[----:B------:R0:W2:Y:S01]  /*9520*/  MUFU.EX2 R155, R28 ;  /* 0x0000001c009b7308 */ /* 0x0000a20000000800 */
[----:B------:R-:W-:Y:S01]  /*9530*/  @!P1 PRMT R14, RZ, 0x654, R14 ;  /* 0x00000654ff0e9816 */ /* 0x000fe2000000000e */
[----:B----4-:R-:W-:Y:S01]  /*9540*/  FADD.FTZ R51, R153, R24 ;  /* 0x0000001899337221 */ /* 0x010fe20000010000 */
[----:B------:R3:W-:Y:S06]  /*9550*/  BAR.ARV R175, 0x100 ;  /* 0x000400af0000751d */ /* 0x0007ec0000002000 */
[----:B------:R-:W4:Y:S01]  /*9560*/  MUFU.EX2 R42, R42 ;  /* 0x0000002a002a7308 */ /* 0x000f220000000800 */
[----:B0-----:R-:W-:Y:S01]  /*9570*/  FADD.FTZ R28, R156, R53 ;  /* 0x000000359c1c7221 */ /* 0x001fe20000010000 */
[----:B-1----:R-:W-:Y:S01]  /*9580*/  FADD.FTZ R24, R38, R51 ;  /* 0x0000003326187221 */ /* 0x002fe20000010000 */
[----:B------:R4:W-:Y:S01]  /*9590*/  @!P1 SYNCS.ARRIVE.TRANS64.RED.A1T0 RZ, [R14+URZ], RZ ;  /* 0x000000ff0eff99a7 */ /* 0x0009e2000810043f */
[C---:B------:R-:W-:Y:S01]  /*95a0*/  F2FP.BF16.F32.PACK_AB R156, R37.reuse, R156 ;  /* 0x0000009c259c723e */ /* 0x040fe200000010ff */
[----:B------:R-:W-:Y:S01]  /*95b0*/  FADD.FTZ R53, R37, R28 ;  /* 0x0000001c25357221 */ /* 0x000fe20000010000 */
[----:B------:R-:W-:-:S02]  /*95c0*/  F2FP.BF16.F32.PACK_AB R153, R153, R34 ;  /* 0x000000229999723e */ /* 0x000fc400000010ff */
[----:B------:R-:W0:Y:S01]  /*95d0*/  MUFU.EX2 R157, R32 ;  /* 0x00000020009d7308 */ /* 0x000e220000000800 */
[----:B------:R-:W-:Y:S01]  /*95e0*/  FADD.FTZ R28, R90, R53 ;  /* 0x000000355a1c7221 */ /* 0x000fe20000010000 */
[C---:B--2---:R-:W-:Y:S01]  /*95f0*/  FADD.FTZ R51, R155.reuse, R24 ;  /* 0x000000189b337221 */ /* 0x044fe20000010000 */
[----:B------:R-:W-:Y:S02]  /*9600*/  F2FP.BF16.F32.PACK_AB R155, R155, R38 ;  /* 0x000000269b9b723e */ /* 0x000fe400000010ff */
[----:B------:R-:W-:-:S03]  /*9610*/  FADD.FTZ R53, R39, R28 ;  /* 0x0000001c27357221 */ /* 0x000fc60000010000 */
[----:B------:R-:W1:Y:S01]  /*9620*/  MUFU.EX2 R46, R46 ;  /* 0x0000002e002e7308 */ /* 0x000e620000000800 */
[----:B----4-:R-:W-:Y:S01]  /*9630*/  FADD.FTZ R14, R42, R51 ;  /* 0x000000332a0e7221 */ /* 0x010fe20000010000 */
[----:B------:R-:W-:-:S04]  /*9640*/  FADD.FTZ R24, R94, R53 ;  /* 0x000000355e187221 */ /* 0x000fc80000010000 */
[----:B------:R-:W-:Y:S02]  /*9650*/  FADD.FTZ R53, R41, R24 ;  /* 0x0000001829357221 */ /* 0x000fe40000010000 */
[----:B------:R-:W2:Y:S01]  /*9660*/  MUFU.EX2 R159, R36 ;  /* 0x00000024009f7308 */ /* 0x000ea20000000800 */
[C---:B0-----:R-:W-:Y:S01]  /*9670*/  FADD.FTZ R51, R157.reuse, R14 ;  /* 0x0000000e9d337221 */ /* 0x041fe20000010000 */
[----:B------:R-:W-:Y:S01]  /*9680*/  FADD.FTZ R24, R52, R53 ;  /* 0x0000003534187221 */ /* 0x000fe20000010000 */
[----:B------:R-:W-:-:S03]  /*9690*/  F2FP.BF16.F32.PACK_AB R157, R157, R42 ;  /* 0x0000002a9d9d723e */ /* 0x000fc600000010ff */
[----:B------:R-:W-:Y:S02]  /*96a0*/  FADD.FTZ R53, R43, R24 ;  /* 0x000000182b357221 */ /* 0x000fe40000010000 */
[----:B------:R-:W0:Y:S01]  /*96b0*/  MUFU.EX2 R50, R50 ;  /* 0x0000003200327308 */ /* 0x000e220000000800 */
[----:B-1----:R-:W-:Y:S01]  /*96c0*/  FADD.FTZ R14, R46, R51 ;  /* 0x000000332e0e7221 */ /* 0x002fe20000010000 */
[----:B------:R-:W-:-:S04]  /*96d0*/  FADD.FTZ R24, R56, R53 ;  /* 0x0000003538187221 */ /* 0x000fc80000010000 */
[----:B------:R-:W-:Y:S02]  /*96e0*/  FADD.FTZ R25, R45, R24 ;  /* 0x000000182d197221 */ /* 0x000fe40000010000 */
[----:B------:R-:W1:Y:S01]  /*96f0*/  MUFU.EX2 R161, R40 ;  /* 0x0000002800a17308 */ /* 0x000e620000000800 */
[C---:B--2---:R-:W-:Y:S01]  /*9700*/  FADD.FTZ R51, R159.reuse, R14 ;  /* 0x0000000e9f337221 */ /* 0x044fe20000010000 */
[----:B------:R-:W-:Y:S01]  /*9710*/  FADD.FTZ R24, R60, R25 ;  /* 0x000000193c187221 */ /* 0x000fe20000010000 */
[----:B------:R-:W-:-:S05]  /*9720*/  F2FP.BF16.F32.PACK_AB R159, R159, R46 ;  /* 0x0000002e9f9f723e */ /* 0x000fca00000010ff */
        /* <DEDUP_REMOVED lines=11> */
[C---:B-1----:R-:W-:Y:S01]  /*97e0*/  FADD.FTZ R25, R47.reuse, R24 ;  /* 0x000000182f197221 */ /* 0x042fe20000010000 */
[----:B------:R-:W-:-:S06]  /*97f0*/  F2FP.BF16.F32.PACK_AB R166, R47, R60 ;  /* 0x0000003c2fa6723e */ /* 0x000fcc00000010ff */
[----:B------:R-:W1:Y:S01]  /*9800*/  MUFU.EX2 R165, R48 ;  /* 0x0000003000a57308 */ /* 0x000e620000000800 */
[----:B--2---:R-:W-:-:S07]  /*9810*/  FADD.FTZ R14, R58, R13 ;  /* 0x0000000d3a0e7221 */ /* 0x004fce0000010000 */
[----:B------:R-:W2:Y:S01]  /*9820*/  MUFU.EX2 R33, R106 ;  /* 0x0000006a00217308 */ /* 0x000ea20000000800 */
[----:B0-----:R-:W-:-:S07]  /*9830*/  FADD.FTZ R24, R104, R25 ;  /* 0x0000001968187221 */ /* 0x001fce0000010000 */
[----:B------:R-:W0:Y:S01]  /*9840*/  MUFU.EX2 R62, R62 ;  /* 0x0000003e003e7308 */ /* 0x000e220000000800 */
[C---:B-1----:R-:W-:Y:S01]  /*9850*/  FADD.FTZ R13, R165.reuse, R14 ;  /* 0x0000000ea50d7221 */ /* 0x042fe20000010000 */
[----:B------:R-:W-:-:S06]  /*9860*/  F2FP.BF16.F32.PACK_AB R165, R165, R58 ;  /* 0x0000003aa5a5723e */ /* 0x000fcc00000010ff */
[----:B------:R-:W1:Y:S01]  /*9870*/  MUFU.EX2 R108, R108 ;  /* 0x0000006c006c7308 */ /* 0x000e620000000800 */
[C---:B--2---:R-:W-:Y:S01]  /*9880*/  FADD.FTZ R25, R33.reuse, R24 ;  /* 0x0000001821197221 */ /* 0x044fe20000010000 */
[----:B------:R-:W-:-:S06]  /*9890*/  F2FP.BF16.F32.PACK_AB R168, R33, R104 ;  /* 0x0000006821a8723e */ /* 0x000fcc00000010ff */
[----:B------:R-:W2:Y:S01]  /*98a0*/  MUFU.EX2 R167, R64 ;  /* 0x0000004000a77308 */ /* 0x000ea20000000800 */
[----:B0-----:R-:W-:-:S07]  /*98b0*/  FADD.FTZ R14, R62, R13 ;  /* 0x0000000d3e0e7221 */ /* 0x001fce0000010000 */
        /* <DEDUP_REMOVED lines=11> */
[----:B--2---:R-:W-:Y:S01]  /*9970*/  FADD.FTZ R14, R70, R25 ;  /* 0x00000019460e7221 */ /* 0x004fe20000010000 */
[C---:B0-----:R-:W-:Y:S01]  /*9980*/  FADD.FTZ R13, R35.reuse, R24 ;  /* 0x00000018230d7221 */ /* 0x041fe20000010000 */
[----:B------:R-:W-:Y:S02]  /*9990*/  F2FP.BF16.F32.PACK_AB R170, R35, R108 ;  /* 0x0000006c23aa723e */ /* 0x000fe400000010ff */
[C---:B-1----:R-:W-:Y:S01]  /*99a0*/  FADD.FTZ R14, R49.reuse, R14 ;  /* 0x0000000e310e7221 */ /* 0x042fe20000010000 */
[----:B------:R-:W-:Y:S01]  /*99b0*/  F2FP.BF16.F32.PACK_AB R171, R49, R70 ;  /* 0x0000004631ab723e */ /* 0x000fe200000010ff */
[----:B---3--:R-:W-:Y:S06]  /*99c0*/  @!P0 BRA `(.L_x_713) ;  /* 0x0000000000048947 */ /* 0x008fec0003800000 */
[----:B------:R-:W-:Y:S01]  /*99d0*/  BPT.TRAP 0x1 ;  /* 0x000000040000795c */ /* 0x000fe20000300000 */
.L_x_713:
[----:B------:R0:W1:Y:S01]  /*99e0*/  SYNCS.PHASECHK.TRANS64.TRYWAIT P2, [R20+URZ+0x22850], R15 ;  /* 0x0228500f140075a7 */ /* 0x000062000804017f */
[----:B------:R-:W-:Y:S05]  /*99f0*/  @!P0 BRA `(.L_x_714) ;  /* 0x0000000000048947 */ /* 0x000fea0003800000 */
[----:B------:R-:W-:Y:S01]  /*9a00*/  BPT.TRAP 0x1 ;  /* 0x000000040000795c */ /* 0x000fe20000300000 */
.L_x_714:
[----:B------:R-:W-:Y:S04]  /*9a10*/  BSSY B0, `(.L_x_715) ;  /* 0x0000004000007945 */ /* 0x000fe80003800000 */
[----:B-1----:R-:W-:Y:S05]  /*9a20*/  @P2 BRA `(.L_x_716) ;  /* 0x0000000000082947 */ /* 0x002fea0003800000 */
[----:B------:R-:W1:Y:S02]  /*9a30*/  SYNCS.PHASECHK.TRANS64.TRYWAIT P2, [R20+URZ+0x22850], R15 ;  /* 0x0228500f140075a7 */ /* 0x000e64000804017f */
[----:B-1----:R-:W-:Y:S05]  /*9a40*/  @!P2 BRA `(.L_x_717) ;  /* 0x000000d4008ca947 */ /* 0x002fea0003800000 */
.L_x_716:
[----:B------:R-:W-:Y:S05]  /*9a50*/  BSYNC B0 ;  /* 0x0000000000007941 */ /* 0x000fea0003800000 */
.L_x_715:
[----:B------:R-:W-:Y:S05]  /*9a60*/  WARPSYNC.ALL ;  /* 0x0000000000007948 */ /* 0x000fea0003800000 */
[----:B01----:R-:W-:Y:S01]  /*9a70*/  VIADD R15, R18, 0x400 ;  /* 0x00000400120f7836 */ /* 0x003fe20000000000 */
[----:B------:R0:W-:Y:S01]  /*9a80*/  BAR.SYNC.DEFER_BLOCKING R21, 0x100 ;  /* 0x000400150000751d */ /* 0x0001e20000010000 */
[----:B------:R-:W-:Y:S01]  /*9a90*/  IMAD.MOV.U32 R179, RZ, RZ, 0x40000040 ;  /* 0x40000040ffb37424 */ /* 0x000fe200078e00ff */
[----:B------:R-:W-:Y:S01]  /*9aa0*/  ISETP.GE.AND P2, PT, R172, 0x61, PT ;  /* 0x00000061ac00780c */ /* 0x000fe20003f46270 */
[----:B------:R-:W-:Y:S01]  /*9ab0*/  IMAD.MOV.U32 R181, RZ, RZ, 0x40000040 ;  /* 0x40000040ffb57424 */ /* 0x000fe200078e00ff */
[----:B------:R-:W-:Y:S01]  /*9ac0*/  SHF.R.U32.HI R15, RZ, 0x4, R15 ;  /* 0x00000004ff0f7819 */ /* 0x000fe2000001160f */
[----:B------:R-:W-:Y:S01]  /*9ad0*/  @!P1 VIADD R20, R20, 0x22860 ;  /* 0x0002286014149836 */ /* 0x000fe20000000000 */
[----:B------:R-:W-:Y:S01]  /*9ae0*/  R2UR UR7, R179 ;  /* 0x00000000b30772ca */ /* 0x000fe200000e0000 */
[----:B------:R-:W-:Y:S01]  /*9af0*/  IMAD.MOV.U32 R179, RZ, RZ, 0x40000040 ;  /* 0x40000040ffb37424 */ /* 0x000fe200078e00ff */
[----:B------:R-:W-:Y:S01]  /*9b00*/  LOP3.LUT R15, R15, 0x3fff, RZ, 0xc0, !PT ;  /* 0x00003fff0f0f7812 */ /* 0x000fe200078ec0ff */
[----:B------:R-:W-:Y:S01]  /*9b10*/  ULDC UR42, c[0x0][0x988] ;  /* 0x00026200002a7ab9 */ /* 0x000fe20000000800 */
[----:B------:R-:W-:-:S02]  /*9b20*/  @!P1 PRMT R20, RZ, 0x654, R20 ;  /* 0x00000654ff149816 */ /* 0x000fc40000000014 */
[----:B------:R-:W-:-:S05]  /*9b30*/  LOP3.LUT R15, R15, 0x3000000, RZ, 0xfc, !PT ;  /* 0x030000000f0f7812 */ /* 0x000fca00078efcff */
[----:B------:R-:W-:-:S04]  /*9b40*/  IMAD R178, R200, 0xc00, R15 ;  /* 0x00000c00c8b27824 */ /* 0x000fc800078e020f */
[C---:B------:R-:W-:Y:S01]  /*9b50*/  VIADD R180, R178.reuse, 0x80 ;  /* 0x00000080b2b47836 */ /* 0x040fe20000000000 */
[----:B------:R-:W-:Y:S01]  /*9b60*/  R2UR UR6, R178 ;  /* 0x00000000b20672ca */ /* 0x000fe200000e0000 */
[----:B------:R-:W-:-:S12]  /*9b70*/  WARPGROUP.ARRIVE ;  /* 0x00000000000079c5 */ /* 0x000fd80000000000 */
[----:B------:R-:W-:Y:S01]  /*9b80*/  HGMMA.64x256x16.F32.BF16 R24, R204, gdesc[UR4].tnspB, RZ, !UPT, gsb0 ;  /* 0x43e00004cc187df0 */ /* 0x000fe2000c0018ff */
[----:B------:R-:W-:Y:S02]  /*9b90*/  R2UR UR6, R180 ;  /* 0x00000000b40672ca */ /* 0x000fe400000e0000 */
[----:B------:R-:W-:Y:S01]  /*9ba0*/  R2UR UR7, R181 ;  /* 0x00000000b50772ca */ /* 0x000fe200000e0000 */
[----:B------:R-:W-:Y:S02]  /*9bb0*/  WARPGROUP.DEPBAR.LE gsb0, 0x0 ;  /* 0x00008000000079c5 */ /* 0x000fe40000010000 */
[----:B------:R-:W-:-:S15]  /*9bc0*/  WARPGROUP.ARRIVE ;  /* 0x00000000000079c5 */ /* 0x000fde0000000000 */
[----:B------:R-:W-:-:S07]  /*9bd0*/  NOP ;  /* 0x0000000000007918 */ /* 0x000fce0000000000 */
[----:B------:R-:W-:Y:S03]  /*9be0*/  HGMMA.64x256x16.F32.BF16 R24, R152, gdesc[UR4].tnspB, R24, gsb0 ;  /* 0x43e0000498187df0 */ /* 0x000fe60008001818 */
[----:B------:R-:W-:Y:S02]  /*9bf0*/  WARPGROUP.DEPBAR.LE gsb0, 0x0 ;  /* 0x00008000000079c5 */ /* 0x000fe40000010000 */
[----:B------:R-:W-:Y:S01]  /*9c00*/  VIADD R152, R178, 0x100 ;  /* 0x00000100b2987836 */ /* 0x000fe20000000000 */
[----:B------:R-:W-:Y:S01]  /*9c10*/  WARPGROUP.ARRIVE ;  /* 0x00000000000079c5 */ /* 0x000fe20000000000 */
[----:B------:R-:W-:-:S03]  /*9c20*/  IMAD.MOV.U32 R153, RZ, RZ, 0x40000040 ;  /* 0x40000040ff997424 */ /* 0x000fc600078e00ff */
[----:B------:R-:W-:Y:S01]  /*9c30*/  R2UR UR6, R152 ;  /* 0x00000000980672ca */ /* 0x000fe200000e0000 */
[----:B------:R-:W-:Y:S01]  /*9c40*/  VIADD R152, R178, 0x180 ;  /* 0x00000180b2987836 */ /* 0x000fe20000000000 */
[----:B------:R-:W-:Y:S01]  /*9c50*/  R2UR UR7, R153 ;  /* 0x00000000990772ca */ /* 0x000fe200000e0000 */
[----:B------:R-:W-:-:S15]  /*9c60*/  IMAD.MOV.U32 R153, RZ, RZ, 0x40000040 ;  /* 0x40000040ff997424 */ /* 0x000fde00078e00ff */
[----:B------:R-:W-:Y:S01]  /*9c70*/  HGMMA.64x256x16.F32.BF16 R24, R156, gdesc[UR4].tnspB, R24, gsb0 ;  /* 0x43e000049c187df0 */ /* 0x000fe20008001818 */
[----:B------:R-:W-:Y:S01]  /*9c80*/  R2UR UR6, R152 ;  /* 0x00000000980672ca */ /* 0x000fe200000e0000 */
[C---:B------:R-:W-:Y:S01]  /*9c90*/  VIADD R152, R178.reuse, 0x200 ;  /* 0x00000200b2987836 */ /* 0x040fe20000000000 */
[----:B------:R-:W-:Y:S01]  /*9ca0*/  R2UR UR7, R153 ;  /* 0x00000000990772ca */ /* 0x000fe200000e0000 */
[----:B------:R-:W-:Y:S02]  /*9cb0*/  IMAD.MOV.U32 R153, RZ, RZ, 0x40000040 ;  /* 0x40000040ff997424 */ /* 0x000fe400078e00ff */
[----:B------:R-:W-:Y:S01]  /*9cc0*/  VIADD R178, R178, 0x280 ;  /* 0x00000280b2b27836 */ /* 0x000fe20000000000 */
[----:B------:R-:W-:Y:S02]  /*9cd0*/  WARPGROUP.DEPBAR.LE gsb0, 0x0 ;  /* 0x00008000000079c5 */ /* 0x000fe40000010000 */
[----:B------:R-:W-:-:S15]  /*9ce0*/  WARPGROUP.ARRIVE ;  /* 0x00000000000079c5 */ /* 0x000fde0000000000 */
[----:B------:R-:W-:-:S04]  /*9cf0*/  NOP ;  /* 0x0000000000007918 */ /* 0x000fc80000000000 */
[----:B------:R-:W-:Y:S01]  /*9d00*/  HGMMA.64x256x16.F32.BF16 R24, R160, gdesc[UR4].tnspB, R24, gsb0 ;  /* 0x43e00004a0187df0 */ /* 0x000fe20008001818 */
[----:B------:R-:W-:Y:S02]  /*9d10*/  R2UR UR6, R152 ;  /* 0x00000000980672ca */ /* 0x000fe400000e0000 */
[----:B------:R-:W-:Y:S01]  /*9d20*/  R2UR UR7, R153 ;  /* 0x00000000990772ca */ /* 0x000fe200000e0000 */
[----:B------:R-:W-:Y:S02]  /*9d30*/  WARPGROUP.DEPBAR.LE gsb0, 0x0 ;  /* 0x00008000000079c5 */ /* 0x000fe40000010000 */
[----:B------:R-:W-:-:S15]  /*9d40*/  WARPGROUP.ARRIVE ;  /* 0x00000000000079c5 */ /* 0x000fde0000000000 */
[----:B------:R-:W-:-:S07]  /*9d50*/  NOP ;  /* 0x0000000000007918 */ /* 0x000fce0000000000 */
[----:B------:R-:W-:Y:S01]  /*9d60*/  HGMMA.64x256x16.F32.BF16 R24, R164, gdesc[UR4].tnspB, R24, gsb0 ;  /* 0x43e00004a4187df0 */ /* 0x000fe20008001818 */
[----:B------:R-:W-:Y:S02]  /*9d70*/  R2UR UR6, R178 ;  /* 0x00000000b20672ca */ /* 0x000fe400000e0000 */
[----:B------:R-:W-:Y:S01]  /*9d80*/  R2UR UR7, R179 ;  /* 0x00000000b30772ca */ /* 0x000fe200000e0000 */
[----:B------:R-:W-:Y:S02]  /*9d90*/  WARPGROUP.DEPBAR.LE gsb0, 0x0 ;  /* 0x00008000000079c5 */ /* 0x000fe40000010000 */
[----:B------:R-:W-:-:S15]  /*9da0*/  WARPGROUP.ARRIVE ;  /* 0x00000000000079c5 */ /* 0x000fde0000000000 */
[----:B------:R-:W-:-:S07]  /*9db0*/  NOP ;  /* 0x0000000000007918 */ /* 0x000fce0000000000 */
[----:B------:R-:W-:Y:S03]  /*9dc0*/  HGMMA.64x256x16.F32.BF16 R24, R168, gdesc[UR4].tnspB, R24, gsb0 ;  /* 0x43e00004a8187df0 */ /* 0x000fe60008001818 */
[----:B------:R-:W-:Y:S02]  /*9dd0*/  WARPGROUP.DEPBAR.LE gsb0, 0x0 ;  /* 0x00008000000079c5 */ /* 0x000fe40000010000 */
[----:B------:R0:W-:Y:S01]  /*9de0*/  @!P1 SYNCS.ARRIVE.TRANS64.RED.A1T0 RZ, [R20+URZ], RZ ;  /* 0x000000ff14ff99a7 */ /* 0x0001e2000810043f */
[----:B------:R-:W-:Y:S05]  /*9df0*/  @!P2 BRA `(.L_x_718) ;  /* 0x0000001c00b4a947 */ /* 0x000fea0003800000 */
[----:B0-----:R-:W-:Y:S02]  /*9e00*/  VIADD R20, R173, 0xfffffffe ;  /* 0xfffffffead147836 */ /* 0x001fe40000000000 */
[----:B------:R-:W-:Y:S02]  /*9e10*/  IMAD.MOV.U32 R205, RZ, RZ, R176 ;  /* 0x000000ffffcd7224 */ /* 0x000fe400078e00b0 */
[----:B------:R-:W-:-:S07]  /*9e20*/  IMAD.MOV.U32 R206, RZ, RZ, R12 ;  /* 0x000000ffffce7224 */ /* 0x000fce00078e000c */
.L_x_728:
[----:B------:R-:W-:Y:S01]  /*9e30*/  VIADD R200, R200, 0x1 ;  /* 0x00000001c8c87836 */ /* 0x000fe20000000000 */
[----:B------:R-:W-:Y:S05]  /*9e40*/  YIELD ;  /* 0x0000000000007946 */ /* 0x000fea0003800000 */
[----:B------:R-:W-:Y:S02]  /*9e50*/  ISETP.NE.AND P3, PT, R200, 0x2, PT ;  /* 0x00000002c800780c */ /* 0x000fe40003f65270 */
[C---:B------:R-:W-:Y:S01]  /*9e60*/  ISETP.GT.AND P2, PT, R20.reuse, RZ, PT ;  /* 0x000000ff1400720c */ /* 0x040fe20003f44270 */
[----:B------:R-:W-:Y:S01]  /*9e70*/  VIADD R20, R20, 0xffffffff ;  /* 0xffffffff14147836 */ /* 0x000fe20000000000 */
[----:B------:R-:W-:-:S02]  /*9e80*/  SEL R3, RZ, 0x1, P3 ;  /* 0x00000001ff037807 */ /* 0x000fc40001800000 */
[----:B------:R-:W-:Y:S02]  /*9e90*/  SEL R200, R200, RZ, P3 ;  /* 0x000000ffc8c87207 */ /* 0x000fe40001800000 */
[----:B------:R-:W-:Y:S01]  /*9ea0*/  LOP3.LUT R208, R208, R3, RZ, 0x3c, !PT ;  /* 0x00000003d0d07212 */ /* 0x000fe200078e3cff */
[----:B-1----:R-:W-:Y:S06]  /*9eb0*/  @!P0 BRA `(.L_x_719) ;  /* 0x0000000000048947 */ /* 0x002fec0003800000 */
[----:B------:R-:W-:Y:S01]  /*9ec0*/  BPT.TRAP 0x1 ;  /* 0x000000040000795c */ /* 0x000fe20000300000 */
.L_x_719:
[----:B------:R-:W-:Y:S01]  /*9ed0*/  IMAD R21, R200, 0x8, R18 ;  /* 0x00000008c8157824 */ /* 0x000fe200078e0212 */
[----:B------:R-:W-:-:S04]  /*9ee0*/  SHF.L.U32 R217, R208, 0x1f, RZ ;  /* 0x0000001fd0d97819 */ /* 0x000fc800000006ff */
[----:B------:R0:W1:Y:S01]  /*9ef0*/  SYNCS.PHASECHK.TRANS64.TRYWAIT P3, [R21+URZ+0x22830], R217 ;  /* 0x022830d9150075a7 */ /* 0x000062000806017f */
[----:B------:R-:W-:Y:S05]  /*9f00*/  @!P0 BRA `(.L_x_720) ;  /* 0x0000000000048947 */ /* 0x000fea0003800000 */
[----:B------:R-:W-:Y:S01]  /*9f10*/  BPT.TRAP 0x1 ;  /* 0x000000040000795c */ /* 0x000fe20000300000 */
.L_x_720:
[----:B------:R-:W-:Y:S02]  /*9f20*/  IMAD R156, R200, 0x300, R0 ;  /* 0x00000300c89c7824 */ /* 0x000fe400078e0200 */
[----:B------:R-:W-:Y:S01]  /*9f30*/  IMAD.MOV.U32 R157, RZ, RZ, 0x40000040 ;  /* 0x40000040ff9d7424 */ /* 0x000fe200078e00ff */
[----:B-1----:R-:W-:Y:S06]  /*9f40*/  @P3 BRA `(.L_x_721) ;  /* 0x0000000000083947 */ /* 0x002fec0003800000 */
[----:B------:R-:W1:Y:S02]  /*9f50*/  SYNCS.PHASECHK.TRANS64.TRYWAIT P3, [R21+URZ+0x22830], R217 ;  /* 0x022830d9150075a7 */ /* 0x000e64000806017f */
[----:B-1----:R-:W-:Y:S05]  /*9f60*/  @!P3 BRA `(.L_x_722) ;  /* 0x000000d00058b947 */ /* 0x002fea0003800000 */
.L_x_721:
[----:B------:R-:W-:Y:S05]  /*9f70*/  WARPSYNC.ALL ;  /* 0x0000000000007948 */ /* 0x000fea0003800000 */
[C---:B------:R-:W-:Y:S01]  /*9f80*/  R2UR UR6, R156.reuse ;  /* 0x000000009c0672ca */ /* 0x040fe200000e0000 */
[C---:B------:R-:W-:Y:S01]  /*9f90*/  VIADD R154, R156.reuse, 0x2 ;  /* 0x000000029c9a7836 */ /* 0x040fe20000000000 */
[----:B------:R-:W-:Y:S01]  /*9fa0*/  R2UR UR7, R157 ;  /* 0x000000009d0772ca */ /* 0x000fe200000e0000 */
[----:B------:R-:W-:Y:S01]  /*9fb0*/  VIADD R152, R156, 0x4 ;  /* 0x000000049c987836 */ /* 0x000fe20000000000 */
[----:B------:R-:W-:Y:S01]  /*9fc0*/  R2UR UR4, R4 ;  /* 0x00000000040472ca */ /* 0x000fe200000e0000 */
[----:B------:R-:W-:Y:S01]  /*9fd0*/  VIADD R156, R156, 0x6 ;  /* 0x000000069c9c7836 */ /* 0x000fe20000000000 */
[----:B------:R-:W-:Y:S01]  /*9fe0*/  R2UR UR5, R5 ;  /* 0x00000000050572ca */ /* 0x000fe200000e0000 */
[----:B------:R-:W-:Y:S01]  /*9ff0*/  IMAD.MOV.U32 R155, RZ, RZ, 0x40000040 ;  /* 0x40000040ff9b7424 */ /* 0x000fe200078e00ff */
[----:B------:R-:W-:Y:S01]  /*a000*/  R2UR UR10, R154 ;  /* 0x000000009a0a72ca */ /* 0x000fe200000e0000 */
[----:B------:R-:W-:Y:S01]  /*a010*/  IMAD.MOV.U32 R153, RZ, RZ, 0x40000040 ;  /* 0x40000040ff997424 */ /* 0x000fe200078e00ff */
[----:B------:R-:W-:Y:S01]  /*a020*/  R2UR UR14, R152 ;  /* 0x00000000980e72ca */ /* 0x000fe200000e0000 */
[----:B------:R-:W-:Y:S01]  /*a030*/  IMAD.MOV.U32 R157, RZ, RZ, 0x40000040 ;  /* 0x40000040ff9d7424 */ /* 0x000fe200078e00ff */
[----:B------:R-:W-:-:S02]  /*a040*/  R2UR UR11, R155 ;  /* 0x000000009b0b72ca */ /* 0x000fc400000e0000 */
[----:B------:R-:W-:Y:S02]  /*a050*/  R2UR UR15, R153 ;  /* 0x00000000990f72ca */ /* 0x000fe400000e0000 */
[----:B------:R-:W-:Y:S02]  /*a060*/  R2UR UR18, R156 ;  /* 0x000000009c1272ca */ /* 0x000fe400000e0000 */
[----:B------:R-:W-:Y:S02]  /*a070*/  R2UR UR19, R157 ;  /* 0x000000009d1372ca */ /* 0x000fe400000e0000 */
[----:B------:R-:W-:Y:S01]  /*a080*/  WARPGROUP.ARRIVE ;  /* 0x00000000000079c5 */ /* 0x000fe20000000000 */
[----:B------:R-:W-:Y:S02]  /*a090*/  R2UR UR8, R10 ;  /* 0x000000000a0872ca */ /* 0x000fe400000e0000 */
[----:B------:R-:W-:Y:S02]  /*a0a0*/  R2UR UR9, R11 ;  /* 0x000000000b0972ca */ /* 0x000fe400000e0000 */
[----:B------:R-:W-:Y:S01]  /*a0b0*/  R2UR UR12, R8 ;  /* 0x00000000080c72ca */ /* 0x000fe200000e0000 */
[----:B------:R-:W-:Y:S01]  /*a0c0*/  HGMMA.64x96x16.F32.BF16 R152, gdesc[UR4], RZ, !UPT, gsb0 ;  /* 0x01600000049879f0 */ /* 0x000fe2000c0018ff */
[----:B------:R-:W-:-:S02]  /*a0d0*/  R2UR UR13, R9 ;  /* 0x00000000090d72ca */ /* 0x000fc400000e0000 */
[----:B------:R-:W-:Y:S02]  /*a0e0*/  R2UR UR16, R6 ;  /* 0x00000000061072ca */ /* 0x000fe400000e0000 */
[----:B------:R-:W-:Y:S01]  /*a0f0*/  R2UR UR17, R7 ;  /* 0x00000000071172ca */ /* 0x000fe200000e0000 */
[----:B------:R-:W-:Y:S02]  /*a100*/  WARPGROUP.DEPBAR.LE gsb0, 0x0 ;  /* 0x00008000000079c5 */ /* 0x000fe40000010000 */
        /* <DEDUP_REMOVED lines=33> */
[----:B------:R-:W2:Y:S02]  /*a320*/  SHFL.BFLY PT, R12, R3, 0x2, 0x1f ;  /* 0x0c401f00030c7f89 */ /* 0x000ea400000e0000 */
[----:B--2---:R-:W-:-:S05]  /*a330*/  FMNMX.FTZ R12, R3, R12, !PT ;  /* 0x0000000c030c7209 */ /* 0x004fca0007810000 */
[----:B------:R-:W2:Y:S02]  /*a340*/  SHFL.BFLY PT, R3, R12, 0x1, 0x1f ;  /* 0x0c201f000c037f89 */ /* 0x000ea400000e0000 */
[----:B--2---:R-:W-:Y:S01]  /*a350*/  FMNMX.FTZ R12, R12, R3, !PT ;  /* 0x000000030c0c7209 */ /* 0x004fe20007810000 */
[----:B------:R-:W-:-:S04]  /*a360*/  IMAD.U32 R3, RZ, RZ, UR42 ;  /* 0x0000002aff037e24 */ /* 0x000fc8000f8e00ff */
[C---:B------:R-:W-:Y:S01]  /*a370*/  FMUL.FTZ R204, R12.reuse, R3 ;  /* 0x000000030ccc7220 */ /* 0x040fe20000410000 */
[----:B------:R-:W-:-:S03]  /*a380*/  FADD.FTZ R206, -R12, R206 ;  /* 0x000000ce0cce7221 */ /* 0x000fc60000010100 */
[-CC-:B------:R-:W-:Y:S01]  /*a390*/  FFMA.FTZ R152, R152, R3.reuse, -R204.reuse ;  /* 0x0000000398987223 */ /* 0x180fe200000108cc */
[-CC-:B------:R-:W-:Y:S01]  /*a3a0*/  FFMA.FTZ R153, R153, R3.reuse, -R204.reuse ;  /* 0x0000000399997223 */ /* 0x180fe200000108cc */
[-C--:B------:R-:W-:Y:S01]  /*a3b0*/  FMUL.FTZ R206, R206, R3.reuse ;  /* 0x00000003cece7220 */ /* 0x080fe20000410000 */
        /* <DEDUP_REMOVED lines=11> */
[----:B------:R-:W2:Y:S01]  /*a470*/  MUFU.EX2 R206, R206 ;  /* 0x000000ce00ce7308 */ /* 0x000ea20000000800 */
[-CC-:B------:R-:W-:Y:S01]  /*a480*/  FFMA.FTZ R176, R176, R3.reuse, -R204.reuse ;  /* 0x00000003b0b07223 */ /* 0x180fe200000108cc */
[-CC-:B------:R-:W-:Y:S01]  /*a490*/  FFMA.FTZ R177, R177, R3.reuse, -R204.reuse ;  /* 0x00000003b1b17223 */ /* 0x180fe200000108cc */
[-CC-:B------:R-:W-:Y:S01]  /*a4a0*/  FFMA.FTZ R180, R180, R3.reuse, -R204.reuse ;  /* 0x00000003b4b47223 */ /* 0x180fe200000108cc */
[-CC-:B------:R-:W-:Y:S01]  /*a4b0*/  FFMA.FTZ R181, R181, R3.reuse, -R204.reuse ;  /* 0x00000003b5b57223 */ /* 0x180fe200000108cc */
[-CC-:B------:R-:W-:Y:S01]  /*a4c0*/  FFMA.FTZ R184, R184, R3.reuse, -R204.reuse ;  /* 0x00000003b8b87223 */ /* 0x180fe200000108cc */
[-CC-:B------:R-:W-:Y:S01]  /*a4d0*/  FFMA.FTZ R185, R185, R3.reuse, -R204.reuse ;  /* 0x00000003b9b97223 */ /* 0x180fe200000108cc */
[-CC-:B------:R-:W-:Y:S01]  /*a4e0*/  FFMA.FTZ R188, R188, R3.reuse, -R204.reuse ;  /* 0x00000003bcbc7223 */ /* 0x180fe200000108cc */
[----:B------:R-:W3:Y:S01]  /*a4f0*/  MUFU.EX2 R153, R153 ;  /* 0x0000009900997308 */ /* 0x000ee20000000800 */
[-CC-:B------:R-:W-:Y:S01]  /*a500*/  FFMA.FTZ R189, R189, R3.reuse, -R204.reuse ;  /* 0x00000003bdbd7223 */ /* 0x180fe200000108cc */
[-CC-:B------:R-:W-:Y:S01]  /*a510*/  FFMA.FTZ R192, R192, R3.reuse, -R204.reuse ;  /* 0x00000003c0c07223 */ /* 0x180fe200000108cc */
[-CC-:B------:R-:W-:Y:S01]  /*a520*/  FFMA.FTZ R193, R193, R3.reuse, -R204.reuse ;  /* 0x00000003c1c17223 */ /* 0x180fe200000108cc */
[-CC-:B------:R-:W-:Y:S01]  /*a530*/  FFMA.FTZ R196, R196, R3.reuse, -R204.reuse ;  /* 0x00000003c4c47223 */ /* 0x180fe200000108cc */
[----:B------:R-:W-:-:S03]  /*a540*/  FFMA.FTZ R197, R197, R3, -R204 ;  /* 0x00000003c5c57223 */ /* 0x000fc600000108cc */
[----:B------:R-:W4:Y:S01]  /*a550*/  MUFU.EX2 R156, R156 ;  /* 0x0000009c009c7308 */ /* 0x000f220000000800 */
[----:B--2---:R-:W-:Y:S01]  /*a560*/  FFMA.FTZ R13, R206, R13, R152 ;  /* 0x0000000dce0d7223 */ /* 0x004fe20000010098 */
[-C--:B------:R-:W-:Y:S01]  /*a570*/  FMUL.FTZ R24, R24, R206.reuse ;  /* 0x000000ce18187220 */ /* 0x080fe20000410000 */
[-C--:B------:R-:W-:Y:S01]  /*a580*/  FMUL.FTZ R25, R25, R206.reuse ;  /* 0x000000ce19197220 */ /* 0x080fe20000410000 */
[-C--:B------:R-:W-:Y:S01]  /*a590*/  FMUL.FTZ R28, R28, R206.reuse ;  /* 0x000000ce1c1c7220 */ /* 0x080fe20000410000 */
[-C--:B------:R-:W-:Y:S01]  /*a5a0*/  FMUL.FTZ R29, R29, R206.reuse ;  /* 0x000000ce1d1d7220 */ /* 0x080fe20000410000 */
[-C--:B------:R-:W-:Y:S01]  /*a5b0*/  FMUL.FTZ R32, R32, R206.reuse ;  /* 0x000000ce20207220 */ /* 0x080fe20000410000 */
[----:B------:R-:W-:Y:S01]  /*a5c0*/  FMUL.FTZ R33, R33, R206 ;  /* 0x000000ce21217220 */ /* 0x000fe20000410000 */
[----:B------:R-:W2:Y:S01]  /*a5d0*/  MUFU.EX2 R157, R157 ;  /* 0x0000009d009d7308 */ /* 0x000ea20000000800 */
[C---:B---3--:R-:W-:Y:S01]  /*a5e0*/  F2FP.BF16.F32.PACK_AB R204, R153.reuse, R152 ;  /* 0x0000009899cc723e */ /* 0x048fe200000010ff */
[----:B------:R-:W-:Y:S01]  /*a5f0*/  FADD.FTZ R13, R153, R13 ;  /* 0x0000000d990d7221 */ /* 0x000fe20000010000 */
[----:B------:R-:W-:Y:S01]  /*a600*/  FMNMX.FTZ R152, R154, R205, !PT ;  /* 0x000000cd9a987209 */ /* 0x000fe20007810000 */
[-C--:B------:R-:W-:Y:S01]  /*a610*/  FMUL.FTZ R36, R36, R206.reuse ;  /* 0x000000ce24247220 */ /* 0x080fe20000410000 */
[-C--:B------:R-:W-:Y:S01]  /*a620*/  FMUL.FTZ R37, R37, R206.reuse ;  /* 0x000000ce25257220 */ /* 0x080fe20000410000 */
[----:B------:R-:W-:Y:S01]  /*a630*/  FMUL.FTZ R40, R40, R206 ;  /* 0x000000ce28287220 */ /* 0x000fe20000410000 */
        /* <DEDUP_REMOVED lines=73> */
[----:B------:R-:W-:Y:S01]  /*aad0*/  FMUL.FTZ R149, R149, R206 ;  /* 0x000000ce95957220 */ /* 0x000fe20000410000 */
[----:B----4-:R-:W-:Y:S01]  /*aae0*/  FADD.FTZ R13, R156, R13 ;  /* 0x0000000d9c0d7221 */ /* 0x010fe20000010000 */
[C---:B--2---:R-:W-:Y:S01]  /*aaf0*/  F2FP.BF16.F32.PACK_AB R206, R157.reuse, R156 ;  /* 0x0000009c9dce723e */ /* 0x044fe200000010ff */
[----:B------:R-:W-:Y:S01]  /*ab00*/  MUFU.EX2 R161, R161 ;  /* 0x000000a100a17308 */ /* 0x000fe20000000800 */
[----:B------:R-:W-:Y:S01]  /*ab10*/  FMNMX.FTZ R152, R194, R152, !PT ;  /* 0x00000098c2987209 */ /* 0x000fe20007810000 */
[----:B------:R-:W-:-:S03]  /*ab20*/  FADD.FTZ R13, R157, R13 ;  /* 0x0000000d9d0d7221 */ /* 0x000fc60000010000 */
[----:B------:R-:W-:-:S03]  /*ab30*/  FMNMX.FTZ R152, R195, R152, !PT ;  /* 0x00000098c3987209 */ /* 0x000fc60007810000 */
[----:B------:R-:W-:Y:S01]  /*ab40*/  MUFU.EX2 R164, R164 ;  /* 0x000000a400a47308 */ /* 0x000fe20000000800 */
[----:B------:R-:W-:-:S04]  /*ab50*/  FMNMX.FTZ R152, R198, R152, !PT ;  /* 0x00000098c6987209 */ /* 0x000fc80007810000 */
[----:B------:R-:W-:-:S03]  /*ab60*/  FMNMX.FTZ R153, R199, R152, !PT ;  /* 0x00000098c7997209 */ /* 0x000fc60007810000 */
[----:B------:R-:W2:Y:S02]  /*ab70*/  MUFU.EX2 R152, R160 ;  /* 0x000000a000987308 */ /* 0x000ea40000000800 */
[----:B------:R-:W3:Y:S06]  /*ab80*/  SHFL.BFLY PT, R156, R153, 0x2, 0x1f ;  /* 0x0c401f00999c7f89 */ /* 0x000eec00000e0000 */
[----:B------:R-:W-:Y:S08]  /*ab90*/  MUFU.EX2 R160, R176 ;  /* 0x000000b000a07308 */ /* 0x000ff00000000800 */
[----:B------:R-:W4:Y:S01]  /*aba0*/  MUFU.EX2 R165, R165 ;  /* 0x000000a500a57308 */ /* 0x000f220000000800 */
[----:B--2---:R-:W-:Y:S01]  /*abb0*/  FADD.FTZ R13, R152, R13 ;  /* 0x0000000d980d7221 */ /* 0x004fe20000010000 */
[----:B------:R-:W-:-:S03]  /*abc0*/  F2FP.BF16.F32.PACK_AB R152, R161, R152 ;  /* 0x00000098a198723e */ /* 0x000fc600000010ff */
[----:B------:R-:W-:-:S03]  /*abd0*/  FADD.FTZ R13, R161, R13 ;  /* 0x0000000da10d7221 */ /* 0x000fc60000010000 */
[----:B------:R-:W-:Y:S01]  /*abe0*/  MUFU.EX2 R169, R169 ;  /* 0x000000a900a97308 */ /* 0x000fe20000000800 */
[----:B------:R-:W-:Y:S01]  /*abf0*/  FADD.FTZ R13, R164, R13 ;  /* 0x0000000da40d7221 */ /* 0x000fe20000010000 */
[----:B---3--:R-:W-:-:S05]  /*ac00*/  FMNMX.FTZ R153, R153, R156, !PT ;  /* 0x0000009c99997209 */ /* 0x008fca0007810000 */
[----:B------:R-:W2:Y:S01]  /*ac10*/  SHFL.BFLY PT, R157, R153, 0x1, 0x1f ;  /* 0x0c201f00999d7f89 */ /* 0x000ea200000e0000 */
[----:B------:R-:W3:Y:S01]  /*ac20*/  MUFU.EX2 R156, R168 ;  /* 0x000000a8009c7308 */ /* 0x000ee20000000800 */
[----:B----4-:R-:W-:-:S07]  /*ac30*/  FADD.FTZ R13, R165, R13 ;  /* 0x0000000da50d7221 */ /* 0x010fce0000010000 */
[----:B------:R-:W4:Y:S08]  /*ac40*/  MUFU.EX2 R172, R172 ;  /* 0x000000ac00ac7308 */ /* 0x000f300000000800 */
[----:B------:R-:W-:Y:S01]  /*ac50*/  MUFU.EX2 R173, R173 ;  /* 0x000000ad00ad7308 */ /* 0x000fe20000000800 */
[----:B---3--:R-:W-:Y:S01]  /*ac60*/  FADD.FTZ R13, R156, R13 ;  /* 0x0000000d9c0d7221 */ /* 0x008fe20000010000 */
[----:B------:R-:W-:-:S03]  /*ac70*/  F2FP.BF16.F32.PACK_AB R156, R169, R156 ;  /* 0x0000009ca99c723e */ /* 0x000fc600000010ff */
[----:B------:R-:W-:Y:S01]  /*ac80*/  FADD.FTZ R13, R169, R13 ;  /* 0x0000000da90d7221 */ /* 0x000fe20000010000 */
[----:B--2---:R-:W-:Y:S02]  /*ac90*/  FMNMX.FTZ R176, R153, R157, !PT ;  /* 0x0000009d99b07209 */ /* 0x004fe40007810000 */
[----:B------:R2:W-:Y:S01]  /*aca0*/  MUFU.EX2 R168, R192 ;  /* 0x000000c000a87308 */ /* 0x0005e20000000800 */
[----:B----4-:R-:W-:Y:S02]  /*acb0*/  FADD.FTZ R13, R172, R13 ;  /* 0x0000000dac0d7221 */ /* 0x010fe40000010000 */
[C---:B------:R-:W-:Y:S01]  /*acc0*/  FADD.FTZ R153, -R176.reuse, R205 ;  /* 0x000000cdb0997221 */ /* 0x040fe20000010100 */
[----:B------:R-:W-:-:S03]  /*acd0*/  FMUL.FTZ R226, R176, R3 ;  /* 0x00000003b0e27220 */ /* 0x000fc60000410000 */
[-C--:B------:R-:W-:Y:S01]  /*ace0*/  FMUL.FTZ R153, R153, R3.reuse ;  /* 0x0000000399997220 */ /* 0x080fe20000410000 */
        /* <DEDUP_REMOVED lines=8> */
[-CC-:B--2---:R-:W-:Y:S01]  /*ad70*/  FFMA.FTZ R192, R175, R3.reuse, -R226.reuse ;  /* 0x00000003afc07223 */ /* 0x184fe200000108e2 */
[-CC-:B------:R-:W-:Y:S01]  /*ad80*/  FFMA.FTZ R166, R166, R3.reuse, -R226.reuse ;  /* 0x00000003a6a67223 */ /* 0x180fe200000108e2 */
[----:B------:R-:W2:Y:S01]  /*ad90*/  S2R R175, SR_TID.X ;  /* 0x0000000000af7919 */ /* 0x000ea20000002100 */
[-CC-:B------:R-:W-:Y:S01]  /*ada0*/  FFMA.FTZ R167, R167, R3.reuse, -R226.reuse ;  /* 0x00000003a7a77223 */ /* 0x180fe200000108e2 */
[----:B------:R-:W3:Y:S01]  /*adb0*/  MUFU.EX2 R153, R153 ;  /* 0x0000009900997308 */ /* 0x000ee20000000800 */
        /* <DEDUP_REMOVED lines=14> */
[----:B------:R-:W-:Y:S01]  /*aea0*/  FFMA.FTZ R199, R199, R3, -R226 ;  /* 0x00000003c7c77223 */ /* 0x000fe200000108e2 */
[----:B------:R5:W0:Y:S01]  /*aeb0*/  MUFU.EX2 R207, R158 ;  /* 0x0000009e00cf7308 */ /* 0x000a220000000800 */
[----:B---3--:R-:W-:Y:S01]  /*aec0*/  FFMA.FTZ R14, R153, R14, R205 ;  /* 0x0000000e990e7223 */ /* 0x008fe200000100cd */
[----:B------:R-:W-:Y:S01]  /*aed0*/  FADD.FTZ R13, R173, R13 ;  /* 0x0000000dad0d7221 */ /* 0x000fe20000010000 */
[----:B------:R-:W-:-:S02]  /*aee0*/  @!P1 VIADD R154, R21, 0x22840 ;  /* 0x00022840159a9836 */ /* 0x000fc40000000000 */
[-C--:B------:R-:W-:Y:S01]  /*aef0*/  FMUL.FTZ R26, R26, R153.reuse ;  /* 0x000000991a1a7220 */ /* 0x080fe20000410000 */
[-C--:B------:R-:W-:Y:S01]  /*af00*/  FMUL.FTZ R27, R27, R153.reuse ;  /* 0x000000991b1b7220 */ /* 0x080fe20000410000 */
[----:B------:R-:W-:Y:S01]  /*af10*/  FADD.FTZ R13, R160, R13 ;  /* 0x0000000da00d7221 */ /* 0x000fe20000010000 */
[-C--:B------:R-:W-:Y:S01]  /*af20*/  FMUL.FTZ R30, R30, R153.reuse ;  /* 0x000000991e1e7220 */ /* 0x080fe20000410000 */
[----:B------:R-:W3:Y:S01]  /*af30*/  MUFU.EX2 R159, R159 ;  /* 0x0000009f009f7308 */ /* 0x000ee20000000800 */
[----:B----4-:R-:W-:Y:S01]  /*af40*/  FADD.FTZ R14, R155, R14 ;  /* 0x0000000e9b0e7221 */ /* 0x010fe20000010000 */
[----:B------:R-:W-:Y:S01]  /*af50*/  @!P1 PRMT R154, RZ, 0x654, R154 ;  /* 0x00000654ff9a9816 */ /* 0x000fe2000000009a */
[-C--:B------:R-:W-:Y:S01]  /*af60*/  FMUL.FTZ R31, R31, R153.reuse ;  /* 0x000000991f1f7220 */ /* 0x080fe20000410000 */
[----:B-----5:R-:W-:Y:S01]  /*af70*/  F2FP.BF16.F32.PACK_AB R158, R173, R172 ;  /* 0x000000acad9e723e */ /* 0x020fe200000010ff */
[-C--:B------:R-:W-:Y:S01]  /*af80*/  FMUL.FTZ R34, R34, R153.reuse ;  /* 0x0000009922227220 */ /* 0x080fe20000410000 */
[----:B--2---:R-:W-:Y:S01]  /*af90*/  SHF.R.U32.HI R175, RZ, 0x7, R175 ;  /* 0x00000007ffaf7819 */ /* 0x004fe200000116af */
[-C--:B------:R-:W-:Y:S01]  /*afa0*/  FMUL.FTZ R35, R35, R153.reuse ;  /* 0x0000009923237220 */ /* 0x080fe20000410000 */
[----:B------:R-:W-:Y:S01]  /*afb0*/  MUFU.EX2 R170, R197 ;  /* 0x000000c500aa7308 */ /* 0x000fe20000000800 */
[----:B0-----:R-:W-:Y:S01]  /*afc0*/  FADD.FTZ R14, R207, R14 ;  /* 0x0000000ecf0e7221 */ /* 0x001fe20000010000 */
[----:B------:R-:W-:Y:S01]  /*afd0*/  IADD3 R175, -R175, 0xb, RZ ;  /* 0x0000000bafaf7810 */ /* 0x000fe20007ffe1ff */
[-C--:B------:R-:W-:Y:S01]  /*afe0*/  FMUL.FTZ R38, R38, R153.reuse ;  /* 0x0000009926267220 */ /* 0x080fe20000410000 */
[-C--:B------:R-:W-:Y:S01]  /*aff0*/  FMUL.FTZ R39, R39, R153.reuse ;  /* 0x0000009927277220 */ /* 0x080fe20000410000 */
[-C--:B------:R-:W-:Y:S01]  /*b000*/  FMUL.FTZ R42, R42, R153.reuse ;  /* 0x000000992a2a7220 */ /* 0x080fe20000410000 */
[-C--:B------:R-:W-:Y:S01]  /*b010*/  FMUL.FTZ R43, R43, R153.reuse ;  /* 0x000000992b2b7220 */ /* 0x080fe20000410000 */
[----:B------:R0:W-:Y:S06]  /*b020*/  BAR.ARV R175, 0x100 ;  /* 0x000400af0000751d */ /* 0x0001ec0000002000 */
[----:B------:R-:W2:Y:S01]  /*b030*/  MUFU.EX2 R197, R162 ;  /* 0x000000a200c57308 */ /* 0x000ea20000000800 */
[----:B---3--:R-:W-:Y:S01]  /*b040*/  FADD.FTZ R14, R159, R14 ;  /* 0x0000000e9f0e7221 */ /* 0x008fe20000010000 */
[----:B------:R3:W-:Y:S01]  /*b050*/  @!P1 SYNCS.ARRIVE.TRANS64.RED.A1T0 RZ, [R154+URZ], RZ ;  /* 0x000000ff9aff99a7 */ /* 0x0007e2000810043f */
[-C--:B------:R-:W-:Y:S01]  /*b060*/  FMUL.FTZ R46, R46, R153.reuse ;  /* 0x000000992e2e7220 */ /* 0x080fe20000410000 */
[-C--:B------:R-:W-:Y:S01]  /*b070*/  FMUL.FTZ R47, R47, R153.reuse ;  /* 0x000000992f2f7220 */ /* 0x080fe20000410000 */
[-C--:B------:R-:W-:Y:S01]  /*b080*/  FMUL.FTZ R50, R50, R153.reuse ;  /* 0x0000009932327220 */ /* 0x080fe20000410000 */
[-C--:B------:R-:W-:Y:S01]  /*b090*/  FMUL.FTZ R51, R51, R153.reuse ;  /* 0x0000009933337220 */ /* 0x080fe20000410000 */
[-C--:B------:R-:W-:Y:S01]  /*b0a0*/  FMUL.FTZ R54, R54, R153.reuse ;  /* 0x0000009936367220 */ /* 0x080fe20000410000 */
[----:B------:R-:W4:Y:S01]  /*b0b0*/  MUFU.EX2 R163, R163 ;  /* 0x000000a300a37308 */ /* 0x000f220000000800 */
[-C--:B------:R-:W-:Y:S01]  /*b0c0*/  FMUL.FTZ R55, R55, R153.reuse ;  /* 0x0000009937377220 */ /* 0x080fe20000410000 */
[----:B---3--:R-:W-:Y:S01]  /*b0d0*/  F2FP.BF16.F32.PACK_AB R154, R165, R164 ;  /* 0x000000a4a59a723e */ /* 0x008fe200000010ff */
[-C--:B------:R-:W-:Y:S01]  /*b0e0*/  FMUL.FTZ R58, R58, R153.reuse ;  /* 0x000000993a3a7220 */ /* 0x080fe20000410000 */
[-C--:B------:R-:W-:Y:S01]  /*b0f0*/  FMUL.FTZ R59, R59, R153.reuse ;  /* 0x000000993b3b7220 */ /* 0x080fe20000410000 */
[-C--:B------:R-:W-:Y:S01]  /*b100*/  FMUL.FTZ R62, R62, R153.reuse ;  /* 0x000000993e3e7220 */ /* 0x080fe20000410000 */
[-C--:B------:R-:W-:Y:S01]  /*b110*/  FMUL.FTZ R63, R63, R153.reuse ;  /* 0x000000993f3f7220 */ /* 0x080fe20000410000 */
[-C--:B------:R-:W-:Y:S01]  /*b120*/  FMUL.FTZ R66, R66, R153.reuse ;  /* 0x0000009942427220 */ /* 0x080fe20000410000 */
[----:B------:R-:W3:Y:S01]  /*b130*/  MUFU.EX2 R177, R177 ;  /* 0x000000b100b17308 */ /* 0x000ee20000000800 */
        /* <DEDUP_REMOVED lines=8> */
[----:B----4-:R-:W-:Y:S01]  /*b1c0*/  FADD.FTZ R169, R163, R14 ;  /* 0x0000000ea3a97221 */ /* 0x010fe20000010000 */
[-C--:B------:R-:W-:Y:S01]  /*b1d0*/  FMUL.FTZ R79, R79, R153.reuse ;  /* 0x000000994f4f7220 */ /* 0x080fe20000410000 */
[-C--:B------:R-:W-:Y:S01]  /*b1e0*/  FMUL.FTZ R82, R82, R153.reuse ;  /* 0x0000009952527220 */ /* 0x080fe20000410000 */
[-C--:B------:R-:W-:Y:S01]  /*b1f0*/  FMUL.FTZ R83, R83, R153.reuse ;  /* 0x0000009953537220 */ /* 0x080fe20000410000 */
[-C--:B------:R-:W-:Y:S01]  /*b200*/  FMUL.FTZ R86, R86, R153.reuse ;  /* 0x0000009956567220 */ /* 0x080fe20000410000 */
[-C--:B------:R-:W-:Y:S01]  /*b210*/  FMUL.FTZ R87, R87, R153.reuse ;  /* 0x0000009957577220 */ /* 0x080fe20000410000 */
[-C--:B------:R-:W-:Y:S01]  /*b220*/  FMUL.FTZ R90, R90, R153.reuse ;  /* 0x000000995a5a7220 */ /* 0x080fe20000410000 */
[----:B------:R-:W4:Y:S01]  /*b230*/  MUFU.EX2 R180, R180 ;  /* 0x000000b400b47308 */ /* 0x000f220000000800 */
        /* <DEDUP_REMOVED lines=41> */
[----:B------:R-:W-:Y:S01]  /*b4d0*/  FMUL.FTZ R151, R151, R153 ;  /* 0x0000009997977220 */ /* 0x000fe20000410000 */
[----:B------:R-:W-:-:S02]  /*b4e0*/  F2FP.BF16.F32.PACK_AB R207, R159, R207 ;  /* 0x000000cf9fcf723e */ /* 0x000fc400000010ff */
[----:B------:R-:W-:Y:S02]  /*b4f0*/  F2FP.BF16.F32.PACK_AB R205, R155, R205 ;  /* 0x000000cd9bcd723e */ /* 0x000fe400000010ff */
[----:B------:R-:W-:Y:S01]  /*b500*/  F2FP.BF16.F32.PACK_AB R155, R167, R226 ;  /* 0x000000e2a79b723e */ /* 0x000fe200000010ff */
[----:B------:R-:W4:Y:S01]  /*b510*/  MUFU.EX2 R185, R185 ;  /* 0x000000b900b97308 */ /* 0x000f220000000800 */
[----:B---3--:R-:W-:Y:S01]  /*b520*/  FADD.FTZ R13, R184, R13 ;  /* 0x0000000db80d7221 */ /* 0x008fe20000010000 */
[----:B------:R-:W-:Y:S02]  /*b530*/  F2FP.BF16.F32.PACK_AB R160, R177, R160 ;  /* 0x000000a0b1a0723e */ /* 0x000fe400000010ff */
[----:B------:R-:W-:-:S04]  /*b540*/  F2FP.BF16.F32.PACK_AB R162, R181, R180 ;  /* 0x000000b4b5a2723e */ /* 0x000fc800000010ff */
[----:B------:R-:W3:Y:S01]  /*b550*/  MUFU.EX2 R174, R174 ;  /* 0x000000ae00ae7308 */ /* 0x000ee20000000800 */
[C---:B--2---:R-:W-:Y:S01]  /*b560*/  FADD.FTZ R169, R171.reuse, R14 ;  /* 0x0000000eaba97221 */ /* 0x044fe20000010000 */
[----:B------:R-:W-:-:S06]  /*b570*/  F2FP.BF16.F32.PACK_AB R157, R171, R157 ;  /* 0x0000009dab9d723e */ /* 0x000fcc00000010ff */
[----:B------:R-:W2:Y:S01]  /*b580*/  MUFU.EX2 R188, R188 ;  /* 0x000000bc00bc7308 */ /* 0x000ea20000000800 */
[C---:B----4-:R-:W-:Y:S01]  /*b590*/  FADD.FTZ R13, R185.reuse, R13 ;  /* 0x0000000db90d7221 */ /* 0x050fe20000010000 */
[----:B------:R-:W-:-:S06]  /*b5a0*/  F2FP.BF16.F32.PACK_AB R164, R185, R184 ;  /* 0x000000b8b9a4723e */ /* 0x000fcc00000010ff */
[----:B------:R-:W4:Y:S01]  /*b5b0*/  MUFU.EX2 R192, R192 ;  /* 0x000000c000c07308 */ /* 0x000f220000000800 */
[----:B---3--:R-:W-:-:S07]  /*b5c0*/  FADD.FTZ R169, R174, R169 ;  /* 0x000000a9aea97221 */ /* 0x008fce0000010000 */
[----:B------:R-:W3:Y:S01]  /*b5d0*/  MUFU.EX2 R189, R189 ;  /* 0x000000bd00bd7308 */ /* 0x000ee20000000800 */
[----:B--2---:R-:W-:-:S07]  /*b5e0*/  FADD.FTZ R13, R188, R13 ;  /* 0x0000000dbc0d7221 */ /* 0x004fce0000010000 */
[----:B------:R-:W2:Y:S01]  /*b5f0*/  MUFU.EX2 R161, R178 ;  /* 0x000000b200a17308 */ /* 0x000ea20000000800 */
[----:B----4-:R-:W-:-:S07]  /*b600*/  FADD.FTZ R14, R192, R169 ;  /* 0x000000a9c00e7221 */ /* 0x010fce0000010000 */
[----:B------:R-:W4:Y:S01]  /*b610*/  MUFU.EX2 R179, R179 ;  /* 0x000000b300b37308 */ /* 0x000f220000000800 */
[C---:B---3--:R-:W-:Y:S01]  /*b620*/  FADD.FTZ R13, R189.reuse, R13 ;  /* 0x0000000dbd0d7221 */ /* 0x048fe20000010000 */
[----:B------:R-:W-:-:S03]  /*b630*/  F2FP.BF16.F32.PACK_AB R166, R189, R188 ;  /* 0x000000bcbda6723e */ /* 0x000fc600000010ff */
[----:B------:R-:W-:-:S03]  /*b640*/  FADD.FTZ R172, R168, R13 ;  /* 0x0000000da8ac7221 */ /* 0x000fc60000010000 */
[----:B------:R-:W3:Y:S01]  /*b650*/  MUFU.EX2 R193, R193 ;  /* 0x000000c100c17308 */ /* 0x000ee20000000800 */
[----:B--2---:R-:W-:-:S07]  /*b660*/  FADD.FTZ R14, R161, R14 ;  /* 0x0000000ea10e7221 */ /* 0x004fce0000010000 */
[----:B------:R-:W2:Y:S01]  /*b670*/  MUFU.EX2 R182, R182 ;  /* 0x000000b600b67308 */ /* 0x000ea20000000800 */
[C---:B----4-:R-:W-:Y:S01]  /*b680*/  FADD.FTZ R153, R179.reuse, R14 ;  /* 0x0000000eb3997221 */ /* 0x050fe20000010000 */
[----:B------:R-:W-:-:S06]  /*b690*/  F2FP.BF16.F32.PACK_AB R161, R179, R161 ;  /* 0x000000a1b3a1723e */ /* 0x000fcc00000010ff */
[----:B------:R-:W4:Y:S01]  /*b6a0*/  MUFU.EX2 R183, R183 ;  /* 0x000000b700b77308 */ /* 0x000f220000000800 */
[C---:B---3--:R-:W-:Y:S01]  /*b6b0*/  FADD.FTZ R13, R193.reuse, R172 ;  /* 0x000000acc10d7221 */ /* 0x048fe20000010000 */
[----:B------:R-:W-:-:S06]  /*b6c0*/  F2FP.BF16.F32.PACK_AB R168, R193, R168 ;  /* 0x000000a8c1a8723e */ /* 0x000fcc00000010ff */
[----:B------:R-:W3:Y:S01]  /*b6d0*/  MUFU.EX2 R165, R186 ;  /* 0x000000ba00a57308 */ /* 0x000ee20000000800 */
[----:B--2---:R-:W-:Y:S01]  /*b6e0*/  FADD.FTZ R172, R182, R153 ;  /* 0x00000099b6ac7221 */ /* 0x004fe20000010000 */
[----:B------:R-:W-:-:S06]  /*b6f0*/  F2FP.BF16.F32.PACK_AB R153, R163, R197 ;  /* 0x000000c5a399723e */ /* 0x000fcc00000010ff */
[----:B------:R-:W2:Y:S01]  /*b700*/  MUFU.EX2 R187, R187 ;  /* 0x000000bb00bb7308 */ /* 0x000ea20000000800 */
[----:B----4-:R-:W-:-:S07]  /*b710*/  FADD.FTZ R172, R183, R172 ;  /* 0x000000acb7ac7221 */ /* 0x010fce0000010000 */
[----:B------:R-:W4:Y:S01]  /*b720*/  MUFU.EX2 R190, R190 ;  /* 0x000000be00be7308 */ /* 0x000f220000000800 */
[----:B---3--:R-:W-:-:S07]  /*b730*/  FADD.FTZ R172, R165, R172 ;  /* 0x000000aca5ac7221 */ /* 0x008fce0000010000 */
[----:B------:R-:W3:Y:S01]  /*b740*/  MUFU.EX2 R191, R191 ;  /* 0x000000bf00bf7308 */ /* 0x000ee20000000800 */
[C---:B--2---:R-:W-:Y:S01]  /*b750*/  FADD.FTZ R159, R187.reuse, R172 ;  /* 0x000000acbb9f7221 */ /* 0x044fe20000010000 */
[----:B------:R-:W-:-:S06]  /*b760*/  F2FP.BF16.F32.PACK_AB R165, R187, R165 ;  /* 0x000000a5bba5723e */ /* 0x000fcc00000010ff */
[----:B------:R-:W2:Y:S01]  /*b770*/  MUFU.EX2 R169, R194 ;  /* 0x000000c200a97308 */ /* 0x000ea20000000800 */
[----:B----4-:R-:W-:Y:S01]  /*b780*/  FADD.FTZ R172, R190, R159 ;  /* 0x0000009fbeac7221 */ /* 0x010fe20000010000 */
[----:B------:R-:W-:-:S06]  /*b790*/  F2FP.BF16.F32.PACK_AB R159, R192, R174 ;  /* 0x000000aec09f723e */ /* 0x000fcc00000010ff */
[----:B------:R-:W4:Y:S01]  /*b7a0*/  MUFU.EX2 R14, R195 ;  /* 0x000000c3000e7308 */ /* 0x000f220000000800 */
[----:B---3--:R-:W-:-:S07]  /*b7b0*/  FADD.FTZ R172, R191, R172 ;  /* 0x000000acbfac7221 */ /* 0x008fce0000010000 */
[----:B------:R-:W3:Y:S01]  /*b7c0*/  MUFU.EX2 R196, R196 ;  /* 0x000000c400c47308 */ /* 0x000ee20000000800 */
[----:B--2---:R-:W-:-:S07]  /*b7d0*/  FADD.FTZ R163, R169, R172 ;  /* 0x000000aca9a37221 */ /* 0x004fce0000010000 */
[----:B------:R-:W2:Y:S01]  /*b7e0*/  MUFU.EX2 R198, R198 ;  /* 0x000000c600c67308 */ /* 0x000ea20000000800 */
[C---:B----4-:R-:W-:Y:S01]  /*b7f0*/  FADD.FTZ R167, R14.reuse, R163 ;  /* 0x000000a30ea77221 */ /* 0x050fe20000010000 */
[----:B------:R-:W-:Y:S02]  /*b800*/  F2FP.BF16.F32.PACK_AB R169, R14, R169 ;  /* 0x000000a90ea9723e */ /* 0x000fe400000010ff */
[----:B------:R-:W-:-:S04]  /*b810*/  F2FP.BF16.F32.PACK_AB R163, R183, R182 ;  /* 0x000000b6b7a3723e */ /* 0x000fc800000010ff */
[----:B------:R-:W4:Y:S01]  /*b820*/  MUFU.EX2 R199, R199 ;  /* 0x000000c700c77308 */ /* 0x000f220000000800 */
[----:B---3--:R-:W-:-:S04]  /*b830*/  FADD.FTZ R13, R196, R13 ;  /* 0x0000000dc40d7221 */ /* 0x008fc80000010000 */
[C---:B------:R-:W-:Y:S01]  /*b840*/  FADD.FTZ R13, R170.reuse, R13 ;  /* 0x0000000daa0d7221 */ /* 0x040fe20000010000 */
[----:B------:R-:W-:Y:S01]  /*b850*/  F2FP.BF16.F32.PACK_AB R170, R170, R196 ;  /* 0x000000c4aaaa723e */ /* 0x000fe200000010ff */
[----:B--2---:R-:W-:Y:S01]  /*b860*/  FADD.FTZ R172, R198, R167 ;  /* 0x000000a7c6ac7221 */ /* 0x004fe20000010000 */
[----:B------:R-:W-:-:S03]  /*b870*/  F2FP.BF16.F32.PACK_AB R167, R191, R190 ;  /* 0x000000bebfa7723e */ /* 0x000fc600000010ff */
[C---:B----4-:R-:W-:Y:S01]  /*b880*/  FADD.FTZ R14, R199.reuse, R172 ;  /* 0x000000acc70e7221 */ /* 0x050fe20000010000 */
[----:B------:R-:W-:Y:S01]  /*b890*/  F2FP.BF16.F32.PACK_AB R171, R199, R198 ;  /* 0x000000c6c7ab723e */ /* 0x000fe200000010ff */
[----:B0-----:R-:W-:Y:S06]  /*b8a0*/  @!P0 BRA `(.L_x_723) ;  /* 0x0000000000048947 */ /* 0x001fec0003800000 */
[----:B------:R-:W-:Y:S01]  /*b8b0*/  BPT.TRAP 0x1 ;  /* 0x000000040000795c */ /* 0x000fe20000300000 */
.L_x_723:
[----:B------:R0:W2:Y:S01]  /*b8c0*/  SYNCS.PHASECHK.TRANS64.TRYWAIT P3, [R21+URZ+0x22850], R217 ;  /* 0x022850d9150075a7 */ /* 0x0000a2000806017f */
[----:B------:R-:W-:Y:S05]  /*b8d0*/  @!P0 BRA `(.L_x_724) ;  /* 0x0000000000048947 */ /* 0x000fea0003800000 */
[----:B------:R-:W-:Y:S01]  /*b8e0*/  BPT.TRAP 0x1 ;  /* 0x000000040000795c */ /* 0x000fe20000300000 */
.L_x_724:
[----:B------:R-:W-:Y:S04]  /*b8f0*/  BSSY B0, `(.L_x_725) ;  /* 0x0000004000007945 */ /* 0x000fe80003800000 */
[----:B--2---:R-:W-:Y:S05]  /*b900*/  @P3 BRA `(.L_x_726) ;  /* 0x0000000000083947 */ /* 0x004fea0003800000 */
[----:B------:R-:W2:Y:S02]  /*b910*/  SYNCS.PHASECHK.TRANS64.TRYWAIT P3, [R21+URZ+0x22850], R217 ;  /* 0x022850d9150075a7 */ /* 0x000ea4000806017f */
[----:B--2---:R-:W-:Y:S05]  /*b920*/  @!P3 BRA `(.L_x_727) ;  /* 0x000000b400fcb947 */ /* 0x004fea0003800000 */
.L_x_726:
[----:B------:R-:W-:Y:S05]  /*b930*/  BSYNC B0 ;  /* 0x0000000000007941 */ /* 0x000fea0003800000 */
.L_x_725:
[----:B------:R-:W3:Y:S01]  /*b940*/  S2R R174, SR_TID.X ;  /* 0x0000000000ae7919 */ /* 0x000ee20000002100 */
[----:B------:R-:W-:Y:S01]  /*b950*/  IMAD.MOV.U32 R173, RZ, RZ, 0x40000040 ;  /* 0x40000040ffad7424 */ /* 0x000fe200078e00ff */
[----:B------:R-:W-:Y:S05]  /*b960*/  WARPSYNC.ALL ;  /* 0x0000000000007948 */ /* 0x000fea0003800000 */
[----:B------:R-:W-:Y:S01]  /*b970*/  R2UR UR7, R173 ;  /* 0x00000000ad0772ca */ /* 0x000fe200000e0000 */
[----:B------:R-:W-:Y:S02]  /*b980*/  IMAD R172, R200, 0xc00, R15 ;  /* 0x00000c00c8ac7824 */ /* 0x000fe400078e020f */
[----:B------:R-:W-:-:S02]  /*b990*/  IMAD.MOV.U32 R179, RZ, RZ, 0x40000040 ;  /* 0x40000040ffb37424 */ /* 0x000fc400078e00ff */
[C---:B------:R-:W-:Y:S01]  /*b9a0*/  VIADD R178, R172.reuse, 0x80 ;  /* 0x00000080acb27836 */ /* 0x040fe20000000000 */
[----:B------:R-:W-:Y:S01]  /*b9b0*/  R2UR UR6, R172 ;  /* 0x00000000ac0672ca */ /* 0x000fe200000e0000 */
[----:B012---:R-:W-:-:S05]  /*b9c0*/  @!P1 VIADD R21, R21, 0x22860 ;  /* 0x0002286015159836 */ /* 0x007fca0000000000 */
[----:B------:R-:W-:Y:S02]  /*b9d0*/  @!P1 PRMT R21, RZ, 0x654, R21 ;  /* 0x00000654ff159816 */ /* 0x000fe40000000015 */
[----:B---3--:R-:W-:-:S05]  /*b9e0*/  SHF.R.U32.HI R174, RZ, 0x7, R174 ;  /* 0x00000007ffae7819 */ /* 0x008fca00000116ae */
[----:B------:R-:W-:-:S05]  /*b9f0*/  VIADD R173, R174, 0x8 ;  /* 0x00000008aead7836 */ /* 0x000fca0000000000 */
[----:B------:R0:W-:Y:S02]  /*ba00*/  BAR.SYNC.DEFER_BLOCKING R173, 0x100 ;  /* 0x000400ad0000751d */ /* 0x0001e40000010000 */
[----:B0-----:R-:W-:-:S04]  /*ba10*/  IMAD.MOV.U32 R173, RZ, RZ, 0x40000040 ;  /* 0x40000040ffad7424 */ /* 0x001fc800078e00ff */
[----:B------:R-:W-:-:S06]  /*ba20*/  WARPGROUP.ARRIVE ;  /* 0x00000000000079c5 */ /* 0x000fcc0000000000 */
[----:B------:R-:W-:Y:S01]  /*ba30*/  HGMMA.64x256x16.F32.BF16 R24, R204, gdesc[UR4].tnspB, R24, gsb0 ;  /* 0x43e00004cc187df0 */ /* 0x000fe20008001818 */
[----:B------:R-:W-:Y:S02]  /*ba40*/  R2UR UR6, R178 ;  /* 0x00000000b20672ca */ /* 0x000fe400000e0000 */
[----:B------:R-:W-:Y:S01]  /*ba50*/  R2UR UR7, R179 ;  /* 0x00000000b30772ca */ /* 0x000fe200000e0000 */
[----:B------:R-:W-:Y:S02]  /*ba60*/  WARPGROUP.DEPBAR.LE gsb0, 0x0 ;  /* 0x00008000000079c5 */ /* 0x000fe40000010000 */
[----:B------:R-:W-:Y:S01]  /*ba70*/  WARPGROUP.ARRIVE ;  /* 0x00000000000079c5 */ /* 0x000fe20000000000 */
[----:B------:R-:W-:Y:S02]  /*ba80*/  IMAD.MOV.U32 R205, RZ, RZ, R176 ;  /* 0x000000ffffcd7224 */ /* 0x000fe400078e00b0 */
[----:B------:R-:W-:-:S15]  /*ba90*/  IMAD.MOV.U32 R206, RZ, RZ, R12 ;  /* 0x000000ffffce7224 */ /* 0x000fde00078e000c */
[----:B------:R-:W-:-:S04]  /*baa0*/  NOP ;  /* 0x0000000000007918 */ /* 0x000fc80000000000 */
        /* <DEDUP_REMOVED lines=33> */
[----:B------:R-:W-:Y:S05]  /*bcc0*/  @P2 BRA `(.L_x_728) ;  /* 0xffffffe000582947 */ /* 0x000fea000383ffff */
.L_x_718:
[----:B------:R-:W-:Y:S05]  /*bcd0*/  WARPSYNC.ALL ;  /* 0x0000000000007948 */ /* 0x000fea0003800000 */
[----:B------:R-:W2:Y:S01]  /*bce0*/  SHFL.BFLY PT, R0, R13, 0x2, 0x1f ;  /* 0x0c401f000d007f89 */ /* 0x000ea200000e0000 */
[----:B------:R-:W-:Y:S01]  /*bcf0*/  VIADD R200, R200, 0x1 ;  /* 0x00000001c8c87836 */ /* 0x000fe20000000000 */
[----:B------:R3:W-:Y:S08]  /*bd00*/  BAR.ARV R175, 0x100 ;  /* 0x000400af0000751d */ /* 0x0007f00000002000 */
[----:B------:R-:W-:Y:S06]  /*bd10*/  BAR.ARV 0x8, 0x180 ;  /* 0x0206000000007b1d */ /* 0x000fec0000002000 */
[C---:B------:R-:W-:Y:S01]  /*bd20*/  ISETP.NE.AND P0, PT, R200.reuse, 0x2, PT ;  /* 0x00000002c800780c */ /* 0x040fe20003f05270 */
[----:B------:R-:W-:Y:S01]  /*bd30*/  IMAD.MOV.U32 R6, RZ, RZ, -0x800000 ;  /* 0xff800000ff067424 */ /* 0x000fe200078e00ff */
[----:B------:R-:W4:Y:S01]  /*bd40*/  SHFL.BFLY PT, R5, R14, 0x2, 0x1f ;  /* 0x0c401f000e057f89 */ /* 0x000f2200000e0000 */
[----:B------:R-:W-:Y:S01]  /*bd50*/  PLOP3.LUT P1, PT, PT, PT, PT, 0x8, 0x0 ;  /* 0x000000000000781c */ /* 0x000fe20003f2e170 */
[----:B------:R-:W-:Y:S01]  /*bd60*/  VIADD R223, R223, 0x1 ;  /* 0x00000001dfdf7836 */ /* 0x000fe20000000000 */
[----:B------:R-:W-:Y:S01]  /*bd70*/  SEL R200, R200, RZ, P0 ;  /* 0x000000ffc8c87207 */ /* 0x000fe20000000000 */
[----:B--2---:R-:W-:-:S05]  /*bd80*/  FADD.FTZ R0, R0, R13 ;  /* 0x0000000d00007221 */ /* 0x004fca0000010000 */
[----:B------:R-:W2:Y:S01]  /*bd90*/  SHFL.BFLY PT, R7, R0, 0x1, 0x1f ;  /* 0x0c201f0000077f89 */ /* 0x000ea200000e0000 */
[----:B----4-:R-:W-:Y:S01]  /*bda0*/  FADD.FTZ R4, R5, R14 ;  /* 0x0000000e05047221 */ /* 0x010fe20000010000 */
[----:B------:R-:W-:-:S04]  /*bdb0*/  IMAD.MOV.U32 R5, RZ, RZ, RZ ;  /* 0x000000ffff057224 */ /* 0x000fc800078e00ff */
[----:B------:R-:W4:Y:S01]  /*bdc0*/  SHFL.BFLY PT, R9, R4, 0x1, 0x1f ;  /* 0x0c201f0004097f89 */ /* 0x000f2200000e0000 */
[----:B--2---:R-:W-:Y:S01]  /*bdd0*/  FADD.FTZ R7, R0, R7 ;  /* 0x0000000700077221 */ /* 0x004fe20000010000 */
[----:B------:R-:W-:-:S04]  /*bde0*/  IMAD.MOV.U32 R0, RZ, RZ, RZ ;  /* 0x000000ffff007224 */ /* 0x000fc800078e00ff */
[----:B------:R-:W-:-:S13]  /*bdf0*/  FSETP.NE.FTZ.AND P2, PT, R7, RZ, PT ;  /* 0x000000ff0700720b */ /* 0x000fda0003f55000 */
[----:B------:R-:W2:Y:S01]  /*be00*/  @P2 MUFU.RCP R5, R7 ;  /* 0x0000000700052308 */ /* 0x000ea20000001000 */
[----:B------:R-:W-:Y:S01]  /*be10*/  @P2 FMUL.FTZ R18, R3, 0.69314718246459960938 ;  /* 0x3f31721803122820 */ /* 0x000fe20000410000 */
[----:B----4-:R-:W-:Y:S01]  /*be20*/  FADD.FTZ R8, R4, R9 ;  /* 0x0000000904087221 */ /* 0x010fe20000010000 */
[----:B------:R-:W-:-:S04]  /*be30*/  SEL R9, RZ, 0x1, P0 ;  /* 0x00000001ff097807 */ /* 0x000fc80000000000 */
[----:B------:R-:W-:Y:S01]  /*be40*/  FSETP.NE.FTZ.AND P3, PT, R8, RZ, PT ;  /* 0x000000ff0800720b */ /* 0x000fe20003f75000 */
[----:B01----:R-:W0:Y:S01]  /*be50*/  @P2 MUFU.LG2 R21, R7 ;  /* 0x0000000700152308 */ /* 0x003e220000000c00 */
[----:B------:R-:W-:Y:S01]  /*be60*/  LOP3.LUT R208, R208, R9, RZ, 0x3c, !PT ;  /* 0x00000009d0d07212 */ /* 0x000fe200078e3cff */
[-C--:B--2---:R-:W-:Y:S01]  /*be70*/  FMUL.FTZ R167, R88, R5.reuse ;  /* 0x0000000558a77220 */ /* 0x084fe20000410000 */
[-C--:B------:R-:W-:Y:S01]  /*be80*/  FMUL.FTZ R161, R64, R5.reuse ;  /* 0x0000000540a17220 */ /* 0x080fe20000410000 */
[----:B------:R-:W-:-:S08]  /*be90*/  FMUL.FTZ R160, R60, R5 ;  /* 0x000000053ca07220 */ /* 0x000fd00000410000 */
[----:B------:R-:W1:Y:S01]  /*bea0*/  @P3 MUFU.RCP R0, R8 ;  /* 0x0000000800003308 */ /* 0x000e620000001000 */
[----:B------:R-:W-:Y:S01]  /*beb0*/  @P3 FMUL.FTZ R20, R3, 0.69314718246459960938 ;  /* 0x3f31721803143820 */ /* 0x000fe20000410000 */
[-C--:B------:R-:W-:Y:S01]  /*bec0*/  FMUL.FTZ R159, R56, R5.reuse ;  /* 0x00000005389f7220 */ /* 0x080fe20000410000 */
[-C--:B------:R-:W-:Y:S01]  /*bed0*/  FMUL.FTZ R24, R24, R5.reuse ;  /* 0x0000000518187220 */ /* 0x080fe20000410000 */
[-C--:B------:R-:W-:Y:S01]  /*bee0*/  FMUL.FTZ R25, R25, R5.reuse ;  /* 0x0000000519197220 */ /* 0x080fe20000410000 */
[----:B0-----:R-:W-:Y:S01]  /*bef0*/  @P2 FMUL.FTZ R21, R21, 0.69314718246459960938 ;  /* 0x3f31721815152820 */ /* 0x001fe20000410000 */
        /* <DEDUP_REMOVED lines=11> */
[-C--:B-1----:R-:W-:Y:S01]  /*bfb0*/  FMUL.FTZ R64, R27, R0.reuse ;  /* 0x000000001b407220 */ /* 0x082fe20000410000 */
[-C--:B------:R-:W-:Y:S01]  /*bfc0*/  FMUL.FTZ R27, R30, R0.reuse ;  /* 0x000000001e1b7220 */ /* 0x080fe20000410000 */
[-C--:B------:R-:W-:Y:S01]  /*bfd0*/  FMUL.FTZ R30, R39, R0.reuse ;  /* 0x00000000271e7220 */ /* 0x080fe20000410000 */
[-C--:B------:R-:W-:Y:S01]  /*bfe0*/  FMUL.FTZ R60, R31, R0.reuse ;  /* 0x000000001f3c7220 */ /* 0x080fe20000410000 */
[-C--:B------:R-:W-:Y:S01]  /*bff0*/  FMUL.FTZ R48, R48, R5.reuse ;  /* 0x0000000530307220 */ /* 0x080fe20000410000 */
[-C--:B------:R-:W-:Y:S01]  /*c000*/  FMUL.FTZ R49, R49, R5.reuse ;  /* 0x0000000531317220 */ /* 0x080fe20000410000 */
[-C--:B------:R-:W-:Y:S01]  /*c010*/  FMUL.FTZ R52, R52, R5.reuse ;  /* 0x0000000534347220 */ /* 0x080fe20000410000 */
[-C--:B------:R-:W-:Y:S01]  /*c020*/  FMUL.FTZ R53, R53, R5.reuse ;  /* 0x0000000535357220 */ /* 0x080fe20000410000 */
[----:B0-----:R-:W-:Y:S01]  /*c030*/  @P3 FMUL.FTZ R39, R88, 0.69314718246459960938 ;  /* 0x3f31721858273820 */ /* 0x001fe20000410000 */
        /* <DEDUP_REMOVED lines=106> */
[----:B------:R-:W-:-:S07]  /*c6e0*/  @P3 FFMA.FTZ R5, R20, R176, R39 ;  /* 0x000000b014053223 */ /* 0x000fce0000010027 */
.L_x_677:
[----:B------:R-:W-:Y:S05]  /*c6f0*/  WARPSYNC.ALL ;  /* 0x0000000000007948 */ /* 0x000fea0003800000 */
[----:B------:R-:W0:Y:S08]  /*c700*/  S2UR UR5, SR_CgaCtaId ;  /* 0x00000000000579c3 */ /* 0x000e300000008800 */
[----:B------:R-:W-:Y:S06]  /*c710*/  BAR.SYNC.DEFER_BLOCKING 0x5, 0x180 ;  /* 0x0146000000007b1d */ /* 0x000fec0000010000 */
[----:B------:R-:W-:Y:S01]  /*c720*/  UMOV UR4, 0x400 ;  /* 0x0000040000047882 */ /* 0x000fe20000000000 */
[----:B------:R-:W-:Y:S01]  /*c730*/  BSSY B0, `(.L_x_729) ;  /* 0x00002d9000007945 */ /* 0x000fe20003800000 */
[----:B0-----:R-:W-:-:S06]  /*c740*/  ULEA UR4, UR5, UR4, 0x18 ;  /* 0x0000000405047291 */ /* 0x001fcc000f8ec03f */
[----:B------:R-:W-:-:S05]  /*c750*/  IMAD.U32 R18, RZ, RZ, UR4 ;  /* 0x00000004ff127e24 */ /* 0x000fca000f8e00ff */
[----:B------:R0:W1:Y:S01]  /*c760*/  LDS.128 R88, [R18+0x228d0] ;  /* 0x0228d00012587984 */ /* 0x0000620000000c00 */
[----:B------:R-:W-:Y:S06]  /*c770*/  BAR.ARV 0x4, 0x180 ;  /* 0x0106000000007b1d */ /* 0x000fec0000002000 */
[----:B------:R-:W-:Y:S05]  /*c780*/  @P1 BRA `(.L_x_730) ;  /* 0x0000001c00b41947 */ /* 0x000fea0003800000 */
[----:B------:R-:W2:Y:S01]  /*c790*/  LDL R12, [R1+0x4] ;  /* 0x00000400010c7983 */ /* 0x000ea20000100800 */
[----:B------:R-:W-:Y:S05]  /*c7a0*/  WARPSYNC.ALL ;  /* 0x0000000000007948 */ /* 0x000fea0003800000 */
[----:B------:R-:W3:Y:S01]  /*c7b0*/  S2R R39, SR_SWINHI ;  /* 0x0000000000277919 */ /* 0x000ee20000002f00 */
[----:B------:R-:W-:Y:S01]  /*c7c0*/  F2FP.BF16.F32.PACK_AB R24, R25, R24 ;  /* 0x000000181918723e */ /* 0x000fe200000010ff */
[----:B------:R-:W-:Y:S01]  /*c7d0*/  ULDC.64 UR4, c[0x0][0xc00] ;  /* 0x0003000000047ab9 */ /* 0x000fe20000000a00 */
[----:B------:R-:W-:Y:S02]  /*c7e0*/  F2FP.BF16.F32.PACK_AB R25, R64, R26 ;  /* 0x0000001a4019723e */ /* 0x000fe400000010ff */
[----:B------:R-:W-:-:S02]  /*c7f0*/  F2FP.BF16.F32.PACK_AB R32, R33, R32 ;  /* 0x000000202120723e */ /* 0x000fc400000010ff */
[----:B------:R-:W-:Y:S02]  /*c800*/  F2FP.BF16.F32.PACK_AB R26, R29, R28 ;  /* 0x0000001c1d1a723e */ /* 0x000fe400000010ff */
[----:B------:R-:W-:Y:S02]  /*c810*/  F2FP.BF16.F32.PACK_AB R27, R60, R27 ;  /* 0x0000001b3c1b723e */ /* 0x000fe400000010ff */
[----:B------:R-:W-:Y:S02]  /*c820*/  F2FP.BF16.F32.PACK_AB R33, R56, R34 ;  /* 0x000000223821723e */ /* 0x000fe400000010ff */
[----:B------:R-:W-:Y:S02]  /*c830*/  F2FP.BF16.F32.PACK_AB R40, R41, R40 ;  /* 0x000000282928723e */ /* 0x000fe400000010ff */
        /* <DEDUP_REMOVED lines=9> */
[----:B------:R-:W-:Y:S02]  /*c8d0*/  MOV R20, R18 ;  /* 0x0000001200147202 */ /* 0x000fe40000000f00 */
[----:B---3--:R-:W-:Y:S02]  /*c8e0*/  MOV R21, R39 ;  /* 0x0000002700157202 */ /* 0x008fe40000000f00 */
        /* <DEDUP_REMOVED lines=21> */
[----:B------:R-:W3:Y:S08]  /*ca40*/  LDC R0, c[0x0][0xbe8] ;  /* 0x0002fa00ff007b82 */ /* 0x000ef00000000800 */
[----:B------:R-:W-:Y:S01]  /*ca50*/  BAR.SYNC.DEFER_BLOCKING 0x1, 0x100 ;  /* 0x0044000000007b1d */ /* 0x000fe20000010000 */
[----:B--2---:R-:W-:-:S03]  /*ca60*/  IMAD.WIDE R142, R12, 0x2, R20 ;  /* 0x000000020c8e7825 */ /* 0x004fc600078e0214 */
[C---:B------:R-:W-:Y:S02]  /*ca70*/  IADD3 R12, P1, R142.reuse, 0x20, RZ ;  /* 0x000000208e0c7810 */ /* 0x040fe40007f3e0ff */
[C---:B-----5:R-:W-:Y:S02]  /*ca80*/  IADD3 R38, P2, R142.reuse, 0x40, RZ ;  /* 0x000000408e267810 */ /* 0x060fe40007f5e0ff */
        /* <DEDUP_REMOVED lines=8> */
[----:B-1----:R-:W-:Y:S02]  /*cb10*/  IADD3 R88, P4, R142, 0x4000, RZ ;  /* 0x000040008e587810 */ /* 0x002fe40007f9e0ff */
[----:B------:R-:W-:Y:S02]  /*cb20*/  SHF.R.U64 R181, R54, 0x3, RZ ;  /* 0x0000000336b57819 */ /* 0x000fe400000012ff */
[----:B------:R-:W-:Y:S01]  /*cb30*/  IADD3 R106, P5, R142, 0x4020, RZ ;  /* 0x000040208e6a7810 */ /* 0x000fe20007fbe0ff */
[--C-:B------:R-:W-:Y:S01]  /*cb40*/  IMAD.X R103, RZ, RZ, R143.reuse, P4 ;  /* 0x000000ffff677224 */ /* 0x100fe200020e068f */
[----:B------:R-:W-:Y:S02]  /*cb50*/  SHF.R.U64 R183, R94, 0x3, RZ ;  /* 0x000000035eb77819 */ /* 0x000fe400000012ff */
[----:B------:R-:W-:Y:S01]  /*cb60*/  IADD3 R110, P0, R142, 0x4040, RZ ;  /* 0x000040408e6e7810 */ /* 0x000fe20007f1e0ff */
[----:B------:R-:W-:Y:S01]  /*cb70*/  IMAD.X R107, RZ, RZ, R143, P5 ;  /* 0x000000ffff6b7224 */ /* 0x000fe200028e068f */
[----:B------:R-:W-:-:S02]  /*cb80*/  LOP3.LUT R54, R173, R12, RZ, 0x3c, !PT ;  /* 0x0000000cad367212 */ /* 0x000fc400078e3cff */
[----:B------:R-:W-:Y:S01]  /*cb90*/  IADD3 R118, P2, R142, 0x8000, RZ ;  /* 0x000080008e767810 */ /* 0x000fe20007f5e0ff */
[--C-:B------:R-:W-:Y:S01]  /*cba0*/  IMAD.X R111, RZ, RZ, R143.reuse, P0 ;  /* 0x000000ffff6f7224 */ /* 0x100fe200000e068f */
[----:B------:R-:W-:Y:S02]  /*cbb0*/  LOP3.LUT R94, R181, R38, RZ, 0x3c, !PT ;  /* 0x00000026b55e7212 */ /* 0x000fe400078e3cff */
[----:B------:R-:W-:Y:S01]  /*cbc0*/  LOP3.LUT R173, R88, 0x380, RZ, 0xc0, !PT ;  /* 0x0000038058ad7812 */ /* 0x000fe200078ec0ff */
[----:B------:R-:W-:Y:S01]  /*cbd0*/  IMAD.X R119, RZ, RZ, R143, P2 ;  /* 0x000000ffff777224 */ /* 0x000fe200010e068f */
[----:B------:R-:W-:Y:S02]  /*cbe0*/  LOP3.LUT R181, R106, 0x380, RZ, 0xc0, !PT ;  /* 0x000003806ab57812 */ /* 0x000fe400078ec0ff */
[----:B------:R-:W-:Y:S02]  /*cbf0*/  LOP3.LUT R47, R142, 0x380, RZ, 0xc0, !PT ;  /* 0x000003808e2f7812 */ /* 0x000fe400078ec0ff */
[----:B------:R-:W-:-:S02]  /*cc00*/  LOP3.LUT R98, R183, R46, RZ, 0x3c, !PT ;  /* 0x0000002eb7627212 */ /* 0x000fc400078e3cff */
[C---:B------:R-:W-:Y:S02]  /*cc10*/  IADD3 R114, P1, R142.reuse, 0x4060, RZ ;  /* 0x000040608e727810 */ /* 0x040fe40007f3e0ff */
[----:B------:R-:W-:Y:S02]  /*cc20*/  IADD3 R122, P3, R142, 0x8020, RZ ;  /* 0x000080208e7a7810 */ /* 0x000fe40007f7e0ff */
[----:B------:R-:W-:Y:S01]  /*cc30*/  LOP3.LUT R183, R110, 0x380, RZ, 0xc0, !PT ;  /* 0x000003806eb77812 */ /* 0x000fe200078ec0ff */
[--C-:B------:R-:W-:Y:S01]  /*cc40*/  IMAD.X R115, RZ, RZ, R143.reuse, P1 ;  /* 0x000000ffff737224 */ /* 0x100fe200008e068f */
[----:B------:R-:W-:Y:S01]  /*cc50*/  SHF.R.U64 R173, R173, 0x3, RZ ;  /* 0x00000003adad7819 */ /* 0x000fe200000012ff */
[----:B------:R-:W-:Y:S01]  /*cc60*/  IMAD.X R123, RZ, RZ, R143, P3 ;  /* 0x000000ffff7b7224 */ /* 0x000fe200018e068f */
[----:B------:R-:W-:Y:S02]  /*cc70*/  SHF.R.U64 R181, R181, 0x3, RZ ;  /* 0x00000003b5b57819 */ /* 0x000fe400000012ff */
[----:B------:R-:W-:-:S02]  /*cc80*/  IADD3 R151, P2, R142, 0xc040, RZ ;  /* 0x0000c0408e977810 */ /* 0x000fc40007f5e0ff */
[----:B------:R-:W-:Y:S02]  /*cc90*/  SHF.R.U64 R47, R47, 0x3, RZ ;  /* 0x000000032f2f7819 */ /* 0x000fe400000012ff */
[----:B------:R-:W-:Y:S01]  /*cca0*/  SHF.R.U64 R183, R183, 0x3, RZ ;  /* 0x00000003b7b77819 */ /* 0x000fe200000012ff */
[--C-:B------:R-:W-:Y:S01]  /*ccb0*/  IMAD.X R39, RZ, RZ, R143.reuse, P2 ;  /* 0x000000ffff277224 */ /* 0x100fe200010e068f */
[----:B------:R-:W-:Y:S02]  /*ccc0*/  IADD3 R126, P4, R142, 0x8040, RZ ;  /* 0x000080408e7e7810 */ /* 0x000fe40007f9e0ff */
[----:B------:R-:W-:Y:S02]  /*ccd0*/  LOP3.LUT R185, R114, 0x380, RZ, 0xc0, !PT ;  /* 0x0000038072b97812 */ /* 0x000fe400078ec0ff */
[----:B------:R-:W-:Y:S01]  /*cce0*/  LOP3.LUT R102, R173, R88, RZ, 0x3c, !PT ;  /* 0x00000058ad667212 */ /* 0x000fe200078e3cff */
[----:B------:R-:W-:Y:S01]  /*ccf0*/  IMAD.X R127, RZ, RZ, R143, P4 ;  /* 0x000000ffff7f7224 */ /* 0x000fe200020e068f */
[----:B------:R-:W-:-:S02]  /*cd00*/  IADD3 R130, P5, R142, 0x8060, RZ ;  /* 0x000080608e827810 */ /* 0x000fc40007fbe0ff */
[C---:B------:R-:W-:Y:S02]  /*cd10*/  IADD3 R134, P0, R142.reuse, 0xc000, RZ ;  /* 0x0000c0008e867810 */ /* 0x040fe40007f1e0ff */
[C---:B------:R-:W-:Y:S01]  /*cd20*/  IADD3 R138, P1, R142.reuse, 0xc020, RZ ;  /* 0x0000c0208e8a7810 */ /* 0x040fe20007f3e0ff */
[--C-:B------:R-:W-:Y:S01]  /*cd30*/  IMAD.X R131, RZ, RZ, R143.reuse, P5 ;  /* 0x000000ffff837224 */ /* 0x100fe200028e068f */
[----:B------:R-:W-:Y:S01]  /*cd40*/  IADD3 R172, P3, R142, 0xc060, RZ ;  /* 0x0000c0608eac7810 */ /* 0x000fe20007f7e0ff */
[--C-:B------:R-:W-:Y:S01]  /*cd50*/  IMAD.X R135, RZ, RZ, R143.reuse, P0 ;  /* 0x000000ffff877224 */ /* 0x100fe200000e068f */
[----:B------:R-:W-:Y:S01]  /*cd60*/  LOP3.LUT R106, R181, R106, RZ, 0x3c, !PT ;  /* 0x0000006ab56a7212 */ /* 0x000fe200078e3cff */
[--C-:B------:R-:W-:Y:S01]  /*cd70*/  IMAD.X R139, RZ, RZ, R143.reuse, P1 ;  /* 0x000000ffff8b7224 */ /* 0x100fe200008e068f */
[----:B------:R-:W-:Y:S02]  /*cd80*/  LOP3.LUT R173, R118, 0x380, RZ, 0xc0, !PT ;  /* 0x0000038076ad7812 */ /* 0x000fe400078ec0ff */
[----:B------:R-:W-:Y:S01]  /*cd90*/  LOP3.LUT R142, R47, R142, RZ, 0x3c, !PT ;  /* 0x0000008e2f8e7212 */ /* 0x000fe200078e3cff */
[----:B------:R-:W-:Y:S01]  /*cda0*/  IMAD.X R47, RZ, RZ, R143, P3 ;  /* 0x000000ffff2f7224 */ /* 0x000fe200018e068f */
[----:B------:R-:W-:-:S02]  /*cdb0*/  LOP3.LUT R181, R122, 0x380, RZ, 0xc0, !PT ;  /* 0x000003807ab57812 */ /* 0x000fc400078ec0ff */
[----:B------:R-:W-:Y:S02]  /*cdc0*/  LOP3.LUT R12, R151, 0x380, RZ, 0xc0, !PT ;  /* 0x00000380970c7812 */ /* 0x000fe400078ec0ff */
[----:B------:R-:W-:Y:S02]  /*cdd0*/  LOP3.LUT R110, R183, R110, RZ, 0x3c, !PT ;  /* 0x0000006eb76e7212 */ /* 0x000fe400078e3cff */
[----:B------:R-:W-:Y:S02]  /*cde0*/  SHF.R.U64 R185, R185, 0x3, RZ ;  /* 0x00000003b9b97819 */ /* 0x000fe400000012ff */
[----:B------:R-:W-:Y:S02]  /*cdf0*/  LOP3.LUT R183, R126, 0x380, RZ, 0xc0, !PT ;  /* 0x000003807eb77812 */ /* 0x000fe400078ec0ff */
[----:B------:R-:W-:Y:S02]  /*ce00*/  SHF.R.U64 R173, R173, 0x3, RZ ;  /* 0x00000003adad7819 */ /* 0x000fe400000012ff */
[----:B------:R-:W-:-:S02]  /*ce10*/  SHF.R.U64 R181, R181, 0x3, RZ ;  /* 0x00000003b5b57819 */ /* 0x000fc400000012ff */
[----:B------:R-:W-:Y:S02]  /*ce20*/  SHF.R.U64 R12, R12, 0x3, RZ ;  /* 0x000000030c0c7819 */ /* 0x000fe400000012ff */
[----:B------:R-:W-:Y:S02]  /*ce30*/  MOV R142, R142 ;  /* 0x0000008e008e7202 */ /* 0x000fe40000000f00 */
[----:B------:R-:W-:Y:S02]  /*ce40*/  MOV R55, R54 ;  /* 0x0000003600377202 */ /* 0x000fe40000000f00 */
[----:B------:R-:W-:Y:S01]  /*ce50*/  LOP3.LUT R114, R185, R114, RZ, 0x3c, !PT ;  /* 0x00000072b9727212 */ /* 0x000fe200078e3cff */
[----:B------:R1:W-:Y:S01]  /*ce60*/  STSM.16.M88.4 [R142], R24 ;  /* 0x000000188e007844 */ /* 0x0003e20000000200 */
[----:B------:R-:W-:Y:S02]  /*ce70*/  SHF.R.U64 R183, R183, 0x3, RZ ;  /* 0x00000003b7b77819 */ /* 0x000fe400000012ff */
[----:B------:R-:W-:Y:S01]  /*ce80*/  MOV R94, R94 ;  /* 0x0000005e005e7202 */ /* 0x000fe20000000f00 */
[----:B------:R2:W-:Y:S01]  /*ce90*/  STSM.16.M88.4 [R55], R32 ;  /* 0x0000002037007844 */ /* 0x0005e20000000200 */
[----:B------:R-:W-:-:S02]  /*cea0*/  LOP3.LUT R185, R130, 0x380, RZ, 0xc0, !PT ;  /* 0x0000038082b97812 */ /* 0x000fc400078ec0ff */
[----:B------:R-:W-:Y:S01]  /*ceb0*/  LOP3.LUT R118, R173, R118, RZ, 0x3c, !PT ;  /* 0x00000076ad767212 */ /* 0x000fe200078e3cff */
[----:B------:R-:W-:Y:S01]  /*cec0*/  STSM.16.M88.4 [R94], R40 ;  /* 0x000000285e007844 */ /* 0x000fe20000000200 */
[----:B------:R-:W-:Y:S02]  /*ced0*/  MOV R98, R98 ;  /* 0x0000006200627202 */ /* 0x000fe40000000f00 */
[----:B------:R-:W-:Y:S02]  /*cee0*/  LOP3.LUT R122, R181, R122, RZ, 0x3c, !PT ;  /* 0x0000007ab57a7212 */ /* 0x000fe400078e3cff */
[----:B------:R-:W-:Y:S01]  /*cef0*/  LOP3.LUT R173, R134, 0x380, RZ, 0xc0, !PT ;  /* 0x0000038086ad7812 */ /* 0x000fe200078ec0ff */
[----:B------:R-:W-:Y:S01]  /*cf00*/  STSM.16.M88.4 [R98], R48 ;  /* 0x0000003062007844 */ /* 0x000fe20000000200 */
[----:B------:R-:W-:Y:S02]  /*cf10*/  LOP3.LUT R38, R12, R151, RZ, 0x3c, !PT ;  /* 0x000000970c267212 */ /* 0x000fe400078e3cff */
[----:B------:R-:W-:-:S02]  /*cf20*/  MOV R102, R102 ;  /* 0x0000006600667202 */ /* 0x000fc40000000f00 */
[----:B------:R-:W-:Y:S02]  /*cf30*/  LOP3.LUT R181, R138, 0x380, RZ, 0xc0, !PT ;  /* 0x000003808ab57812 */ /* 0x000fe400078ec0ff */
[----:B------:R-:W-:Y:S01]  /*cf40*/  MOV R106, R106 ;  /* 0x0000006a006a7202 */ /* 0x000fe20000000f00 */
[----:B------:R4:W-:Y:S01]  /*cf50*/  STSM.16.M88.4 [R102], R8 ;  /* 0x0000000866007844 */ /* 0x0009e20000000200 */
[----:B------:R-:W-:Y:S02]  /*cf60*/  F2FP.BF16.F32.PACK_AB R12, R65, R161 ;  /* 0x000000a1410c723e */ /* 0x000fe400000010ff */
[----:B------:R-:W-:Y:S02]  /*cf70*/  LOP3.LUT R126, R183, R126, RZ, 0x3c, !PT ;  /* 0x0000007eb77e7212 */ /* 0x000fe400078e3cff */
[----:B------:R-:W-:Y:S01]  /*cf80*/  MOV R110, R110 ;  /* 0x0000006e006e7202 */ /* 0x000fe20000000f00 */
[----:B------:R0:W-:Y:S01]  /*cf90*/  STSM.16.M88.4 [R106], R12 ;  /* 0x0000000c6a007844 */ /* 0x0001e20000000200 */
[----:B-1----:R-:W-:-:S02]  /*cfa0*/  F2FP.BF16.F32.PACK_AB R24, R73, R163 ;  /* 0x000000a34918723e */ /* 0x002fc400000010ff */
[----:B------:R-:W-:Y:S02]  /*cfb0*/  F2FP.BF16.F32.PACK_AB R25, R75, R74 ;  /* 0x0000004a4b19723e */ /* 0x000fe400000010ff */
[----:B------:R-:W-:Y:S02]  /*cfc0*/  F2FP.BF16.F32.PACK_AB R26, R77, R164 ;  /* 0x000000a44d1a723e */ /* 0x000fe400000010ff */
[----:B------:R-:W-:Y:S02]  /*cfd0*/  F2FP.BF16.F32.PACK_AB R27, R79, R78 ;  /* 0x0000004e4f1b723e */ /* 0x000fe400000010ff */
[----:B------:R-:W-:Y:S02]  /*cfe0*/  SHF.R.U64 R185, R185, 0x3, RZ ;  /* 0x00000003b9b97819 */ /* 0x000fe400000012ff */
[----:B------:R-:W-:Y:S01]  /*cff0*/  LOP3.LUT R183, R172, 0x380, RZ, 0xc0, !PT ;  /* 0x00000380acb77812 */ /* 0x000fe200078ec0ff */
[----:B------:R1:W-:Y:S01]  /*d000*/  STSM.16.M88.4 [R110], R24 ;  /* 0x000000186e007844 */ /* 0x0003e20000000200 */
[----:B------:R-:W-:-:S02]  /*d010*/  MOV R114, R114 ;  /* 0x0000007200727202 */ /* 0x000fc40000000f00 */
[----:B------:R-:W-:Y:S02]  /*d020*/  SHF.R.U64 R173, R173, 0x3, RZ ;  /* 0x00000003adad7819 */ /* 0x000fe400000012ff */
[----:B------:R-:W-:Y:S01]  /*d030*/  MOV R118, R118 ;  /* 0x0000007600767202 */ /* 0x000fe20000000f00 */
[----:B------:R-:W-:Y:S01]  /*d040*/  STSM.16.M88.4 [R114], R28 ;  /* 0x0000001c72007844 */ /* 0x000fe20000000200 */
[----:B------:R-:W-:Y:S02]  /*d050*/  MOV R44, R38 ;  /* 0x00000026002c7202 */ /* 0x000fe40000000f00 */
[----:B--2---:R-:W-:Y:S02]  /*d060*/  F2FP.BF16.F32.PACK_AB R32, R4, R167 ;  /* 0x000000a70420723e */ /* 0x004fe400000010ff */
[----:B------:R-:W-:Y:S02]  /*d070*/  F2FP.BF16.F32.PACK_AB R33, R58, R3 ;  /* 0x000000033a21723e */ /* 0x000fe400000010ff */
[----:B------:R-:W-:-:S02]  /*d080*/  F2FP.BF16.F32.PACK_AB R34, R93, R168 ;  /* 0x000000a85d22723e */ /* 0x000fc400000010ff */
[----:B------:R-:W-:Y:S02]  /*d090*/  F2FP.BF16.F32.PACK_AB R35, R66, R62 ;  /* 0x0000003e4223723e */ /* 0x000fe400000010ff */
[----:B------:R-:W-:Y:S02]  /*d0a0*/  SHF.R.U64 R181, R181, 0x3, RZ ;  /* 0x00000003b5b57819 */ /* 0x000fe400000012ff */
[----:B------:R-:W-:Y:S01]  /*d0b0*/  MOV R122, R122 ;  /* 0x0000007a007a7202 */ /* 0x000fe20000000f00 */
[----:B------:R-:W-:Y:S01]  /*d0c0*/  STSM.16.M88.4 [R118], R32 ;  /* 0x0000002076007844 */ /* 0x000fe20000000200 */
[----:B------:R-:W-:Y:S02]  /*d0d0*/  F2FP.BF16.F32.PACK_AB R38, R101, R170 ;  /* 0x000000aa6526723e */ /* 0x000fe400000010ff */
[----:B------:R-:W-:Y:S01]  /*d0e0*/  F2FP.BF16.F32.PACK_AB R39, R76, R72 ;  /* 0x000000484c27723e */ /* 0x000fe200000010ff */
[----:B------:R-:W-:Y:S01]  /*d0f0*/  IMAD.MOV.U32 R76, RZ, RZ, RZ ;  /* 0x000000ffff4c7224 */ /* 0x000fe200078e00ff */
[----:B------:R-:W-:-:S02]  /*d100*/  MOV R126, R126 ;  /* 0x0000007e007e7202 */ /* 0x000fc40000000f00 */
[----:B----4-:R-:W-:Y:S01]  /*d110*/  F2FP.BF16.F32.PACK_AB R8, R105, R171 ;  /* 0x000000ab6908723e */ /* 0x010fe200000010ff */
[----:B------:R-:W-:Y:S01]  /*d120*/  STSM.16.M88.4 [R122], R36 ;  /* 0x000000247a007844 */ /* 0x000fe20000000200 */
[----:B------:R-:W-:Y:S02]  /*d130*/  F2FP.BF16.F32.PACK_AB R9, R84, R80 ;  /* 0x000000505409723e */ /* 0x000fe400000010ff */
[----:B------:R-:W-:Y:S02]  /*d140*/  F2FP.BF16.F32.PACK_AB R10, R109, R174 ;  /* 0x000000ae6d0a723e */ /* 0x000fe400000010ff */
[----:B------:R-:W-:Y:S02]  /*d150*/  F2FP.BF16.F32.PACK_AB R11, R92, R87 ;  /* 0x000000575c0b723e */ /* 0x000fe400000010ff */
[----:B------:R-:W-:Y:S02]  /*d160*/  LOP3.LUT R130, R185, R130, RZ, 0x3c, !PT ;  /* 0x00000082b9827212 */ /* 0x000fe400078e3cff */
[----:B------:R-:W-:Y:S01]  /*d170*/  SHF.R.U64 R183, R183, 0x3, RZ ;  /* 0x00000003b7b77819 */ /* 0x000fe200000012ff */
[----:B------:R2:W-:Y:S01]  /*d180*/  STSM.16.M88.4 [R126], R8 ;  /* 0x000000087e007844 */ /* 0x0005e20000000200 */
[----:B------:R-:W-:-:S02]  /*d190*/  LOP3.LUT R134, R173, R134, RZ, 0x3c, !PT ;  /* 0x00000086ad867212 */ /* 0x000fc400078e3cff */
[----:B------:R-:W-:Y:S02]  /*d1a0*/  LOP3.LUT R138, R181, R138, RZ, 0x3c, !PT ;  /* 0x0000008ab58a7212 */ /* 0x000fe400078e3cff */
[----:B------:R-:W-:Y:S02]  /*d1b0*/  LOP3.LUT R46, R183, R172, RZ, 0x3c, !PT ;  /* 0x000000acb72e7212 */ /* 0x000fe400078e3cff */
[----:B------:R-:W-:Y:S02]  /*d1c0*/  MOV R130, R130 ;  /* 0x0000008200827202 */ /* 0x000fe40000000f00 */
[----:B0-----:R-:W-:Y:S02]  /*d1d0*/  F2FP.BF16.F32.PACK_AB R12, R113, R175 ;  /* 0x000000af710c723e */ /* 0x001fe400000010ff */
[----:B------:R-:W-:Y:S02]  /*d1e0*/  F2FP.BF16.F32.PACK_AB R13, R100, R96 ;  /* 0x00000060640d723e */ /* 0x000fe400000010ff */
[----:B------:R-:W-:-:S02]  /*d1f0*/  F2FP.BF16.F32.PACK_AB R14, R117, R177 ;  /* 0x000000b1750e723e */ /* 0x000fc400000010ff */
[----:B------:R-:W-:Y:S02]  /*d200*/  F2FP.BF16.F32.PACK_AB R15, R108, R104 ;  /* 0x000000686c0f723e */ /* 0x000fe400000010ff */
[----:B------:R-:W-:Y:S02]  /*d210*/  MOV R134, R134 ;  /* 0x0000008600867202 */ /* 0x000fe40000000f00 */
[----:B-1----:R-:W-:Y:S01]  /*d220*/  F2FP.BF16.F32.PACK_AB R24, R121, R178 ;  /* 0x000000b27918723e */ /* 0x002fe200000010ff */
[----:B------:R-:W-:Y:S01]  /*d230*/  STSM.16.M88.4 [R130], R12 ;  /* 0x0000000c82007844 */ /* 0x000fe20000000200 */
[----:B------:R-:W-:Y:S02]  /*d240*/  F2FP.BF16.F32.PACK_AB R25, R116, R112 ;  /* 0x000000707419723e */ /* 0x000fe400000010ff */
[----:B------:R-:W-:Y:S02]  /*d250*/  F2FP.BF16.F32.PACK_AB R26, R125, R179 ;  /* 0x000000b37d1a723e */ /* 0x000fe400000010ff */
[----:B------:R-:W-:-:S02]  /*d260*/  F2FP.BF16.F32.PACK_AB R27, R124, R120 ;  /* 0x000000787c1b723e */ /* 0x000fc400000010ff */
[----:B------:R-:W-:Y:S02]  /*d270*/  ISETP.NE.U32.AND P0, PT, RZ, UR4, PT ;  /* 0x00000004ff007c0c */ /* 0x000fe4000bf05070 */
[----:B--2---:R-:W-:Y:S01]  /*d280*/  IADD3 R10, P1, R219, UR4, RZ ;  /* 0x00000004db0a7c10 */ /* 0x004fe2000ff3e0ff */
[----:B------:R0:W-:Y:S01]  /*d290*/  STSM.16.M88.4 [R134], R24 ;  /* 0x0000001886007844 */ /* 0x0001e20000000200 */
[----:B------:R-:W-:Y:S02]  /*d2a0*/  MOV R54, R138 ;  /* 0x0000008a00367202 */ /* 0x000fe40000000f00 */
[----:B------:R-:W-:Y:S02]  /*d2b0*/  F2FP.BF16.F32.PACK_AB R181, R152, R128 ;  /* 0x0000008098b5723e */ /* 0x000fe400000010ff */
[----:B------:R-:W-:Y:S02]  /*d2c0*/  F2FP.BF16.F32.PACK_AB R183, R154, R153 ;  /* 0x000000999ab7723e */ /* 0x000fe400000010ff */
[----:B------:R-:W-:-:S02]  /*d2d0*/  F2FP.BF16.F32.PACK_AB R138, R141, R140 ;  /* 0x0000008c8d8a723e */ /* 0x000fc400000010ff */
[----:B------:R-:W-:Y:S01]  /*d2e0*/  F2FP.BF16.F32.PACK_AB R139, R158, R157 ;  /* 0x0000009d9e8b723e */ /* 0x000fe200000010ff */
[----:B------:R1:W-:Y:S01]  /*d2f0*/  STSM.16.M88.4 [R54], R180 ;  /* 0x000000b436007844 */ /* 0x0003e20000000200 */
[----:B------:R-:W-:Y:S02]  /*d300*/  MOV R46, R46 ;  /* 0x0000002e002e7202 */ /* 0x000fe40000000f00 */
[----:B------:R-:W-:Y:S01]  /*d310*/  ISETP.NE.AND.EX P0, PT, RZ, UR5, PT, P0 ;  /* 0x00000005ff007c0c */ /* 0x000fe2000bf05300 */
[----:B------:R1:W-:Y:S01]  /*d320*/  STSM.16.M88.4 [R44], R136 ;  /* 0x000000882c007844 */ /* 0x0003e20000000200 */
[----:B------:R-:W-:Y:S01]  /*d330*/  IADD3.X R11, R220, UR5, RZ, P1, !PT ;  /* 0x00000005dc0b7c10 */ /* 0x000fe20008ffe4ff */
[----:B------:R-:W-:Y:S02]  /*d340*/  ULDC.64 UR4, c[0x0][0xc08] ;  /* 0x0003020000047ab9 */ /* 0x000fe40000000a00 */
[----:B------:R-:W-:Y:S01]  /*d350*/  ISETP.NE.U32.AND P2, PT, RZ, UR4, PT ;  /* 0x00000004ff007c0c */ /* 0x000fe2000bf45070 */
[----:B------:R1:W-:Y:S01]  /*d360*/  STSM.16.M88.4 [R46], R144 ;  /* 0x000000902e007844 */ /* 0x0003e20000000200 */
[----:B------:R-:W-:Y:S02]  /*d370*/  BAR.SYNC.DEFER_BLOCKING 0x1, 0x100 ;  /* 0x0044000000007b1d */ /* 0x000fe40000010000 */
[----:B------:R-:W-:-:S13]  /*d380*/  ISETP.NE.AND.EX P2, PT, RZ, UR5, PT, P2 ;  /* 0x00000005ff007c0c */ /* 0x000fda000bf45320 */
[----:B------:R-:W-:Y:S01]  /*d390*/  @P2 IADD3 R8, P3, R219, UR4, RZ ;  /* 0x00000004db082c10 */ /* 0x000fe2000ff7e0ff */
[----:B------:R-:W-:Y:S02]  /*d3a0*/  ULDC UR4, c[0x0][0xa88] ;  /* 0x0002a20000047ab9 */ /* 0x000fe40000000800 */
[----:B------:R-:W-:Y:S01]  /*d3b0*/  IMAD.U32 R7, RZ, RZ, UR4 ;  /* 0x00000004ff077e24 */ /* 0x000fe2000f8e00ff */
[----:B------:R-:W-:Y:S01]  /*d3c0*/  @P2 IADD3.X R9, R220, UR5, RZ, P3, !PT ;  /* 0x00000005dc092c10 */ /* 0x000fe20009ffe4ff */
[----:B------:R1:W5:Y:S01]  /*d3d0*/  @P0 LDG.E R76, desc[UR40][R10.64] ;  /* 0x000000280a4c0981 */ /* 0x000362000c1e1900 */
[----:B---3--:R-:W-:Y:S01]  /*d3e0*/  ISETP.NE.AND P1, PT, R0, 0x1, PT ;  /* 0x000000010000780c */ /* 0x008fe20003f25270 */
[----:B0-----:R-:W-:Y:S02]  /*d3f0*/  IMAD R27, R224, 0x80, R237 ;  /* 0x00000080e01b7824 */ /* 0x001fe400078e02ed */
[----:B------:R1:W5:Y:S10]  /*d400*/  @P2 LDG.E R7, desc[UR40][R8.64] ;  /* 0x0000002808072981 */ /* 0x000374000c1e1900 */
[----:B------:R-:W0:Y:S08]  /*d410*/  @P1 LDC R4, c[0x0][0xbec] ;  /* 0x0002fb00ff041b82 */ /* 0x000e300000000800 */
[----:B------:R-:W2:Y:S01]  /*d420*/  @P1 LDC R15, c[0x0][0xbf0] ;  /* 0x0002fc00ff0f1b82 */ /* 0x000ea20000000800 */
[----:B-1----:R-:W-:Y:S05]  /*d430*/  @P2 BRA `(.L_x_731) ;  /* 0x0000000000102947 */ /* 0x002fea0003800000 */
[----:B------:R-:W-:Y:S05]  /*d440*/  @!P0 BRA `(.L_x_731) ;  /* 0x00000000000c8947 */ /* 0x000fea0003800000 */
[----:B------:R-:W3:Y:S04]  /*d450*/  LDG.E R8, desc[UR40][R10.64] ;  /* 0x000000280a087981 */ /* 0x000ee8000c1e1900 */
[----:B-----5:R-:W3:Y:S02]  /*d460*/  LDG.E R7, desc[UR40][R10.64+0x4] ;  /* 0x000004280a077981 */ /* 0x020ee4000c1e1900 */
[----:B---3--:R-:W-:-:S07]  /*d470*/  IMAD.IADD R7, R7, 0x1, -R8 ;  /* 0x0000000107077824 */ /* 0x008fce00078e0a08 */
.L_x_731:
[----:B------:R-:W-:Y:S01]  /*d480*/  SHF.R.S32.HI R3, RZ, 0x1f, R218 ;  /* 0x0000001fff037819 */ /* 0x000fe200000114da */
[----:B0-----:R-:W-:Y:S01]  /*d490*/  @P1 IMAD.HI.U32 R4, R27, R4, RZ ;  /* 0x000000041b041227 */ /* 0x001fe200078e00ff */
[----:B------:R-:W-:Y:S01]  /*d4a0*/  ULDC.64 UR4, c[0x0][0xb90] ;  /* 0x0002e40000047ab9 */ /* 0x000fe20000000a00 */
[----:B-----5:R-:W-:Y:S01]  /*d4b0*/  SHF.R.S32.HI R77, RZ, 0x1f, R76 ;  /* 0x0000001fff4d7819 */ /* 0x020fe2000001144c */
[----:B------:R-:W0:Y:S01]  /*d4c0*/  @P1 LDC R80, c[0x0][0xbec] ;  /* 0x0002fb00ff501b82 */ /* 0x000e220000000800 */
[----:B------:R-:W-:Y:S01]  /*d4d0*/  IMAD R13, R3, UR4, RZ ;  /* 0x00000004030d7c24 */ /* 0x000fe2000f8e02ff */
[----:B------:R-:W-:Y:S01]  /*d4e0*/  SEL R229, R229, RZ, !P0 ;  /* 0x000000ffe5e57207 */ /* 0x000fe20004000000 */
[----:B------:R-:W-:Y:S01]  /*d4f0*/  IMAD.MOV.U32 R11, RZ, RZ, R27 ;  /* 0x000000ffff0b7224 */ /* 0x000fe200078e001b */
[----:B--2---:R-:W-:Y:S01]  /*d500*/  @P1 SHF.R.U32.HI R11, RZ, R15, R4 ;  /* 0x0000000fff0b1219 */ /* 0x004fe20000011604 */
[----:B------:R-:W-:Y:S01]  /*d510*/  IMAD.WIDE.U32 R8, R218, UR4, R76 ;  /* 0x00000004da087c25 */ /* 0x000fe2000f8e004c */
[----:B------:R-:W-:-:S02]  /*d520*/  SEL R221, R221, RZ, !P0 ;  /* 0x000000ffdddd7207 */ /* 0x000fc40004000000 */
[----:B------:R-:W1:Y:S01]  /*d530*/  @P1 LDC R79, c[0x0][0xbf0] ;  /* 0x0002fc00ff4f1b82 */ /* 0x000e620000000800 */
[----:B------:R-:W-:Y:S01]  /*d540*/  IMAD R13, R218, UR5, R13 ;  /* 0x00000005da0d7c24 */ /* 0x000fe2000f8e020d */
[----:B------:R-:W-:Y:S01]  /*d550*/  ULDC.64 UR4, c[0x0][0xb98] ;  /* 0x0002e60000047ab9 */ /* 0x000fe20000000a00 */
[----:B------:R-:W-:Y:S02]  /*d560*/  IMAD.MOV R25, RZ, RZ, -R11 ;  /* 0x000000ffff197224 */ /* 0x000fe400078e0a0b */
[----:B------:R-:W-:Y:S02]  /*d570*/  IMAD.IADD R9, R9, 0x1, R13 ;  /* 0x0000000109097824 */ /* 0x000fe400078e020d */
[----:B------:R-:W-:Y:S02]  /*d580*/  IMAD R15, R228, 0x40, R209 ;  /* 0x00000040e40f7824 */ /* 0x000fe400078e02d1 */
[----:B------:R-:W-:Y:S02]  /*d590*/  IMAD R13, R0, R25, R27 ;  /* 0x00000019000d7224 */ /* 0x000fe400078e021b */
[----:B------:R-:W-:-:S02]  /*d5a0*/  IMAD R4, R229, UR4, RZ ;  /* 0x00000004e5047c24 */ /* 0x000fc4000f8e02ff */
[----:B------:R-:W-:-:S04]  /*d5b0*/  IMAD.WIDE.U32 R8, R221, UR4, R8 ;  /* 0x00000004dd087c25 */ /* 0x000fc8000f8e0008 */
[----:B------:R-:W-:Y:S01]  /*d5c0*/  IMAD.WIDE R20, R15, 0x2, R20 ;  /* 0x000000020f147825 */ /* 0x000fe200078e0214 */
[----:B------:R-:W-:Y:S02]  /*d5d0*/  SHF.R.S32.HI R15, RZ, 0x1f, R11 ;  /* 0x0000001fff0f7819 */ /* 0x000fe4000001140b */
[----:B------:R-:W-:Y:S01]  /*d5e0*/  IADD3 R10, P0, R11, R8, RZ ;  /* 0x000000080b0a7210 */ /* 0x000fe20007f1e0ff */
[----:B------:R-:W-:Y:S01]  /*d5f0*/  IMAD R12, R221, UR5, R4 ;  /* 0x00000005dd0c7c24 */ /* 0x000fe2000f8e0204 */
[----:B------:R-:W-:Y:S01]  /*d600*/  SHF.R.S32.HI R4, RZ, 0x1f, R13 ;  /* 0x0000001fff047819 */ /* 0x000fe2000001140d */
[----:B------:R-:W-:Y:S01]  /*d610*/  ULDC.64 UR4, c[0x0][0xb88] ;  /* 0x0002e20000047ab9 */ /* 0x000fe20000000a00 */
[----:B------:R-:W-:Y:S01]  /*d620*/  IADD3 R25, P2, R20, 0x1000, RZ ;  /* 0x0000100014197810 */ /* 0x000fe20007f5e0ff */
[----:B------:R-:W-:Y:S01]  /*d630*/  IMAD R78, R7, R0, RZ ;  /* 0x00000000074e7224 */ /* 0x000fe200078e02ff */
[----:B------:R-:W-:Y:S01]  /*d640*/  IADD3.X R11, R15, R9, R12, P0, !PT ;  /* 0x000000090f0b7210 */ /* 0x000fe200007fe40c */
[----:B------:R-:W-:Y:S01]  /*d650*/  IMAD R4, R4, UR4, RZ ;  /* 0x0000000404047c24 */ /* 0x000fe2000f8e02ff */
[----:B------:R-:W-:-:S02]  /*d660*/  LOP3.LUT R8, R25, 0x380, RZ, 0xc0, !PT ;  /* 0x0000038019087812 */ /* 0x000fc400078ec0ff */
[----:B------:R-:W-:Y:S01]  /*d670*/  IADD3 R33, P4, R20, 0x5000, RZ ;  /* 0x0000500014217810 */ /* 0x000fe20007f9e0ff */
[C---:B------:R-:W-:Y:S01]  /*d680*/  IMAD R9, R13.reuse, UR5, R4 ;  /* 0x000000050d097c24 */ /* 0x040fe2000f8e0204 */
[----:B------:R-:W-:Y:S01]  /*d690*/  SHF.R.U64 R8, R8, 0x3, RZ ;  /* 0x0000000308087819 */ /* 0x000fe200000012ff */
[----:B------:R-:W-:Y:S01]  /*d6a0*/  IMAD.WIDE.U32 R10, R13, UR4, R10 ;  /* 0x000000040d0a7c25 */ /* 0x000fe2000f8e000a */
[----:B------:R-:W-:Y:S01]  /*d6b0*/  IADD3 R13, P3, R20, 0x2000, RZ ;  /* 0x00002000140d7810 */ /* 0x000fe20007f7e0ff */
[----:B------:R-:W-:Y:S01]  /*d6c0*/  ULDC.64 UR4, c[0x0][0xb50] ;  /* 0x0002d40000047ab9 */ /* 0x000fe20000000a00 */
[----:B------:R-:W-:Y:S01]  /*d6d0*/  LOP3.LUT R8, R8, R25, RZ, 0x3c, !PT ;  /* 0x0000001908087212 */ /* 0x000fe200078e3cff */
[----:B------:R-:W-:Y:S01]  /*d6e0*/  IMAD.IADD R9, R11, 0x1, R9 ;  /* 0x000000010b097824 */ /* 0x000fe200078e0209 */
[----:B------:R-:W-:Y:S01]  /*d6f0*/  LEA R4, P0, R10, UR4, 0x2 ;  /* 0x000000040a047c11 */ /* 0x000fe2000f8010ff */
[----:B------:R-:W-:Y:S01]  /*d700*/  IMAD R11, R224, 0x80, R235 ;  /* 0x00000080e00b7824 */ /* 0x000fe200078e02eb */
[----:B------:R-:W-:-:S02]  /*d710*/  LOP3.LUT R12, R13, 0x380, RZ, 0xc0, !PT ;  /* 0x000003800d0c7812 */ /* 0x000fc400078ec0ff */
[----:B------:R-:W-:Y:S01]  /*d720*/  LEA.HI.X R10, R10, UR5, R9, 0x2, P0 ;  /* 0x000000050a0a7c11 */ /* 0x000fe200080f1409 */
[--C-:B------:R-:W-:Y:S01]  /*d730*/  IMAD.X R9, RZ, RZ, R21.reuse, P2 ;  /* 0x000000ffff097224 */ /* 0x100fe200010e0615 */
[----:B------:R-:W-:Y:S01]  /*d740*/  SHF.R.U64 R12, R12, 0x3, RZ ;  /* 0x000000030c0c7819 */ /* 0x000fe200000012ff */
[----:B------:R-:W-:Y:S01]  /*d750*/  SHFL.IDX PT, R50, R4, RZ, 0x1c1f ;  /* 0x001c1fff04327589 */ /* 0x000fe200000e0000 */
[----:B------:R-:W-:Y:S01]  /*d760*/  IADD3 R29, P0, R20, 0x4000, RZ ;  /* 0x00004000141d7810 */ /* 0x000fe20007f1e0ff */
[----:B------:R-:W-:Y:S01]  /*d770*/  VIADD R7, R11, 0x8 ;  /* 0x000000080b077836 */ /* 0x000fe20000000000 */
[----:B------:R-:W-:Y:S01]  /*d780*/  LOP3.LUT R12, R12, R13, RZ, 0x3c, !PT ;  /* 0x0000000d0c0c7212 */ /* 0x000fe200078e3cff */
[----:B------:R-:W-:Y:S01]  /*d790*/  IMAD.X R13, RZ, RZ, R21, P3 ;  /* 0x000000ffff0d7224 */ /* 0x000fe200018e0615 */
[----:B------:R-:W-:Y:S01]  /*d7a0*/  LOP3.LUT R28, R29, 0x380, RZ, 0xc0, !PT ;  /* 0x000003801d1c7812 */ /* 0x000fe200078ec0ff */
[----:B------:R-:W2:Y:S01]  /*d7b0*/  SHFL.IDX PT, R51, R10, RZ, 0x1c1f ;  /* 0x001c1fff0a337589 */ /* 0x000ea200000e0000 */
[C---:B------:R-:W-:Y:S01]  /*d7c0*/  IADD3 R37, P2, R20.reuse, 0x6000, RZ ;  /* 0x0000600014257810 */ /* 0x040fe20007f5e0ff */
[----:B------:R-:W-:Y:S01]  /*d7d0*/  ULDC.64 UR4, c[0x0][0xaa0] ;  /* 0x0002a80000047ab9 */ /* 0x000fe20000000a00 */
[C---:B------:R-:W-:Y:S01]  /*d7e0*/  IADD3 R41, P3, R20.reuse, 0x7000, RZ ;  /* 0x0000700014297810 */ /* 0x040fe20007f7e0ff */
[----:B------:R3:W-:Y:S01]  /*d7f0*/  SHFL.IDX PT, R54, R4, 0x1, 0x1c1f ;  /* 0x003c1f0004367f89 */ /* 0x0007e200000e0000 */
[----:B------:R-:W-:-:S02]  /*d800*/  IADD3 R25, P5, R20, 0x3000, RZ ;  /* 0x0000300014197810 */ /* 0x000fc40007fbe0ff */
[----:B------:R-:W-:Y:S01]  /*d810*/  SHF.R.U64 R28, R28, 0x3, RZ ;  /* 0x000000031c1c7819 */ /* 0x000fe200000012ff */
[----:B------:R-:W4:Y:S01]  /*d820*/  SHFL.IDX PT, R55, R10, 0x1, 0x1c1f ;  /* 0x003c1f000a377f89 */ /* 0x000f2200000e0000 */
        /* <DEDUP_REMOVED lines=10> */
[----:B------:R-:W-:Y:S02]  /*d8d0*/  IADD3 R49, P0, R20, 0x9000, RZ ;  /* 0x0000900014317810 */ /* 0x000fe40007f1e0ff */
        /* <DEDUP_REMOVED lines=8> */
[----:B------:R-:W-:-:S02]  /*d960*/  LOP3.LUT R48, R49, 0x380, RZ, 0xc0, !PT ;  /* 0x0000038031307812 */ /* 0x000fc400078ec0ff */
[C---:B------:R-:W-:Y:S02]  /*d970*/  IADD3 R57, P2, R20.reuse, 0xb000, RZ ;  /* 0x0000b00014397810 */ /* 0x040fe40007f5e0ff */
        /* <DEDUP_REMOVED lines=8> */
[----:B------:R-:W-:Y:S01]  /*da00*/  LOP3.LUT R48, R48, R49, RZ, 0x3c, !PT ;  /* 0x0000003130307212 */ /* 0x000fe200078e3cff */
[----:B------:R-:W-:Y:S01]  /*da10*/  IMAD.X R49, RZ, RZ, R21, P0 ;  /* 0x000000ffff317224 */ /* 0x000fe200000e0615 */
[----:B------:R-:W-:Y:S02]  /*da20*/  SHF.R.U64 R56, R56, 0x3, RZ ;  /* 0x0000000338387819 */ /* 0x000fe400000012ff */
[----:B------:R-:W-:-:S02]  /*da30*/  SHF.R.U64 R60, R60, 0x3, RZ ;  /* 0x000000033c3c7819 */ /* 0x000fc400000012ff */
        /* <DEDUP_REMOVED lines=12> */
[C---:B------:R-:W-:Y:S02]  /*db00*/  IADD3 R11, P3, R20.reuse, 0xf000, RZ ;  /* 0x0000f000140b7810 */ /* 0x040fe40007f7e0ff */
[----:B------:R-:W-:Y:S02]  /*db10*/  ISETP.GE.OR P0, PT, R7, R78, P0 ;  /* 0x0000004e0700720c */ /* 0x000fe40000706670 */
[C---:B------:R-:W-:Y:S01]  /*db20*/  IADD3 R65, P5, R20.reuse, 0xd000, RZ ;  /* 0x0000d00014417810 */ /* 0x040fe20007fbe0ff */
[----:B------:R-:W-:Y:S01]  /*db30*/  IMAD.X R73, RZ, RZ, R21, P3 ;  /* 0x000000ffff497224 */ /* 0x000fe200018e0615 */
[C---:B------:R-:W-:Y:S02]  /*db40*/  IADD3 R69, P4, R20.reuse, 0xe000, RZ ;  /* 0x0000e00014457810 */ /* 0x040fe40007f9e0ff */
[----:B------:R-:W-:Y:S02]  /*db50*/  LOP3.LUT R15, R20, 0x380, RZ, 0xc0, !PT ;  /* 0x00000380140f7812 */ /* 0x000fe400078ec0ff */
[----:B---3--:R-:W-:Y:S01]  /*db60*/  LOP3.LUT R4, R11, 0x380, RZ, 0xc0, !PT ;  /* 0x000003800b047812 */ /* 0x008fe200078ec0ff */
[----:B--2---:R-:W-:Y:S01]  /*db70*/  @!P2 ST.E desc[UR40][R50.64], R6 ;  /* 0x000000063200a985 */ /* 0x004fe2000c101928 */
[----:B------:R-:W-:-:S02]  /*db80*/  LOP3.LUT R64, R65, 0x380, RZ, 0xc0, !PT ;  /* 0x0000038041407812 */ /* 0x000fc400078ec0ff */
[----:B------:R-:W-:Y:S01]  /*db90*/  LOP3.LUT R68, R69, 0x380, RZ, 0xc0, !PT ;  /* 0x0000038045447812 */ /* 0x000fe200078ec0ff */
[----:B----4-:R2:W-:Y:S01]  /*dba0*/  @!P0 ST.E desc[UR40][R54.64], R5 ;  /* 0x0000000536008985 */ /* 0x0105e2000c101928 */
[----:B------:R-:W-:Y:S02]  /*dbb0*/  SHF.R.U64 R15, R15, 0x3, RZ ;  /* 0x000000030f0f7819 */ /* 0x000fe400000012ff */
[----:B------:R-:W-:Y:S01]  /*dbc0*/  SHF.R.U64 R4, R4, 0x3, RZ ;  /* 0x0000000304047819 */ /* 0x000fe200000012ff */
[----:B------:R-:W5:Y:S01]  /*dbd0*/  LD.E.128 R24, desc[UR40][R24.64] ;  /* 0x0000002818187980 */ /* 0x000f62000c101d00 */
[----:B------:R-:W-:Y:S02]  /*dbe0*/  SHF.R.U64 R64, R64, 0x3, RZ ;  /* 0x0000000340407819 */ /* 0x000fe400000012ff */
[----:B------:R-:W-:Y:S01]  /*dbf0*/  SHF.R.U64 R68, R68, 0x3, RZ ;  /* 0x0000000344447819 */ /* 0x000fe200000012ff */
[----:B------:R-:W5:Y:S01]  /*dc00*/  LD.E.128 R28, desc[UR40][R28.64] ;  /* 0x000000281c1c7980 */ /* 0x000f62000c101d00 */
[----:B------:R-:W-:-:S02]  /*dc10*/  LOP3.LUT R20, R15, R20, RZ, 0x3c, !PT ;  /* 0x000000140f147212 */ /* 0x000fc400078e3cff */
[----:B------:R-:W-:Y:S01]  /*dc20*/  LOP3.LUT R64, R64, R65, RZ, 0x3c, !PT ;  /* 0x0000004140407212 */ /* 0x000fe200078e3cff */
[--C-:B------:R-:W-:Y:S01]  /*dc30*/  IMAD.X R65, RZ, RZ, R21.reuse, P5 ;  /* 0x000000ffff417224 */ /* 0x100fe200028e0615 */
[----:B------:R-:W-:Y:S01]  /*dc40*/  LOP3.LUT R68, R68, R69, RZ, 0x3c, !PT ;  /* 0x0000004544447212 */ /* 0x000fe200078e3cff */
[----:B------:R-:W-:Y:S01]  /*dc50*/  IMAD.X R69, RZ, RZ, R21, P4 ;  /* 0x000000ffff457224 */ /* 0x000fe200020e0615 */
[----:B------:R-:W-:Y:S01]  /*dc60*/  LOP3.LUT R72, R4, R11, RZ, 0x3c, !PT ;  /* 0x0000000b04487212 */ /* 0x000fe200078e3cff */
[----:B------:R-:W5:Y:S04]  /*dc70*/  LD.E.128 R12, desc[UR40][R12.64] ;  /* 0x000000280c0c7980 */ /* 0x000f68000c101d00 */
[----:B--2---:R2:W5:Y:S04]  /*dc80*/  LD.E.128 R4, desc[UR40][R20.64] ;  /* 0x0000002814047980 */ /* 0x004568000c101d00 */
[----:B------:R-:W5:Y:S04]  /*dc90*/  LD.E.128 R8, desc[UR40][R8.64] ;  /* 0x0000002808087980 */ /* 0x000f68000c101d00 */
[----:B------:R-:W5:Y:S01]  /*dca0*/  LD.E.128 R32, desc[UR40][R32.64] ;  /* 0x0000002820207980 */ /* 0x000f62000c101d00 */
[----:B--2---:R-:W-:-:S03]  /*dcb0*/  IMAD R21, R77, UR4, RZ ;  /* 0x000000044d157c24 */ /* 0x004fc6000f8e02ff */
[----:B------:R-:W5:Y:S01]  /*dcc0*/  LD.E.128 R36, desc[UR40][R36.64] ;  /* 0x0000002824247980 */ /* 0x000f62000c101d00 */
[C---:B------:R-:W-:Y:S02]  /*dcd0*/  IMAD R77, R76.reuse, UR5, R21 ;  /* 0x000000054c4d7c24 */ /* 0x040fe4000f8e0215 */
[----:B------:R-:W-:Y:S01]  /*dce0*/  IMAD.WIDE.U32 R20, R76, UR4, RZ ;  /* 0x000000044c147c25 */ /* 0x000fe2000f8e00ff */
[----:B------:R-:W-:Y:S01]  /*dcf0*/  ULDC.64 UR4, c[0x0][0xae8] ;  /* 0x0002ba0000047ab9 */ /* 0x000fe20000000a00 */
[----:B------:R-:W5:Y:S02]  /*dd00*/  LD.E.128 R40, desc[UR40][R40.64] ;  /* 0x0000002828287980 */ /* 0x000f64000c101d00 */
[----:B------:R-:W-:Y:S02]  /*dd10*/  IMAD.IADD R21, R21, 0x1, R77 ;  /* 0x0000000115157824 */ /* 0x000fe400078e024d */
[----:B------:R-:W-:Y:S01]  /*dd20*/  IMAD R77, R216, 0x20, R228 ;  /* 0x00000020d84d7824 */ /* 0x000fe200078e02e4 */
[----:B------:R-:W5:Y:S01]  /*dd30*/  LD.E.128 R44, desc[UR40][R44.64] ;  /* 0x000000282c2c7980 */ /* 0x000f62000c101d00 */
[----:B------:R-:W-:-:S02]  /*dd40*/  IMAD R3, R3, UR4, RZ ;  /* 0x0000000403037c24 */ /* 0x000fc4000f8e02ff */
[----:B------:R-:W-:Y:S01]  /*dd50*/  IMAD R81, R224, 0x80, R77 ;  /* 0x00000080e0517824 */ /* 0x000fe200078e024d */
[----:B------:R-:W5:Y:S01]  /*dd60*/  LD.E.128 R48, desc[UR40][R48.64] ;  /* 0x0000002830307980 */ /* 0x000f62000c101d00 */
[C---:B------:R-:W-:Y:S02]  /*dd70*/  IMAD R3, R218.reuse, UR5, R3 ;  /* 0x00000005da037c24 */ /* 0x040fe4000f8e0203 */
[----:B------:R-:W-:Y:S01]  /*dd80*/  IMAD.WIDE.U32 R20, R218, UR4, R20 ;  /* 0x00000004da147c25 */ /* 0x000fe2000f8e0014 */
[----:B------:R-:W-:Y:S01]  /*dd90*/  ULDC.64 UR4, c[0x0][0xaf0] ;  /* 0x0002bc0000047ab9 */ /* 0x000fe20000000a00 */
[----:B------:R-:W5:Y:S02]  /*dda0*/  LD.E.128 R52, desc[UR40][R52.64] ;  /* 0x0000002834347980 */ /* 0x000f64000c101d00 */
[----:B0-----:R-:W-:Y:S02]  /*ddb0*/  @P1 IMAD.HI.U32 R76, R81, R80, RZ ;  /* 0x00000050514c1227 */ /* 0x001fe400078e00ff */
[----:B------:R-:W5:Y:S02]  /*ddc0*/  LD.E.128 R56, desc[UR40][R56.64] ;  /* 0x0000002838387980 */ /* 0x000f64000c101d00 */
[----:B------:R-:W-:-:S02]  /*ddd0*/  IMAD.IADD R21, R21, 0x1, R3 ;  /* 0x0000000115157824 */ /* 0x000fc400078e0203 */
[----:B------:R-:W-:Y:S01]  /*dde0*/  IMAD.MOV.U32 R3, RZ, RZ, R81 ;  /* 0x000000ffff037224 */ /* 0x000fe200078e0051 */
[----:B-1----:R-:W-:Y:S01]  /*ddf0*/  @P1 SHF.R.U32.HI R3, RZ, R79, R76 ;  /* 0x0000004fff031219 */ /* 0x002fe2000001164c */
[----:B------:R-:W-:Y:S01]  /*de00*/  IMAD R80, R229, UR4, RZ ;  /* 0x00000004e5507c24 */ /* 0x000fe2000f8e02ff */
[----:B------:R-:W5:Y:S01]  /*de10*/  LD.E.128 R60, desc[UR40][R60.64] ;  /* 0x000000283c3c7980 */ /* 0x000f62000c101d00 */
[C---:B------:R-:W-:Y:S01]  /*de20*/  IMAD.WIDE.U32 R20, R221.reuse, UR4, R20 ;  /* 0x00000004dd147c25 */ /* 0x040fe2000f8e0014 */
[--C-:B------:R-:W-:Y:S02]  /*de30*/  SHF.R.S32.HI R76, RZ, 0x1f, R3.reuse ;  /* 0x0000001fff4c7819 */ /* 0x100fe40000011403 */
[----:B------:R-:W5:Y:S01]  /*de40*/  LD.E.128 R64, desc[UR40][R64.64] ;  /* 0x0000002840407980 */ /* 0x000f62000c101d00 */
[----:B------:R-:W-:Y:S01]  /*de50*/  IMAD R77, R221, UR5, R80 ;  /* 0x00000005dd4d7c24 */ /* 0x000fe2000f8e0250 */
[----:B------:R-:W-:Y:S01]  /*de60*/  ULDC.64 UR4, c[0x0][0xae0] ;  /* 0x0002b80000047ab9 */ /* 0x000fe20000000a00 */
[----:B------:R-:W-:Y:S01]  /*de70*/  IMAD.MOV R79, RZ, RZ, -R3 ;  /* 0x000000ffff4f7224 */ /* 0x000fe200078e0a03 */
[----:B------:R-:W5:Y:S01]  /*de80*/  LD.E.128 R68, desc[UR40][R68.64] ;  /* 0x0000002844447980 */ /* 0x000f62000c101d00 */
[----:B------:R-:W-:-:S02]  /*de90*/  IMAD.IADD R21, R21, 0x1, R77 ;  /* 0x0000000115157824 */ /* 0x000fc400078e024d */
[----:B------:R-:W-:Y:S01]  /*dea0*/  IMAD R77, R0, R79, R81 ;  /* 0x0000004f004d7224 */ /* 0x000fe200078e0251 */
[----:B------:R-:W5:Y:S01]  /*deb0*/  LD.E.128 R72, desc[UR40][R72.64] ;  /* 0x0000002848487980 */ /* 0x000f62000c101d00 */
[----:B------:R-:W-:Y:S01]  /*dec0*/  IMAD R76, R76, UR4, RZ ;  /* 0x000000044c4c7c24 */ /* 0x000fe2000f8e02ff */
[----:B------:R-:W-:Y:S01]  /*ded0*/  @!PT LDS RZ, [RZ] ;  /* 0x00000000fffff984 */ /* 0x000fe20000000800 */
[----:B------:R-:W-:Y:S01]  /*dee0*/  @!PT LDS RZ, [RZ] ;  /* 0x00000000fffff984 */ /* 0x000fe20000000800 */
[----:B------:R-:W-:Y:S01]  /*def0*/  @!PT LDS RZ, [RZ] ;  /* 0x00000000fffff984 */ /* 0x000fe20000000800 */
[----:B------:R-:W-:Y:S01]  /*df00*/  @!PT LDS RZ, [RZ] ;  /* 0x00000000fffff984 */ /* 0x000fe20000000800 */
[----:B------:R0:W-:Y:S06]  /*df10*/  MEMBAR.ALL.CTA ;  /* 0x0000000000007992 */ /* 0x0001ec0000008000 */
[----:B0-----:R-:W0:Y:S01]  /*df20*/  FENCE.VIEW.ASYNC.S ;  /* 0x00000000000073c6 */ /* 0x001e220000000000 */
[----:B------:R-:W-:Y:S01]  /*df30*/  SHF.R.S32.HI R0, RZ, 0x1f, R77 ;  /* 0x0000001fff007819 */ /* 0x000fe2000001144d */
[----:B------:R-:W-:-:S02]  /*df40*/  IMAD R79, R3, UR5, R76 ;  /* 0x00000005034f7c24 */ /* 0x000fc4000f8e024c */
[----:B------:R-:W-:Y:S01]  /*df50*/  IMAD.WIDE.U32 R20, R3, UR4, R20 ;  /* 0x0000000403147c25 */ /* 0x000fe2000f8e0014 */
[----:B------:R-:W-:-:S03]  /*df60*/  ULDC.64 UR4, c[0x0][0xad8] ;  /* 0x0002b60000047ab9 */ /* 0x000fc60000000a00 */
[----:B------:R-:W-:Y:S02]  /*df70*/  IMAD.IADD R21, R21, 0x1, R79 ;  /* 0x0000000115157824 */ /* 0x000fe400078e024f */
[----:B------:R-:W-:Y:S02]  /*df80*/  IMAD R0, R0, UR4, RZ ;  /* 0x0000000400007c24 */ /* 0x000fe4000f8e02ff */
[----:B------:R-:W-:Y:S02]  /*df90*/  IMAD R85, R224, 0x80, R228 ;  /* 0x00000080e0557824 */ /* 0x000fe400078e02e4 */
[C---:B------:R-:W-:Y:S02]  /*dfa0*/  IMAD R79, R77.reuse, UR5, R0 ;  /* 0x000000054d4f7c24 */ /* 0x040fe4000f8e0200 */
[----:B------:R-:W-:Y:S01]  /*dfb0*/  IMAD.WIDE.U32 R20, R77, UR4, R20 ;  /* 0x000000044d147c25 */ /* 0x000fe2000f8e0014 */
[----:B------:R-:W-:Y:S01]  /*dfc0*/  ISETP.GE.AND P2, PT, R85, R78, PT ;  /* 0x0000004e5500720c */ /* 0x000fe20003f46270 */
[----:B------:R-:W-:-:S02]  /*dfd0*/  ULDC.64 UR4, c[0x0][0xa80] ;  /* 0x0002a00000047ab9 */ /* 0x000fc40000000a00 */
[----:B------:R-:W-:Y:S02]  /*dfe0*/  VIADD R0, R18, 0x22820 ;  /* 0x0002282012007836 */ /* 0x000fe40000000000 */
[----:B------:R-:W-:Y:S01]  /*dff0*/  IMAD.IADD R21, R21, 0x1, R79 ;  /* 0x0000000115157824 */ /* 0x000fe200078e024f */
[C---:B------:R-:W-:Y:S01]  /*e000*/  LEA R79, P3, R20.reuse, UR4, 0x1 ;  /* 0x00000004144f7c11 */ /* 0x040fe2000f8608ff */
[----:B------:R-:W-:Y:S01]  /*e010*/  VIADD R3, R85, 0x20 ;  /* 0x0000002055037836 */ /* 0x000fe20000000000 */
[----:B------:R-:W-:Y:S02]  /*e020*/  PRMT R0, RZ, 0x654, R0 ;  /* 0x00000654ff007816 */ /* 0x000fe40000000000 */
[----:B------:R-:W-:Y:S02]  /*e030*/  LEA.HI.X R84, R20, UR5, R21, 0x1, P3 ;  /* 0x0000000514547c11 */ /* 0x000fe400098f0c15 */
[----:B------:R-:W-:Y:S01]  /*e040*/  ISETP.GE.AND P1, PT, R3, R78, PT ;  /* 0x0000004e0300720c */ /* 0x000fe20003f26270 */
[----:B------:R-:W-:Y:S01]  /*e050*/  VIADD R3, R85, 0x40 ;  /* 0x0000004055037836 */ /* 0x000fe20000000000 */
[----:B0-----:R0:W-:Y:S01]  /*e060*/  SYNCS.ARRIVE.TRANS64.RED.A1T0 RZ, [R0+URZ], RZ ;  /* 0x000000ff00ff79a7 */ /* 0x0011e2000810043f */
[----:B------:R1:W2:Y:S01]  /*e070*/  SHFL.IDX PT, R82, R79, RZ, 0x181f ;  /* 0x00181fff4f527589 */ /* 0x0002a200000e0000 */
[----:B------:R-:W-:Y:S01]  /*e080*/  BSSY B1, `(.L_x_732) ;  /* 0x0000019000017945 */ /* 0x000fe20003800000 */
[----:B------:R-:W-:-:S02]  /*e090*/  SHF.R.S32.HI R86, RZ, 0x1f, R215 ;  /* 0x0000001fff567819 */ /* 0x000fc400000114d7 */
[----:B------:R-:W-:Y:S01]  /*e0a0*/  ISETP.GE.AND P0, PT, R3, R78, PT ;  /* 0x0000004e0300720c */ /* 0x000fe20003f06270 */
[----:B0-----:R1:W0:Y:S01]  /*e0b0*/  SHFL.IDX PT, R0, R84, RZ, 0x181f ;  /* 0x00181fff54007589 */ /* 0x00122200000e0000 */
[----:B------:R-:W-:Y:S02]  /*e0c0*/  SHF.R.S32.HI R87, RZ, 0x1f, R213 ;  /* 0x0000001fff577819 */ /* 0x000fe400000114d5 */
[----:B------:R-:W-:Y:S02]  /*e0d0*/  SHF.R.S32.HI R88, RZ, 0x1f, R214 ;  /* 0x0000001fff587819 */ /* 0x000fe400000114d6 */
[----:B------:R-:W-:Y:S01]  /*e0e0*/  SHF.R.S32.HI R92, RZ, 0x1f, R209 ;  /* 0x0000001fff5c7819 */ /* 0x000fe200000114d1 */
[----:B------:R-:W-:Y:S06]  /*e0f0*/  @P2 BRA `(.L_x_733) ;  /* 0x0000000000442947 */ /* 0x000fec0003800000 */
[----:B------:R-:W-:Y:S02]  /*e100*/  ULDC UR4, c[0x0][0xac8] ;  /* 0x0002b20000047ab9 */ /* 0x000fe40000000800 */
[----:B------:R-:W-:Y:S02]  /*e110*/  ISETP.GE.AND P2, PT, R209, UR4, PT ;  /* 0x00000004d1007c0c */ /* 0x000fe4000bf46270 */
[----:B------:R-:W-:Y:S02]  /*e120*/  ISETP.GE.AND P3, PT, R214, UR4, PT ;  /* 0x00000004d6007c0c */ /* 0x000fe4000bf66270 */
[----:B------:R-:W-:-:S09]  /*e130*/  ISETP.GE.AND P4, PT, R213, UR4, PT ;  /* 0x00000004d5007c0c */ /* 0x000fd2000bf86270 */
[----:B--2---:R-:W-:-:S04]  /*e140*/  @!P2 LEA R20, P5, R209, R82, 0x1 ;  /* 0x00000052d114a211 */ /* 0x004fc800078a08ff */
[----:B0-----:R-:W-:Y:S02]  /*e150*/  @!P2 LEA.HI.X R21, R209, R0, R92, 0x1, P5 ;  /* 0x00000000d115a211 */ /* 0x001fe400028f0c5c */
[----:B------:R-:W-:-:S03]  /*e160*/  ISETP.GE.AND P5, PT, R215, UR4, PT ;  /* 0x00000004d7007c0c */ /* 0x000fc6000bfa6270 */
[----:B-----5:R3:W-:Y:S01]  /*e170*/  @!P2 ST.E.128 desc[UR40][R20.64], R4 ;  /* 0x000000041400a985 */ /* 0x0207e2000c101d28 */
[----:B------:R-:W-:-:S04]  /*e180*/  @!P3 LEA R76, P2, R214, R82, 0x1 ;  /* 0x00000052d64cb211 */ /* 0x000fc800078408ff */
        /* <DEDUP_REMOVED lines=8> */
.L_x_733:
[----:B------:R-:W-:Y:S05]  /*e210*/  BSYNC B1 ;  /* 0x0000000000017941 */ /* 0x000fea0003800000 */
.L_x_732:
[----:B0-----:R0:W4:Y:S01]  /*e220*/  SHFL.IDX PT, R0, R84, 0x1, 0x181f ;  /* 0x00381f0054007f89 */ /* 0x00112200000e0000 */
[----:B------:R-:W-:Y:S03]  /*e230*/  BSSY B1, `(.L_x_734) ;  /* 0x0000014000017945 */ /* 0x000fe60003800000 */
[----:B---3-5:R0:W3:Y:S01]  /*e240*/  SHFL.IDX PT, R28, R79, 0x1, 0x181f ;  /* 0x00381f004f1c7f89 */ /* 0x0280e200000e0000 */
[----:B------:R-:W-:Y:S05]  /*e250*/  @P1 BRA `(.L_x_735) ;  /* 0x0000000000441947 */ /* 0x000fea0003800000 */
[----:B------:R-:W-:Y:S02]  /*e260*/  ULDC UR4, c[0x0][0xac8] ;  /* 0x0002b20000047ab9 */ /* 0x000fe40000000800 */
[----:B------:R-:W-:Y:S02]  /*e270*/  ISETP.GE.AND P4, PT, R209, UR4, PT ;  /* 0x00000004d1007c0c */ /* 0x000fe4000bf86270 */
[----:B------:R-:W-:Y:S02]  /*e280*/  ISETP.GE.AND P3, PT, R214, UR4, PT ;  /* 0x00000004d6007c0c */ /* 0x000fe4000bf66270 */
[----:B------:R-:W-:Y:S02]  /*e290*/  ISETP.GE.AND P2, PT, R213, UR4, PT ;  /* 0x00000004d5007c0c */ /* 0x000fe4000bf46270 */
[----:B------:R-:W-:-:S07]  /*e2a0*/  ISETP.GE.AND P1, PT, R215, UR4, PT ;  /* 0x00000004d7007c0c */ /* 0x000fce000bf26270 */
[----:B---3--:R-:W-:-:S04]  /*e2b0*/  @!P4 LEA R4, P5, R209, R28, 0x1 ;  /* 0x0000001cd104c211 */ /* 0x008fc800078a08ff */
[----:B----4-:R-:W-:Y:S02]  /*e2c0*/  @!P4 LEA.HI.X R5, R209, R0, R92, 0x1, P5 ;  /* 0x00000000d105c211 */ /* 0x010fe400028f0c5c */
[----:B------:R-:W-:-:S03]  /*e2d0*/  @!P3 LEA R6, P5, R214, R28, 0x1 ;  /* 0x0000001cd606b211 */ /* 0x000fc600078a08ff */
[----:B------:R3:W-:Y:S01]  /*e2e0*/  @!P4 ST.E.128 desc[UR40][R4.64], R8 ;  /* 0x000000080400c985 */ /* 0x0007e2000c101d28 */
        /* <DEDUP_REMOVED lines=8> */
.L_x_735:
[----:B------:R-:W-:Y:S05]  /*e370*/  BSYNC B1 ;  /* 0x0000000000017941 */ /* 0x000fea0003800000 */
.L_x_734:
[----:B----4-:R4:W0:Y:S01]  /*e380*/  SHFL.IDX PT, R0, R84, 0x2, 0x181f ;  /* 0x00581f0054007f89 */ /* 0x01082200000e0000 */
[----:B------:R-:W-:Y:S03]  /*e390*/  BSSY B1, `(.L_x_736) ;  /* 0x0000014000017945 */ /* 0x000fe60003800000 */
[----:B---3--:R4:W3:Y:S01]  /*e3a0*/  SHFL.IDX PT, R10, R79, 0x2, 0x181f ;  /* 0x00581f004f0a7f89 */ /* 0x0088e200000e0000 */
[----:B------:R-:W-:Y:S05]  /*e3b0*/  @P0 BRA `(.L_x_737) ;  /* 0x0000000000440947 */ /* 0x000fea0003800000 */
[----:B------:R-:W-:Y:S02]  /*e3c0*/  ULDC UR4, c[0x0][0xac8] ;  /* 0x0002b20000047ab9 */ /* 0x000fe40000000800 */
[----:B------:R-:W-:Y:S02]  /*e3d0*/  ISETP.GE.AND P3, PT, R209, UR4, PT ;  /* 0x00000004d1007c0c */ /* 0x000fe4000bf66270 */
[----:B------:R-:W-:Y:S02]  /*e3e0*/  ISETP.GE.AND P2, PT, R214, UR4, PT ;  /* 0x00000004d6007c0c */ /* 0x000fe4000bf46270 */
[----:B------:R-:W-:Y:S02]  /*e3f0*/  ISETP.GE.AND P1, PT, R213, UR4, PT ;  /* 0x00000004d5007c0c */ /* 0x000fe4000bf26270 */
[----:B------:R-:W-:-:S07]  /*e400*/  ISETP.GE.AND P0, PT, R215, UR4, PT ;  /* 0x00000004d7007c0c */ /* 0x000fce000bf06270 */
[CC--:B---3--:R-:W-:Y:S02]  /*e410*/  @!P3 LEA R4, P5, R209.reuse, R10.reuse, 0x1 ;  /* 0x0000000ad104b211 */ /* 0x0c8fe400078a08ff */
[C---:B------:R-:W-:Y:S02]  /*e420*/  @!P2 LEA R6, P4, R214.reuse, R10, 0x1 ;  /* 0x0000000ad606a211 */ /* 0x040fe400078808ff */
[----:B0-----:R-:W-:Y:S02]  /*e430*/  @!P3 LEA.HI.X R5, R209, R0, R92, 0x1, P5 ;  /* 0x00000000d105b211 */ /* 0x001fe400028f0c5c */
        /* <DEDUP_REMOVED lines=9> */
.L_x_737:
[----:B------:R-:W-:Y:S05]  /*e4d0*/  BSYNC B1 ;  /* 0x0000000000017941 */ /* 0x000fea0003800000 */
.L_x_736:
[----:B------:R-:W-:Y:S01]  /*e4e0*/  VIADD R3, R85, 0x60 ;  /* 0x0000006055037836 */ /* 0x000fe20000000000 */
[----:B01--4-:R-:W4:Y:S04]  /*e4f0*/  SHFL.IDX PT, R84, R84, 0x3, 0x181f ;  /* 0x00781f0054547f89 */ /* 0x013f2800000e0000 */
[----:B------:R-:W-:Y:S01]  /*e500*/  ISETP.GE.AND P0, PT, R3, R78, PT ;  /* 0x0000004e0300720c */ /* 0x000fe20003f06270 */
[----:B------:R0:W1:-:S12]  /*e510*/  SHFL.IDX PT, R0, R79, 0x3, 0x181f ;  /* 0x00781f004f007f89 */ /* 0x00005800000e0000 */
[----:B0-----:R-:W-:Y:S05]  /*e520*/  @P0 BRA `(.L_x_738) ;  /* 0x0000000c00e40947 */ /* 0x001fea0003800000 */
[----:B------:R-:W-:Y:S02]  /*e530*/  ULDC UR4, c[0x0][0xac8] ;  /* 0x0002b20000047ab9 */ /* 0x000fe40000000800 */
[----:B------:R-:W-:Y:S02]  /*e540*/  ISETP.GE.AND P3, PT, R209, UR4, PT ;  /* 0x00000004d1007c0c */ /* 0x000fe4000bf66270 */
[----:B------:R-:W-:Y:S02]  /*e550*/  ISETP.GE.AND P4, PT, R214, UR4, PT ;  /* 0x00000004d6007c0c */ /* 0x000fe4000bf86270 */
[----:B------:R-:W-:-:S09]  /*e560*/  ISETP.GE.AND P5, PT, R213, UR4, PT ;  /* 0x00000004d5007c0c */ /* 0x000fd2000bfa6270 */
[-C--:B-1----:R-:W-:Y:S02]  /*e570*/  @!P3 LEA R4, P0, R209, R0.reuse, 0x1 ;  /* 0x00000000d104b211 */ /* 0x082fe400078008ff */
[CC--:B------:R-:W-:Y:S02]  /*e580*/  @!P4 LEA R6, P1, R214.reuse, R0.reuse, 0x1 ;  /* 0x00000000d606c211 */ /* 0x0c0fe400078208ff */
[----:B------:R-:W-:Y:S02]  /*e590*/  @!P5 LEA R8, P2, R213, R0, 0x1 ;  /* 0x00000000d508d211 */ /* 0x000fe400078408ff */
[-C--:B----4-:R-:W-:Y:S02]  /*e5a0*/  @!P3 LEA.HI.X R5, R209, R84.reuse, R92, 0x1, P0 ;  /* 0x00000054d105b211 */ /* 0x090fe400000f0c5c */
[-C--:B------:R-:W-:Y:S02]  /*e5b0*/  @!P4 LEA.HI.X R7, R214, R84.reuse, R88, 0x1, P1 ;  /* 0x00000054d607c211 */ /* 0x080fe400008f0c58 */
[----:B------:R-:W-:Y:S01]  /*e5c0*/  @!P5 LEA.HI.X R9, R213, R84, R87, 0x1, P2 ;  /* 0x00000054d509d211 */ /* 0x000fe200010f0c57 */
[----:B------:R0:W-:Y:S01]  /*e5d0*/  @!P3 ST.E.128 desc[UR40][R4.64], R24 ;  /* 0x000000180400b985 */ /* 0x0001e2000c101d28 */
[----:B------:R-:W-:-:S03]  /*e5e0*/  ISETP.GE.AND P0, PT, R215, UR4, PT ;  /* 0x00000004d7007c0c */ /* 0x000fc6000bf06270 */
[----:B------:R0:W-:Y:S04]  /*e5f0*/  @!P4 ST.E.128 desc[UR40][R6.64], R40 ;  /* 0x000000280600c985 */ /* 0x0001e8000c101d28 */
[----:B------:R0:W-:Y:S06]  /*e600*/  @!P5 ST.E.128 desc[UR40][R8.64], R56 ;  /* 0x000000380800d985 */ /* 0x0001ec000c101d28 */
[----:B------:R-:W-:Y:S05]  /*e610*/  @P0 BRA `(.L_x_738) ;  /* 0x0000000c00a80947 */ /* 0x000fea0003800000 */
[----:B0-----:R-:W-:-:S04]  /*e620*/  LEA R4, P0, R215, R0, 0x1 ;  /* 0x00000000d7047211 */ /* 0x001fc800078008ff */
[----:B------:R-:W-:-:S05]  /*e630*/  LEA.HI.X R5, R215, R84, R86, 0x1, P0 ;  /* 0x00000054d7057211 */ /* 0x000fca00000f0c56 */
[----:B------:R0:W-:Y:S01]  /*e640*/  ST.E.128 desc[UR40][R4.64], R72 ;  /* 0x0000004804007985 */ /* 0x0001e2000c101d28 */
[----:B------:R-:W-:Y:S05]  /*e650*/  BRA `(.L_x_738) ;  /* 0x0000000c00987947 */ /* 0x000fea0003800000 */
.L_x_730:
[----:B------:R-:W-:Y:S01]  /*e660*/  ULDC.64 UR4, c[0x0][0xc00] ;  /* 0x0003000000047ab9 */ /* 0x000fe20000000a00 */
[----:B------:R-:W-:Y:S01]  /*e670*/  IMAD.MOV.U32 R0, RZ, RZ, RZ ;  /* 0x000000ffff007224 */ /* 0x000fe200078e00ff */
[----:B------:R-:W-:Y:S01]  /*e680*/  ISETP.NE.U32.AND P0, PT, RZ, UR4, PT ;  /* 0x00000004ff007c0c */ /* 0x000fe2000bf05070 */
[----:B------:R-:W2:Y:S01]  /*e690*/  LDC R21, c[0x0][0xbe8] ;  /* 0x0002fa00ff157b82 */ /* 0x000ea20000000800 */
[----:B------:R-:W-:Y:S02]  /*e6a0*/  IADD3 R4, P1, R219, UR4, RZ ;  /* 0x00000004db047c10 */ /* 0x000fe4000ff3e0ff */
[----:B------:R-:W-:Y:S02]  /*e6b0*/  ISETP.NE.AND.EX P0, PT, RZ, UR5, PT, P0 ;  /* 0x00000005ff007c0c */ /* 0x000fe4000bf05300 */
[----:B------:R-:W-:Y:S01]  /*e6c0*/  IADD3.X R5, R220, UR5, RZ, P1, !PT ;  /* 0x00000005dc057c10 */ /* 0x000fe20008ffe4ff */
[----:B------:R-:W-:Y:S02]  /*e6d0*/  ULDC.64 UR4, c[0x0][0xc08] ;  /* 0x0003020000047ab9 */ /* 0x000fe40000000a00 */
[----:B------:R-:W-:-:S04]  /*e6e0*/  ISETP.NE.U32.AND P1, PT, RZ, UR4, PT ;  /* 0x00000004ff007c0c */ /* 0x000fc8000bf25070 */
[----:B------:R-:W-:-:S04]  /*e6f0*/  ISETP.NE.AND.EX P1, PT, RZ, UR5, PT, P1 ;  /* 0x00000005ff007c0c */ /* 0x000fc8000bf25310 */
[----:B------:R3:W5:Y:S01]  /*e700*/  @P0 LDG.E R0, desc[UR40][R4.64] ;  /* 0x0000002804000981 */ /* 0x000762000c1e1900 */
[----:B------:R-:W4:Y:S08]  /*e710*/  S2R R3, SR_TID.X ;  /* 0x0000000000037919 */ /* 0x000f300000002100 */
[----:B------:R-:W-:Y:S01]  /*e720*/  @P1 IADD3 R6, P2, R219, UR4, RZ ;  /* 0x00000004db061c10 */ /* 0x000fe2000ff5e0ff */
[----:B------:R-:W-:-:S02]  /*e730*/  ULDC UR4, c[0x0][0xa88] ;  /* 0x0002a20000047ab9 */ /* 0x000fc40000000800 */
[----:B------:R-:W-:Y:S01]  /*e740*/  IMAD.U32 R8, RZ, RZ, UR4 ;  /* 0x00000004ff087e24 */ /* 0x000fe2000f8e00ff */
[----:B------:R-:W-:-:S05]  /*e750*/  @P1 IADD3.X R7, R220, UR5, RZ, P2, !PT ;  /* 0x00000005dc071c10 */ /* 0x000fca00097fe4ff */
[----:B------:R3:W5:Y:S01]  /*e760*/  @P1 LDG.E R8, desc[UR40][R6.64] ;  /* 0x0000002806081981 */ /* 0x000762000c1e1900 */
[----:B--2---:R-:W-:-:S13]  /*e770*/  ISETP.NE.AND P2, PT, R21, 0x1, PT ;  /* 0x000000011500780c */ /* 0x004fda0003f45270 */
[----:B------:R-:W2:Y:S01]  /*e780*/  @P2 LDC R15, c[0x0][0xbec] ;  /* 0x0002fb00ff0f2b82 */ /* 0x000ea20000000800 */
[----:B----4-:R-:W-:-:S05]  /*e790*/  VIADD R3, R3, 0xffffff80 ;  /* 0xffffff8003037836 */ /* 0x010fca0000000000 */
[----:B------:R-:W-:Y:S01]  /*e7a0*/  ISETP.GE.AND P3, PT, R3, 0x80, PT ;  /* 0x000000800300780c */ /* 0x000fe20003f66270 */
[----:B---3--:R-:W-:-:S12]  /*e7b0*/  @P1 BRA `(.L_x_739) ;  /* 0x0000000000101947 */ /* 0x008fd80003800000 */
[----:B------:R-:W-:Y:S05]  /*e7c0*/  @!P0 BRA `(.L_x_739) ;  /* 0x00000000000c8947 */ /* 0x000fea0003800000 */
[----:B------:R-:W3:Y:S04]  /*e7d0*/  LDG.E R3, desc[UR40][R4.64] ;  /* 0x0000002804037981 */ /* 0x000ee8000c1e1900 */
[----:B-----5:R-:W3:Y:S02]  /*e7e0*/  LDG.E R8, desc[UR40][R4.64+0x4] ;  /* 0x0000042804087981 */ /* 0x020ee4000c1e1900 */
[----:B---3--:R-:W-:-:S07]  /*e7f0*/  IMAD.IADD R8, R8, 0x1, -R3 ;  /* 0x0000000108087824 */ /* 0x008fce00078e0a03 */
.L_x_739:
[----:B------:R-:W-:Y:S01]  /*e800*/  BSSY B1, `(.L_x_740) ;  /* 0x000002e000017945 */ /* 0x000fe20003800000 */
[----:B------:R-:W-:Y:S02]  /*e810*/  SHF.R.S32.HI R10, RZ, 0x1f, R218 ;  /* 0x0000001fff0a7819 */ /* 0x000fe400000114da */
[----:B------:R-:W-:Y:S02]  /*e820*/  SEL R221, R221, RZ, !P0 ;  /* 0x000000ffdddd7207 */ /* 0x000fe40004000000 */
[----:B------:R-:W-:Y:S02]  /*e830*/  SEL R229, R229, RZ, !P0 ;  /* 0x000000ffe5e57207 */ /* 0x000fe40004000000 */
[----:B-----5:R-:W-:Y:S01]  /*e840*/  SHF.R.S32.HI R11, RZ, 0x1f, R0 ;  /* 0x0000001fff0b7819 */ /* 0x020fe20000011400 */
[----:B------:R-:W-:Y:S06]  /*e850*/  @P3 BRA `(.L_x_741) ;  /* 0x0000000000a03947 */ /* 0x000fec0003800000 */
[----:B------:R-:W3:Y:S01]  /*e860*/  S2R R3, SR_TID.X ;  /* 0x0000000000037919 */ /* 0x000ee20000002100 */
[----:B------:R-:W4:Y:S02]  /*e870*/  LDC R12, c[0x0][0xbe8] ;  /* 0x0002fa00ff0c7b82 */ /* 0x000f240000000800 */
[----:B----4-:R-:W-:Y:S02]  /*e880*/  IMAD R4, R8, R12, RZ ;  /* 0x0000000c08047224 */ /* 0x010fe400078e02ff */
[----:B---3--:R-:W-:-:S04]  /*e890*/  IMAD R3, R224, 0x80, R3 ;  /* 0x00000080e0037824 */ /* 0x008fc800078e0203 */
[----:B------:R-:W-:-:S05]  /*e8a0*/  VIADD R9, R3, 0xffffff80 ;  /* 0xffffff8003097836 */ /* 0x000fca0000000000 */
[----:B------:R-:W-:-:S13]  /*e8b0*/  ISETP.GE.AND P0, PT, R9, R4, PT ;  /* 0x000000040900720c */ /* 0x000fda0003f06270 */
[----:B------:R-:W-:Y:S05]  /*e8c0*/  @P0 BRA `(.L_x_741) ;  /* 0x0000000000840947 */ /* 0x000fea0003800000 */
[----:B------:R-:W-:Y:S01]  /*e8d0*/  ISETP.NE.AND P0, PT, R12, 0x1, PT ;  /* 0x000000010c00780c */ /* 0x000fe20003f05270 */
[----:B------:R-:W-:Y:S01]  /*e8e0*/  ULDC.64 UR4, c[0x0][0xb90] ;  /* 0x0002e40000047ab9 */ /* 0x000fe20000000a00 */
[----:B------:R-:W-:Y:S02]  /*e8f0*/  IMAD.MOV.U32 R4, RZ, RZ, R0 ;  /* 0x000000ffff047224 */ /* 0x000fe400078e0000 */
[----:B------:R-:W-:Y:S02]  /*e900*/  IMAD R7, R10, UR4, RZ ;  /* 0x000000040a077c24 */ /* 0x000fe4000f8e02ff */
[----:B------:R-:W-:Y:S02]  /*e910*/  IMAD.MOV.U32 R5, RZ, RZ, R11 ;  /* 0x000000ffff057224 */ /* 0x000fe400078e000b */
[----:B------:R-:W-:Y:S02]  /*e920*/  IMAD.MOV.U32 R3, RZ, RZ, R9 ;  /* 0x000000ffff037224 */ /* 0x000fe400078e0009 */
[----:B------:R-:W-:-:S03]  /*e930*/  IMAD.WIDE.U32 R4, R218, UR4, R4 ;  /* 0x00000004da047c25 */ /* 0x000fc6000f8e0004 */
[----:B------:R-:W3:Y:S01]  /*e940*/  @P0 LDC R6, c[0x0][0xbec] ;  /* 0x0002fb00ff060b82 */ /* 0x000ee20000000800 */
[----:B------:R-:W-:Y:S01]  /*e950*/  IMAD R7, R218, UR5, R7 ;  /* 0x00000005da077c24 */ /* 0x000fe2000f8e0207 */
[----:B------:R-:W-:-:S03]  /*e960*/  ULDC.64 UR4, c[0x0][0xb98] ;  /* 0x0002e60000047ab9 */ /* 0x000fc60000000a00 */
[----:B------:R-:W-:-:S03]  /*e970*/  IMAD.IADD R5, R5, 0x1, R7 ;  /* 0x0000000105057824 */ /* 0x000fc600078e0207 */
[----:B------:R-:W4:Y:S01]  /*e980*/  @P0 LDC R13, c[0x0][0xbf0] ;  /* 0x0002fc00ff0d0b82 */ /* 0x000f220000000800 */
[----:B------:R-:W-:-:S04]  /*e990*/  IMAD.WIDE.U32 R4, R221, UR4, R4 ;  /* 0x00000004dd047c25 */ /* 0x000fc8000f8e0004 */
[----:B---3--:R-:W-:-:S05]  /*e9a0*/  @P0 IMAD.HI.U32 R6, R9, R6, RZ ;  /* 0x0000000609060227 */ /* 0x008fca00078e00ff */
[----:B----4-:R-:W-:Y:S01]  /*e9b0*/  @P0 SHF.R.U32.HI R3, RZ, R13, R6 ;  /* 0x0000000dff030219 */ /* 0x010fe20000011606 */
[----:B------:R-:W-:-:S03]  /*e9c0*/  IMAD R6, R229, UR4, RZ ;  /* 0x00000004e5067c24 */ /* 0x000fc6000f8e02ff */
[----:B------:R-:W-:Y:S01]  /*e9d0*/  IADD3 R4, P0, R3, R4, RZ ;  /* 0x0000000403047210 */ /* 0x000fe20007f1e0ff */
[----:B------:R-:W-:Y:S02]  /*e9e0*/  IMAD.MOV R7, RZ, RZ, -R3 ;  /* 0x000000ffff077224 */ /* 0x000fe400078e0a03 */
[----:B------:R-:W-:Y:S01]  /*e9f0*/  IMAD R6, R221, UR5, R6 ;  /* 0x00000005dd067c24 */ /* 0x000fe2000f8e0206 */
[----:B------:R-:W-:Y:S01]  /*ea00*/  ULDC.64 UR4, c[0x0][0xb88] ;  /* 0x0002e20000047ab9 */ /* 0x000fe20000000a00 */
[----:B------:R-:W-:Y:S01]  /*ea10*/  IMAD R7, R12, R7, R9 ;  /* 0x000000070c077224 */ /* 0x000fe200078e0209 */
[----:B------:R-:W-:-:S04]  /*ea20*/  SHF.R.S32.HI R9, RZ, 0x1f, R3 ;  /* 0x0000001fff097819 */ /* 0x000fc80000011403 */
[----:B------:R-:W-:Y:S02]  /*ea30*/  SHF.R.S32.HI R3, RZ, 0x1f, R7 ;  /* 0x0000001fff037819 */ /* 0x000fe40000011407 */
[----:B------:R-:W-:-:S03]  /*ea40*/  IADD3.X R5, R9, R5, R6, P0, !PT ;  /* 0x0000000509057210 */ /* 0x000fc600007fe406 */
[----:B------:R-:W-:Y:S02]  /*ea50*/  IMAD R6, R3, UR4, RZ ;  /* 0x0000000403067c24 */ /* 0x000fe4000f8e02ff */
[----:B------:R-:W-:-:S04]  /*ea60*/  IMAD.WIDE.U32 R4, R7, UR4, R4 ;  /* 0x0000000407047c25 */ /* 0x000fc8000f8e0004 */
[----:B------:R-:W-:Y:S01]  /*ea70*/  IMAD R3, R7, UR5, R6 ;  /* 0x0000000507037c24 */ /* 0x000fe2000f8e0206 */
[----:B------:R-:W-:Y:S02]  /*ea80*/  ULDC.64 UR4, c[0x0][0xb50] ;  /* 0x0002d40000047ab9 */ /* 0x000fe40000000a00 */
[----:B------:R-:W-:Y:S01]  /*ea90*/  LEA R6, P0, R4, UR4, 0x2 ;  /* 0x0000000404067c11 */ /* 0x000fe2000f8010ff */
[----:B------:R-:W-:-:S05]  /*eaa0*/  IMAD.IADD R3, R5, 0x1, R3 ;  /* 0x0000000105037824 */ /* 0x000fca00078e0203 */
[----:B------:R-:W-:Y:S01]  /*eab0*/  LEA.HI.X R7, R4, UR5, R3, 0x2, P0 ;  /* 0x0000000504077c11 */ /* 0x000fe200080f1403 */
[----:B------:R-:W-:-:S05]  /*eac0*/  IMAD.MOV.U32 R3, RZ, RZ, -0x800000 ;  /* 0xff800000ff037424 */ /* 0x000fca00078e00ff */
[----:B------:R3:W-:Y:S02]  /*ead0*/  STG.E desc[UR40][R6.64], R3 ;  /* 0x0000000306007986 */ /* 0x0007e4000c101928 */
.L_x_741:
[----:B------:R-:W-:Y:S05]  /*eae0*/  BSYNC B1 ;  /* 0x0000000000017941 */ /* 0x000fea0003800000 */
.L_x_740:
[----:B------:R-:W4:Y:S01]  /*eaf0*/  @P2 LDC R9, c[0x0][0xbf0] ;  /* 0x0002fc00ff092b82 */ /* 0x000f220000000800 */
[----:B------:R-:W-:Y:S01]  /*eb00*/  ULDC.64 UR4, c[0x0][0xaa0] ;  /* 0x0002a80000047ab9 */ /* 0x000fe20000000a00 */
[----:B---3--:R-:W-:Y:S02]  /*eb10*/  IMAD R7, R216, 0x20, R228 ;  /* 0x00000020d8077824 */ /* 0x008fe400078e02e4 */
[----:B------:R-:W-:Y:S02]  /*eb20*/  IMAD R3, R11, UR4, RZ ;  /* 0x000000040b037c24 */ /* 0x000fe4000f8e02ff */
[----:B------:R-:W-:-:S04]  /*eb30*/  IMAD.WIDE.U32 R4, R0, UR4, RZ ;  /* 0x0000000400047c25 */ /* 0x000fc8000f8e00ff */
[----:B------:R-:W-:Y:S01]  /*eb40*/  IMAD R3, R0, UR5, R3 ;  /* 0x0000000500037c24 */ /* 0x000fe2000f8e0203 */
[----:B------:R-:W-:-:S03]  /*eb50*/  ULDC.64 UR4, c[0x0][0xae8] ;  /* 0x0002ba0000047ab9 */ /* 0x000fc60000000a00 */
[----:B------:R-:W-:Y:S02]  /*eb60*/  IMAD.IADD R5, R5, 0x1, R3 ;  /* 0x0000000105057824 */ /* 0x000fe400078e0203 */
[----:B------:R-:W-:Y:S02]  /*eb70*/  IMAD R3, R10, UR4, RZ ;  /* 0x000000040a037c24 */ /* 0x000fe4000f8e02ff */
[----:B------:R-:W-:Y:S02]  /*eb80*/  IMAD R10, R224, 0x80, R7 ;  /* 0x00000080e00a7824 */ /* 0x000fe400078e0207 */
[----:B------:R-:W-:Y:S02]  /*eb90*/  IMAD R7, R218, UR5, R3 ;  /* 0x00000005da077c24 */ /* 0x000fe4000f8e0203 */
[----:B--2---:R-:W-:-:S04]  /*eba0*/  @P2 IMAD.HI.U32 R0, R10, R15, RZ ;  /* 0x0000000f0a002227 */ /* 0x004fc800078e00ff */
[----:B------:R-:W-:Y:S01]  /*ebb0*/  IMAD.WIDE.U32 R4, R218, UR4, R4 ;  /* 0x00000004da047c25 */ /* 0x000fe2000f8e0004 */
[----:B------:R-:W-:-:S03]  /*ebc0*/  ULDC.64 UR4, c[0x0][0xaf0] ;  /* 0x0002bc0000047ab9 */ /* 0x000fc60000000a00 */
[----:B------:R-:W-:Y:S01]  /*ebd0*/  IMAD.MOV.U32 R3, RZ, RZ, R10 ;  /* 0x000000ffff037224 */ /* 0x000fe200078e000a */
[----:B----4-:R-:W-:Y:S01]  /*ebe0*/  @P2 SHF.R.U32.HI R3, RZ, R9, R0 ;  /* 0x00000009ff032219 */ /* 0x010fe20000011600 */
[----:B------:R-:W-:Y:S02]  /*ebf0*/  IMAD.IADD R5, R5, 0x1, R7 ;  /* 0x0000000105057824 */ /* 0x000fe400078e0207 */
[----:B------:R-:W-:Y:S01]  /*ec00*/  IMAD R6, R229, UR4, RZ ;  /* 0x00000004e5067c24 */ /* 0x000fe2000f8e02ff */
[--C-:B------:R-:W-:Y:S01]  /*ec10*/  SHF.R.S32.HI R0, RZ, 0x1f, R3.reuse ;  /* 0x0000001fff007819 */ /* 0x100fe20000011403 */
[----:B------:R-:W-:Y:S02]  /*ec20*/  IMAD.MOV R7, RZ, RZ, -R3 ;  /* 0x000000ffff077224 */ /* 0x000fe400078e0a03 */
[C---:B------:R-:W-:Y:S02]  /*ec30*/  IMAD R9, R221.reuse, UR5, R6 ;  /* 0x00000005dd097c24 */ /* 0x040fe4000f8e0206 */
[----:B------:R-:W-:Y:S01]  /*ec40*/  IMAD.WIDE.U32 R4, R221, UR4, R4 ;  /* 0x00000004dd047c25 */ /* 0x000fe2000f8e0004 */
[----:B------:R-:W-:-:S03]  /*ec50*/  ULDC.64 UR4, c[0x0][0xae0] ;  /* 0x0002b80000047ab9 */ /* 0x000fc60000000a00 */
[----:B------:R-:W-:Y:S02]  /*ec60*/  IMAD R7, R21, R7, R10 ;  /* 0x0000000715077224 */ /* 0x000fe400078e020a */
[----:B------:R-:W-:Y:S02]  /*ec70*/  IMAD R6, R0, UR4, RZ ;  /* 0x0000000400067c24 */ /* 0x000fe4000f8e02ff */
[----:B------:R-:W-:Y:S01]  /*ec80*/  IMAD.IADD R5, R5, 0x1, R9 ;  /* 0x0000000105057824 */ /* 0x000fe200078e0209 */
[----:B------:R-:W-:Y:S01]  /*ec90*/  SHF.R.S32.HI R0, RZ, 0x1f, R7 ;  /* 0x0000001fff007819 */ /* 0x000fe20000011407 */
[C---:B------:R-:W-:Y:S02]  /*eca0*/  IMAD R9, R3.reuse, UR5, R6 ;  /* 0x0000000503097c24 */ /* 0x040fe4000f8e0206 */
[----:B------:R-:W-:Y:S01]  /*ecb0*/  IMAD.WIDE.U32 R4, R3, UR4, R4 ;  /* 0x0000000403047c25 */ /* 0x000fe2000f8e0004 */
[----:B------:R-:W-:-:S03]  /*ecc0*/  ULDC.64 UR4, c[0x0][0xad8] ;  /* 0x0002b60000047ab9 */ /* 0x000fc60000000a00 */
[----:B------:R-:W-:Y:S02]  /*ecd0*/  IMAD R0, R0, UR4, RZ ;  /* 0x0000000400007c24 */ /* 0x000fe4000f8e02ff */
[----:B------:R-:W-:Y:S02]  /*ece0*/  IMAD.IADD R5, R5, 0x1, R9 ;  /* 0x0000000105057824 */ /* 0x000fe400078e0209 */
[C---:B------:R-:W-:Y:S02]  /*ecf0*/  IMAD R3, R7.reuse, UR5, R0 ;  /* 0x0000000507037c24 */ /* 0x040fe4000f8e0200 */
[----:B------:R-:W-:Y:S01]  /*ed00*/  IMAD.WIDE.U32 R4, R7, UR4, R4 ;  /* 0x0000000407047c25 */ /* 0x000fe2000f8e0004 */
[----:B------:R-:W-:-:S03]  /*ed10*/  ULDC.64 UR4, c[0x0][0xa80] ;  /* 0x0002a00000047ab9 */ /* 0x000fc60000000a00 */
[----:B------:R-:W-:Y:S01]  /*ed20*/  IMAD.IADD R5, R5, 0x1, R3 ;  /* 0x0000000105057824 */ /* 0x000fe200078e0203 */
[----:B------:R-:W-:Y:S01]  /*ed30*/  LEA R3, P0, R4, UR4, 0x1 ;  /* 0x0000000404037c11 */ /* 0x000fe2000f8008ff */
[----:B------:R-:W-:-:S03]  /*ed40*/  UMOV UR4, 0xffffffff ;  /* 0xffffffff00047882 */ /* 0x000fc60000000000 */
[----:B------:R-:W-:Y:S01]  /*ed50*/  LEA.HI.X R4, R4, UR5, R5, 0x1, P0 ;  /* 0x0000000504047c11 */ /* 0x000fe200080f0c05 */
[----:B------:R-:W-:Y:S08]  /*ed60*/  BRA.DIV UR4, `(.L_x_742) ;  /* 0x0000008604007947 */ /* 0x000ff0000b800000 */
[----:B------:R2:W3:Y:S04]  /*ed70*/  SHFL.IDX PT, R0, R4, RZ, 0x181f ;  /* 0x00181fff04007589 */ /* 0x0004e800000e0000 */
[----:B------:R2:W4:Y:S02]  /*ed80*/  SHFL.IDX PT, R14, R3, RZ, 0x181f ;  /* 0x00181fff030e7589 */ /* 0x00052400000e0000 */
.L_x_936:
[----:B------:R-:W-:Y:S01]  /*ed90*/  IMAD R8, R8, R21, RZ ;  /* 0x0000001508087224 */ /* 0x000fe200078e02ff */
[----:B------:R-:W-:Y:S01]  /*eda0*/  BSSY B1, `(.L_x_743) ;  /* 0x0000019000017945 */ /* 0x000fe20003800000 */
[----:B------:R-:W-:-:S05]  /*edb0*/  IMAD R7, R224, 0x80, R228 ;  /* 0x00000080e0077824 */ /* 0x000fca00078e02e4 */
[----:B------:R-:W-:-:S13]  /*edc0*/  ISETP.GE.AND P0, PT, R7, R8, PT ;  /* 0x000000080700720c */ /* 0x000fda0003f06270 */
[----:B------:R-:W-:Y:S05]  /*edd0*/  @P0 BRA `(.L_x_744) ;  /* 0x0000000000540947 */ /* 0x000fea0003800000 */
[----:B------:R-:W-:Y:S01]  /*ede0*/  ULDC UR4, c[0x0][0xac8] ;  /* 0x0002b20000047ab9 */ /* 0x000fe20000000800 */
[----:B------:R-:W-:Y:S02]  /*edf0*/  SHF.R.S32.HI R5, RZ, 0x1f, R209 ;  /* 0x0000001fff057819 */ /* 0x000fe400000114d1 */
[----:B------:R-:W-:Y:S02]  /*ee00*/  ISETP.GE.AND P3, PT, R209, UR4, PT ;  /* 0x00000004d1007c0c */ /* 0x000fe4000bf66270 */
[----:B------:R-:W-:Y:S02]  /*ee10*/  ISETP.GE.AND P2, PT, R214, UR4, PT ;  /* 0x00000004d6007c0c */ /* 0x000fe4000bf46270 */
[----:B------:R-:W-:Y:S02]  /*ee20*/  ISETP.GE.AND P1, PT, R213, UR4, PT ;  /* 0x00000004d5007c0c */ /* 0x000fe4000bf26270 */
[----:B------:R-:W-:Y:S02]  /*ee30*/  ISETP.GE.AND P0, PT, R215, UR4, PT ;  /* 0x00000004d7007c0c */ /* 0x000fe4000bf06270 */
[----:B------:R-:W-:-:S02]  /*ee40*/  SHF.R.S32.HI R9, RZ, 0x1f, R214 ;  /* 0x0000001fff097819 */ /* 0x000fc400000114d6 */
[----:B------:R-:W-:-:S03]  /*ee50*/  SHF.R.S32.HI R6, RZ, 0x1f, R213 ;  /* 0x0000001fff067819 */ /* 0x000fc600000114d5 */
[CC--:B----4-:R-:W-:Y:S02]  /*ee60*/  @!P3 LEA R10, P5, R209.reuse, R14.reuse, 0x1 ;  /* 0x0000000ed10ab211 */ /* 0x0d0fe400078a08ff */
[C---:B------:R-:W-:Y:S02]  /*ee70*/  @!P2 LEA R12, P4, R214.reuse, R14, 0x1 ;  /* 0x0000000ed60ca211 */ /* 0x040fe400078808ff */
[----:B---3--:R-:W-:Y:S02]  /*ee80*/  @!P3 LEA.HI.X R11, R209, R0, R5, 0x1, P5 ;  /* 0x00000000d10bb211 */ /* 0x008fe400028f0c05 */
[----:B------:R-:W-:Y:S02]  /*ee90*/  @!P1 LEA R20, P5, R213, R14, 0x1 ;  /* 0x0000000ed5149211 */ /* 0x000fe400078a08ff */
[----:B------:R-:W-:Y:S01]  /*eea0*/  @!P2 LEA.HI.X R13, R214, R0, R9, 0x1, P4 ;  /* 0x00000000d60da211 */ /* 0x000fe200020f0c09 */
[----:B------:R3:W-:Y:S01]  /*eeb0*/  @!P3 ST.E.128 desc[UR40][R10.64], RZ ;  /* 0x000000ff0a00b985 */ /* 0x0007e2000c101d28 */
[----:B------:R-:W-:-:S02]  /*eec0*/  SHF.R.S32.HI R5, RZ, 0x1f, R215 ;  /* 0x0000001fff057819 */ /* 0x000fc400000114d7 */
[----:B------:R-:W-:Y:S01]  /*eed0*/  @!P0 LEA R14, P4, R215, R14, 0x1 ;  /* 0x0000000ed70e8211 */ /* 0x000fe200078808ff */
[----:B------:R3:W-:Y:S01]  /*eee0*/  @!P2 ST.E.128 desc[UR40][R12.64], RZ ;  /* 0x000000ff0c00a985 */ /* 0x0007e2000c101d28 */
[-C--:B------:R-:W-:Y:S02]  /*eef0*/  @!P1 LEA.HI.X R21, R213, R0.reuse, R6, 0x1, P5 ;  /* 0x00000000d5159211 */ /* 0x080fe400028f0c06 */
[----:B------:R-:W-:-:S03]  /*ef00*/  @!P0 LEA.HI.X R15, R215, R0, R5, 0x1, P4 ;  /* 0x00000000d70f8211 */ /* 0x000fc600020f0c05 */
[----:B------:R3:W-:Y:S04]  /*ef10*/  @!P1 ST.E.128 desc[UR40][R20.64], RZ ;  /* 0x000000ff14009985 */ /* 0x0007e8000c101d28 */
[----:B------:R3:W-:Y:S02]  /*ef20*/  @!P0 ST.E.128 desc[UR40][R14.64], RZ ;  /* 0x000000ff0e008985 */ /* 0x0007e4000c101d28 */
.L_x_744:
[----:B------:R-:W-:Y:S05]  /*ef30*/  BSYNC B1 ;  /* 0x0000000000017941 */ /* 0x000fea0003800000 */
.L_x_743:
[----:B------:R-:W-:-:S03]  /*ef40*/  UMOV UR4, 0xffffffff ;  /* 0xffffffff00047882 */ /* 0x000fc60000000000 */
[----:B------:R-:W-:Y:S05]  /*ef50*/  BRA.DIV UR4, `(.L_x_745) ;  /* 0x0000008204b87947 */ /* 0x000fea000b800000 */
[----:B---3--:R3:W0:Y:S04]  /*ef60*/  SHFL.IDX PT, R0, R4, 0x1, 0x181f ;  /* 0x00381f0004007f89 */ /* 0x00862800000e0000 */
[----:B----4-:R3:W4:Y:S02]  /*ef70*/  SHFL.IDX PT, R14, R3, 0x1, 0x181f ;  /* 0x00381f00030e7f89 */ /* 0x01072400000e0000 */
.L_x_940:
[----:B------:R-:W-:Y:S01]  /*ef80*/  VIADD R5, R7, 0x20 ;  /* 0x0000002007057836 */ /* 0x000fe20000000000 */
[----:B------:R-:W-:Y:S04]  /*ef90*/  BSSY B1, `(.L_x_746) ;  /* 0x0000018000017945 */ /* 0x000fe80003800000 */
        /* <DEDUP_REMOVED lines=12> */
[----:B0-----:R-:W-:Y:S02]  /*f060*/  @!P3 LEA.HI.X R11, R209, R0, R6, 0x1, P5 ;  /* 0x00000000d10bb211 */ /* 0x001fe400028f0c06 */
        /* <DEDUP_REMOVED lines=10> */
.L_x_747:
[----:B------:R-:W-:Y:S05]  /*f110*/  BSYNC B1 ;  /* 0x0000000000017941 */ /* 0x000fea0003800000 */
.L_x_746:
[----:B------:R-:W-:-:S03]  /*f120*/  UMOV UR4, 0xffffffff ;  /* 0xffffffff00047882 */ /* 0x000fc60000000000 */
[----:B------:R-:W-:Y:S05]  /*f130*/  BRA.DIV UR4, `(.L_x_748) ;  /* 0x0000008204887947 */ /* 0x000fea000b800000 */
[----:B0-----:R0:W0:Y:S04]  /*f140*/  SHFL.IDX PT, R0, R4, 0x2, 0x181f ;  /* 0x00581f0004007f89 */ /* 0x00102800000e0000 */
[----:B----4-:R4:W0:Y:S02]  /*f150*/  SHFL.IDX PT, R14, R3, 0x2, 0x181f ;  /* 0x00581f00030e7f89 */ /* 0x01082400000e0000 */
.L_x_944:
        /* <DEDUP_REMOVED lines=12> */
[CC--:B0-----:R-:W-:Y:S02]  /*f220*/  @!P3 LEA R10, P5, R209.reuse, R14.reuse, 0x1 ;  /* 0x0000000ed10ab211 */ /* 0x0c1fe400078a08ff */
[C---:B------:R-:W-:Y:S02]  /*f230*/  @!P2 LEA R12, P4, R214.reuse, R14, 0x1 ;  /* 0x0000000ed60ca211 */ /* 0x040fe400078808ff */
[----:B------:R-:W-:Y:S02]  /*f240*/  @!P3 LEA.HI.X R11, R209, R0, R6, 0x1, P5 ;  /* 0x00000000d10bb211 */ /* 0x000fe400028f0c06 */
        /* <DEDUP_REMOVED lines=10> */
.L_x_750:
[----:B------:R-:W-:Y:S05]  /*f2f0*/  BSYNC B1 ;  /* 0x0000000000017941 */ /* 0x000fea0003800000 */
.L_x_749:
[----:B------:R-:W-:-:S03]  /*f300*/  UMOV UR4, 0xffffffff ;  /* 0xffffffff00047882 */ /* 0x000fc60000000000 */
[----:B------:R-:W-:Y:S05]  /*f310*/  BRA.DIV UR4, `(.L_x_751) ;  /* 0x0000008204587947 */ /* 0x000fea000b800000 */
[----:B0-----:R0:W0:Y:S04]  /*f320*/  SHFL.IDX PT, R0, R4, 0x3, 0x181f ;  /* 0x00781f0004007f89 */ /* 0x00102800000e0000 */
[----:B------:R0:W0:Y:S02]  /*f330*/  SHFL.IDX PT, R14, R3, 0x3, 0x181f ;  /* 0x00781f00030e7f89 */ /* 0x00002400000e0000 */
.L_x_948:
[----:B0-234-:R-:W-:-:S05]  /*f340*/  VIADD R3, R7, 0x60 ;  /* 0x0000006007037836 */ /* 0x01dfca0000000000 */
        /* <DEDUP_REMOVED lines=9> */
[----:B------:R-:W-:Y:S02]  /*f3e0*/  SHF.R.S32.HI R11, RZ, 0x1f, R213 ;  /* 0x0000001fff0b7819 */ /* 0x000fe400000114d5 */
[----:B------:R-:W-:Y:S02]  /*f3f0*/  SHF.R.S32.HI R10, RZ, 0x1f, R215 ;  /* 0x0000001fff0a7819 */ /* 0x000fe400000114d7 */
[CC--:B------:R-:W-:Y:S02]  /*f400*/  @!P3 LEA R4, P5, R209.reuse, R14.reuse, 0x1 ;  /* 0x0000000ed104b211 */ /* 0x0c0fe400078a08ff */
[----:B------:R-:W-:Y:S02]  /*f410*/  @!P2 LEA R6, P4, R214, R14, 0x1 ;  /* 0x0000000ed606a211 */ /* 0x000fe400078808ff */
[----:B------:R-:W-:Y:S02]  /*f420*/  @!P3 LEA.HI.X R5, R209, R0, R9, 0x1, P5 ;  /* 0x00000000d105b211 */ /* 0x000fe400028f0c09 */
[----:B------:R-:W-:-:S02]  /*f430*/  @!P1 LEA R8, P5, R213, R14, 0x1 ;  /* 0x0000000ed5089211 */ /* 0x000fc400078a08ff */
[----:B------:R-:W-:Y:S01]  /*f440*/  @!P2 LEA.HI.X R7, R214, R0, R12, 0x1, P4 ;  /* 0x00000000d607a211 */ /* 0x000fe200020f0c0c */
[----:B------:R0:W-:Y:S01]  /*f450*/  @!P3 ST.E.128 desc[UR40][R4.64], RZ ;  /* 0x000000ff0400b985 */ /* 0x0001e2000c101d28 */
[----:B------:R-:W-:Y:S02]  /*f460*/  @!P0 LEA R14, P4, R215, R14, 0x1 ;  /* 0x0000000ed70e8211 */ /* 0x000fe400078808ff */
[-C--:B------:R-:W-:Y:S01]  /*f470*/  @!P1 LEA.HI.X R9, R213, R0.reuse, R11, 0x1, P5 ;  /* 0x00000000d5099211 */ /* 0x080fe200028f0c0b */
[----:B------:R0:W-:Y:S01]  /*f480*/  @!P2 ST.E.128 desc[UR40][R6.64], RZ ;  /* 0x000000ff0600a985 */ /* 0x0001e2000c101d28 */
[----:B------:R-:W-:-:S03]  /*f490*/  @!P0 LEA.HI.X R15, R215, R0, R10, 0x1, P4 ;  /* 0x00000000d70f8211 */ /* 0x000fc600020f0c0a */
[----:B------:R0:W-:Y:S04]  /*f4a0*/  @!P1 ST.E.128 desc[UR40][R8.64], RZ ;  /* 0x000000ff08009985 */ /* 0x0001e8000c101d28 */
[----:B------:R0:W-:Y:S02]  /*f4b0*/  @!P0 ST.E.128 desc[UR40][R14.64], RZ ;  /* 0x000000ff0e008985 */ /* 0x0001e4000c101d28 */
.L_x_738:
[----:B------:R-:W-:Y:S05]  /*f4c0*/  BSYNC B0 ;  /* 0x0000000000007941 */ /* 0x000fea0003800000 */
.L_x_729:
[----:B------:R-:W-:Y:S02]  /*f4d0*/  ULDC UR4, c[0x0][0xc3c] ;  /* 0x00030f0000047ab9 */ /* 0x000fe40000000800 */
[----:B-1----:R-:W-:-:S13]  /*f4e0*/  ISETP.GE.AND P0, PT, R91, UR4, PT ;  /* 0x000000045b007c0c */ /* 0x002fda000bf06270 */
[----:B------:R-:W-:Y:S05]  /*f4f0*/  @!P0 BRA `(.L_x_752) ;  /* 0xffffff1800d48947 */ /* 0x000fea000383ffff */
[----:B------:R-:W-:Y:S05]  /*f500*/  BRA `(.L_x_619) ;  /* 0x0000007400407947 */ /* 0x000fea0003800000 */
.L_x_617:
[----:B------:R-:W-:-:S08]  /*f510*/  NOP ;  /* 0x0000000000007918 */ /* 0x000fd00000000000 */
[----:B--2---:R-:W0:-:S00]  /*f520*/  USETMAXREG.DEALLOC.CTAPOOL 0x18 ;  /* 0x00000018000079c8 */ /* 0x004e0000080e0500 */
[----:B0-----:R-:W2:Y:S01]  /*f530*/  LDL.LU R2, [R1+0x1c] ;  /* 0x00001c0001027983 */ /* 0x001ea20000300800 */
[----:B------:R-:W-:-:S06]  /*f540*/  LOP3.LUT R0, R0, 0x3, RZ, 0xc0, !PT ;  /* 0x0000000300007812 */ /* 0x000fcc00078ec0ff */
[----:B------:R-:W0:Y:S02]  /*f550*/  SHFL.IDX PT, R0, R0, RZ, 0x1f ;  /* 0x00001fff00007589 */ /* 0x000e2400000e0000 */
[----:B0-----:R-:W-:Y:S01]  /*f560*/  ISETP.NE.AND P0, PT, R0, RZ, PT ;  /* 0x000000ff0000720c */ /* 0x001fe20003f05270 */
[----:B------:R-:W-:Y:S01]  /*f570*/  IMAD.MOV.U32 R0, RZ, RZ, RZ ;  /* 0x000000ffff007224 */ /* 0x000fe200078e00ff */
[----:B--2---:R-:W-:-:S11]  /*f580*/  LOP3.LUT R2, R2, 0xfffffffd, RZ, 0xc0, !PT ;  /* 0xfffffffd02027812 */ /* 0x004fd600078ec0ff */
[----:B------:R-:W-:-:S05]  /*f590*/  @P0 LOP3.LUT R2, R2, 0x2, RZ, 0xfc, !PT ;  /* 0x0000000202020812 */ /* 0x000fca00078efcff */
[----:B------:R0:W-:Y:S01]  /*f5a0*/  STL [R1+0x1c], R2 ;  /* 0x00001c0201007387 */ /* 0x0001e20000100800 */
        /* <DEDUP_REMOVED lines=8> */
.L_x_753:
        /* <DEDUP_REMOVED lines=42> */
.L_x_759:
        /* <DEDUP_REMOVED lines=12> */
.L_x_758:
[----:B------:R-:W-:Y:S05]  /*f990*/  BSYNC B0 ;  /* 0x0000000000007941 */ /* 0x000fea0003800000 */
.L_x_757:
        /* <DEDUP_REMOVED lines=22> */
.L_x_755:
        /* <DEDUP_REMOVED lines=16> */
.L_x_760:
[----:B-1----:R-:W-:Y:S01]  /*fc00*/  IMAD R16, R16, UR5, R7 ;  /* 0x0000000510107c24 */ /* 0x002fe2000f8e0207 */
[----:B------:R-:W-:Y:S01]  /*fc10*/  IABS R6, R0 ;  /* 0x0000000000067213 */ /* 0x000fe20000000000 */
[----:B------:R-:W-:Y:S02]  /*fc20*/  IMAD R7, R11, R4, RZ ;  /* 0x000000040b077224 */ /* 0x000fe400078e02ff */
[----:B0-----:R-:W-:Y:S01]  /*fc30*/  IMAD.MOV.U32 R2, RZ, RZ, RZ ;  /* 0x000000ffff027224 */ /* 0x001fe200078e00ff */
[----:B------:R-:W-:Y:S01]  /*fc40*/  IADD3 R17, -R16, UR6, RZ ;  /* 0x0000000610117c10 */ /* 0x000fe2000fffe1ff */
[----:B------:R-:W-:Y:S02]  /*fc50*/  IMAD.MOV R6, RZ, RZ, -R6 ;  /* 0x000000ffff067224 */ /* 0x000fe400078e0a06 */
[----:B------:R-:W-:Y:S01]  /*fc60*/  IMAD.HI.U32 R2, R3, R7, R2 ;  /* 0x0000000703027227 */ /* 0x000fe200078e0002 */
[----:B------:R-:W-:-:S03]  /*fc70*/  IABS R3, R17 ;  /* 0x0000001100037213 */ /* 0x000fc60000000000 */
[----:B------:R-:W-:Y:S02]  /*fc80*/  VIADD R19, R19, UR4 ;  /* 0x0000000413137c36 */ /* 0x000fe40008000000 */
        /* <DEDUP_REMOVED lines=16> */
.L_x_756:
[----:B------:R-:W-:Y:S02]  /*fd90*/  IMAD.MOV.U32 R17, RZ, RZ, RZ ;  /* 0x000000ffff117224 */ /* 0x000fe400078e00ff */
[----:B------:R-:W-:Y:S02]  /*fda0*/  IMAD.U32 R16, RZ, RZ, UR6 ;  /* 0x00000006ff107e24 */ /* 0x000fe4000f8e00ff */
[----:B------:R-:W-:-:S07]  /*fdb0*/  IMAD.MOV.U32 R18, RZ, RZ, RZ ;  /* 0x000000ffff127224 */ /* 0x000fce00078e00ff */
.L_x_761:
[----:B------:R-:W-:-:S13]  /*fdc0*/  ISETP.NE.AND P0, PT, R5, RZ, PT ;  /* 0x000000ff0500720c */ /* 0x000fda0003f05270 */
[----:B------:R-:W0:Y:S01]  /*fdd0*/  @!P0 S2R R3, SR_CgaCtaId ;  /* 0x0000000000038919 */ /* 0x000e220000008800 */
[----:B------:R-:W-:-:S04]  /*fde0*/  @!P0 MOV R0, 0x400 ;  /* 0x0000040000008802 */ /* 0x000fc80000000f00 */
[----:B0-----:R-:W-:-:S05]  /*fdf0*/  @!P0 LEA R0, R3, R0, 0x18 ;  /* 0x0000000003008211 */ /* 0x001fca00078ec0ff */
[----:B------:R2:W-:Y:S01]  /*fe00*/  @!P0 STS.128 [R0+0x228d0], R16 ;  /* 0x0228d01000008388 */ /* 0x0005e20000000c00 */
[----:B------:R-:W-:Y:S06]  /*fe10*/  BAR.ARV 0x5, 0x180 ;  /* 0x0146000000007b1d */ /* 0x000fec0000002000 */
.L_x_754:
        /* <DEDUP_REMOVED lines=11> */
[----:B------:R-:W-:Y:S01]  /*fed0*/  ULDC.64 UR38, c[0x0][0x198] ;  /* 0x0000660000267ab9 */ /* 0x000fe20000000a00 */
[----:B------:R-:W-:Y:S01]  /*fee0*/  ULDC UR36, c[0x0][0xc] ;  /* 0x0000030000247ab9 */ /* 0x000fe20000000800 */
        /* <DEDUP_REMOVED lines=17> */
[----:B------:R0:W-:Y:S04]  /*10000*/  STL [R1+0xc], RZ ;  /* 0x00000cff01007387 */ /* 0x0001e80000100800 */
[----:B------:R0:W-:Y:S04]  /*10010*/  STL [R1+0x18], R0 ;  /* 0x0000180001007387 */ /* 0x0001e80000100800 */
[----:B------:R0:W-:Y:S02]  /*10020*/  STL [R1+0x3c], RZ ;  /* 0x00003cff01007387 */ /* 0x0001e40000100800 */
.L_x_902:
[----:B0-2---:R-:W0:Y:S02]  /*10030*/  LDC.64 R2, c[0x0][0xc88] ;  /* 0x00032200ff027b82 */ /* 0x005e240000000a00 */
[----:B0-----:R-:W-:-:S05]  /*10040*/  IMAD.WIDE R2, R19, 0x4, R2 ;  /* 0x0000000413027825 */ /* 0x001fca00078e0202 */
[----:B------:R-:W2:Y:S01]  /*10050*/  LDG.E R15, desc[UR40][R2.64] ;  /* 0x00000028020f7981 */ /* 0x000ea2000c1e1900 */
[----:B------:R-:W-:Y:S05]  /*10060*/  YIELD ;  /* 0x0000000000007946 */ /* 0x000fea0003800000 */
[----:B------:R-:W-:Y:S01]  /*10070*/  ULDC.64 UR4, c[0x0][0xa28] ;  /* 0x00028a0000047ab9 */ /* 0x000fe20000000a00 */
[----:B---3--:R-:W-:Y:S01]  /*10080*/  IMAD.MOV.U32 R0, RZ, RZ, RZ ;  /* 0x000000ffff007224 */ /* 0x008fe200078e00ff */
[----:B------:R-:W-:Y:S01]  /*10090*/  ISETP.NE.U32.AND P0, PT, RZ, UR4, PT ;  /* 0x00000004ff007c0c */ /* 0x000fe2000bf05070 */
[----:B------:R-:W-:Y:S01]  /*100a0*/  ULDC.64 UR10, c[0x0][0xa18] ;  /* 0x00028600000a7ab9 */ /* 0x000fe20000000a00 */
        /* <DEDUP_REMOVED lines=9> */
[----:B------:R0:W-:Y:S01]  /*10140*/  STL [R1+0x40], R4 ;  /* 0x0000400401007387 */ /* 0x0001e20000100800 */
[----:B------:R-:W-:Y:S02]  /*10150*/  ISETP.NE.U32.AND P2, PT, RZ, UR4, PT ;  /* 0x00000004ff007c0c */ /* 0x000fe4000bf45070 */
[----:B------:R-:W-:Y:S01]  /*10160*/  SHF.L.U64.HI R13, R15, 0x2, R4 ;  /* 0x000000020f0d7819 */ /* 0x000fe20000010204 */
[----:B-1---5:R1:W5:Y:S01]  /*10170*/  @P0 LDG.E R0, desc[UR40][R2.64] ;  /* 0x0000002802000981 */ /* 0x022362000c1e1900 */
[----:B------:R-:W-:Y:S01]  /*10180*/  ISETP.NE.AND.EX P2, PT, RZ, UR5, PT, P2 ;  /* 0x00000005ff007c0c */ /* 0x000fe2000bf45320 */
[----:B------:R-:W-:Y:S01]  /*10190*/  IMAD.MOV.U32 R12, RZ, RZ, RZ ;  /* 0x000000ffff0c7224 */ /* 0x000fe200078e00ff */
[----:B------:R-:W-:Y:S01]  /*101a0*/  ISETP.NE.U32.AND P3, PT, RZ, UR10, PT ;  /* 0x0000000aff007c0c */ /* 0x000fe2000bf65070 */
[----:B------:R-:W-:Y:S01]  /*101b0*/  STL [R1], R14 ;  /* 0x0000000e01007387 */ /* 0x000fe20000100800 */
[----:B------:R-:W-:-:S02]  /*101c0*/  ISETP.NE.U32.AND P0, PT, RZ, UR6, PT ;  /* 0x00000006ff007c0c */ /* 0x000fc4000bf05070 */
[C---:B0-----:R-:W-:Y:S01]  /*101d0*/  IADD3 R4, P4, R14.reuse, UR4, RZ ;  /* 0x000000040e047c10 */ /* 0x041fe2000ff9e0ff */
[----:B------:R-:W-:Y:S01]  /*101e0*/  STL [R1+0x20], R13 ;  /* 0x0000200d01007387 */ /* 0x000fe20000100800 */
[----:B------:R-:W-:Y:S02]  /*101f0*/  ISETP.NE.AND.EX P3, PT, RZ, UR11, PT, P3 ;  /* 0x0000000bff007c0c */ /* 0x000fe4000bf65330 */
[----:B-1----:R-:W-:Y:S02]  /*10200*/  CS2R R2, SRZ ;  /* 0x0000000000027805 */ /* 0x002fe4000001ff00 */
[C---:B------:R-:W-:Y:S02]  /*10210*/  IADD3.X R5, R13.reuse, UR5, RZ, P4, !PT ;  /* 0x000000050d057c10 */ /* 0x040fe4000a7fe4ff */
[----:B------:R-:W-:Y:S02]  /*10220*/  IADD3 R6, P4, R14, UR8, RZ ;  /* 0x000000080e067c10 */ /* 0x000fe4000ff9e0ff */
[----:B------:R-:W-:Y:S01]  /*10230*/  ISETP.NE.U32.AND P1, PT, RZ, UR8, PT ;  /* 0x00000008ff007c0c */ /* 0x000fe2000bf25070 */
[----:B------:R-:W2:Y:S01]  /*10240*/  @P2 LDG.E R2, desc[UR40][R4.64] ;  /* 0x0000002804022981 */ /* 0x000ea2000c1e1900 */
[----:B------:R-:W-:Y:S01]  /*10250*/  IADD3.X R7, R13, UR9, RZ, P4, !PT ;  /* 0x000000090d077c10 */ /* 0x000fe2000a7fe4ff */
[----:B------:R-:W-:Y:S01]  /*10260*/  ULDC UR4, c[0x0][0x288] ;  /* 0x0000a20000047ab9 */ /* 0x000fe20000000800 */
[----:B------:R-:W-:-:S02]  /*10270*/  ISETP.NE.AND.EX P0, PT, RZ, UR7, PT, P0 ;  /* 0x00000007ff007c0c */ /* 0x000fc4000bf05300 */
[----:B------:R-:W-:Y:S02]  /*10280*/  ISETP.NE.AND.EX P1, PT, RZ, UR9, PT, P1 ;  /* 0x00000009ff007c0c */ /* 0x000fe4000bf25310 */
[C---:B------:R-:W-:Y:S02]  /*10290*/  @P3 IADD3 R10, P4, R14.reuse, UR10, RZ ;  /* 0x0000000a0e0a3c10 */ /* 0x040fe4000ff9e0ff */
[----:B------:R-:W-:Y:S02]  /*102a0*/  IADD3 R8, P5, R14, UR6, RZ ;  /* 0x000000060e087c10 */ /* 0x000fe4000ffbe0ff */
[C---:B------:R-:W-:Y:S02]  /*102b0*/  @P3 IADD3.X R11, R13.reuse, UR11, RZ, P4, !PT ;  /* 0x0000000b0d0b3c10 */ /* 0x040fe4000a7fe4ff */
[----:B------:R-:W-:-:S05]  /*102c0*/  IADD3.X R9, R13, UR7, RZ, P5, !PT ;  /* 0x000000070d097c10 */ /* 0x000fca000affe4ff */
[----:B------:R-:W5:Y:S04]  /*102d0*/  @P0 LDG.E R12, desc[UR40][R8.64] ;  /* 0x00000028080c0981 */ /* 0x000f68000c1e1900 */
[----:B------:R-:W5:Y:S04]  /*102e0*/  @P1 LDG.E R3, desc[UR40][R6.64] ;  /* 0x0000002806031981 */ /* 0x000f68000c1e1900 */
[----:B--2---:R0:W-:Y:S02]  /*102f0*/  STL [R1+0x38], R2 ;  /* 0x0000380201007387 */ /* 0x0041e40000100800 */
[----:B0-----:R-:W-:Y:S01]  /*10300*/  IMAD.U32 R2, RZ, RZ, UR4 ;  /* 0x00000004ff027e24 */ /* 0x001fe2000f8e00ff */
[----:B------:R-:W-:-:S05]  /*10310*/  ULDC.64 UR4, c[0x0][0x418] ;  /* 0x0001060000047ab9 */ /* 0x000fca0000000a00 */
[----:B------:R0:W2:Y:S01]  /*10320*/  @P3 LDG.E R2, desc[UR40][R10.64] ;  /* 0x000000280a023981 */ /* 0x0000a2000c1e1900 */
[----:B------:R-:W-:-:S03]  /*10330*/  UISETP.NE.U32.AND UP0, UPT, UR4, URZ, UPT ;  /* 0x0000003f0400728c */ /* 0x000fc6000bf05070 */
[----:B------:R-:W-:Y:S01]  /*10340*/  ULDC UR4, c[0x0][0x424] ;  /* 0x0001090000047ab9 */ /* 0x000fe20000000800 */
[----:B------:R-:W-:-:S03]  /*10350*/  UISETP.NE.AND.EX UP0, UPT, UR5, URZ, UPT, UP0 ;  /* 0x0000003f0500728c */ /* 0x000fc6000bf05300 */
[----:B------:R-:W-:Y:S01]  /*10360*/  ULDC UR5, c[0x0][0x2f0] ;  /* 0x0000bc0000057ab9 */ /* 0x000fe20000000800 */
[----:B------:R-:W-:-:S04]  /*10370*/  USEL UR4, UR4, 0x1, UP0 ;  /* 0x0000000104047887 */ /* 0x000fc80008000000 */
[----:B------:R-:W-:-:S03]  /*10380*/  UIMAD UR4, UR4, UR5, URZ ;  /* 0x00000005040472a4 */ /* 0x000fc6000f8e023f */
[----:B------:R-:W-:Y:S02]  /*10390*/  ULDC UR5, c[0x0][0x348] ;  /* 0x0000d20000057ab9 */ /* 0x000fe40000000800 */
[----:B0-----:R-:W-:Y:S01]  /*103a0*/  IMAD.U32 R10, RZ, RZ, UR5 ;  /* 0x00000005ff0a7e24 */ /* 0x001fe2000f8e00ff */
[----:B--2---:R0:W-:Y:S02]  /*103b0*/  STL [R1+0x54], R2 ;  /* 0x0000540201007387 */ /* 0x0041e40000100800 */
[----:B0-----:R-:W-:Y:S01]  /*103c0*/  IMAD.U32 R2, RZ, RZ, UR4 ;  /* 0x00000004ff027e24 */ /* 0x001fe2000f8e00ff */
[----:B------:R-:W-:Y:S06]  /*103d0*/  @P3 BRA `(.L_x_763) ;  /* 0x0000000000143947 */ /* 0x000fec0003800000 */
[----:B------:R-:W-:Y:S05]  /*103e0*/  @!P2 BRA `(.L_x_763) ;  /* 0x000000000010a947 */ /* 0x000fea0003800000 */
[----:B------:R-:W2:Y:S04]  /*103f0*/  LDG.E R11, desc[UR40][R4.64] ;  /* 0x00000028040b7981 */ /* 0x000ea8000c1e1900 */
[----:B------:R-:W2:Y:S02]  /*10400*/  LDG.E R4, desc[UR40][R4.64+0x4] ;  /* 0x0000042804047981 */ /* 0x000ea4000c1e1900 */
[----:B--2---:R-:W-:-:S05]  /*10410*/  IMAD.IADD R4, R4, 0x1, -R11 ;  /* 0x0000000104047824 */ /* 0x004fca00078e0a0b */
[----:B------:R0:W-:Y:S02]  /*10420*/  STL [R1+0x54], R4 ;  /* 0x0000540401007387 */ /* 0x0001e40000100800 */
.L_x_763:
[----:B------:R-:W-:Y:S01]  /*10430*/  IMAD.MOV.U32 R11, RZ, RZ, R15 ;  /* 0x000000ffff0b7224 */ /* 0x000fe200078e000f */
[----:B------:R-:W-:Y:S01]  /*10440*/  ULDC.64 UR4, c[0x0][0xa20] ;  /* 0x0002880000047ab9 */ /* 0x000fe20000000a00 */
[----:B0----5:R-:W-:Y:S01]  /*10450*/  IMAD.IADD R4, R12, 0x1, R0 ;  /* 0x000000010c047824 */ /* 0x021fe200078e0200 */
[----:B------:R-:W-:Y:S02]  /*10460*/  ISETP.NE.U32.AND P2, PT, RZ, UR4, PT ;  /* 0x00000004ff007c0c */ /* 0x000fe4000bf45070 */
[----:B------:R0:W-:Y:S02]  /*10470*/  STL [R1+0x10], R11 ;  /* 0x0000100b01007387 */ /* 0x0001e40000100800 */
[----:B------:R-:W-:Y:S02]  /*10480*/  ISETP.NE.AND.EX P2, PT, RZ, UR5, PT, P2 ;  /* 0x00000005ff007c0c */ /* 0x000fe4000bf45320 */
[----:B------:R0:W-:Y:S11]  /*10490*/  STL [R1+0x24], R4 ;  /* 0x0000240401007387 */ /* 0x0001f60000100800 */
[----:B0-----:R-:W-:Y:S05]  /*104a0*/  @!P2 BRA `(.L_x_764) ;  /* 0x000000000010a947 */ /* 0x001fea0003800000 */
[----:B------:R-:W-:-:S04]  /*104b0*/  IADD3 R4, P0, R14, UR4, RZ ;  /* 0x000000040e047c10 */ /* 0x000fc8000ff1e0ff */
[----:B------:R-:W-:-:S05]  /*104c0*/  IADD3.X R5, R13, UR5, RZ, P0, !PT ;  /* 0x000000050d057c10 */ /* 0x000fca00087fe4ff */
[----:B------:R0:W5:Y:S01]  /*104d0*/  LDG.E R2, desc[UR40][R4.64] ;  /* 0x0000002804027981 */ /* 0x000162000c1e1900 */
[----:B------:R-:W-:Y:S05]  /*104e0*/  BRA `(.L_x_765) ;  /* 0x0000000000107947 */ /* 0x000fea0003800000 */
.L_x_764:
[----:B------:R-:W-:Y:S05]  /*104f0*/  @!P0 BRA `(.L_x_765) ;  /* 0x00000000000c8947 */ /* 0x000fea0003800000 */
[----:B------:R-:W2:Y:S04]  /*10500*/  LDG.E R4, desc[UR40][R8.64] ;  /* 0x0000002808047981 */ /* 0x000ea8000c1e1900 */
[----:B------:R-:W2:Y:S02]  /*10510*/  LDG.E R2, desc[UR40][R8.64+0x4] ;  /* 0x0000042808027981 */ /* 0x000ea4000c1e1900 */
[----:B--2---:R-:W-:-:S07]  /*10520*/  IMAD.IADD R2, R2, 0x1, -R4 ;  /* 0x0000000102027824 */ /* 0x004fce00078e0a04 */
.L_x_765:
[----:B-----5:R-:W-:Y:S02]  /*10530*/  IMAD.IADD R0, R2, 0x1, -R0 ;  /* 0x0000000102007824 */ /* 0x020fe400078e0a00 */
[----:B------:R-:W2:Y:S04]  /*10540*/  @P1 LDG.E R2, desc[UR40][R6.64] ;  /* 0x0000002806021981 */ /* 0x000ea8000c1e1900 */
[----:B------:R-:W2:Y:S01]  /*10550*/  @P1 LDG.E R6, desc[UR40][R6.64+0x4] ;  /* 0x0000042806061981 */ /* 0x000ea2000c1e1900 */
[----:B------:R-:W-:Y:S01]  /*10560*/  BSSY B0, `(.L_x_766) ;  /* 0x0000150000007945 */ /* 0x000fe20003800000 */
[----:B--2---:R-:W-:-:S04]  /*10570*/  @P1 IMAD.IADD R10, R6, 0x1, -R2 ;  /* 0x00000001060a1824 */ /* 0x004fc800078e0a02 */
[----:B0-----:R-:W-:-:S04]  /*10580*/  IMAD.IADD R4, R0, 0x1, R10 ;  /* 0x0000000100047824 */ /* 0x001fc800078e020a */
[----:B------:R-:W-:Y:S01]  /*10590*/  VIADD R2, R4, 0x5f ;  /* 0x0000005f04027836 */ /* 0x000fe20000000000 */
[----:B------:R0:W-:Y:S03]  /*105a0*/  STL [R1+0x50], R4 ;  /* 0x0000500401007387 */ /* 0x0001e60000100800 */
[----:B------:R-:W-:-:S05]  /*105b0*/  IMAD.HI R2, R2, 0x2aaaaaab, RZ ;  /* 0x2aaaaaab02027827 */ /* 0x000fca00078e02ff */
[----:B0-----:R-:W-:-:S04]  /*105c0*/  SHF.R.U32.HI R4, RZ, 0x1f, R2 ;  /* 0x0000001fff047819 */ /* 0x001fc80000011602 */
[----:B------:R-:W-:-:S05]  /*105d0*/  LEA.HI.SX32 R5, R2, R4, 0x1c ;  /* 0x0000000402057211 */ /* 0x000fca00078fe2ff */
[--C-:B------:R-:W-:Y:S01]  /*105e0*/  IMAD R2, R5, 0x60, -R0.reuse ;  /* 0x0000006005027824 */ /* 0x100fe200078e0a00 */
[----:B------:R0:W-:Y:S01]  /*105f0*/  STL [R1+0x30], R5 ;  /* 0x0000300501007387 */ /* 0x0001e20000100800 */
[----:B------:R-:W-:-:S03]  /*10600*/  IMAD.MOV R0, RZ, RZ, -R0 ;  /* 0x000000ffff007224 */ /* 0x000fc600078e0a00 */
[----:B------:R-:W-:Y:S02]  /*10610*/  VIMNMX R10, R2, R10, PT ;  /* 0x0000000a020a7248 */ /* 0x000fe40003fe0100 */
[----:B------:R-:W-:-:S04]  /*10620*/  VIMNMX R0, RZ, R0, !PT ;  /* 0x00000000ff007248 */ /* 0x000fc80007fe0100 */
[----:B------:R-:W-:Y:S01]  /*10630*/  ISETP.GT.AND P0, PT, R10, R0, PT ;  /* 0x000000000a00720c */ /* 0x000fe20003f04270 */
[----:B0-----:R-:W-:-:S05]  /*10640*/  IMAD.WIDE.U32 R4, R0, -0x55555555, RZ ;  /* 0xaaaaaaab00047825 */ /* 0x001fca00078e00ff */
        /* <DEDUP_REMOVED lines=8> */
[----:B------:R-:W-:Y:S05]  /*106d0*/  @!P2 BRA `(.L_x_767) ;  /* 0x0000001000e0a947 */ /* 0x000fea0003800000 */
[----:B------:R-:W-:Y:S01]  /*106e0*/  UMOV UR4, 0xffffffff ;  /* 0xffffffff00047882 */ /* 0x000fe20000000000 */
[----:B------:R-:W-:Y:S02]  /*106f0*/  SEL R0, R11, RZ, !P1 ;  /* 0x000000ff0b007207 */ /* 0x000fe40004800000 */
[----:B------:R-:W-:Y:S05]  /*10700*/  BRA.DIV UR4, `(.L_x_768) ;  /* 0x0000006e04a47947 */ /* 0x000fea000b800000 */
[----:B------:R-:W0:Y:S02]  /*10710*/  S2R R4, SR_TID.X ;  /* 0x0000000000047919 */ /* 0x000e240000002100 */
[----:B0-----:R-:W-:-:S04]  /*10720*/  SHF.R.U32.HI R4, RZ, 0x5, R4 ;  /* 0x00000005ff047819 */ /* 0x001fc80000011604 */
[----:B------:R-:W-:-:S05]  /*10730*/  LOP3.LUT R4, R4, 0x3, RZ, 0xc0, !PT ;  /* 0x0000000304047812 */ /* 0x000fca00078ec0ff */
[----:B------:R0:W1:Y:S02]  /*10740*/  SHFL.IDX PT, R14, R4, RZ, 0x1f ;  /* 0x00001fff040e7589 */ /* 0x00006400000e0000 */
.L_x_951:
[----:B-1----:R-:W-:Y:S02]  /*10750*/  ISETP.NE.AND P0, PT, R14, RZ, PT ;  /* 0x000000ff0e00720c */ /* 0x002fe40003f05270 */
[----:B------:R-:W-:-:S11]  /*10760*/  PLOP3.LUT P6, PT, PT, PT, PT, 0x8, 0x0 ;  /* 0x000000000000781c */ /* 0x000fd60003fce170 */
[----:B------:R-:W-:Y:S05]  /*10770*/  @P0 BRA `(.L_x_769) ;  /* 0x00000000000c0947 */ /* 0x000fea0003800000 */
[----:B------:R-:W-:-:S03]  /*10780*/  UMOV UR4, 0xffffffff ;  /* 0xffffffff00047882 */ /* 0x000fc60000000000 */
[----:B------:R-:W-:Y:S05]  /*10790*/  BRA.DIV UR4, `(.L_x_770) ;  /* 0x0000006e04b47947 */ /* 0x000fea000b800000 */
[----:B------:R-:W-:-:S13]  /*107a0*/  ELECT P6, URZ, PT ;  /* 0x00000000003f782f */ /* 0x000fda00038c0000 */
.L_x_769:
[----:B0-----:R-:W2:Y:S04]  /*107b0*/  LDL R4, [R1+0x3c] ;  /* 0x00003c0001047983 */ /* 0x001ea80000100800 */
[----:B------:R-:W3:Y:S01]  /*107c0*/  LDL R6, [R1+0x4] ;  /* 0x0000040001067983 */ /* 0x000ee20000100800 */
[----:B------:R-:W-:Y:S01]  /*107d0*/  BSSY B1, `(.L_x_771) ;  /* 0x0000008000017945 */ /* 0x000fe20003800000 */
[----:B--2---:R-:W-:-:S05]  /*107e0*/  VIADD R4, R4, 0x1 ;  /* 0x0000000104047836 */ /* 0x004fca0000000000 */
[----:B------:R-:W-:-:S04]  /*107f0*/  LEA.HI R5, R4, R4, RZ, 0x1 ;  /* 0x0000000404057211 */ /* 0x000fc800078f08ff */
[----:B------:R-:W-:-:S05]  /*10800*/  LOP3.LUT R5, R5, 0xfffffffe, RZ, 0xc0, !PT ;  /* 0xfffffffe05057812 */ /* 0x000fca00078ec0ff */
[----:B------:R-:W-:-:S05]  /*10810*/  IMAD.IADD R4, R4, 0x1, -R5 ;  /* 0x0000000104047824 */ /* 0x000fca00078e0a05 */
[----:B------:R-:W-:-:S04]  /*10820*/  SHF.L.U32 R4, R4, 0x1f, RZ ;  /* 0x0000001f04047819 */ /* 0x000fc800000006ff */
[----:B---3--:R-:W0:Y:S02]  /*10830*/  SYNCS.PHASECHK.TRANS64.TRYWAIT P0, [R6+URZ+0x22820], R4 ;  /* 0x02282004060075a7 */ /* 0x008e24000800017f */
[----:B0-----:R-:W-:Y:S05]  /*10840*/  @!P0 BRA `(.L_x_772) ;  /* 0x0000006c00a88947 */ /* 0x001fea0003800000 */
.L_x_954:
[----:B------:R-:W-:Y:S05]  /*10850*/  BSYNC B1 ;  /* 0x0000000000017941 */ /* 0x000fea0003800000 */
.L_x_771:
[----:B------:R-:W-:Y:S04]  /*10860*/  BSSY B1, `(.L_x_773) ;  /* 0x0000083000017945 */ /* 0x000fe80003800000 */
[----:B------:R-:W-:Y:S05]  /*10870*/  @!P6 BRA `(.L_x_774) ;  /* 0x000000080004e947 */ /* 0x000fea0003800000 */
[----:B------:R-:W2:Y:S04]  /*10880*/  LDL R6, [R1+0x4] ;  /* 0x0000040001067983 */ /* 0x000ea80000100800 */
[----:B------:R-:W3:Y:S01]  /*10890*/  LDL R7, [R1+0xc] ;  /* 0x00000c0001077983 */ /* 0x000ee20000100800 */
[----:B0-----:R-:W0:Y:S01]  /*108a0*/  S2R R5, SR_TID.X ;  /* 0x0000000000057919 */ /* 0x001e220000002100 */
[----:B--2---:R-:W-:Y:S02]  /*108b0*/  IMAD.MOV.U32 R9, RZ, RZ, R6 ;  /* 0x000000ffff097224 */ /* 0x004fe400078e0006 */
[----:B------:R-:W2:Y:S02]  /*108c0*/  LDL R6, [R1+0x18] ;  /* 0x0000180001067983 */ /* 0x000ea40000100800 */
[----:B---3--:R-:W-:Y:S01]  /*108d0*/  IMAD R4, R7, 0x8, R9 ;  /* 0x0000000807047824 */ /* 0x008fe200078e0209 */
[----:B0-----:R-:W-:Y:S01]  /*108e0*/  LOP3.LUT R5, R5, 0x7f, RZ, 0xc0, !PT ;  /* 0x0000007f05057812 */ /* 0x001fe200078ec0ff */
[----:B------:R-:W-:Y:S03]  /*108f0*/  BSSY B2, `(.L_x_775) ;  /* 0x0000005000027945 */ /* 0x000fe60003800000 */
[----:B------:R-:W-:-:S02]  /*10900*/  ISETP.NE.AND P1, PT, R5, RZ, PT ;  /* 0x000000ff0500720c */ /* 0x000fc40003f25270 */
[----:B--2---:R-:W-:-:S04]  /*10910*/  SHF.L.U32 R9, R6, 0x1f, RZ ;  /* 0x0000001f06097819 */ /* 0x004fc800000006ff */
[----:B------:R-:W0:Y:S02]  /*10920*/  SYNCS.PHASECHK.TRANS64.TRYWAIT P0, [R4+URZ+0x228a0], R9 ;  /* 0x0228a009040075a7 */ /* 0x000e24000800017f */
[----:B0-----:R-:W-:Y:S05]  /*10930*/  @!P0 BRA `(.L_x_776) ;  /* 0x0000006c00848947 */ /* 0x001fea0003800000 */
.L_x_955:
[----:B------:R-:W-:Y:S05]  /*10940*/  BSYNC B2 ;  /* 0x0000000000027941 */ /* 0x000fea0003800000 */
.L_x_775:
        /* <DEDUP_REMOVED lines=9> */
.L_x_778:
[----:B------:R-:W-:Y:S05]  /*109e0*/  BSYNC B2 ;  /* 0x0000000000027941 */ /* 0x000fea0003800000 */
.L_x_777:
[----:B------:R-:W2:Y:S04]  /*109f0*/  LDL R7, [R1+0x4] ;  /* 0x0000040001077983 */ /* 0x000ea80000100800 */
[----:B------:R-:W2:Y:S01]  /*10a00*/  LDL R6, [R1+0xc] ;  /* 0x00000c0001067983 */ /* 0x000ea20000100800 */
[----:B------:R-:W-:Y:S01]  /*10a10*/  IMAD.MOV.U32 R12, RZ, RZ, RZ ;  /* 0x000000ffff0c7224 */ /* 0x000fe200078e00ff */
[----:B------:R-:W-:Y:S01]  /*10a20*/  UIADD3 UR4, UP0, UR38, 0x570, URZ ;  /* 0x0000057026047890 */ /* 0x000fe2000ff1e03f */
[----:B------:R-:W-:Y:S01]  /*10a30*/  IMAD R5, R8, 0x60, R3 ;  /* 0x0000006008057824 */ /* 0x000fe200078e0203 */
[----:B------:R-:W-:Y:S01]  /*10a40*/  PLOP3.LUT P0, PT, PT, PT, PT, 0x80, 0x0 ;  /* 0x000000000000781c */ /* 0x000fe20003f0f070 */
[----:B------:R-:W-:Y:S01]  /*10a50*/  UMOV UR6, 0x0 ;  /* 0x0000000000067882 */ /* 0x000fe20000000000 */
[----:B------:R-:W-:Y:S01]  /*10a60*/  R2UR UR10, R12 ;  /* 0x000000000c0a72ca */ /* 0x000fe200000e0000 */
[----:B------:R-:W-:Y:S01]  /*10a70*/  VIADD R5, R5, 0xffffffa0 ;  /* 0xffffffa005057836 */ /* 0x000fe20000000000 */
[----:B------:R-:W-:Y:S01]  /*10a80*/  UIADD3.X UR5, URZ, UR39, URZ, UP0, !UPT ;  /* 0x000000273f057290 */ /* 0x000fe200087fe43f */
[----:B------:R-:W-:Y:S01]  /*10a90*/  UMOV UR7, 0x12f00000 ;  /* 0x12f0000000077882 */ /* 0x000fe20000000000 */
[----:B--2---:R-:W-:-:S02]  /*10aa0*/  IMAD R6, R6, 0x3000, R7 ;  /* 0x0000300006067824 */ /* 0x004fc400078e0207 */
[----:B------:R-:W-:Y:S02]  /*10ab0*/  VIADD R7, R4, 0x22890 ;  /* 0x0002289004077836 */ /* 0x000fe40000000000 */
[----:B------:R-:W-:-:S07]  /*10ac0*/  VIADD R6, R6, 0x1c400 ;  /* 0x0001c40006067836 */ /* 0x000fce0000000000 */
.L_x_779:
        /* <DEDUP_REMOVED lines=13> */
.L_x_956:
[----:B------:R-:W-:Y:S05]  /*10ba0*/  BSYNC B2 ;  /* 0x0000000000027941 */ /* 0x000fea0003800000 */
.L_x_780:
[----:B------:R-:W-:Y:S01]  /*10bb0*/  BSSY B2, `(.L_x_782) ;  /* 0x000000b000027945 */ /* 0x000fe20003800000 */
[----:B------:R-:W-:Y:S02]  /*10bc0*/  IMAD.MOV.U32 R10, RZ, RZ, 0x0 ;  /* 0x00000000ff0a7424 */ /* 0x000fe400078e00ff */
[----:B------:R-:W-:Y:S01]  /*10bd0*/  IMAD.MOV.U32 R11, RZ, RZ, 0x12f00000 ;  /* 0x12f00000ff0b7424 */ /* 0x000fe200078e00ff */
[----:B------:R-:W-:Y:S06]  /*10be0*/  @P1 BRA `(.L_x_783) ;  /* 0x00000000001c1947 */ /* 0x000fec0003800000 */
[----:B------:R-:W2:Y:S02]  /*10bf0*/  S2R R6, SR_TID.X ;  /* 0x0000000000067919 */ /* 0x000ea40000002100 */
[----:B--2---:R-:W-:Y:S01]  /*10c00*/  LOP3.LUT R7, R6, 0x1f, RZ, 0xc0, !PT ;  /* 0x0000001f06077812 */ /* 0x004fe200078ec0ff */
[----:B------:R-:W-:-:S03]  /*10c10*/  IMAD.MOV.U32 R6, RZ, RZ, 0xc000 ;  /* 0x0000c000ff067424 */ /* 0x000fc600078e00ff */
[----:B------:R-:W-:Y:S01]  /*10c20*/  ISETP.NE.AND P0, PT, R7, RZ, PT ;  /* 0x000000ff0700720c */ /* 0x000fe20003f05270 */
[----:B------:R2:W-:-:S12]  /*10c30*/  SYNCS.ARRIVE.TRANS64 RZ, [R4+URZ+0x228b0], R6 ;  /* 0x0228b00604ff79a7 */ /* 0x0005d8000800003f */
[----:B--2---:R-:W-:Y:S05]  /*10c40*/  @!P0 BRA `(.L_x_783) ;  /* 0x0000000000048947 */ /* 0x004fea0003800000 */
[----:B------:R-:W-:Y:S01]  /*10c50*/  BPT.TRAP 0x1 ;  /* 0x000000040000795c */ /* 0x000fe20000300000 */
.L_x_783:
[----:B------:R-:W-:Y:S05]  /*10c60*/  BSYNC B2 ;  /* 0x0000000000027941 */ /* 0x000fea0003800000 */
.L_x_782:
[----:B------:R-:W2:Y:S04]  /*10c70*/  LDL R7, [R1+0x4] ;  /* 0x0000040001077983 */ /* 0x000ea80000100800 */
[----:B------:R-:W2:Y:S01]  /*10c80*/  LDL R6, [R1+0xc] ;  /* 0x00000c0001067983 */ /* 0x000ea20000100800 */
[----:B------:R-:W-:Y:S01]  /*10c90*/  R2UR UR10, R12 ;  /* 0x000000000c0a72ca */ /* 0x000fe200000e0000 */
[----:B------:R-:W-:Y:S01]  /*10ca0*/  UIADD3 UR4, UP0, UR38, 0x670, URZ ;  /* 0x0000067026047890 */ /* 0x000fe2000ff1e03f */
[----:B------:R-:W-:Y:S01]  /*10cb0*/  R2UR UR6, R10 ;  /* 0x000000000a0672ca */ /* 0x000fe200000e0000 */
[----:B01----:R-:W-:Y:S01]  /*10cc0*/  VIADD R4, R4, 0x228b0 ;  /* 0x000228b004047836 */ /* 0x003fe20000000000 */
[----:B------:R-:W-:Y:S01]  /*10cd0*/  R2UR UR7, R11 ;  /* 0x000000000b0772ca */ /* 0x000fe200000e0000 */
[----:B------:R-:W-:Y:S01]  /*10ce0*/  UIADD3.X UR5, URZ, UR39, URZ, UP0, !UPT ;  /* 0x000000273f057290 */ /* 0x000fe200087fe43f */
[----:B------:R-:W-:Y:S01]  /*10cf0*/  PLOP3.LUT P0, PT, PT, PT, PT, 0x80, 0x0 ;  /* 0x000000000000781c */ /* 0x000fe20003f0f070 */
[----:B--2---:R-:W-:-:S04]  /*10d00*/  IMAD R7, R6, 0xc000, R7 ;  /* 0x0000c00006077824 */ /* 0x004fc800078e0207 */
[----:B------:R-:W-:-:S08]  /*10d10*/  VIADD R6, R7, 0x400 ;  /* 0x0000040007067836 */ /* 0x000fd00000000000 */
.L_x_784:
        /* <DEDUP_REMOVED lines=15> */
.L_x_785:
        /* <DEDUP_REMOVED lines=15> */
.L_x_786:
        /* <DEDUP_REMOVED lines=15> */
.L_x_787:
        /* <DEDUP_REMOVED lines=10> */
.L_x_774:
[----:B------:R-:W-:Y:S05]  /*11090*/  BSYNC B1 ;  /* 0x0000000000017941 */ /* 0x000fea0003800000 */
.L_x_773:
[----:B------:R-:W2:Y:S04]  /*110a0*/  LDL.LU R9, [R1+0xc] ;  /* 0x00000c0001097983 */ /* 0x000ea80000300800 */
[----:B------:R-:W3:Y:S01]  /*110b0*/  LDL.LU R7, [R1+0x18] ;  /* 0x0000180001077983 */ /* 0x000ee20000300800 */
[----:B0-----:R-:W-:Y:S01]  /*110c0*/  VIADD R4, R8, 0xfffffffe ;  /* 0xfffffffe08047836 */ /* 0x001fe20000000000 */
[----:B------:R-:W-:-:S04]  /*110d0*/  PLOP3.LUT P0, PT, PT, PT, PT, 0x8, 0x0 ;  /* 0x000000000000781c */ /* 0x000fc80003f0e170 */
[----:B------:R-:W-:Y:S01]  /*110e0*/  ISETP.GE.AND P2, PT, R4, R2, PT ;  /* 0x000000020400720c */ /* 0x000fe20003f46270 */
[----:B--2---:R-:W-:-:S05]  /*110f0*/  VIADD R5, R9, 0x1 ;  /* 0x0000000109057836 */ /* 0x004fca0000000000 */
[----:B------:R-:W-:-:S04]  /*11100*/  ISETP.NE.AND P1, PT, R5, 0x2, PT ;  /* 0x000000020500780c */ /* 0x000fc80003f25270 */
[----:B------:R-:W-:Y:S02]  /*11110*/  SEL R6, RZ, 0x1, P1 ;  /* 0x00000001ff067807 */ /* 0x000fe40000800000 */
[----:B------:R-:W-:Y:S02]  /*11120*/  SEL R5, R5, RZ, P1 ;  /* 0x000000ff05057207 */ /* 0x000fe40000800000 */
[----:B---3--:R-:W-:-:S03]  /*11130*/  LOP3.LUT R7, R7, R6, RZ, 0x3c, !PT ;  /* 0x0000000607077212 */ /* 0x008fc600078e3cff */
[----:B------:R0:W-:Y:S04]  /*11140*/  STL [R1+0xc], R5 ;  /* 0x00000c0501007387 */ /* 0x0001e80000100800 */
[----:B------:R0:W-:Y:S01]  /*11150*/  STL [R1+0x18], R7 ;  /* 0x0000180701007387 */ /* 0x0001e20000100800 */
[----:B------:R-:W-:Y:S05]  /*11160*/  @!P2 BRA `(.L_x_767) ;  /* 0x00000008003ca947 */ /* 0x000fea0003800000 */
.L_x_803:
[----:B------:R-:W-:Y:S05]  /*11170*/  YIELD ;  /* 0x0000000000007946 */ /* 0x000fea0003800000 */
[----:B------:R-:W-:Y:S04]  /*11180*/  BSSY B1, `(.L_x_788) ;  /* 0x0000081000017945 */ /* 0x000fe80003800000 */
[----:B-1----:R-:W-:Y:S05]  /*11190*/  @!P6 BRA `(.L_x_789) ;  /* 0x0000000400fce947 */ /* 0x002fea0003800000 */
[----:B------:R-:W2:Y:S04]  /*111a0*/  LDL R8, [R1+0x4] ;  /* 0x0000040001087983 */ /* 0x000ea80000100800 */
[----:B0-----:R-:W2:Y:S04]  /*111b0*/  LDL R5, [R1+0xc] ;  /* 0x00000c0001057983 */ /* 0x001ea80000100800 */
[----:B------:R-:W3:Y:S01]  /*111c0*/  LDL R6, [R1+0x18] ;  /* 0x0000180001067983 */ /* 0x000ee20000100800 */
[----:B------:R-:W0:Y:S01]  /*111d0*/  S2R R7, SR_TID.X ;  /* 0x0000000000077919 */ /* 0x000e220000002100 */
[----:B------:R-:W-:Y:S01]  /*111e0*/  BSSY B2, `(.L_x_790) ;  /* 0x0000007000027945 */ /* 0x000fe20003800000 */
[----:B0-----:R-:W-:-:S04]  /*111f0*/  LOP3.LUT R7, R7, 0x7f, RZ, 0xc0, !PT ;  /* 0x0000007f07077812 */ /* 0x001fc800078ec0ff */
[----:B------:R-:W-:Y:S01]  /*11200*/  ISETP.NE.AND P2, PT, R7, RZ, PT ;  /* 0x000000ff0700720c */ /* 0x000fe20003f45270 */
[----:B--2---:R-:W-:Y:S01]  /*11210*/  IMAD R5, R5, 0x8, R8 ;  /* 0x0000000805057824 */ /* 0x004fe200078e0208 */
[----:B---3--:R-:W-:-:S04]  /*11220*/  SHF.L.U32 R6, R6, 0x1f, RZ ;  /* 0x0000001f06067819 */ /* 0x008fc800000006ff */
[----:B------:R-:W0:Y:S02]  /*11230*/  SYNCS.PHASECHK.TRANS64.TRYWAIT P1, [R5+URZ+0x228a0], R6 ;  /* 0x0228a006050075a7 */ /* 0x000e24000802017f */
[----:B0-----:R-:W-:Y:S05]  /*11240*/  @!P1 BRA `(.L_x_791) ;  /* 0x0000006400689947 */ /* 0x001fea0003800000 */
.L_x_957:
[----:B------:R-:W-:Y:S05]  /*11250*/  BSYNC B2 ;  /* 0x0000000000027941 */ /* 0x000fea0003800000 */
.L_x_790:
        /* <DEDUP_REMOVED lines=9> */
.L_x_793:
[----:B------:R-:W-:Y:S05]  /*112f0*/  BSYNC B2 ;  /* 0x0000000000027941 */ /* 0x000fea0003800000 */
.L_x_792:
[----:B------:R-:W2:Y:S04]  /*11300*/  LDL R8, [R1+0x4] ;  /* 0x0000040001087983 */ /* 0x000ea80000100800 */
[----:B------:R-:W2:Y:S01]  /*11310*/  LDL R7, [R1+0xc] ;  /* 0x00000c0001077983 */ /* 0x000ea20000100800 */
[----:B------:R-:W-:Y:S01]  /*11320*/  IMAD.MOV.U32 R12, RZ, RZ, RZ ;  /* 0x000000ffff0c7224 */ /* 0x000fe200078e00ff */
[----:B------:R-:W-:Y:S01]  /*11330*/  UIADD3 UR4, UP0, UR38, 0x570, URZ ;  /* 0x0000057026047890 */ /* 0x000fe2000ff1e03f */
[----:B------:R-:W-:Y:S01]  /*11340*/  PLOP3.LUT P1, PT, PT, PT, PT, 0x80, 0x0 ;  /* 0x000000000000781c */ /* 0x000fe20003f2f070 */
[----:B------:R-:W-:Y:S01]  /*11350*/  VIADD R9, R5, 0x22890 ;  /* 0x0002289005097836 */ /* 0x000fe20000000000 */
[----:B------:R-:W-:Y:S01]  /*11360*/  UMOV UR6, 0x0 ;  /* 0x0000000000067882 */ /* 0x000fe20000000000 */
[----:B------:R-:W-:Y:S01]  /*11370*/  R2UR UR10, R12 ;  /* 0x000000000c0a72ca */ /* 0x000fe200000e0000 */
[----:B------:R-:W-:Y:S01]  /*11380*/  UIADD3.X UR5, URZ, UR39, URZ, UP0, !UPT ;  /* 0x000000273f057290 */ /* 0x000fe200087fe43f */
[----:B------:R-:W-:Y:S01]  /*11390*/  UMOV UR7, 0x12f00000 ;  /* 0x12f0000000077882 */ /* 0x000fe20000000000 */
[----:B--2---:R-:W-:-:S02]  /*113a0*/  IMAD R7, R7, 0x3000, R8 ;  /* 0x0000300007077824 */ /* 0x004fc400078e0208 */
[----:B------:R-:W-:Y:S02]  /*113b0*/  IMAD R8, R4, 0x60, R3 ;  /* 0x0000006004087824 */ /* 0x000fe400078e0203 */
[----:B------:R-:W-:-:S08]  /*113c0*/  VIADD R7, R7, 0x1c400 ;  /* 0x0001c40007077836 */ /* 0x000fd00000000000 */
.L_x_794:
        /* <DEDUP_REMOVED lines=13> */
.L_x_958:
[----:B------:R-:W-:Y:S05]  /*114a0*/  BSYNC B2 ;  /* 0x0000000000027941 */ /* 0x000fea0003800000 */
.L_x_795:
        /* <DEDUP_REMOVED lines=11> */
.L_x_798:
[----:B------:R-:W-:Y:S05]  /*11560*/  BSYNC B2 ;  /* 0x0000000000027941 */ /* 0x000fea0003800000 */
.L_x_797:
        /* <DEDUP_REMOVED lines=11> */
.L_x_799:
        /* <DEDUP_REMOVED lines=15> */
.L_x_800:
        /* <DEDUP_REMOVED lines=15> */
.L_x_801:
        /* <DEDUP_REMOVED lines=15> */
.L_x_802:
        /* <DEDUP_REMOVED lines=10> */
.L_x_789:
[----:B------:R-:W-:Y:S05]  /*11990*/  BSYNC B1 ;  /* 0x0000000000017941 */ /* 0x000fea0003800000 */
.L_x_788:
[----:B------:R-:W2:Y:S04]  /*119a0*/  LDL.LU R9, [R1+0xc] ;  /* 0x00000c0001097983 */ /* 0x000ea80000300800 */
[----:B0-----:R-:W3:Y:S01]  /*119b0*/  LDL.LU R7, [R1+0x18] ;  /* 0x0000180001077983 */ /* 0x001ee20000300800 */
[C---:B------:R-:W-:Y:S01]  /*119c0*/  ISETP.GT.AND P2, PT, R4.reuse, R2, PT ;  /* 0x000000020400720c */ /* 0x040fe20003f44270 */
[----:B------:R-:W-:Y:S02]  /*119d0*/  VIADD R4, R4, 0xffffffff ;  /* 0xffffffff04047836 */ /* 0x000fe40000000000 */
[----:B--2---:R-:W-:-:S05]  /*119e0*/  VIADD R5, R9, 0x1 ;  /* 0x0000000109057836 */ /* 0x004fca0000000000 */
[----:B------:R-:W-:-:S04]  /*119f0*/  ISETP.NE.AND P1, PT, R5, 0x2, PT ;  /* 0x000000020500780c */ /* 0x000fc80003f25270 */
[----:B------:R-:W-:Y:S02]  /*11a00*/  SEL R6, RZ, 0x1, P1 ;  /* 0x00000001ff067807 */ /* 0x000fe40000800000 */
[----:B------:R-:W-:Y:S02]  /*11a10*/  SEL R5, R5, RZ, P1 ;  /* 0x000000ff05057207 */ /* 0x000fe40000800000 */
[----:B---3--:R-:W-:-:S05]  /*11a20*/  LOP3.LUT R7, R7, R6, RZ, 0x3c, !PT ;  /* 0x0000000607077212 */ /* 0x008fca00078e3cff */
[----:B------:R1:W-:Y:S04]  /*11a30*/  STL [R1+0x18], R7 ;  /* 0x0000180701007387 */ /* 0x0003e80000100800 */
[----:B------:R1:W-:Y:S01]  /*11a40*/  STL [R1+0xc], R5 ;  /* 0x00000c0501007387 */ /* 0x0003e20000100800 */
[----:B------:R-:W-:Y:S05]  /*11a50*/  @P2 BRA `(.L_x_803) ;  /* 0xfffffff400c42947 */ /* 0x000fea000383ffff */
.L_x_767:
[----:B------:R-:W-:Y:S05]  /*11a60*/  BSYNC B0 ;  /* 0x0000000000007941 */ /* 0x000fea0003800000 */
.L_x_766:
[----:B01----:R-:W2:Y:S01]  /*11a70*/  LDL R5, [R1+0x50] ;  /* 0x0000500001057983 */ /* 0x003ea20000100800 */
[----:B------:R-:W-:Y:S05]  /*11a80*/  @!P0 WARPSYNC.ALL ;  /* 0x0000000000008948 */ /* 0x000fea0003800000 */
[----:B------:R-:W-:Y:S06]  /*11a90*/  @!P0 BAR.SYNC.DEFER_BLOCKING 0xc, 0x180 ;  /* 0x0306000000008b1d */ /* 0x000fec0000010000 */
[----:B------:R-:W-:Y:S01]  /*11aa0*/  BSSY B7, `(.L_x_804) ;  /* 0x0000419000077945 */ /* 0x000fe20003800000 */
[----:B--2---:R-:W-:-:S13]  /*11ab0*/  ISETP.GT.AND P0, PT, R5, RZ, PT ;  /* 0x000000ff0500720c */ /* 0x004fda0003f04270 */
[----:B------:R-:W-:Y:S05]  /*11ac0*/  @P0 BRA `(.L_x_805) ;  /* 0x0000000000440947 */ /* 0x000fea0003800000 */
[----:B------:R-:W0:Y:S02]  /*11ad0*/  S2R R5, SR_TID.X ;  /* 0x0000000000057919 */ /* 0x000e240000002100 */
[----:B0-----:R-:W-:-:S04]  /*11ae0*/  LOP3.LUT R5, R5, 0x7f, RZ, 0xc0, !PT ;  /* 0x0000007f05057812 */ /* 0x001fc800078ec0ff */
[----:B------:R-:W-:-:S13]  /*11af0*/  ISETP.NE.AND P0, PT, R5, RZ, PT ;  /* 0x000000ff0500720c */ /* 0x000fda0003f05270 */
[----:B------:R-:W-:Y:S05]  /*11b00*/  @P0 BRA `(.L_x_806) ;  /* 0x0000004000480947 */ /* 0x000fea0003800000 */
[----:B------:R-:W0:Y:S01]  /*11b10*/  S2R R3, SR_LANEID ;  /* 0x0000000000037919 */ /* 0x000e220000000000 */
[----:B------:R-:W-:Y:S02]  /*11b20*/  VOTEU.ANY UR4, UPT, PT ;  /* 0x0000000000047886 */ /* 0x000fe400038e0100 */
[----:B------:R-:W0:Y:S08]  /*11b30*/  FLO.U32 R0, UR4 ;  /* 0x0000000400007d00 */ /* 0x000e3000080e0000 */
[----:B------:R-:W1:Y:S01]  /*11b40*/  POPC R5, UR4 ;  /* 0x0000000400057d09 */ /* 0x000e620008000000 */
[----:B0-----:R-:W-:-:S02]  /*11b50*/  ISETP.EQ.U32.AND P0, PT, R0, R3, PT ;  /* 0x000000030000720c */ /* 0x001fc40003f02070 */
[----:B------:R-:W1:Y:S11]  /*11b60*/  LDC.64 R2, c[0x0][0xc60] ;  /* 0x00031800ff027b82 */ /* 0x000e760000000a00 */
[----:B-1----:R-:W2:Y:S01]  /*11b70*/  @P0 ATOMG.E.ADD.STRONG.GPU PT, R3, desc[UR40][R2.64], R5 ;  /* 0x00000005020309a8 */ /* 0x002ea200081ee1e8 */
[----:B------:R-:W0:Y:S02]  /*11b80*/  S2R R4, SR_LTMASK ;  /* 0x0000000000047919 */ /* 0x000e240000003900 */
[----:B0-----:R-:W-:-:S04]  /*11b90*/  LOP3.LUT R4, R4, UR4, RZ, 0xc0, !PT ;  /* 0x0000000404047c12 */ /* 0x001fc8000f8ec0ff */
[----:B------:R-:W0:Y:S01]  /*11ba0*/  POPC R7, R4 ;  /* 0x0000000400077309 */ /* 0x000e220000000000 */
[----:B--2---:R-:W0:Y:S02]  /*11bb0*/  SHFL.IDX PT, R0, R3, R0, 0x1f ;  /* 0x00001f0003007589 */ /* 0x004e2400000e0000 */
[----:B0-----:R-:W-:Y:S01]  /*11bc0*/  IADD3 R16, R0, UR36, R7 ;  /* 0x0000002400107c10 */ /* 0x001fe2000fffe007 */
[----:B------:R-:W-:Y:S06]  /*11bd0*/  BRA `(.L_x_806) ;  /* 0x0000004000147947 */ /* 0x000fec0003800000 */
.L_x_805:
        /* <DEDUP_REMOVED lines=21> */
.L_x_808:
[----:B------:R-:W-:Y:S05]  /*11d30*/  BSYNC B6 ;  /* 0x0000000000067941 */ /* 0x000fea0003800000 */
.L_x_807:
        /* <DEDUP_REMOVED lines=9> */
[----:B------:R0:W1:Y:S01]  /*11dd0*/  LDC.64 R2, c[0x4][R0] ;  /* 0x0100000000027b82 */ /* 0x0000620000000a00 */
        /* <DEDUP_REMOVED lines=11> */
.L_x_811:
        /* <DEDUP_REMOVED lines=16> */
.L_x_810:
[----:B------:R-:W-:Y:S05]  /*11f90*/  BSYNC B6 ;  /* 0x0000000000067941 */ /* 0x000fea0003800000 */
.L_x_809:
[----:B------:R-:W2:Y:S01]  /*11fa0*/  LDL.LU R2, [R1] ;  /* 0x0000000001027983 */ /* 0x000ea20000300800 */
[----:B------:R-:W-:-:S03]  /*11fb0*/  ULDC.64 UR4, c[0x0][0x9f8] ;  /* 0x00027e0000047ab9 */ /* 0x000fc60000000a00 */
[----:B------:R-:W3:Y:S04]  /*11fc0*/  LDL.LU R4, [R1+0x20] ;  /* 0x0000200001047983 */ /* 0x000ee80000300800 */
[----:B------:R-:W4:Y:S01]  /*11fd0*/  LDL R7, [R1+0x10] ;  /* 0x0000100001077983 */ /* 0x000f220000100800 */
        /* <DEDUP_REMOVED lines=8> */
[----:B0-----:R-:W0:Y:S01]  /*12060*/  LDC.64 R2, c[0x0][0x418] ;  /* 0x00010600ff027b82 */ /* 0x001e220000000a00 */
[----:B--2---:R-:W-:Y:S01]  /*12070*/  SHF.R.S32.HI R8, RZ, 0x1f, R7 ;  /* 0x0000001fff087819 */ /* 0x004fe20000011407 */
[----:B------:R1:W-:Y:S04]  /*12080*/  @P0 STL [R1+0x10], R7 ;  /* 0x0000100701000387 */ /* 0x0003e80000100800 */
[----:B------:R1:W-:Y:S04]  /*12090*/  STL [R1+0x34], R9 ;  /* 0x0000340901007387 */ /* 0x0003e80000100800 */
[----:B------:R1:W-:Y:S01]  /*120a0*/  STL [R1+0x20], R8 ;  /* 0x0000200801007387 */ /* 0x0003e20000100800 */
[----:B0-----:R-:W-:Y:S01]  /*120b0*/  LOP3.LUT P0, RZ, R2, UR4, RZ, 0xfc, !PT ;  /* 0x0000000402ff7c12 */ /* 0x001fe2000f80fcff */
[----:B------:R-:W-:-:S03]  /*120c0*/  UMOV UR4, 0xffffffff ;  /* 0xffffffff00047882 */ /* 0x000fc60000000000 */
[----:B------:R-:W-:-:S04]  /*120d0*/  LOP3.LUT P0, RZ, R3, UR5, RZ, 0xfc, P0 ;  /* 0x0000000503ff7c12 */ /* 0x000fc8000800fcff */
[----:B------:R-:W-:Y:S01]  /*120e0*/  SEL R0, R7, RZ, !P0 ;  /* 0x000000ff07007207 */ /* 0x000fe20004000000 */
[----:B-1----:R-:W-:Y:S08]  /*120f0*/  BRA.DIV UR4, `(.L_x_812) ;  /* 0x0000005604e47947 */ /* 0x002ff0000b800000 */
[----:B------:R-:W0:Y:S02]  /*12100*/  S2R R4, SR_TID.X ;  /* 0x0000000000047919 */ /* 0x000e240000002100 */
[----:B0-----:R-:W-:-:S04]  /*12110*/  SHF.R.U32.HI R4, RZ, 0x5, R4 ;  /* 0x00000005ff047819 */ /* 0x001fc80000011604 */
[----:B------:R-:W-:-:S05]  /*12120*/  LOP3.LUT R4, R4, 0x3, RZ, 0xc0, !PT ;  /* 0x0000000304047812 */ /* 0x000fca00078ec0ff */
[----:B------:R0:W1:Y:S02]  /*12130*/  SHFL.IDX PT, R14, R4, RZ, 0x1f ;  /* 0x00001fff040e7589 */ /* 0x00006400000e0000 */
.L_x_961:
[----:B0-----:R-:W2:Y:S01]  /*12140*/  LDL.LU R4, [R1+0x1c] ;  /* 0x00001c0001047983 */ /* 0x001ea20000300800 */
[----:B------:R-:W-:Y:S02]  /*12150*/  PLOP3.LUT P1, PT, PT, PT, PT, 0x8, 0x0 ;  /* 0x000000000000781c */ /* 0x000fe40003f2e170 */
[----:B-1----:R-:W-:Y:S01]  /*12160*/  ISETP.NE.AND P0, PT, R14, RZ, PT ;  /* 0x000000ff0e00720c */ /* 0x002fe20003f05270 */
[----:B------:R0:W-:Y:S01]  /*12170*/  STL [R1], R0 ;  /* 0x0000000001007387 */ /* 0x0001e20000100800 */
[----:B--2---:R-:W-:-:S09]  /*12180*/  LOP3.LUT R4, R4, 0xfffffffe, RZ, 0xc0, !PT ;  /* 0xfffffffe04047812 */ /* 0x004fd200078ec0ff */
[----:B------:R-:W-:-:S05]  /*12190*/  @P1 LOP3.LUT R4, R4, 0x1, RZ, 0xfc, !PT ;  /* 0x0000000104041812 */ /* 0x000fca00078efcff */
[----:B------:R0:W-:Y:S01]  /*121a0*/  STL [R1+0x1c], R4 ;  /* 0x00001c0401007387 */ /* 0x0001e20000100800 */
[----:B------:R-:W-:Y:S05]  /*121b0*/  @P0 BRA `(.L_x_813) ;  /* 0x0000000400240947 */ /* 0x000fea0003800000 */
[----:B------:R-:W-:-:S03]  /*121c0*/  UMOV UR4, 0xffffffff ;  /* 0xffffffff00047882 */ /* 0x000fc60000000000 */
[----:B------:R-:W-:Y:S05]  /*121d0*/  BRA.DIV UR4, `(.L_x_814) ;  /* 0x0000005604e07947 */ /* 0x000fea000b800000 */
[----:B------:R-:W-:-:S13]  /*121e0*/  ELECT P6, URZ, PT ;  /* 0x00000000003f782f */ /* 0x000fda00038c0000 */
.L_x_964:
[----:B------:R-:W-:Y:S05]  /*121f0*/  @!P6 BRA `(.L_x_813) ;  /* 0x000000040014e947 */ /* 0x000fea0003800000 */
[----:B------:R1:W-:Y:S01]  /*12200*/  STL [R1+0x5c], R9 ;  /* 0x00005c0901007387 */ /* 0x0003e20000100800 */
[----:B------:R-:W-:-:S04]  /*12210*/  ISETP.NE.U32.AND P0, PT, R2, RZ, PT ;  /* 0x000000ff0200720c */ /* 0x000fc80003f05070 */
[----:B------:R-:W-:-:S13]  /*12220*/  ISETP.NE.AND.EX P0, PT, R3, RZ, PT, P0 ;  /* 0x000000ff0300720c */ /* 0x000fda0003f05300 */
[----:B-1----:R-:W-:Y:S05]  /*12230*/  @!P0 BRA `(.L_x_815) ;  /* 0x0000000000508947 */ /* 0x002fea0003800000 */
[----:B------:R-:W1:Y:S01]  /*12240*/  LDC R6, c[0x0][0x43c] ;  /* 0x00010f00ff067b82 */ /* 0x000e620000000800 */
[----:B0-----:R-:W-:Y:S01]  /*12250*/  IMAD.MOV.U32 R0, RZ, RZ, R9 ;  /* 0x000000ffff007224 */ /* 0x001fe200078e0009 */
[----:B------:R-:W-:Y:S01]  /*12260*/  ULDC.64 UR4, c[0x0][0x428] ;  /* 0x00010a0000047ab9 */ /* 0x000fe20000000a00 */
[----:B-1----:R-:W-:-:S13]  /*12270*/  ISETP.NE.AND P0, PT, R6, 0x1, PT ;  /* 0x000000010600780c */ /* 0x002fda0003f05270 */
        /* <DEDUP_REMOVED lines=14> */
[----:B------:R-:W2:Y:S04]  /*12360*/  LDG.E R0, desc[UR40][R2.64] ;  /* 0x0000002802007981 */ /* 0x000ea8000c1e1900 */
[----:B--2---:R1:W-:Y:S02]  /*12370*/  STL [R1], R0 ;  /* 0x0000000001007387 */ /* 0x0043e40000100800 */
.L_x_815:
[----:B------:R-:W2:Y:S04]  /*12380*/  LDL R7, [R1+0x4] ;  /* 0x0000040001077983 */ /* 0x000ea80000100800 */
[----:B01----:R-:W2:Y:S04]  /*12390*/  LDL R0, [R1+0x8] ;  /* 0x0000080001007983 */ /* 0x003ea80000100800 */
[----:B------:R-:W3:Y:S01]  /*123a0*/  LDL R2, [R1+0x14] ;  /* 0x0000140001027983 */ /* 0x000ee20000100800 */
[----:B--2---:R-:W-:Y:S01]  /*123b0*/  IMAD R0, R0, 0x8, R7 ;  /* 0x0000000800007824 */ /* 0x004fe200078e0207 */
[----:B---3--:R-:W-:-:S04]  /*123c0*/  SHF.L.U32 R2, R2, 0x1f, RZ ;  /* 0x0000001f02027819 */ /* 0x008fc800000006ff */
[----:B------:R-:W0:Y:S02]  /*123d0*/  SYNCS.PHASECHK.TRANS64.TRYWAIT P0, [R0+URZ+0x22840], R2 ;  /* 0x02284002000075a7 */ /* 0x000e24000800017f */
[----:B0-----:R-:W-:Y:S05]  /*123e0*/  @!P0 BRA `(.L_x_816) ;  /* 0x00000054007c8947 */ /* 0x001fea0003800000 */
.L_x_965:
[----:B------:R-:W1:Y:S02]  /*123f0*/  S2R R3, SR_TID.X ;  /* 0x0000000000037919 */ /* 0x000e640000002100 */
[----:B-1----:R-:W-:-:S04]  /*12400*/  LOP3.LUT R3, R3, 0x7f, RZ, 0xc0, !PT ;  /* 0x0000007f03037812 */ /* 0x002fc800078ec0ff */
[----:B------:R-:W-:-:S13]  /*12410*/  ISETP.NE.AND P0, PT, R3, RZ, PT ;  /* 0x000000ff0300720c */ /* 0x000fda0003f05270 */
        /* <DEDUP_REMOVED lines=8> */
.L_x_817:
[----:B------:R-:W2:Y:S04]  /*124a0*/  LDL R7, [R1+0x4] ;  /* 0x0000040001077983 */ /* 0x000ea80000100800 */
[----:B------:R-:W2:Y:S04]  /*124b0*/  LDL R6, [R1+0x8] ;  /* 0x0000080001067983 */ /* 0x000ea80000100800 */
[----:B------:R-:W3:Y:S04]  /*124c0*/  LDL R5, [R1+0x5c] ;  /* 0x00005c0001057983 */ /* 0x000ee80000100800 */
[----:B------:R-:W4:Y:S04]  /*124d0*/  LDL R4, [R1+0x24] ;  /* 0x0000240001047983 */ /* 0x000f280000100800 */
[----:B------:R-:W5:Y:S04]  /*124e0*/  LDL R3, [R1] ;  /* 0x0000000001037983 */ /* 0x000f680000100800 */
[----:B0-----:R-:W5:Y:S01]  /*124f0*/  LDL.LU R2, [R1+0x1c] ;  /* 0x00001c0001027983 */ /* 0x001f620000300800 */
[----:B------:R-:W-:Y:S01]  /*12500*/  R2UR UR9, R0 ;  /* 0x00000000000972ca */ /* 0x000fe200000e0000 */
[----:B------:R-:W-:Y:S01]  /*12510*/  UIADD3 UR6, UP0, UR38, 0x370, URZ ;  /* 0x0000037026067890 */ /* 0x000fe2000ff1e03f */
[----:B------:R-:W-:Y:S01]  /*12520*/  PLOP3.LUT P0, PT, PT, PT, PT, 0x80, 0x0 ;  /* 0x000000000000781c */ /* 0x000fe20003f0f070 */
[----:B------:R-:W-:Y:S01]  /*12530*/  UMOV UR5, 0x14f00000 ;  /* 0x14f0000000057882 */ /* 0x000fe20000000000 */
[----:B------:R-:W-:Y:S01]  /*12540*/  R2UR UR12, R18 ;  /* 0x00000000120c72ca */ /* 0x000fe200000e0000 */
[----:B------:R-:W-:Y:S01]  /*12550*/  UIADD3.X UR7, URZ, UR39, URZ, UP0, !UPT ;  /* 0x000000273f077290 */ /* 0x000fe200087fe43f */
[----:B------:R-:W-:-:S07]  /*12560*/  UMOV UR10, URZ ;  /* 0x0000003f000a7c82 */ /* 0x000fce0008000000 */
[----:B------:R-:W-:Y:S01]  /*12570*/  UIADD3 UR9, UR9, 0x22830, URZ ;  /* 0x0002283009097890 */ /* 0x000fe2000fffe03f */
[----:B--2---:R-:W-:Y:S01]  /*12580*/  IMAD R0, R6, 0x3000, R7 ;  /* 0x0000300006007824 */ /* 0x004fe200078e0207 */
[----:B---3--:R-:W-:-:S04]  /*12590*/  R2UR UR11, R5 ;  /* 0x00000000050b72ca */ /* 0x008fc800000e0000 */
[----:B------:R-:W-:Y:S02]  /*125a0*/  R2UR UR8, R0 ;  /* 0x00000000000872ca */ /* 0x000fe400000e0000 */
[----:B----4-:R-:W-:Y:S02]  /*125b0*/  R2UR UR4, R4 ;  /* 0x00000000040472ca */ /* 0x010fe400000e0000 */
[----:B-----5:R-:W-:Y:S02]  /*125c0*/  R2UR UR13, R3 ;  /* 0x00000000030d72ca */ /* 0x020fe400000e0000 */
[----:B------:R-:W-:-:S07]  /*125d0*/  LOP3.LUT R2, R2, 0xfffffffe, RZ, 0xc0, !PT ;  /* 0xfffffffe02027812 */ /* 0x000fce00078ec0ff */
[----:B------:R-:W-:Y:S01]  /*125e0*/  UIADD3 UR8, UR8, 0x1c400, URZ ;  /* 0x0001c40008087890 */ /* 0x000fe2000fffe03f */
[----:B------:R-:W-:Y:S01]  /*125f0*/  @P0 LOP3.LUT R2, R2, 0x1, RZ, 0xfc, !PT ;  /* 0x0000000102020812 */ /* 0x000fe200078efcff */
[----:B------:R-:W-:-:S03]  /*12600*/  UIMAD UR11, UR11, 0x60, UR4 ;  /* 0x000000600b0b78a4 */ /* 0x000fc6000f8e0204 */
[----:B------:R-:W-:Y:S01]  /*12610*/  UMOV UR4, 0x0 ;  /* 0x0000000000047882 */ /* 0x000fe20000000000 */
[----:B------:R1:W-:Y:S05]  /*12620*/  STL [R1+0x1c], R2 ;  /* 0x00001c0201007387 */ /* 0x0003ea0000100800 */
[----:B------:R1:W-:Y:S01]  /*12630*/  UTMALDG.4D [UR8], [UR6], desc[UR4] ;  /* 0x00000408060075b4 */ /* 0x0003e20008019000 */
[----:B------:R-:W-:Y:S02]  /*12640*/  NOP ;  /* 0x0000000000007918 */ /* 0x000fe40000000000 */
.L_x_813:
[----:B-1----:R-:W2:Y:S04]  /*12650*/  LDL R2, [R1+0x4] ;  /* 0x0000040001027983 */ /* 0x002ea80000100800 */
[----:B------:R-:W3:Y:S04]  /*12660*/  LDL.LU R3, [R1+0x38] ;  /* 0x0000380001037983 */ /* 0x000ee80000300800 */
[----:B------:R-:W4:Y:S04]  /*12670*/  LDL.LU R5, [R1+0x28] ;  /* 0x0000280001057983 */ /* 0x000f280000300800 */
[----:B0-----:R-:W5:Y:S01]  /*12680*/  LDL.LU R4, [R1+0x40] ;  /* 0x0000400001047983 */ /* 0x001f620000300800 */
[----:B------:R-:W-:Y:S05]  /*12690*/  WARPSYNC.ALL ;  /* 0x0000000000007948 */ /* 0x000fea0003800000 */
[----:B------:R-:W-:Y:S01]  /*126a0*/  ULDC.64 UR4, c[0x0][0x298] ;  /* 0x0000a60000047ab9 */ /* 0x000fe20000000a00 */
[----:B------:R-:W-:Y:S01]  /*126b0*/  ULDC.64 UR6, c[0x0][0xa00] ;  /* 0x0002800000067ab9 */ /* 0x000fe20000000a00 */
[----:B------:R-:W-:Y:S01]  /*126c0*/  BSSY B6, `(.L_x_818) ;  /* 0x0000024000067945 */ /* 0x000fe20003800000 */
[----:B------:R-:W-:Y:S01]  /*126d0*/  BAR.SYNC.DEFER_BLOCKING 0x8, 0x180 ;  /* 0x0206000000007b1d */ /* 0x000fe20000010000 */
[----:B------:R-:W-:-:S04]  /*126e0*/  ISETP.NE.U32.AND P0, PT, RZ, UR6, PT ;  /* 0x00000006ff007c0c */ /* 0x000fc8000bf05070 */
[----:B------:R-:W-:Y:S01]  /*126f0*/  ISETP.NE.AND.EX P0, PT, RZ, UR7, PT, P0 ;  /* 0x00000007ff007c0c */ /* 0x000fe2000bf05300 */
[----:B--2---:R-:W-:Y:S01]  /*12700*/  VIADD R2, R2, 0x18400 ;  /* 0x0001840002027836 */ /* 0x004fe20000000000 */
[----:B---3--:R-:W-:-:S04]  /*12710*/  SHF.R.S32.HI R0, RZ, 0x1f, R3 ;  /* 0x0000001fff007819 */ /* 0x008fc80000011403 */
        /* <DEDUP_REMOVED lines=9> */
[----:B0-----:R-:W-:Y:S01]  /*127b0*/  IMAD.IADD R2, R3, 0x1, R0 ;  /* 0x0000000103027824 */ /* 0x001fe200078e0200 */
[----:B------:R-:W-:-:S05]  /*127c0*/  SHF.R.S32.HI R0, RZ, 0x1f, R18 ;  /* 0x0000001fff007819 */ /* 0x000fca0000011412 */
[----:B------:R1:W-:Y:S04]  /*127d0*/  STL [R1+0x40], R0 ;  /* 0x0000400001007387 */ /* 0x0003e80000100800 */
[----:B------:R1:W-:Y:S01]  /*127e0*/  STL [R1+0x38], R2 ;  /* 0x0000380201007387 */ /* 0x0003e20000100800 */
[----:B------:R-:W-:Y:S05]  /*127f0*/  @!P1 BRA `(.L_x_819) ;  /* 0x0000000000409947 */ /* 0x000fea0003800000 */
[----:B-1----:R-:W-:Y:S01]  /*12800*/  MOV R2, 0x0 ;  /* 0x0000000000027802 */ /* 0x002fe20000000f00 */
        /* <DEDUP_REMOVED lines=15> */
.L_x_819:
[----:B------:R-:W-:Y:S05]  /*12900*/  BSYNC B6 ;  /* 0x0000000000067941 */ /* 0x000fea0003800000 */
.L_x_818:
[----:B-1----:R-:W2:Y:S01]  /*12910*/  LDL.LU R4, [R1+0x38] ;  /* 0x0000380001047983 */ /* 0x002ea20000300800 */
[----:B------:R-:W0:Y:S01]  /*12920*/  LDC R7, c[0x0][0x448] ;  /* 0x00011200ff077b82 */ /* 0x000e220000000800 */
        /* <DEDUP_REMOVED lines=8> */
[----:B0-----:R-:W-:Y:S01]  /*129b0*/  ISETP.NE.AND P0, PT, R7, 0x1, PT ;  /* 0x000000010700780c */ /* 0x001fe20003f05270 */
[----:B------:R-:W0:Y:S02]  /*129c0*/  S2R R8, SR_TID.X ;  /* 0x0000000000087919 */ /* 0x000e240000002100 */
[----:B0-----:R-:W-:-:S05]  /*129d0*/  IMAD.SHL.U32 R9, R8, 0x8, RZ ;  /* 0x0000000808097824 */ /* 0x001fca00078e00ff */
[----:B------:R-:W-:Y:S01]  /*129e0*/  LOP3.LUT R9, R9, 0x38, RZ, 0xc0, !PT ;  /* 0x0000003809097812 */ /* 0x000fe200078ec0ff */
[----:B--2---:R-:W-:Y:S02]  /*129f0*/  IMAD.MOV.U32 R3, RZ, RZ, R4 ;  /* 0x000000ffff037224 */ /* 0x004fe400078e0004 */
[----:B------:R-:W0:Y:S01]  /*12a00*/  S2R R4, SR_TID.X ;  /* 0x0000000000047919 */ /* 0x000e220000002100 */
        /* <DEDUP_REMOVED lines=11> */
[C---:B0-----:R-:W-:Y:S01]  /*12ac0*/  LOP3.LUT R5, R4.reuse, 0x7f, RZ, 0xc0, !PT ;  /* 0x0000007f04057812 */ /* 0x041fe200078ec0ff */
[----:B------:R-:W-:-:S03]  /*12ad0*/  IMAD.SHL.U32 R4, R4, 0x10, RZ ;  /* 0x0000001004047824 */ /* 0x000fc600078e00ff */
[----:B------:R-:W-:-:S04]  /*12ae0*/  SHF.R.U32.HI R5, RZ, 0x3, R5 ;  /* 0x00000003ff057819 */ /* 0x000fc80000011605 */
[----:B------:R-:W-:Y:S02]  /*12af0*/  LOP3.LUT R4, R5, 0x70, R4, 0xf8, !PT ;  /* 0x0000007005047812 */ /* 0x000fe400078ef804 */
[----:B------:R-:W0:Y:S02]  /*12b00*/  @P0 LDC R5, c[0x0][0x44c] ;  /* 0x00011300ff050b82 */ /* 0x000e240000000800 */
[----:B------:R-:W-:-:S05]  /*12b10*/  LOP3.LUT R0, R4, R17, RZ, 0xfc, !PT ;  /* 0x0000001104007212 */ /* 0x000fca00078efcff */
[----:B------:R-:W-:Y:S02]  /*12b20*/  IMAD.MOV.U32 R4, RZ, RZ, R0 ;  /* 0x000000ffff047224 */ /* 0x000fe400078e0000 */
[----:B0-----:R-:W-:-:S05]  /*12b30*/  @P0 IMAD.HI.U32 R5, R0, R5, RZ ;  /* 0x0000000500050227 */ /* 0x001fca00078e00ff */
        /* <DEDUP_REMOVED lines=19> */
[----:B-1----:R-:W-:Y:S09]  /*12c70*/  BRA.DIV UR4, `(.L_x_820) ;  /* 0x0000004e046c7947 */ /* 0x002ff2000b800000 */
[----:B------:R-:W2:Y:S01]  /*12c80*/  LDL.LU R6, [R1+0x54] ;  /* 0x0000540001067983 */ /* 0x000ea20000300800 */
[----:B------:R-:W0:Y:S02]  /*12c90*/  S2R R5, SR_TID.X ;  /* 0x0000000000057919 */ /* 0x000e240000002100 */
[----:B0-----:R-:W-:-:S04]  /*12ca0*/  LOP3.LUT R5, R5, 0x7f, RZ, 0xc0, !PT ;  /* 0x0000007f05057812 */ /* 0x001fc800078ec0ff */
[----:B------:R-:W-:-:S05]  /*12cb0*/  SHF.R.U32.HI R5, RZ, 0x3, R5 ;  /* 0x00000003ff057819 */ /* 0x000fca0000011605 */
[----:B------:R-:W-:-:S04]  /*12cc0*/  IMAD.IADD R2, R5, 0x1, R17 ;  /* 0x0000000105027824 */ /* 0x000fc800078e0211 */
[----:B------:R-:W-:Y:S02]  /*12cd0*/  VIADD R5, R2, 0x10 ;  /* 0x0000001002057836 */ /* 0x000fe40000000000 */
[----:B--2---:R-:W-:Y:S02]  /*12ce0*/  IMAD R3, R6, R7, RZ ;  /* 0x0000000706037224 */ /* 0x004fe400078e02ff */
[----:B------:R-:W0:Y:S04]  /*12cf0*/  SHFL.IDX PT, R7, R4, RZ, 0x181f ;  /* 0x00181fff04077589 */ /* 0x000e2800000e0000 */
[----:B------:R-:W1:Y:S01]  /*12d00*/  SHFL.IDX PT, R6, R0, RZ, 0x181f ;  /* 0x00181fff00067589 */ /* 0x000e6200000e0000 */
[----:B------:R-:W-:-:S13]  /*12d10*/  ISETP.GE.AND P1, PT, R2, R3, PT ;  /* 0x000000030200720c */ /* 0x000fda0003f26270 */
        /* <DEDUP_REMOVED lines=58> */
[----:B------:R-:W-:Y:S01]  /*130c0*/  @!P1 IMAD.MOV.U32 R6, RZ, RZ, R5 ;  /* 0x000000ffff069224 */ /* 0x000fe200078e0005 */
[----:B------:R-:W0:Y:S04]  /*130d0*/  SHFL.IDX PT, R0, R0, 0x7, 0x181f ;  /* 0x00f81f0000007f89 */ /* 0x000e2800000e0000 */
[----:B------:R1:W-:Y:S04]  /*130e0*/  @!P1 LDGSTS.E.BYPASS.LTC128B.128 [R10+0x1b400], desc[UR40][R6.64], !P0 ;  /* 0x1b400000060a9fae */ /* 0x0003e8000c101d68 */
[----:B------:R-:W2:Y:S02]  /*130f0*/  SHFL.IDX PT, R4, R4, 0x7, 0x181f ;  /* 0x00f81f0004047f89 */ /* 0x000ea400000e0000 */
.L_x_982:
[----:B------:R3:W5:Y:S01]  /*13100*/  LDL R9, [R1+0x4] ;  /* 0x0000040001097983 */ /* 0x0007620000100800 */
[----:B------:R-:W4:Y:S01]  /*13110*/  S2R R5, SR_TID.X ;  /* 0x0000000000057919 */ /* 0x000f220000002100 */
[----:B------:R-:W-:-:S05]  /*13120*/  VIADD R2, R2, 0x70 ;  /* 0x0000007002027836 */ /* 0x000fca0000000000 */
[----:B------:R-:W-:Y:S01]  /*13130*/  ISETP.GE.AND P1, PT, R2, R3, PT ;  /* 0x000000030200720c */ /* 0x000fe20003f26270 */
[----:B----4-:R-:W-:-:S05]  /*13140*/  IMAD.SHL.U32 R5, R5, 0x8, RZ ;  /* 0x0000000805057824 */ /* 0x010fca00078e00ff */
[----:B------:R-:W-:-:S07]  /*13150*/  LOP3.LUT R5, R5, 0x38, RZ, 0xc0, !PT ;  /* 0x0000003805057812 */ /* 0x000fce00078ec0ff */
[----:B--2---:R-:W-:-:S05]  /*13160*/  @!P1 LEA R2, P2, R5, R4, 0x1 ;  /* 0x0000000405029211 */ /* 0x004fca00078408ff */
[----:B0-----:R-:W-:-:S05]  /*13170*/  @!P1 IMAD.X R3, RZ, RZ, R0, P2 ;  /* 0x000000ffff039224 */ /* 0x001fca00010e0600 */
[----:B------:R-:W-:Y:S01]  /*13180*/  @!PT LDS RZ, [RZ] ;  /* 0x00000000fffff984 */ /* 0x000fe20000000800 */
[----:B------:R-:W-:Y:S01]  /*13190*/  @!PT LDS RZ, [RZ] ;  /* 0x00000000fffff984 */ /* 0x000fe20000000800 */
[----:B------:R-:W-:Y:S01]  /*131a0*/  @!PT LDS RZ, [RZ] ;  /* 0x00000000fffff984 */ /* 0x000fe20000000800 */
[----:B------:R3:W-:Y:S01]  /*131b0*/  @!P1 LDGSTS.E.BYPASS.LTC128B.128 [R10+0x1bc00], desc[UR40][R2.64], !P0 ;  /* 0x1bc00000020a9fae */ /* 0x0007e2000c101d68 */
[----:B------:R-:W-:Y:S01]  /*131c0*/  PLOP3.LUT P0, PT, PT, PT, PT, 0x80, 0x0 ;  /* 0x000000000000781c */ /* 0x000fe20003f0f070 */
[----:B------:R-:W-:-:S12]  /*131d0*/  NOP ;  /* 0x0000000000007918 */ /* 0x000fd80000000000 */
.L_x_821:
[----:B---3--:R-:W2:Y:S01]  /*131e0*/  LDL R2, [R1+0x4] ;  /* 0x0000040001027983 */ /* 0x008ea20000100800 */
        /* <DEDUP_REMOVED lines=16> */
[----:B------:R-:W2:Y:S03]  /*132f0*/  SYNCS.PHASECHK.TRANS64.TRYWAIT P0, [R2+URZ+0x22820], R0 ;  /* 0x02282000020075a7 */ /* 0x000ea6000800017f */
[----:B0-2---:R-:W-:Y:S05]  /*13300*/  @!P0 BRA `(.L_x_823) ;  /* 0x0000005000608947 */ /* 0x005fea0003800000 */
.L_x_983:
[----:B------:R-:W-:Y:S05]  /*13310*/  BSYNC B0 ;  /* 0x0000000000007941 */ /* 0x000fea0003800000 */
.L_x_822:
[----:B0-----:R-:W2:Y:S01]  /*13320*/  LDL R2, [R1+0x1c] ;  /* 0x00001c0001027983 */ /* 0x001ea20000100800 */
[----:B------:R-:W-:Y:S01]  /*13330*/  BSSY B0, `(.L_x_824) ;  /* 0x0000063000007945 */ /* 0x000fe20003800000 */
[----:B--2---:R-:W-:-:S13]  /*13340*/  LOP3.LUT P0, RZ, R2, 0x1, RZ, 0xc0, !PT ;  /* 0x0000000102ff7812 */ /* 0x004fda000780c0ff */
        /* <DEDUP_REMOVED lines=13> */
.L_x_984:
[----:B------:R-:W-:Y:S05]  /*13420*/  BSYNC B1 ;  /* 0x0000000000017941 */ /* 0x000fea0003800000 */
.L_x_826:
[----:B------:R-:W-:Y:S04]  /*13430*/  BSSY B1, `(.L_x_828) ;  /* 0x0000009000017945 */ /* 0x000fe80003800000 */
        /* <DEDUP_REMOVED lines=8> */
.L_x_829:
[----:B------:R-:W-:Y:S05]  /*134c0*/  BSYNC B1 ;  /* 0x0000000000017941 */ /* 0x000fea0003800000 */
.L_x_828:
        /* <DEDUP_REMOVED lines=14> */
.L_x_830:
        /* <DEDUP_REMOVED lines=16> */
.L_x_831:
        /* <DEDUP_REMOVED lines=16> */
.L_x_832:
        /* <DEDUP_REMOVED lines=16> */
.L_x_833:
        /* <DEDUP_REMOVED lines=11> */
.L_x_825:
[----:B------:R-:W-:Y:S05]  /*13960*/  BSYNC B0 ;  /* 0x0000000000007941 */ /* 0x000fea0003800000 */
.L_x_824:
[----:B------:R-:W2:Y:S01]  /*13970*/  LDL.LU R4, [R1+0x50] ;  /* 0x0000500001047983 */ /* 0x000ea20000300800 */
[----:B------:R-:W-:Y:S01]  /*13980*/  BSSY B0, `(.L_x_834) ;  /* 0x000020f000007945 */ /* 0x000fe20003800000 */
[----:B--2---:R-:W-:-:S13]  /*13990*/  ISETP.GE.AND P0, PT, R4, 0x61, PT ;  /* 0x000000610400780c */ /* 0x004fda0003f06270 */
[----:B------:R-:W-:Y:S05]  /*139a0*/  @!P0 BRA `(.L_x_835) ;  /* 0x0000002000308947 */ /* 0x000fea0003800000 */
[----:B------:R-:W1:Y:S01]  /*139b0*/  LDL R4, [R1+0x30] ;  /* 0x0000300001047983 */ /* 0x000e620000100800 */
[----:B------:R-:W-:Y:S01]  /*139c0*/  IMAD.MOV.U32 R0, RZ, RZ, 0x1 ;  /* 0x00000001ff007424 */ /* 0x000fe200078e00ff */
[----:B------:R-:W-:Y:S01]  /*139d0*/  BSSY B2, `(.L_x_836) ;  /* 0x00000b3000027945 */ /* 0x000fe20003800000 */
[----:B-1----:R-:W-:-:S05]  /*139e0*/  IMAD.MOV R6, RZ, RZ, -R4 ;  /* 0x000000ffff067224 */ /* 0x002fca00078e0a04 */
        /* <DEDUP_REMOVED lines=10> */
[----:B--2---:R-:W-:Y:S01]  /*13a90*/  LOP3.LUT P2, RZ, R5, 0x1, RZ, 0xc0, !PT ;  /* 0x0000000105ff7812 */ /* 0x004fe2000784c0ff */
[----:B---3--:R-:W-:-:S05]  /*13aa0*/  VIADD R2, R4, 0x1 ;  /* 0x0000000104027836 */ /* 0x008fca0000000000 */
[----:B------:R-:W-:-:S04]  /*13ab0*/  ISETP.NE.AND P0, PT, R2, 0x2, PT ;  /* 0x000000020200780c */ /* 0x000fc80003f05270 */
[----:B------:R-:W-:Y:S02]  /*13ac0*/  SEL R3, RZ, 0x1, P0 ;  /* 0x00000001ff037807 */ /* 0x000fe40000000000 */
[----:B------:R-:W-:Y:S02]  /*13ad0*/  SEL R8, R2, RZ, P0 ;  /* 0x000000ff02087207 */ /* 0x000fe40000000000 */
        /* <DEDUP_REMOVED lines=11> */
[----:B-----5:R-:W3:Y:S01]  /*13b90*/  LDL R9, [R1+0x10] ;  /* 0x0000100001097983 */ /* 0x020ee20000100800 */
        /* <DEDUP_REMOVED lines=16> */
.L_x_840:
[----:B-1----:R-:W2:Y:S01]  /*13ca0*/  LDL R2, [R1+0x4] ;  /* 0x0000040001027983 */ /* 0x002ea20000100800 */
[----:B------:R-:W-:Y:S01]  /*13cb0*/  SHF.L.U32 R5, R7, 0x1f, RZ ;  /* 0x0000001f07057819 */ /* 0x000fe200000006ff */
[----:B------:R-:W1:Y:S01]  /*13cc0*/  S2R R3, SR_TID.X ;  /* 0x0000000000037919 */ /* 0x000e620000002100 */
[----:B------:R-:W-:Y:S01]  /*13cd0*/  BSSY B3, `(.L_x_841) ;  /* 0x0000006000037945 */ /* 0x000fe20003800000 */
[----:B-1----:R-:W-:-:S04]  /*13ce0*/  LOP3.LUT R3, R3, 0x7f, RZ, 0xc0, !PT ;  /* 0x0000007f03037812 */ /* 0x002fc800078ec0ff */
[----:B------:R-:W-:Y:S01]  /*13cf0*/  ISETP.NE.AND P1, PT, R3, RZ, PT ;  /* 0x000000ff0300720c */ /* 0x000fe20003f25270 */
[----:B--2---:R-:W-:-:S04]  /*13d00*/  IMAD R2, R8, 0x8, R2 ;  /* 0x0000000808027824 */ /* 0x004fc800078e0202 */
[----:B------:R-:W1:Y:S02]  /*13d10*/  SYNCS.PHASECHK.TRANS64.TRYWAIT P0, [R2+URZ+0x22840], R5 ;  /* 0x02284005020075a7 */ /* 0x000e64000800017f */
[----:B-1----:R-:W-:Y:S06]  /*13d20*/  @!P0 BRA `(.L_x_842) ;  /* 0x0000004800048947 */ /* 0x002fec0003800000 */
.L_x_985:
[----:B------:R-:W-:Y:S05]  /*13d30*/  BSYNC B3 ;  /* 0x0000000000037941 */ /* 0x000fea0003800000 */
.L_x_841:
        /* <DEDUP_REMOVED lines=9> */
.L_x_844:
[----:B------:R-:W-:Y:S05]  /*13dd0*/  BSYNC B3 ;  /* 0x0000000000037941 */ /* 0x000fea0003800000 */
.L_x_843:
        /* <DEDUP_REMOVED lines=14> */
.L_x_845:
        /* <DEDUP_REMOVED lines=14> */
.L_x_986:
[----:B------:R-:W-:Y:S05]  /*13fa0*/  BSYNC B3 ;  /* 0x0000000000037941 */ /* 0x000fea0003800000 */
.L_x_846:
[----:B------:R-:W-:Y:S01]  /*13fb0*/  BSSY B3, `(.L_x_848) ;  /* 0x000000b000037945 */ /* 0x000fe20003800000 */
[----:B------:R-:W-:Y:S02]  /*13fc0*/  IMAD.MOV.U32 R8, RZ, RZ, 0x0 ;  /* 0x00000000ff087424 */ /* 0x000fe400078e00ff */
[----:B-----5:R-:W-:Y:S01]  /*13fd0*/  IMAD.MOV.U32 R9, RZ, RZ, 0x14f00000 ;  /* 0x14f00000ff097424 */ /* 0x020fe200078e00ff */
        /* <DEDUP_REMOVED lines=8> */
.L_x_849:
[----:B------:R-:W-:Y:S05]  /*14060*/  BSYNC B3 ;  /* 0x0000000000037941 */ /* 0x000fea0003800000 */
.L_x_848:
        /* <DEDUP_REMOVED lines=11> */
.L_x_850:
        /* <DEDUP_REMOVED lines=16> */
.L_x_851:
        /* <DEDUP_REMOVED lines=16> */
.L_x_852:
        /* <DEDUP_REMOVED lines=16> */
.L_x_853:
        /* <DEDUP_REMOVED lines=11> */
.L_x_839:
[----:B------:R-:W-:Y:S05]  /*144d0*/  BSYNC B1 ;  /* 0x0000000000017941 */ /* 0x000fea0003800000 */
.L_x_838:
[----:B------:R-:W2:Y:S02]  /*144e0*/  LDL.LU R4, [R1+0x30] ;  /* 0x0000300001047983 */ /* 0x000ea40000300800 */
[----:B--2---:R-:W-:-:S07]  /*144f0*/  VIADD R0, R4, 0xfffffffd ;  /* 0xfffffffd04007836 */ /* 0x004fce0000000000 */
.L_x_837:
[----:B------:R-:W-:Y:S05]  /*14500*/  BSYNC B2 ;  /* 0x0000000000027941 */ /* 0x000fea0003800000 */
.L_x_836:
[----:B------:R-:W2:Y:S01]  /*14510*/  LDL.LU R2, [R1+0x34] ;  /* 0x0000340001027983 */ /* 0x000ea20000300800 */
[----:B------:R-:W-:-:S05]  /*14520*/  IMAD.MOV R6, RZ, RZ, -R6 ;  /* 0x000000ffff067224 */ /* 0x000fca00078e0a06 */
[----:B--2---:R-:W-:-:S13]  /*14530*/  ISETP.NE.AND P0, PT, R2, R6, PT ;  /* 0x000000060200720c */ /* 0x004fda0003f05270 */
[----:B------:R-:W-:Y:S05]  /*14540*/  @!P0 BRA `(.L_x_835) ;  /* 0x0000001400488947 */ /* 0x000fea0003800000 */
.L_x_886:
[----:B------:R-:W2:Y:S04]  /*14550*/  LDL R4, [R1+0x1c] ;  /* 0x00001c0001047983 */ /* 0x000ea80000100800 */
[----:B------:R-:W0:Y:S04]  /*14560*/  LDL.LU R3, [R1+0x8] ;  /* 0x0000080001037983 */ /* 0x000e280000300800 */
[----:B------:R-:W3:Y:S01]  /*14570*/  LDL.LU R2, [R1+0x14] ;  /* 0x0000140001027983 */ /* 0x000ee20000300800 */
[----:B------:R-:W-:Y:S05]  /*14580*/  YIELD ;  /* 0x0000000000007946 */ /* 0x000fea0003800000 */
[----:B------:R-:W-:Y:S01]  /*14590*/  BSSY B1, `(.L_x_854) ;  /* 0x00000a2000017945 */ /* 0x000fe20003800000 */
[----:B--2---:R-:W-:Y:S01]  /*145a0*/  LOP3.LUT P1, RZ, R4, 0x1, RZ, 0xc0, !PT ;  /* 0x0000000104ff7812 */ /* 0x004fe2000782c0ff */
[----:B0-----:R-:W-:-:S05]  /*145b0*/  VIADD R7, R3, 0x1 ;  /* 0x0000000103077836 */ /* 0x001fca0000000000 */
[----:B------:R-:W-:-:S04]  /*145c0*/  ISETP.NE.AND P0, PT, R7, 0x2, PT ;  /* 0x000000020700780c */ /* 0x000fc80003f05270 */
[----:B------:R-:W-:Y:S02]  /*145d0*/  SEL R6, RZ, 0x1, P0 ;  /* 0x00000001ff067807 */ /* 0x000fe40000000000 */
[----:B------:R-:W-:Y:S02]  /*145e0*/  SEL R7, R7, RZ, P0 ;  /* 0x000000ff07077207 */ /* 0x000fe40000000000 */
[----:B---3--:R-:W-:Y:S01]  /*145f0*/  LOP3.LUT R6, R2, R6, RZ, 0x3c, !PT ;  /* 0x0000000602067212 */ /* 0x008fe200078e3cff */
[----:B------:R-:W-:Y:S06]  /*14600*/  @!P1 BRA `(.L_x_855) ;  /* 0x0000000800689947 */ /* 0x000fec0003800000 */
[----:B------:R-:W-:Y:S01]  /*14610*/  ULDC.64 UR4, c[0x0][0x418] ;  /* 0x0001060000047ab9 */ /* 0x000fe20000000a00 */
[----:B------:R-:W-:Y:S01]  /*14620*/  IMAD.MOV.U32 R8, RZ, RZ, R0 ;  /* 0x000000ffff087224 */ /* 0x000fe200078e0000 */
[----:B------:R-:W-:-:S04]  /*14630*/  ISETP.NE.U32.AND P0, PT, RZ, UR4, PT ;  /* 0x00000004ff007c0c */ /* 0x000fc8000bf05070 */
[----:B------:R-:W-:-:S13]  /*14640*/  ISETP.NE.AND.EX P0, PT, RZ, UR5, PT, P0 ;  /* 0x00000005ff007c0c */ /* 0x000fda000bf05300 */
[----:B------:R-:W-:Y:S05]  /*14650*/  @!P0 BRA `(.L_x_856) ;  /* 0x0000000000508947 */ /* 0x000fea0003800000 */
[----:B-----5:R-:W2:Y:S01]  /*14660*/  LDL R9, [R1+0x20] ;  /* 0x0000200001097983 */ /* 0x020ea20000100800 */
        /* <DEDUP_REMOVED lines=19> */
.L_x_856:
[----:B0-----:R-:W2:Y:S01]  /*147a0*/  LDL R2, [R1+0x4] ;  /* 0x0000040001027983 */ /* 0x001ea20000100800 */
[----:B------:R-:W0:Y:S02]  /*147b0*/  S2R R3, SR_TID.X ;  /* 0x0000000000037919 */ /* 0x000e240000002100 */
[----:B0-----:R-:W-:Y:S01]  /*147c0*/  LOP3.LUT R4, R3, 0x7f, RZ, 0xc0, !PT ;  /* 0x0000007f03047812 */ /* 0x001fe200078ec0ff */
[----:B------:R-:W-:Y:S03]  /*147d0*/  BSSY B2, `(.L_x_857) ;  /* 0x0000006000027945 */ /* 0x000fe60003800000 */
[----:B------:R-:W-:Y:S01]  /*147e0*/  ISETP.NE.AND P1, PT, R4, RZ, PT ;  /* 0x000000ff0400720c */ /* 0x000fe20003f25270 */
[----:B--2---:R-:W-:Y:S01]  /*147f0*/  IMAD R3, R7, 0x8, R2 ;  /* 0x0000000807037824 */ /* 0x004fe200078e0202 */
[----:B------:R-:W-:-:S04]  /*14800*/  SHF.L.U32 R2, R6, 0x1f, RZ ;  /* 0x0000001f06027819 */ /* 0x000fc800000006ff */
[----:B------:R-:W0:Y:S02]  /*14810*/  SYNCS.PHASECHK.TRANS64.TRYWAIT P0, [R3+URZ+0x22840], R2 ;  /* 0x02284002030075a7 */ /* 0x000e24000800017f */
[----:B0-----:R-:W-:Y:S05]  /*14820*/  @!P0 BRA `(.L_x_858) ;  /* 0x0000003c006c8947 */ /* 0x001fea0003800000 */
.L_x_987:
[----:B------:R-:W-:Y:S05]  /*14830*/  BSYNC B2 ;  /* 0x0000000000027941 */ /* 0x000fea0003800000 */
.L_x_857:
        /* <DEDUP_REMOVED lines=9> */
.L_x_860:
[----:B------:R-:W-:Y:S05]  /*148d0*/  BSYNC B2 ;  /* 0x0000000000027941 */ /* 0x000fea0003800000 */
.L_x_859:
        /* <DEDUP_REMOVED lines=13> */
.L_x_861:
[----:B-----5:R-:W2:Y:S01]  /*149b0*/  LDL R9, [R1] ;  /* 0x0000000001097983 */ /* 0x020ea20000100800 */
        /* <DEDUP_REMOVED lines=13> */
.L_x_988:
[----:B------:R-:W-:Y:S05]  /*14a90*/  BSYNC B2 ;  /* 0x0000000000027941 */ /* 0x000fea0003800000 */
.L_x_862:
        /* <DEDUP_REMOVED lines=11> */
.L_x_865:
[----:B------:R-:W-:Y:S05]  /*14b50*/  BSYNC B2 ;  /* 0x0000000000027941 */ /* 0x000fea0003800000 */
.L_x_864:
        /* <DEDUP_REMOVED lines=10> */
.L_x_866:
        /* <DEDUP_REMOVED lines=16> */
.L_x_867:
        /* <DEDUP_REMOVED lines=16> */
.L_x_868:
        /* <DEDUP_REMOVED lines=16> */
.L_x_869:
        /* <DEDUP_REMOVED lines=11> */
.L_x_855:
[----:B------:R-:W-:Y:S05]  /*14fb0*/  BSYNC B1 ;  /* 0x0000000000017941 */ /* 0x000fea0003800000 */
.L_x_854:
[----:B------:R-:W2:Y:S01]  /*14fc0*/  LDL R5, [R1+0x1c] ;  /* 0x00001c0001057983 */ /* 0x000ea20000100800 */
[----:B------:R-:W-:Y:S01]  /*14fd0*/  VIADD R7, R7, 0x1 ;  /* 0x0000000107077836 */ /* 0x000fe20000000000 */
[----:B------:R-:W-:Y:S04]  /*14fe0*/  BSSY B1, `(.L_x_870) ;  /* 0x00000a5000017945 */ /* 0x000fe80003800000 */
[----:B------:R-:W-:-:S04]  /*14ff0*/  ISETP.NE.AND P0, PT, R7, 0x2, PT ;  /* 0x000000020700780c */ /* 0x000fc80003f05270 */
[----:B------:R-:W-:Y:S02]  /*15000*/  SEL R2, RZ, 0x1, P0 ;  /* 0x00000001ff027807 */ /* 0x000fe40000000000 */
[----:B-----5:R-:W-:Y:S02]  /*15010*/  SEL R9, R7, RZ, P0 ;  /* 0x000000ff07097207 */ /* 0x020fe40000000000 */
[----:B------:R-:W-:-:S05]  /*15020*/  LOP3.LUT R8, R6, R2, RZ, 0x3c, !PT ;  /* 0x0000000206087212 */ /* 0x000fca00078e3cff */
[----:B------:R0:W-:Y:S04]  /*15030*/  STL [R1+0x14], R8 ;  /* 0x0000140801007387 */ /* 0x0001e80000100800 */
[----:B------:R0:W-:Y:S01]  /*15040*/  STL [R1+0x8], R9 ;  /* 0x0000080901007387 */ /* 0x0001e20000100800 */
[----:B--2---:R-:W-:-:S13]  /*15050*/  LOP3.LUT P2, RZ, R5, 0x1, RZ, 0xc0, !PT ;  /* 0x0000000105ff7812 */ /* 0x004fda000784c0ff */
        /* <DEDUP_REMOVED lines=26> */
.L_x_872:
        /* <DEDUP_REMOVED lines=9> */
.L_x_989:
[----:B------:R-:W-:Y:S05]  /*15290*/  BSYNC B2 ;  /* 0x0000000000027941 */ /* 0x000fea0003800000 */
.L_x_873:
        /* <DEDUP_REMOVED lines=9> */
.L_x_876:
[----:B------:R-:W-:Y:S05]  /*15330*/  BSYNC B2 ;  /* 0x0000000000027941 */ /* 0x000fea0003800000 */
.L_x_875:
        /* <DEDUP_REMOVED lines=14> */
.L_x_877:
        /* <DEDUP_REMOVED lines=14> */
.L_x_990:
[----:B------:R-:W-:Y:S05]  /*15500*/  BSYNC B2 ;  /* 0x0000000000027941 */ /* 0x000fea0003800000 */
.L_x_878:
        /* <DEDUP_REMOVED lines=11> */
.L_x_881:
[----:B------:R-:W-:Y:S05]  /*155c0*/  BSYNC B2 ;  /* 0x0000000000027941 */ /* 0x000fea0003800000 */
.L_x_880:
        /* <DEDUP_REMOVED lines=11> */
.L_x_882:
        /* <DEDUP_REMOVED lines=16> */
.L_x_883:
        /* <DEDUP_REMOVED lines=16> */
.L_x_884:
        /* <DEDUP_REMOVED lines=16> */
.L_x_885:
        /* <DEDUP_REMOVED lines=11> */
.L_x_871:
[----:B------:R-:W-:Y:S05]  /*15a30*/  BSYNC B1 ;  /* 0x0000000000017941 */ /* 0x000fea0003800000 */
.L_x_870:
[C---:B------:R-:W-:Y:S01]  /*15a40*/  ISETP.GT.AND P0, PT, R0.reuse, 0x1, PT ;  /* 0x000000010000780c */ /* 0x040fe20003f04270 */
[----:B------:R-:W-:-:S12]  /*15a50*/  VIADD R0, R0, 0xfffffffe ;  /* 0xfffffffe00007836 */ /* 0x000fd80000000000 */
[----:B------:R-:W-:Y:S05]  /*15a60*/  @P0 BRA `(.L_x_886) ;  /* 0xffffffe800b80947 */ /* 0x000fea000383ffff */
.L_x_835:
[----:B------:R-:W-:Y:S05]  /*15a70*/  BSYNC B0 ;  /* 0x0000000000007941 */ /* 0x000fea0003800000 */
.L_x_834:
[----:B------:R-:W2:Y:S04]  /*15a80*/  LDL.LU R4, [R1+0x8] ;  /* 0x0000080001047983 */ /* 0x000ea80000300800 */
[----:B------:R-:W3:Y:S01]  /*15a90*/  LDL.LU R3, [R1+0x14] ;  /* 0x0000140001037983 */ /* 0x000ee20000300800 */
[----:B------:R-:W4:Y:S01]  /*15aa0*/  S2R R2, SR_TID.X ;  /* 0x0000000000027919 */ /* 0x000f220000002100 */
[----:B------:R-:W-:Y:S01]  /*15ab0*/  BSSY B0, `(.L_x_887) ;  /* 0x0000015000007945 */ /* 0x000fe20003800000 */
[----:B----4-:R-:W-:-:S04]  /*15ac0*/  LOP3.LUT R2, R2, 0x7f, RZ, 0xc0, !PT ;  /* 0x0000007f02027812 */ /* 0x010fc800078ec0ff */
[----:B------:R-:W-:Y:S01]  /*15ad0*/  ISETP.NE.AND P1, PT, R2, RZ, PT ;  /* 0x000000ff0200720c */ /* 0x000fe20003f25270 */
[----:B--2---:R-:W-:-:S05]  /*15ae0*/  VIADD R0, R4, 0x1 ;  /* 0x0000000104007836 */ /* 0x004fca0000000000 */
[----:B------:R-:W-:-:S04]  /*15af0*/  ISETP.NE.AND P0, PT, R0, 0x2, PT ;  /* 0x000000020000780c */ /* 0x000fc80003f05270 */
[----:B------:R-:W-:-:S04]  /*15b00*/  SEL R2, RZ, 0x1, P0 ;  /* 0x00000001ff027807 */ /* 0x000fc80000000000 */
[----:B---3--:R-:W-:-:S05]  /*15b10*/  LOP3.LUT R3, R3, R2, RZ, 0x3c, !PT ;  /* 0x0000000203037212 */ /* 0x008fca00078e3cff */
[----:B------:R2:W-:Y:S01]  /*15b20*/  STL [R1+0x14], R3 ;  /* 0x0000140301007387 */ /* 0x0005e20000100800 */
[----:B------:R-:W-:Y:S05]  /*15b30*/  @P1 BRA `(.L_x_888) ;  /* 0x0000000000301947 */ /* 0x000fea0003800000 */
[----:B--2---:R-:W2:Y:S01]  /*15b40*/  S2R R3, SR_LANEID ;  /* 0x0000000000037919 */ /* 0x004ea20000000000 */
[----:B------:R-:W-:Y:S02]  /*15b50*/  VOTEU.ANY UR4, UPT, PT ;  /* 0x0000000000047886 */ /* 0x000fe400038e0100 */
[----:B------:R-:W2:Y:S08]  /*15b60*/  FLO.U32 R4, UR4 ;  /* 0x0000000400047d00 */ /* 0x000eb000080e0000 */
[----:B------:R-:W3:Y:S01]  /*15b70*/  POPC R5, UR4 ;  /* 0x0000000400057d09 */ /* 0x000ee20008000000 */
[----:B--2---:R-:W-:-:S02]  /*15b80*/  ISETP.EQ.U32.AND P1, PT, R4, R3, PT ;  /* 0x000000030400720c */ /* 0x004fc40003f22070 */
[----:B------:R-:W3:Y:S11]  /*15b90*/  LDC.64 R2, c[0x0][0xc60] ;  /* 0x00031800ff027b82 */ /* 0x000ef60000000a00 */
[----:B---3--:R-:W2:Y:S01]  /*15ba0*/  @P1 ATOMG.E.ADD.STRONG.GPU PT, R3, desc[UR40][R2.64], R5 ;  /* 0x00000005020319a8 */ /* 0x008ea200081ee1e8 */
[----:B-1----:R-:W1:Y:S02]  /*15bb0*/  S2R R6, SR_LTMASK ;  /* 0x0000000000067919 */ /* 0x002e640000003900 */
[----:B-1----:R-:W-:-:S04]  /*15bc0*/  LOP3.LUT R6, R6, UR4, RZ, 0xc0, !PT ;  /* 0x0000000406067c12 */ /* 0x002fc8000f8ec0ff */
[----:B0-----:R-:W0:Y:S01]  /*15bd0*/  POPC R7, R6 ;  /* 0x0000000600077309 */ /* 0x001e220000000000 */
[----:B--2---:R-:W0:Y:S02]  /*15be0*/  SHFL.IDX PT, R4, R3, R4, 0x1f ;  /* 0x00001f0403047589 */ /* 0x004e2400000e0000 */
[----:B0-----:R-:W-:-:S07]  /*15bf0*/  IADD3 R16, R4, UR36, R7 ;  /* 0x0000002404107c10 */ /* 0x001fce000fffe007 */
.L_x_888:
[----:B------:R-:W-:Y:S05]  /*15c00*/  BSYNC B0 ;  /* 0x0000000000007941 */ /* 0x000fea0003800000 */
.L_x_887:
[----:B------:R-:W-:-:S05]  /*15c10*/  SEL R0, R0, RZ, P0 ;  /* 0x000000ff00007207 */ /* 0x000fca0000000000 */
[----:B------:R3:W-:Y:S02]  /*15c20*/  STL [R1+0x8], R0 ;  /* 0x0000080001007387 */ /* 0x0007e40000100800 */
.L_x_806:
[----:B------:R-:W-:Y:S05]  /*15c30*/  BSYNC B7 ;  /* 0x0000000000077941 */ /* 0x000fea0003800000 */
.L_x_804:
[----:B---3--:R-:W3:Y:S02]  /*15c40*/  LDL R0, [R1+0x1c] ;  /* 0x00001c0001007983 */ /* 0x008ee40000100800 */
[----:B---3--:R-:W-:-:S13]  /*15c50*/  LOP3.LUT P0, RZ, R0, 0x2, RZ, 0xc0, !PT ;  /* 0x0000000200ff7812 */ /* 0x008fda000780c0ff */
[----:B------:R-:W-:Y:S05]  /*15c60*/  @!P0 BRA `(.L_x_889) ;  /* 0x0000000000288947 */ /* 0x000fea0003800000 */
[----:B------:R-:W-:Y:S05]  /*15c70*/  WARPSYNC.ALL ;  /* 0x0000000000007948 */ /* 0x000fea0003800000 */
[----:B------:R-:W3:Y:S08]  /*15c80*/  S2UR UR5, SR_CgaCtaId ;  /* 0x00000000000579c3 */ /* 0x000ef00000008800 */
[----:B------:R-:W-:Y:S06]  /*15c90*/  BAR.SYNC.DEFER_BLOCKING 0x5, 0x180 ;  /* 0x0146000000007b1d */ /* 0x000fec0000010000 */
[----:B------:R-:W-:-:S02]  /*15ca0*/  UMOV UR4, 0x400 ;  /* 0x0000040000047882 */ /* 0x000fc40000000000 */
[----:B---3--:R-:W-:-:S06]  /*15cb0*/  ULEA UR4, UR5, UR4, 0x18 ;  /* 0x0000000405047291 */ /* 0x008fcc000f8ec03f */
[----:B------:R-:W-:-:S05]  /*15cc0*/  IMAD.U32 R0, RZ, RZ, UR4 ;  /* 0x00000004ff007e24 */ /* 0x000fca000f8e00ff */
[----:B------:R3:W4:Y:S04]  /*15cd0*/  LDS.128 R16, [R0+0x228d0] ;  /* 0x0228d00000107984 */ /* 0x0007280000000c00 */
[----:B------:R3:W-:Y:S01]  /*15ce0*/  STL [R1+0x4], R0 ;  /* 0x0000040001007387 */ /* 0x0007e20000100800 */
[----:B------:R-:W-:Y:S06]  /*15cf0*/  BAR.ARV 0x4, 0x180 ;  /* 0x0106000000007b1d */ /* 0x000fec0000002000 */
[----:B------:R-:W-:Y:S05]  /*15d00*/  BRA `(.L_x_890) ;  /* 0x0000000800487947 */ /* 0x000fea0003800000 */
.L_x_889:
[----:B------:R-:W0:Y:S01]  /*15d10*/  S2R R0, SR_TID.X ;  /* 0x0000000000007919 */ /* 0x000e220000002100 */
[----:B------:R-:W-:Y:S01]  /*15d20*/  UMOV UR4, 0xffffffff ;  /* 0xffffffff00047882 */ /* 0x000fe20000000000 */
[----:B01----:R-:W-:-:S04]  /*15d30*/  LOP3.LUT R7, R0, 0x1f, RZ, 0xc0, !PT ;  /* 0x0000001f00077812 */ /* 0x003fc800078ec0ff */
[----:B------:R-:W-:Y:S01]  /*15d40*/  ISETP.NE.AND P0, PT, R7, 0x1f, PT ;  /* 0x0000001f0700780c */ /* 0x000fe20003f05270 */
[----:B------:R-:W-:-:S12]  /*15d50*/  BRA.DIV UR4, `(.L_x_891) ;  /* 0x0000002a04707947 */ /* 0x000fd8000b800000 */
[----:B------:R-:W-:Y:S01]  /*15d60*/  IMAD.IADD R5, R19, 0x1, R7 ;  /* 0x0000000113057824 */ /* 0x000fe200078e0207 */
[----:B------:R-:W-:-:S04]  /*15d70*/  ULDC UR4, c[0x0][0xc3c] ;  /* 0x00030f0000047ab9 */ /* 0x000fc80000000800 */
[----:B------:R-:W-:-:S13]  /*15d80*/  ISETP.GE.OR P1, PT, R5, UR4, !P0 ;  /* 0x0000000405007c0c */ /* 0x000fda000c726670 */
[----:B--2---:R-:W0:Y:S02]  /*15d90*/  @!P1 LDC.64 R2, c[0x0][0xc80] ;  /* 0x00032000ff029b82 */ /* 0x004e240000000a00 */
[----:B0-----:R-:W-:-:S06]  /*15da0*/  @!P1 IMAD.WIDE R2, R5, 0x4, R2 ;  /* 0x0000000405029825 */ /* 0x001fcc00078e0202 */
[----:B------:R0:W2:Y:S01]  /*15db0*/  @!P1 LDG.E R3, desc[UR40][R2.64] ;  /* 0x0000002802039981 */ /* 0x0000a2000c1e1900 */
[C---:B------:R-:W-:Y:S02]  /*15dc0*/  ISETP.GE.U32.AND P2, PT, R7.reuse, 0x2, PT ;  /* 0x000000020700780c */ /* 0x040fe40003f46070 */
[C---:B------:R-:W-:Y:S01]  /*15dd0*/  ISETP.GE.U32.AND P3, PT, R7.reuse, 0x4, PT ;  /* 0x000000040700780c */ /* 0x040fe20003f66070 */
[----:B------:R-:W-:Y:S01]  /*15de0*/  SHFL.IDX PT, R4, R16, 0x1, 0x1f ;  /* 0x00201f0010047f89 */ /* 0x000fe200000e0000 */
[C---:B------:R-:W-:Y:S02]  /*15df0*/  ISETP.GE.U32.AND P4, PT, R7.reuse, 0x8, PT ;  /* 0x000000080700780c */ /* 0x040fe40003f86070 */
[C---:B------:R-:W-:Y:S01]  /*15e00*/  ISETP.GE.U32.AND P5, PT, R7.reuse, 0x10, PT ;  /* 0x000000100700780c */ /* 0x040fe20003fa6070 */
[----:B0-----:R-:W-:Y:S02]  /*15e10*/  IMAD.MOV.U32 R2, RZ, RZ, RZ ;  /* 0x000000ffff027224 */ /* 0x001fe400078e00ff */
[----:B--2---:R-:W-:Y:S01]  /*15e20*/  @!P1 IMAD.MOV.U32 R2, RZ, RZ, R3 ;  /* 0x000000ffff029224 */ /* 0x004fe200078e0003 */
[----:B------:R-:W-:-:S04]  /*15e30*/  ISETP.NE.AND P1, PT, R7, RZ, PT ;  /* 0x000000ff0700720c */ /* 0x000fc80003f25270 */
        /* <DEDUP_REMOVED lines=14> */
[----:B------:R-:W-:Y:S02]  /*15f20*/  IMAD.IADD R3, R3, 0x1, R0 ;  /* 0x0000000103037824 */ /* 0x000fe400078e0200 */
[----:B------:R0:W1:Y:S04]  /*15f30*/  SHFL.IDX PT, R0, R16, RZ, 0x1f ;  /* 0x00001fff10007589 */ /* 0x00006800000e0000 */
[----:B------:R0:W2:Y:S02]  /*15f40*/  SHFL.IDX PT, R6, R3, 0x1f, 0x1f ;  /* 0x03e01f0003067f89 */ /* 0x0000a400000e0000 */
.L_x_1000:
[----:B------:R-:W-:Y:S02]  /*15f50*/  ULDC UR4, c[0x0][0xc38] ;  /* 0x00030e0000047ab9 */ /* 0x000fe40000000800 */
[----:B0-----:R-:W-:-:S04]  /*15f60*/  IMAD.U32 R16, RZ, RZ, UR4 ;  /* 0x00000004ff107e24 */ /* 0x001fc8000f8e00ff */
[----:B--2---:R-:W-:-:S04]  /*15f70*/  IMAD R6, R6, R16, RZ ;  /* 0x0000001006067224 */ /* 0x004fc800078e02ff */
[----:B------:R-:W-:-:S05]  /*15f80*/  IMAD.IADD R4, R4, 0x1, R6 ;  /* 0x0000000104047824 */ /* 0x000fca00078e0206 */
[----:B-1----:R-:W-:-:S13]  /*15f90*/  ISETP.GT.AND P6, PT, R4, R0, PT ;  /* 0x000000000400720c */ /* 0x002fda0003fc4270 */
[----:B------:R-:W-:Y:S05]  /*15fa0*/  @P6 BRA `(.L_x_892) ;  /* 0x00000000009c6947 */ /* 0x000fea0003800000 */
.L_x_897:
[----:B0-----:R-:W0:Y:S01]  /*15fb0*/  LDC R2, c[0x0][0xc3c] ;  /* 0x00030f00ff027b82 */ /* 0x001e220000000800 */
[----:B------:R-:W-:-:S05]  /*15fc0*/  VIADD R19, R19, 0x1f ;  /* 0x0000001f13137836 */ /* 0x000fca0000000000 */
[----:B0-----:R-:W-:-:S13]  /*15fd0*/  ISETP.GE.AND P6, PT, R19, R2, PT ;  /* 0x000000021300720c */ /* 0x001fda0003fc6270 */
[----:B------:R-:W-:Y:S05]  /*15fe0*/  @P6 BRA `(.L_x_893) ;  /* 0x0000000400446947 */ /* 0x000fea0003800000 */
[----:B------:R-:W0:Y:S01]  /*15ff0*/  S2R R3, SR_TID.X ;  /* 0x0000000000037919 */ /* 0x000e220000002100 */
[----:B------:R-:W-:Y:S01]  /*16000*/  BSSY B0, `(.L_x_894) ;  /* 0x0000009000007945 */ /* 0x000fe20003800000 */
[----:B0-----:R-:W-:-:S05]  /*16010*/  LOP3.LUT R3, R3, 0x1f, RZ, 0xc0, !PT ;  /* 0x0000001f03037812 */ /* 0x001fca00078ec0ff */
[----:B------:R-:W-:-:S05]  /*16020*/  IMAD.IADD R5, R19, 0x1, R3 ;  /* 0x0000000113057824 */ /* 0x000fca00078e0203 */
[----:B------:R-:W-:Y:S01]  /*16030*/  ISETP.GE.OR P6, PT, R5, R2, !P0 ;  /* 0x000000020500720c */ /* 0x000fe200047c6670 */
[----:B------:R-:W-:-:S12]  /*16040*/  IMAD.MOV.U32 R2, RZ, RZ, RZ ;  /* 0x000000ffff027224 */ /* 0x000fd800078e00ff */
[----:B------:R-:W-:Y:S05]  /*16050*/  @P6 BRA `(.L_x_895) ;  /* 0x00000000000c6947 */ /* 0x000fea0003800000 */
[----:B------:R-:W0:Y:S02]  /*16060*/  LDC.64 R2, c[0x0][0xc80] ;  /* 0x00032000ff027b82 */ /* 0x000e240000000a00 */
[----:B0-----:R-:W-:-:S06]  /*16070*/  IMAD.WIDE R2, R5, 0x4, R2 ;  /* 0x0000000405027825 */ /* 0x001fcc00078e0202 */
[----:B------:R0:W5:Y:S02]  /*16080*/  LDG.E R2, desc[UR40][R2.64] ;  /* 0x0000002802027981 */ /* 0x000164000c1e1900 */
.L_x_895:
[----:B------:R-:W-:Y:S05]  /*16090*/  BSYNC B0 ;  /* 0x0000000000007941 */ /* 0x000fea0003800000 */
.L_x_894:
[----:B------:R-:W-:-:S03]  /*160a0*/  UMOV UR4, 0xffffffff ;  /* 0xffffffff00047882 */ /* 0x000fc60000000000 */
[----:B------:R-:W-:Y:S05]  /*160b0*/  BRA.DIV UR4, `(.L_x_896) ;  /* 0x0000002a04d47947 */ /* 0x000fea000b800000 */
[----:B-----5:R-:W0:Y:S02]  /*160c0*/  SHFL.UP PT, R14, R2, 0x1, RZ ;  /* 0x04200000020e7989 */ /* 0x020e2400000e00ff */
        /* <DEDUP_REMOVED lines=14> */
[----:B------:R0:W1:Y:S02]  /*161b0*/  SHFL.IDX PT, R6, R3, 0x1f, 0x1f ;  /* 0x03e01f0003067f89 */ /* 0x00006400000e0000 */
.L_x_1008:
[----:B------:R-:W-:Y:S02]  /*161c0*/  ULDC UR4, c[0x0][0xc38] ;  /* 0x00030e0000047ab9 */ /* 0x000fe40000000800 */
[----:B------:R-:W-:-:S04]  /*161d0*/  IMAD.U32 R16, RZ, RZ, UR4 ;  /* 0x00000004ff107e24 */ /* 0x000fc8000f8e00ff */
[----:B-1----:R-:W-:-:S04]  /*161e0*/  IMAD R6, R6, R16, RZ ;  /* 0x0000001006067224 */ /* 0x002fc800078e02ff */
[----:B------:R-:W-:-:S05]  /*161f0*/  IMAD.IADD R4, R6, 0x1, R4 ;  /* 0x0000000106047824 */ /* 0x000fca00078e0204 */
[----:B------:R-:W-:-:S13]  /*16200*/  ISETP.GT.AND P6, PT, R4, R0, PT ;  /* 0x000000000400720c */ /* 0x000fda0003fc4270 */
[----:B------:R-:W-:Y:S05]  /*16210*/  @!P6 BRA `(.L_x_897) ;  /* 0xfffffffc0064e947 */ /* 0x000fea000383ffff */
.L_x_892:
[----:B------:R-:W-:Y:S01]  /*16220*/  IMAD.IADD R6, R4, 0x1, -R6 ;  /* 0x0000000104067824 */ /* 0x000fe200078e0a06 */
[----:B------:R-:W-:-:S03]  /*16230*/  UMOV UR4, 0xffffffff ;  /* 0xffffffff00047882 */ /* 0x000fc60000000000 */
[----:B------:R-:W-:-:S05]  /*16240*/  IMAD R4, R3, R16, R6 ;  /* 0x0000001003047224 */ /* 0x000fca00078e0206 */
[----:B------:R-:W-:Y:S01]  /*16250*/  ISETP.GT.AND P6, PT, R4, R0, PT ;  /* 0x000000000400720c */ /* 0x000fe20003fc4270 */
[----:B------:R-:W-:-:S12]  /*16260*/  BRA.DIV UR4, `(.L_x_898) ;  /* 0x0000002e043c7947 */ /* 0x000fd8000b800000 */
[----:B------:R-:W-:-:S04]  /*16270*/  VOTE.ANY R5, PT, !P6 ;  /* 0x0000000000057806 */ /* 0x000fc800070e0100 */
[----:B------:R-:W1:Y:S02]  /*16280*/  POPC R4, R5 ;  /* 0x0000000500047309 */ /* 0x000e640000000000 */
[----:B-1----:R1:W2:Y:S02]  /*16290*/  SHFL.IDX PT, R17, R2, R4, 0x1f ;  /* 0x00001f0402117589 */ /* 0x0022a400000e0000 */
.L_x_1012:
[----:B------:R-:W-:Y:S01]  /*162a0*/  ISETP.NE.AND P0, PT, R5, RZ, PT ;  /* 0x000000ff0500720c */ /* 0x000fe20003f05270 */
[----:B-1----:R-:W-:-:S12]  /*162b0*/  IMAD.MOV.U32 R2, RZ, RZ, RZ ;  /* 0x000000ffff027224 */ /* 0x002fd800078e00ff */
[----:B------:R-:W-:Y:S05]  /*162c0*/  @!P0 BRA `(.L_x_899) ;  /* 0x0000000000108947 */ /* 0x000fea0003800000 */
[----:B------:R-:W-:Y:S01]  /*162d0*/  UMOV UR4, 0xffffffff ;  /* 0xffffffff00047882 */ /* 0x000fe20000000000 */
[----:B------:R-:W-:Y:S02]  /*162e0*/  VIADD R12, R4, 0xffffffff ;  /* 0xffffffff040c7836 */ /* 0x000fe40000000000 */
[----:B------:R-:W-:Y:S05]  /*162f0*/  BRA.DIV UR4, `(.L_x_900) ;  /* 0x0000002e04607947 */ /* 0x000fea000b800000 */
[----:B------:R1:W3:Y:S02]  /*16300*/  SHFL.IDX PT, R2, R3, R12, 0x1f ;  /* 0x00001f0c03027589 */ /* 0x0002e400000e0000 */
.L_x_899:
[----:B--2---:R-:W-:Y:S01]  /*16310*/  IABS R5, R17 ;  /* 0x0000001100057213 */ /* 0x004fe20000000000 */
[----:B---3--:R-:W-:Y:S02]  /*16320*/  IMAD R16, R2, R16, R6 ;  /* 0x0000001002107224 */ /* 0x008fe400078e0206 */
[----:B------:R-:W-:Y:S01]  /*16330*/  IMAD.IADD R19, R4, 0x1, R19 ;  /* 0x0000000104137824 */ /* 0x000fe200078e0213 */
[----:B------:R-:W2:Y:S01]  /*16340*/  I2F.RP R2, R5 ;  /* 0x0000000500027306 */ /* 0x000ea20000209400 */
[----:B------:R-:W-:-:S07]  /*16350*/  IMAD.IADD R0, R0, 0x1, -R16 ;  /* 0x0000000100007824 */ /* 0x000fce00078e0a10 */
[----:B--2---:R-:W2:Y:S02]  /*16360*/  MUFU.RCP R2, R2 ;  /* 0x0000000200027308 */ /* 0x004ea40000001000 */
[----:B--2---:R-:W-:-:S06]  /*16370*/  VIADD R2, R2, 0xffffffe ;  /* 0x0ffffffe02027836 */ /* 0x004fcc0000000000 */
[----:B01----:R-:W0:Y:S02]  /*16380*/  F2I.FTZ.U32.TRUNC.NTZ R3, R2 ;  /* 0x0000000200037305 */ /* 0x003e24000021f000 */
[----:B0-----:R-:W-:-:S04]  /*16390*/  IMAD.MOV R2, RZ, RZ, -R3 ;  /* 0x000000ffff027224 */ /* 0x001fc800078e0a03 */
[----:B------:R-:W-:Y:S02]  /*163a0*/  IMAD R6, R2, R5, RZ ;  /* 0x0000000502067224 */ /* 0x000fe400078e02ff */
[----:B------:R-:W-:-:S04]  /*163b0*/  IMAD.MOV.U32 R2, RZ, RZ, RZ ;  /* 0x000000ffff027224 */ /* 0x000fc800078e00ff */
[----:B------:R-:W-:Y:S01]  /*163c0*/  IMAD.HI.U32 R2, R3, R6, R2 ;  /* 0x0000000603027227 */ /* 0x000fe200078e0002 */
[----:B------:R-:W-:Y:S02]  /*163d0*/  IABS R6, R17 ;  /* 0x0000001100067213 */ /* 0x000fe40000000000 */
[----:B------:R-:W-:-:S03]  /*163e0*/  IABS R3, R0 ;  /* 0x0000000000037213 */ /* 0x000fc60000000000 */
[----:B------:R-:W-:Y:S02]  /*163f0*/  IMAD.MOV R6, RZ, RZ, -R6 ;  /* 0x000000ffff067224 */ /* 0x000fe400078e0a06 */
        /* <DEDUP_REMOVED lines=16> */
.L_x_893:
[----:B------:R-:W-:Y:S01]  /*16500*/  UMOV UR4, URZ ;  /* 0x0000003f00047c82 */ /* 0x000fe20008000000 */
[----:B------:R-:W-:Y:S01]  /*16510*/  UMOV UR5, URZ ;  /* 0x0000003f00057c82 */ /* 0x000fe20008000000 */
[----:B------:R-:W-:Y:S01]  /*16520*/  ULDC UR6, c[0x0][0xc3c] ;  /* 0x00030f0000067ab9 */ /* 0x000fe20000000800 */
[----:B------:R-:W-:Y:S02]  /*16530*/  IMAD.MOV.U32 R16, RZ, RZ, R0 ;  /* 0x000000ffff107224 */ /* 0x000fe400078e0000 */
[----:B------:R-:W-:Y:S02]  /*16540*/  IMAD.U32 R17, RZ, RZ, UR4 ;  /* 0x00000004ff117e24 */ /* 0x000fe4000f8e00ff */
[----:B------:R-:W-:Y:S02]  /*16550*/  IMAD.U32 R18, RZ, RZ, UR5 ;  /* 0x00000005ff127e24 */ /* 0x000fe4000f8e00ff */
[----:B------:R-:W-:-:S07]  /*16560*/  IMAD.U32 R19, RZ, RZ, UR6 ;  /* 0x00000006ff137e24 */ /* 0x000fce000f8e00ff */
.L_x_901:
[----:B------:R0:W2:Y:S01]  /*16570*/  LDL R3, [R1+0x4] ;  /* 0x0000040001037983 */ /* 0x0000a20000100800 */
[----:B------:R-:W1:Y:S01]  /*16580*/  S2R R0, SR_TID.X ;  /* 0x0000000000007919 */ /* 0x000e620000002100 */
[----:B------:R-:W-:Y:S05]  /*16590*/  WARPSYNC.ALL ;  /* 0x0000000000007948 */ /* 0x000fea0003800000 */
[----:B-1----:R-:W-:Y:S01]  /*165a0*/  LOP3.LUT R0, R0, 0x1f, RZ, 0xc0, !PT ;  /* 0x0000001f00007812 */ /* 0x002fe200078ec0ff */
[----:B------:R-:W-:Y:S03]  /*165b0*/  BAR.SYNC.DEFER_BLOCKING 0x4, 0x180 ;  /* 0x0106000000007b1d */ /* 0x000fe60000010000 */
[----:B------:R-:W-:-:S13]  /*165c0*/  ISETP.NE.AND P0, PT, R0, RZ, PT ;  /* 0x000000ff0000720c */ /* 0x000fda0003f05270 */
[----:B------:R-:W2:Y:S01]  /*165d0*/  @!P0 S2R R0, SR_CgaCtaId ;  /* 0x0000000000008919 */ /* 0x000ea20000008800 */
[----:B------:R-:W-:-:S04]  /*165e0*/  @!P0 MOV R2, 0x400 ;  /* 0x0000040000028802 */ /* 0x000fc80000000f00 */
[----:B--2---:R-:W-:-:S05]  /*165f0*/  @!P0 LEA R3, R0, R2, 0x18 ;  /* 0x0000000200038211 */ /* 0x004fca00078ec0ff */
[----:B------:R0:W-:Y:S04]  /*16600*/  @!P0 STS.128 [R3+0x228d0], R16 ;  /* 0x0228d01003008388 */ /* 0x0001e80000000c00 */
[----:B------:R0:W-:Y:S01]  /*16610*/  @!P0 STL [R1+0x4], R3 ;  /* 0x0000040301008387 */ /* 0x0001e20000100800 */
[----:B------:R-:W-:Y:S06]  /*16620*/  BAR.ARV 0x5, 0x180 ;  /* 0x0146000000007b1d */ /* 0x000fec0000002000 */
.L_x_890:
[----:B------:R-:W-:Y:S02]  /*16630*/  ULDC UR4, c[0x0][0xc3c] ;  /* 0x00030f0000047ab9 */ /* 0x000fe40000000800 */
[----:B----4-:R-:W-:-:S13]  /*16640*/  ISETP.GE.AND P0, PT, R19, UR4, PT ;  /* 0x0000000413007c0c */ /* 0x010fda000bf06270 */
[----:B------:R-:W-:Y:S05]  /*16650*/  @!P0 BRA `(.L_x_902) ;  /* 0xffffff9800748947 */ /* 0x000fea000383ffff */
[----:B------:R-:W-:Y:S05]  /*16660*/  BSYNC B8 ;  /* 0x0000000000087941 */ /* 0x000fea0003800000 */
.L_x_762:
[----:B---3--:R-:W3:Y:S01]  /*16670*/  LDL.LU R0, [R1+0x3c] ;  /* 0x00003c0001007983 */ /* 0x008ee20000300800 */
[----:B------:R-:W-:Y:S01]  /*16680*/  BSSY B0, `(.L_x_903) ;  /* 0x000000b000007945 */ /* 0x000fe20003800000 */
[----:B------:R-:W4:Y:S01]  /*16690*/  S2R R5, SR_CgaCtaId ;  /* 0x0000000000057919 */ /* 0x000f220000008800 */
[----:B---3--:R-:W-:-:S05]  /*166a0*/  VIADD R0, R0, 0x1 ;  /* 0x0000000100007836 */ /* 0x008fca0000000000 */
[----:B0-----:R-:W-:-:S04]  /*166b0*/  LEA.HI R2, R0, R0, RZ, 0x1 ;  /* 0x0000000000027211 */ /* 0x001fc800078f08ff */
[----:B--2---:R-:W-:-:S05]  /*166c0*/  LOP3.LUT R3, R2, 0xfffffffe, RZ, 0xc0, !PT ;  /* 0xfffffffe02037812 */ /* 0x004fca00078ec0ff */
[----:B------:R-:W-:Y:S01]  /*166d0*/  IMAD.IADD R3, R0, 0x1, -R3 ;  /* 0x0000000100037824 */ /* 0x000fe200078e0a03 */
[----:B------:R-:W-:-:S04]  /*166e0*/  MOV R0, 0x400 ;  /* 0x0000040000007802 */ /* 0x000fc80000000f00 */
[----:B----4-:R-:W-:Y:S02]  /*166f0*/  LEA R0, R5, R0, 0x18 ;  /* 0x0000000005007211 */ /* 0x010fe400078ec0ff */
[----:B------:R-:W-:-:S04]  /*16700*/  SHF.L.U32 R3, R3, 0x1f, RZ ;  /* 0x0000001f03037819 */ /* 0x000fc800000006ff */
[----:B------:R-:W0:Y:S02]  /*16710*/  SYNCS.PHASECHK.TRANS64.TRYWAIT P0, [R0+URZ+0x22820], R3 ;  /* 0x02282003000075a7 */ /* 0x000e24000800017f */
[----:B0-----:R-:W-:Y:S05]  /*16720*/  @!P0 BRA `(.L_x_904) ;  /* 0x00000028007c8947 */ /* 0x001fea0003800000 */
.L_x_1015:
[----:B------:R-:W-:Y:S05]  /*16730*/  BSYNC B0 ;  /* 0x0000000000007941 */ /* 0x000fea0003800000 */
.L_x_903:
[----:B------:R-:W-:-:S03]  /*16740*/  UMOV UR4, 0xffffffff ;  /* 0xffffffff00047882 */ /* 0x000fc60000000000 */
[----:B------:R-:W-:Y:S05]  /*16750*/  BRA.DIV UR4, `(.L_x_905) ;  /* 0x0000002a04847947 */ /* 0x000fea000b800000 */
[----:B------:R-:W2:Y:S02]  /*16760*/  S2R R2, SR_TID.X ;  /* 0x0000000000027919 */ /* 0x000ea40000002100 */
[----:B--2---:R-:W-:-:S04]  /*16770*/  SHF.R.U32.HI R2, RZ, 0x5, R2 ;  /* 0x00000005ff027819 */ /* 0x004fc80000011602 */
[----:B------:R-:W-:-:S05]  /*16780*/  LOP3.LUT R2, R2, 0x3, RZ, 0xc0, !PT ;  /* 0x0000000302027812 */ /* 0x000fca00078ec0ff */
[----:B------:R2:W3:Y:S02]  /*16790*/  SHFL.IDX PT, R14, R2, RZ, 0x1f ;  /* 0x00001fff020e7589 */ /* 0x0004e400000e0000 */
.L_x_1018:
[----:B---3--:R-:W-:-:S13]  /*167a0*/  ISETP.NE.AND P0, PT, R14, RZ, PT ;  /* 0x000000ff0e00720c */ /* 0x008fda0003f05270 */
[----:B------:R-:W-:Y:S05]  /*167b0*/  @P0 BRA `(.L_x_619) ;  /* 0x0000000000940947 */ /* 0x000fea0003800000 */
[----:B------:R-:W-:-:S03]  /*167c0*/  UMOV UR4, 0xffffffff ;  /* 0xffffffff00047882 */ /* 0x000fc60000000000 */
[----:B------:R-:W-:Y:S05]  /*167d0*/  BRA.DIV UR4, `(.L_x_906) ;  /* 0x0000002a04987947 */ /* 0x000fea000b800000 */
[----:B------:R-:W-:-:S13]  /*167e0*/  ELECT P6, URZ, PT ;  /* 0x00000000003f782f */ /* 0x000fda00038c0000 */
.L_x_1021:
[----:B------:R-:W-:Y:S05]  /*167f0*/  @!P6 BRA `(.L_x_619) ;  /* 0x000000000084e947 */ /* 0x000fea0003800000 */
[----:B--2---:R-:W2:Y:S02]  /*16800*/  LDL.LU R2, [R1+0x60] ;  /* 0x0000600001027983 */ /* 0x004ea40000300800 */
[----:B--2---:R-:W-:-:S04]  /*16810*/  LOP3.LUT R2, R2, 0x2, RZ, 0xfc, !PT ;  /* 0x0000000202027812 */ /* 0x004fc800078efcff */
[----:B------:R-:W-:-:S13]  /*16820*/  ISETP.NE.AND P2, PT, R2, 0x3, PT ;  /* 0x000000030200780c */ /* 0x000fda0003f45270 */
[----:B------:R-:W-:Y:S05]  /*16830*/  @!P2 BRA `(.L_x_907) ;  /* 0x000000000004a947 */ /* 0x000fea0003800000 */
[----:B------:R-:W-:Y:S01]  /*16840*/  BPT.TRAP 0x1 ;  /* 0x000000040000795c */ /* 0x000fe20000300000 */
.L_x_907:
[----:B0-----:R-:W2:Y:S04]  /*16850*/  LDL R3, [R1+0x8] ;  /* 0x0000080001037983 */ /* 0x001ea80000100800 */
[----:B-1----:R-:W3:Y:S01]  /*16860*/  LDL.LU R7, [R1+0x14] ;  /* 0x0000140001077983 */ /* 0x002ee20000300800 */
        /* <DEDUP_REMOVED lines=12> */
.L_x_1022:
[----:B------:R-:W1:Y:S02]  /*16930*/  SYNCS.PHASECHK.TRANS64.TRYWAIT P0, [R7+URZ], R2 ;  /* 0x00000002070075a7 */ /* 0x000e64000800017f */
[----:B-1----:R-:W-:Y:S05]  /*16940*/  @!P0 BRA `(.L_x_909) ;  /* 0x0000002800708947 */ /* 0x002fea0003800000 */
.L_x_1023:
[----:B------:R-:W-:Y:S05]  /*16950*/  @!P2 BRA `(.L_x_910) ;  /* 0x000000000004a947 */ /* 0x000fea0003800000 */
[----:B------:R-:W-:Y:S01]  /*16960*/  BPT.TRAP 0x1 ;  /* 0x000000040000795c */ /* 0x000fe20000300000 */
.L_x_910:
[----:B------:R-:W2:Y:S01]  /*16970*/  LDL.LU R4, [R1+0x8] ;  /* 0x0000080001047983 */ /* 0x000ea20000300800 */
[----:B------:R-:W-:-:S04]  /*16980*/  VIADD R0, R0, 0x22860 ;  /* 0x0002286000007836 */ /* 0x000fc80000000000 */
[----:B--2---:R-:W-:-:S04]  /*16990*/  IMAD R4, R4, 0x8, R0 ;  /* 0x0000000804047824 */ /* 0x004fc800078e0200 */
[----:B------:R-:W2:Y:S02]  /*169a0*/  SYNCS.PHASECHK.TRANS64.TRYWAIT P0, [R4+URZ], R5 ;  /* 0x00000005040075a7 */ /* 0x000ea4000800017f */
[----:B--2---:R-:W-:Y:S05]  /*169b0*/  @!P0 BRA `(.L_x_911) ;  /* 0x0000002800688947 */ /* 0x004fea0003800000 */
.L_x_1024:
[----:B------:R-:W-:-:S07]  /*169c0*/  IMAD R3, R3, 0x8, R0 ;  /* 0x0000000803037824 */ /* 0x000fce00078e0200 */
.L_x_912:
[----:B---3--:R3:W4:Y:S02]  /*169d0*/  SYNCS.PHASECHK.TRANS64.TRYWAIT P0, [R3+URZ], R2 ;  /* 0x00000002030075a7 */ /* 0x008724000800017f */
[----:B----4-:R-:W-:Y:S05]  /*169e0*/  @!P0 NANOSLEEP.SYNCS 0x989680 ;  /* 0x009896800000895d */ /* 0x010fea0003900000 */
[----:B------:R-:W4:Y:S02]  /*169f0*/  @!P0 SYNCS.PHASECHK.TRANS64 P0, [R3+URZ], R2 ;  /* 0x00000002030085a7 */ /* 0x000f24000800007f */
[----:B----4-:R-:W-:Y:S05]  /*16a00*/  @!P0 BRA `(.L_x_912) ;  /* 0xfffffffc00f08947 */ /* 0x010fea000383ffff */
.L_x_619:
[----:B------:R-:W-:Y:S05]  /*16a10*/  BSYNC B9 ;  /* 0x0000000000097941 */ /* 0x000fea0003800000 */
.L_x_616:
[----:B------:R-:W-:Y:S05]  /*16a20*/  EXIT ;  /* 0x000000000000794d */ /* 0x000fea0003800000 */
.L_x_637:
[----:B0-----:R0:W1:Y:S02]  /*16a30*/  SYNCS.PHASECHK.TRANS64.TRYWAIT P6, [R97+URZ+0x22890], R108 ;  /* 0x0228906c610075a7 */ /* 0x00106400080c017f */
[----:B-1----:R-:W-:Y:S05]  /*16a40*/  @!P6 NANOSLEEP.SYNCS 0x989680 ;  /* 0x009896800000e95d */ /* 0x002fea0003900000 */
[----:B------:R-:W1:Y:S02]  /*16a50*/  @!P6 SYNCS.PHASECHK.TRANS64 P6, [R97+URZ+0x22890], R108 ;  /* 0x0228906c6100e5a7 */ /* 0x000e6400080c007f */
[----:B-1----:R-:W-:Y:S05]  /*16a60*/  @!P6 BRA `(.L_x_637) ;  /* 0xfffffffc00f0e947 */ /* 0x002fea000383ffff */
[----:B------:R-:W-:Y:S05]  /*16a70*/  BRA `(.L_x_913) ;  /* 0xfffffec0004c7947 */ /* 0x000fea000383ffff */
.L_x_655:
[----:B0-----:R0:W1:Y:S02]  /*16a80*/  SYNCS.PHASECHK.TRANS64.TRYWAIT P5, [R97+URZ+0x22890], R108 ;  /* 0x0228906c610075a7 */ /* 0x00106400080a017f */
[----:B-1----:R-:W-:Y:S05]  /*16a90*/  @!P5 NANOSLEEP.SYNCS 0x989680 ;  /* 0x009896800000d95d */ /* 0x002fea0003900000 */
[----:B------:R-:W1:Y:S02]  /*16aa0*/  @!P5 SYNCS.PHASECHK.TRANS64 P5, [R97+URZ+0x22890], R108 ;  /* 0x0228906c6100d5a7 */ /* 0x000e6400080a007f */
[----:B-1----:R-:W-:Y:S05]  /*16ab0*/  @!P5 BRA `(.L_x_655) ;  /* 0xfffffffc00f0d947 */ /* 0x002fea000383ffff */
[----:B------:R-:W-:Y:S05]  /*16ac0*/  BRA `(.L_x_914) ;  /* 0xfffffed000f47947 */ /* 0x000fea000383ffff */
.L_x_664:
[----:B0-----:R0:W1:Y:S02]  /*16ad0*/  SYNCS.PHASECHK.TRANS64.TRYWAIT P4, [R97+URZ+0x22890], R108 ;  /* 0x0228906c610075a7 */ /* 0x001064000808017f */
[----:B-1----:R-:W-:Y:S05]  /*16ae0*/  @!P4 NANOSLEEP.SYNCS 0x989680 ;  /* 0x009896800000c95d */ /* 0x002fea0003900000 */
[----:B------:R-:W1:Y:S02]  /*16af0*/  @!P4 SYNCS.PHASECHK.TRANS64 P4, [R97+URZ+0x22890], R108 ;  /* 0x0228906c6100c5a7 */ /* 0x000e64000808007f */
[----:B-1----:R-:W-:Y:S05]  /*16b00*/  @!P4 BRA `(.L_x_664) ;  /* 0xfffffffc00f0c947 */ /* 0x002fea000383ffff */
[----:B------:R-:W-:Y:S05]  /*16b10*/  BRA `(.L_x_915) ;  /* 0xfffffee400187947 */ /* 0x000fea000383ffff */
.L_x_670:
[----:B-1----:R1:W2:Y:S02]  /*16b20*/  SYNCS.PHASECHK.TRANS64.TRYWAIT P3, [R97+URZ+0x228b0], R108 ;  /* 0x0228b06c610075a7 */ /* 0x0022a4000806017f */
[----:B--2---:R-:W-:Y:S05]  /*16b30*/  @!P3 NANOSLEEP.SYNCS 0x989680 ;  /* 0x009896800000b95d */ /* 0x004fea0003900000 */
[----:B------:R-:W2:Y:S02]  /*16b40*/  @!P3 SYNCS.PHASECHK.TRANS64 P3, [R97+URZ+0x228b0], R108 ;  /* 0x0228b06c6100b5a7 */ /* 0x000ea4000806007f */
[----:B--2---:R-:W-:Y:S05]  /*16b50*/  @!P3 BRA `(.L_x_670) ;  /* 0xfffffffc00f0b947 */ /* 0x004fea000383ffff */
[----:B------:R-:W-:Y:S05]  /*16b60*/  BRA `(.L_x_916) ;  /* 0xfffffee400a87947 */ /* 0x000fea000383ffff */
.L_x_678:
[----:B------:R-:W-:Y:S01]  /*16b70*/  BSSY B0, `(.L_x_917) ;  /* 0x0000008000007945 */ /* 0x000fe20003800000 */
[----:B------:R-:W-:Y:S02]  /*16b80*/  IMAD.MOV.U32 R13, RZ, RZ, R234 ;  /* 0x000000ffff0d7224 */ /* 0x000fe400078e00ea */
[----:B------:R-:W-:Y:S02]  /*16b90*/  IMAD.MOV.U32 R12, RZ, RZ, RZ ;  /* 0x000000ffff0c7224 */ /* 0x000fe400078e00ff */
[----:B------:R-:W-:Y:S02]  /*16ba0*/  IMAD.MOV.U32 R11, RZ, RZ, 0x1f ;  /* 0x0000001fff0b7424 */ /* 0x000fe400078e00ff */
[----:B------:R-:W-:-:S07]  /*16bb0*/  IMAD.MOV.U32 R15, RZ, RZ, -0x1 ;  /* 0xffffffffff0f7424 */ /* 0x000fce00078e00ff */
[----:B-----5:R-:W-:Y:S05]  /*16bc0*/  WARPSYNC.COLLECTIVE R15, `(.L_x_918) ;  /* 0x000000000f087348 */ /* 0x020fea0003c00000 */
[----:B------:R0:W1:Y:S02]  /*16bd0*/  SHFL.IDX P6, R14, R13, R12, R11 ;  /* 0x0000000c0d0e7389 */ /* 0x00006400000c000b */
[----:B01---5:R-:W-:Y:S01]  /*16be0*/  ENDCOLLECTIVE ;  /* 0x000000000000791b */ /* 0x023fe20003800000 */
.L_x_918:
[----:B------:R-:W-:Y:S05]  /*16bf0*/  BSYNC B0 ;  /* 0x0000000000007941 */ /* 0x000fea0003800000 */
.L_x_917:
[----:B------:R-:W-:Y:S05]  /*16c00*/  BRA `(.L_x_919) ;  /* 0xfffffef0004c7947 */ /* 0x000fea000383ffff */
.L_x_690:
[----:B------:R-:W-:Y:S01]  /*16c10*/  BSSY B1, `(.L_x_920) ;  /* 0x0000008000017945 */ /* 0x000fe20003800000 */
[----:B------:R-:W-:Y:S02]  /*16c20*/  IMAD.MOV.U32 R13, RZ, RZ, R25 ;  /* 0x000000ffff0d7224 */ /* 0x000fe400078e0019 */
[----:B------:R-:W-:Y:S02]  /*16c30*/  IMAD.MOV.U32 R12, RZ, RZ, RZ ;  /* 0x000000ffff0c7224 */ /* 0x000fe400078e00ff */
[----:B------:R-:W-:Y:S02]  /*16c40*/  IMAD.MOV.U32 R11, RZ, RZ, 0x1c1f ;  /* 0x00001c1fff0b7424 */ /* 0x000fe400078e00ff */
[----:B------:R-:W-:-:S07]  /*16c50*/  IMAD.MOV.U32 R15, RZ, RZ, -0x1 ;  /* 0xffffffffff0f7424 */ /* 0x000fce00078e00ff */
[----:B0-----:R-:W-:Y:S05]  /*16c60*/  WARPSYNC.COLLECTIVE R15, `(.L_x_921) ;  /* 0x000000000f087348 */ /* 0x001fea0003c00000 */
[----:B------:R1:W2:Y:S02]  /*16c70*/  SHFL.IDX P6, R14, R13, R12, R11 ;  /* 0x0000000c0d0e7389 */ /* 0x0002a400000c000b */
[----:B012---:R-:W-:Y:S01]  /*16c80*/  ENDCOLLECTIVE ;  /* 0x000000000000791b */ /* 0x007fe20003800000 */
.L_x_921:
[----:B------:R-:W-:Y:S05]  /*16c90*/  BSYNC B1 ;  /* 0x0000000000017941 */ /* 0x000fea0003800000 */
.L_x_920:
[----:B------:R-:W-:Y:S02]  /*16ca0*/  IMAD.MOV.U32 R13, RZ, RZ, R24 ;  /* 0x000000ffff0d7224 */ /* 0x000fe400078e0018 */
[----:B------:R-:W-:Y:S02]  /*16cb0*/  IMAD.MOV.U32 R12, RZ, RZ, RZ ;  /* 0x000000ffff0c7224 */ /* 0x000fe400078e00ff */
[----:B------:R-:W-:Y:S02]  /*16cc0*/  IMAD.MOV.U32 R11, RZ, RZ, 0x1c1f ;  /* 0x00001c1fff0b7424 */ /* 0x000fe400078e00ff */
[----:B------:R-:W-:Y:S02]  /*16cd0*/  IMAD.MOV.U32 R15, RZ, RZ, -0x1 ;  /* 0xffffffffff0f7424 */ /* 0x000fe400078e00ff */
[----:B------:R-:W-:-:S07]  /*16ce0*/  IMAD.MOV.U32 R0, RZ, RZ, R14 ;  /* 0x000000ffff007224 */ /* 0x000fce00078e000e */
[----:B------:R-:W-:Y:S05]  /*16cf0*/  WARPSYNC.COLLECTIVE R15, `(.L_x_922) ;  /* 0x000000000f087348 */ /* 0x000fea0003c00000 */
[----:B------:R0:W1:Y:S02]  /*16d00*/  SHFL.IDX P6, R14, R13, R12, R11 ;  /* 0x0000000c0d0e7389 */ /* 0x00006400000c000b */
[----:B01----:R-:W-:Y:S01]  /*16d10*/  ENDCOLLECTIVE ;  /* 0x000000000000791b */ /* 0x003fe20003800000 */
.L_x_922:
[----:B------:R-:W-:Y:S02]  /*16d20*/  IMAD.MOV.U32 R13, RZ, RZ, R27 ;  /* 0x000000ffff0d7224 */ /* 0x000fe400078e001b */
[----:B------:R-:W-:-:S07]  /*16d30*/  IMAD.MOV.U32 R3, RZ, RZ, R14 ;  /* 0x000000ffff037224 */ /* 0x000fce00078e000e */
[----:B------:R-:W-:Y:S05]  /*16d40*/  WARPSYNC.COLLECTIVE R15, `(.L_x_923) ;  /* 0x000000000f087348 */ /* 0x000fea0003c00000 */
[----:B------:R0:W1:Y:S02]  /*16d50*/  SHFL.IDX P6, R14, R13, R12, R11 ;  /* 0x0000000c0d0e7389 */ /* 0x00006400000c000b */
[----:B01----:R-:W-:Y:S01]  /*16d60*/  ENDCOLLECTIVE ;  /* 0x000000000000791b */ /* 0x003fe20003800000 */
.L_x_923:
[----:B------:R-:W-:Y:S02]  /*16d70*/  IMAD.MOV.U32 R13, RZ, RZ, R26 ;  /* 0x000000ffff0d7224 */ /* 0x000fe400078e001a */
[----:B------:R-:W-:-:S07]  /*16d80*/  IMAD.MOV.U32 R4, RZ, RZ, R14 ;  /* 0x000000ffff047224 */ /* 0x000fce00078e000e */
[----:B------:R-:W-:Y:S05]  /*16d90*/  WARPSYNC.COLLECTIVE R15, `(.L_x_924) ;  /* 0x000000000f087348 */ /* 0x000fea0003c00000 */
[----:B------:R0:W1:Y:S02]  /*16da0*/  SHFL.IDX P6, R14, R13, R12, R11 ;  /* 0x0000000c0d0e7389 */ /* 0x00006400000c000b */
[----:B01----:R-:W-:Y:S01]  /*16db0*/  ENDCOLLECTIVE ;  /* 0x000000000000791b */ /* 0x003fe20003800000 */
.L_x_924:
[----:B------:R-:W-:Y:S05]  /*16dc0*/  BRA `(.L_x_925) ;  /* 0xfffffef400507947 */ /* 0x000fea000383ffff */
.L_x_694:
[----:B0-----:R0:W1:Y:S02]  /*16dd0*/  SYNCS.PHASECHK.TRANS64.TRYWAIT P0, [R18+URZ+0x22800], R5 ;  /* 0x02280005120075a7 */ /* 0x001064000800017f */
[----:B-1----:R-:W-:Y:S05]  /*16de0*/  @!P0 NANOSLEEP.SYNCS 0x989680 ;  /* 0x009896800000895d */ /* 0x002fea0003900000 */
[----:B------:R-:W1:Y:S02]  /*16df0*/  @!P0 SYNCS.PHASECHK.TRANS64 P0, [R18+URZ+0x22800], R5 ;  /* 0x02280005120085a7 */ /* 0x000e64000800007f */
[----:B-1----:R-:W-:Y:S05]  /*16e00*/  @!P0 BRA `(.L_x_694) ;  /* 0xfffffffc00f08947 */ /* 0x002fea000383ffff */
[----:B------:R-:W-:Y:S05]  /*16e10*/  BRA `(.L_x_926) ;  /* 0xfffffef800587947 */ /* 0x000fea000383ffff */
.L_x_702:
        /* <DEDUP_REMOVED lines=8> */
.L_x_928:
[----:B------:R-:W-:Y:S05]  /*16ea0*/  BSYNC B1 ;  /* 0x0000000000017941 */ /* 0x000fea0003800000 */
.L_x_927:
        /* <DEDUP_REMOVED lines=8> */
.L_x_929:
[----:B------:R-:W-:Y:S02]  /*16f30*/  IMAD.MOV.U32 R13, RZ, RZ, R27 ;  /* 0x000000ffff0d7224 */ /* 0x000fe400078e001b */
[----:B------:R-:W-:-:S07]  /*16f40*/  IMAD.MOV.U32 R3, RZ, RZ, R14 ;  /* 0x000000ffff037224 */ /* 0x000fce00078e000e */
[----:B------:R-:W-:Y:S05]  /*16f50*/  WARPSYNC.COLLECTIVE R15, `(.L_x_930) ;  /* 0x000000000f087348 */ /* 0x000fea0003c00000 */
[----:B------:R0:W1:Y:S02]  /*16f60*/  SHFL.IDX P6, R14, R13, R12, R11 ;  /* 0x0000000c0d0e7389 */ /* 0x00006400000c000b */
[----:B01----:R-:W-:Y:S01]  /*16f70*/  ENDCOLLECTIVE ;  /* 0x000000000000791b */ /* 0x003fe20003800000 */
.L_x_930:
[----:B------:R-:W-:Y:S02]  /*16f80*/  IMAD.MOV.U32 R13, RZ, RZ, R26 ;  /* 0x000000ffff0d7224 */ /* 0x000fe400078e001a */
[----:B------:R-:W-:-:S07]  /*16f90*/  IMAD.MOV.U32 R4, RZ, RZ, R14 ;  /* 0x000000ffff047224 */ /* 0x000fce00078e000e */
[----:B------:R-:W-:Y:S05]  /*16fa0*/  WARPSYNC.COLLECTIVE R15, `(.L_x_931) ;  /* 0x000000000f087348 */ /* 0x000fea0003c00000 */
[----:B------:R0:W1:Y:S02]  /*16fb0*/  SHFL.IDX P6, R14, R13, R12, R11 ;  /* 0x0000000c0d0e7389 */ /* 0x00006400000c000b */
[----:B01----:R-:W-:Y:S01]  /*16fc0*/  ENDCOLLECTIVE ;  /* 0x000000000000791b */ /* 0x003fe20003800000 */
.L_x_931:
[----:B------:R-:W-:Y:S05]  /*16fd0*/  BRA `(.L_x_932) ;  /* 0xffffff0000c47947 */ /* 0x000fea000383ffff */
.L_x_706:
[----:B0-----:R0:W1:Y:S02]  /*16fe0*/  SYNCS.PHASECHK.TRANS64.TRYWAIT P1, [R18+URZ+0x22800], R5 ;  /* 0x02280005120075a7 */ /* 0x001064000802017f */
[----:B-1----:R-:W-:Y:S05]  /*16ff0*/  @!P1 NANOSLEEP.SYNCS 0x989680 ;  /* 0x009896800000995d */ /* 0x002fea0003900000 */
[----:B------:R-:W1:Y:S02]  /*17000*/  @!P1 SYNCS.PHASECHK.TRANS64 P1, [R18+URZ+0x22800], R5 ;  /* 0x02280005120095a7 */ /* 0x000e64000802007f */
[----:B-1----:R-:W-:Y:S05]  /*17010*/  @!P1 BRA `(.L_x_706) ;  /* 0xfffffffc00f09947 */ /* 0x002fea000383ffff */
[----:B------:R-:W-:Y:S05]  /*17020*/  BRA `(.L_x_933) ;  /* 0xffffff04009c7947 */ /* 0x000fea000383ffff */
.L_x_712:
[----:B0-----:R0:W2:Y:S02]  /*17030*/  SYNCS.PHASECHK.TRANS64.TRYWAIT P1, [R20+URZ+0x22830], R15 ;  /* 0x0228300f140075a7 */ /* 0x0010a4000802017f */
[----:B--2---:R-:W-:Y:S05]  /*17040*/  @!P1 NANOSLEEP.SYNCS 0x989680 ;  /* 0x009896800000995d */ /* 0x004fea0003900000 */
[----:B------:R-:W2:Y:S02]  /*17050*/  @!P1 SYNCS.PHASECHK.TRANS64 P1, [R20+URZ+0x22830], R15 ;  /* 0x0228300f140095a7 */ /* 0x000ea4000802007f */
[----:B--2---:R-:W-:Y:S05]  /*17060*/  @!P1 BRA `(.L_x_712) ;  /* 0xfffffffc00f09947 */ /* 0x004fea000383ffff */
[----:B------:R-:W-:Y:S05]  /*17070*/  BRA `(.L_x_711) ;  /* 0xffffff1000c07947 */ /* 0x000fea000383ffff */
.L_x_717:
[----:B-1----:R1:W2:Y:S02]  /*17080*/  SYNCS.PHASECHK.TRANS64.TRYWAIT P2, [R20+URZ+0x22850], R15 ;  /* 0x0228500f140075a7 */ /* 0x0022a4000804017f */
[----:B--2---:R-:W-:Y:S05]  /*17090*/  @!P2 NANOSLEEP.SYNCS 0x989680 ;  /* 0x009896800000a95d */ /* 0x004fea0003900000 */
[----:B------:R-:W2:Y:S02]  /*170a0*/  @!P2 SYNCS.PHASECHK.TRANS64 P2, [R20+URZ+0x22850], R15 ;  /* 0x0228500f1400a5a7 */ /* 0x000ea4000804007f */
[----:B--2---:R-:W-:Y:S05]  /*170b0*/  @!P2 BRA `(.L_x_717) ;  /* 0xfffffffc00f0a947 */ /* 0x004fea000383ffff */
[----:B------:R-:W-:Y:S05]  /*170c0*/  BRA `(.L_x_716) ;  /* 0xffffff2800607947 */ /* 0x000fea000383ffff */
.L_x_722:
[----:B-1----:R1:W2:Y:S02]  /*170d0*/  SYNCS.PHASECHK.TRANS64.TRYWAIT P3, [R21+URZ+0x22830], R217 ;  /* 0x022830d9150075a7 */ /* 0x0022a4000806017f */
[----:B--2---:R-:W-:Y:S05]  /*170e0*/  @!P3 NANOSLEEP.SYNCS 0x989680 ;  /* 0x009896800000b95d */ /* 0x004fea0003900000 */
[----:B------:R-:W2:Y:S02]  /*170f0*/  @!P3 SYNCS.PHASECHK.TRANS64 P3, [R21+URZ+0x22830], R217 ;  /* 0x022830d91500b5a7 */ /* 0x000ea4000806007f */
[----:B--2---:R-:W-:Y:S05]  /*17100*/  @!P3 BRA `(.L_x_722) ;  /* 0xfffffffc00f0b947 */ /* 0x004fea000383ffff */
[----:B------:R-:W-:Y:S05]  /*17110*/  BRA `(.L_x_721) ;  /* 0xffffff2c00947947 */ /* 0x000fea000383ffff */
.L_x_727:
[----:B--2---:R2:W3:Y:S02]  /*17120*/  SYNCS.PHASECHK.TRANS64.TRYWAIT P3, [R21+URZ+0x22850], R217 ;  /* 0x022850d9150075a7 */ /* 0x0044e4000806017f */
[----:B---3--:R-:W-:Y:S05]  /*17130*/  @!P3 NANOSLEEP.SYNCS 0x989680 ;  /* 0x009896800000b95d */ /* 0x008fea0003900000 */
[----:B------:R-:W3:Y:S02]  /*17140*/  @!P3 SYNCS.PHASECHK.TRANS64 P3, [R21+URZ+0x22850], R217 ;  /* 0x022850d91500b5a7 */ /* 0x000ee4000806007f */
[----:B---3--:R-:W-:Y:S05]  /*17150*/  @!P3 BRA `(.L_x_727) ;  /* 0xfffffffc00f0b947 */ /* 0x008fea000383ffff */
[----:B------:R-:W-:Y:S05]  /*17160*/  BRA `(.L_x_726) ;  /* 0xffffff4400f07947 */ /* 0x000fea000383ffff */
.L_x_742:
[----:B------:R-:W-:Y:S02]  /*17170*/  IMAD.MOV.U32 R13, RZ, RZ, R4 ;  /* 0x000000ffff0d7224 */ /* 0x000fe400078e0004 */
[----:B------:R-:W-:Y:S02]  /*17180*/  IMAD.MOV.U32 R12, RZ, RZ, RZ ;  /* 0x000000ffff0c7224 */ /* 0x000fe400078e00ff */
[----:B------:R-:W-:Y:S02]  /*17190*/  IMAD.MOV.U32 R11, RZ, RZ, 0x181f ;  /* 0x0000181fff0b7424 */ /* 0x000fe400078e00ff */
[----:B------:R-:W-:-:S07]  /*171a0*/  IMAD.MOV.U32 R15, RZ, RZ, -0x1 ;  /* 0xffffffffff0f7424 */ /* 0x000fce00078e00ff */
[----:B01----:R-:W-:Y:S05]  /*171b0*/  WARPSYNC.COLLECTIVE R15, `(.L_x_934) ;  /* 0x000000000f087348 */ /* 0x003fea0003c00000 */
[----:B------:R2:W3:Y:S02]  /*171c0*/  SHFL.IDX P6, R14, R13, R12, R11 ;  /* 0x0000000c0d0e7389 */ /* 0x0004e400000c000b */
[----:B0123--:R-:W-:Y:S01]  /*171d0*/  ENDCOLLECTIVE ;  /* 0x000000000000791b */ /* 0x00ffe20003800000 */
.L_x_934:
[----:B------:R-:W-:Y:S02]  /*171e0*/  IMAD.MOV.U32 R13, RZ, RZ, R3 ;  /* 0x000000ffff0d7224 */ /* 0x000fe400078e0003 */
[----:B------:R-:W-:-:S07]  /*171f0*/  IMAD.MOV.U32 R0, RZ, RZ, R14 ;  /* 0x000000ffff007224 */ /* 0x000fce00078e000e */
[----:B------:R-:W-:Y:S05]  /*17200*/  WARPSYNC.COLLECTIVE R15, `(.L_x_935) ;  /* 0x000000000f087348 */ /* 0x000fea0003c00000 */
[----:B------:R0:W1:Y:S02]  /*17210*/  SHFL.IDX P6, R14, R13, R12, R11 ;  /* 0x0000000c0d0e7389 */ /* 0x00006400000c000b */
[----:B01----:R-:W-:Y:S01]  /*17220*/  ENDCOLLECTIVE ;  /* 0x000000000000791b */ /* 0x003fe20003800000 */
.L_x_935:
[----:B------:R-:W-:Y:S05]  /*17230*/  BRA `(.L_x_936) ;  /* 0xffffff7800d47947 */ /* 0x000fea000383ffff */
.L_x_745:
[----:B------:R-:W-:Y:S01]  /*17240*/  BSSY B1, `(.L_x_937) ;  /* 0x0000008000017945 */ /* 0x000fe20003800000 */
[----:B---3--:R-:W-:Y:S02]  /*17250*/  IMAD.MOV.U32 R13, RZ, RZ, R4 ;  /* 0x000000ffff0d7224 */ /* 0x008fe400078e0004 */
[----:B------:R-:W-:Y:S02]  /*17260*/  IMAD.MOV.U32 R12, RZ, RZ, 0x1 ;  /* 0x00000001ff0c7424 */ /* 0x000fe400078e00ff */
[----:B------:R-:W-:Y:S02]  /*17270*/  IMAD.MOV.U32 R11, RZ, RZ, 0x181f ;  /* 0x0000181fff0b7424 */ /* 0x000fe400078e00ff */
[----:B------:R-:W-:-:S07]  /*17280*/  IMAD.MOV.U32 R15, RZ, RZ, -0x1 ;  /* 0xffffffffff0f7424 */ /* 0x000fce00078e00ff */
[----:B012-4-:R-:W-:Y:S05]  /*17290*/  WARPSYNC.COLLECTIVE R15, `(.L_x_938) ;  /* 0x000000000f087348 */ /* 0x017fea0003c00000 */
[----:B----4-:R3:W4:Y:S02]  /*172a0*/  SHFL.IDX P6, R14, R13, R12, R11 ;  /* 0x0000000c0d0e7389 */ /* 0x01072400000c000b */
[----:B01234-:R-:W-:Y:S01]  /*172b0*/  ENDCOLLECTIVE ;  /* 0x000000000000791b */ /* 0x01ffe20003800000 */
.L_x_938:
[----:B------:R-:W-:Y:S05]  /*172c0*/  BSYNC B1 ;  /* 0x0000000000017941 */ /* 0x000fea0003800000 */
.L_x_937:
[----:B------:R-:W-:Y:S02]  /*172d0*/  IMAD.MOV.U32 R13, RZ, RZ, R3 ;  /* 0x000000ffff0d7224 */ /* 0x000fe400078e0003 */
[----:B------:R-:W-:Y:S02]  /*172e0*/  IMAD.MOV.U32 R12, RZ, RZ, 0x1 ;  /* 0x00000001ff0c7424 */ /* 0x000fe400078e00ff */
[----:B------:R-:W-:Y:S02]  /*172f0*/  IMAD.MOV.U32 R11, RZ, RZ, 0x181f ;  /* 0x0000181fff0b7424 */ /* 0x000fe400078e00ff */
[----:B------:R-:W-:Y:S02]  /*17300*/  IMAD.MOV.U32 R15, RZ, RZ, -0x1 ;  /* 0xffffffffff0f7424 */ /* 0x000fe400078e00ff */
[----:B------:R-:W-:-:S07]  /*17310*/  IMAD.MOV.U32 R0, RZ, RZ, R14 ;  /* 0x000000ffff007224 */ /* 0x000fce00078e000e */
[----:B------:R-:W-:Y:S05]  /*17320*/  WARPSYNC.COLLECTIVE R15, `(.L_x_939) ;  /* 0x000000000f087348 */ /* 0x000fea0003c00000 */
[----:B------:R0:W1:Y:S02]  /*17330*/  SHFL.IDX P6, R14, R13, R12, R11 ;  /* 0x0000000c0d0e7389 */ /* 0x00006400000c000b */
[----:B01----:R-:W-:Y:S01]  /*17340*/  ENDCOLLECTIVE ;  /* 0x000000000000791b */ /* 0x003fe20003800000 */
.L_x_939:
[----:B------:R-:W-:Y:S05]  /*17350*/  BRA `(.L_x_940) ;  /* 0xffffff7c00087947 */ /* 0x000fea000383ffff */
.L_x_748:
[----:B------:R-:W-:Y:S01]  /*17360*/  BSSY B1, `(.L_x_941) ;  /* 0x0000008000017945 */ /* 0x000fe20003800000 */
[----:B0-----:R-:W-:Y:S02]  /*17370*/  IMAD.MOV.U32 R13, RZ, RZ, R4 ;  /* 0x000000ffff0d7224 */ /* 0x001fe400078e0004 */
[----:B------:R-:W-:Y:S02]  /*17380*/  IMAD.MOV.U32 R12, RZ, RZ, 0x2 ;  /* 0x00000002ff0c7424 */ /* 0x000fe400078e00ff */
[----:B------:R-:W-:Y:S02]  /*17390*/  IMAD.MOV.U32 R11, RZ, RZ, 0x181f ;  /* 0x0000181fff0b7424 */ /* 0x000fe400078e00ff */
[----:B------:R-:W-:-:S07]  /*173a0*/  IMAD.MOV.U32 R15, RZ, RZ, -0x1 ;  /* 0xffffffffff0f7424 */ /* 0x000fce00078e00ff */
[----:B-1234-:R-:W-:Y:S05]  /*173b0*/  WARPSYNC.COLLECTIVE R15, `(.L_x_942) ;  /* 0x000000000f087348 */ /* 0x01efea0003c00000 */
[----:B----4-:R0:W4:Y:S02]  /*173c0*/  SHFL.IDX P6, R14, R13, R12, R11 ;  /* 0x0000000c0d0e7389 */ /* 0x01012400000c000b */
[----:B01234-:R-:W-:Y:S01]  /*173d0*/  ENDCOLLECTIVE ;  /* 0x000000000000791b */ /* 0x01ffe20003800000 */
.L_x_942:
[----:B------:R-:W-:Y:S05]  /*173e0*/  BSYNC B1 ;  /* 0x0000000000017941 */ /* 0x000fea0003800000 */
.L_x_941:
        /* <DEDUP_REMOVED lines=8> */
.L_x_943:
[----:B------:R-:W-:Y:S05]  /*17470*/  BRA `(.L_x_944) ;  /* 0xffffff7c00387947 */ /* 0x000fea000383ffff */
.L_x_751:
[----:B------:R-:W-:Y:S01]  /*17480*/  BSSY B1, `(.L_x_945) ;  /* 0x0000008000017945 */ /* 0x000fe20003800000 */
[----:B0-----:R-:W-:Y:S02]  /*17490*/  IMAD.MOV.U32 R13, RZ, RZ, R4 ;  /* 0x000000ffff0d7224 */ /* 0x001fe400078e0004 */
[----:B------:R-:W-:Y:S02]  /*174a0*/  IMAD.MOV.U32 R12, RZ, RZ, 0x3 ;  /* 0x00000003ff0c7424 */ /* 0x000fe400078e00ff */
[----:B------:R-:W-:Y:S02]  /*174b0*/  IMAD.MOV.U32 R11, RZ, RZ, 0x181f ;  /* 0x0000181fff0b7424 */ /* 0x000fe400078e00ff */
[----:B------:R-:W-:-:S07]  /*174c0*/  IMAD.MOV.U32 R15, RZ, RZ, -0x1 ;  /* 0xffffffffff0f7424 */ /* 0x000fce00078e00ff */
[----:B-1234-:R-:W-:Y:S05]  /*174d0*/  WARPSYNC.COLLECTIVE R15, `(.L_x_946) ;  /* 0x000000000f087348 */ /* 0x01efea0003c00000 */
[----:B------:R0:W0:Y:S02]  /*174e0*/  SHFL.IDX P6, R14, R13, R12, R11 ;  /* 0x0000000c0d0e7389 */ /* 0x00002400000c000b */
[----:B01234-:R-:W-:Y:S01]  /*174f0*/  ENDCOLLECTIVE ;  /* 0x000000000000791b */ /* 0x01ffe20003800000 */
.L_x_946:
[----:B------:R-:W-:Y:S05]  /*17500*/  BSYNC B1 ;  /* 0x0000000000017941 */ /* 0x000fea0003800000 */
.L_x_945:
        /* <DEDUP_REMOVED lines=8> */
.L_x_947:
[----:B------:R-:W-:Y:S05]  /*17590*/  BRA `(.L_x_948) ;  /* 0xffffff7c00687947 */ /* 0x000fea000383ffff */
.L_x_768:
[----:B------:R-:W0:Y:S01]  /*175a0*/  S2R R9, SR_TID.X ;  /* 0x0000000000097919 */ /* 0x000e220000002100 */
        /* <DEDUP_REMOVED lines=10> */
.L_x_950:
[----:B------:R-:W-:Y:S05]  /*17650*/  BSYNC B1 ;  /* 0x0000000000017941 */ /* 0x000fea0003800000 */
.L_x_949:
[----:B------:R-:W-:Y:S05]  /*17660*/  BRA `(.L_x_951) ;  /* 0xffffff9000387947 */ /* 0x000fea000383ffff */
.L_x_770:
[----:B------:R-:W-:Y:S01]  /*17670*/  BSSY B1, `(.L_x_952) ;  /* 0x0000006000017945 */ /* 0x000fe20003800000 */
[----:B------:R-:W-:-:S07]  /*17680*/  IMAD.MOV.U32 R15, RZ, RZ, -0x1 ;  /* 0xffffffffff0f7424 */ /* 0x000fce00078e00ff */
[----:B0-----:R-:W-:Y:S05]  /*17690*/  WARPSYNC.COLLECTIVE R15, `(.L_x_953) ;  /* 0x000000000f0c7348 */ /* 0x001fea0003c00000 */
[----:B------:R-:W-:Y:S02]  /*176a0*/  ELECT P6, UR62, PT ;  /* 0x00000000003e782f */ /* 0x000fe400038c0000 */
[----:B------:R-:W-:Y:S01]  /*176b0*/  MOV R14, UR62 ;  /* 0x0000003e000e7c02 */ /* 0x000fe20008000f00 */
[----:B0-----:R-:W-:Y:S10]  /*176c0*/  ENDCOLLECTIVE ;  /* 0x000000000000791b */ /* 0x001ff40003800000 */
.L_x_953:
[----:B------:R-:W-:Y:S05]  /*176d0*/  BSYNC B1 ;  /* 0x0000000000017941 */ /* 0x000fea0003800000 */
.L_x_952:
[----:B------:R-:W-:Y:S05]  /*176e0*/  BRA `(.L_x_769) ;  /* 0xffffff9000307947 */ /* 0x000fea000383ffff */
.L_x_772:
[----:B0-----:R-:W2:Y:S02]  /*176f0*/  LDL R5, [R1+0x4] ;  /* 0x0000040001057983 */ /* 0x001ea40000100800 */
[----:B--2---:R0:W1:Y:S02]  /*17700*/  SYNCS.PHASECHK.TRANS64.TRYWAIT P0, [R5+URZ+0x22820], R4 ;  /* 0x02282004050075a7 */ /* 0x004064000800017f */
[----:B-1----:R-:W-:Y:S05]  /*17710*/  @!P0 NANOSLEEP.SYNCS 0x989680 ;  /* 0x009896800000895d */ /* 0x002fea0003900000 */
[----:B------:R-:W1:Y:S02]  /*17720*/  @!P0 SYNCS.PHASECHK.TRANS64 P0, [R5+URZ+0x22820], R4 ;  /* 0x02282004050085a7 */ /* 0x000e64000800007f */
[----:B-1----:R-:W-:Y:S05]  /*17730*/  @!P0 BRA `(.L_x_772) ;  /* 0xfffffffc00ec8947 */ /* 0x002fea000383ffff */
[----:B------:R-:W-:Y:S05]  /*17740*/  BRA `(.L_x_954) ;  /* 0xffffff9000407947 */ /* 0x000fea000383ffff */
.L_x_776:
[----:B0-----:R0:W1:Y:S02]  /*17750*/  SYNCS.PHASECHK.TRANS64.TRYWAIT P0, [R4+URZ+0x228a0], R9 ;  /* 0x0228a009040075a7 */ /* 0x001064000800017f */
[----:B-1----:R-:W-:Y:S05]  /*17760*/  @!P0 NANOSLEEP.SYNCS 0x989680 ;  /* 0x009896800000895d */ /* 0x002fea0003900000 */
[----:B------:R-:W1:Y:S02]  /*17770*/  @!P0 SYNCS.PHASECHK.TRANS64 P0, [R4+URZ+0x228a0], R9 ;  /* 0x0228a009040085a7 */ /* 0x000e64000800007f */
[----:B-1----:R-:W-:Y:S05]  /*17780*/  @!P0 BRA `(.L_x_776) ;  /* 0xfffffffc00f08947 */ /* 0x002fea000383ffff */
[----:B------:R-:W-:Y:S05]  /*17790*/  BRA `(.L_x_955) ;  /* 0xffffff9000687947 */ /* 0x000fea000383ffff */
.L_x_781:
[----:B-1----:R1:W2:Y:S02]  /*177a0*/  SYNCS.PHASECHK.TRANS64.TRYWAIT P0, [R4+URZ+0x228c0], R9 ;  /* 0x0228c009040075a7 */ /* 0x0022a4000800017f */
[----:B--2---:R-:W-:Y:S05]  /*177b0*/  @!P0 NANOSLEEP.SYNCS 0x989680 ;  /* 0x009896800000895d */ /* 0x004fea0003900000 */
[----:B------:R-:W2:Y:S02]  /*177c0*/  @!P0 SYNCS.PHASECHK.TRANS64 P0, [R4+URZ+0x228c0], R9 ;  /* 0x0228c009040085a7 */ /* 0x000ea4000800007f */
[----:B--2---:R-:W-:Y:S05]  /*177d0*/  @!P0 BRA `(.L_x_781) ;  /* 0xfffffffc00f08947 */ /* 0x004fea000383ffff */
[----:B------:R-:W-:Y:S05]  /*177e0*/  BRA `(.L_x_956) ;  /* 0xffffff9000ec7947 */ /* 0x000fea000383ffff */
.L_x_791:
[----:B0-----:R0:W1:Y:S02]  /*177f0*/  SYNCS.PHASECHK.TRANS64.TRYWAIT P1, [R5+URZ+0x228a0], R6 ;  /* 0x0228a006050075a7 */ /* 0x001064000802017f */
[----:B-1----:R-:W-:Y:S05]  /*17800*/  @!P1 NANOSLEEP.SYNCS 0x989680 ;  /* 0x009896800000995d */ /* 0x002fea0003900000 */
[----:B------:R-:W1:Y:S02]  /*17810*/  @!P1 SYNCS.PHASECHK.TRANS64 P1, [R5+URZ+0x228a0], R6 ;  /* 0x0228a006050095a7 */ /* 0x000e64000802007f */
[----:B-1----:R-:W-:Y:S05]  /*17820*/  @!P1 BRA `(.L_x_791) ;  /* 0xfffffffc00f09947 */ /* 0x002fea000383ffff */
[----:B------:R-:W-:Y:S05]  /*17830*/  BRA `(.L_x_957) ;  /* 0xffffff9800847947 */ /* 0x000fea000383ffff */
.L_x_796:
[----:B-1----:R1:W2:Y:S02]  /*17840*/  SYNCS.PHASECHK.TRANS64.TRYWAIT P1, [R5+URZ+0x228c0], R6 ;  /* 0x0228c006050075a7 */ /* 0x0022a4000802017f */
[----:B--2---:R-:W-:Y:S05]  /*17850*/  @!P1 NANOSLEEP.SYNCS 0x989680 ;  /* 0x009896800000995d */ /* 0x004fea0003900000 */
[----:B------:R-:W2:Y:S02]  /*17860*/  @!P1 SYNCS.PHASECHK.TRANS64 P1, [R5+URZ+0x228c0], R6 ;  /* 0x0228c006050095a7 */ /* 0x000ea4000802007f */
[----:B--2---:R-:W-:Y:S05]  /*17870*/  @!P1 BRA `(.L_x_796) ;  /* 0xfffffffc00f09947 */ /* 0x004fea000383ffff */
[----:B------:R-:W-:Y:S05]  /*17880*/  BRA `(.L_x_958) ;  /* 0xffffff9c00047947 */ /* 0x000fea000383ffff */
.L_x_812:
        /* <DEDUP_REMOVED lines=11> */
.L_x_960:
[----:B------:R-:W-:Y:S05]  /*17940*/  BSYNC B0 ;  /* 0x0000000000007941 */ /* 0x000fea0003800000 */
.L_x_959:
[----:B------:R-:W-:Y:S05]  /*17950*/  BRA `(.L_x_961) ;  /* 0xffffffa400f87947 */ /* 0x000fea000383ffff */
.L_x_814:
[----:B------:R-:W-:Y:S01]  /*17960*/  BSSY B0, `(.L_x_962) ;  /* 0x0000006000007945 */ /* 0x000fe20003800000 */
[----:B------:R-:W-:-:S07]  /*17970*/  IMAD.MOV.U32 R15, RZ, RZ, -0x1 ;  /* 0xffffffffff0f7424 */ /* 0x000fce00078e00ff */
[----:B0-----:R-:W-:Y:S05]  /*17980*/  WARPSYNC.COLLECTIVE R15, `(.L_x_963) ;  /* 0x000000000f0c7348 */ /* 0x001fea0003c00000 */
[----:B------:R-:W-:Y:S02]  /*17990*/  ELECT P6, UR62, PT ;  /* 0x00000000003e782f */ /* 0x000fe400038c0000 */
[----:B------:R-:W-:Y:S01]  /*179a0*/  MOV R14, UR62 ;  /* 0x0000003e000e7c02 */ /* 0x000fe20008000f00 */
[----:B0-----:R-:W-:Y:S10]  /*179b0*/  ENDCOLLECTIVE ;  /* 0x000000000000791b */ /* 0x001ff40003800000 */
.L_x_963:
[----:B------:R-:W-:Y:S05]  /*179c0*/  BSYNC B0 ;  /* 0x0000000000007941 */ /* 0x000fea0003800000 */
.L_x_962:
[----:B------:R-:W-:Y:S05]  /*179d0*/  BRA `(.L_x_964) ;  /* 0xffffffa800047947 */ /* 0x000fea000383ffff */
.L_x_816:
[----:B0-----:R0:W1:Y:S02]  /*179e0*/  SYNCS.PHASECHK.TRANS64.TRYWAIT P0, [R0+URZ+0x22840], R2 ;  /* 0x02284002000075a7 */ /* 0x001064000800017f */
[----:B-1----:R-:W-:Y:S05]  /*179f0*/  @!P0 NANOSLEEP.SYNCS 0x989680 ;  /* 0x009896800000895d */ /* 0x002fea0003900000 */
[----:B------:R-:W1:Y:S02]  /*17a00*/  @!P0 SYNCS.PHASECHK.TRANS64 P0, [R0+URZ+0x22840], R2 ;  /* 0x02284002000085a7 */ /* 0x000e64000800007f */
[----:B-1----:R-:W-:Y:S05]  /*17a10*/  @!P0 BRA `(.L_x_816) ;  /* 0xfffffffc00f08947 */ /* 0x002fea000383ffff */
[----:B------:R-:W-:Y:S05]  /*17a20*/  BRA `(.L_x_965) ;  /* 0xffffffa800707947 */ /* 0x000fea000383ffff */
.L_x_820:
[----:B------:R-:W2:Y:S01]  /*17a30*/  LDL.LU R11, [R1+0x54] ;  /* 0x00005400010b7983 */ /* 0x000ea20000300800 */
[----:B------:R-:W-:Y:S01]  /*17a40*/  IMAD.MOV.U32 R13, RZ, RZ, R0 ;  /* 0x000000ffff0d7224 */ /* 0x000fe200078e0000 */
[----:B------:R-:W-:Y:S01]  /*17a50*/  LOP3.LUT R8, R8, 0x7f, RZ, 0xc0, !PT ;  /* 0x0000007f08087812 */ /* 0x000fe200078ec0ff */
[----:B------:R-:W-:Y:S02]  /*17a60*/  IMAD.MOV.U32 R12, RZ, RZ, RZ ;  /* 0x000000ffff0c7224 */ /* 0x000fe400078e00ff */
[----:B------:R-:W-:Y:S01]  /*17a70*/  IMAD.MOV.U32 R15, RZ, RZ, -0x1 ;  /* 0xffffffffff0f7424 */ /* 0x000fe200078e00ff */
[----:B------:R-:W-:-:S05]  /*17a80*/  SHF.R.U32.HI R5, RZ, 0x3, R8 ;  /* 0x00000003ff057819 */ /* 0x000fca0000011608 */
[----:B------:R-:W-:-:S04]  /*17a90*/  IMAD.IADD R2, R5, 0x1, R17 ;  /* 0x0000000105027824 */ /* 0x000fc800078e0211 */
[C---:B------:R-:W-:Y:S02]  /*17aa0*/  VIADD R5, R2.reuse, 0x10 ;  /* 0x0000001002057836 */ /* 0x040fe40000000000 */
[----:B------:R-:W-:Y:S02]  /*17ab0*/  VIADD R8, R2, 0x60 ;  /* 0x0000006002087836 */ /* 0x000fe40000000000 */
[----:B--2---:R-:W-:Y:S02]  /*17ac0*/  IMAD R3, R11, R7, RZ ;  /* 0x000000070b037224 */ /* 0x004fe400078e02ff */
[----:B------:R-:W-:-:S03]  /*17ad0*/  IMAD.MOV.U32 R11, RZ, RZ, 0x181f ;  /* 0x0000181fff0b7424 */ /* 0x000fc600078e00ff */
[----:B------:R-:W-:-:S13]  /*17ae0*/  ISETP.GE.AND P1, PT, R2, R3, PT ;  /* 0x000000030200720c */ /* 0x000fda0003f26270 */
[----:B-----5:R-:W-:Y:S05]  /*17af0*/  WARPSYNC.COLLECTIVE R15, `(.L_x_966) ;  /* 0x000000000f087348 */ /* 0x020fea0003c00000 */
[----:B------:R0:W1:Y:S02]  /*17b00*/  SHFL.IDX P6, R14, R13, R12, R11 ;  /* 0x0000000c0d0e7389 */ /* 0x00006400000c000b */
[----:B01---5:R-:W-:Y:S01]  /*17b10*/  ENDCOLLECTIVE ;  /* 0x000000000000791b */ /* 0x023fe20003800000 */
.L_x_966:
[----:B------:R-:W-:Y:S02]  /*17b20*/  IMAD.MOV.U32 R13, RZ, RZ, R4 ;  /* 0x000000ffff0d7224 */ /* 0x000fe400078e0004 */
[----:B------:R-:W-:-:S07]  /*17b30*/  IMAD.MOV.U32 R6, RZ, RZ, R14 ;  /* 0x000000ffff067224 */ /* 0x000fce00078e000e */
[----:B------:R-:W-:Y:S05]  /*17b40*/  WARPSYNC.COLLECTIVE R15, `(.L_x_967) ;  /* 0x000000000f087348 */ /* 0x000fea0003c00000 */
[----:B------:R0:W1:Y:S02]  /*17b50*/  SHFL.IDX P6, R14, R13, R12, R11 ;  /* 0x0000000c0d0e7389 */ /* 0x00006400000c000b */
[----:B01----:R-:W-:Y:S01]  /*17b60*/  ENDCOLLECTIVE ;  /* 0x000000000000791b */ /* 0x003fe20003800000 */
.L_x_967:
[----:B------:R-:W-:Y:S02]  /*17b70*/  IMAD.MOV.U32 R13, RZ, RZ, R0 ;  /* 0x000000ffff0d7224 */ /* 0x000fe400078e0000 */
[----:B------:R-:W-:Y:S02]  /*17b80*/  IMAD.MOV.U32 R12, RZ, RZ, 0x1 ;  /* 0x00000001ff0c7424 */ /* 0x000fe400078e00ff */
[----:B------:R-:W-:-:S07]  /*17b90*/  IMAD.MOV.U32 R7, RZ, RZ, R14 ;  /* 0x000000ffff077224 */ /* 0x000fce00078e000e */
[----:B------:R-:W-:Y:S05]  /*17ba0*/  WARPSYNC.COLLECTIVE R15, `(.L_x_968) ;  /* 0x000000000f087348 */ /* 0x000fea0003c00000 */
[----:B------:R0:W1:Y:S02]  /*17bb0*/  SHFL.IDX P6, R14, R13, R12, R11 ;  /* 0x0000000c0d0e7389 */ /* 0x00006400000c000b */
[----:B01----:R-:W-:Y:S01]  /*17bc0*/  ENDCOLLECTIVE ;  /* 0x000000000000791b */ /* 0x003fe20003800000 */
.L_x_968:
        /* <DEDUP_REMOVED lines=15> */
.L_x_969:
[----:B------:R-:W-:Y:S02]  /*17cc0*/  IMAD.MOV.U32 R13, RZ, RZ, R0 ;  /* 0x000000ffff0d7224 */ /* 0x000fe400078e0000 */
[----:B------:R-:W-:Y:S02]  /*17cd0*/  IMAD.MOV.U32 R12, RZ, RZ, 0x2 ;  /* 0x00000002ff0c7424 */ /* 0x000fe400078e00ff */
[----:B------:R-:W-:-:S07]  /*17ce0*/  IMAD.MOV.U32 R5, RZ, RZ, R14 ;  /* 0x000000ffff057224 */ /* 0x000fce00078e000e */
[----:B------:R-:W-:Y:S05]  /*17cf0*/  WARPSYNC.COLLECTIVE R15, `(.L_x_970) ;  /* 0x000000000f087348 */ /* 0x000fea0003c00000 */
[----:B------:R0:W1:Y:S02]  /*17d00*/  SHFL.IDX P6, R14, R13, R12, R11 ;  /* 0x0000000c0d0e7389 */ /* 0x00006400000c000b */
[----:B01----:R-:W-:Y:S01]  /*17d10*/  ENDCOLLECTIVE ;  /* 0x000000000000791b */ /* 0x003fe20003800000 */
.L_x_970:
        /* <DEDUP_REMOVED lines=15> */
.L_x_971:
[----:B------:R-:W-:Y:S02]  /*17e10*/  IMAD.MOV.U32 R13, RZ, RZ, R0 ;  /* 0x000000ffff0d7224 */ /* 0x000fe400078e0000 */
[----:B------:R-:W-:Y:S02]  /*17e20*/  IMAD.MOV.U32 R12, RZ, RZ, 0x3 ;  /* 0x00000003ff0c7424 */ /* 0x000fe400078e00ff */
[----:B------:R-:W-:-:S07]  /*17e30*/  IMAD.MOV.U32 R5, RZ, RZ, R14 ;  /* 0x000000ffff057224 */ /* 0x000fce00078e000e */
[----:B------:R-:W-:Y:S05]  /*17e40*/  WARPSYNC.COLLECTIVE R15, `(.L_x_972) ;  /* 0x000000000f087348 */ /* 0x000fea0003c00000 */
[----:B------:R0:W1:Y:S02]  /*17e50*/  SHFL.IDX P6, R14, R13, R12, R11 ;  /* 0x0000000c0d0e7389 */ /* 0x00006400000c000b */
[----:B01----:R-:W-:Y:S01]  /*17e60*/  ENDCOLLECTIVE ;  /* 0x000000000000791b */ /* 0x003fe20003800000 */
.L_x_972:
        /* <DEDUP_REMOVED lines=15> */
.L_x_973:
[----:B------:R-:W-:Y:S02]  /*17f60*/  IMAD.MOV.U32 R13, RZ, RZ, R0 ;  /* 0x000000ffff0d7224 */ /* 0x000fe400078e0000 */
[----:B------:R-:W-:Y:S02]  /*17f70*/  IMAD.MOV.U32 R12, RZ, RZ, 0x4 ;  /* 0x00000004ff0c7424 */ /* 0x000fe400078e00ff */
[----:B------:R-:W-:-:S07]  /*17f80*/  IMAD.MOV.U32 R5, RZ, RZ, R14 ;  /* 0x000000ffff057224 */ /* 0x000fce00078e000e */
[----:B------:R-:W-:Y:S05]  /*17f90*/  WARPSYNC.COLLECTIVE R15, `(.L_x_974) ;  /* 0x000000000f087348 */ /* 0x000fea0003c00000 */
[----:B------:R0:W1:Y:S02]  /*17fa0*/  SHFL.IDX P6, R14, R13, R12, R11 ;  /* 0x0000000c0d0e7389 */ /* 0x00006400000c000b */
[----:B01----:R-:W-:Y:S01]  /*17fb0*/  ENDCOLLECTIVE ;  /* 0x000000000000791b */ /* 0x003fe20003800000 */
.L_x_974:
        /* <DEDUP_REMOVED lines=15> */
.L_x_975:
[----:B------:R-:W-:Y:S02]  /*180b0*/  IMAD.MOV.U32 R13, RZ, RZ, R0 ;  /* 0x000000ffff0d7224 */ /* 0x000fe400078e0000 */
[----:B------:R-:W-:Y:S02]  /*180c0*/  IMAD.MOV.U32 R12, RZ, RZ, 0x5 ;  /* 0x00000005ff0c7424 */ /* 0x000fe400078e00ff */
[----:B------:R-:W-:-:S07]  /*180d0*/  IMAD.MOV.U32 R5, RZ, RZ, R14 ;  /* 0x000000ffff057224 */ /* 0x000fce00078e000e */
[----:B------:R-:W-:Y:S05]  /*180e0*/  WARPSYNC.COLLECTIVE R15, `(.L_x_976) ;  /* 0x000000000f087348 */ /* 0x000fea0003c00000 */
[----:B------:R0:W1:Y:S02]  /*180f0*/  SHFL.IDX P6, R14, R13, R12, R11 ;  /* 0x0000000c0d0e7389 */ /* 0x00006400000c000b */
[----:B01----:R-:W-:Y:S01]  /*18100*/  ENDCOLLECTIVE ;  /* 0x000000000000791b */ /* 0x003fe20003800000 */
.L_x_976:
        /* <DEDUP_REMOVED lines=15> */
.L_x_977:
[----:B------:R-:W-:Y:S02]  /*18200*/  IMAD.MOV.U32 R13, RZ, RZ, R0 ;  /* 0x000000ffff0d7224 */ /* 0x000fe400078e0000 */
[----:B------:R-:W-:Y:S02]  /*18210*/  IMAD.MOV.U32 R12, RZ, RZ, 0x6 ;  /* 0x00000006ff0c7424 */ /* 0x000fe400078e00ff */
[----:B------:R-:W-:-:S07]  /*18220*/  IMAD.MOV.U32 R5, RZ, RZ, R14 ;  /* 0x000000ffff057224 */ /* 0x000fce00078e000e */
[----:B------:R-:W-:Y:S05]  /*18230*/  WARPSYNC.COLLECTIVE R15, `(.L_x_978) ;  /* 0x000000000f087348 */ /* 0x000fea0003c00000 */
[----:B------:R0:W1:Y:S02]  /*18240*/  SHFL.IDX P6, R14, R13, R12, R11 ;  /* 0x0000000c0d0e7389 */ /* 0x00006400000c000b */
[----:B01----:R-:W-:Y:S01]  /*18250*/  ENDCOLLECTIVE ;  /* 0x000000000000791b */ /* 0x003fe20003800000 */
.L_x_978:
        /* <DEDUP_REMOVED lines=14> */
.L_x_979:
[----:B------:R-:W-:Y:S02]  /*18340*/  IMAD.MOV.U32 R13, RZ, RZ, R0 ;  /* 0x000000ffff0d7224 */ /* 0x000fe400078e0000 */
[----:B------:R-:W-:Y:S02]  /*18350*/  IMAD.MOV.U32 R12, RZ, RZ, 0x7 ;  /* 0x00000007ff0c7424 */ /* 0x000fe400078e00ff */
[----:B------:R-:W-:-:S07]  /*18360*/  IMAD.MOV.U32 R5, RZ, RZ, R14 ;  /* 0x000000ffff057224 */ /* 0x000fce00078e000e */
[----:B------:R-:W-:Y:S05]  /*18370*/  WARPSYNC.COLLECTIVE R15, `(.L_x_980) ;  /* 0x000000000f087348 */ /* 0x000fea0003c00000 */
[----:B------:R0:W1:Y:S02]  /*18380*/  SHFL.IDX P6, R14, R13, R12, R11 ;  /* 0x0000000c0d0e7389 */ /* 0x00006400000c000b */
[----:B01----:R-:W-:Y:S01]  /*18390*/  ENDCOLLECTIVE ;  /* 0x000000000000791b */ /* 0x003fe20003800000 */
.L_x_980:
        /* <DEDUP_REMOVED lines=13> */
.L_x_981:
[----:B------:R-:W-:Y:S01]  /*18470*/  IMAD.MOV.U32 R4, RZ, RZ, R14 ;  /* 0x000000ffff047224 */ /* 0x000fe200078e000e */
[----:B------:R-:W-:Y:S06]  /*18480*/  BRA `(.L_x_982) ;  /* 0xffffffac001c7947 */ /* 0x000fec000383ffff */
.L_x_823:
[----:B0-----:R-:W2:Y:S02]  /*18490*/  LDL R2, [R1+0x4] ;  /* 0x0000040001027983 */ /* 0x001ea40000100800 */
[----:B--2---:R0:W2:Y:S02]  /*184a0*/  SYNCS.PHASECHK.TRANS64.TRYWAIT P0, [R2+URZ+0x22820], R0 ;  /* 0x02282000020075a7 */ /* 0x0040a4000800017f */
[----:B--2---:R-:W-:Y:S05]  /*184b0*/  @!P0 NANOSLEEP.SYNCS 0x989680 ;  /* 0x009896800000895d */ /* 0x004fea0003900000 */
[----:B------:R-:W2:Y:S02]  /*184c0*/  @!P0 SYNCS.PHASECHK.TRANS64 P0, [R2+URZ+0x22820], R0 ;  /* 0x02282000020085a7 */ /* 0x000ea4000800007f */
[----:B--2---:R-:W-:Y:S05]  /*184d0*/  @!P0 BRA `(.L_x_823) ;  /* 0xfffffffc00ec8947 */ /* 0x004fea000383ffff */
[----:B------:R-:W-:Y:S05]  /*184e0*/  BRA `(.L_x_983) ;  /* 0xffffffac00887947 */ /* 0x000fea000383ffff */
.L_x_827:
[----:B0-----:R0:W2:Y:S02]  /*184f0*/  SYNCS.PHASECHK.TRANS64.TRYWAIT P0, [R2+URZ+0x22860], R0 ;  /* 0x02286000020075a7 */ /* 0x0010a4000800017f */
[----:B--2---:R-:W-:Y:S05]  /*18500*/  @!P0 NANOSLEEP.SYNCS 0x989680 ;  /* 0x009896800000895d */ /* 0x004fea0003900000 */
[----:B------:R-:W2:Y:S02]  /*18510*/  @!P0 SYNCS.PHASECHK.TRANS64 P0, [R2+URZ+0x22860], R0 ;  /* 0x02286000020085a7 */ /* 0x000ea4000800007f */
[----:B--2---:R-:W-:Y:S05]  /*18520*/  @!P0 BRA `(.L_x_827) ;  /* 0xfffffffc00f08947 */ /* 0x004fea000383ffff */
[----:B------:R-:W-:Y:S05]  /*18530*/  BRA `(.L_x_984) ;  /* 0xffffffac00b87947 */ /* 0x000fea000383ffff */
.L_x_842:
[----:B-1----:R1:W2:Y:S02]  /*18540*/  SYNCS.PHASECHK.TRANS64.TRYWAIT P0, [R2+URZ+0x22840], R5 ;  /* 0x02284005020075a7 */ /* 0x0022a4000800017f */
[----:B--2---:R-:W-:Y:S05]  /*18550*/  @!P0 NANOSLEEP.SYNCS 0x989680 ;  /* 0x009896800000895d */ /* 0x004fea0003900000 */
[----:B------:R-:W2:Y:S02]  /*18560*/  @!P0 SYNCS.PHASECHK.TRANS64 P0, [R2+URZ+0x22840], R5 ;  /* 0x02284005020085a7 */ /* 0x000ea4000800007f */
[----:B--2---:R-:W-:Y:S05]  /*18570*/  @!P0 BRA `(.L_x_842) ;  /* 0xfffffffc00f08947 */ /* 0x004fea000383ffff */
[----:B------:R-:W-:Y:S05]  /*18580*/  BRA `(.L_x_985) ;  /* 0xffffffb400e87947 */ /* 0x000fea000383ffff */
.L_x_847:
[----:B0-----:R0:W2:Y:S02]  /*18590*/  SYNCS.PHASECHK.TRANS64.TRYWAIT P0, [R2+URZ+0x22860], R5 ;  /* 0x02286005020075a7 */ /* 0x0010a4000800017f */
[----:B--2---:R-:W-:Y:S05]  /*185a0*/  @!P0 NANOSLEEP.SYNCS 0x989680 ;  /* 0x009896800000895d */ /* 0x004fea0003900000 */
[----:B------:R-:W2:Y:S02]  /*185b0*/  @!P0 SYNCS.PHASECHK.TRANS64 P0, [R2+URZ+0x22860], R5 ;  /* 0x02286005020085a7 */ /* 0x000ea4000800007f */
[----:B--2---:R-:W-:Y:S05]  /*185c0*/  @!P0 BRA `(.L_x_847) ;  /* 0xfffffffc00f08947 */ /* 0x004fea000383ffff */
[----:B------:R-:W-:Y:S05]  /*185d0*/  BRA `(.L_x_986) ;  /* 0xffffffb800707947 */ /* 0x000fea000383ffff */
.L_x_858:
[----:B0-----:R0:W1:Y:S02]  /*185e0*/  SYNCS.PHASECHK.TRANS64.TRYWAIT P0, [R3+URZ+0x22840], R2 ;  /* 0x02284002030075a7 */ /* 0x001064000800017f */
[----:B-1----:R-:W-:Y:S05]  /*185f0*/  @!P0 NANOSLEEP.SYNCS 0x989680 ;  /* 0x009896800000895d */ /* 0x002fea0003900000 */
[----:B------:R-:W1:Y:S02]  /*18600*/  @!P0 SYNCS.PHASECHK.TRANS64 P0, [R3+URZ+0x22840], R2 ;  /* 0x02284002030085a7 */ /* 0x000e64000800007f */
[----:B-1----:R-:W-:Y:S05]  /*18610*/  @!P0 BRA `(.L_x_858) ;  /* 0xfffffffc00f08947 */ /* 0x002fea000383ffff */
[----:B------:R-:W-:Y:S05]  /*18620*/  BRA `(.L_x_987) ;  /* 0xffffffc000807947 */ /* 0x000fea000383ffff */
.L_x_863:
[----:B-1----:R1:W2:Y:S02]  /*18630*/  SYNCS.PHASECHK.TRANS64.TRYWAIT P0, [R3+URZ+0x22860], R2 ;  /* 0x02286002030075a7 */ /* 0x0022a4000800017f */
[----:B--2---:R-:W-:Y:S05]  /*18640*/  @!P0 NANOSLEEP.SYNCS 0x989680 ;  /* 0x009896800000895d */ /* 0x004fea0003900000 */
[----:B------:R-:W2:Y:S02]  /*18650*/  @!P0 SYNCS.PHASECHK.TRANS64 P0, [R3+URZ+0x22860], R2 ;  /* 0x02286002030085a7 */ /* 0x000ea4000800007f */
[----:B--2---:R-:W-:Y:S05]  /*18660*/  @!P0 BRA `(.L_x_863) ;  /* 0xfffffffc00f08947 */ /* 0x004fea000383ffff */
[----:B------:R-:W-:Y:S05]  /*18670*/  BRA `(.L_x_988) ;  /* 0xffffffc400047947 */ /* 0x000fea000383ffff */
.L_x_874:
[----:B0-----:R0:W1:Y:S02]  /*18680*/  SYNCS.PHASECHK.TRANS64.TRYWAIT P0, [R3+URZ+0x22840], R2 ;  /* 0x02284002030075a7 */ /* 0x001064000800017f */
[----:B-1----:R-:W-:Y:S05]  /*18690*/  @!P0 NANOSLEEP.SYNCS 0x989680 ;  /* 0x009896800000895d */ /* 0x002fea0003900000 */
[----:B------:R-:W1:Y:S02]  /*186a0*/  @!P0 SYNCS.PHASECHK.TRANS64 P0, [R3+URZ+0x22840], R2 ;  /* 0x02284002030085a7 */ /* 0x000e64000800007f */
[----:B-1----:R-:W-:Y:S05]  /*186b0*/  @!P0 BRA `(.L_x_874) ;  /* 0xfffffffc00f08947 */ /* 0x002fea000383ffff */
[----:B------:R-:W-:Y:S05]  /*186c0*/  BRA `(.L_x_989) ;  /* 0xffffffc800f07947 */ /* 0x000fea000383ffff */
.L_x_879:
[----:B-1----:R1:W2:Y:S02]  /*186d0*/  SYNCS.PHASECHK.TRANS64.TRYWAIT P0, [R3+URZ+0x22860], R2 ;  /* 0x02286002030075a7 */ /* 0x0022a4000800017f */
[----:B--2---:R-:W-:Y:S05]  /*186e0*/  @!P0 NANOSLEEP.SYNCS 0x989680 ;  /* 0x009896800000895d */ /* 0x004fea0003900000 */
[----:B------:R-:W2:Y:S02]  /*186f0*/  @!P0 SYNCS.PHASECHK.TRANS64 P0, [R3+URZ+0x22860], R2 ;  /* 0x02286002030085a7 */ /* 0x000ea4000800007f */
[----:B--2---:R-:W-:Y:S05]  /*18700*/  @!P0 BRA `(.L_x_879) ;  /* 0xfffffffc00f08947 */ /* 0x004fea000383ffff */
[----:B------:R-:W-:Y:S05]  /*18710*/  BRA `(.L_x_990) ;  /* 0xffffffcc00787947 */ /* 0x000fea000383ffff */
.L_x_891:
[----:B------:R-:W-:Y:S01]  /*18720*/  BSSY B0, `(.L_x_991) ;  /* 0x0000008000007945 */ /* 0x000fe20003800000 */
[----:B------:R-:W-:Y:S02]  /*18730*/  IMAD.MOV.U32 R13, RZ, RZ, R16 ;  /* 0x000000ffff0d7224 */ /* 0x000fe400078e0010 */
[----:B------:R-:W-:Y:S02]  /*18740*/  IMAD.MOV.U32 R12, RZ, RZ, RZ ;  /* 0x000000ffff0c7224 */ /* 0x000fe400078e00ff */
[----:B------:R-:W-:Y:S02]  /*18750*/  IMAD.MOV.U32 R11, RZ, RZ, 0x1f ;  /* 0x0000001fff0b7424 */ /* 0x000fe400078e00ff */
[----:B------:R-:W-:-:S07]  /*18760*/  IMAD.MOV.U32 R15, RZ, RZ, -0x1 ;  /* 0xffffffffff0f7424 */ /* 0x000fce00078e00ff */
[----:B--2--5:R-:W-:Y:S05]  /*18770*/  WARPSYNC.COLLECTIVE R15, `(.L_x_992) ;  /* 0x000000000f087348 */ /* 0x024fea0003c00000 */
[----:B------:R0:W1:Y:S02]  /*18780*/  SHFL.IDX P6, R14, R13, R12, R11 ;  /* 0x0000000c0d0e7389 */ /* 0x00006400000c000b */
[----:B012--5:R-:W-:Y:S01]  /*18790*/  ENDCOLLECTIVE ;  /* 0x000000000000791b */ /* 0x027fe20003800000 */
.L_x_992:
[----:B------:R-:W-:Y:S05]  /*187a0*/  BSYNC B0 ;  /* 0x0000000000007941 */ /* 0x000fea0003800000 */
.L_x_991:
        /* <DEDUP_REMOVED lines=9> */
.L_x_993:
        /* <DEDUP_REMOVED lines=18> */
.L_x_994:
[----:B------:R-:W-:Y:S02]  /*18960*/  IMAD.MOV.U32 R12, RZ, RZ, 0x2 ;  /* 0x00000002ff0c7424 */ /* 0x000fe400078e00ff */
[----:B------:R-:W-:-:S05]  /*18970*/  IMAD.MOV.U32 R3, RZ, RZ, R14 ;  /* 0x000000ffff037224 */ /* 0x000fca00078e000e */
[----:B------:R-:W-:-:S05]  /*18980*/  SEL R5, R3, RZ, P1 ;  /* 0x000000ff03057207 */ /* 0x000fca0000800000 */
[----:B------:R-:W-:-:S04]  /*18990*/  IMAD.IADD R3, R2, 0x1, R5 ;  /* 0x0000000102037824 */ /* 0x000fc800078e0205 */
[----:B------:R-:W-:-:S07]  /*189a0*/  IMAD.MOV.U32 R13, RZ, RZ, R3 ;  /* 0x000000ffff0d7224 */ /* 0x000fce00078e0003 */
[----:B------:R-:W-:Y:S05]  /*189b0*/  WARPSYNC.COLLECTIVE R15, `(.L_x_995) ;  /* 0x000000000f087348 */ /* 0x000fea0003c00000 */
[----:B------:R0:W1:Y:S02]  /*189c0*/  SHFL.UP P6, R14, R13, R12, R11 ;  /* 0x0400000c0d0e7389 */ /* 0x00006400000c000b */
[----:B01----:R-:W-:Y:S01]  /*189d0*/  ENDCOLLECTIVE ;  /* 0x000000000000791b */ /* 0x003fe20003800000 */
.L_x_995:
        /* <DEDUP_REMOVED lines=8> */
.L_x_996:
        /* <DEDUP_REMOVED lines=8> */
.L_x_997:
        /* <DEDUP_REMOVED lines=8> */
.L_x_998:
[----:B------:R-:W-:Y:S02]  /*18b60*/  IMAD.MOV.U32 R12, RZ, RZ, 0x1f ;  /* 0x0000001fff0c7424 */ /* 0x000fe400078e00ff */
[----:B------:R-:W-:Y:S02]  /*18b70*/  IMAD.MOV.U32 R11, RZ, RZ, 0x1f ;  /* 0x0000001fff0b7424 */ /* 0x000fe400078e00ff */
[----:B------:R-:W-:-:S05]  /*18b80*/  IMAD.MOV.U32 R5, RZ, RZ, R14 ;  /* 0x000000ffff057224 */ /* 0x000fca00078e000e */
[----:B------:R-:W-:-:S05]  /*18b90*/  SEL R5, R5, RZ, P5 ;  /* 0x000000ff05057207 */ /* 0x000fca0002800000 */
[----:B------:R-:W-:-:S04]  /*18ba0*/  IMAD.IADD R3, R3, 0x1, R5 ;  /* 0x0000000103037824 */ /* 0x000fc800078e0205 */
[----:B------:R-:W-:-:S07]  /*18bb0*/  IMAD.MOV.U32 R13, RZ, RZ, R3 ;  /* 0x000000ffff0d7224 */ /* 0x000fce00078e0003 */
[----:B------:R-:W-:Y:S05]  /*18bc0*/  WARPSYNC.COLLECTIVE R15, `(.L_x_999) ;  /* 0x000000000f087348 */ /* 0x000fea0003c00000 */
[----:B------:R0:W1:Y:S02]  /*18bd0*/  SHFL.IDX P6, R14, R13, R12, R11 ;  /* 0x0000000c0d0e7389 */ /* 0x00006400000c000b */
[----:B01----:R-:W-:Y:S01]  /*18be0*/  ENDCOLLECTIVE ;  /* 0x000000000000791b */ /* 0x003fe20003800000 */
.L_x_999:
[----:B------:R-:W-:Y:S01]  /*18bf0*/  IMAD.MOV.U32 R6, RZ, RZ, R14 ;  /* 0x000000ffff067224 */ /* 0x000fe200078e000e */
[----:B------:R-:W-:Y:S06]  /*18c00*/  BRA `(.L_x_1000) ;  /* 0xffffffd000d07947 */ /* 0x000fec000383ffff */
.L_x_896:
[----:B------:R-:W-:Y:S01]  /*18c10*/  BSSY B0, `(.L_x_1001) ;  /* 0x0000008000007945 */ /* 0x000fe20003800000 */
[----:B-----5:R-:W-:Y:S02]  /*18c20*/  IMAD.MOV.U32 R13, RZ, RZ, R2 ;  /* 0x000000ffff0d7224 */ /* 0x020fe400078e0002 */
[----:B------:R-:W-:Y:S02]  /*18c30*/  IMAD.MOV.U32 R12, RZ, RZ, 0x1 ;  /* 0x00000001ff0c7424 */ /* 0x000fe400078e00ff */
[----:B------:R-:W-:Y:S02]  /*18c40*/  IMAD.MOV.U32 R11, RZ, RZ, RZ ;  /* 0x000000ffff0b7224 */ /* 0x000fe400078e00ff */
[----:B------:R-:W-:-:S07]  /*18c50*/  IMAD.MOV.U32 R15, RZ, RZ, -0x1 ;  /* 0xffffffffff0f7424 */ /* 0x000fce00078e00ff */
[----:B0-----:R-:W-:Y:S05]  /*18c60*/  WARPSYNC.COLLECTIVE R15, `(.L_x_1002) ;  /* 0x000000000f087348 */ /* 0x001fea0003c00000 */
[----:B------:R1:W2:Y:S02]  /*18c70*/  SHFL.UP P6, R14, R13, R12, R11 ;  /* 0x0400000c0d0e7389 */ /* 0x0002a400000c000b */
[----:B012---:R-:W-:Y:S01]  /*18c80*/  ENDCOLLECTIVE ;  /* 0x000000000000791b */ /* 0x007fe20003800000 */
.L_x_1002:
[----:B------:R-:W-:Y:S05]  /*18c90*/  BSYNC B0 ;  /* 0x0000000000007941 */ /* 0x000fea0003800000 */
.L_x_1001:
        /* <DEDUP_REMOVED lines=9> */
.L_x_1003:
        /* <DEDUP_REMOVED lines=8> */
.L_x_1004:
        /* <DEDUP_REMOVED lines=8> */
.L_x_1005:
        /* <DEDUP_REMOVED lines=8> */
.L_x_1006:
        /* <DEDUP_REMOVED lines=9> */
.L_x_1007:
[----:B------:R-:W-:Y:S01]  /*18f40*/  IMAD.MOV.U32 R6, RZ, RZ, R14 ;  /* 0x000000ffff067224 */ /* 0x000fe200078e000e */
[----:B------:R-:W-:Y:S06]  /*18f50*/  BRA `(.L_x_1008) ;  /* 0xffffffd000987947 */ /* 0x000fec000383ffff */
.L_x_898:
[----:B------:R-:W-:Y:S01]  /*18f60*/  BSSY B0, `(.L_x_1009) ;  /* 0x0000006000007945 */ /* 0x000fe20003800000 */
[----:B------:R-:W-:Y:S01]  /*18f70*/  PLOP3.LUT P6, PT, P6, PT, PT, 0x8, 0x0 ;  /* 0x000000000000781c */ /* 0x000fe200037ce170 */
[----:B------:R-:W-:-:S12]  /*18f80*/  IMAD.MOV.U32 R15, RZ, RZ, -0x1 ;  /* 0xffffffffff0f7424 */ /* 0x000fd800078e00ff */
[----:B0----5:R-:W-:Y:S05]  /*18f90*/  WARPSYNC.COLLECTIVE R15, `(.L_x_1010) ;  /* 0x000000000f087348 */ /* 0x021fea0003c00000 */
[----:B------:R-:W-:Y:S01]  /*18fa0*/  VOTE.ANY R14, PT, P6 ;  /* 0x00000000000e7806 */ /* 0x000fe200030e0100 */
[----:B0----5:R-:W-:Y:S06]  /*18fb0*/  ENDCOLLECTIVE ;  /* 0x000000000000791b */ /* 0x021fec0003800000 */
.L_x_1010:
[----:B------:R-:W-:Y:S05]  /*18fc0*/  BSYNC B0 ;  /* 0x0000000000007941 */ /* 0x000fea0003800000 */
.L_x_1009:
        /* <DEDUP_REMOVED lines=9> */
.L_x_1011:
[----:B------:R-:W-:Y:S01]  /*19060*/  IMAD.MOV.U32 R17, RZ, RZ, R14 ;  /* 0x000000ffff117224 */ /* 0x000fe200078e000e */
[----:B------:R-:W-:Y:S06]  /*19070*/  BRA `(.L_x_1012) ;  /* 0xffffffd000887947 */ /* 0x000fec000383ffff */
.L_x_900:
[----:B------:R-:W-:Y:S01]  /*19080*/  BSSY B0, `(.L_x_1013) ;  /* 0x0000007000007945 */ /* 0x000fe20003800000 */
[----:B------:R-:W-:Y:S02]  /*19090*/  IMAD.MOV.U32 R13, RZ, RZ, R3 ;  /* 0x000000ffff0d7224 */ /* 0x000fe400078e0003 */
[----:B------:R-:W-:Y:S02]  /*190a0*/  IMAD.MOV.U32 R11, RZ, RZ, 0x1f ;  /* 0x0000001fff0b7424 */ /* 0x000fe400078e00ff */
[----:B------:R-:W-:-:S07]  /*190b0*/  IMAD.MOV.U32 R15, RZ, RZ, -0x1 ;  /* 0xffffffffff0f7424 */ /* 0x000fce00078e00ff */
[----:B0-2--5:R-:W-:Y:S05]  /*190c0*/  WARPSYNC.COLLECTIVE R15, `(.L_x_1014) ;  /* 0x000000000f087348 */ /* 0x025fea0003c00000 */
[----:B------:R1:W3:Y:S02]  /*190d0*/  SHFL.IDX P6, R14, R13, R12, R11 ;  /* 0x0000000c0d0e7389 */ /* 0x0002e400000c000b */
[----:B0123-5:R-:W-:Y:S01]  /*190e0*/  ENDCOLLECTIVE ;  /* 0x000000000000791b */ /* 0x02ffe20003800000 */
.L_x_1014:
[----:B------:R-:W-:Y:S05]  /*190f0*/  BSYNC B0 ;  /* 0x0000000000007941 */ /* 0x000fea0003800000 */
.L_x_1013:
[----:B------:R-:W-:Y:S01]  /*19100*/  IMAD.MOV.U32 R2, RZ, RZ, R14 ;  /* 0x000000ffff027224 */ /* 0x000fe200078e000e */
[----:B------:R-:W-:Y:S06]  /*19110*/  BRA `(.L_x_899) ;  /* 0xffffffd0007c7947 */ /* 0x000fec000383ffff */
.L_x_904:
[----:B0-----:R0:W2:Y:S02]  /*19120*/  SYNCS.PHASECHK.TRANS64.TRYWAIT P0, [R0+URZ+0x22820], R3 ;  /* 0x02282003000075a7 */ /* 0x0010a4000800017f */
[----:B--2---:R-:W-:Y:S05]  /*19130*/  @!P0 NANOSLEEP.SYNCS 0x989680 ;  /* 0x009896800000895d */ /* 0x004fea0003900000 */
[----:B------:R-:W2:Y:S02]  /*19140*/  @!P0 SYNCS.PHASECHK.TRANS64 P0, [R0+URZ+0x22820], R3 ;  /* 0x02282003000085a7 */ /* 0x000ea4000800007f */
[----:B--2---:R-:W-:Y:S05]  /*19150*/  @!P0 BRA `(.L_x_904) ;  /* 0xfffffffc00f08947 */ /* 0x004fea000383ffff */
[----:B------:R-:W-:Y:S05]  /*19160*/  BRA `(.L_x_1015) ;  /* 0xffffffd400707947 */ /* 0x000fea000383ffff */
.L_x_905:
        /* <DEDUP_REMOVED lines=8> */
[----:B01---5:R-:W-:Y:S05]  /*191f0*/  WARPSYNC.COLLECTIVE R15, `(.L_x_1017) ;  /* 0x000000000f087348 */ /* 0x023fea0003c00000 */
[----:B------:R2:W3:Y:S02]  /*19200*/  SHFL.IDX P6, R14, R13, R12, R11 ;  /* 0x0000000c0d0e7389 */ /* 0x0004e400000c000b */
[----:B0123-5:R-:W-:Y:S01]  /*19210*/  ENDCOLLECTIVE ;  /* 0x000000000000791b */ /* 0x02ffe20003800000 */
.L_x_1017:
[----:B------:R-:W-:Y:S05]  /*19220*/  BSYNC B0 ;  /* 0x0000000000007941 */ /* 0x000fea0003800000 */
.L_x_1016:
[----:B------:R-:W-:Y:S05]  /*19230*/  BRA `(.L_x_1018) ;  /* 0xffffffd400587947 */ /* 0x000fea000383ffff */
.L_x_906:
[----:B------:R-:W-:Y:S01]  /*19240*/  BSSY B0, `(.L_x_1019) ;  /* 0x0000006000007945 */ /* 0x000fe20003800000 */
[----:B------:R-:W-:-:S07]  /*19250*/  IMAD.MOV.U32 R15, RZ, RZ, -0x1 ;  /* 0xffffffffff0f7424 */ /* 0x000fce00078e00ff */
[----:B012--5:R-:W-:Y:S05]  /*19260*/  WARPSYNC.COLLECTIVE R15, `(.L_x_1020) ;  /* 0x000000000f0c7348 */ /* 0x027fea0003c00000 */
[----:B------:R-:W-:Y:S02]  /*19270*/  ELECT P6, UR62, PT ;  /* 0x00000000003e782f */ /* 0x000fe400038c0000 */
[----:B------:R-:W-:Y:S01]  /*19280*/  MOV R14, UR62 ;  /* 0x0000003e000e7c02 */ /* 0x000fe20008000f00 */
[----:B012--5:R-:W-:Y:S10]  /*19290*/  ENDCOLLECTIVE ;  /* 0x000000000000791b */ /* 0x027ff40003800000 */
.L_x_1020:
[----:B------:R-:W-:Y:S05]  /*192a0*/  BSYNC B0 ;  /* 0x0000000000007941 */ /* 0x000fea0003800000 */
.L_x_1019:
[----:B------:R-:W-:Y:S05]  /*192b0*/  BRA `(.L_x_1021) ;  /* 0xffffffd4004c7947 */ /* 0x000fea000383ffff */
.L_x_908:
[----:B0-----:R0:W1:Y:S02]  /*192c0*/  SYNCS.PHASECHK.TRANS64.TRYWAIT P0, [R6+URZ], R5 ;  /* 0x00000005060075a7 */ /* 0x001064000800017f */
[----:B-1----:R-:W-:Y:S05]  /*192d0*/  @!P0 NANOSLEEP.SYNCS 0x989680 ;  /* 0x009896800000895d */ /* 0x002fea0003900000 */
[----:B------:R-:W1:Y:S02]  /*192e0*/  @!P0 SYNCS.PHASECHK.TRANS64 P0, [R6+URZ], R5 ;  /* 0x00000005060085a7 */ /* 0x000e64000800007f */
[----:B-1----:R-:W-:Y:S05]  /*192f0*/  @!P0 BRA `(.L_x_908) ;  /* 0xfffffffc00f08947 */ /* 0x002fea000383ffff */
[----:B------:R-:W-:Y:S05]  /*19300*/  BRA `(.L_x_1022) ;  /* 0xffffffd400887947 */ /* 0x000fea000383ffff */
.L_x_909:
[----:B-1----:R1:W2:Y:S02]  /*19310*/  SYNCS.PHASECHK.TRANS64.TRYWAIT P0, [R7+URZ], R2 ;  /* 0x00000002070075a7 */ /* 0x0022a4000800017f */
[----:B--2---:R-:W-:Y:S05]  /*19320*/  @!P0 NANOSLEEP.SYNCS 0x989680 ;  /* 0x009896800000895d */ /* 0x004fea0003900000 */
[----:B------:R-:W2:Y:S02]  /*19330*/  @!P0 SYNCS.PHASECHK.TRANS64 P0, [R7+URZ], R2 ;  /* 0x00000002070085a7 */ /* 0x000ea4000800007f */
[----:B--2---:R-:W-:Y:S05]  /*19340*/  @!P0 BRA `(.L_x_909) ;  /* 0xfffffffc00f08947 */ /* 0x004fea000383ffff */
[----:B------:R-:W-:Y:S05]  /*19350*/  BRA `(.L_x_1023) ;  /* 0xffffffd4007c7947 */ /* 0x000fea000383ffff */
.L_x_911:
[----:B--2---:R2:W3:Y:S02]  /*19360*/  SYNCS.PHASECHK.TRANS64.TRYWAIT P0, [R4+URZ], R5 ;  /* 0x00000005040075a7 */ /* 0x0044e4000800017f */
[----:B---3--:R-:W-:Y:S05]  /*19370*/  @!P0 NANOSLEEP.SYNCS 0x989680 ;  /* 0x009896800000895d */ /* 0x008fea0003900000 */
[----:B------:R-:W3:Y:S02]  /*19380*/  @!P0 SYNCS.PHASECHK.TRANS64 P0, [R4+URZ], R5 ;  /* 0x00000005040085a7 */ /* 0x000ee4000800007f */
[----:B---3--:R-:W-:Y:S05]  /*19390*/  @!P0 BRA `(.L_x_911) ;  /* 0xfffffffc00f08947 */ /* 0x008fea000383ffff */
[----:B------:R-:W-:Y:S05]  /*193a0*/  BRA `(.L_x_1024) ;  /* 0xffffffd400847947 */ /* 0x000fea000383ffff */
.L_x_1025:
        /* <DEDUP_REMOVED lines=13> */
.L_x_6037:


//--------------------- .text._ZN7cutlass13device_kernelIN5flash11enable_sm90INS1_16FlashAttnFwdSm90INS1_25CollectiveMainloopFwdSm90ILi2EN4cute5tupleIJNS5_1CILi1EEES8_S8_EEENS6_IJNS7_ILi128EEENS7_ILi96EEENS7_ILi64EEEEEELi256ENS_10bfloat16_tEfNS_4arch4Sm90ELb0ELb0ELb0ELb1ELb0ELb0ELb1ELb1ELb0ELb1ELb0ELb0EEENS1_21CollectiveEpilogueFwdINS6_IJSA_NS7_ILi256EEESB_EEES9_SE_SG_Li256ELb1ELb1ELb0ELb0EEENS1_36VarlenDynamicPersistentTileSchedulerILi128ELi96ELi256ELi128ELb0ELb1ELb1ELb0ELb1ELb1EEEEEEEEEvNT_6ParamsE --------------------------
	.section	.text._ZN7cutlass13device_kernelIN5flash11enable_sm90INS1_16FlashAttnFwdSm90INS1_25CollectiveMainloopFwdSm90ILi2EN4cute5tupleIJNS5_1CILi1EEES8_S8_EEENS6_IJNS7_ILi128EEENS7_ILi96EEENS7_ILi64EEEEEELi256ENS_10bfloat16_tEfNS_4arch4Sm90ELb0ELb0ELb0ELb1ELb0ELb0ELb1ELb1ELb0ELb1ELb0ELb0EEENS1_21CollectiveEpilogueFwdINS6_IJSA_NS7_ILi256EEESB_EEES9_SE_SG_Li256ELb1ELb1ELb0ELb0EEENS1_36VarlenDynamicPersistentTileSchedulerILi128ELi96ELi256ELi128ELb0ELb1ELb1ELb0ELb1ELb1EEEEEEEEEvNT_6ParamsE,"ax",@progbits
	.align	128
.text._ZN7cutlass13device_kernelIN5flash11enable_sm90INS1_16FlashAttnFwdSm90INS1_25CollectiveMainloopFwdSm90ILi2EN4cute5tupleIJNS5_1CILi1EEES8_S8_EEENS6_IJNS7_ILi128EEENS7_ILi96EEENS7_ILi64EEEEEELi256ENS_10bfloat16_tEfNS_4arch4Sm90ELb0ELb0ELb0ELb1ELb0ELb0ELb1ELb1ELb0ELb1ELb0ELb0EEENS1_21CollectiveEpilogueFwdINS6_IJSA_NS7_ILi256EEESB_EEES9_SE_SG_Li256ELb1ELb1ELb0ELb0EEENS1_36VarlenDynamicPersistentTileSchedulerILi128ELi96ELi256ELi128ELb0ELb1ELb1ELb0ELb1ELb1EEEEEEEEEvNT_6ParamsE:
        .type           _ZN7cutlass13device_kernelIN5flash11enable_sm90INS1_16FlashAttnFwdSm90INS1_25CollectiveMainloopFwdSm90ILi2EN4cute5tupleIJNS5_1CILi1EEES8_S8_EEENS6_IJNS7_ILi128EEENS7_ILi96EEENS7_ILi64EEEEEELi256ENS_10bfloat16_tEfNS_4arch4Sm90ELb0ELb0ELb0ELb1ELb0ELb0ELb1ELb1ELb0ELb1ELb0ELb0EEENS1_21CollectiveEpilogueFwdINS6_IJSA_NS7_ILi256EEESB_EEES9_SE_SG_Li256ELb1ELb1ELb0ELb0EEENS1_36VarlenDynamicPersistentTileSchedulerILi128ELi96ELi256ELi128ELb0ELb1ELb1ELb0ELb1ELb1EEEEEEEEEvNT_6ParamsE,@function
        .size           _ZN7cutlass13device_kernelIN5flash11enable_sm90INS1_16FlashAttnFwdSm90INS1_25CollectiveMainloopFwdSm90ILi2EN4cute5tupleIJNS5_1CILi1EEES8_S8_EEENS6_IJNS7_ILi128EEENS7_ILi96EEENS7_ILi64EEEEEELi256ENS_10bfloat16_tEfNS_4arch4Sm90ELb0ELb0ELb0ELb1ELb0ELb0ELb1ELb1ELb0ELb1ELb0ELb0EEENS1_21CollectiveEpilogueFwdINS6_IJSA_NS7_ILi256EEESB_EEES9_SE_SG_Li256ELb1ELb1ELb0ELb0EEENS1_36VarlenDynamicPersistentTileSchedulerILi128ELi96ELi256ELi128ELb0ELb1ELb1ELb0ELb1ELb1EEEEEEEEEvNT_6ParamsE,(.L_x_6038 - _ZN7cutlass13device_kernelIN5flash11enable_sm90INS1_16FlashAttnFwdSm90INS1_25CollectiveMainloopFwdSm90ILi2EN4cute5tupleIJNS5_1CILi1EEES8_S8_EEENS6_IJNS7_ILi128EEENS7_ILi96EEENS7_ILi64EEEEEELi256ENS_10bfloat16_tEfNS_4arch4Sm90ELb0ELb0ELb0ELb1ELb0ELb0ELb1ELb1ELb0ELb1ELb0ELb0EEENS1_21CollectiveEpilogueFwdINS6_IJSA_NS7_ILi256EEESB_EEES9_SE_SG_Li256ELb1ELb1ELb0ELb0EEENS1_36VarlenDynamicPersistentTileSchedulerILi128ELi96ELi256ELi128ELb0ELb1ELb1ELb0ELb1ELb1EEEEEEEEEvNT_6ParamsE)
        .other          _ZN7cutlass13device_kernelIN5flash11enable_sm90INS1_16FlashAttnFwdSm90INS1_25CollectiveMainloopFwdSm90ILi2EN4cute5tupleIJNS5_1CILi1EEES8_S8_EEENS6_IJNS7_ILi128EEENS7_ILi96EEENS7_ILi64EEEEEELi256ENS_10bfloat16_tEfNS_4arch4Sm90ELb0ELb0ELb0ELb1ELb0ELb0ELb1ELb1ELb0ELb1ELb0ELb0EEENS1_21CollectiveEpilogueFwdINS6_IJSA_NS7_ILi256EEESB_EEES9_SE_SG_Li256ELb1ELb1ELb0ELb0EEENS1_36VarlenDynamicPersistentTileSchedulerILi128ELi96ELi256ELi128ELb0ELb1ELb1ELb0ELb1ELb1EEEEEEEEEvNT_6ParamsE,@"STO_CUDA_ENTRY STV_DEFAULT"
_ZN7cutlass13device_kernelIN5flash11enable_sm90INS1_16FlashAttnFwdSm90INS1_25CollectiveMainloopFwdSm90ILi2EN4cute5tupleIJNS5_1CILi1EEES8_S8_EEENS6_IJNS7_ILi128EEENS7_ILi96EEENS7_ILi64EEEEEELi256ENS_10bfloat16_tEfNS_4arch4Sm90ELb0ELb0ELb0ELb1ELb0ELb0ELb1ELb1ELb0ELb1ELb0ELb0EEENS1_21CollectiveEpilogueFwdINS6_IJSA_NS7_ILi256EEESB_EEES9_SE_SG_Li256ELb1ELb1ELb0ELb0EEENS1_36VarlenDynamicPersistentTileSchedulerILi128ELi96ELi256ELi128ELb0ELb1ELb1ELb0ELb1ELb1EEEEEEEEEvNT_6ParamsE:
        /* <DEDUP_REMOVED lines=18> */
.L_x_1027:
[----:B------:R-:W-:Y:S05]  /*0120*/  BSYNC B0 ;  /* 0x0000000000007941 */ /* 0x000fea0003800000 */
.L_x_1026:
        /* <DEDUP_REMOVED lines=43> */
.L_x_1028:
        /* <DEDUP_REMOVED lines=22> */
.L_x_1029:
        /* <DEDUP_REMOVED lines=18> */
.L_x_1030:
        /* <DEDUP_REMOVED lines=22> */
.L_x_1031:
        /* <DEDUP_REMOVED lines=22> */
.L_x_1032:
[----:B0-----:R-:W-:Y:S01]  /*0920*/  UMOV UR4, 0x1 ;  /* 0x0000000100047882 */ /* 0x001fe20000000000 */
[----:B------:R-:W-:Y:S01]  /*0930*/  PLOP3.LUT P0, PT, PT, PT, UP0, 0x80, 0x0 ;  /* 0x000000000000781c */ /* 0x000fe20003f0f008 */
[----:B------:R-:W-:Y:S01]  /*0940*/  USEL UR4, UR4, 0x2, !UP0 ;  /* 0x0000000204047887 */ /* 0x000fe2000c000000 */
[----:B------:R-:W-:Y:S01]  /*0950*/  NOP ;  /* 0x0000000000007918 */ /* 0x000fe20000000000 */
[----:B------:R-:W-:-:S04]  /*0960*/  ULDC.64 UR38, c[0x0][0x208] ;  /* 0x0000820000267ab9 */ /* 0x000fc80000000a00 */
[----:B------:R-:W-:-:S05]  /*0970*/  IMAD.U32 R2, RZ, RZ, UR4 ;  /* 0x00000004ff027e24 */ /* 0x000fca000f8e00ff */
[----:B------:R0:W-:Y:S01]  /*0980*/  STL [R1+0x74], R2 ;  /* 0x0000740201007387 */ /* 0x0001e20000100800 */
[----:B-123--:R-:W-:Y:S06]  /*0990*/  BAR.SYNC.DEFER_BLOCKING 0x0 ;  /* 0x0000000000007b1d */ /* 0x00efec0000010000 */
[----:B------:R-:W-:Y:S05]  /*09a0*/  @!P0 BRA `(.L_x_1033) ;  /* 0x0000008c00c08947 */ /* 0x000fea0003800000 */
.L_x_1034:
[----:B------:R-:W-:-:S08]  /*09b0*/  NOP ;  /* 0x0000000000007918 */ /* 0x000fd00000000000 */
[----:B------:R-:W1:Y:S02]  /*09c0*/  USETMAXREG.TRY_ALLOC.CTAPOOL UP0, 0xf0 ;  /* 0x000000f0000079c8 */ /* 0x000e640008000600 */
[----:B-1----:R-:W-:-:S13]  /*09d0*/  PLOP3.LUT P0, PT, PT, PT, UP0, 0x80, 0x0 ;  /* 0x000000000000781c */ /* 0x002fda0003f0f008 */
[----:B------:R-:W-:Y:S05]  /*09e0*/  @!P0 BRA `(.L_x_1034) ;  /* 0xfffffffc00f08947 */ /* 0x000fea000383ffff */
[----:B------:R-:W1:Y:S01]  /*09f0*/  S2R R0, SR_TID.X ;  /* 0x0000000000007919 */ /* 0x000e620000002100 */
[----:B------:R-:W2:Y:S01]  /*0a00*/  S2UR UR5, SR_CgaCtaId ;  /* 0x00000000000579c3 */ /* 0x000ea20000008800 */
[----:B------:R-:W-:-:S07]  /*0a10*/  UMOV UR4, 0x400 ;  /* 0x0000040000047882 */ /* 0x000fce0000000000 */
[----:B------:R-:W-:Y:S06]  /*0a20*/  BAR.ARV 0x8, 0x180 ;  /* 0x0206000000007b1d */ /* 0x000fec0000002000 */
[----:B--2---:R-:W-:Y:S01]  /*0a30*/  ULEA UR4, UR5, UR4, 0x18 ;  /* 0x0000000405047291 */ /* 0x004fe2000f8ec03f */
[----:B-1----:R-:W-:-:S04]  /*0a40*/  SHF.R.U32.HI R0, RZ, 0x7, R0 ;  /* 0x00000007ff007819 */ /* 0x002fc80000011600 */
[----:B------:R-:W-:-:S13]  /*0a50*/  ISETP.NE.AND P0, PT, R0, 0x1, PT ;  /* 0x000000010000780c */ /* 0x000fda0003f05270 */
[----:B------:R-:W-:Y:S08]  /*0a60*/  @!P0 BAR.ARV 0x9, 0x100 ;  /* 0x0244000000008b1d */ /* 0x000ff00000002000 */
[----:B------:R-:W-:Y:S06]  /*0a70*/  BAR.SYNC.DEFER_BLOCKING 0x5, 0x180 ;  /* 0x0146000000007b1d */ /* 0x000fec0000010000 */
[----:B------:R-:W1:Y:S01]  /*0a80*/  LDS.128 R12, [UR4+0x324d0] ;  /* 0x0324d004ff0c7984 */ /* 0x000e620008000c00 */
[----:B------:R-:W-:Y:S01]  /*0a90*/  ULDC UR4, c[0x0][0xd3c] ;  /* 0x00034f0000047ab9 */ /* 0x000fe20000000800 */
[----:B------:R-:W-:Y:S06]  /*0aa0*/  BAR.ARV 0x4, 0x180 ;  /* 0x0106000000007b1d */ /* 0x000fec0000002000 */
[----:B-1----:R-:W-:-:S13]  /*0ab0*/  ISETP.GE.AND P0, PT, R15, UR4, PT ;  /* 0x000000040f007c0c */ /* 0x002fda000bf06270 */
[----:B------:R-:W-:Y:S05]  /*0ac0*/  @P0 EXIT ;  /* 0x000000000000094d */ /* 0x000fea0003800000 */
[----:B0-----:R-:W2:Y:S01]  /*0ad0*/  LDL R2, [R1+0x74] ;  /* 0x0000740001027983 */ /* 0x001ea20000100800 */
[----:B------:R-:W-:Y:S01]  /*0ae0*/  R2UR UR5, R13 ;  /* 0x000000000d0572ca */ /* 0x000fe200000e0000 */
[----:B------:R-:W-:Y:S01]  /*0af0*/  UMOV UR37, URZ ;  /* 0x0000003f00257c82 */ /* 0x000fe20008000000 */
[----:B------:R-:W-:Y:S01]  /*0b00*/  R2UR UR6, R14 ;  /* 0x000000000e0672ca */ /* 0x000fe200000e0000 */
[----:B------:R-:W0:Y:S01]  /*0b10*/  S2R R0, SR_TID.X ;  /* 0x0000000000007919 */ /* 0x000e220000002100 */
[----:B------:R-:W-:Y:S01]  /*0b20*/  UMOV UR36, URZ ;  /* 0x0000003f00247c82 */ /* 0x000fe20008000000 */
[----:B0-----:R-:W-:-:S05]  /*0b30*/  VIADD R231, R0, 0xffffff80 ;  /* 0xffffff8000e77836 */ /* 0x001fca0000000000 */
[----:B------:R-:W-:-:S04]  /*0b40*/  SHF.R.S32.HI R0, RZ, 0x1f, R231 ;  /* 0x0000001fff007819 */ /* 0x000fc800000114e7 */
[CC--:B------:R-:W-:Y:S02]  /*0b50*/  LEA.HI R3, R0.reuse, R231.reuse, RZ, 0x4 ;  /* 0x000000e700037211 */ /* 0x0c0fe400078f20ff */
[CC--:B------:R-:W-:Y:S02]  /*0b60*/  LEA.HI R4, R0.reuse, R231.reuse, RZ, 0x5 ;  /* 0x000000e700047211 */ /* 0x0c0fe400078f28ff */
[----:B------:R-:W-:Y:S02]  /*0b70*/  SHF.R.S32.HI R6, RZ, 0x4, R3 ;  /* 0x00000004ff067819 */ /* 0x000fe40000011403 */
[----:B------:R-:W-:Y:S01]  /*0b80*/  LEA.HI R11, R0, R231, RZ, 0x2 ;  /* 0x000000e7000b7211 */ /* 0x000fe200078f10ff */
[----:B------:R-:W-:Y:S01]  /*0b90*/  IMAD.SHL.U32 R5, R4, 0x20, RZ ;  /* 0x0000002004057824 */ /* 0x000fe200078e00ff */
[C---:B------:R-:W-:Y:S02]  /*0ba0*/  LOP3.LUT R4, R3.reuse, 0x3fffff0, RZ, 0xc0, !PT ;  /* 0x03fffff003047812 */ /* 0x040fe400078ec0ff */
[----:B------:R-:W-:-:S02]  /*0bb0*/  LEA.HI R3, R3, R6, RZ, 0x1 ;  /* 0x0000000603037211 */ /* 0x000fc400078f08ff */
[----:B------:R-:W-:Y:S01]  /*0bc0*/  LOP3.LUT R5, R5, 0xfffffc00, RZ, 0xc0, !PT ;  /* 0xfffffc0005057812 */ /* 0x000fe200078ec0ff */
[----:B------:R-:W-:Y:S01]  /*0bd0*/  IMAD.IADD R4, R231, 0x1, -R4 ;  /* 0x00000001e7047824 */ /* 0x000fe200078e0a04 */
[----:B------:R-:W-:-:S03]  /*0be0*/  LOP3.LUT R3, R3, 0x1ffffffe, RZ, 0xc0, !PT ;  /* 0x1ffffffe03037812 */ /* 0x000fc600078ec0ff */
[----:B------:R-:W-:Y:S02]  /*0bf0*/  IMAD R4, R4, 0x40, R5 ;  /* 0x0000004004047824 */ /* 0x000fe400078e0205 */
[----:B------:R-:W-:Y:S01]  /*0c00*/  IMAD.IADD R3, R6, 0x1, -R3 ;  /* 0x0000000106037824 */ /* 0x000fe200078e0a03 */
[----:B------:R-:W-:-:S03]  /*0c10*/  LOP3.LUT R6, R11, 0xfffffffc, RZ, 0xc0, !PT ;  /* 0xfffffffc0b067812 */ /* 0x000fc600078ec0ff */
[----:B------:R-:W-:Y:S02]  /*0c20*/  IMAD R225, R3, 0x8, R4 ;  /* 0x0000000803e17824 */ /* 0x000fe400078e0204 */
[----:B------:R-:W-:Y:S01]  /*0c30*/  IMAD.IADD R5, R231, 0x1, -R6 ;  /* 0x00000001e7057824 */ /* 0x000fe200078e0a06 */
[----:B--2---:R-:W-:Y:S02]  /*0c40*/  R2UR UR4, R2 ;  /* 0x00000000020472ca */ /* 0x004fe400000e0000 */
[CC--:B------:R-:W-:Y:S02]  /*0c50*/  LEA.HI R2, R0.reuse, R231.reuse, RZ, 0x7 ;  /* 0x000000e700027211 */ /* 0x0c0fe400078f38ff */
[----:B------:R-:W-:Y:S02]  /*0c60*/  LEA.HI R0, R0, R231, RZ, 0x3 ;  /* 0x000000e700007211 */ /* 0x000fe400078f18ff */
[----:B------:R-:W-:Y:S02]  /*0c70*/  LOP3.LUT R220, R2, 0xffffff80, RZ, 0xc0, !PT ;  /* 0xffffff8002dc7812 */ /* 0x000fe400078ec0ff */
[----:B------:R-:W-:-:S02]  /*0c80*/  SHF.R.S32.HI R221, RZ, 0x7, R2 ;  /* 0x00000007ffdd7819 */ /* 0x000fc40000011402 */
[----:B------:R-:W-:Y:S01]  /*0c90*/  SHF.R.S32.HI R204, RZ, 0x3, R0 ;  /* 0x00000003ffcc7819 */ /* 0x000fe20000011400 */
[----:B------:R-:W-:Y:S01]  /*0ca0*/  IMAD.IADD R220, R231, 0x1, -R220 ;  /* 0x00000001e7dc7824 */ /* 0x000fe200078e0adc */
[----:B------:R-:W-:Y:S01]  /*0cb0*/  LEA.HI R2, R2, R221, RZ, 0x1 ;  /* 0x000000dd02027211 */ /* 0x000fe200078f08ff */
[----:B------:R-:W-:-:S03]  /*0cc0*/  ULOP3.LUT UR4, UR4, 0x1, URZ, 0xfc, !UPT ;  /* 0x0000000104047892 */ /* 0x000fc6000f8efc3f */
[----:B------:R-:W-:Y:S02]  /*0cd0*/  SHF.R.S32.HI R7, RZ, 0x1f, R220 ;  /* 0x0000001fff077819 */ /* 0x000fe400000114dc */
[----:B------:R-:W-:Y:S01]  /*0ce0*/  LOP3.LUT R6, R2, 0x3fffffe, RZ, 0xc0, !PT ;  /* 0x03fffffe02067812 */ /* 0x000fe200078ec0ff */
[----:B------:R-:W-:Y:S01]  /*0cf0*/  IMAD.U32 R226, RZ, RZ, UR4 ;  /* 0x00000004ffe27e24 */ /* 0x000fe2000f8e00ff */
[CC--:B------:R-:W-:Y:S01]  /*0d00*/  LEA.HI R8, R7.reuse, R220.reuse, RZ, 0x2 ;  /* 0x000000dc07087211 */ /* 0x0c0fe200078f10ff */
[----:B------:R-:W-:Y:S01]  /*0d10*/  UMOV UR4, URZ ;  /* 0x0000003f00047c82 */ /* 0x000fe20008000000 */
[----:B------:R-:W-:Y:S01]  /*0d20*/  LEA.HI R7, R7, R220, RZ, 0x5 ;  /* 0x000000dc07077211 */ /* 0x000fe200078f28ff */
[----:B------:R-:W-:Y:S01]  /*0d30*/  IMAD.IADD R6, R221, 0x1, -R6 ;  /* 0x00000001dd067824 */ /* 0x000fe200078e0a06 */
[--C-:B------:R-:W-:Y:S01]  /*0d40*/  SHF.R.S32.HI R9, RZ, 0x2, R8.reuse ;  /* 0x00000002ff097819 */ /* 0x100fe20000011408 */
[----:B------:R-:W-:Y:S01]  /*0d50*/  IMAD.U32 R219, RZ, RZ, UR4 ;  /* 0x00000004ffdb7e24 */ /* 0x000fe2000f8e00ff */
[----:B------:R-:W-:-:S02]  /*0d60*/  SHF.R.S32.HI R10, RZ, 0x1f, R8 ;  /* 0x0000001fff0a7819 */ /* 0x000fc40000011408 */
[----:B------:R-:W-:Y:S02]  /*0d70*/  LOP3.LUT R2, R0, 0xfffffff8, RZ, 0xc0, !PT ;  /* 0xfffffff800027812 */ /* 0x000fe400078ec0ff */
[----:B------:R-:W-:Y:S02]  /*0d80*/  LEA.HI R10, R10, R9, RZ, 0x3 ;  /* 0x000000090a0a7211 */ /* 0x000fe400078f18ff */
[----:B------:R-:W-:Y:S01]  /*0d90*/  SHF.R.S32.HI R7, RZ, 0x5, R7 ;  /* 0x00000005ff077819 */ /* 0x000fe20000011407 */
[----:B------:R-:W-:Y:S01]  /*0da0*/  IMAD.IADD R201, R231, 0x1, -R2 ;  /* 0x00000001e7c97824 */ /* 0x000fe200078e0a02 */
[----:B------:R-:W-:Y:S02]  /*0db0*/  LOP3.LUT R10, R10, 0xfffffff8, RZ, 0xc0, !PT ;  /* 0xfffffff80a0a7812 */ /* 0x000fe400078ec0ff */
[----:B------:R-:W-:Y:S01]  /*0dc0*/  LOP3.LUT R223, R8, 0x7ffffffc, RZ, 0xc0, !PT ;  /* 0x7ffffffc08df7812 */ /* 0x000fe200078ec0ff */
[----:B------:R-:W-:Y:S02]  /*0dd0*/  IMAD.SHL.U32 R2, R201, 0x8, RZ ;  /* 0x00000008c9027824 */ /* 0x000fe400078e00ff */
[----:B------:R-:W-:Y:S01]  /*0de0*/  IMAD.IADD R10, R9, 0x1, -R10 ;  /* 0x00000001090a7824 */ /* 0x000fe200078e0a0a */
[----:B------:R-:W-:Y:S01]  /*0df0*/  LEA.HI R9, R5, R5, RZ, 0x1 ;  /* 0x0000000505097211 */ /* 0x000fe200078f08ff */
[C---:B------:R-:W-:Y:S01]  /*0e00*/  VIADD R23, R2.reuse, 0x40 ;  /* 0x0000004002177836 */ /* 0x040fe20000000000 */
[----:B------:R-:W-:Y:S01]  /*0e10*/  SHF.R.S32.HI R230, RZ, 0x1f, R2 ;  /* 0x0000001fffe67819 */ /* 0x000fe20000011402 */
[----:B------:R-:W-:Y:S01]  /*0e20*/  IMAD R7, R7, 0x10, R10 ;  /* 0x0000001007077824 */ /* 0x000fe200078e020a */
[----:B------:R-:W-:Y:S01]  /*0e30*/  LOP3.LUT R10, R9, 0x1ffffffe, RZ, 0xc0, !PT ;  /* 0x1ffffffe090a7812 */ /* 0x000fe200078ec0ff */
[C---:B------:R-:W-:Y:S01]  /*0e40*/  VIADD R22, R2.reuse, 0x80 ;  /* 0x0000008002167836 */ /* 0x040fe20000000000 */
[----:B------:R-:W-:Y:S01]  /*0e50*/  SHF.R.S32.HI R229, RZ, 0x1f, R23 ;  /* 0x0000001fffe57819 */ /* 0x000fe20000011417 */
[----:B------:R-:W-:-:S02]  /*0e60*/  VIADD R200, R2, 0xc0 ;  /* 0x000000c002c87836 */ /* 0x000fc40000000000 */
[----:B------:R-:W-:Y:S01]  /*0e70*/  IMAD.IADD R5, R5, 0x1, -R10 ;  /* 0x0000000105057824 */ /* 0x000fe200078e0a0a */
[----:B------:R-:W-:Y:S01]  /*0e80*/  SHF.R.S32.HI R228, RZ, 0x1f, R22 ;  /* 0x0000001fffe47819 */ /* 0x000fe20000011416 */
[----:B------:R-:W-:Y:S01]  /*0e90*/  IMAD R222, R6, 0x40, R7 ;  /* 0x0000004006de7824 */ /* 0x000fe200078e0207 */
[----:B------:R-:W-:Y:S01]  /*0ea0*/  SHF.R.S32.HI R227, RZ, 0x1f, R200 ;  /* 0x0000001fffe37819 */ /* 0x000fe200000114c8 */
[----:B------:R-:W-:Y:S02]  /*0eb0*/  IMAD.MOV.U32 R7, RZ, RZ, R15 ;  /* 0x000000ffff077224 */ /* 0x000fe400078e000f */
[----:B------:R-:W-:Y:S02]  /*0ec0*/  IMAD.IADD R223, R220, 0x1, -R223 ;  /* 0x00000001dcdf7824 */ /* 0x000fe400078e0adf */
[----:B------:R-:W-:-:S07]  /*0ed0*/  IMAD R224, R5, 0x8, R222 ;  /* 0x0000000805e07824 */ /* 0x000fce00078e02de */
.L_x_1077:
[----:B0-23--:R-:W0:Y:S01]  /*0ee0*/  LDC.64 R4, c[0x0][0xd88] ;  /* 0x00036200ff047b82 */ /* 0x00de220000000a00 */
[----:B------:R-:W-:Y:S01]  /*0ef0*/  ULDC.64 UR8, c[0x0][0xb20] ;  /* 0x0002c80000087ab9 */ /* 0x000fe20000000a00 */
[----:B------:R-:W-:Y:S01]  /*0f00*/  ULDC.64 UR10, c[0x0][0x418] ;  /* 0x00010600000a7ab9 */ /* 0x000fe20000000a00 */
[----:B------:R-:W-:Y:S01]  /*0f10*/  IMAD.MOV.U32 R3, RZ, RZ, RZ ;  /* 0x000000ffff037224 */ /* 0x000fe200078e00ff */
[----:B------:R-:W-:Y:S01]  /*0f20*/  ULDC UR4, c[0x0][0x424] ;  /* 0x0001090000047ab9 */ /* 0x000fe20000000800 */
[----:B------:R-:W-:Y:S01]  /*0f30*/  ULDC UR7, c[0x0][0x2f0] ;  /* 0x0000bc0000077ab9 */ /* 0x000fe20000000800 */
[----:B0-----:R-:W-:-:S06]  /*0f40*/  IMAD.WIDE R4, R7, 0x4, R4 ;  /* 0x0000000407047825 */ /* 0x001fcc00078e0204 */
[----:B------:R-:W2:Y:S01]  /*0f50*/  LDG.E R4, desc[UR38][R4.64] ;  /* 0x0000002604047981 */ /* 0x000ea2000c1e1900 */
[----:B------:R-:W-:-:S04]  /*0f60*/  UISETP.NE.U32.AND UP0, UPT, UR8, URZ, UPT ;  /* 0x0000003f0800728c */ /* 0x000fc8000bf05070 */
[----:B------:R-:W-:-:S06]  /*0f70*/  UISETP.NE.AND.EX UP0, UPT, UR9, URZ, UPT, UP0 ;  /* 0x0000003f0900728c */ /* 0x000fcc000bf05300 */
[----:B------:R-:W-:Y:S02]  /*0f80*/  PLOP3.LUT P0, PT, PT, PT, UP0, 0x80, 0x0 ;  /* 0x000000000000781c */ /* 0x000fe40003f0f008 */
[----:B--2---:R-:W-:-:S13]  /*0f90*/  R2UR UR61, R4 ;  /* 0x00000000043d72ca */ /* 0x004fda00000e0000 */
[----:B------:R-:W-:Y:S02]  /*0fa0*/  USHF.R.S32.HI UR12, URZ, 0x1f, UR61 ;  /* 0x0000001f3f0c7899 */ /* 0x000fe4000801143d */
[----:B------:R-:W-:-:S04]  /*0fb0*/  @UP0 ULEA UR8, UP1, UR61, UR8, 0x2 ;  /* 0x000000083d080291 */ /* 0x000fc8000f82103f */
[----:B------:R-:W-:Y:S02]  /*0fc0*/  @UP0 ULEA.HI.X UR9, UR61, UR9, UR12, 0x2, UP1 ;  /* 0x000000093d090291 */ /* 0x000fe400088f140c */
[----:B------:R-:W-:Y:S02]  /*0fd0*/  IMAD.U32 R218, RZ, RZ, UR12 ;  /* 0x0000000cffda7e24 */ /* 0x000fe4000f8e00ff */
[----:B------:R-:W-:Y:S02]  /*0fe0*/  IMAD.U32 R6, RZ, RZ, UR8 ;  /* 0x00000008ff067e24 */ /* 0x000fe4000f8e00ff */
[----:B------:R-:W-:Y:S01]  /*0ff0*/  IMAD.U32 R7, RZ, RZ, UR9 ;  /* 0x00000009ff077e24 */ /* 0x000fe2000f8e00ff */
[----:B------:R-:W-:Y:S02]  /*1000*/  ULDC.64 UR8, c[0x0][0xb18] ;  /* 0x0002c60000087ab9 */ /* 0x000fe40000000a00 */
[----:B------:R-:W-:Y:S02]  /*1010*/  UISETP.NE.U32.AND UP1, UPT, UR8, URZ, UPT ;  /* 0x0000003f0800728c */ /* 0x000fe4000bf25070 */
[----:B------:R-:W-:Y:S01]  /*1020*/  UISETP.NE.U32.AND UP0, UPT, UR10, URZ, UPT ;  /* 0x0000003f0a00728c */ /* 0x000fe2000bf05070 */
[----:B------:R0:W5:Y:S01]  /*1030*/  @P0 LDG.E R3, desc[UR38][R6.64] ;  /* 0x0000002606030981 */ /* 0x000162000c1e1900 */
[----:B------:R-:W-:-:S02]  /*1040*/  UISETP.NE.AND.EX UP1, UPT, UR9, URZ, UPT, UP1 ;  /* 0x0000003f0900728c */ /* 0x000fc4000bf25310 */
[----:B------:R-:W-:-:S04]  /*1050*/  UISETP.NE.AND.EX UP0, UPT, UR11, URZ, UPT, UP0 ;  /* 0x0000003f0b00728c */ /* 0x000fc8000bf05300 */
[----:B------:R-:W-:Y:S01]  /*1060*/  USEL UR4, UR4, 0x1, UP0 ;  /* 0x0000000104047887 */ /* 0x000fe20008000000 */
[----:B------:R-:W-:-:S03]  /*1070*/  PLOP3.LUT P0, PT, PT, PT, UP1, 0x80, 0x0 ;  /* 0x000000000000781c */ /* 0x000fc60003f0f018 */
[----:B------:R-:W-:Y:S02]  /*1080*/  UIMAD UR4, UR4, UR7, URZ ;  /* 0x00000007040472a4 */ /* 0x000fe4000f8e023f */
[----:B------:R-:W-:-:S04]  /*1090*/  @UP1 ULEA UR8, UP0, UR61, UR8, 0x2 ;  /* 0x000000083d081291 */ /* 0x000fc8000f80103f */
[----:B------:R-:W-:Y:S01]  /*10a0*/  @UP1 ULEA.HI.X UR9, UR61, UR9, UR12, 0x2, UP0 ;  /* 0x000000093d091291 */ /* 0x000fe200080f140c */
[----:B------:R-:W-:Y:S02]  /*10b0*/  IMAD.U32 R156, RZ, RZ, UR4 ;  /* 0x00000004ff9c7e24 */ /* 0x000fe4000f8e00ff */
[----:B------:R-:W-:-:S03]  /*10c0*/  IMAD.U32 R4, RZ, RZ, UR8 ;  /* 0x00000008ff047e24 */ /* 0x000fc6000f8e00ff */
[----:B------:R-:W-:-:S05]  /*10d0*/  IMAD.U32 R5, RZ, RZ, UR9 ;  /* 0x00000009ff057e24 */ /* 0x000fca000f8e00ff */
[----:B------:R0:W5:Y:S01]  /*10e0*/  @P0 LDG.E R156, desc[UR38][R4.64] ;  /* 0x00000026049c0981 */ /* 0x000162000c1e1900 */
[----:B------:R-:W-:Y:S02]  /*10f0*/  IMAD.U32 R203, RZ, RZ, UR5 ;  /* 0x00000005ffcb7e24 */ /* 0x000fe4000f8e00ff */
[----:B------:R-:W-:Y:S01]  /*1100*/  IMAD.U32 R202, RZ, RZ, UR6 ;  /* 0x00000006ffca7e24 */ /* 0x000fe2000f8e00ff */
[----:B-1--4-:R-:W-:Y:S06]  /*1110*/  @P0 BRA `(.L_x_1035) ;  /* 0x00000000002c0947 */ /* 0x012fec0003800000 */
[----:B------:R-:W-:Y:S02]  /*1120*/  ULDC.64 UR4, c[0x0][0xb00] ;  /* 0x0002c00000047ab9 */ /* 0x000fe40000000a00 */
[----:B------:R-:W-:-:S04]  /*1130*/  ISETP.NE.U32.AND P0, PT, RZ, UR4, PT ;  /* 0x00000004ff007c0c */ /* 0x000fc8000bf05070 */
[----:B------:R-:W-:-:S13]  /*1140*/  ISETP.NE.AND.EX P0, PT, RZ, UR5, PT, P0 ;  /* 0x00000005ff007c0c */ /* 0x000fda000bf05300 */
[----:B------:R-:W-:Y:S05]  /*1150*/  @!P0 BRA `(.L_x_1035) ;  /* 0x00000000001c8947 */ /* 0x000fea0003800000 */
[----:B------:R-:W-:Y:S02]  /*1160*/  ULDC.64 UR4, c[0x0][0xb00] ;  /* 0x0002c00000047ab9 */ /* 0x000fe40000000a00 */
[----:B------:R-:W-:-:S06]  /*1170*/  UIMAD.WIDE UR4, UR61, 0x4, UR4 ;  /* 0x000000043d0478a5 */ /* 0x000fcc000f8e0204 */
[----:B0-----:R-:W-:Y:S02]  /*1180*/  IMAD.U32 R4, RZ, RZ, UR4 ;  /* 0x00000004ff047e24 */ /* 0x001fe4000f8e00ff */
[----:B------:R-:W-:-:S05]  /*1190*/  IMAD.U32 R5, RZ, RZ, UR5 ;  /* 0x00000005ff057e24 */ /* 0x000fca000f8e00ff */
[----:B-----5:R-:W2:Y:S04]  /*11a0*/  LDG.E R156, desc[UR38][R4.64] ;  /* 0x00000026049c7981 */ /* 0x020ea8000c1e1900 */
[----:B------:R-:W2:Y:S02]  /*11b0*/  LDG.E R7, desc[UR38][R4.64+0x4] ;  /* 0x0000042604077981 */ /* 0x000ea4000c1e1900 */
[----:B--2---:R-:W-:-:S07]  /*11c0*/  IMAD.IADD R156, R7, 0x1, -R156 ;  /* 0x00000001079c7824 */ /* 0x004fce00078e0a9c */
.L_x_1035:
[----:B-----5:R-:W-:Y:S01]  /*11d0*/  IMAD.IADD R156, R156, 0x1, -R3 ;  /* 0x000000019c9c7824 */ /* 0x020fe200078e0a03 */
[----:B------:R-:W-:Y:S02]  /*11e0*/  PLOP3.LUT P0, PT, PT, PT, PT, 0x80, 0x0 ;  /* 0x000000000000781c */ /* 0x000fe40003f0f070 */
[----:B------:R-:W-:Y:S01]  /*11f0*/  CS2R R8, SRZ ;  /* 0x0000000000087805 */ /* 0x000fe2000001ff00 */
[----:B------:R-:W-:Y:S01]  /*1200*/  IMAD.MOV.U32 R150, RZ, RZ, RZ ;  /* 0x000000ffff967224 */ /* 0x000fe200078e00ff */
[----:B------:R-:W-:Y:S02]  /*1210*/  CS2R R148, SRZ ;  /* 0x0000000000947805 */ /* 0x000fe4000001ff00 */
[C---:B------:R-:W-:Y:S01]  /*1220*/  ISETP.GE.AND P1, PT, R156.reuse, 0x1, PT ;  /* 0x000000019c00780c */ /* 0x040fe20003f26270 */
[----:B------:R-:W-:Y:S01]  /*1230*/  VIADD R0, R156, 0x5f ;  /* 0x0000005f9c007836 */ /* 0x000fe20000000000 */
[----:B------:R-:W-:Y:S02]  /*1240*/  CS2R R146, SRZ ;  /* 0x0000000000927805 */ /* 0x000fe4000001ff00 */
[----:B------:R-:W-:-:S02]  /*1250*/  CS2R R144, SRZ ;  /* 0x0000000000907805 */ /* 0x000fc4000001ff00 */
[----:B------:R-:W-:Y:S01]  /*1260*/  CS2R R142, SRZ ;  /* 0x00000000008e7805 */ /* 0x000fe2000001ff00 */
[----:B------:R-:W-:Y:S01]  /*1270*/  IMAD.HI R0, R0, 0x2aaaaaab, RZ ;  /* 0x2aaaaaab00007827 */ /* 0x000fe200078e02ff */
[----:B------:R-:W-:Y:S02]  /*1280*/  CS2R R140, SRZ ;  /* 0x00000000008c7805 */ /* 0x000fe4000001ff00 */
[----:B------:R-:W-:Y:S02]  /*1290*/  CS2R R138, SRZ ;  /* 0x00000000008a7805 */ /* 0x000fe4000001ff00 */
[----:B------:R-:W-:Y:S02]  /*12a0*/  CS2R R136, SRZ ;  /* 0x0000000000887805 */ /* 0x000fe4000001ff00 */
[----:B------:R-:W-:Y:S02]  /*12b0*/  CS2R R134, SRZ ;  /* 0x0000000000867805 */ /* 0x000fe4000001ff00 */
[----:B------:R-:W-:-:S02]  /*12c0*/  SHF.R.U32.HI R3, RZ, 0x1f, R0 ;  /* 0x0000001fff037819 */ /* 0x000fc40000011600 */
[----:B------:R-:W-:Y:S02]  /*12d0*/  CS2R R132, SRZ ;  /* 0x0000000000847805 */ /* 0x000fe4000001ff00 */
[----:B------:R-:W-:Y:S02]  /*12e0*/  CS2R R130, SRZ ;  /* 0x0000000000827805 */ /* 0x000fe4000001ff00 */
[----:B------:R-:W-:Y:S02]  /*12f0*/  CS2R R128, SRZ ;  /* 0x0000000000807805 */ /* 0x000fe4000001ff00 */
[----:B------:R-:W-:Y:S01]  /*1300*/  LEA.HI.SX32 R206, R0, R3, 0x1c ;  /* 0x0000000300ce7211 */ /* 0x000fe200078fe2ff */
        /* <DEDUP_REMOVED lines=53> */
[----:B------:R-:W-:Y:S01]  /*1660*/  CS2R R24, SRZ ;  /* 0x0000000000187805 */ /* 0x000fe2000001ff00 */
[----:B------:R-:W-:Y:S06]  /*1670*/  @!P1 BRA `(.L_x_1036) ;  /* 0x0000005000d89947 */ /* 0x000fec0003800000 */
[----:B0-----:R-:W0:Y:S01]  /*1680*/  S2R R4, SR_CgaCtaId ;  /* 0x0000000000047919 */ /* 0x001e220000008800 */
[----:B------:R-:W-:Y:S01]  /*1690*/  MOV R3, 0x400 ;  /* 0x0000040000037802 */ /* 0x000fe20000000f00 */
[----:B------:R-:W1:Y:S03]  /*16a0*/  SHFL.IDX PT, R0, R221, RZ, 0x1f ;  /* 0x00001fffdd007589 */ /* 0x000e6600000e0000 */
[----:B0-----:R-:W-:Y:S02]  /*16b0*/  LEA R4, R4, R3, 0x18 ;  /* 0x0000000304047211 */ /* 0x001fe400078ec0ff */
[----:B-1----:R-:W-:-:S03]  /*16c0*/  LEA.HI R3, R0, R0, RZ, 0x1 ;  /* 0x0000000000037211 */ /* 0x002fc600078f08ff */
[----:B------:R-:W-:Y:S01]  /*16d0*/  VIADD R4, R4, 0x18400 ;  /* 0x0001840004047836 */ /* 0x000fe20000000000 */
[----:B------:R-:W-:-:S04]  /*16e0*/  LOP3.LUT R3, R3, 0xffffe, RZ, 0xc0, !PT ;  /* 0x000ffffe03037812 */ /* 0x000fc800078ec0ff */
[----:B------:R-:W-:Y:S01]  /*16f0*/  LOP3.LUT P0, RZ, R4, 0x1bf, RZ, 0xc0, !PT ;  /* 0x000001bf04ff7812 */ /* 0x000fe2000780c0ff */
[----:B------:R-:W-:-:S12]  /*1700*/  IMAD.IADD R16, R0, 0x1, -R3 ;  /* 0x0000000100107824 */ /* 0x000fd800078e0a03 */
        /* <DEDUP_REMOVED lines=17> */
.L_x_1037:
[----:B------:R-:W0:Y:S01]  /*1820*/  S2R R3, SR_CgaCtaId ;  /* 0x0000000000037919 */ /* 0x000e220000008800 */
[----:B------:R-:W-:Y:S02]  /*1830*/  R2UR UR5, R219 ;  /* 0x00000000db0572ca */ /* 0x000fe400000e0000 */
[----:B------:R-:W-:Y:S01]  /*1840*/  MOV R0, 0x400 ;  /* 0x0000040000007802 */ /* 0x000fe20000000f00 */
[----:B------:R-:W1:Y:S10]  /*1850*/  S2R R17, SR_TID.X ;  /* 0x0000000000117919 */ /* 0x000e740000002100 */
[----:B------:R-:W-:-:S04]  /*1860*/  ULEA.HI UR4, UR5, UR5, URZ, 0x1 ;  /* 0x0000000505047291 */ /* 0x000fc8000f8f083f */
        /* <DEDUP_REMOVED lines=9> */
.L_x_1208:
[----:B------:R-:W-:Y:S05]  /*1900*/  WARPSYNC.ALL ;  /* 0x0000000000007948 */ /* 0x000fea0003800000 */
[----:B------:R-:W-:Y:S01]  /*1910*/  R2UR UR4, R226 ;  /* 0x00000000e20472ca */ /* 0x000fe200000e0000 */
[----:B------:R1:W-:-:S12]  /*1920*/  BAR.SYNC.DEFER_BLOCKING R215, 0x100 ;  /* 0x000400d70000751d */ /* 0x0003d80000010000 */
[----:B------:R-:W-:-:S05]  /*1930*/  IMAD.U32 R3, RZ, RZ, UR4 ;  /* 0x00000004ff037e24 */ /* 0x000fca000f8e00ff */
[----:B------:R-:W-:-:S13]  /*1940*/  ISETP.NE.AND P0, PT, R3, 0x3, PT ;  /* 0x000000030300780c */ /* 0x000fda0003f05270 */
[----:B-1----:R-:W-:Y:S05]  /*1950*/  @!P0 BRA `(.L_x_1039) ;  /* 0x0000000000048947 */ /* 0x002fea0003800000 */
[----:B------:R-:W-:Y:S01]  /*1960*/  BPT.TRAP 0x1 ;  /* 0x000000040000795c */ /* 0x000fe20000300000 */
.L_x_1039:
[----:B------:R-:W-:Y:S02]  /*1970*/  IMAD.U32 R4, RZ, RZ, UR36 ;  /* 0x00000024ff047e24 */ /* 0x000fe4000f8e00ff */
[----:B------:R-:W-:Y:S02]  /*1980*/  IMAD.U32 R6, RZ, RZ, UR37 ;  /* 0x00000025ff067e24 */ /* 0x000fe4000f8e00ff */
[----:B------:R-:W-:-:S03]  /*1990*/  IMAD R3, R4, 0x8, R5 ;  /* 0x0000000804037824 */ /* 0x000fc600078e0205 */
[----:B------:R-:W-:-:S04]  /*19a0*/  SHF.L.U32 R4, R6, 0x1f, RZ ;  /* 0x0000001f06047819 */ /* 0x000fc800000006ff */
[----:B------:R1:W2:Y:S01]  /*19b0*/  SYNCS.PHASECHK.TRANS64.TRYWAIT P1, [R3+URZ+0x32430], R4 ;  /* 0x03243004030075a7 */ /* 0x0002a2000802017f */
[----:B------:R-:W-:Y:S05]  /*19c0*/  @!P0 BRA `(.L_x_1040) ;  /* 0x0000000000048947 */ /* 0x000fea0003800000 */
[----:B------:R-:W-:Y:S01]  /*19d0*/  BPT.TRAP 0x1 ;  /* 0x000000040000795c */ /* 0x000fe20000300000 */
.L_x_1040:
[----:B------:R-:W-:Y:S01]  /*19e0*/  IMAD R16, R16, 0x2000, R5 ;  /* 0x0000200010107824 */ /* 0x000fe200078e0205 */
[----:B--2---:R-:W-:Y:S06]  /*19f0*/  @P1 BRA `(.L_x_1041) ;  /* 0x0000000000081947 */ /* 0x004fec0003800000 */
[----:B------:R-:W2:Y:S02]  /*1a00*/  SYNCS.PHASECHK.TRANS64.TRYWAIT P1, [R3+URZ+0x32430], R4 ;  /* 0x03243004030075a7 */ /* 0x000ea4000802017f */
[----:B--2---:R-:W-:Y:S05]  /*1a10*/  @!P1 BRA `(.L_x_1042) ;  /* 0x000000e800d09947 */ /* 0x004fea0003800000 */
.L_x_1041:
[----:B------:R-:W-:Y:S01]  /*1a20*/  R2UR UR4, R5 ;  /* 0x00000000050472ca */ /* 0x000fe200000e0000 */
[----:B------:R-:W-:Y:S01]  /*1a30*/  WARPGROUP.ARRIVE ;  /* 0x00000000000079c5 */ /* 0x000fe20000000000 */
[----:B------:R-:W-:Y:S01]  /*1a40*/  R2UR UR5, R16 ;  /* 0x00000000100572ca */ /* 0x000fe200000e0000 */
[----:B------:R-:W-:Y:S01]  /*1a50*/  UMOV UR13, 0x40000040 ;  /* 0x40000040000d7882 */ /* 0x000fe20000000000 */
[----:B------:R-:W-:Y:S01]  /*1a60*/  UMOV UR15, 0x40000040 ;  /* 0x40000040000f7882 */ /* 0x000fe20000000000 */
[----:B------:R-:W-:-:S08]  /*1a70*/  IMAD.U32 R21, RZ, RZ, UR13 ;  /* 0x0000000dff157e24 */ /* 0x000fd0000f8e00ff */
[----:B------:R-:W-:Y:S02]  /*1a80*/  UIADD3 UR4, UR4, 0x1c400, URZ ;  /* 0x0001c40004047890 */ /* 0x000fe4000fffe03f */
[----:B------:R-:W-:Y:S02]  /*1a90*/  UIADD3 UR6, UR5, 0x18400, URZ ;  /* 0x0001840005067890 */ /* 0x000fe4000fffe03f */
[----:B------:R-:W-:Y:S02]  /*1aa0*/  USHF.R.U32.HI UR4, URZ, 0x4, UR4 ;  /* 0x000000043f047899 */ /* 0x000fe40008011604 */
[----:B------:R-:W-:Y:S02]  /*1ab0*/  USHF.R.U32.HI UR6, URZ, 0x4, UR6 ;  /* 0x000000043f067899 */ /* 0x000fe40008011606 */
[----:B------:R-:W-:Y:S02]  /*1ac0*/  ULOP3.LUT UR4, UR4, 0x3fff, URZ, 0xc0, !UPT ;  /* 0x00003fff04047892 */ /* 0x000fe4000f8ec03f */
[----:B------:R-:W-:-:S02]  /*1ad0*/  ULOP3.LUT UR6, UR6, 0x3fff, URZ, 0xc0, !UPT ;  /* 0x00003fff06067892 */ /* 0x000fc4000f8ec03f */
[----:B------:R-:W-:Y:S02]  /*1ae0*/  ULOP3.LUT UR60, UR4, 0x10000, URZ, 0xfc, !UPT ;  /* 0x00010000043c7892 */ /* 0x000fe4000f8efc3f */
[----:B------:R-:W-:Y:S02]  /*1af0*/  ULOP3.LUT UR8, UR6, 0x10000, URZ, 0xfc, !UPT ;  /* 0x0001000006087892 */ /* 0x000fe4000f8efc3f */
[----:B------:R-:W-:Y:S02]  /*1b00*/  UIMAD UR4, UR36, 0x300, UR60 ;  /* 0x00000300240478a4 */ /* 0x000fe4000f8e023c */
[----:B------:R-:W-:Y:S02]  /*1b10*/  UIADD3 UR6, UR8, 0x2, URZ ;  /* 0x0000000208067890 */ /* 0x000fe4000fffe03f */
[----:B------:R-:W-:Y:S01]  /*1b20*/  UIADD3 UR7, UR4, 0x2, URZ ;  /* 0x0000000204077890 */ /* 0x000fe2000fffe03f */
[----:B------:R-:W-:Y:S02]  /*1b30*/  UMOV UR12, UR8 ;  /* 0x00000008000c7c82 */ /* 0x000fe40008000000 */
[----:B------:R-:W-:Y:S01]  /*1b40*/  UMOV UR14, UR4 ;  /* 0x00000004000e7c82 */ /* 0x000fe20008000000 */
[----:B------:R-:W-:Y:S01]  /*1b50*/  IMAD.U32 R20, RZ, RZ, UR12 ;  /* 0x0000000cff147e24 */ /* 0x000fe2000f8e00ff */
[----:B------:R-:W-:Y:S01]  /*1b60*/  HGMMA.64x96x16.F32.BF16 R24, gdesc[UR12], RZ, !UPT, gsb0 ;  /* 0x016000000c1879f0 */ /* 0x000fe2000c0018ff */
[----:B------:R-:W-:Y:S01]  /*1b70*/  UMOV UR12, UR6 ;  /* 0x00000006000c7c82 */ /* 0x000fe20008000000 */
[----:B------:R-:W-:Y:S01]  /*1b80*/  UMOV UR13, 0x40000040 ;  /* 0x40000040000d7882 */ /* 0x000fe20000000000 */
[----:B------:R-:W-:Y:S01]  /*1b90*/  UMOV UR14, UR7 ;  /* 0x00000007000e7c82 */ /* 0x000fe20008000000 */
[----:B------:R-:W-:Y:S01]  /*1ba0*/  UMOV UR15, 0x40000040 ;  /* 0x40000040000f7882 */ /* 0x000fe20000000000 */
[----:B------:R-:W-:Y:S01]  /*1bb0*/  UIADD3 UR6, UR8, 0x4, URZ ;  /* 0x0000000408067890 */ /* 0x000fe2000fffe03f */
[----:B------:R-:W-:Y:S01]  /*1bc0*/  IMAD.U32 R18, RZ, RZ, UR12 ;  /* 0x0000000cff127e24 */ /* 0x000fe2000f8e00ff */
[----:B------:R-:W-:Y:S01]  /*1bd0*/  UIADD3 UR7, UR4, 0x4, URZ ;  /* 0x0000000404077890 */ /* 0x000fe2000fffe03f */
[----:B------:R-:W-:Y:S01]  /*1be0*/  IMAD.U32 R19, RZ, RZ, UR13 ;  /* 0x0000000dff137e24 */ /* 0x000fe2000f8e00ff */
[----:B------:R-:W-:Y:S01]  /*1bf0*/  UIADD3 UR4, UR4, 0x6, URZ ;  /* 0x0000000604047890 */ /* 0x000fe2000fffe03f */
[----:B------:R-:W-:-:S02]  /*1c00*/  WARPGROUP.DEPBAR.LE gsb0, 0x0 ;  /* 0x00008000000079c5 */ /* 0x000fc40000010000 */
[----:B------:R-:W-:-:S06]  /*1c10*/  WARPGROUP.ARRIVE ;  /* 0x00000000000079c5 */ /* 0x000fcc0000000000 */
[----:B------:R-:W-:Y:S01]  /*1c20*/  HGMMA.64x96x16.F32.BF16 R24, gdesc[UR12], R24, gsb0 ;  /* 0x016000000c1879f0 */ /* 0x000fe20008001818 */
[----:B------:R-:W-:Y:S01]  /*1c30*/  UMOV UR12, UR6 ;  /* 0x00000006000c7c82 */ /* 0x000fe20008000000 */
[----:B------:R-:W-:Y:S01]  /*1c40*/  UMOV UR13, 0x40000040 ;  /* 0x40000040000d7882 */ /* 0x000fe20000000000 */
[----:B------:R-:W-:Y:S01]  /*1c50*/  UMOV UR14, UR7 ;  /* 0x00000007000e7c82 */ /* 0x000fe20008000000 */
[----:B------:R-:W-:Y:S01]  /*1c60*/  UMOV UR15, 0x40000040 ;  /* 0x40000040000f7882 */ /* 0x000fe20000000000 */
[----:B------:R-:W-:Y:S01]  /*1c70*/  UIADD3 UR6, UR8, 0x6, URZ ;  /* 0x0000000608067890 */ /* 0x000fe2000fffe03f */
[----:B------:R-:W-:Y:S02]  /*1c80*/  IMAD.U32 R16, RZ, RZ, UR12 ;  /* 0x0000000cff107e24 */ /* 0x000fe4000f8e00ff */
[----:B------:R-:W-:Y:S01]  /*1c90*/  IMAD.U32 R17, RZ, RZ, UR13 ;  /* 0x0000000dff117e24 */ /* 0x000fe2000f8e00ff */
[----:B------:R-:W-:Y:S02]  /*1ca0*/  WARPGROUP.DEPBAR.LE gsb0, 0x0 ;  /* 0x00008000000079c5 */ /* 0x000fe40000010000 */
[----:B------:R-:W-:-:S06]  /*1cb0*/  WARPGROUP.ARRIVE ;  /* 0x00000000000079c5 */ /* 0x000fcc0000000000 */
[----:B------:R-:W-:Y:S01]  /*1cc0*/  HGMMA.64x96x16.F32.BF16 R24, gdesc[UR12], R24, gsb0 ;  /* 0x016000000c1879f0 */ /* 0x000fe20008001818 */
[----:B------:R-:W-:Y:S01]  /*1cd0*/  UMOV UR12, UR6 ;  /* 0x00000006000c7c82 */ /* 0x000fe20008000000 */
[----:B------:R-:W-:Y:S01]  /*1ce0*/  UMOV UR13, 0x40000040 ;  /* 0x40000040000d7882 */ /* 0x000fe20000000000 */
[----:B------:R-:W-:Y:S01]  /*1cf0*/  UMOV UR14, UR4 ;  /* 0x00000004000e7c82 */ /* 0x000fe20008000000 */
[----:B------:R-:W-:Y:S01]  /*1d00*/  UMOV UR15, 0x40000040 ;  /* 0x40000040000f7882 */ /* 0x000fe20000000000 */
[----:B------:R-:W-:Y:S02]  /*1d10*/  IMAD.U32 R14, RZ, RZ, UR12 ;  /* 0x0000000cff0e7e24 */ /* 0x000fe4000f8e00ff */
[----:B------:R-:W-:Y:S01]  /*1d20*/  IMAD.U32 R15, RZ, RZ, UR13 ;  /* 0x0000000dff0f7e24 */ /* 0x000fe2000f8e00ff */
[----:B------:R-:W-:Y:S02]  /*1d30*/  WARPGROUP.DEPBAR.LE gsb0, 0x0 ;  /* 0x00008000000079c5 */ /* 0x000fe40000010000 */
[----:B------:R-:W-:-:S06]  /*1d40*/  WARPGROUP.ARRIVE ;  /* 0x00000000000079c5 */ /* 0x000fcc0000000000 */
[----:B------:R-:W-:Y:S03]  /*1d50*/  HGMMA.64x96x16.F32.BF16 R24, gdesc[UR12], R24, gsb0 ;  /* 0x016000000c1879f0 */ /* 0x000fe60008001818 */
[----:B------:R-:W-:Y:S02]  /*1d60*/  WARPGROUP.DEPBAR.LE gsb0, 0x0 ;  /* 0x00008000000079c5 */ /* 0x000fe40000010000 */
[----:B------:R-:W3:Y:S02]  /*1d70*/  SYNCS.PHASECHK.TRANS64.TRYWAIT P1, [R5+URZ+0x32410], R0 ;  /* 0x03241000050075a7 */ /* 0x000ee4000802017f */
[----:B---3--:R-:W-:Y:S05]  /*1d80*/  @!P1 BRA `(.L_x_1043) ;  /* 0x000000e800089947 */ /* 0x008fea0003800000 */
.L_x_1209:
[----:B------:R-:W-:Y:S05]  /*1d90*/  @!P0 BRA `(.L_x_1044) ;  /* 0x0000000000048947 */ /* 0x000fea0003800000 */
[----:B------:R-:W-:Y:S01]  /*1da0*/  BPT.TRAP 0x1 ;  /* 0x000000040000795c */ /* 0x000fe20000300000 */
.L_x_1044:
[----:B------:R4:W0:Y:S01]  /*1db0*/  SYNCS.PHASECHK.TRANS64.TRYWAIT P1, [R3+URZ+0x32450], R4 ;  /* 0x03245004030075a7 */ /* 0x000822000802017f */
[----:B------:R-:W-:Y:S05]  /*1dc0*/  @!P0 BRA `(.L_x_1045) ;  /* 0x0000000000048947 */ /* 0x000fea0003800000 */
[----:B------:R-:W-:Y:S01]  /*1dd0*/  BPT.TRAP 0x1 ;  /* 0x000000040000795c */ /* 0x000fe20000300000 */
.L_x_1045:
[----:B0-----:R-:W-:Y:S05]  /*1de0*/  @P1 BRA `(.L_x_1046) ;  /* 0x0000000000081947 */ /* 0x001fea0003800000 */
[----:B------:R-:W0:Y:S02]  /*1df0*/  SYNCS.PHASECHK.TRANS64.TRYWAIT P1, [R3+URZ+0x32450], R4 ;  /* 0x03245004030075a7 */ /* 0x000e24000802017f */
[----:B0-----:R-:W-:Y:S05]  /*1e00*/  @!P1 BRA `(.L_x_1047) ;  /* 0x000000e400fc9947 */ /* 0x001fea0003800000 */
.L_x_1046:
[----:B------:R-:W-:Y:S01]  /*1e10*/  R2UR UR4, R5 ;  /* 0x00000000050472ca */ /* 0x000fe200000e0000 */
[----:B------:R-:W-:Y:S01]  /*1e20*/  UIADD3 UR5, UR5, 0x22400, URZ ;  /* 0x0002240005057890 */ /* 0x000fe2000fffe03f */
[----:B------:R-:W-:Y:S01]  /*1e30*/  WARPGROUP.ARRIVE ;  /* 0x00000000000079c5 */ /* 0x000fe20000000000 */
[----:B------:R-:W-:Y:S01]  /*1e40*/  UMOV UR9, 0x40000040 ;  /* 0x4000004000097882 */ /* 0x000fe20000000000 */
[----:B------:R-:W-:Y:S01]  /*1e50*/  UMOV UR11, 0x40000040 ;  /* 0x40000040000b7882 */ /* 0x000fe20000000000 */
[----:B------:R-:W-:Y:S01]  /*1e60*/  USHF.R.U32.HI UR5, URZ, 0x4, UR5 ;  /* 0x000000043f057899 */ /* 0x000fe20008011605 */
[----:B---3--:R-:W-:Y:S01]  /*1e70*/  IMAD.U32 R5, RZ, RZ, UR9 ;  /* 0x00000009ff057e24 */ /* 0x008fe2000f8e00ff */
[----:B------:R-:W-:Y:S01]  /*1e80*/  UMOV UR13, 0x40000040 ;  /* 0x40000040000d7882 */ /* 0x000fe20000000000 */
[----:B------:R-:W-:Y:S01]  /*1e90*/  UMOV UR15, 0x40000040 ;  /* 0x40000040000f7882 */ /* 0x000fe20000000000 */
[----:B------:R-:W-:Y:S01]  /*1ea0*/  IMAD.U32 R7, RZ, RZ, UR13 ;  /* 0x0000000dff077e24 */ /* 0x000fe2000f8e00ff */
[----:B------:R-:W-:Y:S01]  /*1eb0*/  UMOV UR17, 0x40000040 ;  /* 0x4000004000117882 */ /* 0x000fe20000000000 */
[----:B------:R-:W-:Y:S01]  /*1ec0*/  UMOV UR19, 0x40000040 ;  /* 0x4000004000137882 */ /* 0x000fe20000000000 */
[----:B------:R-:W-:Y:S01]  /*1ed0*/  UMOV UR21, 0x40000040 ;  /* 0x4000004000157882 */ /* 0x000fe20000000000 */
[----:B------:R-:W-:Y:S01]  /*1ee0*/  UIADD3 UR4, UR4, 0x400, URZ ;  /* 0x0000040004047890 */ /* 0x000fe2000fffe03f */
[----:B------:R-:W-:Y:S01]  /*1ef0*/  IMAD R0, R206, -0x60, R156 ;  /* 0xffffffa0ce007824 */ /* 0x000fe200078e029c */
[----:B------:R-:W-:Y:S01]  /*1f00*/  UMOV UR23, 0x40000040 ;  /* 0x4000004000177882 */ /* 0x000fe20000000000 */
[----:B------:R-:W-:Y:S01]  /*1f10*/  UMOV UR25, 0x40000040 ;  /* 0x4000004000197882 */ /* 0x000fe20000000000 */
[----:B------:R-:W-:Y:S01]  /*1f20*/  USHF.R.U32.HI UR4, URZ, 0x4, UR4 ;  /* 0x000000043f047899 */ /* 0x000fe20008011604 */
[----:B------:R-:W-:Y:S01]  /*1f30*/  VIADD R0, R0, 0x60 ;  /* 0x0000006000007836 */ /* 0x000fe20000000000 */
[----:B------:R-:W-:Y:S01]  /*1f40*/  UMOV UR27, 0x40000040 ;  /* 0x40000040001b7882 */ /* 0x000fe20000000000 */
[----:B------:R-:W-:Y:S01]  /*1f50*/  UMOV UR29, 0x40000040 ;  /* 0x40000040001d7882 */ /* 0x000fe20000000000 */
[----:B------:R-:W-:Y:S01]  /*1f60*/  ULOP3.LUT UR6, UR4, 0x3fff, URZ, 0xc0, !UPT ;  /* 0x00003fff04067892 */ /* 0x000fe2000f8ec03f */
[----:B------:R-:W-:Y:S01]  /*1f70*/  IMAD R0, R223, -0x2, R0 ;  /* 0xfffffffedf007824 */ /* 0x000fe200078e0200 */
[----:B------:R-:W-:Y:S01]  /*1f80*/  ULOP3.LUT UR4, UR5, 0x3fff, URZ, 0xc0, !UPT ;  /* 0x00003fff05047892 */ /* 0x000fe2000f8ec03f */
[----:B------:R-:W0:Y:S01]  /*1f90*/  S2R R72, SR_TID.X ;  /* 0x0000000000487919 */ /* 0x000e220000002100 */
[----:B------:R-:W-:-:S02]  /*1fa0*/  ULOP3.LUT UR7, UR6, 0x10000, URZ, 0xfc, !UPT ;  /* 0x0001000006077892 */ /* 0x000fc4000f8efc3f */
[----:B------:R-:W-:Y:S01]  /*1fb0*/  ULOP3.LUT UR4, UR4, 0x10000, URZ, 0xfc, !UPT ;  /* 0x0001000004047892 */ /* 0x000fe2000f8efc3f */
[C---:B------:R-:W-:Y:S01]  /*1fc0*/  ISETP.GT.AND P2, PT, R0.reuse, RZ, PT ;  /* 0x000000ff0000720c */ /* 0x040fe20003f44270 */
[----:B------:R-:W-:Y:S01]  /*1fd0*/  UIMAD UR5, UR36, 0xc00, UR7 ;  /* 0x00000c00240578a4 */ /* 0x000fe2000f8e0207 */
[C---:B------:R-:W-:Y:S01]  /*1fe0*/  ISETP.GT.AND P1, PT, R0.reuse, 0x1, PT ;  /* 0x000000010000780c */ /* 0x040fe20003f24270 */
[----:B------:R-:W-:Y:S01]  /*1ff0*/  UIADD3 UR16, UR4, 0x404, URZ ;  /* 0x0000040404107890 */ /* 0x000fe2000fffe03f */
[C---:B------:R-:W-:Y:S01]  /*2000*/  ISETP.GT.AND P4, PT, R0.reuse, 0x10, PT ;  /* 0x000000100000780c */ /* 0x040fe20003f84270 */
[----:B------:R-:W-:Y:S01]  /*2010*/  UIADD3 UR18, UR5, 0x304, URZ ;  /* 0x0000030405127890 */ /* 0x000fe2000fffe03f */
[C---:B------:R-:W-:Y:S01]  /*2020*/  ISETP.GT.AND P6, PT, R0.reuse, 0x8, PT ;  /* 0x000000080000780c */ /* 0x040fe20003fc4270 */
[----:B------:R-:W-:Y:S01]  /*2030*/  UMOV UR8, UR4 ;  /* 0x0000000400087c82 */ /* 0x000fe20008000000 */
[----:B------:R-:W-:Y:S01]  /*2040*/  UMOV UR10, UR5 ;  /* 0x00000005000a7c82 */ /* 0x000fe20008000000 */
[----:B-12-4-:R-:W-:Y:S01]  /*2050*/  IMAD.U32 R4, RZ, RZ, UR8 ;  /* 0x00000008ff047e24 */ /* 0x016fe2000f8e00ff */
[----:B------:R-:W-:Y:S01]  /*2060*/  HGMMA.64x96x16.F32.BF16 R24, gdesc[UR8], R24, gsb0 ;  /* 0x01600000081879f0 */ /* 0x000fe20008001818 */
[----:B------:R-:W-:Y:S01]  /*2070*/  UIADD3 UR8, UR4, 0x2, URZ ;  /* 0x0000000204087890 */ /* 0x000fe2000fffe03f */
[C---:B------:R-:W-:Y:S01]  /*2080*/  ISETP.GT.AND P5, PT, R0.reuse, 0x9, PT ;  /* 0x000000090000780c */ /* 0x040fe20003fa4270 */
[----:B------:R-:W-:Y:S01]  /*2090*/  UIADD3 UR9, UR5, 0x2, URZ ;  /* 0x0000000205097890 */ /* 0x000fe2000fffe03f */
[----:B------:R-:W-:Y:S01]  /*20a0*/  ISETP.GT.AND P3, PT, R0, 0x11, PT ;  /* 0x000000110000780c */ /* 0x000fe20003f64270 */
[----:B------:R-:W-:Y:S01]  /*20b0*/  UIADD3 UR10, UR5, 0x300, URZ ;  /* 0x00000300050a7890 */ /* 0x000fe2000fffe03f */
[----:B------:R-:W-:-:S02]  /*20c0*/  UMOV UR11, 0x40000040 ;  /* 0x40000040000b7882 */ /* 0x000fc40000000000 */
[----:B------:R-:W-:Y:S01]  /*20d0*/  UMOV UR12, UR8 ;  /* 0x00000008000c7c82 */ /* 0x000fe20008000000 */
[----:B------:R-:W-:Y:S01]  /*20e0*/  UIADD3 UR8, UR4, 0x4, URZ ;  /* 0x0000000404087890 */ /* 0x000fe2000fffe03f */
[----:B------:R-:W-:Y:S01]  /*20f0*/  IMAD.U32 R6, RZ, RZ, UR12 ;  /* 0x0000000cff067e24 */ /* 0x000fe2000f8e00ff */
[----:B------:R-:W-:Y:S01]  /*2100*/  UMOV UR14, UR9 ;  /* 0x00000009000e7c82 */ /* 0x000fe20008000000 */
[----:B------:R-:W-:Y:S02]  /*2110*/  UIADD3 UR9, UR5, 0x4, URZ ;  /* 0x0000000405097890 */ /* 0x000fe4000fffe03f */
[----:B------:R-:W-:Y:S02]  /*2120*/  UIADD3 UR20, UR4, 0x406, URZ ;  /* 0x0000040604147890 */ /* 0x000fe4000fffe03f */
[----:B------:R-:W-:Y:S02]  /*2130*/  UIADD3 UR22, UR5, 0x306, URZ ;  /* 0x0000030605167890 */ /* 0x000fe4000fffe03f */
[----:B------:R-:W-:-:S02]  /*2140*/  UIADD3 UR24, UR4, 0x800, URZ ;  /* 0x0000080004187890 */ /* 0x000fc4000fffe03f */
[----:B------:R-:W-:Y:S02]  /*2150*/  UIADD3 UR26, UR5, 0x600, URZ ;  /* 0x00000600051a7890 */ /* 0x000fe4000fffe03f */
[----:B------:R-:W-:Y:S02]  /*2160*/  UIADD3 UR28, UR4, 0x802, URZ ;  /* 0x00000802041c7890 */ /* 0x000fe4000fffe03f */
[----:B------:R-:W-:Y:S01]  /*2170*/  UIADD3 UR30, UR5, 0x602, URZ ;  /* 0x00000602051e7890 */ /* 0x000fe2000fffe03f */
[----:B------:R-:W-:Y:S01]  /*2180*/  UMOV UR31, 0x40000040 ;  /* 0x40000040001f7882 */ /* 0x000fe20000000000 */
[----:B------:R-:W-:Y:S02]  /*2190*/  UIADD3 UR32, UR4, 0x804, URZ ;  /* 0x0000080404207890 */ /* 0x000fe4000fffe03f */
[----:B------:R-:W-:Y:S01]  /*21a0*/  UIADD3 UR34, UR5, 0x604, URZ ;  /* 0x0000060405227890 */ /* 0x000fe2000fffe03f */
[----:B------:R-:W-:Y:S01]  /*21b0*/  UMOV UR33, 0x40000040 ;  /* 0x4000004000217882 */ /* 0x000fe20000000000 */
[----:B------:R-:W-:Y:S01]  /*21c0*/  UMOV UR35, 0x40000040 ;  /* 0x4000004000237882 */ /* 0x000fe20000000000 */
[----:B------:R-:W-:-:S02]  /*21d0*/  UIADD3 UR40, UR4, 0x806, URZ ;  /* 0x0000080604287890 */ /* 0x000fc4000fffe03f */
[----:B------:R-:W-:Y:S01]  /*21e0*/  UIADD3 UR42, UR5, 0x606, URZ ;  /* 0x00000606052a7890 */ /* 0x000fe2000fffe03f */
[----:B------:R-:W-:Y:S01]  /*21f0*/  UMOV UR41, 0x40000040 ;  /* 0x4000004000297882 */ /* 0x000fe20000000000 */
        /* <DEDUP_REMOVED lines=13> */
[----:B------:R-:W-:Y:S01]  /*22d0*/  UMOV UR57, 0x40000040 ;  /* 0x4000004000397882 */ /* 0x000fe20000000000 */
[----:B------:R-:W-:Y:S01]  /*22e0*/  UMOV UR59, 0x40000040 ;  /* 0x40000040003b7882 */ /* 0x000fe20000000000 */
[----:B------:R-:W-:Y:S01]  /*22f0*/  ULOP3.LUT UR6, UR6, 0x3000000, URZ, 0xfc, !UPT ;  /* 0x0300000006067892 */ /* 0x000fe2000f8efc3f */
        /* <DEDUP_REMOVED lines=21> */
[----:B------:R-:W-:Y:S01]  /*2450*/  UMOV UR9, 0x40000040 ;  /* 0x4000004000097882 */ /* 0x000fe20000000000 */
[----:B------:R-:W-:Y:S01]  /*2460*/  IMAD.U32 R11, RZ, RZ, UR13 ;  /* 0x0000000dff0b7e24 */ /* 0x000fe2000f8e00ff */
[----:B------:R-:W-:Y:S02]  /*2470*/  WARPGROUP.DEPBAR.LE gsb0, 0x0 ;  /* 0x00008000000079c5 */ /* 0x000fe40000010000 */
[----:B------:R-:W-:-:S06]  /*2480*/  WARPGROUP.ARRIVE ;  /* 0x00000000000079c5 */ /* 0x000fcc0000000000 */
[----:B------:R-:W-:Y:S01]  /*2490*/  HGMMA.64x96x16.F32.BF16 R24, gdesc[UR12], R24, gsb0 ;  /* 0x016000000c1879f0 */ /* 0x000fe20008001818 */
[----:B------:R-:W-:Y:S02]  /*24a0*/  UIADD3 UR12, UR4, 0x402, URZ ;  /* 0x00000402040c7890 */ /* 0x000fe4000fffe03f */
[----:B------:R-:W-:Y:S01]  /*24b0*/  UIADD3 UR14, UR5, 0x302, URZ ;  /* 0x00000302050e7890 */ /* 0x000fe2000fffe03f */
[----:B------:R-:W-:Y:S01]  /*24c0*/  UMOV UR13, 0x40000040 ;  /* 0x40000040000d7882 */ /* 0x000fe20000000000 */
[----:B------:R-:W-:Y:S01]  /*24d0*/  UMOV UR15, 0x40000040 ;  /* 0x40000040000f7882 */ /* 0x000fe20000000000 */
[----:B------:R-:W-:Y:S02]  /*24e0*/  UIADD3 UR4, UR4, 0xc06, URZ ;  /* 0x00000c0604047890 */ /* 0x000fe4000fffe03f */
[----:B------:R-:W-:-:S05]  /*24f0*/  UIADD3 UR5, UR5, 0x906, URZ ;  /* 0x0000090605057890 */ /* 0x000fca000fffe03f */
[----:B------:R-:W-:Y:S01]  /*2500*/  UMOV UR56, UR4 ;  /* 0x0000000400387c82 */ /* 0x000fe20008000000 */
[----:B------:R-:W-:Y:S01]  /*2510*/  UIMAD UR4, UR36, 0xc00, UR6 ;  /* 0x00000c00240478a4 */ /* 0x000fe2000f8e0206 */
[----:B------:R-:W-:Y:S01]  /*2520*/  IMAD.U32 R12, RZ, RZ, UR56 ;  /* 0x00000038ff0c7e24 */ /* 0x000fe2000f8e00ff */
[----:B------:R-:W-:Y:S01]  /*2530*/  UMOV UR58, UR5 ;  /* 0x00000005003a7c82 */ /* 0x000fe20008000000 */
[----:B------:R-:W-:Y:S01]  /*2540*/  ULDC UR5, c[0x0][0xa80] ;  /* 0x0002a00000057ab9 */ /* 0x000fe20000000800 */
[----:B------:R-:W-:Y:S02]  /*2550*/  WARPGROUP.DEPBAR.LE gsb0, 0x0 ;  /* 0x00008000000079c5 */ /* 0x000fe40000010000 */
[----:B------:R-:W-:-:S06]  /*2560*/  WARPGROUP.ARRIVE ;  /* 0x00000000000079c5 */ /* 0x000fcc0000000000 */
[----:B------:R-:W-:Y:S01]  /*2570*/  HGMMA.64x96x16.F32.BF16 R24, gdesc[UR8], R24, gsb0 ;  /* 0x01600000081879f0 */ /* 0x000fe20008001818 */
[----:B------:R-:W-:Y:S01]  /*2580*/  UMOV UR10, UR4 ;  /* 0x00000004000a7c82 */ /* 0x000fe20008000000 */
[----:B------:R-:W-:Y:S01]  /*2590*/  UMOV UR11, 0x40000040 ;  /* 0x40000040000b7882 */ /* 0x000fe20000000000 */
        /* <DEDUP_REMOVED lines=37> */
[----:B------:R-:W-:-:S02]  /*27f0*/  FSEL R159, R32, -INF , P4 ;  /* 0xff800000209f7808 */ /* 0x000fc40002000000 */
[----:B------:R-:W-:Y:S02]  /*2800*/  FSEL R27, R28, -INF , P6 ;  /* 0xff8000001c1b7808 */ /* 0x000fe40003000000 */
[----:B------:R-:W-:Y:S02]  /*2810*/  FMNMX.FTZ R32, R73, R25, !PT ;  /* 0x0000001949207209 */ /* 0x000fe40007810000 */
[----:B------:R-:W-:Y:S02]  /*2820*/  FSEL R29, R29, -INF , P5 ;  /* 0xff8000001d1d7808 */ /* 0x000fe40002800000 */
[----:B------:R-:W-:Y:S02]  /*2830*/  FMNMX.FTZ R32, R27, R32, !PT ;  /* 0x000000201b207209 */ /* 0x000fe40007810000 */
[----:B------:R-:W-:Y:S02]  /*2840*/  FSEL R26, R26, -INF , P2 ;  /* 0xff8000001a1a7808 */ /* 0x000fe40001000000 */
[----:B------:R-:W-:-:S02]  /*2850*/  FMNMX.FTZ R32, R29, R32, !PT ;  /* 0x000000201d207209 */ /* 0x000fc40007810000 */
[----:B------:R-:W-:Y:S02]  /*2860*/  ISETP.GT.AND P2, PT, R0, 0x18, PT ;  /* 0x000000180000780c */ /* 0x000fe40003f44270 */
        /* <DEDUP_REMOVED lines=92> */
[----:B------:R-:W-:Y:S02]  /*2e30*/  FMNMX.FTZ R32, R211, R32, !PT ;  /* 0x00000020d3207209 */ /* 0x000fe40007810000 */
[----:B------:R-:W-:Y:S02]  /*2e40*/  FMNMX.FTZ R0, R190, R31, !PT ;  /* 0x0000001fbe007209 */ /* 0x000fe40007810000 */
[----:B------:R-:W-:-:S02]  /*2e50*/  FSEL R208, R67, -INF , P5 ;  /* 0xff80000043d07808 */ /* 0x000fc40002800000 */
[----:B------:R-:W-:Y:S01]  /*2e60*/  FMNMX.FTZ R31, R205, R32, !PT ;  /* 0x00000020cd1f7209 */ /* 0x000fe20007810000 */
[----:B------:R-:W1:Y:S01]  /*2e70*/  SHFL.BFLY PT, R33, R0, 0x2, 0x1f ;  /* 0x0c401f0000217f89 */ /* 0x000e6200000e0000 */
[----:B------:R-:W-:Y:S02]  /*2e80*/  FSEL R210, R70, -INF , P4 ;  /* 0xff80000046d27808 */ /* 0x000fe40002000000 */
[----:B------:R-:W-:Y:S02]  /*2e90*/  FMNMX.FTZ R31, R208, R31, !PT ;  /* 0x0000001fd01f7209 */ /* 0x000fe40007810000 */
[----:B------:R-:W-:Y:S02]  /*2ea0*/  FSEL R214, R71, -INF , P3 ;  /* 0xff80000047d67808 */ /* 0x000fe40001800000 */
[----:B------:R-:W-:Y:S02]  /*2eb0*/  FMNMX.FTZ R31, R210, R31, !PT ;  /* 0x0000001fd21f7209 */ /* 0x000fe40007810000 */
[----:B------:R-:W-:-:S02]  /*2ec0*/  ISETP.GE.AND P2, PT, R156, 0x61, PT ;  /* 0x000000619c00780c */ /* 0x000fc40003f46270 */
[----:B------:R-:W-:-:S05]  /*2ed0*/  FMNMX.FTZ R31, R214, R31, !PT ;  /* 0x0000001fd61f7209 */ /* 0x000fca0007810000 */
[----:B------:R-:W2:Y:S01]  /*2ee0*/  SHFL.BFLY PT, R34, R31, 0x2, 0x1f ;  /* 0x0c401f001f227f89 */ /* 0x000ea200000e0000 */
[----:B-1----:R-:W-:-:S05]  /*2ef0*/  FMNMX.FTZ R33, R0, R33, !PT ;  /* 0x0000002100217209 */ /* 0x002fca0007810000 */
[----:B------:R-:W1:Y:S01]  /*2f00*/  SHFL.BFLY PT, R32, R33, 0x1, 0x1f ;  /* 0x0c201f0021207f89 */ /* 0x000e6200000e0000 */
[----:B--2---:R-:W-:-:S05]  /*2f10*/  FMNMX.FTZ R34, R31, R34, !PT ;  /* 0x000000221f227209 */ /* 0x004fca0007810000 */
[----:B------:R-:W2:Y:S01]  /*2f20*/  SHFL.BFLY PT, R209, R34, 0x1, 0x1f ;  /* 0x0c201f0022d17f89 */ /* 0x000ea200000e0000 */
[----:B-1----:R-:W-:-:S04]  /*2f30*/  FMNMX.FTZ R0, R33, R32, !PT ;  /* 0x0000002021007209 */ /* 0x002fc80007810000 */
[C---:B------:R-:W-:Y:S01]  /*2f40*/  FSETP.NEU.FTZ.AND P1, PT, R0.reuse, -INF , PT ;  /* 0xff8000000000780b */ /* 0x040fe20003f3d000 */
[----:B------:R-:W-:-:S05]  /*2f50*/  FMUL.FTZ R212, R0, UR5 ;  /* 0x0000000500d47c20 */ /* 0x000fca0008410000 */
[----:B------:R-:W-:-:S05]  /*2f60*/  FSEL R212, R212, RZ, P1 ;  /* 0x000000ffd4d47208 */ /* 0x000fca0000800000 */
[--C-:B------:R-:W-:Y:S01]  /*2f70*/  FFMA.FTZ R192, R73, UR5, -R212.reuse ;  /* 0x0000000549c07c23 */ /* 0x100fe200080108d4 */
[----:B--2---:R-:W-:Y:S01]  /*2f80*/  FMNMX.FTZ R209, R34, R209, !PT ;  /* 0x000000d122d17209 */ /* 0x004fe20007810000 */
[--C-:B------:R-:W-:Y:S01]  /*2f90*/  FFMA.FTZ R193, R25, UR5, -R212.reuse ;  /* 0x0000000519c17c23 */ /* 0x100fe200080108d4 */
[--C-:B------:R-:W-:Y:S01]  /*2fa0*/  FFMA.FTZ R194, R27, UR5, -R212.reuse ;  /* 0x000000051bc27c23 */ /* 0x100fe200080108d4 */
[--C-:B------:R-:W-:Y:S01]  /*2fb0*/  FFMA.FTZ R195, R29, UR5, -R212.reuse ;  /* 0x000000051dc37c23 */ /* 0x100fe200080108d4 */
[C---:B------:R-:W-:Y:S01]  /*2fc0*/  FSETP.NEU.FTZ.AND P1, PT, R209.reuse, -INF , PT ;  /* 0xff800000d100780b */ /* 0x040fe20003f3d000 */
[----:B------:R-:W-:Y:S01]  /*2fd0*/  FMUL.FTZ R213, R209, UR5 ;  /* 0x00000005d1d57c20 */ /* 0x000fe20008410000 */
[----:B------:R-:W-:Y:S01]  /*2fe0*/  MUFU.EX2 R192, R192 ;  /* 0x000000c000c07308 */ /* 0x000fe20000000800 */
[--C-:B------:R-:W-:Y:S01]  /*2ff0*/  FFMA.FTZ R159, R159, UR5, -R212.reuse ;  /* 0x000000059f9f7c23 */ /* 0x100fe200080108d4 */
[--C-:B------:R-:W-:Y:S01]  /*3000*/  FFMA.FTZ R161, R161, UR5, -R212.reuse ;  /* 0x00000005a1a17c23 */ /* 0x100fe200080108d4 */
[--C-:B------:R-:W-:Y:S01]  /*3010*/  FFMA.FTZ R164, R164, UR5, -R212.reuse ;  /* 0x00000005a4a47c23 */ /* 0x100fe200080108d4 */
[----:B------:R-:W-:Y:S01]  /*3020*/  FSEL R213, R213, RZ, P1 ;  /* 0x000000ffd5d57208 */ /* 0x000fe20000800000 */
[--C-:B------:R-:W-:Y:S01]  /*3030*/  FFMA.FTZ R168, R168, UR5, -R212.reuse ;  /* 0x00000005a8a87c23 */ /* 0x100fe200080108d4 */
[----:B0-----:R-:W-:Y:S01]  /*3040*/  LOP3.LUT P1, RZ, R72, 0x7f, RZ, 0xc0, !PT ;  /* 0x0000007f48ff7812 */ /* 0x001fe2000782c0ff */
[----:B------:R-:W-:Y:S01]  /*3050*/  FFMA.FTZ R165, R165, UR5, -R212 ;  /* 0x00000005a5a57c23 */ /* 0x000fe200080108d4 */
[----:B------:R-:W-:Y:S01]  /*3060*/  SHF.R.U32.HI R72, RZ, 0x7, R72 ;  /* 0x00000007ff487819 */ /* 0x000fe20000011648 */
[--C-:B------:R-:W-:Y:S01]  /*3070*/  FFMA.FTZ R197, R24, UR5, -R213.reuse ;  /* 0x0000000518c57c23 */ /* 0x100fe200080108d5 */
[--C-:B------:R-:W-:Y:S01]  /*3080*/  FFMA.FTZ R196, R26, UR5, -R213.reuse ;  /* 0x000000051ac47c23 */ /* 0x100fe200080108d5 */
[--C-:B------:R-:W-:Y:S01]  /*3090*/  FFMA.FTZ R198, R30, UR5, -R213.reuse ;  /* 0x000000051ec67c23 */ /* 0x100fe200080108d5 */
[----:B------:R-:W-:Y:S01]  /*30a0*/  IADD3 R158, -R72, 0xb, RZ ;  /* 0x0000000b489e7810 */ /* 0x000fe20007ffe1ff */
[--C-:B------:R-:W-:Y:S01]  /*30b0*/  FFMA.FTZ R199, R28, UR5, -R213.reuse ;  /* 0x000000051cc77c23 */ /* 0x100fe200080108d5 */
[----:B------:R-:W0:Y:S01]  /*30c0*/  MUFU.EX2 R193, R193 ;  /* 0x000000c100c17308 */ /* 0x000e220000000800 */
[--C-:B------:R-:W-:Y:S01]  /*30d0*/  FFMA.FTZ R157, R157, UR5, -R213.reuse ;  /* 0x000000059d9d7c23 */ /* 0x100fe200080108d5 */
[--C-:B------:R-:W-:Y:S01]  /*30e0*/  FFMA.FTZ R160, R160, UR5, -R213.reuse ;  /* 0x00000005a0a07c23 */ /* 0x100fe200080108d5 */
[--C-:B------:R-:W-:Y:S01]  /*30f0*/  FFMA.FTZ R162, R162, UR5, -R213.reuse ;  /* 0x00000005a2a27c23 */ /* 0x100fe200080108d5 */
[----:B------:R-:W-:Y:S01]  /*3100*/  FFMA.FTZ R166, R166, UR5, -R213 ;  /* 0x00000005a6a67c23 */ /* 0x000fe200080108d5 */
[----:B------:R-:W-:-:S02]  /*3110*/  @!P1 VIADD R24, R3, 0x32440 ;  /* 0x0003244003189836 */ /* 0x000fc40000000000 */
[--C-:B------:R-:W-:Y:S01]  /*3120*/  FFMA.FTZ R169, R169, UR5, -R212.reuse ;  /* 0x00000005a9a97c23 */ /* 0x100fe200080108d4 */
[--C-:B------:R-:W-:Y:S01]  /*3130*/  FFMA.FTZ R172, R172, UR5, -R212.reuse ;  /* 0x00000005acac7c23 */ /* 0x100fe200080108d4 */
[----:B------:R-:W-:Y:S01]  /*3140*/  MUFU.EX2 R194, R194 ;  /* 0x000000c200c27308 */ /* 0x000fe20000000800 */
[----:B------:R-:W-:Y:S01]  /*3150*/  FFMA.FTZ R176, R176, UR5, -R212 ;  /* 0x00000005b0b07c23 */ /* 0x000fe200080108d4 */
[----:B------:R-:W-:Y:S01]  /*3160*/  @!P1 PRMT R24, RZ, 0x654, R24 ;  /* 0x00000654ff189816 */ /* 0x000fe20000000018 */
[----:B------:R1:W-:Y:S06]  /*3170*/  BAR.ARV R158, 0x100 ;  /* 0x0004009e0000751d */ /* 0x0003ec0000002000 */
[----:B------:R2:W-:Y:S01]  /*3180*/  @!P1 SYNCS.ARRIVE.TRANS64.RED.A1T0 RZ, [R24+URZ], RZ ;  /* 0x000000ff18ff99a7 */ /* 0x0005e2000810043f */
[----:B------:R-:W3:Y:S01]  /*3190*/  MUFU.EX2 R195, R195 ;  /* 0x000000c300c37308 */ /* 0x000ee20000000800 */
[----:B------:R4:W-:Y:S01]  /*31a0*/  BAR.SYNC.DEFER_BLOCKING R215, 0x100 ;  /* 0x000400d70000751d */ /* 0x0009e20000010000 */
[----:B0-----:R-:W-:Y:S01]  /*31b0*/  F2FP.BF16.F32.PACK_AB R152, R193, R192 ;  /* 0x000000c0c198723e */ /* 0x001fe200000010ff */
        /* <DEDUP_REMOVED lines=14> */
[----:B---3--:R-:W-:Y:S01]  /*32a0*/  F2FP.BF16.F32.PACK_AB R154, R195, R194 ;  /* 0x000000c2c39a723e */ /* 0x008fe200000010ff */
[--C-:B----4-:R-:W-:Y:S01]  /*32b0*/  FFMA.FTZ R215, R182, UR5, -R212.reuse ;  /* 0x00000005b6d77c23 */ /* 0x110fe200080108d4 */
        /* <DEDUP_REMOVED lines=14> */
[----:B0-----:R-:W-:Y:S01]  /*33a0*/  F2FP.BF16.F32.PACK_AB R153, R197, R196 ;  /* 0x000000c4c599723e */ /* 0x001fe200000010ff */
[----:B------:R-:W-:Y:S01]  /*33b0*/  FFMA.FTZ R180, R180, UR5, -R212 ;  /* 0x00000005b4b47c23 */ /* 0x000fe200080108d4 */
[--C-:B------:R-:W-:Y:S01]  /*33c0*/  FFMA.FTZ R208, R210, UR5, -R213.reuse ;  /* 0x00000005d2d07c23 */ /* 0x100fe200080108d5 */
[----:B------:R-:W-:Y:S01]  /*33d0*/  FFMA.FTZ R211, R214, UR5, -R213 ;  /* 0x00000005d6d37c23 */ /* 0x000fe200080108d5 */
[----:B------:R-:W-:Y:S01]  /*33e0*/  FADD.FTZ R193, R192, R193 ;  /* 0x000000c1c0c17221 */ /* 0x000fe20000010000 */
[----:B------:R-:W-:Y:S01]  /*33f0*/  FADD.FTZ R197, R196, R197 ;  /* 0x000000c5c4c57221 */ /* 0x000fe20000010000 */
[----:B------:R-:W-:Y:S01]  /*3400*/  @!P1 VIADD R3, R3, 0x32460 ;  /* 0x0003246003039836 */ /* 0x000fe20000000000 */
[----:B------:R-:W0:Y:S01]  /*3410*/  MUFU.EX2 R159, R159 ;  /* 0x0000009f009f7308 */ /* 0x000e220000000800 */
[----:B------:R-:W-:-:S03]  /*3420*/  FADD.FTZ R194, R194, R193 ;  /* 0x000000c1c2c27221 */ /* 0x000fc60000010000 */
[----:B------:R-:W-:Y:S01]  /*3430*/  @!P1 PRMT R3, RZ, 0x654, R3 ;  /* 0x00000654ff039816 */ /* 0x000fe20000000003 */
[----:B------:R-:W-:-:S03]  /*3440*/  FADD.FTZ R194, R195, R194 ;  /* 0x000000c2c3c27221 */ /* 0x000fc60000010000 */
[----:B------:R-:W4:Y:S01]  /*3450*/  MUFU.EX2 R161, R161 ;  /* 0x000000a100a17308 */ /* 0x000f220000000800 */
[----:B---3--:R-:W-:Y:S01]  /*3460*/  F2FP.BF16.F32.PACK_AB R155, R199, R198 ;  /* 0x000000c6c79b723e */ /* 0x008fe200000010ff */
[----:B------:R-:W-:-:S03]  /*3470*/  FADD.FTZ R198, R198, R197 ;  /* 0x000000c5c6c67221 */ /* 0x000fc60000010000 */
[----:B--2---:R-:W-:Y:S01]  /*3480*/  WARPGROUP.ARRIVE ;  /* 0x00000000000079c5 */ /* 0x004fe20000000000 */
[----:B------:R-:W-:Y:S02]  /*3490*/  FADD.FTZ R198, R199, R198 ;  /* 0x000000c6c7c67221 */ /* 0x000fe40000010000 */
[----:B------:R-:W-:Y:S01]  /*34a0*/  MUFU.EX2 R164, R164 ;  /* 0x000000a400a47308 */ /* 0x000fe20000000800 */
[----:B0-----:R-:W-:Y:S02]  /*34b0*/  FADD.FTZ R194, R159, R194 ;  /* 0x000000c29fc27221 */ /* 0x001fe40000010000 */
[----:B------:R-:W-:Y:S01]  /*34c0*/  HGMMA.64x256x16.F32.BF16 R24, R152, gdesc[UR8].tnspB, RZ, !UPT, gsb0 ;  /* 0x43e0000898187df0 */ /* 0x000fe2000c0018ff */
[----:B------:R-:W-:Y:S01]  /*34d0*/  UIADD3 UR10, UR4, 0x80, URZ ;  /* 0x00000080040a7890 */ /* 0x000fe2000fffe03f */
[----:B------:R-:W-:-:S03]  /*34e0*/  UMOV UR11, 0x40000040 ;  /* 0x40000040000b7882 */ /* 0x000fc60000000000 */
[----:B------:R-:W-:Y:S08]  /*34f0*/  MUFU.EX2 R168, R168 ;  /* 0x000000a800a87308 */ /* 0x000ff00000000800 */
[----:B------:R-:W-:Y:S08]  /*3500*/  MUFU.EX2 R157, R157 ;  /* 0x0000009d009d7308 */ /* 0x000ff00000000800 */
[----:B------:R-:W0:Y:S08]  /*3510*/  MUFU.EX2 R160, R160 ;  /* 0x000000a000a07308 */ /* 0x000e300000000800 */
[----:B------:R-:W-:Y:S08]  /*3520*/  MUFU.EX2 R162, R162 ;  /* 0x000000a200a27308 */ /* 0x000ff00000000800 */
[----:B------:R-:W2:Y:S08]  /*3530*/  MUFU.EX2 R166, R166 ;  /* 0x000000a600a67308 */ /* 0x000eb00000000800 */
[----:B------:R-:W3:Y:S08]  /*3540*/  MUFU.EX2 R165, R165 ;  /* 0x000000a500a57308 */ /* 0x000ef00000000800 */
[----:B------:R-:W-:Y:S08]  /*3550*/  MUFU.EX2 R169, R169 ;  /* 0x000000a900a97308 */ /* 0x000ff00000000800 */
[----:B------:R-:W-:Y:S08]  /*3560*/  MUFU.EX2 R172, R172 ;  /* 0x000000ac00ac7308 */ /* 0x000ff00000000800 */
[----:B------:R-:W-:Y:S08]  /*3570*/  MUFU.EX2 R176, R176 ;  /* 0x000000b000b07308 */ /* 0x000ff00000000800 */
[----:B------:R-:W5:Y:S08]  /*3580*/  MUFU.EX2 R163, R163 ;  /* 0x000000a300a37308 */ /* 0x000f700000000800 */
[----:B------:R-:W1:Y:S08]  /*3590*/  MUFU.EX2 R167, R167 ;  /* 0x000000a700a77308 */ /* 0x000e700000000800 */
[----:B------:R-:W-:Y:S08]  /*35a0*/  MUFU.EX2 R170, R170 ;  /* 0x000000aa00aa7308 */ /* 0x000ff00000000800 */
[----:B------:R-:W1:Y:S08]  /*35b0*/  MUFU.EX2 R174, R174 ;  /* 0x000000ae00ae7308 */ /* 0x000e700000000800 */
[----:B------:R-:W1:Y:S08]  /*35c0*/  MUFU.EX2 R173, R173 ;  /* 0x000000ad00ad7308 */ /* 0x000e700000000800 */
[----:B------:R-:W-:Y:S08]  /*35d0*/  MUFU.EX2 R177, R177 ;  /* 0x000000b100b17308 */ /* 0x000ff00000000800 */
[----:B------:R-:W-:Y:S08]  /*35e0*/  MUFU.EX2 R181, R181 ;  /* 0x000000b500b57308 */ /* 0x000ff00000000800 */
[----:B------:R-:W-:Y:S08]  /*35f0*/  MUFU.EX2 R183, R183 ;  /* 0x000000b700b77308 */ /* 0x000ff00000000800 */
[----:B------:R-:W1:Y:S08]  /*3600*/  MUFU.EX2 R171, R171 ;  /* 0x000000ab00ab7308 */ /* 0x000e700000000800 */
[----:B------:R-:W1:Y:S08]  /*3610*/  MUFU.EX2 R175, R175 ;  /* 0x000000af00af7308 */ /* 0x000e700000000800 */
[----:B------:R-:W1:Y:S08]  /*3620*/  MUFU.EX2 R179, R179 ;  /* 0x000000b300b37308 */ /* 0x000e700000000800 */
        /* <DEDUP_REMOVED lines=15> */
[C---:B----4-:R-:W-:Y:S01]  /*3720*/  F2FP.BF16.F32.PACK_AB R152, R161.reuse, R159 ;  /* 0x0000009fa198723e */ /* 0x050fe200000010ff */
[----:B------:R-:W-:Y:S01]  /*3730*/  FADD.FTZ R161, R161, R194 ;  /* 0x000000c2a1a17221 */ /* 0x000fe20000010000 */
[----:B0-----:R-:W-:Y:S01]  /*3740*/  F2FP.BF16.F32.PACK_AB R153, R160, R157 ;  /* 0x0000009da099723e */ /* 0x001fe200000010ff */
[----:B------:R-:W-:Y:S01]  /*3750*/  FADD.FTZ R157, R157, R198 ;  /* 0x000000c69d9d7221 */ /* 0x000fe20000010000 */
[----:B------:R-:W-:Y:S01]  /*3760*/  F2FP.BF16.F32.PACK_AB R154, R168, R164 ;  /* 0x000000a4a89a723e */ /* 0x000fe200000010ff */
[----:B------:R-:W0:Y:S01]  /*3770*/  MUFU.EX2 R205, R205 ;  /* 0x000000cd00cd7308 */ /* 0x000e220000000800 */
[----:B--2---:R-:W-:Y:S01]  /*3780*/  F2FP.BF16.F32.PACK_AB R155, R166, R162 ;  /* 0x000000a2a69b723e */ /* 0x004fe200000010ff */
        /* <DEDUP_REMOVED lines=9> */
[----:B---3--:R-:W-:Y:S01]  /*3820*/  FADD.FTZ R168, R165, R168 ;  /* 0x000000a8a5a87221 */ /* 0x008fe20000010000 */
[----:B------:R-:W-:Y:S01]  /*3830*/  UMOV UR11, 0x40000040 ;  /* 0x40000040000b7882 */ /* 0x000fe20000000000 */
[----:B-----5:R-:W-:Y:S01]  /*3840*/  FADD.FTZ R166, R163, R166 ;  /* 0x000000a6a3a67221 */ /* 0x020fe20000010000 */
[----:B------:R-:W2:Y:S01]  /*3850*/  MUFU.EX2 R211, R211 ;  /* 0x000000d300d37308 */ /* 0x000ea20000000800 */
[----:B------:R-:W-:-:S02]  /*3860*/  WARPGROUP.DEPBAR.LE gsb0, 0x0 ;  /* 0x00008000000079c5 */ /* 0x000fc40000010000 */
[C---:B------:R-:W-:Y:S01]  /*3870*/  F2FP.BF16.F32.PACK_AB R152, R169.reuse, R165 ;  /* 0x000000a5a998723e */ /* 0x040fe200000010ff */
[----:B------:R-:W-:Y:S01]  /*3880*/  FADD.FTZ R169, R169, R168 ;  /* 0x000000a8a9a97221 */ /* 0x000fe20000010000 */
[C---:B-1----:R-:W-:Y:S01]  /*3890*/  F2FP.BF16.F32.PACK_AB R153, R167.reuse, R163 ;  /* 0x000000a3a799723e */ /* 0x042fe200000010ff */
        /* <DEDUP_REMOVED lines=9> */
[----:B------:R-:W-:-:S05]  /*3930*/  FADD.FTZ R174, R171, R174 ;  /* 0x000000aeabae7221 */ /* 0x000fca0000010000 */
[----:B------:R-:W-:Y:S01]  /*3940*/  HGMMA.64x256x16.F32.BF16 R24, R152, gdesc[UR8].tnspB, R24, gsb0 ;  /* 0x43e0000898187df0 */ /* 0x000fe20008001818 */
[----:B------:R-:W-:Y:S01]  /*3950*/  UIADD3 UR10, UR4, 0x180, URZ ;  /* 0x00000180040a7890 */ /* 0x000fe2000fffe03f */
[----:B------:R-:W-:Y:S01]  /*3960*/  FADD.FTZ R176, R177, R176 ;  /* 0x000000b0b1b07221 */ /* 0x000fe20000010000 */
[----:B------:R-:W-:Y:S01]  /*3970*/  UMOV UR11, 0x40000040 ;  /* 0x40000040000b7882 */ /* 0x000fe20000000000 */
[----:B------:R-:W-:Y:S02]  /*3980*/  FADD.FTZ R174, R175, R174 ;  /* 0x000000aeafae7221 */ /* 0x000fe40000010000 */
[----:B------:R-:W-:Y:S02]  /*3990*/  FADD.FTZ R176, R181, R176 ;  /* 0x000000b0b5b07221 */ /* 0x000fe40000010000 */
[----:B------:R-:W-:Y:S01]  /*39a0*/  FADD.FTZ R174, R179, R174 ;  /* 0x000000aeb3ae7221 */ /* 0x000fe20000010000 */
[----:B------:R-:W-:Y:S02]  /*39b0*/  WARPGROUP.DEPBAR.LE gsb0, 0x0 ;  /* 0x00008000000079c5 */ /* 0x000fe40000010000 */
[----:B------:R-:W-:-:S02]  /*39c0*/  F2FP.BF16.F32.PACK_AB R152, R177, R173 ;  /* 0x000000adb198723e */ /* 0x000fc400000010ff */
[----:B------:R-:W-:Y:S02]  /*39d0*/  F2FP.BF16.F32.PACK_AB R153, R175, R171 ;  /* 0x000000abaf99723e */ /* 0x000fe400000010ff */
[C---:B------:R-:W-:Y:S01]  /*39e0*/  F2FP.BF16.F32.PACK_AB R154, R183.reuse, R181 ;  /* 0x000000b5b79a723e */ /* 0x040fe200000010ff */
[----:B------:R-:W-:Y:S01]  /*39f0*/  FADD.FTZ R183, R183, R176 ;  /* 0x000000b0b7b77221 */ /* 0x000fe20000010000 */
[C---:B------:R-:W-:Y:S01]  /*3a00*/  F2FP.BF16.F32.PACK_AB R155, R187.reuse, R179 ;  /* 0x000000b3bb9b723e */ /* 0x040fe200000010ff */
[----:B------:R-:W-:-:S03]  /*3a10*/  FADD.FTZ R187, R187, R174 ;  /* 0x000000aebbbb7221 */ /* 0x000fc60000010000 */
[----:B------:R-:W-:-:S07]  /*3a20*/  WARPGROUP.ARRIVE ;  /* 0x00000000000079c5 */ /* 0x000fce0000000000 */
        /* <DEDUP_REMOVED lines=31> */
[----:B------:R-:W-:-:S04]  /*3c20*/  FADD.FTZ R208, R208, R205 ;  /* 0x000000cdd0d07221 */ /* 0x000fc80000010000 */
[----:B------:R-:W-:-:S08]  /*3c30*/  FADD.FTZ R205, R211, R208 ;  /* 0x000000d0d3cd7221 */ /* 0x000fd00000010000 */
[----:B------:R-:W-:Y:S03]  /*3c40*/  HGMMA.64x256x16.F32.BF16 R24, R152, gdesc[UR8].tnspB, R24, gsb0 ;  /* 0x43e0000898187df0 */ /* 0x000fe60008001818 */
[----:B------:R-:W-:Y:S02]  /*3c50*/  WARPGROUP.DEPBAR.LE gsb0, 0x0 ;  /* 0x00008000000079c5 */ /* 0x000fe40000010000 */
[----:B------:R0:W-:Y:S02]  /*3c60*/  @!P1 SYNCS.ARRIVE.TRANS64.RED.A1T0 RZ, [R3+URZ], RZ ;  /* 0x000000ff03ff99a7 */ /* 0x0001e4000810043f */
[----:B0-----:R-:W-:Y:S01]  /*3c70*/  FADD.FTZ R3, R189, R186 ;  /* 0x000000babd037221 */ /* 0x001fe20000010000 */
[----:B------:R-:W-:Y:S06]  /*3c80*/  @!P2 BRA `(.L_x_1048) ;  /* 0x0000002000c0a947 */ /* 0x000fec0003800000 */
[----:B------:R-:W-:Y:S02]  /*3c90*/  VIADD R206, R206, 0xfffffffe ;  /* 0xfffffffecece7836 */ /* 0x000fe40000000000 */
[----:B------:R-:W-:Y:S02]  /*3ca0*/  IMAD.MOV.U32 R211, RZ, RZ, R209 ;  /* 0x000000ffffd37224 */ /* 0x000fe400078e00d1 */
[----:B------:R-:W-:-:S07]  /*3cb0*/  IMAD.MOV.U32 R207, RZ, RZ, R0 ;  /* 0x000000ffffcf7224 */ /* 0x000fce00078e0000 */
.L_x_1057:
[----:B------:R-:W-:Y:S01]  /*3cc0*/  UIADD3 UR36, UR36, 0x1, URZ ;  /* 0x0000000124247890 */ /* 0x000fe2000fffe03f */
[C---:B------:R-:W-:Y:S01]  /*3cd0*/  ISETP.GT.AND P2, PT, R206.reuse, RZ, PT ;  /* 0x000000ffce00720c */ /* 0x040fe20003f44270 */
[----:B------:R-:W-:Y:S02]  /*3ce0*/  VIADD R206, R206, 0xffffffff ;  /* 0xffffffffcece7836 */ /* 0x000fe40000000000 */
[----:B------:R-:W-:-:S04]  /*3cf0*/  UISETP.NE.AND UP0, UPT, UR36, 0x2, UPT ;  /* 0x000000022400788c */ /* 0x000fc8000bf05270 */
[----:B------:R-:W-:Y:S02]  /*3d00*/  USEL UR4, URZ, 0x1, UP0 ;  /* 0x000000013f047887 */ /* 0x000fe40008000000 */
[----:B------:R-:W-:Y:S02]  /*3d10*/  USEL UR36, UR36, URZ, UP0 ;  /* 0x0000003f24247287 */ /* 0x000fe40008000000 */
[----:B------:R-:W-:Y:S01]  /*3d20*/  ULOP3.LUT UR37, UR37, UR4, URZ, 0x3c, !UPT ;  /* 0x0000000425257292 */ /* 0x000fe2000f8e3c3f */
[----:B------:R-:W-:Y:S11]  /*3d30*/  @!P0 BRA `(.L_x_1049) ;  /* 0x0000000000048947 */ /* 0x000ff60003800000 */
[----:B------:R-:W-:Y:S01]  /*3d40*/  BPT.TRAP 0x1 ;  /* 0x000000040000795c */ /* 0x000fe20000300000 */
.L_x_1049:
[----:B------:R-:W0:Y:S01]  /*3d50*/  S2UR UR5, SR_CgaCtaId ;  /* 0x00000000000579c3 */ /* 0x000e220000008800 */
[----:B------:R-:W-:Y:S01]  /*3d60*/  UMOV UR4, 0x400 ;  /* 0x0000040000047882 */ /* 0x000fe20000000000 */
[----:B------:R-:W-:-:S05]  /*3d70*/  IMAD.U32 R0, RZ, RZ, UR37 ;  /* 0x00000025ff007e24 */ /* 0x000fca000f8e00ff */
[----:B------:R-:W-:Y:S01]  /*3d80*/  SHF.L.U32 R0, R0, 0x1f, RZ ;  /* 0x0000001f00007819 */ /* 0x000fe200000006ff */
[----:B0-----:R-:W-:-:S04]  /*3d90*/  ULEA UR4, UR5, UR4, 0x18 ;  /* 0x0000000405047291 */ /* 0x001fc8000f8ec03f */
[----:B------:R-:W-:-:S09]  /*3da0*/  ULEA UR4, UR36, UR4, 0x3 ;  /* 0x0000000424047291 */ /* 0x000fd2000f8e183f */
[----:B------:R0:W1:Y:S01]  /*3db0*/  SYNCS.PHASECHK.TRANS64.TRYWAIT P3, [UR4+0x32430], R0 ;  /* 0x03243000ff0075a7 */ /* 0x0000620008060144 */
[----:B------:R-:W-:Y:S05]  /*3dc0*/  @!P0 BRA `(.L_x_1050) ;  /* 0x0000000000048947 */ /* 0x000fea0003800000 */
[----:B------:R-:W-:Y:S01]  /*3dd0*/  BPT.TRAP 0x1 ;  /* 0x000000040000795c */ /* 0x000fe20000300000 */
.L_x_1050:
[----:B-1----:R-:W-:Y:S05]  /*3de0*/  @P3 BRA `(.L_x_1051) ;  /* 0x0000000000083947 */ /* 0x002fea0003800000 */
[----:B------:R-:W1:Y:S02]  /*3df0*/  SYNCS.PHASECHK.TRANS64.TRYWAIT P3, [UR4+0x32430], R0 ;  /* 0x03243000ff0075a7 */ /* 0x000e640008060144 */
[----:B-1----:R-:W-:Y:S05]  /*3e00*/  @!P3 BRA `(.L_x_1052) ;  /* 0x000000c80010b947 */ /* 0x002fea0003800000 */
.L_x_1051:
[----:B------:R-:W-:Y:S01]  /*3e10*/  R2UR UR56, R20 ;  /* 0x00000000143872ca */ /* 0x000fe200000e0000 */
[----:B------:R-:W-:Y:S01]  /*3e20*/  UIMAD UR5, UR36, 0x300, UR60 ;  /* 0x00000300240578a4 */ /* 0x000fe2000f8e023c */
[----:B------:R-:W-:Y:S01]  /*3e30*/  R2UR UR57, R21 ;  /* 0x00000000153972ca */ /* 0x000fe200000e0000 */
[----:B-1----:R-:W-:Y:S01]  /*3e40*/  WARPGROUP.ARRIVE ;  /* 0x00000000000079c5 */ /* 0x002fe20000000000 */
[----:B------:R-:W-:-:S04]  /*3e50*/  UMOV UR59, 0x40000040 ;  /* 0x40000040003b7882 */ /* 0x000fc80000000000 */
[----:B------:R-:W-:-:S07]  /*3e60*/  UMOV UR58, UR5 ;  /* 0x00000005003a7c82 */ /* 0x000fce0008000000 */
[----:B------:R-:W-:Y:S01]  /*3e70*/  HGMMA.64x96x16.F32.BF16 R152, gdesc[UR56], RZ, !UPT, gsb0 ;  /* 0x01600000389879f0 */ /* 0x000fe2000c0018ff */
[----:B------:R-:W-:Y:S01]  /*3e80*/  R2UR UR56, R18 ;  /* 0x00000000123872ca */ /* 0x000fe200000e0000 */
[----:B------:R-:W-:Y:S01]  /*3e90*/  UIADD3 UR58, UR5, 0x2, URZ ;  /* 0x00000002053a7890 */ /* 0x000fe2000fffe03f */
[----:B------:R-:W-:Y:S01]  /*3ea0*/  R2UR UR57, R19 ;  /* 0x00000000133972ca */ /* 0x000fe200000e0000 */
[----:B------:R-:W-:Y:S01]  /*3eb0*/  UMOV UR59, 0x40000040 ;  /* 0x40000040003b7882 */ /* 0x000fe20000000000 */
[----:B------:R-:W-:Y:S02]  /*3ec0*/  WARPGROUP.DEPBAR.LE gsb0, 0x0 ;  /* 0x00008000000079c5 */ /* 0x000fe40000010000 */
[----:B------:R-:W-:-:S09]  /*3ed0*/  WARPGROUP.ARRIVE ;  /* 0x00000000000079c5 */ /* 0x000fd20000000000 */
[----:B------:R-:W-:Y:S01]  /*3ee0*/  HGMMA.64x96x16.F32.BF16 R152, gdesc[UR56], R152, gsb0 ;  /* 0x01600000389879f0 */ /* 0x000fe20008001898 */
        /* <DEDUP_REMOVED lines=13> */
[----:B------:R-:W-:Y:S03]  /*3fc0*/  HGMMA.64x96x16.F32.BF16 R152, gdesc[UR56], R152, gsb0 ;  /* 0x01600000389879f0 */ /* 0x000fe60008001898 */
[----:B------:R-:W-:Y:S02]  /*3fd0*/  WARPGROUP.DEPBAR.LE gsb0, 0x0 ;  /* 0x00008000000079c5 */ /* 0x000fe40000010000 */
[----:B------:R-:W-:Y:S05]  /*3fe0*/  @!P0 BRA `(.L_x_1053) ;  /* 0x0000000000048947 */ /* 0x000fea0003800000 */
[----:B------:R-:W-:Y:S01]  /*3ff0*/  BPT.TRAP 0x1 ;  /* 0x000000040000795c */ /* 0x000fe20000300000 */
.L_x_1053:
[----:B------:R1:W2:Y:S01]  /*4000*/  SYNCS.PHASECHK.TRANS64.TRYWAIT P3, [UR4+0x32450], R0 ;  /* 0x03245000ff0075a7 */ /* 0x0002a20008060144 */
[----:B------:R-:W-:Y:S05]  /*4010*/  @!P0 BRA `(.L_x_1054) ;  /* 0x0000000000048947 */ /* 0x000fea0003800000 */
[----:B------:R-:W-:Y:S01]  /*4020*/  BPT.TRAP 0x1 ;  /* 0x000000040000795c */ /* 0x000fe20000300000 */
.L_x_1054:
[----:B--2---:R-:W-:Y:S05]  /*4030*/  @P3 BRA `(.L_x_1055) ;  /* 0x0000000000083947 */ /* 0x004fea0003800000 */
[----:B------:R-:W2:Y:S02]  /*4040*/  SYNCS.PHASECHK.TRANS64.TRYWAIT P3, [UR4+0x32450], R0 ;  /* 0x03245000ff0075a7 */ /* 0x000ea40008060144 */
[----:B--2---:R-:W-:Y:S05]  /*4050*/  @!P3 BRA `(.L_x_1056) ;  /* 0x000000c40094b947 */ /* 0x004fea0003800000 */
.L_x_1055:
[----:B------:R-:W-:Y:S01]  /*4060*/  R2UR UR56, R4 ;  /* 0x00000000043872ca */ /* 0x000fe200000e0000 */
[----:B------:R-:W-:Y:S01]  /*4070*/  UIMAD UR5, UR36, 0xc00, UR7 ;  /* 0x00000c00240578a4 */ /* 0x000fe2000f8e0207 */
[----:B------:R-:W-:Y:S01]  /*4080*/  R2UR UR57, R5 ;  /* 0x00000000053972ca */ /* 0x000fe200000e0000 */
[----:B------:R-:W-:Y:S01]  /*4090*/  WARPGROUP.ARRIVE ;  /* 0x00000000000079c5 */ /* 0x000fe20000000000 */
[----:B------:R-:W-:Y:S01]  /*40a0*/  UMOV UR59, 0x40000040 ;  /* 0x40000040003b7882 */ /* 0x000fe20000000000 */
[----:B------:R-:W-:-:S04]  /*40b0*/  UIADD3 UR10, UR5, 0x300, URZ ;  /* 0x00000300050a7890 */ /* 0x000fc8000fffe03f */
[----:B------:R-:W3:Y:S01]  /*40c0*/  S2R R216, SR_TID.X ;  /* 0x0000000000d87919 */ /* 0x000ee20000002100 */
[----:B------:R-:W-:Y:S01]  /*40d0*/  UMOV UR11, 0x40000040 ;  /* 0x40000040000b7882 */ /* 0x000fe20000000000 */
[----:B------:R-:W-:Y:S01]  /*40e0*/  UMOV UR58, UR5 ;  /* 0x00000005003a7c82 */ /* 0x000fe20008000000 */
[----:B------:R-:W-:Y:S01]  /*40f0*/  UIADD3 UR14, UR5, 0x302, URZ ;  /* 0x00000302050e7890 */ /* 0x000fe2000fffe03f */
[----:B------:R-:W-:Y:S01]  /*4100*/  UMOV UR15, 0x40000040 ;  /* 0x40000040000f7882 */ /* 0x000fe20000000000 */
[----:B------:R-:W-:Y:S01]  /*4110*/  UIADD3 UR18, UR5, 0x304, URZ ;  /* 0x0000030405127890 */ /* 0x000fe2000fffe03f */
[----:B------:R-:W-:Y:S01]  /*4120*/  UMOV UR19, 0x40000040 ;  /* 0x4000004000137882 */ /* 0x000fe20000000000 */
[----:B------:R-:W-:Y:S01]  /*4130*/  HGMMA.64x96x16.F32.BF16 R152, gdesc[UR56], R152, gsb0 ;  /* 0x01600000389879f0 */ /* 0x000fe20008001898 */
[----:B------:R-:W-:Y:S01]  /*4140*/  R2UR UR56, R6 ;  /* 0x00000000063872ca */ /* 0x000fe200000e0000 */
[----:B------:R-:W-:Y:S01]  /*4150*/  UIADD3 UR58, UR5, 0x2, URZ ;  /* 0x00000002053a7890 */ /* 0x000fe2000fffe03f */
[----:B------:R-:W-:Y:S01]  /*4160*/  R2UR UR57, R7 ;  /* 0x00000000073972ca */ /* 0x000fe200000e0000 */
[----:B------:R-:W-:Y:S01]  /*4170*/  UMOV UR59, 0x40000040 ;  /* 0x40000040003b7882 */ /* 0x000fe20000000000 */
[----:B------:R-:W-:Y:S01]  /*4180*/  UIADD3 UR22, UR5, 0x306, URZ ;  /* 0x0000030605167890 */ /* 0x000fe2000fffe03f */
        /* <DEDUP_REMOVED lines=12> */
[----:B---3--:R-:W-:Y:S01]  /*4250*/  SHF.R.U32.HI R232, RZ, 0x7, R216 ;  /* 0x00000007ffe87819 */ /* 0x008fe200000116d8 */
[----:B------:R-:W-:Y:S01]  /*4260*/  UMOV UR51, 0x40000040 ;  /* 0x4000004000337882 */ /* 0x000fe20000000000 */
[----:B------:R-:W-:Y:S01]  /*4270*/  UIADD3 UR54, UR5, 0x904, URZ ;  /* 0x0000090405367890 */ /* 0x000fe2000fffe03f */
[----:B------:R-:W-:Y:S01]  /*4280*/  UMOV UR55, 0x40000040 ;  /* 0x4000004000377882 */ /* 0x000fe20000000000 */
[----:B------:R-:W-:-:S02]  /*4290*/  WARPGROUP.DEPBAR.LE gsb0, 0x0 ;  /* 0x00008000000079c5 */ /* 0x000fc40000010000 */
[----:B------:R-:W-:-:S06]  /*42a0*/  WARPGROUP.ARRIVE ;  /* 0x00000000000079c5 */ /* 0x000fcc0000000000 */
        /* <DEDUP_REMOVED lines=19> */
[----:B------:R-:W-:Y:S01]  /*43e0*/  ULDC UR5, c[0x0][0xa80] ;  /* 0x0002a00000057ab9 */ /* 0x000fe20000000800 */
[----:B------:R-:W-:Y:S02]  /*43f0*/  WARPGROUP.DEPBAR.LE gsb0, 0x0 ;  /* 0x00008000000079c5 */ /* 0x000fe40000010000 */
[----:B------:R-:W-:-:S06]  /*4400*/  WARPGROUP.ARRIVE ;  /* 0x00000000000079c5 */ /* 0x000fcc0000000000 */
[----:B------:R-:W-:Y:S01]  /*4410*/  HGMMA.64x96x16.F32.BF16 R152, gdesc[UR8], R152, gsb0 ;  /* 0x01600000089879f0 */ /* 0x000fe20008001898 */
[----:B------:R-:W-:Y:S02]  /*4420*/  UMOV UR11, 0x40000040 ;  /* 0x40000040000b7882 */ /* 0x000fe40000000000 */
        /* <DEDUP_REMOVED lines=104> */
[----:B-1----:R-:W-:Y:S01]  /*4ab0*/  FMNMX.FTZ R209, R209, R214, !PT ;  /* 0x000000d6d1d17209 */ /* 0x002fe20007810000 */
[----:B------:R-:W-:Y:S01]  /*4ac0*/  IMAD.U32 R214, RZ, RZ, UR4 ;  /* 0x00000004ffd67e24 */ /* 0x000fe2000f8e00ff */
[----:B------:R-:W0:Y:S01]  /*4ad0*/  MUFU.EX2 R207, R207 ;  /* 0x000000cf00cf7308 */ /* 0x000e220000000800 */
[----:B------:R-:W-:Y:S01]  /*4ae0*/  UIMAD UR4, UR36, 0xc00, UR6 ;  /* 0x00000c00240478a4 */ /* 0x000fe2000f8e0206 */
[--C-:B------:R-:W-:Y:S01]  /*4af0*/  FFMA.FTZ R173, R173, UR5, -R212.reuse ;  /* 0x00000005adad7c23 */ /* 0x100fe200080108d4 */
[C---:B------:R-:W-:Y:S01]  /*4b00*/  FADD.FTZ R152, -R209.reuse, R211 ;  /* 0x000000d3d1987221 */ /* 0x040fe20000010100 */
[----:B------:R-:W-:Y:S01]  /*4b10*/  FMUL.FTZ R217, R209, UR5 ;  /* 0x00000005d1d97c20 */ /* 0x000fe20008410000 */
[--C-:B------:R-:W-:Y:S01]  /*4b20*/  FFMA.FTZ R176, R176, UR5, -R212.reuse ;  /* 0x00000005b0b07c23 */ /* 0x100fe200080108d4 */
[----:B------:R-:W-:Y:S01]  /*4b30*/  FFMA.FTZ R177, R177, UR5, -R212 ;  /* 0x00000005b1b17c23 */ /* 0x000fe200080108d4 */
[----:B------:R-:W-:Y:S01]  /*4b40*/  FMUL.FTZ R157, R152, UR5 ;  /* 0x00000005989d7c20 */ /* 0x000fe20008410000 */
[----:B------:R-:W-:-:S02]  /*4b50*/  @!P1 VIADD R152, R214, 0x32440 ;  /* 0x00032440d6989836 */ /* 0x000fc40000000000 */
[--C-:B------:R-:W-:Y:S01]  /*4b60*/  FFMA.FTZ R216, R158, UR5, -R217.reuse ;  /* 0x000000059ed87c23 */ /* 0x100fe200080108d9 */
[----:B------:R-:W-:Y:S01]  /*4b70*/  IADD3 R158, -R232, 0xb, RZ ;  /* 0x0000000be89e7810 */ /* 0x000fe20007ffe1ff */
[----:B------:R1:W-:Y:S01]  /*4b80*/  MUFU.EX2 R211, R153 ;  /* 0x0000009900d37308 */ /* 0x0003e20000000800 */
[--C-:B------:R-:W-:Y:S01]  /*4b90*/  FFMA.FTZ R213, R154, UR5, -R217.reuse ;  /* 0x000000059ad57c23 */ /* 0x100fe200080108d9 */
[----:B------:R-:W-:Y:S01]  /*4ba0*/  @!P1 PRMT R152, RZ, 0x654, R152 ;  /* 0x00000654ff989816 */ /* 0x000fe20000000098 */
[--C-:B------:R-:W-:Y:S01]  /*4bb0*/  FFMA.FTZ R215, R155, UR5, -R217.reuse ;  /* 0x000000059bd77c23 */ /* 0x100fe200080108d9 */
[--C-:B------:R-:W-:Y:S01]  /*4bc0*/  FFMA.FTZ R159, R159, UR5, -R217.reuse ;  /* 0x000000059f9f7c23 */ /* 0x100fe200080108d9 */
[----:B------:R2:W-:Y:S06]  /*4bd0*/  BAR.ARV R158, 0x100 ;  /* 0x0004009e0000751d */ /* 0x0005ec0000002000 */
[----:B-1----:R-:W-:Y:S01]  /*4be0*/  VIADD R153, R232, 0x8 ;  /* 0x00000008e8997836 */ /* 0x002fe20000000000 */
[----:B------:R1:W-:Y:S01]  /*4bf0*/  @!P1 SYNCS.ARRIVE.TRANS64.RED.A1T0 RZ, [R152+URZ], RZ ;  /* 0x000000ff98ff99a7 */ /* 0x0003e2000810043f */
[----:B------:R-:W3:Y:S01]  /*4c00*/  MUFU.EX2 R157, R157 ;  /* 0x0000009d009d7308 */ /* 0x000ee20000000800 */
[-C--:B0-----:R-:W-:Y:S01]  /*4c10*/  FMUL.FTZ R24, R24, R207.reuse ;  /* 0x000000cf18187220 */ /* 0x081fe20000410000 */
        /* <DEDUP_REMOVED lines=134> */
[----:B-1----:R-:W-:Y:S01]  /*5480*/  F2FP.BF16.F32.PACK_AB R152, R210, R208 ;  /* 0x000000d0d298723e */ /* 0x002fe200000010ff */
[----:B------:R-:W-:Y:S01]  /*5490*/  UMOV UR10, UR4 ;  /* 0x00000004000a7c82 */ /* 0x000fe20008000000 */
[----:B0-----:R-:W-:Y:S01]  /*54a0*/  F2FP.BF16.F32.PACK_AB R154, R211, R156 ;  /* 0x0000009cd39a723e */ /* 0x001fe200000010ff */
[--C-:B------:R-:W-:Y:S01]  /*54b0*/  FFMA.FTZ R162, R162, UR5, -R217.reuse ;  /* 0x00000005a2a27c23 */ /* 0x100fe200080108d9 */
[----:B----4-:R-:W-:Y:S01]  /*54c0*/  F2FP.BF16.F32.PACK_AB R153, R215, R213 ;  /* 0x000000d5d799723e */ /* 0x010fe200000010ff */
[--C-:B------:R-:W-:Y:S01]  /*54d0*/  FFMA.FTZ R163, R163, UR5, -R217.reuse ;  /* 0x00000005a3a37c23 */ /* 0x100fe200080108d9 */
[----:B-----5:R-:W-:Y:S01]  /*54e0*/  F2FP.BF16.F32.PACK_AB R155, R159, R216 ;  /* 0x000000d89f9b723e */ /* 0x020fe200000010ff */
[--C-:B------:R-:W-:Y:S01]  /*54f0*/  FFMA.FTZ R166, R166, UR5, -R217.reuse ;  /* 0x00000005a6a67c23 */ /* 0x100fe200080108d9 */
[--C-:B------:R-:W-:Y:S01]  /*5500*/  FFMA.FTZ R167, R167, UR5, -R217.reuse ;  /* 0x00000005a7a77c23 */ /* 0x100fe200080108d9 */
[----:B------:R-:W-:Y:S01]  /*5510*/  MUFU.EX2 R160, R160 ;  /* 0x000000a000a07308 */ /* 0x000fe20000000800 */
        /* <DEDUP_REMOVED lines=25> */
[--C-:B------:R-:W-:Y:S01]  /*56b0*/  FFMA.FTZ R192, R192, UR5, -R212.reuse ;  /* 0x00000005c0c07c23 */ /* 0x100fe200080108d4 */
[--C-:B------:R-:W-:Y:S01]  /*56c0*/  FFMA.FTZ R193, R193, UR5, -R212.reuse ;  /* 0x00000005c1c17c23 */ /* 0x100fe200080108d4 */
[--C-:B------:R-:W-:Y:S01]  /*56d0*/  FFMA.FTZ R196, R196, UR5, -R212.reuse ;  /* 0x00000005c4c47c23 */ /* 0x100fe200080108d4 */
[----:B------:R-:W-:Y:S01]  /*56e0*/  FFMA.FTZ R197, R197, UR5, -R212 ;  /* 0x00000005c5c57c23 */ /* 0x000fe200080108d4 */
[--C-:B------:R-:W-:Y:S01]  /*56f0*/  FFMA.FTZ R194, R194, UR5, -R217.reuse ;  /* 0x00000005c2c27c23 */ /* 0x100fe200080108d9 */
[--C-:B------:R-:W-:Y:S01]  /*5700*/  FFMA.FTZ R195, R195, UR5, -R217.reuse ;  /* 0x00000005c3c37c23 */ /* 0x100fe200080108d9 */
[----:B------:R-:W-:Y:S01]  /*5710*/  MUFU.EX2 R162, R162 ;  /* 0x000000a200a27308 */ /* 0x000fe20000000800 */
[--C-:B------:R-:W-:Y:S01]  /*5720*/  FFMA.FTZ R198, R198, UR5, -R217.reuse ;  /* 0x00000005c6c67c23 */ /* 0x100fe200080108d9 */
[----:B------:R-:W-:Y:S01]  /*5730*/  FFMA.FTZ R199, R199, UR5, -R217 ;  /* 0x00000005c7c77c23 */ /* 0x000fe200080108d9 */
[----:B------:R-:W-:Y:S01]  /*5740*/  FFMA.FTZ R3, R207, R3, R208 ;  /* 0x00000003cf037223 */ /* 0x000fe200000100d0 */
[----:B------:R-:W-:-:S02]  /*5750*/  @!P1 VIADD R214, R214, 0x32460 ;  /* 0x00032460d6d69836 */ /* 0x000fc40000000000 */
[----:B------:R-:W-:Y:S02]  /*5760*/  IMAD.MOV.U32 R207, RZ, RZ, R0 ;  /* 0x000000ffffcf7224 */ /* 0x000fe400078e0000 */
[----:B------:R-:W-:Y:S01]  /*5770*/  FADD.FTZ R3, R210, R3 ;  /* 0x00000003d2037221 */ /* 0x000fe20000010000 */
[----:B------:R-:W3:Y:S01]  /*5780*/  MUFU.EX2 R163, R163 ;  /* 0x000000a300a37308 */ /* 0x000ee20000000800 */
[----:B------:R-:W-:Y:S02]  /*5790*/  @!P1 PRMT R214, RZ, 0x654, R214 ;  /* 0x00000654ffd69816 */ /* 0x000fe400000000d6 */
[----:B------:R-:W-:-:S04]  /*57a0*/  FADD.FTZ R156, R156, R3 ;  /* 0x000000039c9c7221 */ /* 0x000fc80000010000 */
[----:B------:R-:W-:Y:S01]  /*57b0*/  FADD.FTZ R211, R211, R156 ;  /* 0x0000009cd3d37221 */ /* 0x000fe20000010000 */
[----:B------:R-:W-:Y:S08]  /*57c0*/  MUFU.EX2 R166, R166 ;  /* 0x000000a600a67308 */ /* 0x000ff00000000800 */
[----:B------:R-:W4:Y:S08]  /*57d0*/  MUFU.EX2 R167, R167 ;  /* 0x000000a700a77308 */ /* 0x000f300000000800 */
[----:B------:R-:W-:Y:S08]  /*57e0*/  MUFU.EX2 R168, R168 ;  /* 0x000000a800a87308 */ /* 0x000ff00000000800 */
[----:B------:R-:W5:Y:S08]  /*57f0*/  MUFU.EX2 R169, R169 ;  /* 0x000000a900a97308 */ /* 0x000f700000000800 */
[----:B------:R-:W-:Y:S08]  /*5800*/  MUFU.EX2 R172, R172 ;  /* 0x000000ac00ac7308 */ /* 0x000ff00000000800 */
[----:B------:R-:W2:Y:S08]  /*5810*/  MUFU.EX2 R173, R173 ;  /* 0x000000ad00ad7308 */ /* 0x000eb00000000800 */
        /* <DEDUP_REMOVED lines=22> */
[----:B------:R-:W-:Y:S01]  /*5980*/  MUFU.EX2 R196, R196 ;  /* 0x000000c400c47308 */ /* 0x000fe20000000800 */
[----:B------:R-:W-:-:S02]  /*5990*/  WARPGROUP.DEPBAR.LE gsb0, 0x0 ;  /* 0x00008000000079c5 */ /* 0x000fc40000010000 */
[----:B0-----:R-:W-:-:S05]  /*59a0*/  F2FP.BF16.F32.PACK_AB R152, R161, R160 ;  /* 0x000000a0a198723e */ /* 0x001fca00000010ff */
[----:B------:R-:W0:Y:S01]  /*59b0*/  MUFU.EX2 R197, R197 ;  /* 0x000000c500c57308 */ /* 0x000e220000000800 */
[----:B-1----:R-:W-:Y:S01]  /*59c0*/  F2FP.BF16.F32.PACK_AB R154, R165, R164 ;  /* 0x000000a4a59a723e */ /* 0x002fe200000010ff */
[----:B------:R-:W-:Y:S01]  /*59d0*/  FADD.FTZ R160, R160, R211 ;  /* 0x000000d3a0a07221 */ /* 0x000fe20000010000 */
[----:B---3--:R-:W-:Y:S01]  /*59e0*/  F2FP.BF16.F32.PACK_AB R153, R163, R162 ;  /* 0x000000a2a399723e */ /* 0x008fe200000010ff */
[----:B------:R-:W-:Y:S01]  /*59f0*/  IMAD.MOV.U32 R211, RZ, RZ, R209 ;  /* 0x000000ffffd37224 */ /* 0x000fe200078e00d1 */
[----:B----4-:R-:W-:Y:S01]  /*5a00*/  F2FP.BF16.F32.PACK_AB R155, R167, R166 ;  /* 0x000000a6a79b723e */ /* 0x010fe200000010ff */
[----:B------:R-:W-:Y:S02]  /*5a10*/  FADD.FTZ R161, R161, R160 ;  /* 0x000000a0a1a17221 */ /* 0x000fe40000010000 */
[----:B------:R-:W-:Y:S01]  /*5a20*/  MUFU.EX2 R194, R194 ;  /* 0x000000c200c27308 */ /* 0x000fe20000000800 */
[----:B------:R-:W-:Y:S01]  /*5a30*/  WARPGROUP.ARRIVE ;  /* 0x00000000000079c5 */ /* 0x000fe20000000000 */
[----:B------:R-:W-:-:S04]  /*5a40*/  FADD.FTZ R164, R164, R161 ;  /* 0x000000a1a4a47221 */ /* 0x000fc80000010000 */
[----:B------:R-:W-:Y:S01]  /*5a50*/  FADD.FTZ R165, R165, R164 ;  /* 0x000000a4a5a57221 */ /* 0x000fe20000010000 */
[----:B------:R-:W-:Y:S01]  /*5a60*/  HGMMA.64x256x16.F32.BF16 R24, R152, gdesc[UR8].tnspB, R24, gsb0 ;  /* 0x43e0000898187df0 */ /* 0x000fe20008001818 */
[----:B------:R-:W-:Y:S01]  /*5a70*/  UIADD3 UR10, UR4, 0x100, URZ ;  /* 0x00000100040a7890 */ /* 0x000fe2000fffe03f */
[----:B------:R-:W1:Y:S01]  /*5a80*/  MUFU.EX2 R195, R195 ;  /* 0x000000c300c37308 */ /* 0x000e620000000800 */
[----:B------:R-:W-:-:S07]  /*5a90*/  UMOV UR11, 0x40000040 ;  /* 0x40000040000b7882 */ /* 0x000fce0000000000 */
[----:B------:R-:W-:Y:S08]  /*5aa0*/  MUFU.EX2 R198, R198 ;  /* 0x000000c600c67308 */ /* 0x000ff00000000800 */
[----:B------:R-:W3:Y:S01]  /*5ab0*/  MUFU.EX2 R199, R199 ;  /* 0x000000c700c77308 */ /* 0x000ee20000000800 */
[----:B------:R-:W-:Y:S02]  /*5ac0*/  WARPGROUP.DEPBAR.LE gsb0, 0x0 ;  /* 0x00008000000079c5 */ /* 0x000fe40000010000 */
[----:B-----5:R-:W-:Y:S01]  /*5ad0*/  F2FP.BF16.F32.PACK_AB R152, R169, R168 ;  /* 0x000000a8a998723e */ /* 0x020fe200000010ff */
[----:B------:R-:W-:Y:S01]  /*5ae0*/  FADD.FTZ R168, R168, R165 ;  /* 0x000000a5a8a87221 */ /* 0x000fe20000010000 */
[----:B--2---:R-:W-:-:S02]  /*5af0*/  F2FP.BF16.F32.PACK_AB R154, R173, R172 ;  /* 0x000000acad9a723e */ /* 0x004fc400000010ff */
[----:B------:R-:W-:Y:S01]  /*5b00*/  F2FP.BF16.F32.PACK_AB R153, R171, R170 ;  /* 0x000000aaab99723e */ /* 0x000fe200000010ff */
[----:B------:R-:W-:Y:S01]  /*5b10*/  FADD.FTZ R169, R169, R168 ;  /* 0x000000a8a9a97221 */ /* 0x000fe20000010000 */
[----:B------:R-:W-:-:S03]  /*5b20*/  F2FP.BF16.F32.PACK_AB R155, R175, R174 ;  /* 0x000000aeaf9b723e */ /* 0x000fc600000010ff */
[----:B------:R-:W-:Y:S01]  /*5b30*/  FADD.FTZ R172, R172, R169 ;  /* 0x000000a9acac7221 */ /* 0x000fe20000010000 */
[----:B------:R-:W-:-:S03]  /*5b40*/  WARPGROUP.ARRIVE ;  /* 0x00000000000079c5 */ /* 0x000fc60000000000 */
[----:B------:R-:W-:-:S03]  /*5b50*/  FADD.FTZ R173, R173, R172 ;  /* 0x000000acadad7221 */ /* 0x000fc60000010000 */
[----:B------:R-:W-:Y:S01]  /*5b60*/  HGMMA.64x256x16.F32.BF16 R24, R152, gdesc[UR8].tnspB, R24, gsb0 ;  /* 0x43e0000898187df0 */ /* 0x000fe20008001818 */
[----:B------:R-:W-:Y:S01]  /*5b70*/  UIADD3 UR10, UR4, 0x180, URZ ;  /* 0x00000180040a7890 */ /* 0x000fe2000fffe03f */
[----:B------:R-:W-:Y:S01]  /*5b80*/  UMOV UR11, 0x40000040 ;  /* 0x40000040000b7882 */ /* 0x000fe20000000000 */
[----:B------:R-:W-:Y:S02]  /*5b90*/  WARPGROUP.DEPBAR.LE gsb0, 0x0 ;  /* 0x00008000000079c5 */ /* 0x000fe40000010000 */
[----:B------:R-:W-:Y:S01]  /*5ba0*/  F2FP.BF16.F32.PACK_AB R152, R177, R176 ;  /* 0x000000b0b198723e */ /* 0x000fe200000010ff */
[----:B------:R-:W-:Y:S01]  /*5bb0*/  FADD.FTZ R176, R176, R173 ;  /* 0x000000adb0b07221 */ /* 0x000fe20000010000 */
[----:B------:R-:W-:Y:S02]  /*5bc0*/  F2FP.BF16.F32.PACK_AB R154, R181, R180 ;  /* 0x000000b4b59a723e */ /* 0x000fe400000010ff */
[----:B------:R-:W-:Y:S01]  /*5bd0*/  F2FP.BF16.F32.PACK_AB R153, R179, R178 ;  /* 0x000000b2b399723e */ /* 0x000fe200000010ff */
[----:B------:R-:W-:Y:S01]  /*5be0*/  FADD.FTZ R177, R177, R176 ;  /* 0x000000b0b1b17221 */ /* 0x000fe20000010000 */
[----:B------:R-:W-:-:S03]  /*5bf0*/  F2FP.BF16.F32.PACK_AB R155, R183, R182 ;  /* 0x000000b6b79b723e */ /* 0x000fc600000010ff */
[----:B------:R-:W-:Y:S01]  /*5c00*/  FADD.FTZ R180, R180, R177 ;  /* 0x000000b1b4b47221 */ /* 0x000fe20000010000 */
[----:B------:R-:W-:-:S03]  /*5c10*/  WARPGROUP.ARRIVE ;  /* 0x00000000000079c5 */ /* 0x000fc60000000000 */
[----:B------:R-:W-:-:S10]  /*5c20*/  FADD.FTZ R181, R181, R180 ;  /* 0x000000b4b5b57221 */ /* 0x000fd40000010000 */
        /* <DEDUP_REMOVED lines=19> */
[----:B0-----:R-:W-:Y:S02]  /*5d60*/  F2FP.BF16.F32.PACK_AB R154, R197, R196 ;  /* 0x000000c4c59a723e */ /* 0x001fe400000010ff */
[----:B-1----:R-:W-:Y:S01]  /*5d70*/  F2FP.BF16.F32.PACK_AB R153, R195, R194 ;  /* 0x000000c2c399723e */ /* 0x002fe200000010ff */
[----:B------:R-:W-:Y:S01]  /*5d80*/  FADD.FTZ R193, R193, R192 ;  /* 0x000000c0c1c17221 */ /* 0x000fe20000010000 */
[----:B---3--:R-:W-:-:S03]  /*5d90*/  F2FP.BF16.F32.PACK_AB R155, R199, R198 ;  /* 0x000000c6c79b723e */ /* 0x008fc600000010ff */
[----:B------:R-:W-:Y:S01]  /*5da0*/  FADD.FTZ R196, R196, R193 ;  /* 0x000000c1c4c47221 */ /* 0x000fe20000010000 */
[----:B------:R-:W-:-:S03]  /*5db0*/  WARPGROUP.ARRIVE ;  /* 0x00000000000079c5 */ /* 0x000fc60000000000 */
[----:B------:R-:W-:-:S10]  /*5dc0*/  FADD.FTZ R3, R197, R196 ;  /* 0x000000c4c5037221 */ /* 0x000fd40000010000 */
[----:B------:R-:W-:Y:S03]  /*5dd0*/  HGMMA.64x256x16.F32.BF16 R24, R152, gdesc[UR8].tnspB, R24, gsb0 ;  /* 0x43e0000898187df0 */ /* 0x000fe60008001818 */
[----:B------:R-:W-:Y:S02]  /*5de0*/  WARPGROUP.DEPBAR.LE gsb0, 0x0 ;  /* 0x00008000000079c5 */ /* 0x000fe40000010000 */
[----:B------:R-:W-:Y:S01]  /*5df0*/  FFMA.FTZ R152, R157, R205, R213 ;  /* 0x000000cd9d987223 */ /* 0x000fe200000100d5 */
[----:B------:R0:W-:Y:S03]  /*5e00*/  @!P1 SYNCS.ARRIVE.TRANS64.RED.A1T0 RZ, [R214+URZ], RZ ;  /* 0x000000ffd6ff99a7 */ /* 0x0001e6000810043f */
[----:B------:R-:W-:-:S04]  /*5e10*/  FADD.FTZ R215, R215, R152 ;  /* 0x00000098d7d77221 */ /* 0x000fc80000010000 */
        /* <DEDUP_REMOVED lines=21> */
[----:B------:R-:W-:Y:S01]  /*5f70*/  FADD.FTZ R205, R199, R198 ;  /* 0x000000c6c7cd7221 */ /* 0x000fe20000010000 */
[----:B0-----:R-:W-:Y:S06]  /*5f80*/  @P2 BRA `(.L_x_1057) ;  /* 0xffffffdc004c2947 */ /* 0x001fec000383ffff */
.L_x_1048:
[----:B------:R-:W0:Y:S01]  /*5f90*/  SHFL.BFLY PT, R4, R3, 0x2, 0x1f ;  /* 0x0c401f0003047f89 */ /* 0x000e2200000e0000 */
[----:B------:R-:W-:Y:S01]  /*5fa0*/  IMAD.MOV.U32 R7, RZ, RZ, RZ ;  /* 0x000000ffff077224 */ /* 0x000fe200078e00ff */
[----:B------:R-:W-:Y:S01]  /*5fb0*/  R2UR UR4, R219 ;  /* 0x00000000db0472ca */ /* 0x000fe200000e0000 */
[----:B------:R-:W-:Y:S01]  /*5fc0*/  UIADD3 UR36, UR36, 0x1, URZ ;  /* 0x0000000124247890 */ /* 0x000fe2000fffe03f */
[----:B------:R-:W1:Y:S01]  /*5fd0*/  SHFL.BFLY PT, R6, R205, 0x2, 0x1f ;  /* 0x0c401f00cd067f89 */ /* 0x000e6200000e0000 */
[----:B------:R-:W-:Y:S01]  /*5fe0*/  IMAD.MOV.U32 R9, RZ, RZ, -0x800000 ;  /* 0xff800000ff097424 */ /* 0x000fe200078e00ff */
[----:B------:R2:W-:Y:S06]  /*5ff0*/  BAR.ARV R158, 0x100 ;  /* 0x0004009e0000751d */ /* 0x0005ec0000002000 */
[----:B------:R-:W-:Y:S01]  /*6000*/  UISETP.NE.AND UP0, UPT, UR36, 0x2, UPT ;  /* 0x000000022400788c */ /* 0x000fe2000bf05270 */
[----:B------:R-:W-:Y:S01]  /*6010*/  IMAD.MOV.U32 R8, RZ, RZ, -0x800000 ;  /* 0xff800000ff087424 */ /* 0x000fe200078e00ff */
[----:B------:R-:W-:Y:S06]  /*6020*/  BAR.ARV 0x8, 0x180 ;  /* 0x0206000000007b1d */ /* 0x000fec0000002000 */
[----:B------:R-:W-:Y:S01]  /*6030*/  UIADD3 UR4, UR4, 0x1, URZ ;  /* 0x0000000104047890 */ /* 0x000fe2000fffe03f */
[----:B------:R-:W-:Y:S01]  /*6040*/  PLOP3.LUT P0, PT, PT, PT, PT, 0x8, 0x0 ;  /* 0x000000000000781c */ /* 0x000fe20003f0e170 */
[----:B0-----:R-:W-:Y:S01]  /*6050*/  FADD.FTZ R4, R4, R3 ;  /* 0x0000000304047221 */ /* 0x001fe20000010000 */
[----:B------:R-:W-:Y:S01]  /*6060*/  IMAD.MOV.U32 R3, RZ, RZ, RZ ;  /* 0x000000ffff037224 */ /* 0x000fe200078e00ff */
[----:B------:R-:W-:Y:S01]  /*6070*/  USEL UR36, UR36, URZ, UP0 ;  /* 0x0000003f24247287 */ /* 0x000fe20008000000 */
[----:B-1----:R-:W-:-:S02]  /*6080*/  FADD.FTZ R6, R6, R205 ;  /* 0x000000cd06067221 */ /* 0x002fc40000010000 */
[----:B------:R-:W0:Y:S01]  /*6090*/  SHFL.BFLY PT, R5, R4, 0x1, 0x1f ;  /* 0x0c201f0004057f89 */ /* 0x000e2200000e0000 */
[----:B------:R-:W-:Y:S01]  /*60a0*/  IMAD.U32 R219, RZ, RZ, UR4 ;  /* 0x00000004ffdb7e24 */ /* 0x000fe2000f8e00ff */
[----:B------:R-:W-:-:S04]  /*60b0*/  USEL UR4, URZ, 0x1, UP0 ;  /* 0x000000013f047887 */ /* 0x000fc80008000000 */
[----:B------:R-:W-:Y:S01]  /*60c0*/  ULOP3.LUT UR37, UR37, UR4, URZ, 0x3c, !UPT ;  /* 0x0000000425257292 */ /* 0x000fe2000f8e3c3f */
[----:B0-----:R-:W-:Y:S02]  /*60d0*/  FADD.FTZ R10, R4, R5 ;  /* 0x00000005040a7221 */ /* 0x001fe40000010000 */
[----:B------:R-:W0:Y:S03]  /*60e0*/  SHFL.BFLY PT, R5, R6, 0x1, 0x1f ;  /* 0x0c201f0006057f89 */ /* 0x000e2600000e0000 */
[----:B------:R-:W-:-:S13]  /*60f0*/  FSETP.NE.FTZ.AND P1, PT, R10, RZ, PT ;  /* 0x000000ff0a00720b */ /* 0x000fda0003f35000 */
[----:B------:R-:W1:Y:S01]  /*6100*/  @P1 MUFU.RCP R7, R10 ;  /* 0x0000000a00071308 */ /* 0x000e620000001000 */
[----:B0-----:R-:W-:-:S07]  /*6110*/  FADD.FTZ R11, R6, R5 ;  /* 0x00000005060b7221 */ /* 0x001fce0000010000 */
[----:B------:R-:W0:Y:S01]  /*6120*/  @P1 MUFU.LG2 R4, R10 ;  /* 0x0000000a00041308 */ /* 0x000e220000000c00 */
[----:B------:R-:W-:Y:S01]  /*6130*/  IMAD.U32 R5, RZ, RZ, UR5 ;  /* 0x00000005ff057e24 */ /* 0x000fe2000f8e00ff */
[----:B------:R-:W-:-:S03]  /*6140*/  FSETP.NE.FTZ.AND P2, PT, R11, RZ, PT ;  /* 0x000000ff0b00720b */ /* 0x000fc60003f55000 */
[----:B------:R-:W-:Y:S01]  /*6150*/  @P1 FMUL.FTZ R5, R5, 0.69314718246459960938 ;  /* 0x3f31721805051820 */ /* 0x000fe20000410000 */
        /* <DEDUP_REMOVED lines=17> */
[----:B------:R-:W3:Y:S01]  /*6270*/  @P2 MUFU.RCP R3, R11 ;  /* 0x0000000b00032308 */ /* 0x000ee20000001000 */
        /* <DEDUP_REMOVED lines=48> */
[----:B------:R-:W-:-:S02]  /*6580*/  IMAD.U32 R7, RZ, RZ, UR5 ;  /* 0x00000005ff077e24 */ /* 0x000fc4000f8e00ff */
[----:B0-----:R-:W-:Y:S01]  /*6590*/  @P1 FMUL.FTZ R4, R4, 0.69314718246459960938 ;  /* 0x3f31721804041820 */ /* 0x001fe20000410000 */
[----:B-1----:R-:W-:Y:S01]  /*65a0*/  @P2 FMUL.FTZ R6, R6, 0.69314718246459960938 ;  /* 0x3f31721806062820 */ /* 0x002fe20000410000 */
[-C--:B---3--:R-:W-:Y:S01]  /*65b0*/  FMUL.FTZ R10, R83, R3.reuse ;  /* 0x00000003530a7220 */ /* 0x088fe20000410000 */
[----:B------:R-:W-:Y:S01]  /*65c0*/  @P2 FMUL.FTZ R7, R7, 0.69314718246459960938 ;  /* 0x3f31721807072820 */ /* 0x000fe20000410000 */
        /* <DEDUP_REMOVED lines=19> */
[-C--:B--2---:R-:W-:Y:S01]  /*6700*/  FMUL.FTZ R158, R55, R3.reuse ;  /* 0x00000003379e7220 */ /* 0x084fe20000410000 */
        /* <DEDUP_REMOVED lines=45> */
.L_x_1036:
[----:B0-----:R-:W0:Y:S01]  /*69e0*/  S2R R5, SR_CgaCtaId ;  /* 0x0000000000057919 */ /* 0x001e220000008800 */
        /* <DEDUP_REMOVED lines=30> */
[----:B------:R-:W-:Y:S02]  /*6bd0*/  MOV R4, R0 ;  /* 0x0000000000047202 */ /* 0x000fe40000000f00 */
[----:B0-----:R-:W-:-:S02]  /*6be0*/  MOV R5, R13 ;  /* 0x0000000d00057202 */ /* 0x001fc40000000f00 */
[----:B------:R-:W-:Y:S02]  /*6bf0*/  F2FP.BF16.F32.PACK_AB R51, R158, R51 ;  /* 0x000000339e33723e */ /* 0x000fe400000010ff */
[----:B------:R-:W-:Y:S01]  /*6c00*/  F2FP.BF16.F32.PACK_AB R57, R157, R58 ;  /* 0x0000003a9d39723e */ /* 0x000fe200000010ff */
[----:B------:R-:W-:Y:S01]  /*6c10*/  IMAD.WIDE R106, R225, 0x2, R4 ;  /* 0x00000002e16a7825 */ /* 0x000fe200078e0204 */
[----:B------:R-:W-:Y:S02]  /*6c20*/  F2FP.BF16.F32.PACK_AB R64, R65, R64 ;  /* 0x000000404140723e */ /* 0x000fe400000010ff */
[----:B------:R-:W-:Y:S02]  /*6c30*/  F2FP.BF16.F32.PACK_AB R58, R61, R60 ;  /* 0x0000003c3d3a723e */ /* 0x000fe400000010ff */
[C---:B------:R-:W-:Y:S02]  /*6c40*/  IADD3 R173, P1, R106.reuse, 0x20, RZ ;  /* 0x000000206aad7810 */ /* 0x040fe40007f3e0ff */
[----:B------:R-:W-:-:S02]  /*6c50*/  IADD3 R175, P0, R106, 0x40, RZ ;  /* 0x000000406aaf7810 */ /* 0x000fc40007f1e0ff */
[C---:B------:R-:W-:Y:S01]  /*6c60*/  IADD3 R183, P5, R106.reuse, 0x4040, RZ ;  /* 0x000040406ab77810 */ /* 0x040fe20007fbe0ff */
[--C-:B------:R-:W-:Y:S01]  /*6c70*/  IMAD.X R15, RZ, RZ, R107.reuse, P1 ;  /* 0x000000ffff0f7224 */ /* 0x100fe200008e066b */
[C---:B------:R-:W-:Y:S01]  /*6c80*/  IADD3 R177, P4, R106.reuse, 0x60, RZ ;  /* 0x000000606ab17810 */ /* 0x040fe20007f9e0ff */
[--C-:B------:R-:W-:Y:S01]  /*6c90*/  IMAD.X R17, RZ, RZ, R107.reuse, P0 ;  /* 0x000000ffff117224 */ /* 0x100fe200000e066b */
[C---:B------:R-:W-:Y:S01]  /*6ca0*/  LOP3.LUT R13, R106.reuse, 0x380, RZ, 0xc0, !PT ;  /* 0x000003806a0d7812 */ /* 0x040fe200078ec0ff */
[--C-:B------:R-:W-:Y:S01]  /*6cb0*/  IMAD.X R39, RZ, RZ, R107.reuse, P5 ;  /* 0x000000ffff277224 */ /* 0x100fe200028e066b */
[C---:B------:R-:W-:Y:S01]  /*6cc0*/  IADD3 R179, P3, R106.reuse, 0x4000, RZ ;  /* 0x000040006ab37810 */ /* 0x040fe20007f7e0ff */
[--C-:B------:R-:W-:Y:S01]  /*6cd0*/  IMAD.X R19, RZ, RZ, R107.reuse, P4 ;  /* 0x000000ffff137224 */ /* 0x100fe200020e066b */
[C---:B------:R-:W-:Y:S02]  /*6ce0*/  IADD3 R181, P6, R106.reuse, 0x4020, RZ ;  /* 0x000040206ab57810 */ /* 0x040fe40007fde0ff */
        /* <DEDUP_REMOVED lines=9> */
[C---:B------:R-:W-:Y:S02]  /*6d80*/  IADD3 R6, P5, R106.reuse, 0xc020, RZ ;  /* 0x0000c0206a067810 */ /* 0x040fe40007fbe0ff */
[----:B------:R-:W-:Y:S02]  /*6d90*/  SHF.R.U64 R13, R13, 0x3, RZ ;  /* 0x000000030d0d7819 */ /* 0x000fe400000012ff */
[----:B------:R-:W-:Y:S01]  /*6da0*/  LOP3.LUT R20, R179, 0x380, RZ, 0xc0, !PT ;  /* 0x00000380b3147812 */ /* 0x000fe200078ec0ff */
[--C-:B------:R-:W-:Y:S01]  /*6db0*/  IMAD.X R99, RZ, RZ, R107.reuse, P5 ;  /* 0x000000ffff637224 */ /* 0x100fe200028e066b */
        /* <DEDUP_REMOVED lines=21> */
[----:B------:R-:W-:Y:S02]  /*6f10*/  LOP3.LUT R98, R6, 0x380, RZ, 0xc0, !PT ;  /* 0x0000038006627812 */ /* 0x000fe400078ec0ff */
[----:B------:R-:W-:Y:S02]  /*6f20*/  LOP3.LUT R14, R14, R173, RZ, 0x3c, !PT ;  /* 0x000000ad0e0e7212 */ /* 0x000fe400078e3cff */
[----:B------:R-:W-:-:S02]  /*6f30*/  SHF.R.U64 R30, R30, 0x3, RZ ;  /* 0x000000031e1e7819 */ /* 0x000fc400000012ff */
[----:B------:R-:W-:Y:S02]  /*6f40*/  LOP3.LUT R62, R189, 0x380, RZ, 0xc0, !PT ;  /* 0x00000380bd3e7812 */ /* 0x000fe400078ec0ff */
[----:B------:R-:W-:Y:S02]  /*6f50*/  LOP3.LUT R16, R16, R175, RZ, 0x3c, !PT ;  /* 0x000000af10107212 */ /* 0x000fe400078e3cff */
[----:B------:R-:W-:Y:S02]  /*6f60*/  SHF.R.U64 R38, R38, 0x3, RZ ;  /* 0x0000000326267819 */ /* 0x000fe400000012ff */
[----:B------:R-:W-:Y:S02]  /*6f70*/  LOP3.LUT R70, R191, 0x380, RZ, 0xc0, !PT ;  /* 0x00000380bf467812 */ /* 0x000fe400078ec0ff */
[----:B------:R-:W-:Y:S02]  /*6f80*/  LOP3.LUT R18, R18, R177, RZ, 0x3c, !PT ;  /* 0x000000b112127212 */ /* 0x000fe400078e3cff */
[----:B------:R-:W-:-:S02]  /*6f90*/  SHF.R.U64 R46, R46, 0x3, RZ ;  /* 0x000000032e2e7819 */ /* 0x000fc400000012ff */
[----:B------:R-:W-:Y:S02]  /*6fa0*/  LOP3.LUT R78, R193, 0x380, RZ, 0xc0, !PT ;  /* 0x00000380c14e7812 */ /* 0x000fe400078ec0ff */
[----:B------:R-:W-:Y:S02]  /*6fb0*/  LOP3.LUT R20, R20, R179, RZ, 0x3c, !PT ;  /* 0x000000b314147212 */ /* 0x000fe400078e3cff */
[----:B------:R-:W-:Y:S02]  /*6fc0*/  SHF.R.U64 R54, R54, 0x3, RZ ;  /* 0x0000000336367819 */ /* 0x000fe400000012ff */
[----:B------:R-:W-:Y:S02]  /*6fd0*/  LOP3.LUT R94, R195, 0x380, RZ, 0xc0, !PT ;  /* 0x00000380c35e7812 */ /* 0x000fe400078ec0ff */
[----:B------:R-:W-:Y:S01]  /*6fe0*/  MOV R106, R106 ;  /* 0x0000006a006a7202 */ /* 0x000fe20000000f00 */
[----:B------:R-:W-:Y:S01]  /*6ff0*/  BAR.SYNC.DEFER_BLOCKING 0x1, 0x100 ;  /* 0x0044000000007b1d */ /* 0x000fe20000010000 */
[----:B------:R-:W-:-:S02]  /*7000*/  SHF.R.U64 R29, R98, 0x3, RZ ;  /* 0x00000003621d7819 */ /* 0x000fc400000012ff */
[----:B------:R-:W-:Y:S02]  /*7010*/  LOP3.LUT R30, R30, R181, RZ, 0x3c, !PT ;  /* 0x000000b51e1e7212 */ /* 0x000fe400078e3cff */
[----:B------:R-:W-:Y:S02]  /*7020*/  SHF.R.U64 R62, R62, 0x3, RZ ;  /* 0x000000033e3e7819 */ /* 0x000fe400000012ff */
[----:B------:R-:W-:Y:S02]  /*7030*/  LOP3.LUT R107, R102, 0x380, RZ, 0xc0, !PT ;  /* 0x00000380666b7812 */ /* 0x000fe400078ec0ff */
[----:B------:R-:W-:Y:S02]  /*7040*/  MOV R14, R14 ;  /* 0x0000000e000e7202 */ /* 0x000fe40000000f00 */
[----:B------:R-:W-:Y:S02]  /*7050*/  LOP3.LUT R38, R38, R183, RZ, 0x3c, !PT ;  /* 0x000000b726267212 */ /* 0x000fe400078e3cff */
[----:B------:R-:W-:-:S02]  /*7060*/  SHF.R.U64 R70, R70, 0x3, RZ ;  /* 0x0000000346467819 */ /* 0x000fc400000012ff */
[----:B------:R-:W-:Y:S02]  /*7070*/  MOV R16, R16 ;  /* 0x0000001000107202 */ /* 0x000fe40000000f00 */
[----:B------:R-:W-:Y:S02]  /*7080*/  LOP3.LUT R46, R46, R185, RZ, 0x3c, !PT ;  /* 0x000000b92e2e7212 */ /* 0x000fe400078e3cff */
[----:B------:R-:W-:Y:S02]  /*7090*/  SHF.R.U64 R78, R78, 0x3, RZ ;  /* 0x000000034e4e7819 */ /* 0x000fe400000012ff */
[----:B------:R-:W-:Y:S02]  /*70a0*/  LOP3.LUT R156, R151, 0x380, RZ, 0xc0, !PT ;  /* 0x00000380979c7812 */ /* 0x000fe400078ec0ff */
[----:B------:R-:W-:Y:S01]  /*70b0*/  MOV R18, R18 ;  /* 0x0000001200127202 */ /* 0x000fe20000000f00 */
[----:B------:R0:W-:Y:S01]  /*70c0*/  STSM.16.M88.4 [R106], R24 ;  /* 0x000000186a007844 */ /* 0x0001e20000000200 */
[----:B------:R-:W-:-:S02]  /*70d0*/  LOP3.LUT R54, R54, R187, RZ, 0x3c, !PT ;  /* 0x000000bb36367212 */ /* 0x000fc400078e3cff */
[----:B------:R-:W-:Y:S01]  /*70e0*/  SHF.R.U64 R94, R94, 0x3, RZ ;  /* 0x000000035e5e7819 */ /* 0x000fe200000012ff */
[----:B------:R-:W-:Y:S01]  /*70f0*/  STSM.16.M88.4 [R14], R32 ;  /* 0x000000200e007844 */ /* 0x000fe20000000200 */
[----:B------:R-:W-:Y:S02]  /*7100*/  LOP3.LUT R98, R29, R6, RZ, 0x3c, !PT ;  /* 0x000000061d627212 */ /* 0x000fe400078e3cff */
[----:B------:R-:W-:Y:S01]  /*7110*/  MOV R20, R20 ;  /* 0x0000001400147202 */ /* 0x000fe20000000f00 */
[----:B------:R-:W-:Y:S01]  /*7120*/  STSM.16.M88.4 [R16], R40 ;  /* 0x0000002810007844 */ /* 0x000fe20000000200 */
[----:B------:R-:W-:Y:S02]  /*7130*/  F2FP.BF16.F32.PACK_AB R59, R155, R59 ;  /* 0x0000003b9b3b723e */ /* 0x000fe400000010ff */
[----:B------:R-:W-:Y:S01]  /*7140*/  F2FP.BF16.F32.PACK_AB R65, R154, R66 ;  /* 0x000000429a41723e */ /* 0x000fe200000010ff */
[----:B------:R1:W-:Y:S01]  /*7150*/  STSM.16.M88.4 [R18], R48 ;  /* 0x0000003012007844 */ /* 0x0003e20000000200 */
[----:B------:R-:W-:-:S02]  /*7160*/  F2FP.BF16.F32.PACK_AB R72, R73, R72 ;  /* 0x000000484948723e */ /* 0x000fc400000010ff */
[----:B------:R-:W-:Y:S01]  /*7170*/  LOP3.LUT R62, R62, R189, RZ, 0x3c, !PT ;  /* 0x000000bd3e3e7212 */ /* 0x000fe200078e3cff */
[----:B------:R2:W-:Y:S01]  /*7180*/  STSM.16.M88.4 [R20], R56 ;  /* 0x0000003814007844 */ /* 0x0005e20000000200 */
[----:B------:R-:W-:Y:S02]  /*7190*/  SHF.R.U64 R107, R107, 0x3, RZ ;  /* 0x000000036b6b7819 */ /* 0x000fe400000012ff */
[----:B------:R-:W-:Y:S02]  /*71a0*/  MOV R30, R30 ;  /* 0x0000001e001e7202 */ /* 0x000fe40000000f00 */
[----:B------:R-:W-:Y:S02]  /*71b0*/  F2FP.BF16.F32.PACK_AB R66, R69, R68 ;  /* 0x000000444542723e */ /* 0x000fe400000010ff */
[----:B------:R-:W-:Y:S02]  /*71c0*/  F2FP.BF16.F32.PACK_AB R67, R153, R67 ;  /* 0x000000439943723e */ /* 0x000fe400000010ff */
[----:B------:R-:W-:-:S02]  /*71d0*/  F2FP.BF16.F32.PACK_AB R73, R152, R74 ;  /* 0x0000004a9849723e */ /* 0x000fc400000010ff */
[----:B------:R-:W-:Y:S01]  /*71e0*/  F2FP.BF16.F32.PACK_AB R80, R81, R80 ;  /* 0x000000505150723e */ /* 0x000fe200000010ff */
[----:B------:R2:W-:Y:S01]  /*71f0*/  STSM.16.M88.4 [R30], R64 ;  /* 0x000000401e007844 */ /* 0x0005e20000000200 */
[----:B------:R-:W-:Y:S02]  /*7200*/  LOP3.LUT R70, R70, R191, RZ, 0x3c, !PT ;  /* 0x000000bf46467212 */ /* 0x000fe400078e3cff */
[----:B------:R-:W-:Y:S02]  /*7210*/  MOV R38, R38 ;  /* 0x0000002600267202 */ /* 0x000fe40000000f00 */
[----:B------:R-:W-:Y:S02]  /*7220*/  F2FP.BF16.F32.PACK_AB R74, R77, R76 ;  /* 0x0000004c4d4a723e */ /* 0x000fe400000010ff */
[----:B------:R-:W-:Y:S01]  /*7230*/  F2FP.BF16.F32.PACK_AB R75, R11, R75 ;  /* 0x0000004b0b4b723e */ /* 0x000fe200000010ff */
[----:B------:R-:W3:Y:S01]  /*7240*/  LDC R76, c[0x0][0xce8] ;  /* 0x00033a00ff4c7b82 */ /* 0x000ee20000000800 */
[----:B------:R-:W-:-:S02]  /*7250*/  F2FP.BF16.F32.PACK_AB R81, R10, R82 ;  /* 0x000000520a51723e */ /* 0x000fc400000010ff */
[----:B------:R-:W-:Y:S01]  /*7260*/  LOP3.LUT R78, R78, R193, RZ, 0x3c, !PT ;  /* 0x000000c14e4e7212 */ /* 0x000fe200078e3cff */
[----:B------:R2:W-:Y:S01]  /*7270*/  STSM.16.M88.4 [R38], R72 ;  /* 0x0000004826007844 */ /* 0x0005e20000000200 */
[----:B------:R-:W-:Y:S02]  /*7280*/  SHF.R.U64 R28, R156, 0x3, RZ ;  /* 0x000000039c1c7819 */ /* 0x000fe400000012ff */
[----:B------:R-:W-:Y:S02]  /*7290*/  MOV R46, R46 ;  /* 0x0000002e002e7202 */ /* 0x000fe40000000f00 */
[----:B------:R-:W-:Y:S02]  /*72a0*/  F2FP.BF16.F32.PACK_AB R82, R85, R84 ;  /* 0x000000545552723e */ /* 0x000fe400000010ff */
[----:B------:R-:W-:Y:S02]  /*72b0*/  F2FP.BF16.F32.PACK_AB R83, R83, R86 ;  /* 0x000000565353723e */ /* 0x000fe400000010ff */
[----:B------:R-:W-:-:S02]  /*72c0*/  LOP3.LUT R94, R94, R195, RZ, 0x3c, !PT ;  /* 0x000000c35e5e7212 */ /* 0x000fc400078e3cff */
[----:B------:R-:W-:Y:S01]  /*72d0*/  MOV R54, R54 ;  /* 0x0000003600367202 */ /* 0x000fe20000000f00 */
[----:B------:R2:W-:Y:S01]  /*72e0*/  STSM.16.M88.4 [R46], R80 ;  /* 0x000000502e007844 */ /* 0x0005e20000000200 */
[----:B------:R-:W-:Y:S02]  /*72f0*/  MOV R6, R98 ;  /* 0x0000006200067202 */ /* 0x000fe40000000f00 */
[----:B------:R-:W-:Y:S02]  /*7300*/  F2FP.BF16.F32.PACK_AB R84, R89, R88 ;  /* 0x000000585954723e */ /* 0x000fe400000010ff */
[----:B------:R-:W-:Y:S02]  /*7310*/  F2FP.BF16.F32.PACK_AB R85, R91, R90 ;  /* 0x0000005a5b55723e */ /* 0x000fe400000010ff */
[----:B------:R-:W-:Y:S02]  /*7320*/  F2FP.BF16.F32.PACK_AB R86, R93, R92 ;  /* 0x0000005c5d56723e */ /* 0x000fe400000010ff */
[----:B------:R-:W-:-:S02]  /*7330*/  F2FP.BF16.F32.PACK_AB R87, R165, R87 ;  /* 0x00000057a557723e */ /* 0x000fc400000010ff */
[----:B------:R-:W-:Y:S02]  /*7340*/  F2FP.BF16.F32.PACK_AB R96, R97, R96 ;  /* 0x000000606160723e */ /* 0x000fe400000010ff */
[----:B------:R-:W-:Y:S01]  /*7350*/  LOP3.LUT R102, R107, R102, RZ, 0x3c, !PT ;  /* 0x000000666b667212 */ /* 0x000fe200078e3cff */
[----:B------:R2:W-:Y:S01]  /*7360*/  STSM.16.M88.4 [R54], R84 ;  /* 0x0000005436007844 */ /* 0x0005e20000000200 */
[----:B------:R-:W-:Y:S02]  /*7370*/  MOV R62, R62 ;  /* 0x0000003e003e7202 */ /* 0x000fe40000000f00 */
[----:B------:R-:W-:Y:S02]  /*7380*/  F2FP.BF16.F32.PACK_AB R97, R167, R166 ;  /* 0x000000a6a761723e */ /* 0x000fe400000010ff */
[----:B------:R-:W-:Y:S02]  /*7390*/  F2FP.BF16.F32.PACK_AB R98, R101, R100 ;  /* 0x000000646562723e */ /* 0x000fe400000010ff */
[----:B------:R-:W-:-:S02]  /*73a0*/  F2FP.BF16.F32.PACK_AB R99, R169, R168 ;  /* 0x000000a8a963723e */ /* 0x000fc400000010ff */
[----:B------:R-:W-:Y:S02]  /*73b0*/  F2FP.BF16.F32.PACK_AB R104, R105, R104 ;  /* 0x000000686968723e */ /* 0x000fe400000010ff */
[----:B------:R-:W-:Y:S01]  /*73c0*/  F2FP.BF16.F32.PACK_AB R112, R113, R112 ;  /* 0x000000707170723e */ /* 0x000fe200000010ff */
[----:B------:R2:W-:Y:S01]  /*73d0*/  STSM.16.M88.4 [R62], R96 ;  /* 0x000000603e007844 */ /* 0x0005e20000000200 */
[----:B------:R-:W-:Y:S02]  /*73e0*/  MOV R70, R70 ;  /* 0x0000004600467202 */ /* 0x000fe40000000f00 */
[----:B------:R-:W-:Y:S02]  /*73f0*/  F2FP.BF16.F32.PACK_AB R105, R171, R170 ;  /* 0x000000aaab69723e */ /* 0x000fe400000010ff */
[----:B0-----:R-:W-:Y:S02]  /*7400*/  F2FP.BF16.F32.PACK_AB R106, R109, R108 ;  /* 0x0000006c6d6a723e */ /* 0x001fe400000010ff */
[----:B------:R-:W-:-:S02]  /*7410*/  F2FP.BF16.F32.PACK_AB R107, R111, R110 ;  /* 0x0000006e6f6b723e */ /* 0x000fc400000010ff */
[----:B------:R-:W-:Y:S02]  /*7420*/  F2FP.BF16.F32.PACK_AB R113, R115, R114 ;  /* 0x000000727371723e */ /* 0x000fe400000010ff */
[----:B------:R-:W-:Y:S01]  /*7430*/  F2FP.BF16.F32.PACK_AB R120, R121, R120 ;  /* 0x000000787978723e */ /* 0x000fe200000010ff */
[----:B------:R2:W-:Y:S01]  /*7440*/  STSM.16.M88.4 [R70], R104 ;  /* 0x0000006846007844 */ /* 0x0005e20000000200 */
[----:B------:R-:W-:Y:S02]  /*7450*/  LOP3.LUT R12, R28, R151, RZ, 0x3c, !PT ;  /* 0x000000971c0c7212 */ /* 0x000fe400078e3cff */
[----:B------:R-:W-:Y:S02]  /*7460*/  MOV R78, R78 ;  /* 0x0000004e004e7202 */ /* 0x000fe40000000f00 */
[----:B------:R-:W-:Y:S02]  /*7470*/  F2FP.BF16.F32.PACK_AB R114, R117, R116 ;  /* 0x000000747572723e */ /* 0x000fe400000010ff */
[----:B------:R-:W-:-:S02]  /*7480*/  F2FP.BF16.F32.PACK_AB R115, R119, R118 ;  /* 0x000000767773723e */ /* 0x000fc400000010ff */
[----:B------:R-:W-:Y:S02]  /*7490*/  F2FP.BF16.F32.PACK_AB R121, R123, R122 ;  /* 0x0000007a7b79723e */ /* 0x000fe400000010ff */
[----:B------:R-:W-:Y:S01]  /*74a0*/  F2FP.BF16.F32.PACK_AB R128, R129, R128 ;  /* 0x000000808180723e */ /* 0x000fe200000010ff */
[----:B------:R2:W-:Y:S01]  /*74b0*/  STSM.16.M88.4 [R78], R112 ;  /* 0x000000704e007844 */ /* 0x0005e20000000200 */
[----:B------:R-:W-:Y:S02]  /*74c0*/  MOV R94, R94 ;  /* 0x0000005e005e7202 */ /* 0x000fe40000000f00 */
[----:B------:R-:W-:Y:S02]  /*74d0*/  F2FP.BF16.F32.PACK_AB R122, R125, R124 ;  /* 0x0000007c7d7a723e */ /* 0x000fe400000010ff */
[----:B------:R-:W-:Y:S02]  /*74e0*/  F2FP.BF16.F32.PACK_AB R123, R127, R126 ;  /* 0x0000007e7f7b723e */ /* 0x000fe400000010ff */
[----:B------:R-:W-:-:S02]  /*74f0*/  F2FP.BF16.F32.PACK_AB R129, R131, R130 ;  /* 0x000000828381723e */ /* 0x000fc400000010ff */
[----:B------:R-:W-:Y:S01]  /*7500*/  F2FP.BF16.F32.PACK_AB R136, R137, R136 ;  /* 0x000000888988723e */ /* 0x000fe200000010ff */
[----:B------:R2:W-:Y:S01]  /*7510*/  STSM.16.M88.4 [R94], R120 ;  /* 0x000000785e007844 */ /* 0x0005e20000000200 */
[----:B------:R-:W-:Y:S02]  /*7520*/  F2FP.BF16.F32.PACK_AB R130, R133, R132 ;  /* 0x000000848582723e */ /* 0x000fe400000010ff */
[----:B------:R-:W-:Y:S02]  /*7530*/  F2FP.BF16.F32.PACK_AB R131, R135, R134 ;  /* 0x000000868783723e */ /* 0x000fe400000010ff */
[----:B------:R-:W-:Y:S02]  /*7540*/  F2FP.BF16.F32.PACK_AB R137, R139, R138 ;  /* 0x0000008a8b89723e */ /* 0x000fe400000010ff */
[----:B------:R-:W-:Y:S01]  /*7550*/  F2FP.BF16.F32.PACK_AB R144, R145, R144 ;  /* 0x000000909190723e */ /* 0x000fe200000010ff */
[----:B------:R2:W-:Y:S01]  /*7560*/  STSM.16.M88.4 [R6], R128 ;  /* 0x0000008006007844 */ /* 0x0005e20000000200 */
[----:B------:R-:W-:-:S02]  /*7570*/  MOV R102, R102 ;  /* 0x0000006600667202 */ /* 0x000fc40000000f00 */
[----:B------:R-:W-:Y:S02]  /*7580*/  F2FP.BF16.F32.PACK_AB R138, R141, R140 ;  /* 0x0000008c8d8a723e */ /* 0x000fe400000010ff */
[----:B------:R-:W-:Y:S02]  /*7590*/  F2FP.BF16.F32.PACK_AB R139, R143, R142 ;  /* 0x0000008e8f8b723e */ /* 0x000fe400000010ff */
[----:B------:R-:W-:Y:S02]  /*75a0*/  F2FP.BF16.F32.PACK_AB R145, R147, R146 ;  /* 0x000000929391723e */ /* 0x000fe400000010ff */
[----:B------:R-:W-:Y:S01]  /*75b0*/  MOV R12, R12 ;  /* 0x0000000c000c7202 */ /* 0x000fe20000000f00 */
[----:B------:R2:W-:Y:S01]  /*75c0*/  STSM.16.M88.4 [R102], R136 ;  /* 0x0000008866007844 */ /* 0x0005e20000000200 */
[----:B------:R-:W-:Y:S02]  /*75d0*/  F2FP.BF16.F32.PACK_AB R146, R149, R148 ;  /* 0x000000949592723e */ /* 0x000fe400000010ff */
[----:B------:R-:W-:-:S02]  /*75e0*/  F2FP.BF16.F32.PACK_AB R147, R3, R150 ;  /* 0x000000960393723e */ /* 0x000fc400000010ff */
[----:B------:R-:W-:Y:S02]  /*75f0*/  R2UR UR4, R218 ;  /* 0x00000000da0472ca */ /* 0x000fe400000e0000 */
[----:B------:R-:W-:Y:S01]  /*7600*/  PLOP3.LUT P0, PT, PT, PT, UP0, 0x80, 0x0 ;  /* 0x000000000000781c */ /* 0x000fe20003f0f008 */
[----:B------:R2:W-:Y:S01]  /*7610*/  STSM.16.M88.4 [R12], R144 ;  /* 0x000000900c007844 */ /* 0x0005e20000000200 */
[----:B------:R-:W-:-:S09]  /*7620*/  R2UR UR12, R203 ;  /* 0x00000000cb0c72ca */ /* 0x000fd200000e0000 */
[----:B------:R-:W-:Y:S02]  /*7630*/  USHF.L.U64.HI UR11, UR61, 0x2, UR4 ;  /* 0x000000023d0b7899 */ /* 0x000fe40008010204 */
[----:B------:R-:W-:-:S04]  /*7640*/  UIADD3 UR4, UP1, UR10, UR8, URZ ;  /* 0x000000080a047290 */ /* 0x000fc8000ff3e03f */
[----:B------:R-:W-:Y:S02]  /*7650*/  UIADD3.X UR7, UR11, UR9, URZ, UP1, !UPT ;  /* 0x000000090b077290 */ /* 0x000fe40008ffe43f */
[----:B------:R-:W-:Y:S01]  /*7660*/  IMAD.U32 R10, RZ, RZ, UR4 ;  /* 0x00000004ff0a7e24 */ /* 0x000fe2000f8e00ff */
[----:B------:R-:W-:-:S03]  /*7670*/  ULDC.64 UR8, c[0x0][0xd08] ;  /* 0x0003420000087ab9 */ /* 0x000fc60000000a00 */
[----:B------:R-:W-:Y:S01]  /*7680*/  IMAD.U32 R11, RZ, RZ, UR7 ;  /* 0x00000007ff0b7e24 */ /* 0x000fe2000f8e00ff */
[----:B------:R-:W-:Y:S06]  /*7690*/  BAR.SYNC.DEFER_BLOCKING 0x1, 0x100 ;  /* 0x0044000000007b1d */ /* 0x000fec0000010000 */
[----:B------:R-:W4:Y:S01]  /*76a0*/  @P0 LDG.E R3, desc[UR38][R10.64] ;  /* 0x000000260a030981 */ /* 0x000f22000c1e1900 */
[----:B------:R-:W-:Y:S01]  /*76b0*/  UISETP.NE.U32.AND UP1, UPT, UR8, URZ, UPT ;  /* 0x0000003f0800728c */ /* 0x000fe2000bf25070 */
[----:B---3--:R-:W-:Y:S01]  /*76c0*/  ISETP.NE.AND P1, PT, R76, 0x1, PT ;  /* 0x000000014c00780c */ /* 0x008fe20003f25270 */
[----:B------:R-:W-:Y:S01]  /*76d0*/  ULDC UR7, c[0x0][0xb88] ;  /* 0x0002e20000077ab9 */ /* 0x000fe20000000800 */
[----:B------:R-:W-:Y:S01]  /*76e0*/  UMOV UR4, URZ ;  /* 0x0000003f00047c82 */ /* 0x000fe20008000000 */
[----:B------:R-:W-:Y:S01]  /*76f0*/  UISETP.NE.AND.EX UP1, UPT, UR9, URZ, UPT, UP1 ;  /* 0x0000003f0900728c */ /* 0x000fe2000bf25310 */
[----:B------:R-:W-:-:S05]  /*7700*/  IMAD.U32 R17, RZ, RZ, UR12 ;  /* 0x0000000cff117e24 */ /* 0x000fca000f8e00ff */
[----:B------:R-:W-:-:S04]  /*7710*/  PLOP3.LUT P2, PT, PT, PT, UP1, 0x80, 0x0 ;  /* 0x000000000000781c */ /* 0x000fc80003f4f018 */
[----:B------:R-:W0:Y:S01]  /*7720*/  @P1 LDC R13, c[0x0][0xcec] ;  /* 0x00033b00ff0d1b82 */ /* 0x000e220000000800 */
[----:B------:R-:W-:-:S04]  /*7730*/  @UP1 UIADD3 UR8, UP2, UR10, UR8, URZ ;  /* 0x000000080a081290 */ /* 0x000fc8000ff5e03f */
[----:B------:R-:W-:Y:S02]  /*7740*/  @UP1 UIADD3.X UR9, UR11, UR9, URZ, UP2, !UPT ;  /* 0x000000090b091290 */ /* 0x000fe400097fe43f */
[----:B-1----:R-:W-:Y:S01]  /*7750*/  IMAD.U32 R18, RZ, RZ, UR8 ;  /* 0x00000008ff127e24 */ /* 0x002fe2000f8e00ff */
[----:B------:R-:W1:Y:S03]  /*7760*/  @P1 LDC R15, c[0x0][0xcf0] ;  /* 0x00033c00ff0f1b82 */ /* 0x000e660000000800 */
[----:B------:R-:W-:Y:S01]  /*7770*/  IMAD.U32 R19, RZ, RZ, UR9 ;  /* 0x00000009ff137e24 */ /* 0x000fe2000f8e00ff */
[----:B----4-:R-:W-:Y:S01]  /*7780*/  @P0 R2UR UR4, R3 ;  /* 0x00000000030402ca */ /* 0x010fe200000e0000 */
[----:B------:R-:W-:-:S06]  /*7790*/  IMAD.U32 R3, RZ, RZ, UR7 ;  /* 0x00000007ff037e24 */ /* 0x000fcc000f8e00ff */
[----:B------:R2:W5:Y:S01]  /*77a0*/  @P2 LDG.E R3, desc[UR38][R18.64] ;  /* 0x0000002612032981 */ /* 0x000562000c1e1900 */
[----:B01----:R-:W-:Y:S07]  /*77b0*/  @P2 BRA `(.L_x_1060) ;  /* 0x0000000000102947 */ /* 0x003fee0003800000 */
[----:B------:R-:W-:Y:S05]  /*77c0*/  @!P0 BRA `(.L_x_1060) ;  /* 0x00000000000c8947 */ /* 0x000fea0003800000 */
[----:B--2---:R-:W2:Y:S04]  /*77d0*/  LDG.E R6, desc[UR38][R10.64] ;  /* 0x000000260a067981 */ /* 0x004ea8000c1e1900 */
[----:B-----5:R-:W2:Y:S02]  /*77e0*/  LDG.E R3, desc[UR38][R10.64+0x4] ;  /* 0x000004260a037981 */ /* 0x020ea4000c1e1900 */
[----:B--2---:R-:W-:-:S07]  /*77f0*/  IMAD.IADD R3, R3, 0x1, -R6 ;  /* 0x0000000103037824 */ /* 0x004fce00078e0a06 */
.L_x_1060:
[----:B------:R-:W-:Y:S01]  /*7800*/  R2UR UR17, R202 ;  /* 0x00000000ca1172ca */ /* 0x000fe200000e0000 */
[----:B------:R-:W-:Y:S01]  /*7810*/  ULDC.64 UR12, c[0x0][0xc90] ;  /* 0x00032400000c7ab9 */ /* 0x000fe20000000a00 */
[----:B------:R-:W-:Y:S01]  /*7820*/  R2UR UR15, R218 ;  /* 0x00000000da0f72ca */ /* 0x000fe200000e0000 */
[----:B------:R-:W-:Y:S01]  /*7830*/  USHF.R.S32.HI UR11, URZ, 0x1f, UR4 ;  /* 0x0000001f3f0b7899 */ /* 0x000fe20008011404 */
[----:B--2---:R-:W-:Y:S01]  /*7840*/  IMAD R12, R17, 0x80, R224 ;  /* 0x00000080110c7824 */ /* 0x004fe200078e02e0 */
[----:B------:R-:W-:Y:S01]  /*7850*/  UMOV UR10, UR4 ;  /* 0x00000004000a7c82 */ /* 0x000fe20008000000 */
[----:B------:R-:W-:Y:S01]  /*7860*/  USEL UR61, UR61, URZ, !UP0 ;  /* 0x0000003f3d3d7287 */ /* 0x000fe2000c000000 */
[----:B------:R-:W-:Y:S01]  /*7870*/  IMAD R11, R204, 0x40, R2 ;  /* 0x00000040cc0b7824 */ /* 0x000fe200078e0202 */
[----:B------:R-:W-:Y:S01]  /*7880*/  R2UR UR16, R203 ;  /* 0x00000000cb1072ca */ /* 0x000fe200000e0000 */
[----:B------:R-:W-:-:S04]  /*7890*/  @P1 IMAD.HI.U32 R6, R12, R13, RZ ;  /* 0x0000000d0c061227 */ /* 0x000fc800078e00ff */
[----:B------:R-:W-:Y:S01]  /*78a0*/  USHF.R.S32.HI UR14, URZ, 0x1f, UR17 ;  /* 0x0000001f3f0e7899 */ /* 0x000fe20008011411 */
[----:B------:R-:W-:Y:S01]  /*78b0*/  IMAD.MOV.U32 R10, RZ, RZ, R12 ;  /* 0x000000ffff0a7224 */ /* 0x000fe200078e000c */
[----:B------:R-:W-:Y:S01]  /*78c0*/  UIMAD.WIDE.U32 UR8, UR17, UR12, UR10 ;  /* 0x0000000c110872a5 */ /* 0x000fe2000f8e000a */
[----:B------:R-:W-:Y:S01]  /*78d0*/  @P1 SHF.R.U32.HI R10, RZ, R15, R6 ;  /* 0x0000000fff0a1219 */ /* 0x000fe20000011606 */
[----:B------:R-:W-:Y:S01]  /*78e0*/  UIMAD UR7, UR14, UR12, URZ ;  /* 0x0000000c0e0772a4 */ /* 0x000fe2000f8e023f */
[----:B------:R-:W-:Y:S01]  /*78f0*/  IMAD.WIDE R4, R11, 0x2, R4 ;  /* 0x000000020b047825 */ /* 0x000fe200078e0204 */
[----:B------:R-:W-:Y:S01]  /*7900*/  USEL UR15, UR15, URZ, !UP0 ;  /* 0x0000003f0f0f7287 */ /* 0x000fe2000c000000 */
[--C-:B------:R-:W-:Y:S01]  /*7910*/  SHF.R.S32.HI R6, RZ, 0x1f, R10.reuse ;  /* 0x0000001fff067819 */ /* 0x100fe2000001140a */
[----:B------:R-:W-:Y:S01]  /*7920*/  UIMAD UR7, UR17, UR13, UR7 ;  /* 0x0000000d110772a4 */ /* 0x000fe2000f8e0207 */
[----:B------:R-:W-:Y:S01]  /*7930*/  IMAD.MOV R13, RZ, RZ, -R10 ;  /* 0x000000ffff0d7224 */ /* 0x000fe200078e0a0a */
[----:B------:R-:W-:Y:S01]  /*7940*/  IADD3 R37, P2, R4, 0x5000, RZ ;  /* 0x0000500004257810 */ /* 0x000fe20007f5e0ff */
[----:B------:R-:W-:Y:S01]  /*7950*/  ULDC.64 UR12, c[0x0][0xc98] ;  /* 0x00032600000c7ab9 */ /* 0x000fe20000000a00 */
[----:B------:R-:W-:Y:S01]  /*7960*/  UIADD3 UR9, UR9, UR7, URZ ;  /* 0x0000000709097290 */ /* 0x000fe2000fffe03f */
[----:B------:R-:W-:Y:S01]  /*7970*/  IMAD R13, R76, R13, R12 ;  /* 0x0000000d4c0d7224 */ /* 0x000fe200078e020c */
[----:B------:R-:W-:Y:S01]  /*7980*/  UIMAD UR7, UR15, UR12, URZ ;  /* 0x0000000c0f0772a4 */ /* 0x000fe2000f8e023f */
[C---:B------:R-:W-:Y:S01]  /*7990*/  IADD3 R17, P5, R4.reuse, 0x1000, RZ ;  /* 0x0000100004117810 */ /* 0x040fe20007fbe0ff */
[----:B------:R-:W-:Y:S01]  /*79a0*/  UIMAD.WIDE.U32 UR8, UR61, UR12, UR8 ;  /* 0x0000000c3d0872a5 */ /* 0x000fe2000f8e0008 */
[C---:B------:R-:W-:Y:S01]  /*79b0*/  IADD3 R25, P4, R4.reuse, 0x2000, RZ ;  /* 0x0000200004197810 */ /* 0x040fe20007f9e0ff */
[----:B------:R-:W-:Y:S01]  /*79c0*/  UIMAD UR7, UR61, UR13, UR7 ;  /* 0x0000000d3d0772a4 */ /* 0x000fe2000f8e0207 */
[----:B------:R-:W-:Y:S01]  /*79d0*/  IADD3 R33, P3, R4, 0x4000, RZ ;  /* 0x0000400004217810 */ /* 0x000fe20007f7e0ff */
[----:B------:R-:W-:Y:S01]  /*79e0*/  IMAD.U32 R19, RZ, RZ, UR16 ;  /* 0x00000010ff137e24 */ /* 0x000fe2000f8e00ff */
[----:B------:R-:W-:Y:S01]  /*79f0*/  LOP3.LUT R36, R37, 0x380, RZ, 0xc0, !PT ;  /* 0x0000038025247812 */ /* 0x000fe200078ec0ff */
[----:B-----5:R-:W-:Y:S01]  /*7a00*/  IMAD R80, R3, R76, RZ ;  /* 0x0000004c03507224 */ /* 0x020fe200078e02ff */
[----:B------:R-:W-:Y:S01]  /*7a10*/  IADD3 R10, P0, R10, UR8, RZ ;  /* 0x000000080a0a7c10 */ /* 0x000fe2000ff1e0ff */
[----:B------:R-:W-:Y:S01]  /*7a20*/  IMAD.U32 R11, RZ, RZ, UR7 ;  /* 0x00000007ff0b7e24 */ /* 0x000fe2000f8e00ff */
[----:B------:R-:W-:Y:S01]  /*7a30*/  LOP3.LUT R16, R17, 0x380, RZ, 0xc0, !PT ;  /* 0x0000038011107812 */ /* 0x000fe200078ec0ff */
[----:B------:R-:W-:Y:S01]  /*7a40*/  IMAD R19, R19, 0x80, R222 ;  /* 0x0000008013137824 */ /* 0x000fe200078e02de */
[----:B------:R-:W-:Y:S01]  /*7a50*/  LOP3.LUT R24, R25, 0x380, RZ, 0xc0, !PT ;  /* 0x0000038019187812 */ /* 0x000fe200078ec0ff */
[----:B------:R-:W-:Y:S01]  /*7a60*/  ULDC.64 UR12, c[0x0][0xba0] ;  /* 0x0002e800000c7ab9 */ /* 0x000fe20000000a00 */
[----:B------:R-:W-:Y:S01]  /*7a70*/  IADD3.X R11, R6, UR9, R11, P0, !PT ;  /* 0x00000009060b7c10 */ /* 0x000fe200087fe40b */
[----:B------:R-:W-:Y:S01]  /*7a80*/  ULDC.64 UR8, c[0x0][0xc88] ;  /* 0x0003220000087ab9 */ /* 0x000fe20000000a00 */
[----:B------:R-:W-:-:S02]  /*7a90*/  SHF.R.S32.HI R6, RZ, 0x1f, R13 ;  /* 0x0000001fff067819 */ /* 0x000fc4000001140d */
[----:B------:R-:W-:Y:S01]  /*7aa0*/  IADD3 R29, P0, R4, 0x3000, RZ ;  /* 0x00003000041d7810 */ /* 0x000fe20007f1e0ff */
[----:B------:R-:W-:Y:S01]  /*7ab0*/  IMAD.WIDE.U32 R10, R13, UR8, R10 ;  /* 0x000000080d0a7c25 */ /* 0x000fe2000f8e000a */
[----:B------:R-:W-:Y:S02]  /*7ac0*/  LOP3.LUT R32, R33, 0x380, RZ, 0xc0, !PT ;  /* 0x0000038021207812 */ /* 0x000fe400078ec0ff */
[----:B------:R-:W-:Y:S01]  /*7ad0*/  LOP3.LUT R28, R29, 0x380, RZ, 0xc0, !PT ;  /* 0x000003801d1c7812 */ /* 0x000fe200078ec0ff */
[----:B------:R-:W-:Y:S01]  /*7ae0*/  IMAD R6, R6, UR8, RZ ;  /* 0x0000000806067c24 */ /* 0x000fe2000f8e02ff */
[----:B------:R-:W-:Y:S02]  /*7af0*/  SHF.R.U64 R36, R36, 0x3, RZ ;  /* 0x0000000324247819 */ /* 0x000fe400000012ff */
[----:B------:R-:W-:Y:S01]  /*7b00*/  SHF.R.U64 R28, R28, 0x3, RZ ;  /* 0x000000031c1c7819 */ /* 0x000fe200000012ff */
[----:B------:R-:W-:Y:S01]  /*7b10*/  IMAD R15, R13, UR9, R6 ;  /* 0x000000090d0f7c24 */ /* 0x000fe2000f8e0206 */
[----:B------:R-:W-:Y:S01]  /*7b20*/  ULDC.64 UR8, c[0x0][0xc50] ;  /* 0x0003140000087ab9 */ /* 0x000fe20000000a00 */
[----:B------:R-:W-:Y:S01]  /*7b30*/  SHF.R.U64 R16, R16, 0x3, RZ ;  /* 0x0000000310107819 */ /* 0x000fe200000012ff */
[----:B------:R-:W-:Y:S01]  /*7b40*/  VIADD R6, R19, 0x8 ;  /* 0x0000000813067836 */ /* 0x000fe20000000000 */
[----:B------:R-:W-:Y:S01]  /*7b50*/  LEA R14, P6, R10, UR8, 0x2 ;  /* 0x000000080a0e7c11 */ /* 0x000fe2000f8c10ff */
[----:B------:R-:W-:Y:S01]  /*7b60*/  IMAD.IADD R11, R11, 0x1, R15 ;  /* 0x000000010b0b7824 */ /* 0x000fe200078e020f */
[----:B------:R-:W-:Y:S01]  /*7b70*/  LOP3.LUT R28, R28, R29, RZ, 0x3c, !PT ;  /* 0x0000001d1c1c7212 */ /* 0x000fe200078e3cff */
[----:B------:R-:W-:Y:S01]  /*7b80*/  IMAD.X R29, RZ, RZ, R5, P0 ;  /* 0x000000ffff1d7224 */ /* 0x000fe200000e0605 */
[----:B------:R-:W-:Y:S01]  /*7b90*/  SHF.R.U64 R24, R24, 0x3, RZ ;  /* 0x0000000318187819 */ /* 0x000fe200000012ff */
[----:B------:R-:W-:Y:S01]  /*7ba0*/  SHFL.IDX PT, R20, R14, RZ, 0x1c1f ;  /* 0x001c1fff0e147589 */ /* 0x000fe200000e0000 */
[----:B------:R-:W-:-:S02]  /*7bb0*/  SHF.R.U64 R32, R32, 0x3, RZ ;  /* 0x0000000320207819 */ /* 0x000fc400000012ff */
[----:B------:R-:W-:Y:S01]  /*7bc0*/  IADD3 R57, P0, R4, 0x9000, RZ ;  /* 0x0000900004397810 */ /* 0x000fe20007f1e0ff */
[----:B------:R-:W-:Y:S01]  /*7bd0*/  SHFL.IDX PT, R50, R14, 0x1, 0x1c1f ;  /* 0x003c1f000e327f89 */ /* 0x000fe200000e0000 */
        /* <DEDUP_REMOVED lines=163> */
.L_x_1062:
[----:B------:R-:W-:Y:S05]  /*8610*/  BSYNC B1 ;  /* 0x0000000000017941 */ /* 0x000fea0003800000 */
.L_x_1061:
        /* <DEDUP_REMOVED lines=21> */
.L_x_1064:
[----:B------:R-:W-:Y:S05]  /*8770*/  BSYNC B1 ;  /* 0x0000000000017941 */ /* 0x000fea0003800000 */
.L_x_1063:
[----:B0-----:R0:W0:Y:S01]  /*8780*/  SHFL.IDX PT, R17, R3, 0x2, 0x181f ;  /* 0x00581f0003117f89 */ /* 0x00102200000e0000 */
        /* <DEDUP_REMOVED lines=11> */
[----:B------:R-:W-:Y:S02]  /*8840*/  @!P3 LEA.HI.X R5, R2, R17, R230, 0x1, P6 ;  /* 0x000000110205b211 */ /* 0x000fe400030f0ce6 */
        /* <DEDUP_REMOVED lines=8> */
.L_x_1066:
[----:B------:R-:W-:Y:S05]  /*88d0*/  BSYNC B1 ;  /* 0x0000000000017941 */ /* 0x000fea0003800000 */
.L_x_1065:
[----:B------:R-:W-:Y:S01]  /*88e0*/  VIADD R0, R83, 0x60 ;  /* 0x0000006053007836 */ /* 0x000fe20000000000 */
[----:B0--3--:R-:W0:Y:S04]  /*88f0*/  SHFL.IDX PT, R3, R3, 0x3, 0x181f ;  /* 0x00781f0003037f89 */ /* 0x009e2800000e0000 */
[----:B------:R-:W-:Y:S01]  /*8900*/  ISETP.GE.AND P0, PT, R0, R80, PT ;  /* 0x000000500000720c */ /* 0x000fe20003f06270 */
[----:B------:R3:W0:-:S12]  /*8910*/  SHFL.IDX PT, R13, R6, 0x3, 0x181f ;  /* 0x00781f00060d7f89 */ /* 0x00061800000e0000 */
[----:B---3--:R-:W-:Y:S05]  /*8920*/  @P0 BRA `(.L_x_1067) ;  /* 0x0000000c00cc0947 */ /* 0x008fea0003800000 */
[----:B------:R-:W-:Y:S02]  /*8930*/  ULDC UR4, c[0x0][0xbc8] ;  /* 0x0002f20000047ab9 */ /* 0x000fe40000000800 */
[----:B------:R-:W-:Y:S02]  /*8940*/  ISETP.GE.AND P3, PT, R2, UR4, PT ;  /* 0x0000000402007c0c */ /* 0x000fe4000bf66270 */
[----:B------:R-:W-:Y:S02]  /*8950*/  ISETP.GE.AND P4, PT, R23, UR4, PT ;  /* 0x0000000417007c0c */ /* 0x000fe4000bf86270 */
[----:B------:R-:W-:-:S09]  /*8960*/  ISETP.GE.AND P5, PT, R22, UR4, PT ;  /* 0x0000000416007c0c */ /* 0x000fd2000bfa6270 */
[-C--:B0-----:R-:W-:Y:S02]  /*8970*/  @!P3 LEA R4, P0, R2, R13.reuse, 0x1 ;  /* 0x0000000d0204b211 */ /* 0x081fe400078008ff */
[CC--:B------:R-:W-:Y:S02]  /*8980*/  @!P4 LEA R8, P1, R23.reuse, R13.reuse, 0x1 ;  /* 0x0000000d1708c211 */ /* 0x0c0fe400078208ff */
[----:B------:R-:W-:Y:S02]  /*8990*/  @!P5 LEA R10, P2, R22, R13, 0x1 ;  /* 0x0000000d160ad211 */ /* 0x000fe400078408ff */
[-C--:B------:R-:W-:Y:S02]  /*89a0*/  @!P3 LEA.HI.X R5, R2, R3.reuse, R230, 0x1, P0 ;  /* 0x000000030205b211 */ /* 0x080fe400000f0ce6 */
[-C--:B------:R-:W-:Y:S02]  /*89b0*/  @!P4 LEA.HI.X R9, R23, R3.reuse, R229, 0x1, P1 ;  /* 0x000000031709c211 */ /* 0x080fe400008f0ce5 */
[----:B------:R-:W-:Y:S01]  /*89c0*/  @!P5 LEA.HI.X R11, R22, R3, R228, 0x1, P2 ;  /* 0x00000003160bd211 */ /* 0x000fe200010f0ce4 */
[----:B------:R3:W-:Y:S01]  /*89d0*/  @!P3 ST.E.128 desc[UR38][R4.64], R28 ;  /* 0x0000001c0400b985 */ /* 0x0007e2000c101d26 */
[----:B------:R-:W-:-:S03]  /*89e0*/  ISETP.GE.AND P0, PT, R200, UR4, PT ;  /* 0x00000004c8007c0c */ /* 0x000fc6000bf06270 */
[----:B------:R3:W-:Y:S04]  /*89f0*/  @!P4 ST.E.128 desc[UR38][R8.64], R44 ;  /* 0x0000002c0800c985 */ /* 0x0007e8000c101d26 */
[----:B------:R3:W-:Y:S06]  /*8a00*/  @!P5 ST.E.128 desc[UR38][R10.64], R48 ;  /* 0x000000300a00d985 */ /* 0x0007ec000c101d26 */
[----:B------:R-:W-:Y:S05]  /*8a10*/  @P0 BRA `(.L_x_1067) ;  /* 0x0000000c00900947 */ /* 0x000fea0003800000 */
[----:B---3--:R-:W-:-:S04]  /*8a20*/  LEA R4, P0, R200, R13, 0x1 ;  /* 0x0000000dc8047211 */ /* 0x008fc800078008ff */
[----:B------:R-:W-:-:S05]  /*8a30*/  LEA.HI.X R5, R200, R3, R227, 0x1, P0 ;  /* 0x00000003c8057211 */ /* 0x000fca00000f0ce3 */
[----:B------:R0:W-:Y:S01]  /*8a40*/  ST.E.128 desc[UR38][R4.64], R52 ;  /* 0x0000003404007985 */ /* 0x0001e2000c101d26 */
[----:B------:R-:W-:Y:S05]  /*8a50*/  BRA `(.L_x_1067) ;  /* 0x0000000c00807947 */ /* 0x000fea0003800000 */
.L_x_1059:
[----:B------:R-:W-:Y:S01]  /*8a60*/  ULDC.64 UR8, c[0x0][0xd00] ;  /* 0x0003400000087ab9 */ /* 0x000fe20000000a00 */
[----:B------:R-:W-:Y:S01]  /*8a70*/  ULDC UR4, c[0x0][0xb88] ;  /* 0x0002e20000047ab9 */ /* 0x000fe20000000800 */
[----:B------:R-:W-:Y:S01]  /*8a80*/  UISETP.NE.U32.AND UP0, UPT, UR8, URZ, UPT ;  /* 0x0000003f0800728c */ /* 0x000fe2000bf05070 */
[----:B------:R-:W0:Y:S01]  /*8a90*/  LDC R13, c[0x0][0xce8] ;  /* 0x00033a00ff0d7b82 */ /* 0x000e220000000800 */
[----:B------:R-:W-:Y:S02]  /*8aa0*/  R2UR UR7, R202 ;  /* 0x00000000ca0772ca */ /* 0x000fe400000e0000 */
        /* <DEDUP_REMOVED lines=29> */
.L_x_1068:
[----:B------:R-:W-:Y:S01]  /*8c80*/  R2UR UR7, R218 ;  /* 0x00000000da0772ca */ /* 0x000fe200000e0000 */
[----:B------:R-:W-:Y:S01]  /*8c90*/  USEL UR61, UR61, URZ, !UP0 ;  /* 0x0000003f3d3d7287 */ /* 0x000fe2000c000000 */
[----:B------:R-:W-:Y:S11]  /*8ca0*/  BSSY B1, `(.L_x_1069) ;  /* 0x000002f000017945 */ /* 0x000ff60003800000 */
[----:B------:R-:W-:Y:S01]  /*8cb0*/  USEL UR12, UR7, URZ, !UP0 ;  /* 0x0000003f070c7287 */ /* 0x000fe2000c000000 */
[----:B------:R-:W-:Y:S11]  /*8cc0*/  @P1 BRA `(.L_x_1070) ;  /* 0x0000000000b01947 */ /* 0x000ff60003800000 */
[----:B------:R-:W0:Y:S01]  /*8cd0*/  S2R R4, SR_TID.X ;  /* 0x0000000000047919 */ /* 0x000e220000002100 */
[----:B------:R-:W1:Y:S01]  /*8ce0*/  LDC R6, c[0x0][0xce8] ;  /* 0x00033a00ff067b82 */ /* 0x000e620000000800 */
[----:B------:R-:W-:-:S13]  /*8cf0*/  R2UR UR7, R203 ;  /* 0x00000000cb0772ca */ /* 0x000fda00000e0000 */
        /* <DEDUP_REMOVED lines=8> */
[----:B------:R-:W-:Y:S01]  /*8d80*/  R2UR UR13, R202 ;  /* 0x00000000ca0d72ca */ /* 0x000fe200000e0000 */
[----:B------:R-:W-:Y:S01]  /*8d90*/  UIMAD UR7, UR11, UR14, URZ ;  /* 0x0000000e0b0772a4 */ /* 0x000fe2000f8e023f */
[----:B------:R-:W-:Y:S01]  /*8da0*/  UMOV UR8, UR4 ;  /* 0x0000000400087c82 */ /* 0x000fe20008000000 */
[----:B------:R-:W-:-:S08]  /*8db0*/  UMOV UR9, UR10 ;  /* 0x0000000a00097c82 */ /* 0x000fd00008000000 */
[----:B------:R-:W0:Y:S02]  /*8dc0*/  @P1 LDC R4, c[0x0][0xcec] ;  /* 0x00033b00ff041b82 */ /* 0x000e240000000800 */
[----:B------:R-:W-:Y:S02]  /*8dd0*/  UIMAD.WIDE.U32 UR8, UR13, UR14, UR8 ;  /* 0x0000000e0d0872a5 */ /* 0x000fe4000f8e0008 */
[----:B------:R-:W-:-:S03]  /*8de0*/  UIMAD UR7, UR13, UR15, UR7 ;  /* 0x0000000f0d0772a4 */ /* 0x000fc6000f8e0207 */
[----:B------:R-:W-:Y:S01]  /*8df0*/  ULDC.64 UR14, c[0x0][0xc98] ;  /* 0x00032600000e7ab9 */ /* 0x000fe20000000a00 */
[----:B------:R-:W1:Y:S01]  /*8e00*/  @P1 LDC R8, c[0x0][0xcf0] ;  /* 0x00033c00ff081b82 */ /* 0x000e620000000800 */
[----:B------:R-:W-:Y:S02]  /*8e10*/  UIADD3 UR9, UR9, UR7, URZ ;  /* 0x0000000709097290 */ /* 0x000fe4000fffe03f */
[----:B------:R-:W-:Y:S02]  /*8e20*/  UIMAD UR7, UR12, UR14, URZ ;  /* 0x0000000e0c0772a4 */ /* 0x000fe4000f8e023f */
[----:B------:R-:W-:Y:S02]  /*8e30*/  UIMAD.WIDE.U32 UR8, UR61, UR14, UR8 ;  /* 0x0000000e3d0872a5 */ /* 0x000fe4000f8e0008 */
[----:B------:R-:W-:-:S03]  /*8e40*/  UIMAD UR7, UR61, UR15, UR7 ;  /* 0x0000000f3d0772a4 */ /* 0x000fc6000f8e0207 */
        /* <DEDUP_REMOVED lines=20> */
.L_x_1070:
[----:B------:R-:W-:Y:S05]  /*8f90*/  BSYNC B1 ;  /* 0x0000000000017941 */ /* 0x000fea0003800000 */
.L_x_1069:
[----:B------:R-:W-:Y:S01]  /*8fa0*/  R2UR UR13, R203 ;  /* 0x00000000cb0d72ca */ /* 0x000fe200000e0000 */
[----:B------:R-:W1:Y:S01]  /*8fb0*/  @P0 LDC R5, c[0x0][0xcf0] ;  /* 0x00033c00ff050b82 */ /* 0x000e620000000800 */
[----:B------:R-:W-:Y:S01]  /*8fc0*/  ULDC.64 UR14, c[0x0][0xba0] ;  /* 0x0002e800000e7ab9 */ /* 0x000fe20000000a00 */
[----:B------:R-:W-:Y:S01]  /*8fd0*/  R2UR UR16, R202 ;  /* 0x00000000ca1072ca */ /* 0x000fe200000e0000 */
[----:B------:R-:W-:Y:S01]  /*8fe0*/  UIMAD UR7, UR10, UR14, URZ ;  /* 0x0000000e0a0772a4 */ /* 0x000fe2000f8e023f */
[----:B0-----:R-:W-:Y:S01]  /*8ff0*/  IMAD R3, R201, 0x20, R204 ;  /* 0x00000020c9037824 */ /* 0x001fe200078e02cc */
[----:B------:R-:W-:Y:S01]  /*9000*/  UIMAD.WIDE.U32 UR8, UR4, UR14, URZ ;  /* 0x0000000e040872a5 */ /* 0x000fe2000f8e003f */
[----:B------:R-:W-:Y:S01]  /*9010*/  BSSY B1, `(.L_x_1071) ;  /* 0x0000042000017945 */ /* 0x000fe20003800000 */
[----:B------:R-:W-:-:S03]  /*9020*/  UIMAD UR7, UR4, UR15, UR7 ;  /* 0x0000000f040772a4 */ /* 0x000fc6000f8e0207 */
[----:B------:R-:W-:Y:S01]  /*9030*/  ULDC.64 UR14, c[0x0][0xbe8] ;  /* 0x0002fa00000e7ab9 */ /* 0x000fe20000000a00 */
[----:B------:R-:W-:Y:S01]  /*9040*/  UIADD3 UR9, UR9, UR7, URZ ;  /* 0x0000000709097290 */ /* 0x000fe2000fffe03f */
[----:B------:R-:W-:Y:S01]  /*9050*/  IMAD.U32 R8, RZ, RZ, UR13 ;  /* 0x0000000dff087e24 */ /* 0x000fe2000f8e00ff */
[----:B------:R-:W-:Y:S01]  /*9060*/  UIMAD UR4, UR11, UR14, URZ ;  /* 0x0000000e0b0472a4 */ /* 0x000fe2000f8e023f */
[----:B------:R-:W-:Y:S01]  /*9070*/  IMAD.U32 R15, RZ, RZ, UR13 ;  /* 0x0000000dff0f7e24 */ /* 0x000fe2000f8e00ff */
[----:B------:R-:W-:Y:S01]  /*9080*/  UIMAD.WIDE.U32 UR8, UR16, UR14, UR8 ;  /* 0x0000000e100872a5 */ /* 0x000fe2000f8e0008 */
[----:B------:R-:W-:Y:S01]  /*9090*/  IMAD R8, R8, 0x80, R3 ;  /* 0x0000008008087824 */ /* 0x000fe200078e0203 */
[----:B------:R-:W-:Y:S01]  /*90a0*/  UIMAD UR4, UR16, UR15, UR4 ;  /* 0x0000000f100472a4 */ /* 0x000fe2000f8e0204 */
[----:B------:R-:W-:Y:S02]  /*90b0*/  ULDC.64 UR10, c[0x0][0xbf0] ;  /* 0x0002fc00000a7ab9 */ /* 0x000fe40000000a00 */
[----:B------:R-:W-:Y:S01]  /*90c0*/  @P0 IMAD.HI.U32 R4, R8, R11, RZ ;  /* 0x0000000b08040227 */ /* 0x000fe200078e00ff */
[----:B------:R-:W-:-:S02]  /*90d0*/  UIADD3 UR9, UR9, UR4, URZ ;  /* 0x0000000409097290 */ /* 0x000fc4000fffe03f */
[----:B------:R-:W-:Y:S01]  /*90e0*/  UIMAD UR4, UR12, UR10, URZ ;  /* 0x0000000a0c0472a4 */ /* 0x000fe2000f8e023f */
[----:B------:R-:W-:Y:S01]  /*90f0*/  IMAD.MOV.U32 R3, RZ, RZ, R8 ;  /* 0x000000ffff037224 */ /* 0x000fe200078e0008 */
[----:B-1----:R-:W-:Y:S01]  /*9100*/  @P0 SHF.R.U32.HI R3, RZ, R5, R4 ;  /* 0x00000005ff030219 */ /* 0x002fe20000011604 */
[----:B------:R-:W-:Y:S02]  /*9110*/  UIMAD.WIDE.U32 UR8, UR61, UR10, UR8 ;  /* 0x0000000a3d0872a5 */ /* 0x000fe4000f8e0008 */
[----:B------:R-:W-:Y:S01]  /*9120*/  UIMAD UR4, UR61, UR11, UR4 ;  /* 0x0000000b3d0472a4 */ /* 0x000fe2000f8e0204 */
[--C-:B------:R-:W-:Y:S01]  /*9130*/  SHF.R.S32.HI R4, RZ, 0x1f, R3.reuse ;  /* 0x0000001fff047819 */ /* 0x100fe20000011403 */
[----:B------:R-:W-:Y:S01]  /*9140*/  IMAD.MOV R9, RZ, RZ, -R3 ;  /* 0x000000ffff097224 */ /* 0x000fe200078e0a03 */
[----:B------:R-:W-:Y:S01]  /*9150*/  ULDC.64 UR10, c[0x0][0xbe0] ;  /* 0x0002f800000a7ab9 */ /* 0x000fe20000000a00 */
[----:B------:R-:W-:Y:S02]  /*9160*/  UIADD3 UR4, UR9, UR4, URZ ;  /* 0x0000000409047290 */ /* 0x000fe4000fffe03f */
[----:B------:R-:W-:-:S02]  /*9170*/  IMAD.U32 R5, RZ, RZ, UR9 ;  /* 0x00000009ff057e24 */ /* 0x000fc4000f8e00ff */
[----:B------:R-:W-:Y:S02]  /*9180*/  IMAD R6, R4, UR10, RZ ;  /* 0x0000000a04067c24 */ /* 0x000fe4000f8e02ff */
[----:B------:R-:W-:Y:S01]  /*9190*/  IMAD.U32 R4, RZ, RZ, UR8 ;  /* 0x00000008ff047e24 */ /* 0x000fe2000f8e00ff */
[----:B------:R-:W-:Y:S01]  /*91a0*/  ULDC.64 UR8, c[0x0][0xbd8] ;  /* 0x0002f60000087ab9 */ /* 0x000fe20000000a00 */
[----:B------:R-:W-:Y:S02]  /*91b0*/  IMAD.U32 R5, RZ, RZ, UR4 ;  /* 0x00000004ff057e24 */ /* 0x000fe4000f8e00ff */
[----:B------:R-:W-:Y:S02]  /*91c0*/  IMAD R9, R13, R9, R8 ;  /* 0x000000090d097224 */ /* 0x000fe400078e0208 */
[C---:B------:R-:W-:Y:S02]  /*91d0*/  IMAD R11, R3.reuse, UR11, R6 ;  /* 0x0000000b030b7c24 */ /* 0x040fe4000f8e0206 */
        /* <DEDUP_REMOVED lines=37> */
.L_x_1072:
[----:B------:R-:W-:Y:S05]  /*9430*/  BSYNC B1 ;  /* 0x0000000000017941 */ /* 0x000fea0003800000 */
.L_x_1071:
        /* <DEDUP_REMOVED lines=21> */
.L_x_1074:
[----:B------:R-:W-:Y:S05]  /*9590*/  BSYNC B1 ;  /* 0x0000000000017941 */ /* 0x000fea0003800000 */
.L_x_1073:
        /* <DEDUP_REMOVED lines=21> */
.L_x_1076:
[----:B------:R-:W-:Y:S05]  /*96f0*/  BSYNC B1 ;  /* 0x0000000000017941 */ /* 0x000fea0003800000 */
.L_x_1075:
        /* <DEDUP_REMOVED lines=22> */
.L_x_1067:
[----:B------:R-:W-:Y:S05]  /*9860*/  BSYNC B0 ;  /* 0x0000000000007941 */ /* 0x000fea0003800000 */
.L_x_1058:
[----:B------:R-:W-:Y:S02]  /*9870*/  ULDC UR4, c[0x0][0xd3c] ;  /* 0x00034f0000047ab9 */ /* 0x000fe40000000800 */
[----:B------:R-:W-:-:S13]  /*9880*/  ISETP.GE.AND P0, PT, R7, UR4, PT ;  /* 0x0000000407007c0c */ /* 0x000fda000bf06270 */
[----:B------:R-:W-:Y:S05]  /*9890*/  @!P0 BRA `(.L_x_1077) ;  /* 0xffffff7400908947 */ /* 0x000fea000383ffff */
[----:B------:R-:W-:Y:S05]  /*98a0*/  EXIT ;  /* 0x000000000000794d */ /* 0x000fea0003800000 */
.L_x_1033:
[----:B------:R-:W-:-:S08]  /*98b0*/  NOP ;  /* 0x0000000000007918 */ /* 0x000fd00000000000 */
[----:B0-----:R-:W0:-:S00]  /*98c0*/  USETMAXREG.DEALLOC.CTAPOOL 0x18 ;  /* 0x00000018000079c8 */ /* 0x001e0000080e0500 */
        /* <DEDUP_REMOVED lines=16> */
.L_x_1078:
        /* <DEDUP_REMOVED lines=42> */
.L_x_1084:
        /* <DEDUP_REMOVED lines=12> */
.L_x_1083:
[----:B------:R-:W-:Y:S05]  /*9d30*/  BSYNC B0 ;  /* 0x0000000000007941 */ /* 0x000fea0003800000 */
.L_x_1082:
        /* <DEDUP_REMOVED lines=22> */
.L_x_1080:
        /* <DEDUP_REMOVED lines=16> */
.L_x_1085:
        /* <DEDUP_REMOVED lines=25> */
.L_x_1081:
[----:B------:R-:W-:Y:S02]  /*a130*/  IMAD.MOV.U32 R17, RZ, RZ, RZ ;  /* 0x000000ffff117224 */ /* 0x000fe400078e00ff */
[----:B------:R-:W-:Y:S02]  /*a140*/  IMAD.U32 R16, RZ, RZ, UR6 ;  /* 0x00000006ff107e24 */ /* 0x000fe4000f8e00ff */
[----:B------:R-:W-:-:S07]  /*a150*/  IMAD.MOV.U32 R18, RZ, RZ, RZ ;  /* 0x000000ffff127224 */ /* 0x000fce00078e00ff */
.L_x_1086:
[----:B------:R-:W-:-:S13]  /*a160*/  ISETP.NE.AND P0, PT, R5, RZ, PT ;  /* 0x000000ff0500720c */ /* 0x000fda0003f05270 */
[----:B------:R-:W0:Y:S01]  /*a170*/  @!P0 S2R R3, SR_CgaCtaId ;  /* 0x0000000000038919 */ /* 0x000e220000008800 */
[----:B------:R-:W-:-:S04]  /*a180*/  @!P0 MOV R0, 0x400 ;  /* 0x0000040000008802 */ /* 0x000fc80000000f00 */
[----:B0-----:R-:W-:-:S05]  /*a190*/  @!P0 LEA R0, R3, R0, 0x18 ;  /* 0x0000000003008211 */ /* 0x001fca00078ec0ff */
[----:B------:R0:W-:Y:S01]  /*a1a0*/  @!P0 STS.128 [R0+0x324d0], R16 ;  /* 0x0324d01000008388 */ /* 0x0001e20000000c00 */
[----:B------:R-:W-:Y:S06]  /*a1b0*/  BAR.ARV 0x5, 0x180 ;  /* 0x0146000000007b1d */ /* 0x000fec0000002000 */
.L_x_1079:
[----:B0-----:R-:W-:Y:S01]  /*a1c0*/  IMAD.MOV.U32 R0, RZ, RZ, 0x1 ;  /* 0x00000001ff007424 */ /* 0x001fe200078e00ff */
[----:B------:R0:W-:Y:S01]  /*a1d0*/  STL [R1+0x8], RZ ;  /* 0x000008ff01007387 */ /* 0x0001e20000100800 */
[----:B------:R-:W-:Y:S02]  /*a1e0*/  ULDC UR4, c[0x0][0xd3c] ;  /* 0x00034f0000047ab9 */ /* 0x000fe40000000800 */
[----:B-1----:R-:W-:Y:S01]  /*a1f0*/  ISETP.GE.AND P0, PT, R19, UR4, PT ;  /* 0x0000000413007c0c */ /* 0x002fe2000bf06270 */
[----:B------:R0:W-:Y:S04]  /*a200*/  STL [R1+0x18], R0 ;  /* 0x0000180001007387 */ /* 0x0001e80000100800 */
[----:B------:R0:W-:Y:S08]  /*a210*/  STL [R1+0x6c], RZ ;  /* 0x00006cff01007387 */ /* 0x0001f00000100800 */
[----:B0-----:R-:W-:Y:S05]  /*a220*/  @P0 BRA `(.L_x_1087) ;  /* 0x0000005c00bc0947 */ /* 0x001fea0003800000 */
[----:B------:R-:W0:Y:S01]  /*a230*/  S2R R5, SR_TID.X ;  /* 0x0000000000057919 */ /* 0x000e220000002100 */
[----:B------:R-:W1:Y:S01]  /*a240*/  S2UR UR5, SR_CgaCtaId ;  /* 0x00000000000579c3 */ /* 0x000e620000008800 */
[----:B------:R-:W-:Y:S01]  /*a250*/  UMOV UR4, 0x400 ;  /* 0x0000040000047882 */ /* 0x000fe20000000000 */
[----:B------:R-:W-:Y:S01]  /*a260*/  BSSY B8, `(.L_x_1087) ;  /* 0x00005eb000087945 */ /* 0x000fe20003800000 */
[----:B------:R-:W-:Y:S01]  /*a270*/  ULDC UR40, c[0x0][0xc] ;  /* 0x0000030000287ab9 */ /* 0x000fe20000000800 */
[----:B------:R-:W-:Y:S01]  /*a280*/  ULDC.64 UR36, c[0x0][0x198] ;  /* 0x0000660000247ab9 */ /* 0x000fe20000000a00 */
[----:B-1----:R-:W-:Y:S01]  /*a290*/  ULEA UR4, UR5, UR4, 0x18 ;  /* 0x0000000405047291 */ /* 0x002fe2000f8ec03f */
[C---:B0-----:R-:W-:Y:S01]  /*a2a0*/  IMAD.SHL.U32 R0, R5.reuse, 0x8, RZ ;  /* 0x0000000805007824 */ /* 0x041fe200078e00ff */
[----:B------:R-:W-:-:S04]  /*a2b0*/  LOP3.LUT R4, R5, 0x7f, RZ, 0xc0, !PT ;  /* 0x0000007f05047812 */ /* 0x000fc800078ec0ff */
[C---:B------:R-:W-:Y:S02]  /*a2c0*/  LOP3.LUT R2, R0.reuse, 0x1f8, RZ, 0xc0, !PT ;  /* 0x000001f800027812 */ /* 0x040fe400078ec0ff */
[----:B------:R-:W-:Y:S02]  /*a2d0*/  LOP3.LUT R0, R0, 0x38, RZ, 0xc0, !PT ;  /* 0x0000003800007812 */ /* 0x000fe400078ec0ff */
        /* <DEDUP_REMOVED lines=8> */
[----:B------:R-:W-:Y:S01]  /*a360*/  STL [R1+0x4], R4 ;  /* 0x0000040401007387 */ /* 0x000fe20000100800 */
[----:B------:R-:W-:-:S03]  /*a370*/  IMAD.MOV.U32 R2, RZ, RZ, 0x1 ;  /* 0x00000001ff027424 */ /* 0x000fc600078e00ff */
[----:B------:R0:W-:Y:S04]  /*a380*/  STL [R1+0x10], R3 ;  /* 0x0000100301007387 */ /* 0x0001e80000100800 */
[----:B------:R-:W-:Y:S04]  /*a390*/  STL [R1+0x6c], RZ ;  /* 0x00006cff01007387 */ /* 0x000fe80000100800 */
[----:B------:R1:W-:Y:S01]  /*a3a0*/  STL [R1+0x18], R2 ;  /* 0x0000180201007387 */ /* 0x0003e20000100800 */
[----:B0-----:R-:W-:-:S03]  /*a3b0*/  LOP3.LUT R3, R0, 0x40, RZ, 0xfc, !PT ;  /* 0x0000004000037812 */ /* 0x001fc600078efcff */
[----:B------:R0:W-:Y:S01]  /*a3c0*/  STL [R1+0x8], RZ ;  /* 0x000008ff01007387 */ /* 0x0001e20000100800 */
[C---:B-1----:R-:W-:Y:S02]  /*a3d0*/  LOP3.LUT R2, R0.reuse, 0x80, RZ, 0xfc, !PT ;  /* 0x0000008000027812 */ /* 0x042fe400078efcff */
[----:B------:R-:W-:-:S07]  /*a3e0*/  LOP3.LUT R0, R0, 0xc0, RZ, 0xfc, !PT ;  /* 0x000000c000007812 */ /* 0x000fce00078efcff */
.L_x_1195:
[----:B01----:R-:W1:Y:S02]  /*a3f0*/  LDC.64 R2, c[0x0][0xd88] ;  /* 0x00036200ff027b82 */ /* 0x003e640000000a00 */
[----:B-1----:R-:W-:-:S05]  /*a400*/  IMAD.WIDE R2, R19, 0x4, R2 ;  /* 0x0000000413027825 */ /* 0x002fca00078e0202 */
[----:B--2---:R-:W2:Y:S01]  /*a410*/  LDG.E R11, desc[UR38][R2.64] ;  /* 0x00000026020b7981 */ /* 0x004ea2000c1e1900 */
[----:B------:R-:W-:Y:S05]  /*a420*/  YIELD ;  /* 0x0000000000007946 */ /* 0x000fea0003800000 */
[----:B------:R-:W-:Y:S01]  /*a430*/  ULDC.64 UR4, c[0x0][0xb20] ;  /* 0x0002c80000047ab9 */ /* 0x000fe20000000a00 */
[----:B------:R-:W-:Y:S01]  /*a440*/  IMAD.MOV.U32 R0, RZ, RZ, RZ ;  /* 0x000000ffff007224 */ /* 0x000fe200078e00ff */
        /* <DEDUP_REMOVED lines=23> */
[----:B--2---:R-:W-:-:S02]  /*a5c0*/  IADD3 R2, P3, R10, UR4, RZ ;  /* 0x000000040a027c10 */ /* 0x004fc4000ff7e0ff */
[----:B-1----:R-:W-:Y:S02]  /*a5d0*/  IADD3 R4, P4, R10, UR8, RZ ;  /* 0x000000080a047c10 */ /* 0x002fe4000ff9e0ff */
        /* <DEDUP_REMOVED lines=8> */
[----:B-1----:R-:W-:-:S04]  /*a660*/  @P2 IADD3 R6, P3, R10, UR6, RZ ;  /* 0x000000060a062c10 */ /* 0x002fc8000ff7e0ff */
        /* <DEDUP_REMOVED lines=8> */
[----:B-1----:R-:W-:Y:S01]  /*a6f0*/  IMAD.U32 R6, RZ, RZ, UR4 ;  /* 0x00000004ff067e24 */ /* 0x002fe2000f8e00ff */
[----:B--2---:R1:W-:Y:S01]  /*a700*/  STL [R1+0x38], R12 ;  /* 0x0000380c01007387 */ /* 0x0043e20000100800 */
[----:B------:R-:W-:Y:S05]  /*a710*/  @P2 BRA `(.L_x_1088) ;  /* 0x0000000000142947 */ /* 0x000fea0003800000 */
[----:B------:R-:W-:Y:S05]  /*a720*/  @!P1 BRA `(.L_x_1088) ;  /* 0x0000000000109947 */ /* 0x000fea0003800000 */
[----:B------:R-:W2:Y:S04]  /*a730*/  LDG.E R7, desc[UR38][R2.64] ;  /* 0x0000002602077981 */ /* 0x000ea8000c1e1900 */
[----:B------:R-:W2:Y:S02]  /*a740*/  LDG.E R2, desc[UR38][R2.64+0x4] ;  /* 0x0000042602027981 */ /* 0x000ea4000c1e1900 */
[----:B--2---:R-:W-:-:S05]  /*a750*/  IMAD.IADD R2, R2, 0x1, -R7 ;  /* 0x0000000102027824 */ /* 0x004fca00078e0a07 */
[----:B------:R2:W-:Y:S02]  /*a760*/  STL [R1+0x38], R2 ;  /* 0x0000380201007387 */ /* 0x0005e40000100800 */
.L_x_1088:
[----:B--2---:R-:W-:Y:S01]  /*a770*/  IMAD.MOV.U32 R2, RZ, RZ, R11 ;  /* 0x000000ffff027224 */ /* 0x004fe200078e000b */
[----:B------:R-:W-:Y:S01]  /*a780*/  ULDC.64 UR4, c[0x0][0xb18] ;  /* 0x0002c60000047ab9 */ /* 0x000fe20000000a00 */
[----:B-----5:R-:W-:Y:S01]  /*a790*/  IMAD.IADD R3, R8, 0x1, R0 ;  /* 0x0000000108037824 */ /* 0x020fe200078e0200 */
[----:B------:R-:W-:Y:S02]  /*a7a0*/  ISETP.NE.U32.AND P1, PT, RZ, UR4, PT ;  /* 0x00000004ff007c0c */ /* 0x000fe4000bf25070 */
[----:B------:R2:W-:Y:S02]  /*a7b0*/  STL [R1+0xc], R2 ;  /* 0x00000c0201007387 */ /* 0x0005e40000100800 */
[----:B------:R-:W-:Y:S02]  /*a7c0*/  ISETP.NE.AND.EX P1, PT, RZ, UR5, PT, P1 ;  /* 0x00000005ff007c0c */ /* 0x000fe4000bf25310 */
[----:B------:R2:W-:Y:S11]  /*a7d0*/  STL [R1+0x20], R3 ;  /* 0x0000200301007387 */ /* 0x0005f60000100800 */
[----:B--2---:R-:W-:Y:S05]  /*a7e0*/  @!P1 BRA `(.L_x_1089) ;  /* 0x0000000000109947 */ /* 0x004fea0003800000 */
[----:B------:R-:W-:-:S04]  /*a7f0*/  IADD3 R6, P0, R10, UR4, RZ ;  /* 0x000000040a067c10 */ /* 0x000fc8000ff1e0ff */
[----:B------:R-:W-:-:S05]  /*a800*/  IADD3.X R7, R9, UR5, RZ, P0, !PT ;  /* 0x0000000509077c10 */ /* 0x000fca00087fe4ff */
[----:B------:R2:W5:Y:S01]  /*a810*/  LDG.E R6, desc[UR38][R6.64] ;  /* 0x0000002606067981 */ /* 0x000562000c1e1900 */
[----:B------:R-:W-:Y:S05]  /*a820*/  BRA `(.L_x_1090) ;  /* 0x0000000000107947 */ /* 0x000fea0003800000 */
.L_x_1089:
[----:B------:R-:W-:Y:S05]  /*a830*/  @!P0 BRA `(.L_x_1090) ;  /* 0x00000000000c8947 */ /* 0x000fea0003800000 */
[----:B------:R-:W2:Y:S04]  /*a840*/  LDG.E R6, desc[UR38][R4.64] ;  /* 0x0000002604067981 */ /* 0x000ea8000c1e1900 */
[----:B------:R-:W2:Y:S02]  /*a850*/  LDG.E R4, desc[UR38][R4.64+0x4] ;  /* 0x0000042604047981 */ /* 0x000ea4000c1e1900 */
[----:B--2---:R-:W-:-:S07]  /*a860*/  IMAD.IADD R6, R4, 0x1, -R6 ;  /* 0x0000000104067824 */ /* 0x004fce00078e0a06 */
.L_x_1090:
[----:B-----5:R-:W-:Y:S01]  /*a870*/  IMAD.IADD R2, R6, 0x1, -R0 ;  /* 0x0000000106027824 */ /* 0x020fe200078e0a00 */
[----:B------:R-:W-:Y:S03]  /*a880*/  BSSY B7, `(.L_x_1091) ;  /* 0x00004e6000077945 */ /* 0x000fe60003800000 */
[C---:B------:R-:W-:Y:S01]  /*a890*/  VIADD R0, R2.reuse, 0x5f ;  /* 0x0000005f02007836 */ /* 0x040fe20000000000 */
[----:B------:R3:W-:Y:S01]  /*a8a0*/  STL [R1+0x48], R2 ;  /* 0x0000480201007387 */ /* 0x0007e20000100800 */
[----:B------:R-:W-:Y:S02]  /*a8b0*/  ISETP.GT.AND P0, PT, R2, RZ, PT ;  /* 0x000000ff0200720c */ /* 0x000fe40003f04270 */
[----:B------:R-:W-:-:S05]  /*a8c0*/  IMAD.HI R0, R0, 0x2aaaaaab, RZ ;  /* 0x2aaaaaab00007827 */ /* 0x000fca00078e02ff */
[----:B---3--:R-:W-:-:S04]  /*a8d0*/  SHF.R.U32.HI R2, RZ, 0x1f, R0 ;  /* 0x0000001fff027819 */ /* 0x008fc80000011600 */
[----:B------:R-:W-:-:S05]  /*a8e0*/  LEA.HI.SX32 R0, R0, R2, 0x1c ;  /* 0x0000000200007211 */ /* 0x000fca00078fe2ff */
[----:B------:R3:W-:Y:S01]  /*a8f0*/  STL [R1+0x30], R0 ;  /* 0x0000300001007387 */ /* 0x0007e20000100800 */
[----:B------:R-:W-:Y:S05]  /*a900*/  @P0 BRA `(.L_x_1092) ;  /* 0x0000000000440947 */ /* 0x000fea0003800000 */
[----:B------:R-:W4:Y:S02]  /*a910*/  S2R R3, SR_TID.X ;  /* 0x0000000000037919 */ /* 0x000f240000002100 */
[----:B----4-:R-:W-:-:S04]  /*a920*/  LOP3.LUT R3, R3, 0x7f, RZ, 0xc0, !PT ;  /* 0x0000007f03037812 */ /* 0x010fc800078ec0ff */
[----:B------:R-:W-:-:S13]  /*a930*/  ISETP.NE.AND P0, PT, R3, RZ, PT ;  /* 0x000000ff0300720c */ /* 0x000fda0003f05270 */
[----:B------:R-:W-:Y:S05]  /*a940*/  @P0 BRA `(.L_x_1093) ;  /* 0x0000004c00640947 */ /* 0x000fea0003800000 */
[----:B------:R-:W4:Y:S01]  /*a950*/  S2R R3, SR_LANEID ;  /* 0x0000000000037919 */ /* 0x000f220000000000 */
[----:B------:R-:W-:Y:S01]  /*a960*/  VOTEU.ANY UR4, UPT, PT ;  /* 0x0000000000047886 */ /* 0x000fe200038e0100 */
[----:B------:R-:W5:Y:S01]  /*a970*/  LDC.64 R4, c[0x0][0xd60] ;  /* 0x00035800ff047b82 */ /* 0x000f620000000a00 */
[----:B---3--:R-:W4:Y:S08]  /*a980*/  FLO.U32 R0, UR4 ;  /* 0x0000000400007d00 */ /* 0x008f3000080e0000 */
[----:B------:R-:W5:Y:S01]  /*a990*/  POPC R2, UR4 ;  /* 0x0000000400027d09 */ /* 0x000f620008000000 */
[----:B----4-:R-:W-:-:S13]  /*a9a0*/  ISETP.EQ.U32.AND P0, PT, R0, R3, PT ;  /* 0x000000030000720c */ /* 0x010fda0003f02070 */
[----:B-----5:R-:W3:Y:S01]  /*a9b0*/  @P0 ATOMG.E.ADD.STRONG.GPU PT, R5, desc[UR38][R4.64], R2 ;  /* 0x00000002040509a8 */ /* 0x020ee200081ee1e6 */
[----:B------:R-:W4:Y:S02]  /*a9c0*/  S2R R3, SR_LTMASK ;  /* 0x0000000000037919 */ /* 0x000f240000003900 */
[----:B----4-:R-:W-:-:S06]  /*a9d0*/  LOP3.LUT R3, R3, UR4, RZ, 0xc0, !PT ;  /* 0x0000000403037c12 */ /* 0x010fcc000f8ec0ff */
[----:B------:R-:W4:Y:S01]  /*a9e0*/  POPC R3, R3 ;  /* 0x0000000300037309 */ /* 0x000f220000000000 */
[----:B---3--:R-:W4:Y:S02]  /*a9f0*/  SHFL.IDX PT, R0, R5, R0, 0x1f ;  /* 0x00001f0005007589 */ /* 0x008f2400000e0000 */
[----:B----4-:R-:W-:Y:S01]  /*aa00*/  IADD3 R16, R0, UR40, R3 ;  /* 0x0000002800107c10 */ /* 0x010fe2000fffe003 */
[----:B------:R-:W-:Y:S06]  /*aa10*/  BRA `(.L_x_1093) ;  /* 0x0000004c00307947 */ /* 0x000fec0003800000 */
.L_x_1092:
[----:B---3--:R-:W3:Y:S01]  /*aa20*/  LDL R0, [R1+0x4] ;  /* 0x0000040001007983 */ /* 0x008ee20000100800 */
[----:B------:R-:W-:Y:S01]  /*aa30*/  BSSY B6, `(.L_x_1094) ;  /* 0x0000014000067945 */ /* 0x000fe20003800000 */
[----:B---3--:R-:W-:-:S05]  /*aa40*/  VIADD R0, R0, 0x1c400 ;  /* 0x0001c40000007836 */ /* 0x008fca0000000000 */
[----:B------:R-:W-:-:S13]  /*aa50*/  LOP3.LUT P0, RZ, R0, 0x3ff, RZ, 0xc0, !PT ;  /* 0x000003ff00ff7812 */ /* 0x000fda000780c0ff */
[----:B------:R-:W-:Y:S05]  /*aa60*/  @!P0 BRA `(.L_x_1095) ;  /* 0x0000000000408947 */ /* 0x000fea0003800000 */
[----:B------:R-:W-:Y:S01]  /*aa70*/  MOV R2, 0x0 ;  /* 0x0000000000027802 */ /* 0x000fe20000000f00 */
[----:B------:R-:W-:Y:S01]  /*aa80*/  ULDC.64 UR6, c[0x4][0x98] ;  /* 0x0100260000067ab9 */ /* 0x000fe20000000a00 */
[----:B------:R-:W-:Y:S01]  /*aa90*/  ULDC.64 UR8, c[0x4][0xa0] ;  /* 0x0100280000087ab9 */ /* 0x000fe20000000a00 */
[----:B------:R-:W-:Y:S01]  /*aaa0*/  ULDC.64 UR4, c[0x4][0x8] ;  /* 0x0100020000047ab9 */ /* 0x000fe20000000a00 */
[----:B------:R-:W-:Y:S02]  /*aab0*/  IMAD.U32 R4, RZ, RZ, UR6 ;  /* 0x00000006ff047e24 */ /* 0x000fe4000f8e00ff */
[----:B------:R-:W3:Y:S01]  /*aac0*/  LDC.64 R2, c[0x4][R2] ;  /* 0x0100000002027b82 */ /* 0x000ee20000000a00 */
[----:B------:R-:W-:Y:S02]  /*aad0*/  IMAD.U32 R5, RZ, RZ, UR7 ;  /* 0x00000007ff057e24 */ /* 0x000fe4000f8e00ff */
[----:B------:R-:W-:Y:S02]  /*aae0*/  IMAD.U32 R6, RZ, RZ, UR8 ;  /* 0x00000008ff067e24 */ /* 0x000fe4000f8e00ff */
[----:B--2---:R-:W-:-:S02]  /*aaf0*/  IMAD.U32 R7, RZ, RZ, UR9 ;  /* 0x00000009ff077e24 */ /* 0x004fc4000f8e00ff */
[----:B------:R-:W-:Y:S02]  /*ab00*/  IMAD.U32 R10, RZ, RZ, UR4 ;  /* 0x00000004ff0a7e24 */ /* 0x000fe4000f8e00ff */
[----:B------:R-:W-:Y:S02]  /*ab10*/  IMAD.U32 R11, RZ, RZ, UR5 ;  /* 0x00000005ff0b7e24 */ /* 0x000fe4000f8e00ff */
[----:B------:R-:W-:Y:S02]  /*ab20*/  IMAD.MOV.U32 R8, RZ, RZ, 0x70 ;  /* 0x00000070ff087424 */ /* 0x000fe400078e00ff */
[----:B-1----:R-:W-:Y:S02]  /*ab30*/  IMAD.MOV.U32 R12, RZ, RZ, 0x1 ;  /* 0x00000001ff0c7424 */ /* 0x002fe400078e00ff */
[----:B------:R-:W-:-:S07]  /*ab40*/  IMAD.MOV.U32 R13, RZ, RZ, RZ ;  /* 0x000000ffff0d7224 */ /* 0x000fce00078e00ff */
[----:B------:R-:W-:-:S07]  /*ab50*/  LEPC R20, `(.L_x_1095) ;  /* 0x000000001014794e */ /* 0x000fce0000000000 */
[----:B0--3--:R-:W-:Y:S05]  /*ab60*/  CALL.ABS.NOINC R2 ;  /* 0x0000000002007343 */ /* 0x009fea0003c00000 */
.L_x_1095:
[----:B------:R-:W-:Y:S05]  /*ab70*/  BSYNC B6 ;  /* 0x0000000000067941 */ /* 0x000fea0003800000 */
.L_x_1094:
[----:B------:R-:W3:Y:S01]  /*ab80*/  LDL R2, [R1+0x4] ;  /* 0x0000040001027983 */ /* 0x000ee20000100800 */
        /* <DEDUP_REMOVED lines=8> */
[----:B------:R3:W4:Y:S01]  /*ac10*/  LDC.64 R2, c[0x4][R0] ;  /* 0x0100000000027b82 */ /* 0x0007220000000a00 */
[----:B------:R-:W-:Y:S02]  /*ac20*/  IMAD.U32 R4, RZ, RZ, UR6 ;  /* 0x00000006ff047e24 */ /* 0x000fe4000f8e00ff */
[----:B------:R-:W-:Y:S02]  /*ac30*/  IMAD.U32 R5, RZ, RZ, UR7 ;  /* 0x00000007ff057e24 */ /* 0x000fe4000f8e00ff */
[----:B------:R-:W-:Y:S02]  /*ac40*/  IMAD.U32 R6, RZ, RZ, UR8 ;  /* 0x00000008ff067e24 */ /* 0x000fe4000f8e00ff */
[----:B--2---:R-:W-:-:S02]  /*ac50*/  IMAD.U32 R7, RZ, RZ, UR9 ;  /* 0x00000009ff077e24 */ /* 0x004fc4000f8e00ff */
[----:B------:R-:W-:Y:S02]  /*ac60*/  IMAD.U32 R10, RZ, RZ, UR4 ;  /* 0x00000004ff0a7e24 */ /* 0x000fe4000f8e00ff */
[----:B------:R-:W-:Y:S02]  /*ac70*/  IMAD.U32 R11, RZ, RZ, UR5 ;  /* 0x00000005ff0b7e24 */ /* 0x000fe4000f8e00ff */
[----:B------:R-:W-:Y:S02]  /*ac80*/  IMAD.MOV.U32 R8, RZ, RZ, 0x70 ;  /* 0x00000070ff087424 */ /* 0x000fe400078e00ff */
[----:B-1----:R-:W-:Y:S02]  /*ac90*/  IMAD.MOV.U32 R12, RZ, RZ, 0x1 ;  /* 0x00000001ff0c7424 */ /* 0x002fe400078e00ff */
[----:B---3--:R-:W-:-:S07]  /*aca0*/  IMAD.MOV.U32 R13, RZ, RZ, RZ ;  /* 0x000000ffff0d7224 */ /* 0x008fce00078e00ff */
[----:B------:R-:W-:-:S07]  /*acb0*/  LEPC R20, `(.L_x_1098) ;  /* 0x000000001014794e */ /* 0x000fce0000000000 */
[----:B0---4-:R-:W-:Y:S05]  /*acc0*/  CALL.ABS.NOINC R2 ;  /* 0x0000000002007343 */ /* 0x011fea0003c00000 */
.L_x_1098:
        /* <DEDUP_REMOVED lines=16> */
.L_x_1097:
[----:B------:R-:W-:Y:S05]  /*add0*/  BSYNC B6 ;  /* 0x0000000000067941 */ /* 0x000fea0003800000 */
.L_x_1096:
[----:B------:R-:W3:Y:S01]  /*ade0*/  LDL.LU R2, [R1] ;  /* 0x0000000001027983 */ /* 0x000ee20000300800 */
[----:B------:R-:W-:-:S03]  /*adf0*/  ULDC.64 UR4, c[0x0][0xaf0] ;  /* 0x0002bc0000047ab9 */ /* 0x000fc60000000a00 */
[----:B------:R-:W4:Y:S04]  /*ae00*/  LDL.LU R4, [R1+0x1c] ;  /* 0x00001c0001047983 */ /* 0x000f280000300800 */
[----:B--2---:R-:W2:Y:S01]  /*ae10*/  LDL R7, [R1+0xc] ;  /* 0x00000c0001077983 */ /* 0x004ea20000100800 */
[----:B------:R-:W-:-:S03]  /*ae20*/  ISETP.NE.U32.AND P0, PT, RZ, UR4, PT ;  /* 0x00000004ff007c0c */ /* 0x000fc6000bf05070 */
[----:B------:R-:W5:Y:S01]  /*ae30*/  LDL R0, [R1+0x30] ;  /* 0x0000300001007983 */ /* 0x000f620000100800 */
[----:B------:R-:W-:-:S13]  /*ae40*/  ISETP.NE.AND.EX P0, PT, RZ, UR5, PT, P0 ;  /* 0x00000005ff007c0c */ /* 0x000fda000bf05300 */
[----:B---3--:R-:W-:-:S04]  /*ae50*/  @P0 IADD3 R2, P1, R2, UR4, RZ ;  /* 0x0000000402020c10 */ /* 0x008fc8000ff3e0ff */
[----:B----4-:R-:W-:Y:S01]  /*ae60*/  @P0 IADD3.X R3, R4, UR5, RZ, P1, !PT ;  /* 0x0000000504030c10 */ /* 0x010fe20008ffe4ff */
[----:B------:R-:W-:-:S04]  /*ae70*/  ULDC.64 UR4, c[0x0][0xb00] ;  /* 0x0002c00000047ab9 */ /* 0x000fc80000000a00 */
[----:B--2---:R2:W3:Y:S01]  /*ae80*/  @P0 LDG.E R7, desc[UR38][R2.64] ;  /* 0x0000002602070981 */ /* 0x0044e2000c1e1900 */
[----:B-----5:R-:W-:Y:S01]  /*ae90*/  VIADD R9, R0, 0xffffffff ;  /* 0xffffffff00097836 */ /* 0x020fe20000000000 */
[----:B--2---:R-:W2:Y:S01]  /*aea0*/  LDC.64 R2, c[0x0][0x418] ;  /* 0x00010600ff027b82 */ /* 0x004ea20000000a00 */
[----:B---3--:R-:W-:Y:S01]  /*aeb0*/  SHF.R.S32.HI R8, RZ, 0x1f, R7 ;  /* 0x0000001fff087819 */ /* 0x008fe20000011407 */
[----:B------:R3:W-:Y:S04]  /*aec0*/  @P0 STL [R1+0xc], R7 ;  /* 0x00000c0701000387 */ /* 0x0007e80000100800 */
[----:B------:R3:W-:Y:S04]  /*aed0*/  STL [R1+0x2c], R9 ;  /* 0x00002c0901007387 */ /* 0x0007e80000100800 */
[----:B------:R3:W-:Y:S01]  /*aee0*/  STL [R1+0x1c], R8 ;  /* 0x00001c0801007387 */ /* 0x0007e20000100800 */
[----:B--2---:R-:W-:Y:S01]  /*aef0*/  LOP3.LUT P0, RZ, R2, UR4, RZ, 0xfc, !PT ;  /* 0x0000000402ff7c12 */ /* 0x004fe2000f80fcff */
[----:B------:R-:W-:-:S03]  /*af00*/  UMOV UR4, 0xffffffff ;  /* 0xffffffff00047882 */ /* 0x000fc60000000000 */
[----:B------:R-:W-:-:S04]  /*af10*/  LOP3.LUT P0, RZ, R3, UR5, RZ, 0xfc, P0 ;  /* 0x0000000503ff7c12 */ /* 0x000fc8000800fcff */
[----:B------:R-:W-:Y:S01]  /*af20*/  SEL R0, R7, RZ, !P0 ;  /* 0x000000ff07007207 */ /* 0x000fe20004000000 */
[----:B---3--:R-:W-:Y:S08]  /*af30*/  BRA.DIV UR4, `(.L_x_1099) ;  /* 0x0000005604f47947 */ /* 0x008ff0000b800000 */
[----:B------:R-:W2:Y:S02]  /*af40*/  S2R R4, SR_TID.X ;  /* 0x0000000000047919 */ /* 0x000ea40000002100 */
[----:B--2---:R-:W-:-:S04]  /*af50*/  SHF.R.U32.HI R4, RZ, 0x5, R4 ;  /* 0x00000005ff047819 */ /* 0x004fc80000011604 */
[----:B------:R-:W-:-:S05]  /*af60*/  LOP3.LUT R4, R4, 0x3, RZ, 0xc0, !PT ;  /* 0x0000000304047812 */ /* 0x000fca00078ec0ff */
[----:B------:R2:W3:Y:S02]  /*af70*/  SHFL.IDX PT, R14, R4, RZ, 0x1f ;  /* 0x00001fff040e7589 */ /* 0x0004e400000e0000 */
.L_x_1212:
[----:B--2---:R-:W2:Y:S01]  /*af80*/  LDL.LU R4, [R1+0x14] ;  /* 0x0000140001047983 */ /* 0x004ea20000300800 */
[----:B------:R-:W-:Y:S02]  /*af90*/  PLOP3.LUT P1, PT, PT, PT, PT, 0x8, 0x0 ;  /* 0x000000000000781c */ /* 0x000fe40003f2e170 */
[----:B---3--:R-:W-:Y:S01]  /*afa0*/  ISETP.NE.AND P0, PT, R14, RZ, PT ;  /* 0x000000ff0e00720c */ /* 0x008fe20003f05270 */
        /* <DEDUP_REMOVED lines=8> */
.L_x_1215:
[----:B------:R-:W-:Y:S05]  /*b030*/  @!P6 BRA `(.L_x_1100) ;  /* 0x000000040014e947 */ /* 0x000fea0003800000 */
[----:B------:R2:W-:Y:S01]  /*b040*/  STL [R1+0x70], R9 ;  /* 0x0000700901007387 */ /* 0x0005e20000100800 */
[----:B------:R-:W-:-:S04]  /*b050*/  ISETP.NE.U32.AND P0, PT, R2, RZ, PT ;  /* 0x000000ff0200720c */ /* 0x000fc80003f05070 */
[----:B------:R-:W-:-:S13]  /*b060*/  ISETP.NE.AND.EX P0, PT, R3, RZ, PT, P0 ;  /* 0x000000ff0300720c */ /* 0x000fda0003f05300 */
[----:B--2---:R-:W-:Y:S05]  /*b070*/  @!P0 BRA `(.L_x_1102) ;  /* 0x0000000000508947 */ /* 0x004fea0003800000 */
[----:B------:R-:W2:Y:S01]  /*b080*/  LDC R6, c[0x0][0x43c] ;  /* 0x00010f00ff067b82 */ /* 0x000ea20000000800 */
[----:B---3--:R-:W-:Y:S01]  /*b090*/  IMAD.MOV.U32 R0, RZ, RZ, R9 ;  /* 0x000000ffff007224 */ /* 0x008fe200078e0009 */
[----:B------:R-:W-:Y:S01]  /*b0a0*/  ULDC.64 UR4, c[0x0][0x428] ;  /* 0x00010a0000047ab9 */ /* 0x000fe20000000a00 */
[----:B--2---:R-:W-:-:S13]  /*b0b0*/  ISETP.NE.AND P0, PT, R6, 0x1, PT ;  /* 0x000000010600780c */ /* 0x004fda0003f05270 */
        /* <DEDUP_REMOVED lines=14> */
[----:B------:R-:W2:Y:S04]  /*b1a0*/  LDG.E R0, desc[UR38][R2.64] ;  /* 0x0000002602007981 */ /* 0x000ea8000c1e1900 */
[----:B--2---:R2:W-:Y:S02]  /*b1b0*/  STL [R1], R0 ;  /* 0x0000000001007387 */ /* 0x0045e40000100800 */
.L_x_1102:
[----:B------:R-:W4:Y:S04]  /*b1c0*/  LDL R7, [R1+0x4] ;  /* 0x0000040001077983 */ /* 0x000f280000100800 */
[----:B--23--:R-:W4:Y:S04]  /*b1d0*/  LDL R0, [R1+0x8] ;  /* 0x0000080001007983 */ /* 0x00cf280000100800 */
[----:B------:R-:W2:Y:S01]  /*b1e0*/  LDL R2, [R1+0x18] ;  /* 0x0000180001027983 */ /* 0x000ea20000100800 */
[----:B----4-:R-:W-:Y:S01]  /*b1f0*/  IMAD R0, R0, 0x8, R7 ;  /* 0x0000000800007824 */ /* 0x010fe200078e0207 */
[----:B--2---:R-:W-:-:S04]  /*b200*/  SHF.L.U32 R2, R2, 0x1f, RZ ;  /* 0x0000001f02027819 */ /* 0x004fc800000006ff */
[----:B------:R-:W2:Y:S02]  /*b210*/  SYNCS.PHASECHK.TRANS64.TRYWAIT P0, [R0+URZ+0x32440], R2 ;  /* 0x03244002000075a7 */ /* 0x000ea4000800017f */
[----:B--2---:R-:W-:Y:S05]  /*b220*/  @!P0 BRA `(.L_x_1103) ;  /* 0x00000054008c8947 */ /* 0x004fea0003800000 */
.L_x_1216:
        /* <DEDUP_REMOVED lines=11> */
.L_x_1104:
[----:B------:R-:W3:Y:S04]  /*b2e0*/  LDL R7, [R1+0x4] ;  /* 0x0000040001077983 */ /* 0x000ee80000100800 */
[----:B------:R-:W3:Y:S04]  /*b2f0*/  LDL R6, [R1+0x8] ;  /* 0x0000080001067983 */ /* 0x000ee80000100800 */
[----:B------:R-:W4:Y:S04]  /*b300*/  LDL R5, [R1+0x70] ;  /* 0x0000700001057983 */ /* 0x000f280000100800 */
[----:B------:R-:W5:Y:S04]  /*b310*/  LDL R4, [R1+0x20] ;  /* 0x0000200001047983 */ /* 0x000f680000100800 */
[----:B------:R-:W5:Y:S04]  /*b320*/  LDL R3, [R1] ;  /* 0x0000000001037983 */ /* 0x000f680000100800 */
[----:B--2---:R-:W2:Y:S01]  /*b330*/  LDL.LU R2, [R1+0x14] ;  /* 0x0000140001027983 */ /* 0x004ea20000300800 */
        /* <DEDUP_REMOVED lines=8> */
[----:B---3--:R-:W-:Y:S01]  /*b3c0*/  IMAD R0, R6, 0x3000, R7 ;  /* 0x0000300006007824 */ /* 0x008fe200078e0207 */
[----:B----4-:R-:W-:-:S04]  /*b3d0*/  R2UR UR11, R5 ;  /* 0x00000000050b72ca */ /* 0x010fc800000e0000 */
[----:B------:R-:W-:Y:S02]  /*b3e0*/  R2UR UR8, R0 ;  /* 0x00000000000872ca */ /* 0x000fe400000e0000 */
[----:B-----5:R-:W-:Y:S02]  /*b3f0*/  R2UR UR4, R4 ;  /* 0x00000000040472ca */ /* 0x020fe400000e0000 */
[----:B------:R-:W-:Y:S02]  /*b400*/  R2UR UR13, R3 ;  /* 0x00000000030d72ca */ /* 0x000fe400000e0000 */
[----:B--2---:R-:W-:-:S07]  /*b410*/  LOP3.LUT R2, R2, 0xfffffffe, RZ, 0xc0, !PT ;  /* 0xfffffffe02027812 */ /* 0x004fce00078ec0ff */
[----:B------:R-:W-:Y:S01]  /*b420*/  UIADD3 UR8, UR8, 0x1c400, URZ ;  /* 0x0001c40008087890 */ /* 0x000fe2000fffe03f */
[----:B------:R-:W-:Y:S01]  /*b430*/  @P0 LOP3.LUT R2, R2, 0x1, RZ, 0xfc, !PT ;  /* 0x0000000102020812 */ /* 0x000fe200078efcff */
[----:B------:R-:W-:-:S03]  /*b440*/  UIMAD UR11, UR11, 0x60, UR4 ;  /* 0x000000600b0b78a4 */ /* 0x000fc6000f8e0204 */
[----:B------:R-:W-:Y:S01]  /*b450*/  UMOV UR4, 0x0 ;  /* 0x0000000000047882 */ /* 0x000fe20000000000 */
[----:B------:R2:W-:Y:S05]  /*b460*/  STL [R1+0x14], R2 ;  /* 0x0000140201007387 */ /* 0x0005ea0000100800 */
[----:B------:R2:W-:Y:S01]  /*b470*/  UTMALDG.4D [UR8], [UR6], desc[UR4] ;  /* 0x00000408060075b4 */ /* 0x0005e20008019000 */
[----:B------:R-:W-:Y:S02]  /*b480*/  NOP ;  /* 0x0000000000007918 */ /* 0x000fe40000000000 */
.L_x_1100:
[----:B---3--:R-:W3:Y:S04]  /*b490*/  LDL R0, [R1+0x4] ;  /* 0x0000040001007983 */ /* 0x008ee80000100800 */
[----:B------:R-:W4:Y:S04]  /*b4a0*/  LDL.LU R4, [R1+0x24] ;  /* 0x0000240001047983 */ /* 0x000f280000300800 */
[----:B------:R-:W5:Y:S04]  /*b4b0*/  LDL.LU R3, [R1+0x3c] ;  /* 0x00003c0001037983 */ /* 0x000f680000300800 */
[----:B--2---:R-:W2:Y:S01]  /*b4c0*/  LDL R2, [R1+0x28] ;  /* 0x0000280001027983 */ /* 0x004ea20000100800 */
[----:B------:R-:W-:Y:S05]  /*b4d0*/  WARPSYNC.ALL ;  /* 0x0000000000007948 */ /* 0x000fea0003800000 */
[----:B------:R-:W-:Y:S01]  /*b4e0*/  ULDC.64 UR4, c[0x0][0xaf8] ;  /* 0x0002be0000047ab9 */ /* 0x000fe20000000a00 */
[----:B------:R-:W-:Y:S01]  /*b4f0*/  BSSY B6, `(.L_x_1105) ;  /* 0x000001f000067945 */ /* 0x000fe20003800000 */
[----:B------:R-:W-:Y:S01]  /*b500*/  BAR.SYNC.DEFER_BLOCKING 0x8, 0x180 ;  /* 0x0206000000007b1d */ /* 0x000fe20000010000 */
[----:B------:R-:W-:-:S04]  /*b510*/  ISETP.NE.U32.AND P0, PT, RZ, UR4, PT ;  /* 0x00000004ff007c0c */ /* 0x000fc8000bf05070 */
[----:B------:R-:W-:Y:S01]  /*b520*/  ISETP.NE.AND.EX P0, PT, RZ, UR5, PT, P0 ;  /* 0x00000005ff007c0c */ /* 0x000fe2000bf05300 */
[----:B---3--:R-:W-:-:S05]  /*b530*/  VIADD R0, R0, 0x18400 ;  /* 0x0001840000007836 */ /* 0x008fca0000000000 */
[----:B------:R-:W-:Y:S02]  /*b540*/  LOP3.LUT P1, RZ, R0, 0x3ff, RZ, 0xc0, !PT ;  /* 0x000003ff00ff7812 */ /* 0x000fe4000782c0ff */
[----:B----4-:R-:W-:Y:S02]  /*b550*/  SEL R0, R4, RZ, !P0 ;  /* 0x000000ff04007207 */ /* 0x010fe40004000000 */
[----:B-----5:R-:W-:-:S03]  /*b560*/  SEL R3, R3, RZ, !P0 ;  /* 0x000000ff03037207 */ /* 0x020fc60004000000 */
[----:B------:R3:W-:Y:S01]  /*b570*/  STL [R1+0x34], R0 ;  /* 0x0000340001007387 */ /* 0x0007e20000100800 */
[----:B--2---:R-:W-:-:S03]  /*b580*/  SHF.R.S32.HI R2, RZ, 0x1f, R2 ;  /* 0x0000001fff027819 */ /* 0x004fc60000011402 */
[----:B------:R2:W-:Y:S01]  /*b590*/  STL [R1+0x58], R3 ;  /* 0x0000580301007387 */ /* 0x0005e20000100800 */
[----:B---3--:R-:W-:-:S05]  /*b5a0*/  SHF.R.S32.HI R0, RZ, 0x1f, R18 ;  /* 0x0000001fff007819 */ /* 0x008fca0000011412 */
        /* <DEDUP_REMOVED lines=15> */
[----:B-1----:R-:W-:Y:S02]  /*b6a0*/  IMAD.MOV.U32 R12, RZ, RZ, 0x1 ;  /* 0x00000001ff0c7424 */ /* 0x002fe400078e00ff */
[----:B------:R-:W-:-:S07]  /*b6b0*/  IMAD.MOV.U32 R13, RZ, RZ, RZ ;  /* 0x000000ffff0d7224 */ /* 0x000fce00078e00ff */
[----:B------:R-:W-:-:S07]  /*b6c0*/  LEPC R20, `(.L_x_1106) ;  /* 0x000000001014794e */ /* 0x000fce0000000000 */
[----:B0-2---:R-:W-:Y:S05]  /*b6d0*/  CALL.ABS.NOINC R2 ;  /* 0x0000000002007343 */ /* 0x005fea0003c00000 */
.L_x_1106:
[----:B------:R-:W-:Y:S05]  /*b6e0*/  BSYNC B6 ;  /* 0x0000000000067941 */ /* 0x000fea0003800000 */
.L_x_1105:
[----:B------:R-:W3:Y:S01]  /*b6f0*/  LDL R4, [R1+0x40] ;  /* 0x0000400001047983 */ /* 0x000ee20000100800 */
[----:B------:R-:W4:Y:S03]  /*b700*/  LDC R6, c[0x0][0x448] ;  /* 0x00011200ff067b82 */ /* 0x000f260000000800 */
[----:B------:R-:W3:Y:S04]  /*b710*/  LDL R10, [R1+0x28] ;  /* 0x00002800010a7983 */ /* 0x000ee80000100800 */
[----:B------:R-:W3:Y:S01]  /*b720*/  LDL R9, [R1+0x50] ;  /* 0x0000500001097983 */ /* 0x000ee20000100800 */
[----:B--2---:R-:W2:Y:S01]  /*b730*/  S2R R2, SR_TID.X ;  /* 0x0000000000027919 */ /* 0x004ea20000002100 */
[----:B------:R-:W0:Y:S02]  /*b740*/  S2R R0, SR_TID.X ;  /* 0x0000000000007919 */ /* 0x000e240000002100 */
[----:B------:R-:W3:Y:S04]  /*b750*/  LDL R8, [R1+0x58] ;  /* 0x0000580001087983 */ /* 0x000ee80000100800 */
[----:B------:R-:W3:Y:S01]  /*b760*/  LDL R7, [R1+0x34] ;  /* 0x0000340001077983 */ /* 0x000ee20000100800 */
[----:B----4-:R-:W-:Y:S01]  /*b770*/  ISETP.NE.AND P0, PT, R6, 0x1, PT ;  /* 0x000000010600780c */ /* 0x010fe20003f05270 */
[----:B------:R-:W-:Y:S01]  /*b780*/  IMAD.SHL.U32 R17, R17, 0x80, RZ ;  /* 0x0000008011117824 */ /* 0x000fe200078e00ff */
[----:B------:R-:W-:Y:S01]  /*b790*/  ULDC.64 UR4, c[0x0][0x298] ;  /* 0x0000a60000047ab9 */ /* 0x000fe20000000a00 */
[----:B------:R-:W-:-:S10]  /*b7a0*/  ULDC.64 UR6, c[0x0][0x280] ;  /* 0x0000a00000067ab9 */ /* 0x000fd40000000a00 */
[----:B------:R-:W4:Y:S01]  /*b7b0*/  @P0 LDC R3, c[0x0][0x450] ;  /* 0x00011400ff030b82 */ /* 0x000f220000000800 */
[----:B--2---:R-:W-:-:S04]  /*b7c0*/  LOP3.LUT R2, R2, 0x7f, RZ, 0xc0, !PT ;  /* 0x0000007f02027812 */ /* 0x004fc800078ec0ff */
[----:B------:R-:W-:Y:S01]  /*b7d0*/  SHF.R.U32.HI R2, RZ, 0x3, R2 ;  /* 0x00000003ff027819 */ /* 0x000fe20000011602 */
[----:B0-----:R-:W-:-:S05]  /*b7e0*/  IMAD.SHL.U32 R0, R0, 0x10, RZ ;  /* 0x0000001000007824 */ /* 0x001fca00078e00ff */
[----:B------:R-:W-:Y:S02]  /*b7f0*/  LOP3.LUT R0, R2, 0x70, R0, 0xf8, !PT ;  /* 0x0000007002007812 */ /* 0x000fe400078ef800 */
[----:B------:R-:W0:Y:S02]  /*b800*/  @P0 LDC R2, c[0x0][0x44c] ;  /* 0x00011300ff020b82 */ /* 0x000e240000000800 */
[----:B------:R-:W-:-:S05]  /*b810*/  LOP3.LUT R5, R0, R17, RZ, 0xfc, !PT ;  /* 0x0000001100057212 */ /* 0x000fca00078efcff */
[----:B------:R-:W-:Y:S01]  /*b820*/  IMAD.MOV.U32 R0, RZ, RZ, R5 ;  /* 0x000000ffff007224 */ /* 0x000fe200078e0005 */
[----:B------:R2:W-:Y:S01]  /*b830*/  STL [R1+0x24], R5 ;  /* 0x0000240501007387 */ /* 0x0005e20000100800 */
[----:B0-----:R-:W-:-:S05]  /*b840*/  @P0 IMAD.HI.U32 R2, R5, R2, RZ ;  /* 0x0000000205020227 */ /* 0x001fca00078e00ff */
[----:B----4-:R-:W-:Y:S01]  /*b850*/  @P0 SHF.R.U32.HI R0, RZ, R3, R2 ;  /* 0x00000003ff000219 */ /* 0x010fe20000011602 */
[----:B---3--:R-:W-:-:S04]  /*b860*/  IMAD R2, R4, UR4, RZ ;  /* 0x0000000404027c24 */ /* 0x008fc8000f8e02ff */
[C---:B------:R-:W-:Y:S02]  /*b870*/  IMAD R4, R10.reuse, UR5, R2 ;  /* 0x000000050a047c24 */ /* 0x040fe4000f8e0202 */
[----:B------:R-:W-:Y:S01]  /*b880*/  IMAD.WIDE.U32 R2, R10, UR4, RZ ;  /* 0x000000040a027c25 */ /* 0x000fe2000f8e00ff */
[----:B------:R-:W-:-:S03]  /*b890*/  ULDC.64 UR4, c[0x0][0x2d8] ;  /* 0x0000b60000047ab9 */ /* 0x000fc60000000a00 */
[----:B------:R-:W-:Y:S02]  /*b8a0*/  IMAD.IADD R3, R3, 0x1, R4 ;  /* 0x0000000103037824 */ /* 0x000fe400078e0204 */
[----:B------:R-:W-:Y:S02]  /*b8b0*/  IMAD R4, R9, UR4, RZ ;  /* 0x0000000409047c24 */ /* 0x000fe4000f8e02ff */
[----:B------:R0:W5:Y:S01]  /*b8c0*/  LDL R9, [R1+0x10] ;  /* 0x0000100001097983 */ /* 0x0001620000100800 */
[----:B------:R-:W-:-:S04]  /*b8d0*/  IMAD.WIDE.U32 R2, R18, UR4, R2 ;  /* 0x0000000412027c25 */ /* 0x000fc8000f8e0002 */
[----:B------:R-:W-:Y:S01]  /*b8e0*/  IMAD R4, R18, UR5, R4 ;  /* 0x0000000512047c24 */ /* 0x000fe2000f8e0204 */
[----:B------:R-:W-:-:S03]  /*b8f0*/  ULDC.64 UR4, c[0x0][0x2e0] ;  /* 0x0000b80000047ab9 */ /* 0x000fc60000000a00 */
[----:B------:R-:W-:Y:S02]  /*b900*/  IMAD.IADD R3, R3, 0x1, R4 ;  /* 0x0000000103037824 */ /* 0x000fe400078e0204 */
[----:B------:R-:W-:Y:S02]  /*b910*/  IMAD R4, R8, UR4, RZ ;  /* 0x0000000408047c24 */ /* 0x000fe4000f8e02ff */
[----:B------:R-:W-:-:S04]  /*b920*/  IMAD.WIDE.U32 R2, R7, UR4, R2 ;  /* 0x0000000407027c25 */ /* 0x000fc8000f8e0002 */
[----:B------:R-:W-:Y:S01]  /*b930*/  IMAD R4, R7, UR5, R4 ;  /* 0x0000000507047c24 */ /* 0x000fe2000f8e0204 */
[----:B------:R-:W-:-:S03]  /*b940*/  ULDC.64 UR4, c[0x0][0x2d0] ;  /* 0x0000b40000047ab9 */ /* 0x000fc60000000a00 */
[----:B------:R-:W-:Y:S01]  /*b950*/  IMAD.IADD R3, R3, 0x1, R4 ;  /* 0x0000000103037824 */ /* 0x000fe200078e0204 */
[----:B------:R-:W-:-:S05]  /*b960*/  SHF.R.S32.HI R4, RZ, 0x1f, R0 ;  /* 0x0000001fff047819 */ /* 0x000fca0000011400 */
[----:B------:R-:W-:Y:S02]  /*b970*/  IMAD R4, R4, UR4, RZ ;  /* 0x0000000404047c24 */ /* 0x000fe4000f8e02ff */
[----:B------:R-:W-:-:S04]  /*b980*/  IMAD.WIDE.U32 R2, R0, UR4, R2 ;  /* 0x0000000400027c25 */ /* 0x000fc8000f8e0002 */
[----:B------:R-:W-:Y:S01]  /*b990*/  IMAD R4, R0, UR5, R4 ;  /* 0x0000000500047c24 */ /* 0x000fe2000f8e0204 */
[----:B------:R-:W-:Y:S01]  /*b9a0*/  ULDC.64 UR4, c[0x0][0x2c8] ;  /* 0x0000b20000047ab9 */ /* 0x000fe20000000a00 */
[----:B------:R-:W-:-:S04]  /*b9b0*/  IMAD.MOV R0, RZ, RZ, -R0 ;  /* 0x000000ffff007224 */ /* 0x000fc800078e0a00 */
[----:B------:R-:W-:Y:S02]  /*b9c0*/  IMAD R0, R6, R0, R5 ;  /* 0x0000000006007224 */ /* 0x000fe400078e0205 */
[----:B--2---:R-:W2:Y:S01]  /*b9d0*/  S2R R5, SR_TID.X ;  /* 0x0000000000057919 */ /* 0x004ea20000002100 */
[----:B------:R-:W-:Y:S02]  /*b9e0*/  IMAD.IADD R3, R3, 0x1, R4 ;  /* 0x0000000103037824 */ /* 0x000fe400078e0204 */
[----:B------:R-:W-:-:S05]  /*b9f0*/  SHF.R.S32.HI R4, RZ, 0x1f, R0 ;  /* 0x0000001fff047819 */ /* 0x000fca0000011400 */
[----:B------:R-:W-:Y:S02]  /*ba00*/  IMAD R4, R4, UR4, RZ ;  /* 0x0000000404047c24 */ /* 0x000fe4000f8e02ff */
[----:B------:R-:W-:Y:S01]  /*ba10*/  IMAD.WIDE.U32 R2, R0, UR4, R2 ;  /* 0x0000000400027c25 */ /* 0x000fe2000f8e0002 */
[----:B------:R-:W-:-:S03]  /*ba20*/  ULDC UR4, c[0x0][0x2b8] ;  /* 0x0000ae0000047ab9 */ /* 0x000fc60000000800 */
[----:B------:R-:W-:Y:S01]  /*ba30*/  IMAD R4, R0, UR5, R4 ;  /* 0x0000000500047c24 */ /* 0x000fe2000f8e0204 */
[----:B------:R-:W-:-:S03]  /*ba40*/  LEA R0, P1, R2, UR6, 0x1 ;  /* 0x0000000602007c11 */ /* 0x000fc6000f8208ff */
[----:B------:R-:W-:Y:S02]  /*ba50*/  IMAD.IADD R4, R3, 0x1, R4 ;  /* 0x0000000103047824 */ /* 0x000fe400078e0204 */
[----:B--2---:R-:W-:-:S05]  /*ba60*/  IMAD.SHL.U32 R10, R5, 0x8, RZ ;  /* 0x00000008050a7824 */ /* 0x004fca00078e00ff */
[----:B------:R-:W-:Y:S02]  /*ba70*/  LOP3.LUT R10, R10, 0x38, RZ, 0xc0, !PT ;  /* 0x000000380a0a7812 */ /* 0x000fe400078ec0ff */
[----:B------:R-:W-:Y:S02]  /*ba80*/  LOP3.LUT R5, R5, 0x7f, RZ, 0xc0, !PT ;  /* 0x0000007f05057812 */ /* 0x000fe400078ec0ff */
[----:B------:R-:W-:Y:S01]  /*ba90*/  ISETP.GE.AND P0, PT, R10, UR4, PT ;  /* 0x000000040a007c0c */ /* 0x000fe2000bf06270 */
[----:B------:R-:W-:Y:S01]  /*baa0*/  UMOV UR4, 0xffffffff ;  /* 0xffffffff00047882 */ /* 0x000fe20000000000 */
[----:B------:R-:W-:Y:S02]  /*bab0*/  LEA.HI.X R2, R2, UR7, R4, 0x1, P1 ;  /* 0x0000000702027c11 */ /* 0x000fe400088f0c04 */
[----:B------:R-:W-:Y:S01]  /*bac0*/  SHF.R.U32.HI R8, RZ, 0x3, R5 ;  /* 0x00000003ff087819 */ /* 0x000fe20000011605 */
[----:B0-----:R-:W-:Y:S08]  /*bad0*/  BRA.DIV UR4, `(.L_x_1107) ;  /* 0x0000004e04747947 */ /* 0x001ff0000b800000 */
[----:B------:R-:W2:Y:S01]  /*bae0*/  LDL R7, [R1+0x38] ;  /* 0x0000380001077983 */ /* 0x000ea20000100800 */
[----:B------:R-:W-:-:S03]  /*baf0*/  IMAD.IADD R17, R8, 0x1, R17 ;  /* 0x0000000108117824 */ /* 0x000fc600078e0211 */
[----:B------:R-:W0:Y:S01]  /*bb00*/  SHFL.IDX PT, R5, R0, RZ, 0x181f ;  /* 0x00181fff00057589 */ /* 0x000e2200000e0000 */
[----:B------:R-:W-:-:S03]  /*bb10*/  VIADD R8, R17, 0x10 ;  /* 0x0000001011087836 */ /* 0x000fc60000000000 */
[----:B------:R-:W3:Y:S04]  /*bb20*/  SHFL.IDX PT, R4, R2, RZ, 0x181f ;  /* 0x00181fff02047589 */ /* 0x000ee800000e0000 */
[----:B------:R4:W-:Y:S01]  /*bb30*/  STL [R1+0x3c], R8 ;  /* 0x00003c0801007387 */ /* 0x0009e20000100800 */
[----:B--2---:R-:W-:-:S03]  /*bb40*/  IMAD R3, R7, R6, RZ ;  /* 0x0000000607037224 */ /* 0x004fc600078e02ff */
[----:B------:R-:W2:Y:S02]  /*bb50*/  SHFL.IDX PT, R6, R0, 0x1, 0x181f ;  /* 0x00381f0000067f89 */ /* 0x000ea400000e0000 */
[CC--:B------:R-:W-:Y:S02]  /*bb60*/  ISETP.GE.AND P1, PT, R17.reuse, R3.reuse, PT ;  /* 0x000000031100720c */ /* 0x0c0fe40003f26270 */
[----:B------:R-:W1:Y:S01]  /*bb70*/  SHFL.IDX PT, R7, R2, 0x1, 0x181f ;  /* 0x00381f0002077f89 */ /* 0x000e6200000e0000 */
[----:B------:R-:W-:Y:S01]  /*bb80*/  ISETP.GE.AND P2, PT, R8, R3, PT ;  /* 0x000000030800720c */ /* 0x000fe20003f46270 */
[----:B----4-:R-:W-:-:S05]  /*bb90*/  VIADD R8, R17, 0x20 ;  /* 0x0000002011087836 */ /* 0x010fca0000000000 */
[----:B------:R-:W-:Y:S04]  /*bba0*/  STL [R1+0x4c], R8 ;  /* 0x00004c0801007387 */ /* 0x000fe80000100800 */
[----:B0-----:R-:W-:-:S05]  /*bbb0*/  @!P1 LEA R5, P3, R10, R5, 0x1 ;  /* 0x000000050a059211 */ /* 0x001fca00078608ff */
[----:B---3--:R-:W-:-:S05]  /*bbc0*/  @!P1 IMAD.X R4, RZ, RZ, R4, P3 ;  /* 0x000000ffff049224 */ /* 0x008fca00018e0604 */
[----:B------:R-:W-:-:S04]  /*bbd0*/  @!P1 LOP3.LUT R5, R5, R4, RZ, 0x3c, !PT ;  /* 0x0000000405059212 */ /* 0x000fc800078e3cff */
[----:B------:R-:W-:-:S04]  /*bbe0*/  @!P1 LOP3.LUT R4, R5, R4, RZ, 0x3c, !PT ;  /* 0x0000000405049212 */ /* 0x000fc800078e3cff */
[----:B------:R-:W-:-:S05]  /*bbf0*/  @!P1 LOP3.LUT R5, R5, R4, RZ, 0x3c, !PT ;  /* 0x0000000405059212 */ /* 0x000fca00078e3cff */
[----:B-----5:R2:W-:Y:S02]  /*bc00*/  @!P1 LDGSTS.E.BYPASS.LTC128B.128 [R9+0x18400], desc[UR38][R4.64], !P0 ;  /* 0x1840000004099fae */ /* 0x0205e4000c101d66 */
[----:B--2---:R-:W-:Y:S02]  /*bc10*/  @!P2 LEA R5, P1, R10, R6, 0x1 ;  /* 0x000000060a05a211 */ /* 0x004fe400078208ff */
[----:B------:R-:W-:Y:S03]  /*bc20*/  SHFL.IDX PT, R6, R2, 0x2, 0x181f ;  /* 0x00581f0002067f89 */ /* 0x000fe600000e0000 */
[----:B-1----:R-:W-:Y:S01]  /*bc30*/  @!P2 IMAD.X R4, RZ, RZ, R7, P1 ;  /* 0x000000ffff04a224 */ /* 0x002fe200008e0607 */
[----:B------:R-:W-:Y:S01]  /*bc40*/  ISETP.GE.AND P1, PT, R8, R3, PT ;  /* 0x000000030800720c */ /* 0x000fe20003f26270 */
[----:B------:R-:W-:-:S03]  /*bc50*/  VIADD R7, R17, 0x30 ;  /* 0x0000003011077836 */ /* 0x000fc60000000000 */
[-C--:B------:R-:W-:Y:S02]  /*bc60*/  @!P2 LOP3.LUT R5, R5, R4.reuse, RZ, 0x3c, !PT ;  /* 0x000000040505a212 */ /* 0x080fe400078e3cff */
[----:B------:R-:W-:Y:S02]  /*bc70*/  STL [R1+0x54], R7 ;  /* 0x0000540701007387 */ /* 0x000fe40000100800 */
        /* <DEDUP_REMOVED lines=54> */
.L_x_1233:
[----:B------:R1:W5:Y:S01]  /*bfe0*/  LDL R8, [R1+0x4] ;  /* 0x0000040001087983 */ /* 0x0003620000100800 */
[----:B0-----:R-:W-:-:S05]  /*bff0*/  VIADD R2, R17, 0x70 ;  /* 0x0000007011027836 */ /* 0x001fca0000000000 */
[----:B------:R-:W-:Y:S01]  /*c000*/  ISETP.GE.AND P1, PT, R2, R3, PT ;  /* 0x000000030200720c */ /* 0x000fe20003f26270 */
[----:B------:R0:W-:-:S12]  /*c010*/  STL [R1+0x68], R2 ;  /* 0x0000680201007387 */ /* 0x0001d80000100800 */
[----:B0-----:R-:W-:-:S05]  /*c020*/  @!P1 LEA R2, P2, R10, R0, 0x1 ;  /* 0x000000000a029211 */ /* 0x001fca00078408ff */
[----:B--2---:R-:W-:-:S05]  /*c030*/  @!P1 IMAD.X R3, RZ, RZ, R4, P2 ;  /* 0x000000ffff039224 */ /* 0x004fca00010e0604 */
[----:B------:R-:W-:Y:S01]  /*c040*/  @!PT LDS RZ, [RZ] ;  /* 0x00000000fffff984 */ /* 0x000fe20000000800 */
[----:B------:R-:W-:Y:S01]  /*c050*/  @!PT LDS RZ, [RZ] ;  /* 0x00000000fffff984 */ /* 0x000fe20000000800 */
[----:B------:R-:W-:Y:S01]  /*c060*/  @!PT LDS RZ, [RZ] ;  /* 0x00000000fffff984 */ /* 0x000fe20000000800 */
[----:B------:R1:W-:Y:S01]  /*c070*/  @!P1 LDGSTS.E.BYPASS.LTC128B.128 [R9+0x1bc00], desc[UR38][R2.64], !P0 ;  /* 0x1bc0000002099fae */ /* 0x0003e2000c101d66 */
[----:B------:R-:W-:Y:S01]  /*c080*/  PLOP3.LUT P0, PT, PT, PT, PT, 0x80, 0x0 ;  /* 0x000000000000781c */ /* 0x000fe20003f0f070 */
[----:B------:R-:W-:-:S12]  /*c090*/  NOP ;  /* 0x0000000000007918 */ /* 0x000fd80000000000 */
.L_x_1108:
[----:B-1----:R-:W2:Y:S01]  /*c0a0*/  LDL R2, [R1+0x4] ;  /* 0x0000040001027983 */ /* 0x002ea20000100800 */
[----:B------:R-:W-:Y:S02]  /*c0b0*/  PLOP3.LUT P1, PT, P1, P0, PT, 0xa2, 0x0 ;  /* 0x000000000000781c */ /* 0x000fe40000f21472 */
[----:B--2---:R-:W-:-:S08]  /*c0c0*/  @P0 R2UR P1, UR4, R2 ;  /* 0x00000000020402ca */ /* 0x004fd00000020000 */
[----:B------:R-:W-:-:S05]  /*c0d0*/  @P0 PLOP3.LUT P0, PT, P1, PT, PT, 0x80, 0x0 ;  /* 0x000000000000081c */ /* 0x000fca0000f0f070 */
[----:B------:R-:W-:Y:S01]  /*c0e0*/  @!P1 SYNCS.ARRIVE.TRANS64.RED.A0T1 RZ, [UR4+0x32400], RZ ;  /* 0x032400ffffff99a7 */ /* 0x000fe20008200404 */
[----:B------:R-:W-:Y:S07]  /*c0f0*/  @!P1 ARRIVES.LDGSTSBAR.64.TRANSCNT [UR4+0x32400] ;  /* 0x03240000ff0099b0 */ /* 0x000fee0008000a84 */
[----:B------:R-:W-:Y:S05]  /*c100*/  @P0 BRA.U.ANY `(.L_x_1108) ;  /* 0xfffffffd00e40947 */ /* 0x000fea000393ffff */
[----:B------:R-:W-:Y:S01]  /*c110*/  NOP ;  /* 0x0000000000007918 */ /* 0x000fe20000000000 */
[----:B------:R-:W2:Y:S01]  /*c120*/  LDL.LU R0, [R1+0x40] ;  /* 0x0000400001007983 */ /* 0x000ea20000300800 */
[----:B------:R0:W-:Y:S01]  /*c130*/  SYNCS.ARRIVE.TRANS64.A1T0 RZ, [R2+URZ+0x32400], RZ ;  /* 0x032400ff02ff79a7 */ /* 0x0001e2000810003f */
[----:B------:R-:W-:Y:S02]  /*c140*/  ULDC.64 UR4, c[0x0][0x398] ;  /* 0x0000e60000047ab9 */ /* 0x000fe40000000a00 */
[----:B------:R-:W3:Y:S01]  /*c150*/  LDL.LU R3, [R1+0x28] ;  /* 0x0000280001037983 */ /* 0x000ee20000300800 */
[----:B------:R-:W-:Y:S01]  /*c160*/  BSSY B6, `(.L_x_1109) ;  /* 0x000001a000067945 */ /* 0x000fe20003800000 */
[----:B0-----:R-:W-:-:S05]  /*c170*/  VIADD R2, R2, 0x22400 ;  /* 0x0002240002027836 */ /* 0x001fca0000000000 */
[----:B------:R-:W-:Y:S01]  /*c180*/  LOP3.LUT P0, RZ, R2, 0x3ff, RZ, 0xc0, !PT ;  /* 0x000003ff02ff7812 */ /* 0x000fe2000780c0ff */
[----:B--2---:R-:W-:-:S04]  /*c190*/  IMAD R0, R0, UR4, RZ ;  /* 0x0000000400007c24 */ /* 0x004fc8000f8e02ff */
[C---:B---3--:R-:W-:Y:S02]  /*c1a0*/  IMAD R0, R3.reuse, UR5, R0 ;  /* 0x0000000503007c24 */ /* 0x048fe4000f8e0200 */
[----:B------:R-:W-:-:S04]  /*c1b0*/  IMAD.WIDE.U32 R2, R3, UR4, RZ ;  /* 0x0000000403027c25 */ /* 0x000fc8000f8e00ff */
[----:B------:R-:W-:Y:S01]  /*c1c0*/  IMAD.IADD R0, R3, 0x1, R0 ;  /* 0x0000000103007824 */ /* 0x000fe200078e0200 */
[----:B------:R0:W-:Y:S04]  /*c1d0*/  STL.64 [R1+0x40], R2 ;  /* 0x0000400201007387 */ /* 0x0001e80000100a00 */
[----:B------:R0:W-:Y:S01]  /*c1e0*/  STL [R1+0x28], R0 ;  /* 0x0000280001007387 */ /* 0x0001e20000100800 */
        /* <DEDUP_REMOVED lines=12> */
[----:B-----5:R-:W-:Y:S02]  /*c2b0*/  IMAD.MOV.U32 R8, RZ, RZ, 0x70 ;  /* 0x00000070ff087424 */ /* 0x020fe400078e00ff */
[----:B------:R-:W-:Y:S02]  /*c2c0*/  IMAD.MOV.U32 R12, RZ, RZ, 0x1 ;  /* 0x00000001ff0c7424 */ /* 0x000fe400078e00ff */
[----:B------:R-:W-:-:S07]  /*c2d0*/  IMAD.MOV.U32 R13, RZ, RZ, RZ ;  /* 0x000000ffff0d7224 */ /* 0x000fce00078e00ff */
[----:B------:R-:W-:-:S07]  /*c2e0*/  LEPC R20, `(.L_x_1110) ;  /* 0x000000001014794e */ /* 0x000fce0000000000 */
[----:B0-----:R-:W-:Y:S05]  /*c2f0*/  CALL.ABS.NOINC R2 ;  /* 0x0000000002007343 */ /* 0x001fea0003c00000 */
.L_x_1110:
[----:B------:R-:W-:Y:S05]  /*c300*/  BSYNC B6 ;  /* 0x0000000000067941 */ /* 0x000fea0003800000 */
.L_x_1109:
[----:B------:R-:W2:Y:S01]  /*c310*/  LDL.LU R6, [R1+0x28] ;  /* 0x0000280001067983 */ /* 0x000ea20000300800 */
[----:B------:R-:W-:Y:S01]  /*c320*/  ULDC.64 UR4, c[0x0][0x3d8] ;  /* 0x0000f60000047ab9 */ /* 0x000fe20000000a00 */
[----:B------:R-:W-:Y:S02]  /*c330*/  ULDC.64 UR6, c[0x0][0x390] ;  /* 0x0000e40000067ab9 */ /* 0x000fe40000000a00 */
[----:B0-----:R-:W2:Y:S04]  /*c340*/  LDL.LU.64 R2, [R1+0x40] ;  /* 0x0000400001027983 */ /* 0x001ea80000300a00 */
[----:B------:R-:W3:Y:S04]  /*c350*/  LDL.LU R0, [R1+0x50] ;  /* 0x0000500001007983 */ /* 0x000ee80000300800 */
[----:B------:R-:W4:Y:S04]  /*c360*/  LDL.LU R5, [R1+0x58] ;  /* 0x0000580001057983 */ /* 0x000f280000300800 */
[----:B------:R-:W4:Y:S04]  /*c370*/  LDL.LU R4, [R1+0x34] ;  /* 0x0000340001047983 */ /* 0x000f280000300800 */
[----:B------:R-:W4:Y:S01]  /*c380*/  LDL.LU R7, [R1+0x24] ;  /* 0x0000240001077983 */ /* 0x000f220000300800 */
[----:B-----5:R-:W0:Y:S01]  /*c390*/  S2R R8, SR_TID.X ;  /* 0x0000000000087919 */ /* 0x020e220000002100 */
[----:B--2---:R-:W-:-:S02]  /*c3a0*/  IMAD.MOV.U32 R3, RZ, RZ, R6 ;  /* 0x000000ffff037224 */ /* 0x004fc400078e0006 */
[----:B------:R-:W1:Y:S01]  /*c3b0*/  LDC R6, c[0x0][0x448] ;  /* 0x00011200ff067b82 */ /* 0x000e620000000800 */
[----:B---3--:R-:W-:Y:S02]  /*c3c0*/  IMAD R0, R0, UR4, RZ ;  /* 0x0000000400007c24 */ /* 0x008fe4000f8e02ff */
[----:B------:R-:W-:-:S04]  /*c3d0*/  IMAD.WIDE.U32 R2, R18, UR4, R2 ;  /* 0x0000000412027c25 */ /* 0x000fc8000f8e0002 */
[----:B------:R-:W-:Y:S01]  /*c3e0*/  IMAD R0, R18, UR5, R0 ;  /* 0x0000000512007c24 */ /* 0x000fe2000f8e0200 */
[----:B------:R-:W-:-:S03]  /*c3f0*/  ULDC.64 UR4, c[0x0][0x3e0] ;  /* 0x0000f80000047ab9 */ /* 0x000fc60000000a00 */
[----:B------:R-:W-:Y:S02]  /*c400*/  IMAD.IADD R3, R3, 0x1, R0 ;  /* 0x0000000103037824 */ /* 0x000fe400078e0200 */
[----:B----4-:R-:W-:Y:S01]  /*c410*/  IMAD R0, R5, UR4, RZ ;  /* 0x0000000405007c24 */ /* 0x010fe2000f8e02ff */
[----:B-1----:R-:W-:Y:S01]  /*c420*/  ISETP.NE.AND P0, PT, R6, 0x1, PT ;  /* 0x000000010600780c */ /* 0x002fe20003f05270 */
[----:B------:R-:W-:-:S04]  /*c430*/  IMAD.WIDE.U32 R2, R4, UR4, R2 ;  /* 0x0000000404027c25 */ /* 0x000fc8000f8e0002 */
[----:B------:R-:W-:Y:S01]  /*c440*/  IMAD R0, R4, UR5, R0 ;  /* 0x0000000504007c24 */ /* 0x000fe2000f8e0200 */
[----:B------:R-:W-:-:S07]  /*c450*/  ULDC.64 UR4, c[0x0][0x3d0] ;  /* 0x0000f40000047ab9 */ /* 0x000fce0000000a00 */
[----:B------:R-:W1:Y:S08]  /*c460*/  @P0 LDC R4, c[0x0][0x44c] ;  /* 0x00011300ff040b82 */ /* 0x000e700000000800 */
[----:B------:R-:W2:Y:S01]  /*c470*/  @P0 LDC R5, c[0x0][0x450] ;  /* 0x00011400ff050b82 */ /* 0x000ea20000000800 */
[----:B------:R-:W-:Y:S02]  /*c480*/  IMAD.IADD R3, R3, 0x1, R0 ;  /* 0x0000000103037824 */ /* 0x000fe400078e0200 */
[----:B------:R-:W-:-:S02]  /*c490*/  IMAD.MOV.U32 R0, RZ, RZ, R7 ;  /* 0x000000ffff007224 */ /* 0x000fc400078e0007 */
[----:B-1----:R-:W-:-:S05]  /*c4a0*/  @P0 IMAD.HI.U32 R4, R7, R4, RZ ;  /* 0x0000000407040227 */ /* 0x002fca00078e00ff */
[----:B--2---:R-:W-:-:S04]  /*c4b0*/  @P0 SHF.R.U32.HI R0, RZ, R5, R4 ;  /* 0x00000005ff000219 */ /* 0x004fc80000011604 */
[--C-:B------:R-:W-:Y:S01]  /*c4c0*/  SHF.R.S32.HI R5, RZ, 0x1f, R0.reuse ;  /* 0x0000001fff057819 */ /* 0x100fe20000011400 */
[----:B------:R-:W-:-:S04]  /*c4d0*/  IMAD.MOV R4, RZ, RZ, -R0 ;  /* 0x000000ffff047224 */ /* 0x000fc800078e0a00 */
[----:B------:R-:W-:Y:S02]  /*c4e0*/  IMAD R5, R5, UR4, RZ ;  /* 0x0000000405057c24 */ /* 0x000fe4000f8e02ff */
[----:B------:R-:W-:-:S04]  /*c4f0*/  IMAD.WIDE.U32 R2, R0, UR4, R2 ;  /* 0x0000000400027c25 */ /* 0x000fc8000f8e0002 */
[----:B------:R-:W-:Y:S02]  /*c500*/  IMAD R4, R6, R4, R7 ;  /* 0x0000000406047224 */ /* 0x000fe400078e0207 */
[----:B------:R-:W-:Y:S01]  /*c510*/  IMAD R0, R0, UR5, R5 ;  /* 0x0000000500007c24 */ /* 0x000fe2000f8e0205 */
[----:B------:R-:W-:Y:S01]  /*c520*/  ULDC.64 UR4, c[0x0][0x3c8] ;  /* 0x0000f20000047ab9 */ /* 0x000fe20000000a00 */
[C---:B0-----:R-:W-:Y:S02]  /*c530*/  IMAD.SHL.U32 R7, R8.reuse, 0x8, RZ ;  /* 0x0000000808077824 */ /* 0x041fe400078e00ff */
[----:B------:R-:W-:Y:S01]  /*c540*/  IMAD.IADD R3, R3, 0x1, R0 ;  /* 0x0000000103037824 */ /* 0x000fe200078e0200 */
[----:B------:R-:W-:Y:S01]  /*c550*/  SHF.R.S32.HI R0, RZ, 0x1f, R4 ;  /* 0x0000001fff007819 */ /* 0x000fe20000011404 */
[----:B------:R-:W-:-:S04]  /*c560*/  IMAD.SHL.U32 R8, R8, 0x8, RZ ;  /* 0x0000000808087824 */ /* 0x000fc800078e00ff */
[----:B------:R-:W-:Y:S01]  /*c570*/  IMAD R0, R0, UR4, RZ ;  /* 0x0000000400007c24 */ /* 0x000fe2000f8e02ff */
[----:B------:R-:W-:Y:S01]  /*c580*/  LOP3.LUT R8, R8, 0x38, RZ, 0xc0, !PT ;  /* 0x0000003808087812 */ /* 0x000fe200078ec0ff */
[----:B------:R-:W-:Y:S01]  /*c590*/  IMAD.WIDE.U32 R2, R4, UR4, R2 ;  /* 0x0000000404027c25 */ /* 0x000fe2000f8e0002 */
[----:B------:R-:W-:Y:S01]  /*c5a0*/  LOP3.LUT R7, R7, 0x38, RZ, 0xc0, !PT ;  /* 0x0000003807077812 */ /* 0x000fe200078ec0ff */
[----:B------:R-:W-:Y:S01]  /*c5b0*/  ULDC UR4, c[0x0][0x3b8] ;  /* 0x0000ee0000047ab9 */ /* 0x000fe20000000800 */
[----:B------:R-:W-:Y:S01]  /*c5c0*/  LOP3.LUT R10, R8, 0x40, RZ, 0xfc, !PT ;  /* 0x00000040080a7812 */ /* 0x000fe200078efcff */
[----:B------:R-:W-:Y:S01]  /*c5d0*/  IMAD R0, R4, UR5, R0 ;  /* 0x0000000504007c24 */ /* 0x000fe2000f8e0200 */
[C---:B------:R-:W-:Y:S02]  /*c5e0*/  LOP3.LUT R9, R8.reuse, 0x80, RZ, 0xfc, !PT ;  /* 0x0000008008097812 */ /* 0x040fe400078efcff */
[----:B------:R-:W-:Y:S01]  /*c5f0*/  LOP3.LUT R8, R8, 0xc0, RZ, 0xfc, !PT ;  /* 0x000000c008087812 */ /* 0x000fe200078efcff */
[----:B------:R-:W-:Y:S01]  /*c600*/  IMAD.IADD R0, R3, 0x1, R0 ;  /* 0x0000000103007824 */ /* 0x000fe200078e0200 */
[----:B------:R-:W-:-:S02]  /*c610*/  LEA R4, P4, R2, UR6, 0x1 ;  /* 0x0000000602047c11 */ /* 0x000fc4000f8808ff */
[----:B------:R-:W-:Y:S02]  /*c620*/  ISETP.GE.AND P3, PT, R7, UR4, PT ;  /* 0x0000000407007c0c */ /* 0x000fe4000bf66270 */
[----:B------:R-:W-:Y:S02]  /*c630*/  ISETP.GE.AND P2, PT, R10, UR4, PT ;  /* 0x000000040a007c0c */ /* 0x000fe4000bf46270 */
[----:B------:R-:W-:Y:S02]  /*c640*/  ISETP.GE.AND P1, PT, R9, UR4, PT ;  /* 0x0000000409007c0c */ /* 0x000fe4000bf26270 */
[----:B------:R-:W-:Y:S01]  /*c650*/  ISETP.GE.AND P0, PT, R8, UR4, PT ;  /* 0x0000000408007c0c */ /* 0x000fe2000bf06270 */
[----:B------:R-:W-:Y:S01]  /*c660*/  UMOV UR4, 0xffffffff ;  /* 0xffffffff00047882 */ /* 0x000fe20000000000 */
[----:B------:R-:W-:Y:S02]  /*c670*/  LEA.HI.X R0, R2, UR7, R0, 0x1, P4 ;  /* 0x0000000702007c11 */ /* 0x000fe4000a0f0c00 */
[----:B------:R-:W-:Y:S09]  /*c680*/  BRA.DIV UR4, `(.L_x_1111) ;  /* 0x0000004e04487947 */ /* 0x000ff2000b800000 */
[----:B------:R-:W2:Y:S04]  /*c690*/  LDL.LU R9, [R1+0x38] ;  /* 0x0000380001097983 */ /* 0x000ea80000300800 */
[----:B------:R-:W3:Y:S04]  /*c6a0*/  LDL.LU R3, [R1+0x3c] ;  /* 0x00003c0001037983 */ /* 0x000ee80000300800 */
[----:B------:R-:W4:Y:S04]  /*c6b0*/  LDL.LU R10, [R1+0x4c] ;  /* 0x00004c00010a7983 */ /* 0x000f280000300800 */
[----:B------:R-:W5:Y:S04]  /*c6c0*/  LDL R8, [R1+0x10] ;  /* 0x0000100001087983 */ /* 0x000f680000100800 */
[----:B------:R-:W-:Y:S01]  /*c6d0*/  SHFL.IDX PT, R2, R0, RZ, 0x181f ;  /* 0x00181fff00027589 */ /* 0x000fe200000e0000 */
[----:B--2---:R-:W-:-:S03]  /*c6e0*/  IMAD R5, R9, R6, RZ ;  /* 0x0000000609057224 */ /* 0x004fc600078e02ff */
[----:B------:R-:W2:Y:S02]  /*c6f0*/  LDL.LU R9, [R1+0x54] ;  /* 0x0000540001097983 */ /* 0x000ea40000300800 */
[-C--:B---3--:R-:W-:Y:S02]  /*c700*/  ISETP.GE.AND P4, PT, R3, R5.reuse, PT ;  /* 0x000000050300720c */ /* 0x088fe40003f86270 */
[----:B------:R-:W3:Y:S01]  /*c710*/  LDL.LU R11, [R1+0x5c] ;  /* 0x00005c00010b7983 */ /* 0x000ee20000300800 */
[----:B------:R-:W-:-:S03]  /*c720*/  ISETP.GE.AND P5, PT, R17, R5, PT ;  /* 0x000000051100720c */ /* 0x000fc60003fa6270 */
[----:B------:R-:W0:Y:S10]  /*c730*/  SHFL.IDX PT, R3, R4, RZ, 0x181f ;  /* 0x00181fff04037589 */ /* 0x000e3400000e0000 */
[----:B0-----:R-:W-:-:S05]  /*c740*/  @!P5 LEA R3, P6, R7, R3, 0x1 ;  /* 0x000000030703d211 */ /* 0x001fca00078c08ff */
[----:B------:R-:W-:-:S05]  /*c750*/  @!P5 IMAD.X R2, RZ, RZ, R2, P6 ;  /* 0x000000ffff02d224 */ /* 0x000fca00030e0602 */
[----:B------:R-:W-:-:S04]  /*c760*/  @!P5 LOP3.LUT R3, R3, R2, RZ, 0x3c, !PT ;  /* 0x000000020303d212 */ /* 0x000fc800078e3cff */
[----:B------:R-:W-:-:S04]  /*c770*/  @!P5 LOP3.LUT R2, R3, R2, RZ, 0x3c, !PT ;  /* 0x000000020302d212 */ /* 0x000fc800078e3cff */
[----:B------:R-:W-:-:S05]  /*c780*/  @!P5 LOP3.LUT R3, R3, R2, RZ, 0x3c, !PT ;  /* 0x000000020303d212 */ /* 0x000fca00078e3cff */
[----:B------:R-:W-:Y:S01]  /*c790*/  @!PT LDS RZ, [RZ] ;  /* 0x00000000fffff984 */ /* 0x000fe20000000800 */
[----:B-----5:R-:W-:Y:S04]  /*c7a0*/  @!P5 LDGSTS.E.BYPASS.LTC128B.128 [R8+0x22400], desc[UR38][R2.64], !P3 ;  /* 0x224000000208dfae */ /* 0x020fe8000d901d66 */
[----:B------:R-:W-:Y:S04]  /*c7b0*/  @!P5 LDGSTS.E.BYPASS.LTC128B.128 [R8+0x26400], desc[UR38][R2.64+0x80], !P2 ;  /* 0x264000800208dfae */ /* 0x000fe8000d101d66 */
[----:B------:R-:W-:Y:S04]  /*c7c0*/  @!P5 LDGSTS.E.BYPASS.LTC128B.128 [R8+0x2a400], desc[UR38][R2.64+0x100], !P1 ;  /* 0x2a4001000208dfae */ /* 0x000fe8000c901d66 */
[----:B------:R0:W-:Y:S04]  /*c7d0*/  @!P5 LDGSTS.E.BYPASS.LTC128B.128 [R8+0x2e400], desc[UR38][R2.64+0x180], !P0 ;  /* 0x2e4001800208dfae */ /* 0x0001e8000c101d66 */
        /* <DEDUP_REMOVED lines=10> */
[----:B0-----:R-:W0:Y:S04]  /*c880*/  SHFL.IDX PT, R2, R4, 0x2, 0x181f ;  /* 0x00581f0004027f89 */ /* 0x001e2800000e0000 */
[----:B------:R-:W1:Y:S02]  /*c890*/  SHFL.IDX PT, R6, R0, 0x2, 0x181f ;  /* 0x00581f0000067f89 */ /* 0x000e6400000e0000 */
[----:B0-----:R-:W-:-:S05]  /*c8a0*/  @!P4 LEA R2, P6, R7, R2, 0x1 ;  /* 0x000000020702c211 */ /* 0x001fca00078c08ff */
[----:B-1----:R-:W-:-:S05]  /*c8b0*/  @!P4 IMAD.X R3, RZ, RZ, R6, P6 ;  /* 0x000000ffff03c224 */ /* 0x002fca00030e0606 */
        /* <DEDUP_REMOVED lines=9> */
[----:B-1----:R-:W-:-:S05]  /*c950*/  @!P4 IMAD.X R3, RZ, RZ, R6, P6 ;  /* 0x000000ffff03c224 */ /* 0x002fca00030e0606 */
[----:B------:R-:W-:Y:S04]  /*c960*/  @!P4 LDGSTS.E.BYPASS.LTC128B.128 [R8+0x23c00], desc[UR38][R2.64], !P3 ;  /* 0x23c000000208cfae */ /* 0x000fe8000d901d66 */
[----:B------:R-:W-:Y:S04]  /*c970*/  @!P4 LDGSTS.E.BYPASS.LTC128B.128 [R8+0x27c00], desc[UR38][R2.64+0x80], !P2 ;  /* 0x27c000800208cfae */ /* 0x000fe8000d101d66 */
[----:B------:R-:W-:Y:S04]  /*c980*/  @!P4 LDGSTS.E.BYPASS.LTC128B.128 [R8+0x2bc00], desc[UR38][R2.64+0x100], !P1 ;  /* 0x2bc001000208cfae */ /* 0x000fe8000c901d66 */
[----:B------:R0:W-:Y:S04]  /*c990*/  @!P4 LDGSTS.E.BYPASS.LTC128B.128 [R8+0x2fc00], desc[UR38][R2.64+0x180], !P0 ;  /* 0x2fc001800208cfae */ /* 0x0001e8000c101d66 */
[----:B------:R-:W-:Y:S04]  /*c9a0*/  SHFL.IDX PT, R6, R0, 0x4, 0x181f ;  /* 0x00981f0000067f89 */ /* 0x000fe800000e0000 */
[----:B0-----:R-:W0:Y:S01]  /*c9b0*/  SHFL.IDX PT, R2, R4, 0x4, 0x181f ;  /* 0x00981f0004027f89 */ /* 0x001e2200000e0000 */
[----:B---3--:R-:W-:-:S13]  /*c9c0*/  ISETP.GE.AND P4, PT, R11, R5, PT ;  /* 0x000000050b00720c */ /* 0x008fda0003f86270 */
[----:B0-----:R-:W-:-:S05]  /*c9d0*/  @!P4 LEA R2, P6, R7, R2, 0x1 ;  /* 0x000000020702c211 */ /* 0x001fca00078c08ff */
[----:B------:R-:W-:-:S05]  /*c9e0*/  @!P4 IMAD.X R3, RZ, RZ, R6, P6 ;  /* 0x000000ffff03c224 */ /* 0x000fca00030e0606 */
[----:B------:R-:W-:Y:S04]  /*c9f0*/  @!P4 LDGSTS.E.BYPASS.LTC128B.128 [R8+0x24400], desc[UR38][R2.64], !P3 ;  /* 0x244000000208cfae */ /* 0x000fe8000d901d66 */
[----:B------:R-:W-:Y:S04]  /*ca00*/  @!P4 LDGSTS.E.BYPASS.LTC128B.128 [R8+0x28400], desc[UR38][R2.64+0x80], !P2 ;  /* 0x284000800208cfae */ /* 0x000fe8000d101d66 */
[----:B------:R-:W-:Y:S04]  /*ca10*/  @!P4 LDGSTS.E.BYPASS.LTC128B.128 [R8+0x2c400], desc[UR38][R2.64+0x100], !P1 ;  /* 0x2c4001000208cfae */ /* 0x000fe8000c901d66 */
[----:B------:R0:W-:Y:S04]  /*ca20*/  @!P4 LDGSTS.E.BYPASS.LTC128B.128 [R8+0x30400], desc[UR38][R2.64+0x180], !P0 ;  /* 0x304001800208cfae */ /* 0x0001e8000c101d66 */
[----:B------:R-:W-:Y:S04]  /*ca30*/  SHFL.IDX PT, R6, R0, 0x5, 0x181f ;  /* 0x00b81f0000067f89 */ /* 0x000fe800000e0000 */
[----:B0-----:R-:W0:Y:S01]  /*ca40*/  SHFL.IDX PT, R2, R4, 0x5, 0x181f ;  /* 0x00b81f0004027f89 */ /* 0x001e2200000e0000 */
[----:B----4-:R-:W-:-:S13]  /*ca50*/  ISETP.GE.AND P4, PT, R10, R5, PT ;  /* 0x000000050a00720c */ /* 0x010fda0003f86270 */
        /* <DEDUP_REMOVED lines=8> */
[----:B--2---:R-:W-:-:S13]  /*cae0*/  ISETP.GE.AND P4, PT, R9, R5, PT ;  /* 0x000000050900720c */ /* 0x004fda0003f86270 */
[----:B0-----:R-:W-:-:S05]  /*caf0*/  @!P4 LEA R2, P5, R7, R2, 0x1 ;  /* 0x000000020702c211 */ /* 0x001fca00078a08ff */
[----:B------:R-:W-:-:S05]  /*cb00*/  @!P4 IMAD.X R3, RZ, RZ, R6, P5 ;  /* 0x000000ffff03c224 */ /* 0x000fca00028e0606 */
[----:B------:R-:W-:Y:S04]  /*cb10*/  @!P4 LDGSTS.E.BYPASS.LTC128B.128 [R8+0x25400], desc[UR38][R2.64], !P3 ;  /* 0x254000000208cfae */ /* 0x000fe8000d901d66 */
[----:B------:R-:W-:Y:S04]  /*cb20*/  @!P4 LDGSTS.E.BYPASS.LTC128B.128 [R8+0x29400], desc[UR38][R2.64+0x80], !P2 ;  /* 0x294000800208cfae */ /* 0x000fe8000d101d66 */
[----:B------:R-:W-:Y:S04]  /*cb30*/  @!P4 LDGSTS.E.BYPASS.LTC128B.128 [R8+0x2d400], desc[UR38][R2.64+0x100], !P1 ;  /* 0x2d4001000208cfae */ /* 0x000fe8000c901d66 */
[----:B------:R0:W-:Y:S04]  /*cb40*/  @!P4 LDGSTS.E.BYPASS.LTC128B.128 [R8+0x31400], desc[UR38][R2.64+0x180], !P0 ;  /* 0x314001800208cfae */ /* 0x0001e8000c101d66 */
[----:B------:R1:W2:Y:S04]  /*cb50*/  SHFL.IDX PT, R6, R0, 0x7, 0x181f ;  /* 0x00f81f0000067f89 */ /* 0x0002a800000e0000 */
[----:B0-----:R1:W0:Y:S02]  /*cb60*/  SHFL.IDX PT, R2, R4, 0x7, 0x181f ;  /* 0x00f81f0004027f89 */ /* 0x00122400000e0000 */
.L_x_1251:
[----:B-1----:R-:W3:Y:S01]  /*cb70*/  LDL.LU R0, [R1+0x68] ;  /* 0x0000680001007983 */ /* 0x002ee20000300800 */
[----:B------:R-:W-:Y:S01]  /*cb80*/  BSSY B0, `(.L_x_1112) ;  /* 0x000000d000007945 */ /* 0x000fe20003800000 */
[----:B---3--:R-:W-:-:S13]  /*cb90*/  ISETP.GE.AND P4, PT, R0, R5, PT ;  /* 0x000000050000720c */ /* 0x008fda0003f86270 */
[----:B------:R-:W-:Y:S05]  /*cba0*/  @P4 BRA `(.L_x_1113) ;  /* 0x0000000000284947 */ /* 0x000fea0003800000 */
[----:B------:R-:W3:Y:S01]  /*cbb0*/  LDL R0, [R1+0x10] ;  /* 0x0000100001007983 */ /* 0x000ee20000100800 */
[----:B0-----:R-:W-:-:S05]  /*cbc0*/  LEA R2, P4, R7, R2, 0x1 ;  /* 0x0000000207027211 */ /* 0x001fca00078808ff */
[----:B--2---:R-:W-:-:S05]  /*cbd0*/  IMAD.X R3, RZ, RZ, R6, P4 ;  /* 0x000000ffff037224 */ /* 0x004fca00020e0606 */
[----:B------:R-:W-:Y:S01]  /*cbe0*/  @!PT LDS RZ, [RZ] ;  /* 0x00000000fffff984 */ /* 0x000fe20000000800 */
[----:B------:R-:W-:Y:S01]  /*cbf0*/  @!PT LDS RZ, [RZ] ;  /* 0x00000000fffff984 */ /* 0x000fe20000000800 */
[----:B------:R-:W-:Y:S01]  /*cc00*/  @!PT LDS RZ, [RZ] ;  /* 0x00000000fffff984 */ /* 0x000fe20000000800 */
[----:B---3--:R1:W-:Y:S04]  /*cc10*/  LDGSTS.E.BYPASS.LTC128B.128 [R0+0x25c00], desc[UR38][R2.64], !P3 ;  /* 0x25c0000002007fae */ /* 0x0083e8000d901d66 */
[----:B------:R1:W-:Y:S04]  /*cc20*/  LDGSTS.E.BYPASS.LTC128B.128 [R0+0x29c00], desc[UR38][R2.64+0x80], !P2 ;  /* 0x29c0008002007fae */ /* 0x0003e8000d101d66 */
[----:B------:R1:W-:Y:S04]  /*cc30*/  LDGSTS.E.BYPASS.LTC128B.128 [R0+0x2dc00], desc[UR38][R2.64+0x100], !P1 ;  /* 0x2dc0010002007fae */ /* 0x0003e8000c901d66 */
[----:B------:R1:W-:Y:S02]  /*cc40*/  LDGSTS.E.BYPASS.LTC128B.128 [R0+0x31c00], desc[UR38][R2.64+0x180], !P0 ;  /* 0x31c0018002007fae */ /* 0x0003e4000c101d66 */
.L_x_1113:
[----:B------:R-:W-:Y:S05]  /*cc50*/  BSYNC B0 ;  /* 0x0000000000007941 */ /* 0x000fea0003800000 */
.L_x_1112:
[----:B------:R3:W5:Y:S01]  /*cc60*/  LDL R7, [R1+0x4] ;  /* 0x0000040001077983 */ /* 0x0007620000100800 */
[----:B------:R-:W-:Y:S01]  /*cc70*/  PLOP3.LUT P0, PT, PT, PT, PT, 0x80, 0x0 ;  /* 0x000000000000781c */ /* 0x000fe20003f0f070 */
[----:B------:R-:W-:-:S12]  /*cc80*/  NOP ;  /* 0x0000000000007918 */ /* 0x000fd80000000000 */
.L_x_1114:
[----:B01----:R-:W4:Y:S01]  /*cc90*/  LDL R2, [R1+0x4] ;  /* 0x0000040001027983 */ /* 0x003f220000100800 */
[----:B------:R-:W-:Y:S02]  /*cca0*/  PLOP3.LUT P1, PT, P1, P0, PT, 0xa2, 0x0 ;  /* 0x000000000000781c */ /* 0x000fe40000f21472 */
[----:B----4-:R-:W-:-:S08]  /*ccb0*/  @P0 R2UR P1, UR4, R2 ;  /* 0x00000000020402ca */ /* 0x010fd00000020000 */
[----:B------:R-:W-:-:S05]  /*ccc0*/  @P0 PLOP3.LUT P0, PT, P1, PT, PT, 0x80, 0x0 ;  /* 0x000000000000081c */ /* 0x000fca0000f0f070 */
[----:B------:R-:W-:Y:S01]  /*ccd0*/  @!P1 SYNCS.ARRIVE.TRANS64.RED.A0T1 RZ, [UR4+0x32410], RZ ;  /* 0x032410ffffff99a7 */ /* 0x000fe20008200404 */
[----:B------:R-:W-:Y:S07]  /*cce0*/  @!P1 ARRIVES.LDGSTSBAR.64.TRANSCNT [UR4+0x32410] ;  /* 0x03241000ff0099b0 */ /* 0x000fee0008000a84 */
[----:B------:R-:W-:Y:S05]  /*ccf0*/  @P0 BRA.U.ANY `(.L_x_1114) ;  /* 0xfffffffd00e40947 */ /* 0x000fea000393ffff */
[----:B------:R-:W4:Y:S02]  /*cd00*/  LDL.LU R3, [R1+0x6c] ;  /* 0x00006c0001037983 */ /* 0x000f240000300800 */
[----:B----4-:R-:W-:-:S05]  /*cd10*/  VIADD R3, R3, 0x1 ;  /* 0x0000000103037836 */ /* 0x010fca0000000000 */
        /* <DEDUP_REMOVED lines=10> */
.L_x_1252:
[----:B------:R-:W-:Y:S05]  /*cdc0*/  BSYNC B0 ;  /* 0x0000000000007941 */ /* 0x000fea0003800000 */
.L_x_1115:
[----:B0-----:R-:W4:Y:S01]  /*cdd0*/  LDL R2, [R1+0x14] ;  /* 0x0000140001027983 */ /* 0x001f220000100800 */
[----:B------:R-:W-:Y:S01]  /*cde0*/  BSSY B0, `(.L_x_1117) ;  /* 0x0000063000007945 */ /* 0x000fe20003800000 */
[----:B----4-:R-:W-:-:S13]  /*cdf0*/  LOP3.LUT P0, RZ, R2, 0x1, RZ, 0xc0, !PT ;  /* 0x0000000102ff7812 */ /* 0x010fda000780c0ff */
[----:B------:R-:W-:Y:S05]  /*ce00*/  @!P0 BRA `(.L_x_1118) ;  /* 0x0000000400808947 */ /* 0x000fea0003800000 */
[----:B------:R-:W4:Y:S04]  /*ce10*/  LDL R2, [R1+0x4] ;  /* 0x0000040001027983 */ /* 0x000f280000100800 */
[----:B------:R-:W2:Y:S01]  /*ce20*/  LDL R4, [R1+0x18] ;  /* 0x0000180001047983 */ /* 0x000ea20000100800 */
[----:B------:R-:W0:Y:S01]  /*ce30*/  S2R R3, SR_TID.X ;  /* 0x0000000000037919 */ /* 0x000e220000002100 */
[----:B----4-:R-:W-:Y:S02]  /*ce40*/  IMAD.MOV.U32 R5, RZ, RZ, R2 ;  /* 0x000000ffff057224 */ /* 0x010fe400078e0002 */
[----:B------:R-:W4:Y:S01]  /*ce50*/  LDL R2, [R1+0x8] ;  /* 0x0000080001027983 */ /* 0x000f220000100800 */
[----:B--2---:R-:W-:Y:S01]  /*ce60*/  SHF.L.U32 R0, R4, 0x1f, RZ ;  /* 0x0000001f04007819 */ /* 0x004fe200000006ff */
[----:B------:R-:W-:Y:S01]  /*ce70*/  BSSY B1, `(.L_x_1119) ;  /* 0x0000006000017945 */ /* 0x000fe20003800000 */
[----:B0-----:R-:W-:-:S04]  /*ce80*/  LOP3.LUT R3, R3, 0x7f, RZ, 0xc0, !PT ;  /* 0x0000007f03037812 */ /* 0x001fc800078ec0ff */
[----:B------:R-:W-:Y:S01]  /*ce90*/  ISETP.NE.AND P1, PT, R3, RZ, PT ;  /* 0x000000ff0300720c */ /* 0x000fe20003f25270 */
[----:B----4-:R-:W-:-:S04]  /*cea0*/  IMAD R2, R2, 0x8, R5 ;  /* 0x0000000802027824 */ /* 0x010fc800078e0205 */
[----:B------:R-:W0:Y:S02]  /*ceb0*/  SYNCS.PHASECHK.TRANS64.TRYWAIT P0, [R2+URZ+0x32460], R0 ;  /* 0x03246000020075a7 */ /* 0x000e24000800017f */
[----:B0-----:R-:W-:Y:S06]  /*cec0*/  @!P0 BRA `(.L_x_1120) ;  /* 0x0000005000a08947 */ /* 0x001fec0003800000 */
.L_x_1253:
[----:B------:R-:W-:Y:S05]  /*ced0*/  BSYNC B1 ;  /* 0x0000000000017941 */ /* 0x000fea0003800000 */
.L_x_1119:
        /* <DEDUP_REMOVED lines=9> */
.L_x_1122:
[----:B------:R-:W-:Y:S05]  /*cf70*/  BSYNC B1 ;  /* 0x0000000000017941 */ /* 0x000fea0003800000 */
.L_x_1121:
[----:B------:R-:W2:Y:S04]  /*cf80*/  LDL R5, [R1+0x4] ;  /* 0x0000040001057983 */ /* 0x000ea80000100800 */
[----:B------:R-:W2:Y:S04]  /*cf90*/  LDL R3, [R1+0x8] ;  /* 0x0000080001037983 */ /* 0x000ea80000100800 */
[----:B------:R-:W4:Y:S04]  /*cfa0*/  LDL R4, [R1+0x20] ;  /* 0x0000200001047983 */ /* 0x000f280000100800 */
[----:B0-----:R-:W4:Y:S01]  /*cfb0*/  LDL R0, [R1+0x70] ;  /* 0x0000700001007983 */ /* 0x001f220000100800 */
        /* <DEDUP_REMOVED lines=8> */
[----:B----4-:R-:W-:Y:S02]  /*d040*/  IMAD R0, R0, 0x60, R4 ;  /* 0x0000006000007824 */ /* 0x010fe400078e0204 */
[----:B------:R-:W-:-:S07]  /*d050*/  VIADD R4, R3, 0x400 ;  /* 0x0000040003047836 */ /* 0x000fce0000000000 */
.L_x_1123:
        /* <DEDUP_REMOVED lines=16> */
.L_x_1124:
        /* <DEDUP_REMOVED lines=16> */
.L_x_1125:
        /* <DEDUP_REMOVED lines=16> */
.L_x_1126:
        /* <DEDUP_REMOVED lines=11> */
.L_x_1118:
[----:B------:R-:W-:Y:S05]  /*d410*/  BSYNC B0 ;  /* 0x0000000000007941 */ /* 0x000fea0003800000 */
.L_x_1117:
[----:B------:R-:W4:Y:S01]  /*d420*/  LDL.LU R4, [R1+0x48] ;  /* 0x0000480001047983 */ /* 0x000f220000300800 */
[----:B------:R-:W-:Y:S01]  /*d430*/  BSSY B0, `(.L_x_1127) ;  /* 0x000020f000007945 */ /* 0x000fe20003800000 */
[----:B----4-:R-:W-:-:S13]  /*d440*/  ISETP.GE.AND P0, PT, R4, 0x61, PT ;  /* 0x000000610400780c */ /* 0x010fda0003f06270 */
        /* <DEDUP_REMOVED lines=12> */
[----:B------:R-:W4:Y:S04]  /*d510*/  LDL.LU R4, [R1+0x8] ;  /* 0x0000080001047983 */ /* 0x000f280000300800 */
[----:B-----5:R-:W3:Y:S01]  /*d520*/  LDL.LU R7, [R1+0x18] ;  /* 0x0000180001077983 */ /* 0x020ee20000300800 */
[----:B------:R-:W-:Y:S01]  /*d530*/  BSSY B1, `(.L_x_1131) ;  /* 0x00000a5000017945 */ /* 0x000fe20003800000 */
[----:B--2---:R-:W-:Y:S01]  /*d540*/  LOP3.LUT P2, RZ, R5, 0x1, RZ, 0xc0, !PT ;  /* 0x0000000105ff7812 */ /* 0x004fe2000784c0ff */
[----:B----4-:R-:W-:-:S05]  /*d550*/  VIADD R2, R4, 0x1 ;  /* 0x0000000104027836 */ /* 0x010fca0000000000 */
[----:B------:R-:W-:-:S04]  /*d560*/  ISETP.NE.AND P0, PT, R2, 0x2, PT ;  /* 0x000000020200780c */ /* 0x000fc80003f05270 */
[----:B------:R-:W-:Y:S02]  /*d570*/  SEL R3, RZ, 0x1, P0 ;  /* 0x00000001ff037807 */ /* 0x000fe40000000000 */
[----:B------:R-:W-:Y:S02]  /*d580*/  SEL R8, R2, RZ, P0 ;  /* 0x000000ff02087207 */ /* 0x000fe40000000000 */
[----:B---3--:R-:W-:-:S05]  /*d590*/  LOP3.LUT R7, R7, R3, RZ, 0x3c, !PT ;  /* 0x0000000307077212 */ /* 0x008fca00078e3cff */
        /* <DEDUP_REMOVED lines=27> */
.L_x_1133:
        /* <DEDUP_REMOVED lines=9> */
.L_x_1254:
[----:B------:R-:W-:Y:S05]  /*d7e0*/  BSYNC B3 ;  /* 0x0000000000037941 */ /* 0x000fea0003800000 */
.L_x_1134:
        /* <DEDUP_REMOVED lines=9> */
.L_x_1137:
[----:B------:R-:W-:Y:S05]  /*d880*/  BSYNC B3 ;  /* 0x0000000000037941 */ /* 0x000fea0003800000 */
.L_x_1136:
        /* <DEDUP_REMOVED lines=14> */
.L_x_1138:
        /* <DEDUP_REMOVED lines=14> */
.L_x_1255:
[----:B------:R-:W-:Y:S05]  /*da50*/  BSYNC B3 ;  /* 0x0000000000037941 */ /* 0x000fea0003800000 */
.L_x_1139:
        /* <DEDUP_REMOVED lines=11> */
.L_x_1142:
[----:B------:R-:W-:Y:S05]  /*db10*/  BSYNC B3 ;  /* 0x0000000000037941 */ /* 0x000fea0003800000 */
.L_x_1141:
        /* <DEDUP_REMOVED lines=11> */
.L_x_1143:
        /* <DEDUP_REMOVED lines=16> */
.L_x_1144:
        /* <DEDUP_REMOVED lines=16> */
.L_x_1145:
        /* <DEDUP_REMOVED lines=16> */
.L_x_1146:
        /* <DEDUP_REMOVED lines=11> */
.L_x_1132:
[----:B------:R-:W-:Y:S05]  /*df80*/  BSYNC B1 ;  /* 0x0000000000017941 */ /* 0x000fea0003800000 */
.L_x_1131:
[----:B------:R-:W2:Y:S02]  /*df90*/  LDL.LU R4, [R1+0x30] ;  /* 0x0000300001047983 */ /* 0x000ea40000300800 */
[----:B--2---:R-:W-:-:S07]  /*dfa0*/  VIADD R0, R4, 0xfffffffd ;  /* 0xfffffffd04007836 */ /* 0x004fce0000000000 */
.L_x_1130:
[----:B------:R-:W-:Y:S05]  /*dfb0*/  BSYNC B2 ;  /* 0x0000000000027941 */ /* 0x000fea0003800000 */
.L_x_1129:
[----:B------:R-:W2:Y:S01]  /*dfc0*/  LDL.LU R2, [R1+0x2c] ;  /* 0x00002c0001027983 */ /* 0x000ea20000300800 */
[----:B------:R-:W-:-:S05]  /*dfd0*/  IMAD.MOV R6, RZ, RZ, -R6 ;  /* 0x000000ffff067224 */ /* 0x000fca00078e0a06 */
[----:B--2---:R-:W-:-:S13]  /*dfe0*/  ISETP.NE.AND P0, PT, R2, R6, PT ;  /* 0x000000060200720c */ /* 0x004fda0003f05270 */
[----:B------:R-:W-:Y:S05]  /*dff0*/  @!P0 BRA `(.L_x_1128) ;  /* 0x0000001400488947 */ /* 0x000fea0003800000 */
.L_x_1179:
[----:B------:R-:W2:Y:S04]  /*e000*/  LDL R4, [R1+0x14] ;  /* 0x0000140001047983 */ /* 0x000ea80000100800 */
[----:B0-----:R-:W0:Y:S04]  /*e010*/  LDL.LU R3, [R1+0x8] ;  /* 0x0000080001037983 */ /* 0x001e280000300800 */
[----:B------:R-:W4:Y:S01]  /*e020*/  LDL.LU R2, [R1+0x18] ;  /* 0x0000180001027983 */ /* 0x000f220000300800 */
[----:B------:R-:W-:Y:S05]  /*e030*/  YIELD ;  /* 0x0000000000007946 */ /* 0x000fea0003800000 */
[----:B------:R-:W-:Y:S01]  /*e040*/  BSSY B1, `(.L_x_1147) ;  /* 0x00000a2000017945 */ /* 0x000fe20003800000 */
[----:B--2---:R-:W-:Y:S01]  /*e050*/  LOP3.LUT P1, RZ, R4, 0x1, RZ, 0xc0, !PT ;  /* 0x0000000104ff7812 */ /* 0x004fe2000782c0ff */
[----:B0----5:R-:W-:-:S05]  /*e060*/  VIADD R7, R3, 0x1 ;  /* 0x0000000103077836 */ /* 0x021fca0000000000 */
[----:B------:R-:W-:-:S04]  /*e070*/  ISETP.NE.AND P0, PT, R7, 0x2, PT ;  /* 0x000000020700780c */ /* 0x000fc80003f05270 */
[----:B------:R-:W-:Y:S02]  /*e080*/  SEL R6, RZ, 0x1, P0 ;  /* 0x00000001ff067807 */ /* 0x000fe40000000000 */
[----:B------:R-:W-:Y:S02]  /*e090*/  SEL R7, R7, RZ, P0 ;  /* 0x000000ff07077207 */ /* 0x000fe40000000000 */
[----:B----4-:R-:W-:Y:S01]  /*e0a0*/  LOP3.LUT R6, R2, R6, RZ, 0x3c, !PT ;  /* 0x0000000602067212 */ /* 0x010fe200078e3cff */
[----:B------:R-:W-:Y:S06]  /*e0b0*/  @!P1 BRA `(.L_x_1148) ;  /* 0x0000000800689947 */ /* 0x000fec0003800000 */
[----:B------:R-:W-:Y:S01]  /*e0c0*/  ULDC.64 UR4, c[0x0][0x418] ;  /* 0x0001060000047ab9 */ /* 0x000fe20000000a00 */
[----:B------:R-:W-:Y:S01]  /*e0d0*/  IMAD.MOV.U32 R8, RZ, RZ, R0 ;  /* 0x000000ffff087224 */ /* 0x000fe200078e0000 */
[----:B------:R-:W-:-:S04]  /*e0e0*/  ISETP.NE.U32.AND P0, PT, RZ, UR4, PT ;  /* 0x00000004ff007c0c */ /* 0x000fc8000bf05070 */
[----:B------:R-:W-:-:S13]  /*e0f0*/  ISETP.NE.AND.EX P0, PT, RZ, UR5, PT, P0 ;  /* 0x00000005ff007c0c */ /* 0x000fda000bf05300 */
[----:B------:R-:W-:Y:S05]  /*e100*/  @!P0 BRA `(.L_x_1149) ;  /* 0x0000000000508947 */ /* 0x000fea0003800000 */
[----:B------:R-:W2:Y:S01]  /*e110*/  LDL R10, [R1+0x1c] ;  /* 0x00001c00010a7983 */ /* 0x000ea20000100800 */
[----:B------:R-:W0:Y:S01]  /*e120*/  LDC R5, c[0x0][0x43c] ;  /* 0x00010f00ff057b82 */ /* 0x000e220000000800 */
[----:B------:R-:W-:Y:S02]  /*e130*/  ULDC.64 UR6, c[0x0][0x428] ;  /* 0x00010a0000067ab9 */ /* 0x000fe40000000a00 */
[----:B------:R-:W4:Y:S01]  /*e140*/  LDL R9, [R1+0xc] ;  /* 0x00000c0001097983 */ /* 0x000f220000100800 */
[----:B0-----:R-:W-:-:S13]  /*e150*/  ISETP.NE.AND P0, PT, R5, 0x1, PT ;  /* 0x000000010500780c */ /* 0x001fda0003f05270 */
[----:B------:R-:W0:Y:S02]  /*e160*/  @P0 LDC.64 R2, c[0x0][0x440] ;  /* 0x00011000ff020b82 */ /* 0x000e240000000a00 */
[----:B0-----:R-:W-:-:S04]  /*e170*/  @P0 IMAD.HI.U32 R4, R0, R2, RZ ;  /* 0x0000000200040227 */ /* 0x001fc800078e00ff */
[----:B------:R-:W-:Y:S01]  /*e180*/  IMAD.MOV.U32 R2, RZ, RZ, R0 ;  /* 0x000000ffff027224 */ /* 0x000fe200078e0000 */
[----:B------:R-:W-:-:S04]  /*e190*/  @P0 SHF.R.U32.HI R2, RZ, R3, R4 ;  /* 0x00000003ff020219 */ /* 0x000fc80000011604 */
[--C-:B------:R-:W-:Y:S01]  /*e1a0*/  SHF.R.S32.HI R3, RZ, 0x1f, R2.reuse ;  /* 0x0000001fff037819 */ /* 0x100fe20000011402 */
[----:B------:R-:W-:-:S04]  /*e1b0*/  IMAD.MOV R8, RZ, RZ, -R2 ;  /* 0x000000ffff087224 */ /* 0x000fc800078e0a02 */
[----:B------:R-:W-:Y:S02]  /*e1c0*/  IMAD R8, R5, R8, R0 ;  /* 0x0000000805087224 */ /* 0x000fe400078e0200 */
[----:B--2---:R-:W-:-:S04]  /*e1d0*/  IMAD R4, R10, UR6, RZ ;  /* 0x000000060a047c24 */ /* 0x004fc8000f8e02ff */
[C---:B----4-:R-:W-:Y:S02]  /*e1e0*/  IMAD R4, R9.reuse, UR7, R4 ;  /* 0x0000000709047c24 */ /* 0x050fe4000f8e0204 */
[----:B------:R-:W-:-:S04]  /*e1f0*/  IMAD.WIDE.U32 R2, R9, UR6, R2 ;  /* 0x0000000609027c25 */ /* 0x000fc8000f8e0002 */
[----:B------:R-:W-:Y:S01]  /*e200*/  IMAD.IADD R3, R4, 0x1, R3 ;  /* 0x0000000104037824 */ /* 0x000fe200078e0203 */
[----:B------:R-:W-:-:S04]  /*e210*/  LEA R4, P0, R2, UR4, 0x2 ;  /* 0x0000000402047c11 */ /* 0x000fc8000f8010ff */
[----:B------:R-:W-:-:S05]  /*e220*/  LEA.HI.X R5, R2, UR5, R3, 0x2, P0 ;  /* 0x0000000502057c11 */ /* 0x000fca00080f1403 */
[----:B------:R-:W2:Y:S04]  /*e230*/  LDG.E R2, desc[UR38][R4.64] ;  /* 0x0000002604027981 */ /* 0x000ea8000c1e1900 */
[----:B--2---:R0:W-:Y:S02]  /*e240*/  STL [R1], R2 ;  /* 0x0000000201007387 */ /* 0x0041e40000100800 */
.L_x_1149:
[----:B0-----:R-:W2:Y:S01]  /*e250*/  LDL R2, [R1+0x4] ;  /* 0x0000040001027983 */ /* 0x001ea20000100800 */
[----:B------:R-:W0:Y:S01]  /*e260*/  S2R R3, SR_TID.X ;  /* 0x0000000000037919 */ /* 0x000e220000002100 */
[----:B------:R-:W-:Y:S01]  /*e270*/  BSSY B2, `(.L_x_1150) ;  /* 0x0000007000027945 */ /* 0x000fe20003800000 */
[----:B0-----:R-:W-:-:S04]  /*e280*/  LOP3.LUT R3, R3, 0x7f, RZ, 0xc0, !PT ;  /* 0x0000007f03037812 */ /* 0x001fc800078ec0ff */
[----:B------:R-:W-:Y:S01]  /*e290*/  ISETP.NE.AND P1, PT, R3, RZ, PT ;  /* 0x000000ff0300720c */ /* 0x000fe20003f25270 */
[----:B--2---:R-:W-:Y:S01]  /*e2a0*/  IMAD R4, R7, 0x8, R2 ;  /* 0x0000000807047824 */ /* 0x004fe200078e0202 */
[----:B------:R-:W-:-:S04]  /*e2b0*/  SHF.L.U32 R2, R6, 0x1f, RZ ;  /* 0x0000001f06027819 */ /* 0x000fc800000006ff */
[----:B------:R-:W0:Y:S02]  /*e2c0*/  SYNCS.PHASECHK.TRANS64.TRYWAIT P0, [R4+URZ+0x32440], R2 ;  /* 0x03244002040075a7 */ /* 0x000e24000800017f */
[----:B0-----:R-:W-:Y:S05]  /*e2d0*/  @!P0 BRA `(.L_x_1151) ;  /* 0x0000003c00d88947 */ /* 0x001fea0003800000 */
.L_x_1256:
[----:B------:R-:W-:Y:S05]  /*e2e0*/  BSYNC B2 ;  /* 0x0000000000027941 */ /* 0x000fea0003800000 */
.L_x_1150:
        /* <DEDUP_REMOVED lines=9> */
.L_x_1153:
[----:B------:R-:W-:Y:S05]  /*e380*/  BSYNC B2 ;  /* 0x0000000000027941 */ /* 0x000fea0003800000 */
.L_x_1152:
[----:B------:R-:W2:Y:S04]  /*e390*/  LDL R3, [R1+0x4] ;  /* 0x0000040001037983 */ /* 0x000ea80000100800 */
[----:B------:R-:W4:Y:S01]  /*e3a0*/  LDL R5, [R1+0x20] ;  /* 0x0000200001057983 */ /* 0x000f220000100800 */
        /* <DEDUP_REMOVED lines=8> */
[----:B----4-:R-:W-:Y:S02]  /*e430*/  IMAD R8, R8, 0x60, R5 ;  /* 0x0000006008087824 */ /* 0x010fe400078e0205 */
[----:B------:R-:W-:Y:S02]  /*e440*/  VIADD R3, R3, 0x1c400 ;  /* 0x0001c40003037836 */ /* 0x000fe40000000000 */
[----:B------:R-:W-:-:S07]  /*e450*/  VIADD R5, R4, 0x32430 ;  /* 0x0003243004057836 */ /* 0x000fce0000000000 */
.L_x_1154:
        /* <DEDUP_REMOVED lines=14> */
.L_x_1257:
[----:B------:R-:W-:Y:S05]  /*e540*/  BSYNC B2 ;  /* 0x0000000000027941 */ /* 0x000fea0003800000 */
.L_x_1155:
[----:B------:R-:W-:Y:S01]  /*e550*/  BSSY B2, `(.L_x_1157) ;  /* 0x000000b000027945 */ /* 0x000fe20003800000 */
[----:B01----:R-:W-:Y:S02]  /*e560*/  IMAD.MOV.U32 R2, RZ, RZ, 0x0 ;  /* 0x00000000ff027424 */ /* 0x003fe400078e00ff */
[----:B------:R-:W-:Y:S01]  /*e570*/  IMAD.MOV.U32 R3, RZ, RZ, 0x14f00000 ;  /* 0x14f00000ff037424 */ /* 0x000fe200078e00ff */
[----:B------:R-:W-:Y:S06]  /*e580*/  @P1 BRA `(.L_x_1158) ;  /* 0x00000000001c1947 */ /* 0x000fec0003800000 */
[----:B------:R-:W0:Y:S02]  /*e590*/  S2R R5, SR_TID.X ;  /* 0x0000000000057919 */ /* 0x000e240000002100 */
[----:B0-----:R-:W-:Y:S01]  /*e5a0*/  LOP3.LUT R10, R5, 0x1f, RZ, 0xc0, !PT ;  /* 0x0000001f050a7812 */ /* 0x001fe200078ec0ff */
[----:B------:R-:W-:-:S03]  /*e5b0*/  IMAD.MOV.U32 R5, RZ, RZ, 0xc000 ;  /* 0x0000c000ff057424 */ /* 0x000fc600078e00ff */
[----:B------:R-:W-:Y:S01]  /*e5c0*/  ISETP.NE.AND P0, PT, R10, RZ, PT ;  /* 0x000000ff0a00720c */ /* 0x000fe20003f05270 */
[----:B------:R0:W-:-:S12]  /*e5d0*/  SYNCS.ARRIVE.TRANS64 RZ, [R4+URZ+0x32450], R5 ;  /* 0x0324500504ff79a7 */ /* 0x0001d8000800003f */
[----:B0-----:R-:W-:Y:S05]  /*e5e0*/  @!P0 BRA `(.L_x_1158) ;  /* 0x0000000000048947 */ /* 0x001fea0003800000 */
[----:B------:R-:W-:Y:S01]  /*e5f0*/  BPT.TRAP 0x1 ;  /* 0x000000040000795c */ /* 0x000fe20000300000 */
.L_x_1158:
[----:B------:R-:W-:Y:S05]  /*e600*/  BSYNC B2 ;  /* 0x0000000000027941 */ /* 0x000fea0003800000 */
.L_x_1157:
[----:B------:R-:W2:Y:S01]  /*e610*/  LDL R5, [R1+0x4] ;  /* 0x0000040001057983 */ /* 0x000ea20000100800 */
        /* <DEDUP_REMOVED lines=9> */
.L_x_1159:
        /* <DEDUP_REMOVED lines=16> */
.L_x_1160:
        /* <DEDUP_REMOVED lines=16> */
.L_x_1161:
        /* <DEDUP_REMOVED lines=16> */
.L_x_1162:
        /* <DEDUP_REMOVED lines=11> */
.L_x_1148:
[----:B------:R-:W-:Y:S05]  /*ea60*/  BSYNC B1 ;  /* 0x0000000000017941 */ /* 0x000fea0003800000 */
.L_x_1147:
[----:B------:R-:W2:Y:S01]  /*ea70*/  LDL R2, [R1+0x14] ;  /* 0x0000140001027983 */ /* 0x000ea20000100800 */
[----:B------:R-:W-:Y:S01]  /*ea80*/  VIADD R7, R7, 0x1 ;  /* 0x0000000107077836 */ /* 0x000fe20000000000 */
[----:B------:R-:W-:Y:S04]  /*ea90*/  BSSY B1, `(.L_x_1163) ;  /* 0x00000a5000017945 */ /* 0x000fe80003800000 */
[----:B------:R-:W-:-:S04]  /*eaa0*/  ISETP.NE.AND P0, PT, R7, 0x2, PT ;  /* 0x000000020700780c */ /* 0x000fc80003f05270 */
[----:B------:R-:W-:Y:S02]  /*eab0*/  SEL R9, R7, RZ, P0 ;  /* 0x000000ff07097207 */ /* 0x000fe40000000000 */
[----:B--2---:R-:W-:Y:S02]  /*eac0*/  LOP3.LUT P2, RZ, R2, 0x1, RZ, 0xc0, !PT ;  /* 0x0000000102ff7812 */ /* 0x004fe4000784c0ff */
[----:B------:R-:W-:-:S04]  /*ead0*/  SEL R2, RZ, 0x1, P0 ;  /* 0x00000001ff027807 */ /* 0x000fc80000000000 */
[----:B------:R-:W-:-:S05]  /*eae0*/  LOP3.LUT R8, R6, R2, RZ, 0x3c, !PT ;  /* 0x0000000206087212 */ /* 0x000fca00078e3cff */
[----:B------:R0:W-:Y:S04]  /*eaf0*/  STL [R1+0x18], R8 ;  /* 0x0000180801007387 */ /* 0x0001e80000100800 */
[----:B------:R0:W-:Y:S01]  /*eb00*/  STL [R1+0x8], R9 ;  /* 0x0000080901007387 */ /* 0x0001e20000100800 */
[----:B------:R-:W-:Y:S05]  /*eb10*/  @!P2 BRA `(.L_x_1164) ;  /* 0x000000080070a947 */ /* 0x000fea0003800000 */
[----:B------:R-:W-:Y:S01]  /*eb20*/  ULDC.64 UR4, c[0x0][0x418] ;  /* 0x0001060000047ab9 */ /* 0x000fe20000000a00 */
[----:B------:R-:W-:Y:S01]  /*eb30*/  VIADD R6, R0, 0xffffffff ;  /* 0xffffffff00067836 */ /* 0x000fe20000000000 */
[----:B------:R-:W-:-:S04]  /*eb40*/  ISETP.NE.U32.AND P0, PT, RZ, UR4, PT ;  /* 0x00000004ff007c0c */ /* 0x000fc8000bf05070 */
[----:B------:R-:W-:-:S13]  /*eb50*/  ISETP.NE.AND.EX P0, PT, RZ, UR5, PT, P0 ;  /* 0x00000005ff007c0c */ /* 0x000fda000bf05300 */
[----:B------:R-:W-:Y:S05]  /*eb60*/  @!P0 BRA `(.L_x_1165) ;  /* 0x0000000000508947 */ /* 0x000fea0003800000 */
[----:B------:R-:W2:Y:S01]  /*eb70*/  LDL R11, [R1+0x1c] ;  /* 0x00001c00010b7983 */ /* 0x000ea20000100800 */
[----:B------:R-:W1:Y:S01]  /*eb80*/  LDC R5, c[0x0][0x43c] ;  /* 0x00010f00ff057b82 */ /* 0x000e620000000800 */
[----:B------:R-:W-:Y:S02]  /*eb90*/  ULDC.64 UR6, c[0x0][0x428] ;  /* 0x00010a0000067ab9 */ /* 0x000fe40000000a00 */
[----:B------:R-:W4:Y:S01]  /*eba0*/  LDL R10, [R1+0xc] ;  /* 0x00000c00010a7983 */ /* 0x000f220000100800 */
        /* <DEDUP_REMOVED lines=16> */
.L_x_1165:
[----:B-1----:R-:W2:Y:S01]  /*ecb0*/  LDL R2, [R1+0x4] ;  /* 0x0000040001027983 */ /* 0x002ea20000100800 */
[----:B------:R-:W1:Y:S01]  /*ecc0*/  S2R R3, SR_TID.X ;  /* 0x0000000000037919 */ /* 0x000e620000002100 */
[----:B------:R-:W-:Y:S01]  /*ecd0*/  BSSY B2, `(.L_x_1166) ;  /* 0x0000007000027945 */ /* 0x000fe20003800000 */
[----:B-1----:R-:W-:-:S04]  /*ece0*/  LOP3.LUT R3, R3, 0x7f, RZ, 0xc0, !PT ;  /* 0x0000007f03037812 */ /* 0x002fc800078ec0ff */
[----:B------:R-:W-:Y:S01]  /*ecf0*/  ISETP.NE.AND P1, PT, R3, RZ, PT ;  /* 0x000000ff0300720c */ /* 0x000fe20003f25270 */
[----:B--2---:R-:W-:Y:S01]  /*ed00*/  IMAD R4, R9, 0x8, R2 ;  /* 0x0000000809047824 */ /* 0x004fe200078e0202 */
[----:B------:R-:W-:-:S04]  /*ed10*/  SHF.L.U32 R2, R8, 0x1f, RZ ;  /* 0x0000001f08027819 */ /* 0x000fc800000006ff */
[----:B------:R-:W1:Y:S02]  /*ed20*/  SYNCS.PHASECHK.TRANS64.TRYWAIT P0, [R4+URZ+0x32440], R2 ;  /* 0x03244002040075a7 */ /* 0x000e64000800017f */
[----:B-1----:R-:W-:Y:S05]  /*ed30*/  @!P0 BRA `(.L_x_1167) ;  /* 0x0000003400688947 */ /* 0x002fea0003800000 */
.L_x_1258:
[----:B------:R-:W-:Y:S05]  /*ed40*/  BSYNC B2 ;  /* 0x0000000000027941 */ /* 0x000fea0003800000 */
.L_x_1166:
        /* <DEDUP_REMOVED lines=9> */
.L_x_1169:
[----:B------:R-:W-:Y:S05]  /*ede0*/  BSYNC B2 ;  /* 0x0000000000027941 */ /* 0x000fea0003800000 */
.L_x_1168:
[----:B0-----:R-:W2:Y:S04]  /*edf0*/  LDL R8, [R1+0x4] ;  /* 0x0000040001087983 */ /* 0x001ea80000100800 */
        /* <DEDUP_REMOVED lines=13> */
.L_x_1170:
        /* <DEDUP_REMOVED lines=14> */
.L_x_1259:
[----:B------:R-:W-:Y:S05]  /*efb0*/  BSYNC B2 ;  /* 0x0000000000027941 */ /* 0x000fea0003800000 */
.L_x_1171:
        /* <DEDUP_REMOVED lines=11> */
.L_x_1174:
[----:B------:R-:W-:Y:S05]  /*f070*/  BSYNC B2 ;  /* 0x0000000000027941 */ /* 0x000fea0003800000 */
.L_x_1173:
[----:B------:R-:W2:Y:S04]  /*f080*/  LDL R8, [R1+0x4] ;  /* 0x0000040001087983 */ /* 0x000ea80000100800 */
        /* <DEDUP_REMOVED lines=10> */
.L_x_1175:
        /* <DEDUP_REMOVED lines=16> */
.L_x_1176:
        /* <DEDUP_REMOVED lines=16> */
.L_x_1177:
        /* <DEDUP_REMOVED lines=16> */
.L_x_1178:
        /* <DEDUP_REMOVED lines=11> */
.L_x_1164:
[----:B------:R-:W-:Y:S05]  /*f4e0*/  BSYNC B1 ;  /* 0x0000000000017941 */ /* 0x000fea0003800000 */
.L_x_1163:
[C---:B------:R-:W-:Y:S01]  /*f4f0*/  ISETP.GT.AND P0, PT, R0.reuse, 0x1, PT ;  /* 0x000000010000780c */ /* 0x040fe20003f04270 */
[----:B------:R-:W-:-:S12]  /*f500*/  VIADD R0, R0, 0xfffffffe ;  /* 0xfffffffe00007836 */ /* 0x000fd80000000000 */
[----:B------:R-:W-:Y:S05]  /*f510*/  @P0 BRA `(.L_x_1179) ;  /* 0xffffffe800b80947 */ /* 0x000fea000383ffff */
.L_x_1128:
[----:B------:R-:W-:Y:S05]  /*f520*/  BSYNC B0 ;  /* 0x0000000000007941 */ /* 0x000fea0003800000 */
.L_x_1127:
[----:B------:R-:W4:Y:S04]  /*f530*/  LDL.LU R4, [R1+0x8] ;  /* 0x0000080001047983 */ /* 0x000f280000300800 */
[----:B------:R-:W2:Y:S01]  /*f540*/  LDL.LU R3, [R1+0x18] ;  /* 0x0000180001037983 */ /* 0x000ea20000300800 */
[----:B------:R-:W1:Y:S01]  /*f550*/  S2R R2, SR_TID.X ;  /* 0x0000000000027919 */ /* 0x000e620000002100 */
[----:B------:R-:W-:Y:S01]  /*f560*/  BSSY B0, `(.L_x_1180) ;  /* 0x0000015000007945 */ /* 0x000fe20003800000 */
[----:B-1----:R-:W-:-:S04]  /*f570*/  LOP3.LUT R2, R2, 0x7f, RZ, 0xc0, !PT ;  /* 0x0000007f02027812 */ /* 0x002fc800078ec0ff */
[----:B------:R-:W-:Y:S01]  /*f580*/  ISETP.NE.AND P1, PT, R2, RZ, PT ;  /* 0x000000ff0200720c */ /* 0x000fe20003f25270 */
[----:B----4-:R-:W-:-:S05]  /*f590*/  VIADD R0, R4, 0x1 ;  /* 0x0000000104007836 */ /* 0x010fca0000000000 */
[----:B------:R-:W-:-:S04]  /*f5a0*/  ISETP.NE.AND P0, PT, R0, 0x2, PT ;  /* 0x000000020000780c */ /* 0x000fc80003f05270 */
[----:B------:R-:W-:-:S04]  /*f5b0*/  SEL R2, RZ, 0x1, P0 ;  /* 0x00000001ff027807 */ /* 0x000fc80000000000 */
[----:B--2---:R-:W-:-:S05]  /*f5c0*/  LOP3.LUT R3, R3, R2, RZ, 0x3c, !PT ;  /* 0x0000000203037212 */ /* 0x004fca00078e3cff */
[----:B------:R1:W-:Y:S01]  /*f5d0*/  STL [R1+0x18], R3 ;  /* 0x0000180301007387 */ /* 0x0003e20000100800 */
[----:B------:R-:W-:Y:S05]  /*f5e0*/  @P1 BRA `(.L_x_1181) ;  /* 0x0000000000301947 */ /* 0x000fea0003800000 */
[----:B-1----:R-:W1:Y:S01]  /*f5f0*/  S2R R3, SR_LANEID ;  /* 0x0000000000037919 */ /* 0x002e620000000000 */
[----:B------:R-:W-:Y:S01]  /*f600*/  VOTEU.ANY UR4, UPT, PT ;  /* 0x0000000000047886 */ /* 0x000fe200038e0100 */
[----:B------:R-:W2:Y:S01]  /*f610*/  LDC.64 R4, c[0x0][0xd60] ;  /* 0x00035800ff047b82 */ /* 0x000ea20000000a00 */
[----:B------:R-:W1:Y:S02]  /*f620*/  FLO.U32 R2, UR4 ;  /* 0x0000000400027d00 */ /* 0x000e6400080e0000 */
[----:B-1----:R-:W-:-:S06]  /*f630*/  ISETP.EQ.U32.AND P1, PT, R2, R3, PT ;  /* 0x000000030200720c */ /* 0x002fcc0003f22070 */
[----:B------:R-:W2:Y:S07]  /*f640*/  POPC R3, UR4 ;  /* 0x0000000400037d09 */ /* 0x000eae0008000000 */
[----:B--2---:R-:W2:Y:S01]  /*f650*/  @P1 ATOMG.E.ADD.STRONG.GPU PT, R3, desc[UR38][R4.64], R3 ;  /* 0x00000003040319a8 */ /* 0x004ea200081ee1e6 */
[----:B------:R-:W1:Y:S02]  /*f660*/  S2R R6, SR_LTMASK ;  /* 0x0000000000067919 */ /* 0x000e640000003900 */
[----:B-1----:R-:W-:-:S04]  /*f670*/  LOP3.LUT R6, R6, UR4, RZ, 0xc0, !PT ;  /* 0x0000000406067c12 */ /* 0x002fc8000f8ec0ff */
[----:B0----5:R-:W0:Y:S01]  /*f680*/  POPC R7, R6 ;  /* 0x0000000600077309 */ /* 0x021e220000000000 */
[----:B--2---:R-:W0:Y:S02]  /*f690*/  SHFL.IDX PT, R2, R3, R2, 0x1f ;  /* 0x00001f0203027589 */ /* 0x004e2400000e0000 */
[----:B0-----:R-:W-:-:S07]  /*f6a0*/  IADD3 R16, R2, UR40, R7 ;  /* 0x0000002802107c10 */ /* 0x001fce000fffe007 */
.L_x_1181:
[----:B------:R-:W-:Y:S05]  /*f6b0*/  BSYNC B0 ;  /* 0x0000000000007941 */ /* 0x000fea0003800000 */
.L_x_1180:
[----:B------:R-:W-:-:S05]  /*f6c0*/  SEL R0, R0, RZ, P0 ;  /* 0x000000ff00007207 */ /* 0x000fca0000000000 */
[----:B------:R2:W-:Y:S02]  /*f6d0*/  STL [R1+0x8], R0 ;  /* 0x0000080001007387 */ /* 0x0005e40000100800 */
.L_x_1093:
[----:B------:R-:W-:Y:S05]  /*f6e0*/  BSYNC B7 ;  /* 0x0000000000077941 */ /* 0x000fea0003800000 */
.L_x_1091:
[----:B--23--:R-:W2:Y:S02]  /*f6f0*/  LDL R0, [R1+0x14] ;  /* 0x0000140001007983 */ /* 0x00cea40000100800 */
[----:B--2---:R-:W-:-:S13]  /*f700*/  LOP3.LUT P0, RZ, R0, 0x40, RZ, 0xc0, !PT ;  /* 0x0000004000ff7812 */ /* 0x004fda000780c0ff */
[----:B------:R-:W-:Y:S05]  /*f710*/  @!P0 BRA `(.L_x_1182) ;  /* 0x0000000000288947 */ /* 0x000fea0003800000 */
[----:B------:R-:W-:Y:S05]  /*f720*/  WARPSYNC.ALL ;  /* 0x0000000000007948 */ /* 0x000fea0003800000 */
[----:B------:R-:W2:Y:S08]  /*f730*/  S2UR UR5, SR_CgaCtaId ;  /* 0x00000000000579c3 */ /* 0x000eb00000008800 */
[----:B------:R-:W-:Y:S06]  /*f740*/  BAR.SYNC.DEFER_BLOCKING 0x5, 0x180 ;  /* 0x0146000000007b1d */ /* 0x000fec0000010000 */
[----:B------:R-:W-:-:S02]  /*f750*/  UMOV UR4, 0x400 ;  /* 0x0000040000047882 */ /* 0x000fc40000000000 */
[----:B--2---:R-:W-:-:S06]  /*f760*/  ULEA UR4, UR5, UR4, 0x18 ;  /* 0x0000000405047291 */ /* 0x004fcc000f8ec03f */
[----:B------:R-:W-:-:S05]  /*f770*/  IMAD.U32 R0, RZ, RZ, UR4 ;  /* 0x00000004ff007e24 */ /* 0x000fca000f8e00ff */
[----:B------:R2:W3:Y:S04]  /*f780*/  LDS.128 R16, [R0+0x324d0] ;  /* 0x0324d00000107984 */ /* 0x0004e80000000c00 */
[----:B------:R2:W-:Y:S01]  /*f790*/  STL [R1+0x4], R0 ;  /* 0x0000040001007387 */ /* 0x0005e20000100800 */
[----:B------:R-:W-:Y:S06]  /*f7a0*/  BAR.ARV 0x4, 0x180 ;  /* 0x0106000000007b1d */ /* 0x000fec0000002000 */
[----:B------:R-:W-:Y:S05]  /*f7b0*/  BRA `(.L_x_1183) ;  /* 0x0000000800487947 */ /* 0x000fea0003800000 */
.L_x_1182:
[----:B------:R-:W0:Y:S01]  /*f7c0*/  S2R R0, SR_TID.X ;  /* 0x0000000000007919 */ /* 0x000e220000002100 */
[----:B------:R-:W-:Y:S01]  /*f7d0*/  UMOV UR4, 0xffffffff ;  /* 0xffffffff00047882 */ /* 0x000fe20000000000 */
[----:B0----5:R-:W-:-:S04]  /*f7e0*/  LOP3.LUT R7, R0, 0x1f, RZ, 0xc0, !PT ;  /* 0x0000001f00077812 */ /* 0x021fc800078ec0ff */
[----:B------:R-:W-:Y:S01]  /*f7f0*/  ISETP.NE.AND P0, PT, R7, 0x1f, PT ;  /* 0x0000001f0700780c */ /* 0x000fe20003f05270 */
[----:B------:R-:W-:-:S12]  /*f800*/  BRA.DIV UR4, `(.L_x_1184) ;  /* 0x0000002a04dc7947 */ /* 0x000fd8000b800000 */
[----:B------:R-:W-:Y:S01]  /*f810*/  IMAD.IADD R0, R19, 0x1, R7 ;  /* 0x0000000113007824 */ /* 0x000fe200078e0207 */
[----:B------:R-:W-:-:S04]  /*f820*/  ULDC UR4, c[0x0][0xd3c] ;  /* 0x00034f0000047ab9 */ /* 0x000fc80000000800 */
[----:B------:R-:W-:-:S13]  /*f830*/  ISETP.GE.OR P1, PT, R0, UR4, !P0 ;  /* 0x0000000400007c0c */ /* 0x000fda000c726670 */
[----:B-1----:R-:W0:Y:S02]  /*f840*/  @!P1 LDC.64 R2, c[0x0][0xd80] ;  /* 0x00036000ff029b82 */ /* 0x002e240000000a00 */
[----:B0-----:R-:W-:-:S06]  /*f850*/  @!P1 IMAD.WIDE R2, R0, 0x4, R2 ;  /* 0x0000000400029825 */ /* 0x001fcc00078e0202 */
[----:B------:R0:W2:Y:S01]  /*f860*/  @!P1 LDG.E R3, desc[UR38][R2.64] ;  /* 0x0000002602039981 */ /* 0x0000a2000c1e1900 */
[C---:B------:R-:W-:Y:S02]  /*f870*/  ISETP.GE.U32.AND P2, PT, R7.reuse, 0x2, PT ;  /* 0x000000020700780c */ /* 0x040fe40003f46070 */
[C---:B------:R-:W-:Y:S01]  /*f880*/  ISETP.GE.U32.AND P3, PT, R7.reuse, 0x4, PT ;  /* 0x000000040700780c */ /* 0x040fe20003f66070 */
[----:B------:R-:W-:Y:S01]  /*f890*/  SHFL.IDX PT, R0, R16, RZ, 0x1f ;  /* 0x00001fff10007589 */ /* 0x000fe200000e0000 */
[C---:B------:R-:W-:Y:S02]  /*f8a0*/  ISETP.GE.U32.AND P4, PT, R7.reuse, 0x8, PT ;  /* 0x000000080700780c */ /* 0x040fe40003f86070 */
[C---:B------:R-:W-:Y:S01]  /*f8b0*/  ISETP.GE.U32.AND P5, PT, R7.reuse, 0x10, PT ;  /* 0x000000100700780c */ /* 0x040fe20003fa6070 */
[----:B------:R-:W-:Y:S01]  /*f8c0*/  SHFL.IDX PT, R4, R16, 0x1, 0x1f ;  /* 0x00201f0010047f89 */ /* 0x000fe200000e0000 */
        /* <DEDUP_REMOVED lines=19> */
.L_x_1269:
[----:B------:R-:W-:Y:S02]  /*fa00*/  ULDC UR4, c[0x0][0xd38] ;  /* 0x00034e0000047ab9 */ /* 0x000fe40000000800 */
[----:B------:R-:W-:-:S04]  /*fa10*/  IMAD.U32 R16, RZ, RZ, UR4 ;  /* 0x00000004ff107e24 */ /* 0x000fc8000f8e00ff */
[----:B-1----:R-:W-:-:S04]  /*fa20*/  IMAD R6, R6, R16, RZ ;  /* 0x0000001006067224 */ /* 0x002fc800078e02ff */
[----:B------:R-:W-:-:S05]  /*fa30*/  IMAD.IADD R4, R4, 0x1, R6 ;  /* 0x0000000104047824 */ /* 0x000fca00078e0206 */
[----:B------:R-:W-:-:S13]  /*fa40*/  ISETP.GT.AND P6, PT, R4, R0, PT ;  /* 0x000000000400720c */ /* 0x000fda0003fc4270 */
[----:B------:R-:W-:Y:S05]  /*fa50*/  @P6 BRA `(.L_x_1185) ;  /* 0x00000000009c6947 */ /* 0x000fea0003800000 */
.L_x_1190:
[----:B------:R-:W1:Y:S01]  /*fa60*/  LDC R2, c[0x0][0xd3c] ;  /* 0x00034f00ff027b82 */ /* 0x000e620000000800 */
[----:B------:R-:W-:-:S05]  /*fa70*/  VIADD R19, R19, 0x1f ;  /* 0x0000001f13137836 */ /* 0x000fca0000000000 */
[----:B-1----:R-:W-:-:S13]  /*fa80*/  ISETP.GE.AND P6, PT, R19, R2, PT ;  /* 0x000000021300720c */ /* 0x002fda0003fc6270 */
[----:B------:R-:W-:Y:S05]  /*fa90*/  @P6 BRA `(.L_x_1186) ;  /* 0x0000000400446947 */ /* 0x000fea0003800000 */
[----:B0-----:R-:W0:Y:S01]  /*faa0*/  S2R R3, SR_TID.X ;  /* 0x0000000000037919 */ /* 0x001e220000002100 */
        /* <DEDUP_REMOVED lines=9> */
.L_x_1188:
[----:B------:R-:W-:Y:S05]  /*fb40*/  BSYNC B0 ;  /* 0x0000000000007941 */ /* 0x000fea0003800000 */
.L_x_1187:
[----:B------:R-:W-:-:S03]  /*fb50*/  UMOV UR4, 0xffffffff ;  /* 0xffffffff00047882 */ /* 0x000fc60000000000 */
[----:B------:R-:W-:Y:S05]  /*fb60*/  BRA.DIV UR4, `(.L_x_1189) ;  /* 0x0000002e04407947 */ /* 0x000fea000b800000 */
        /* <DEDUP_REMOVED lines=16> */
.L_x_1277:
[----:B------:R-:W-:Y:S02]  /*fc70*/  ULDC UR4, c[0x0][0xd38] ;  /* 0x00034e0000047ab9 */ /* 0x000fe40000000800 */
[----:B------:R-:W-:-:S04]  /*fc80*/  IMAD.U32 R16, RZ, RZ, UR4 ;  /* 0x00000004ff107e24 */ /* 0x000fc8000f8e00ff */
[----:B-1----:R-:W-:-:S04]  /*fc90*/  IMAD R6, R6, R16, RZ ;  /* 0x0000001006067224 */ /* 0x002fc800078e02ff */
[----:B------:R-:W-:-:S05]  /*fca0*/  IMAD.IADD R4, R6, 0x1, R4 ;  /* 0x0000000106047824 */ /* 0x000fca00078e0204 */
[----:B------:R-:W-:-:S13]  /*fcb0*/  ISETP.GT.AND P6, PT, R4, R0, PT ;  /* 0x000000000400720c */ /* 0x000fda0003fc4270 */
[----:B------:R-:W-:Y:S05]  /*fcc0*/  @!P6 BRA `(.L_x_1190) ;  /* 0xfffffffc0064e947 */ /* 0x000fea000383ffff */
.L_x_1185:
        /* <DEDUP_REMOVED lines=8> */
.L_x_1281:
[----:B------:R-:W-:Y:S01]  /*fd50*/  ISETP.NE.AND P0, PT, R5, RZ, PT ;  /* 0x000000ff0500720c */ /* 0x000fe20003f05270 */
[----:B-1----:R-:W-:-:S12]  /*fd60*/  IMAD.MOV.U32 R2, RZ, RZ, RZ ;  /* 0x000000ffff027224 */ /* 0x002fd800078e00ff */
[----:B------:R-:W-:Y:S05]  /*fd70*/  @!P0 BRA `(.L_x_1192) ;  /* 0x0000000000108947 */ /* 0x000fea0003800000 */
[----:B------:R-:W-:Y:S01]  /*fd80*/  UMOV UR4, 0xffffffff ;  /* 0xffffffff00047882 */ /* 0x000fe20000000000 */
[----:B------:R-:W-:Y:S02]  /*fd90*/  VIADD R12, R4, 0xffffffff ;  /* 0xffffffff040c7836 */ /* 0x000fe40000000000 */
[----:B------:R-:W-:Y:S05]  /*fda0*/  BRA.DIV UR4, `(.L_x_1193) ;  /* 0x0000002e04d07947 */ /* 0x000fea000b800000 */
[----:B------:R1:W3:Y:S02]  /*fdb0*/  SHFL.IDX PT, R2, R3, R12, 0x1f ;  /* 0x00001f0c03027589 */ /* 0x0002e400000e0000 */
.L_x_1192:
        /* <DEDUP_REMOVED lines=31> */
.L_x_1186:
[----:B------:R-:W-:Y:S01]  /*ffb0*/  UMOV UR4, URZ ;  /* 0x0000003f00047c82 */ /* 0x000fe20008000000 */
[----:B------:R-:W-:Y:S01]  /*ffc0*/  UMOV UR5, URZ ;  /* 0x0000003f00057c82 */ /* 0x000fe20008000000 */
[----:B------:R-:W-:Y:S01]  /*ffd0*/  ULDC UR6, c[0x0][0xd3c] ;  /* 0x00034f0000067ab9 */ /* 0x000fe20000000800 */
[----:B------:R-:W-:Y:S02]  /*ffe0*/  IMAD.MOV.U32 R16, RZ, RZ, R0 ;  /* 0x000000ffff107224 */ /* 0x000fe400078e0000 */
[----:B------:R-:W-:Y:S02]  /*fff0*/  IMAD.U32 R17, RZ, RZ, UR4 ;  /* 0x00000004ff117e24 */ /* 0x000fe4000f8e00ff */
[----:B------:R-:W-:Y:S02]  /*10000*/  IMAD.U32 R18, RZ, RZ, UR5 ;  /* 0x00000005ff127e24 */ /* 0x000fe4000f8e00ff */
[----:B------:R-:W-:-:S07]  /*10010*/  IMAD.U32 R19, RZ, RZ, UR6 ;  /* 0x00000006ff137e24 */ /* 0x000fce000f8e00ff */
.L_x_1194:
[----:B0-----:R0:W2:Y:S01]  /*10020*/  LDL R3, [R1+0x4] ;  /* 0x0000040001037983 */ /* 0x0010a20000100800 */
        /* <DEDUP_REMOVED lines=11> */
.L_x_1183:
[----:B------:R-:W-:Y:S02]  /*100e0*/  ULDC UR4, c[0x0][0xd3c] ;  /* 0x00034f0000047ab9 */ /* 0x000fe40000000800 */
[----:B---3--:R-:W-:-:S13]  /*100f0*/  ISETP.GE.AND P0, PT, R19, UR4, PT ;  /* 0x0000000413007c0c */ /* 0x008fda000bf06270 */
[----:B------:R-:W-:Y:S05]  /*10100*/  @!P0 BRA `(.L_x_1195) ;  /* 0xffffffa000b88947 */ /* 0x000fea000383ffff */
[----:B------:R-:W-:Y:S05]  /*10110*/  BSYNC B8 ;  /* 0x0000000000087941 */ /* 0x000fea0003800000 */
.L_x_1087:
[----:B--2---:R-:W2:Y:S01]  /*10120*/  LDL.LU R0, [R1+0x6c] ;  /* 0x00006c0001007983 */ /* 0x004ea20000300800 */
[----:B------:R-:W-:Y:S01]  /*10130*/  BSSY B0, `(.L_x_1196) ;  /* 0x000000b000007945 */ /* 0x000fe20003800000 */
[----:B------:R-:W3:Y:S01]  /*10140*/  S2R R5, SR_CgaCtaId ;  /* 0x0000000000057919 */ /* 0x000ee20000008800 */
[----:B--2---:R-:W-:-:S05]  /*10150*/  VIADD R0, R0, 0x1 ;  /* 0x0000000100007836 */ /* 0x004fca0000000000 */
[----:B------:R-:W-:-:S04]  /*10160*/  LEA.HI R2, R0, R0, RZ, 0x1 ;  /* 0x0000000000027211 */ /* 0x000fc800078f08ff */
[----:B01----:R-:W-:-:S05]  /*10170*/  LOP3.LUT R3, R2, 0xfffffffe, RZ, 0xc0, !PT ;  /* 0xfffffffe02037812 */ /* 0x003fca00078ec0ff */
[----:B------:R-:W-:Y:S01]  /*10180*/  IMAD.IADD R3, R0, 0x1, -R3 ;  /* 0x0000000100037824 */ /* 0x000fe200078e0a03 */
[----:B------:R-:W-:-:S04]  /*10190*/  MOV R0, 0x400 ;  /* 0x0000040000007802 */ /* 0x000fc80000000f00 */
[----:B---3--:R-:W-:Y:S02]  /*101a0*/  LEA R0, R5, R0, 0x18 ;  /* 0x0000000005007211 */ /* 0x008fe400078ec0ff */
[----:B------:R-:W-:-:S04]  /*101b0*/  SHF.L.U32 R3, R3, 0x1f, RZ ;  /* 0x0000001f03037819 */ /* 0x000fc800000006ff */
[----:B------:R-:W0:Y:S02]  /*101c0*/  SYNCS.PHASECHK.TRANS64.TRYWAIT P0, [R0+URZ+0x32420], R3 ;  /* 0x03242003000075a7 */ /* 0x000e24000800017f */
[----:B0-----:R-:W-:Y:S05]  /*101d0*/  @!P0 BRA `(.L_x_1197) ;  /* 0x0000002800ec8947 */ /* 0x001fea0003800000 */
.L_x_1284:
[----:B------:R-:W-:Y:S05]  /*101e0*/  BSYNC B0 ;  /* 0x0000000000007941 */ /* 0x000fea0003800000 */
.L_x_1196:
[----:B------:R-:W-:-:S03]  /*101f0*/  UMOV UR4, 0xffffffff ;  /* 0xffffffff00047882 */ /* 0x000fc60000000000 */
[----:B------:R-:W-:Y:S05]  /*10200*/  BRA.DIV UR4, `(.L_x_1198) ;  /* 0x0000002a04f47947 */ /* 0x000fea000b800000 */
[----:B------:R-:W1:Y:S02]  /*10210*/  S2R R2, SR_TID.X ;  /* 0x0000000000027919 */ /* 0x000e640000002100 */
[----:B-1----:R-:W-:-:S04]  /*10220*/  SHF.R.U32.HI R2, RZ, 0x5, R2 ;  /* 0x00000005ff027819 */ /* 0x002fc80000011602 */
[----:B------:R-:W-:-:S05]  /*10230*/  LOP3.LUT R2, R2, 0x3, RZ, 0xc0, !PT ;  /* 0x0000000302027812 */ /* 0x000fca00078ec0ff */
[----:B------:R1:W2:Y:S02]  /*10240*/  SHFL.IDX PT, R14, R2, RZ, 0x1f ;  /* 0x00001fff020e7589 */ /* 0x0002a400000e0000 */
.L_x_1287:
[----:B--2---:R-:W-:Y:S01]  /*10250*/  ISETP.NE.AND P0, PT, R14, RZ, PT ;  /* 0x000000ff0e00720c */ /* 0x004fe20003f05270 */
[----:B------:R-:W-:-:S12]  /*10260*/  BSSY B0, `(.L_x_1199) ;  /* 0x0000029000007945 */ /* 0x000fd80003800000 */
[----:B------:R-:W-:Y:S05]  /*10270*/  @P0 BRA `(.L_x_1200) ;  /* 0x00000000009c0947 */ /* 0x000fea0003800000 */
[----:B------:R-:W-:-:S03]  /*10280*/  UMOV UR4, 0xffffffff ;  /* 0xffffffff00047882 */ /* 0x000fc60000000000 */
[----:B------:R-:W-:Y:S05]  /*10290*/  BRA.DIV UR4, `(.L_x_1201) ;  /* 0x0000002e04047947 */ /* 0x000fea000b800000 */
[----:B------:R-:W-:-:S13]  /*102a0*/  ELECT P6, URZ, PT ;  /* 0x00000000003f782f */ /* 0x000fda00038c0000 */
.L_x_1290:
[----:B------:R-:W-:Y:S05]  /*102b0*/  @!P6 BRA `(.L_x_1200) ;  /* 0x00000000008ce947 */ /* 0x000fea0003800000 */
[----:B-1----:R-:W2:Y:S02]  /*102c0*/  LDL R2, [R1+0x74] ;  /* 0x0000740001027983 */ /* 0x002ea40000100800 */
[----:B--2---:R-:W-:-:S13]  /*102d0*/  R2UR UR4, R2 ;  /* 0x00000000020472ca */ /* 0x004fda00000e0000 */
[----:B------:R-:W-:-:S06]  /*102e0*/  ULOP3.LUT UR4, UR4, 0x2, URZ, 0xfc, !UPT ;  /* 0x0000000204047892 */ /* 0x000fcc000f8efc3f */
[----:B------:R-:W-:-:S05]  /*102f0*/  IMAD.U32 R2, RZ, RZ, UR4 ;  /* 0x00000004ff027e24 */ /* 0x000fca000f8e00ff */
[----:B------:R-:W-:-:S13]  /*10300*/  ISETP.NE.AND P2, PT, R2, 0x3, PT ;  /* 0x000000030200780c */ /* 0x000fda0003f45270 */
[----:B------:R-:W-:Y:S05]  /*10310*/  @!P2 BRA `(.L_x_1202) ;  /* 0x000000000004a947 */ /* 0x000fea0003800000 */
[----:B------:R-:W-:Y:S01]  /*10320*/  BPT.TRAP 0x1 ;  /* 0x000000040000795c */ /* 0x000fe20000300000 */
.L_x_1202:
[----:B0-----:R-:W2:Y:S04]  /*10330*/  LDL R3, [R1+0x8] ;  /* 0x0000080001037983 */ /* 0x001ea80000100800 */
[----:B-----5:R-:W3:Y:S01]  /*10340*/  LDL.LU R7, [R1+0x18] ;  /* 0x0000180001077983 */ /* 0x020ee20000300800 */
        /* <DEDUP_REMOVED lines=12> */
.L_x_1291:
[----:B------:R-:W1:Y:S02]  /*10410*/  SYNCS.PHASECHK.TRANS64.TRYWAIT P0, [R7+URZ], R2 ;  /* 0x00000002070075a7 */ /* 0x000e64000800017f */
[----:B-1----:R-:W-:Y:S05]  /*10420*/  @!P0 BRA `(.L_x_1204) ;  /* 0x0000002800d48947 */ /* 0x002fea0003800000 */
.L_x_1292:
[----:B------:R-:W-:Y:S05]  /*10430*/  @!P2 BRA `(.L_x_1205) ;  /* 0x000000000004a947 */ /* 0x000fea0003800000 */
[----:B------:R-:W-:Y:S01]  /*10440*/  BPT.TRAP 0x1 ;  /* 0x000000040000795c */ /* 0x000fe20000300000 */
.L_x_1205:
[----:B------:R-:W2:Y:S01]  /*10450*/  LDL.LU R4, [R1+0x8] ;  /* 0x0000080001047983 */ /* 0x000ea20000300800 */
[----:B------:R-:W-:-:S04]  /*10460*/  VIADD R0, R0, 0x32460 ;  /* 0x0003246000007836 */ /* 0x000fc80000000000 */
[----:B--2---:R-:W-:-:S04]  /*10470*/  IMAD R4, R4, 0x8, R0 ;  /* 0x0000000804047824 */ /* 0x004fc800078e0200 */
[----:B------:R-:W2:Y:S02]  /*10480*/  SYNCS.PHASECHK.TRANS64.TRYWAIT P0, [R4+URZ], R5 ;  /* 0x00000005040075a7 */ /* 0x000ea4000800017f */
[----:B--2---:R-:W-:Y:S05]  /*10490*/  @!P0 BRA `(.L_x_1206) ;  /* 0x0000002800cc8947 */ /* 0x004fea0003800000 */
.L_x_1293:
[----:B------:R-:W-:-:S07]  /*104a0*/  IMAD R3, R3, 0x8, R0 ;  /* 0x0000000803037824 */ /* 0x000fce00078e0200 */
.L_x_1207:
[----:B---3--:R3:W4:Y:S02]  /*104b0*/  SYNCS.PHASECHK.TRANS64.TRYWAIT P0, [R3+URZ], R2 ;  /* 0x00000002030075a7 */ /* 0x008724000800017f */
[----:B----4-:R-:W-:Y:S05]  /*104c0*/  @!P0 NANOSLEEP.SYNCS 0x989680 ;  /* 0x009896800000895d */ /* 0x010fea0003900000 */
[----:B------:R-:W4:Y:S02]  /*104d0*/  @!P0 SYNCS.PHASECHK.TRANS64 P0, [R3+URZ], R2 ;  /* 0x00000002030085a7 */ /* 0x000f24000800007f */
[----:B----4-:R-:W-:Y:S05]  /*104e0*/  @!P0 BRA `(.L_x_1207) ;  /* 0xfffffffc00f08947 */ /* 0x010fea000383ffff */
.L_x_1200:
[----:B------:R-:W-:Y:S05]  /*104f0*/  BSYNC B0 ;  /* 0x0000000000007941 */ /* 0x000fea0003800000 */
.L_x_1199:
[----:B------:R-:W-:Y:S05]  /*10500*/  EXIT ;  /* 0x000000000000794d */ /* 0x000fea0003800000 */
.L_x_1038:
[----:B0-----:R0:W1:Y:S02]  /*10510*/  SYNCS.PHASECHK.TRANS64.TRYWAIT P0, [R5+URZ+0x32400], R0 ;  /* 0x03240000050075a7 */ /* 0x001064000800017f */
[----:B-1----:R-:W-:Y:S05]  /*10520*/  @!P0 NANOSLEEP.SYNCS 0x989680 ;  /* 0x009896800000895d */ /* 0x002fea0003900000 */
[----:B------:R-:W1:Y:S02]  /*10530*/  @!P0 SYNCS.PHASECHK.TRANS64 P0, [R5+URZ+0x32400], R0 ;  /* 0x03240000050085a7 */ /* 0x000e64000800007f */
[----:B-1----:R-:W-:Y:S05]  /*10540*/  @!P0 BRA `(.L_x_1038) ;  /* 0xfffffffc00f08947 */ /* 0x002fea000383ffff */
[----:B------:R-:W-:Y:S05]  /*10550*/  BRA `(.L_x_1208) ;  /* 0xffffff1000e87947 */ /* 0x000fea000383ffff */
.L_x_1042:
[----:B--2---:R2:W3:Y:S02]  /*10560*/  SYNCS.PHASECHK.TRANS64.TRYWAIT P1, [R3+URZ+0x32430], R4 ;  /* 0x03243004030075a7 */ /* 0x0044e4000802017f */
[----:B---3--:R-:W-:Y:S05]  /*10570*/  @!P1 NANOSLEEP.SYNCS 0x989680 ;  /* 0x009896800000995d */ /* 0x008fea0003900000 */
[----:B------:R-:W3:Y:S02]  /*10580*/  @!P1 SYNCS.PHASECHK.TRANS64 P1, [R3+URZ+0x32430], R4 ;  /* 0x03243004030095a7 */ /* 0x000ee4000802007f */
[----:B---3--:R-:W-:Y:S05]  /*10590*/  @!P1 BRA `(.L_x_1042) ;  /* 0xfffffffc00f09947 */ /* 0x008fea000383ffff */
[----:B------:R-:W-:Y:S05]  /*105a0*/  BRA `(.L_x_1041) ;  /* 0xffffff14001c7947 */ /* 0x000fea000383ffff */
.L_x_1043:
[----:B---3--:R3:W4:Y:S02]  /*105b0*/  SYNCS.PHASECHK.TRANS64.TRYWAIT P1, [R5+URZ+0x32410], R0 ;  /* 0x03241000050075a7 */ /* 0x008724000802017f */
[----:B----4-:R-:W-:Y:S05]  /*105c0*/  @!P1 NANOSLEEP.SYNCS 0x989680 ;  /* 0x009896800000995d */ /* 0x010fea0003900000 */
[----:B------:R-:W4:Y:S02]  /*105d0*/  @!P1 SYNCS.PHASECHK.TRANS64 P1, [R5+URZ+0x32410], R0 ;  /* 0x03241000050095a7 */ /* 0x000f24000802007f */
[----:B----4-:R-:W-:Y:S05]  /*105e0*/  @!P1 BRA `(.L_x_1043) ;  /* 0xfffffffc00f09947 */ /* 0x010fea000383ffff */
[----:B------:R-:W-:Y:S05]  /*105f0*/  BRA `(.L_x_1209) ;  /* 0xffffff1400e47947 */ /* 0x000fea000383ffff */
.L_x_1047:
[----:B------:R0:W0:Y:S02]  /*10600*/  SYNCS.PHASECHK.TRANS64.TRYWAIT P1, [R3+URZ+0x32450], R4 ;  /* 0x03245004030075a7 */ /* 0x000024000802017f */
[----:B0-----:R-:W-:Y:S05]  /*10610*/  @!P1 NANOSLEEP.SYNCS 0x989680 ;  /* 0x009896800000995d */ /* 0x001fea0003900000 */
[----:B------:R-:W0:Y:S02]  /*10620*/  @!P1 SYNCS.PHASECHK.TRANS64 P1, [R3+URZ+0x32450], R4 ;  /* 0x03245004030095a7 */ /* 0x000e24000802007f */
[----:B0-----:R-:W-:Y:S05]  /*10630*/  @!P1 BRA `(.L_x_1047) ;  /* 0xfffffffc00f09947 */ /* 0x001fea000383ffff */
[----:B------:R-:W-:Y:S05]  /*10640*/  BRA `(.L_x_1046) ;  /* 0xffffff1400f07947 */ /* 0x000fea000383ffff */
.L_x_1052:
[----:B-1----:R-:W-:-:S04]  /*10650*/  IMAD.U32 R153, RZ, RZ, UR4 ;  /* 0x00000004ff997e24 */ /* 0x002fc8000f8e00ff */
[----:B------:R1:W2:Y:S03]  /*10660*/  SYNCS.PHASECHK.TRANS64.TRYWAIT P3, [R153+URZ+0x32430], R0 ;  /* 0x03243000990075a7 */ /* 0x0002a6000806017f */
[----:B--2---:R-:W-:Y:S05]  /*10670*/  @!P3 NANOSLEEP.SYNCS 0x989680 ;  /* 0x009896800000b95d */ /* 0x004fea0003900000 */
[----:B------:R-:W2:Y:S02]  /*10680*/  @!P3 SYNCS.PHASECHK.TRANS64 P3, [R153+URZ+0x32430], R0 ;  /* 0x032430009900b5a7 */ /* 0x000ea4000806007f */
[----:B--2---:R-:W-:Y:S05]  /*10690*/  @!P3 BRA `(.L_x_1052) ;  /* 0xfffffffc00ecb947 */ /* 0x004fea000383ffff */
[----:B------:R-:W-:Y:S05]  /*106a0*/  BRA `(.L_x_1051) ;  /* 0xffffff3400d87947 */ /* 0x000fea000383ffff */
.L_x_1056:
[----:B--2---:R-:W-:-:S04]  /*106b0*/  IMAD.U32 R209, RZ, RZ, UR4 ;  /* 0x00000004ffd17e24 */ /* 0x004fc8000f8e00ff */
[----:B------:R2:W3:Y:S03]  /*106c0*/  SYNCS.PHASECHK.TRANS64.TRYWAIT P3, [R209+URZ+0x32450], R0 ;  /* 0x03245000d10075a7 */ /* 0x0004e6000806017f */
[----:B---3--:R-:W-:Y:S05]  /*106d0*/  @!P3 NANOSLEEP.SYNCS 0x989680 ;  /* 0x009896800000b95d */ /* 0x008fea0003900000 */
[----:B------:R-:W3:Y:S02]  /*106e0*/  @!P3 SYNCS.PHASECHK.TRANS64 P3, [R209+URZ+0x32450], R0 ;  /* 0x03245000d100b5a7 */ /* 0x000ee4000806007f */
[----:B---3--:R-:W-:Y:S05]  /*106f0*/  @!P3 BRA `(.L_x_1056) ;  /* 0xfffffffc00ecb947 */ /* 0x008fea000383ffff */
[----:B------:R-:W-:Y:S05]  /*10700*/  BRA `(.L_x_1055) ;  /* 0xffffff3800547947 */ /* 0x000fea000383ffff */
.L_x_1099:
[----:B------:R-:W2:Y:S01]  /*10710*/  S2R R4, SR_TID.X ;  /* 0x0000000000047919 */ /* 0x000ea20000002100 */
[----:B------:R-:W-:Y:S01]  /*10720*/  BSSY B0, `(.L_x_1210) ;  /* 0x000000a000007945 */ /* 0x000fe20003800000 */
[----:B-1----:R-:W-:Y:S02]  /*10730*/  IMAD.MOV.U32 R12, RZ, RZ, RZ ;  /* 0x000000ffff0c7224 */ /* 0x002fe400078e00ff */
[----:B------:R-:W-:Y:S02]  /*10740*/  IMAD.MOV.U32 R11, RZ, RZ, 0x1f ;  /* 0x0000001fff0b7424 */ /* 0x000fe400078e00ff */
[----:B------:R-:W-:Y:S01]  /*10750*/  IMAD.MOV.U32 R15, RZ, RZ, -0x1 ;  /* 0xffffffffff0f7424 */ /* 0x000fe200078e00ff */
[----:B--2---:R-:W-:-:S04]  /*10760*/  SHF.R.U32.HI R4, RZ, 0x5, R4 ;  /* 0x00000005ff047819 */ /* 0x004fc80000011604 */
[----:B------:R-:W-:-:S05]  /*10770*/  LOP3.LUT R4, R4, 0x3, RZ, 0xc0, !PT ;  /* 0x0000000304047812 */ /* 0x000fca00078ec0ff */
[----:B------:R-:W-:-:S07]  /*10780*/  IMAD.MOV.U32 R13, RZ, RZ, R4 ;  /* 0x000000ffff0d7224 */ /* 0x000fce00078e0004 */
[----:B0-----:R-:W-:Y:S05]  /*10790*/  WARPSYNC.COLLECTIVE R15, `(.L_x_1211) ;  /* 0x000000000f087348 */ /* 0x001fea0003c00000 */
[----:B------:R1:W2:Y:S02]  /*107a0*/  SHFL.IDX P6, R14, R13, R12, R11 ;  /* 0x0000000c0d0e7389 */ /* 0x0002a400000c000b */
[----:B012---:R-:W-:Y:S01]  /*107b0*/  ENDCOLLECTIVE ;  /* 0x000000000000791b */ /* 0x007fe20003800000 */
.L_x_1211:
[----:B------:R-:W-:Y:S05]  /*107c0*/  BSYNC B0 ;  /* 0x0000000000007941 */ /* 0x000fea0003800000 */
.L_x_1210:
[----:B------:R-:W-:Y:S05]  /*107d0*/  BRA `(.L_x_1212) ;  /* 0xffffffa400e87947 */ /* 0x000fea000383ffff */
.L_x_1101:
[----:B------:R-:W-:Y:S01]  /*107e0*/  BSSY B0, `(.L_x_1213) ;  /* 0x0000006000007945 */ /* 0x000fe20003800000 */
[----:B------:R-:W-:-:S07]  /*107f0*/  IMAD.MOV.U32 R15, RZ, RZ, -0x1 ;  /* 0xffffffffff0f7424 */ /* 0x000fce00078e00ff */
[----:B01-3--:R-:W-:Y:S05]  /*10800*/  WARPSYNC.COLLECTIVE R15, `(.L_x_1214) ;  /* 0x000000000f0c7348 */ /* 0x00bfea0003c00000 */
[----:B------:R-:W-:Y:S02]  /*10810*/  ELECT P6, UR62, PT ;  /* 0x00000000003e782f */ /* 0x000fe400038c0000 */
[----:B------:R-:W-:Y:S01]  /*10820*/  MOV R14, UR62 ;  /* 0x0000003e000e7c02 */ /* 0x000fe20008000f00 */
[----:B01-3--:R-:W-:Y:S10]  /*10830*/  ENDCOLLECTIVE ;  /* 0x000000000000791b */ /* 0x00bff40003800000 */
.L_x_1214:
[----:B------:R-:W-:Y:S05]  /*10840*/  BSYNC B0 ;  /* 0x0000000000007941 */ /* 0x000fea0003800000 */
.L_x_1213:
[----:B------:R-:W-:Y:S05]  /*10850*/  BRA `(.L_x_1215) ;  /* 0xffffffa400f47947 */ /* 0x000fea000383ffff */
.L_x_1103:
[----:B--2---:R2:W3:Y:S02]  /*10860*/  SYNCS.PHASECHK.TRANS64.TRYWAIT P0, [R0+URZ+0x32440], R2 ;  /* 0x03244002000075a7 */ /* 0x0044e4000800017f */
[----:B---3--:R-:W-:Y:S05]  /*10870*/  @!P0 NANOSLEEP.SYNCS 0x989680 ;  /* 0x009896800000895d */ /* 0x008fea0003900000 */
[----:B------:R-:W3:Y:S02]  /*10880*/  @!P0 SYNCS.PHASECHK.TRANS64 P0, [R0+URZ+0x32440], R2 ;  /* 0x03244002000085a7 */ /* 0x000ee4000800007f */
[----:B---3--:R-:W-:Y:S05]  /*10890*/  @!P0 BRA `(.L_x_1103) ;  /* 0xfffffffc00f08947 */ /* 0x008fea000383ffff */
[----:B------:R-:W-:Y:S05]  /*108a0*/  BRA `(.L_x_1216) ;  /* 0xffffffa800607947 */ /* 0x000fea000383ffff */
.L_x_1107:
[----:B------:R0:W5:Y:S01]  /*108b0*/  LDL R7, [R1+0x38] ;  /* 0x0000380001077983 */ /* 0x0001620000100800 */
[----:B------:R-:W-:Y:S02]  /*108c0*/  IMAD.MOV.U32 R13, RZ, RZ, R2 ;  /* 0x000000ffff0d7224 */ /* 0x000fe400078e0002 */
[----:B-1----:R-:W-:Y:S02]  /*108d0*/  IMAD.MOV.U32 R12, RZ, RZ, RZ ;  /* 0x000000ffff0c7224 */ /* 0x002fe400078e00ff */
[----:B------:R-:W-:Y:S02]  /*108e0*/  IMAD.MOV.U32 R11, RZ, RZ, 0x181f ;  /* 0x0000181fff0b7424 */ /* 0x000fe400078e00ff */
[----:B------:R-:W-:Y:S02]  /*108f0*/  IMAD.MOV.U32 R15, RZ, RZ, -0x1 ;  /* 0xffffffffff0f7424 */ /* 0x000fe400078e00ff */
[----:B0-----:R-:W-:-:S07]  /*10900*/  IMAD.IADD R17, R8, 0x1, R17 ;  /* 0x0000000108117824 */ /* 0x001fce00078e0211 */
[----:B-----5:R-:W-:Y:S05]  /*10910*/  WARPSYNC.COLLECTIVE R15, `(.L_x_1217) ;  /* 0x000000000f087348 */ /* 0x020fea0003c00000 */
[----:B------:R0:W1:Y:S02]  /*10920*/  SHFL.IDX P6, R14, R13, R12, R11 ;  /* 0x0000000c0d0e7389 */ /* 0x00006400000c000b */
[----:B01---5:R-:W-:Y:S01]  /*10930*/  ENDCOLLECTIVE ;  /* 0x000000000000791b */ /* 0x023fe20003800000 */
.L_x_1217:
[----:B------:R-:W-:-:S05]  /*10940*/  VIADD R8, R17, 0x10 ;  /* 0x0000001011087836 */ /* 0x000fca0000000000 */
[----:B------:R0:W-:Y:S01]  /*10950*/  STL [R1+0x3c], R8 ;  /* 0x00003c0801007387 */ /* 0x0001e20000100800 */
[----:B------:R-:W-:Y:S02]  /*10960*/  IMAD.MOV.U32 R13, RZ, RZ, R0 ;  /* 0x000000ffff0d7224 */ /* 0x000fe400078e0000 */
[----:B------:R-:W-:-:S07]  /*10970*/  IMAD.MOV.U32 R4, RZ, RZ, R14 ;  /* 0x000000ffff047224 */ /* 0x000fce00078e000e */
[----:B0-----:R-:W-:Y:S05]  /*10980*/  WARPSYNC.COLLECTIVE R15, `(.L_x_1218) ;  /* 0x000000000f087348 */ /* 0x001fea0003c00000 */
[----:B------:R1:W2:Y:S02]  /*10990*/  SHFL.IDX P6, R14, R13, R12, R11 ;  /* 0x0000000c0d0e7389 */ /* 0x0002a400000c000b */
[----:B012---:R-:W-:Y:S01]  /*109a0*/  ENDCOLLECTIVE ;  /* 0x000000000000791b */ /* 0x007fe20003800000 */
.L_x_1218:
[----:B------:R-:W-:Y:S02]  /*109b0*/  IMAD.MOV.U32 R13, RZ, RZ, R2 ;  /* 0x000000ffff0d7224 */ /* 0x000fe400078e0002 */
[----:B------:R-:W-:Y:S02]  /*109c0*/  IMAD.MOV.U32 R12, RZ, RZ, 0x1 ;  /* 0x00000001ff0c7424 */ /* 0x000fe400078e00ff */
[----:B------:R-:W-:-:S07]  /*109d0*/  IMAD.MOV.U32 R5, RZ, RZ, R14 ;  /* 0x000000ffff057224 */ /* 0x000fce00078e000e */
[----:B------:R-:W-:Y:S05]  /*109e0*/  WARPSYNC.COLLECTIVE R15, `(.L_x_1219) ;  /* 0x000000000f087348 */ /* 0x000fea0003c00000 */
[----:B------:R0:W1:Y:S02]  /*109f0*/  SHFL.IDX P6, R14, R13, R12, R11 ;  /* 0x0000000c0d0e7389 */ /* 0x00006400000c000b */
[----:B01----:R-:W-:Y:S01]  /*10a00*/  ENDCOLLECTIVE ;  /* 0x000000000000791b */ /* 0x003fe20003800000 */
.L_x_1219:
[----:B------:R-:W-:Y:S02]  /*10a10*/  IMAD.MOV.U32 R13, RZ, RZ, R0 ;  /* 0x000000ffff0d7224 */ /* 0x000fe400078e0000 */
[----:B------:R-:W-:Y:S02]  /*10a20*/  IMAD R3, R7, R6, RZ ;  /* 0x0000000607037224 */ /* 0x000fe400078e02ff */
[----:B------:R-:W-:-:S07]  /*10a30*/  IMAD.MOV.U32 R7, RZ, RZ, R14 ;  /* 0x000000ffff077224 */ /* 0x000fce00078e000e */
[----:B------:R-:W-:Y:S05]  /*10a40*/  WARPSYNC.COLLECTIVE R15, `(.L_x_1220) ;  /* 0x000000000f087348 */ /* 0x000fea0003c00000 */
[----:B------:R0:W1:Y:S02]  /*10a50*/  SHFL.IDX P6, R14, R13, R12, R11 ;  /* 0x0000000c0d0e7389 */ /* 0x00006400000c000b */
[----:B01----:R-:W-:Y:S01]  /*10a60*/  ENDCOLLECTIVE ;  /* 0x000000000000791b */ /* 0x003fe20003800000 */
.L_x_1220:
[CC--:B------:R-:W-:Y:S02]  /*10a70*/  ISETP.GE.AND P1, PT, R17.reuse, R3.reuse, PT ;  /* 0x000000031100720c */ /* 0x0c0fe40003f26270 */
[----:B------:R-:W-:Y:S01]  /*10a80*/  ISETP.GE.AND P2, PT, R8, R3, PT ;  /* 0x000000030800720c */ /* 0x000fe20003f46270 */
[----:B------:R-:W-:-:S05]  /*10a90*/  VIADD R8, R17, 0x20 ;  /* 0x0000002011087836 */ /* 0x000fca0000000000 */
[----:B------:R0:W-:Y:S01]  /*10aa0*/  STL [R1+0x4c], R8 ;  /* 0x00004c0801007387 */ /* 0x0001e20000100800 */
[----:B------:R-:W-:-:S04]  /*10ab0*/  IMAD.MOV.U32 R13, RZ, RZ, R2 ;  /* 0x000000ffff0d7224 */ /* 0x000fc800078e0002 */
[----:B------:R-:W-:Y:S01]  /*10ac0*/  @!P1 LEA R5, P3, R10, R5, 0x1 ;  /* 0x000000050a059211 */ /* 0x000fe200078608ff */
[----:B------:R-:W-:-:S04]  /*10ad0*/  IMAD.MOV.U32 R12, RZ, RZ, 0x2 ;  /* 0x00000002ff0c7424 */ /* 0x000fc800078e00ff */
[----:B------:R-:W-:Y:S02]  /*10ae0*/  @!P1 IMAD.X R4, RZ, RZ, R4, P3 ;  /* 0x000000ffff049224 */ /* 0x000fe400018e0604 */
[----:B------:R-:W-:-:S03]  /*10af0*/  IMAD.MOV.U32 R6, RZ, RZ, R14 ;  /* 0x000000ffff067224 */ /* 0x000fc600078e000e */
[----:B0-----:R-:W-:-:S07]  /*10b00*/  @!P1 LOP3.LUT R5, R5, R4, RZ, 0x3c, !PT ;  /* 0x0000000405059212 */ /* 0x001fce00078e3cff */
[----:B------:R-:W-:Y:S05]  /*10b10*/  WARPSYNC.COLLECTIVE R15, `(.L_x_1221) ;  /* 0x000000000f087348 */ /* 0x000fea0003c00000 */
[----:B------:R0:W1:Y:S02]  /*10b20*/  SHFL.IDX P6, R14, R13, R12, R11 ;  /* 0x0000000c0d0e7389 */ /* 0x00006400000c000b */
[----:B01----:R-:W-:Y:S01]  /*10b30*/  ENDCOLLECTIVE ;  /* 0x000000000000791b */ /* 0x003fe20003800000 */
.L_x_1221:
[----:B------:R-:W-:-:S04]  /*10b40*/  @!P1 LOP3.LUT R4, R5, R4, RZ, 0x3c, !PT ;  /* 0x0000000405049212 */ /* 0x000fc800078e3cff */
[----:B------:R-:W-:-:S05]  /*10b50*/  @!P1 LOP3.LUT R5, R5, R4, RZ, 0x3c, !PT ;  /* 0x0000000405059212 */ /* 0x000fca00078e3cff */
[----:B------:R-:W-:Y:S01]  /*10b60*/  @!PT LDS RZ, [RZ] ;  /* 0x00000000fffff984 */ /* 0x000fe20000000800 */
[----:B------:R-:W-:Y:S01]  /*10b70*/  @!PT LDS RZ, [RZ] ;  /* 0x00000000fffff984 */ /* 0x000fe20000000800 */
[----:B------:R-:W-:Y:S01]  /*10b80*/  @!PT LDS RZ, [RZ] ;  /* 0x00000000fffff984 */ /* 0x000fe20000000800 */
[----:B------:R0:W-:Y:S01]  /*10b90*/  @!P1 LDGSTS.E.BYPASS.LTC128B.128 [R9+0x18400], desc[UR38][R4.64], !P0 ;  /* 0x1840000004099fae */ /* 0x0001e2000c101d66 */
[----:B------:R-:W-:Y:S01]  /*10ba0*/  IMAD.MOV.U32 R13, RZ, RZ, R0 ;  /* 0x000000ffff0d7224 */ /* 0x000fe200078e0000 */
[----:B0-----:R-:W-:Y:S01]  /*10bb0*/  @!P2 LEA R5, P1, R10, R6, 0x1 ;  /* 0x000000060a05a211 */ /* 0x001fe200078208ff */
[----:B------:R-:W-:-:S12]  /*10bc0*/  IMAD.MOV.U32 R6, RZ, RZ, R14 ;  /* 0x000000ffff067224 */ /* 0x000fd800078e000e */
[----:B------:R-:W-:Y:S05]  /*10bd0*/  WARPSYNC.COLLECTIVE R15, `(.L_x_1222) ;  /* 0x000000000f087348 */ /* 0x000fea0003c00000 */
[----:B------:R0:W1:Y:S02]  /*10be0*/  SHFL.IDX P6, R14, R13, R12, R11 ;  /* 0x0000000c0d0e7389 */ /* 0x00006400000c000b */
[----:B01----:R-:W-:Y:S01]  /*10bf0*/  ENDCOLLECTIVE ;  /* 0x000000000000791b */ /* 0x003fe20003800000 */
.L_x_1222:
[----:B------:R-:W-:Y:S01]  /*10c00*/  @!P2 IMAD.X R4, RZ, RZ, R7, P1 ;  /* 0x000000ffff04a224 */ /* 0x000fe200008e0607 */
[----:B------:R-:W-:Y:S01]  /*10c10*/  ISETP.GE.AND P1, PT, R8, R3, PT ;  /* 0x000000030800720c */ /* 0x000fe20003f26270 */
[----:B------:R-:W-:-:S03]  /*10c20*/  VIADD R7, R17, 0x30 ;  /* 0x0000003011077836 */ /* 0x000fc60000000000 */
[-C--:B------:R-:W-:Y:S02]  /*10c30*/  @!P2 LOP3.LUT R5, R5, R4.reuse, RZ, 0x3c, !PT ;  /* 0x000000040505a212 */ /* 0x080fe400078e3cff */
[----:B------:R0:W-:Y:S02]  /*10c40*/  STL [R1+0x54], R7 ;  /* 0x0000540701007387 */ /* 0x0001e40000100800 */
[----:B------:R-:W-:Y:S01]  /*10c50*/  @!P2 LOP3.LUT R4, R5, R4, RZ, 0x3c, !PT ;  /* 0x000000040504a212 */ /* 0x000fe200078e3cff */
[----:B------:R-:W-:-:S03]  /*10c60*/  IMAD.MOV.U32 R13, RZ, RZ, R2 ;  /* 0x000000ffff0d7224 */ /* 0x000fc600078e0002 */
[----:B------:R-:W-:Y:S01]  /*10c70*/  @!P2 LOP3.LUT R5, R5, R4, RZ, 0x3c, !PT ;  /* 0x000000040505a212 */ /* 0x000fe200078e3cff */
[----:B------:R-:W-:-:S04]  /*10c80*/  IMAD.MOV.U32 R12, RZ, RZ, 0x3 ;  /* 0x00000003ff0c7424 */ /* 0x000fc800078e00ff */
[----:B------:R-:W-:Y:S01]  /*10c90*/  @!PT LDS RZ, [RZ] ;  /* 0x00000000fffff984 */ /* 0x000fe20000000800 */
[----:B------:R-:W-:Y:S01]  /*10ca0*/  @!PT LDS RZ, [RZ] ;  /* 0x00000000fffff984 */ /* 0x000fe20000000800 */
[----:B------:R-:W-:Y:S01]  /*10cb0*/  @!PT LDS RZ, [RZ] ;  /* 0x00000000fffff984 */ /* 0x000fe20000000800 */
[----:B------:R1:W-:Y:S02]  /*10cc0*/  @!P2 LDGSTS.E.BYPASS.LTC128B.128 [R9+0x18c00], desc[UR38][R4.64], !P0 ;  /* 0x18c000000409afae */ /* 0x0003e4000c101d66 */
[----:B01----:R-:W-:-:S07]  /*10cd0*/  IMAD.MOV.U32 R4, RZ, RZ, R14 ;  /* 0x000000ffff047224 */ /* 0x003fce00078e000e */
[----:B------:R-:W-:Y:S05]  /*10ce0*/  WARPSYNC.COLLECTIVE R15, `(.L_x_1223) ;  /* 0x000000000f087348 */ /* 0x000fea0003c00000 */
[----:B------:R0:W1:Y:S02]  /*10cf0*/  SHFL.IDX P6, R14, R13, R12, R11 ;  /* 0x0000000c0d0e7389 */ /* 0x00006400000c000b */
[----:B01----:R-:W-:Y:S01]  /*10d00*/  ENDCOLLECTIVE ;  /* 0x000000000000791b */ /* 0x003fe20003800000 */
.L_x_1223:
        /* <DEDUP_REMOVED lines=10> */
.L_x_1224:
        /* <DEDUP_REMOVED lines=13> */
.L_x_1225:
        /* <DEDUP_REMOVED lines=10> */
.L_x_1226:
        /* <DEDUP_REMOVED lines=13> */
.L_x_1227:
        /* <DEDUP_REMOVED lines=10> */
.L_x_1228:
        /* <DEDUP_REMOVED lines=13> */
.L_x_1229:
        /* <DEDUP_REMOVED lines=10> */
.L_x_1230:
        /* <DEDUP_REMOVED lines=11> */
.L_x_1231:
        /* <DEDUP_REMOVED lines=14> */
.L_x_1232:
[----:B------:R-:W-:Y:S01]  /*11390*/  IMAD.MOV.U32 R0, RZ, RZ, R14 ;  /* 0x000000ffff007224 */ /* 0x000fe200078e000e */
[----:B------:R-:W-:Y:S06]  /*113a0*/  BRA `(.L_x_1233) ;  /* 0xffffffac000c7947 */ /* 0x000fec000383ffff */
.L_x_1111:
[----:B------:R-:W2:Y:S04]  /*113b0*/  LDL.LU R5, [R1+0x38] ;  /* 0x0000380001057983 */ /* 0x000ea80000300800 */
[----:B------:R-:W3:Y:S04]  /*113c0*/  LDL.LU R14, [R1+0x3c] ;  /* 0x00003c00010e7983 */ /* 0x000ee80000300800 */
[----:B------:R-:W4:Y:S04]  /*113d0*/  LDL.LU R13, [R1+0x4c] ;  /* 0x00004c00010d7983 */ /* 0x000f280000300800 */
[----:B------:R-:W5:Y:S04]  /*113e0*/  LDL.LU R12, [R1+0x54] ;  /* 0x00005400010c7983 */ /* 0x000f680000300800 */
[----:B------:R-:W5:Y:S04]  /*113f0*/  LDL.LU R11, [R1+0x5c] ;  /* 0x00005c00010b7983 */ /* 0x000f680000300800 */
[----:B------:R-:W5:Y:S04]  /*11400*/  LDL.LU R10, [R1+0x60] ;  /* 0x00006000010a7983 */ /* 0x000f680000300800 */
[----:B------:R-:W5:Y:S04]  /*11410*/  LDL.LU R9, [R1+0x64] ;  /* 0x0000640001097983 */ /* 0x000f680000300800 */
[----:B------:R-:W5:Y:S01]  /*11420*/  LDL.LU R8, [R1+0x14] ;  /* 0x0000140001087983 */ /* 0x000f620000300800 */
[----:B------:R-:W-:Y:S01]  /*11430*/  BSSY B0, `(.L_x_1234) ;  /* 0x000001b000007945 */ /* 0x000fe20003800000 */
[----:B------:R-:W-:-:S02]  /*11440*/  IMAD.MOV.U32 R15, RZ, RZ, -0x1 ;  /* 0xffffffffff0f7424 */ /* 0x000fc400078e00ff */
[----:B--2---:R-:W-:-:S05]  /*11450*/  IMAD R5, R5, R6, RZ ;  /* 0x0000000605057224 */ /* 0x004fca00078e02ff */
[-C--:B------:R-:W-:Y:S02]  /*11460*/  ISETP.GE.AND P4, PT, R17, R5.reuse, PT ;  /* 0x000000051100720c */ /* 0x080fe40003f86270 */
[-C--:B---3--:R-:W-:Y:S02]  /*11470*/  ISETP.GE.AND P5, PT, R14, R5.reuse, PT ;  /* 0x000000050e00720c */ /* 0x088fe40003fa6270 */
[----:B----4-:R-:W-:Y:S01]  /*11480*/  ISETP.GE.AND P6, PT, R13, R5, PT ;  /* 0x000000050d00720c */ /* 0x010fe20003fc6270 */
[----:B------:R-:W-:Y:S01]  /*11490*/  IMAD.MOV.U32 R13, RZ, RZ, R0 ;  /* 0x000000ffff0d7224 */ /* 0x000fe200078e0000 */
[----:B-----5:R-:W-:-:S07]  /*114a0*/  LOP3.LUT R8, R8, 0xffffffef, RZ, 0xc0, !PT ;  /* 0xffffffef08087812 */ /* 0x020fce00078ec0ff */
[----:B------:R-:W-:Y:S02]  /*114b0*/  @P4 LOP3.LUT R8, R8, 0x10, RZ, 0xfc, !PT ;  /* 0x0000001008084812 */ /* 0x000fe400078efcff */
[----:B------:R-:W-:Y:S01]  /*114c0*/  ISETP.GE.AND P4, PT, R12, R5, PT ;  /* 0x000000050c00720c */ /* 0x000fe20003f86270 */
[----:B------:R-:W-:Y:S01]  /*114d0*/  IMAD.MOV.U32 R12, RZ, RZ, RZ ;  /* 0x000000ffff0c7224 */ /* 0x000fe200078e00ff */
[----:B------:R-:W-:-:S04]  /*114e0*/  LOP3.LUT R8, R8, 0xfffffff7, RZ, 0xc0, !PT ;  /* 0xfffffff708087812 */ /* 0x000fc800078ec0ff */
[----:B------:R-:W-:Y:S02]  /*114f0*/  @P5 LOP3.LUT R8, R8, 0x8, RZ, 0xfc, !PT ;  /* 0x0000000808085812 */ /* 0x000fe400078efcff */
[----:B------:R-:W-:Y:S01]  /*11500*/  ISETP.GE.AND P5, PT, R11, R5, PT ;  /* 0x000000050b00720c */ /* 0x000fe20003fa6270 */
[----:B------:R-:W-:Y:S01]  /*11510*/  IMAD.MOV.U32 R11, RZ, RZ, 0x181f ;  /* 0x0000181fff0b7424 */ /* 0x000fe200078e00ff */
[----:B------:R-:W-:-:S04]  /*11520*/  LOP3.LUT R8, R8, 0xfffffffb, RZ, 0xc0, !PT ;  /* 0xfffffffb08087812 */ /* 0x000fc800078ec0ff */
[----:B------:R-:W-:Y:S02]  /*11530*/  @P6 LOP3.LUT R8, R8, 0x4, RZ, 0xfc, !PT ;  /* 0x0000000408086812 */ /* 0x000fe400078efcff */
[----:B------:R-:W-:Y:S02]  /*11540*/  ISETP.GE.AND P6, PT, R10, R5, PT ;  /* 0x000000050a00720c */ /* 0x000fe40003fc6270 */
[----:B------:R-:W-:-:S04]  /*11550*/  LOP3.LUT R8, R8, 0xfffffffd, RZ, 0xc0, !PT ;  /* 0xfffffffd08087812 */ /* 0x000fc800078ec0ff */
[----:B------:R-:W-:Y:S02]  /*11560*/  @P4 LOP3.LUT R8, R8, 0x2, RZ, 0xfc, !PT ;  /* 0x0000000208084812 */ /* 0x000fe400078efcff */
[----:B------:R-:W-:Y:S02]  /*11570*/  ISETP.GE.AND P4, PT, R9, R5, PT ;  /* 0x000000050900720c */ /* 0x000fe40003f86270 */
[----:B------:R-:W-:-:S04]  /*11580*/  LOP3.LUT R8, R8, 0xffffffdf, RZ, 0xc0, !PT ;  /* 0xffffffdf08087812 */ /* 0x000fc800078ec0ff */
[----:B------:R-:W-:-:S05]  /*11590*/  @P6 LOP3.LUT R8, R8, 0x20, RZ, 0xfc, !PT ;  /* 0x0000002008086812 */ /* 0x000fca00078efcff */
[----:B------:R0:W-:Y:S02]  /*115a0*/  STL [R1+0x14], R8 ;  /* 0x0000140801007387 */ /* 0x0001e40000100800 */
[----:B0-----:R-:W-:Y:S05]  /*115b0*/  WARPSYNC.COLLECTIVE R15, `(.L_x_1235) ;  /* 0x000000000f087348 */ /* 0x001fea0003c00000 */
[----:B------:R1:W2:Y:S02]  /*115c0*/  SHFL.IDX P6, R14, R13, R12, R11 ;  /* 0x0000000c0d0e7389 */ /* 0x0002a400000c000b */
[----:B012---:R-:W-:Y:S01]  /*115d0*/  ENDCOLLECTIVE ;  /* 0x000000000000791b */ /* 0x007fe20003800000 */
.L_x_1235:
[----:B------:R-:W-:Y:S05]  /*115e0*/  BSYNC B0 ;  /* 0x0000000000007941 */ /* 0x000fea0003800000 */
.L_x_1234:
[----:B------:R-:W-:Y:S02]  /*115f0*/  IMAD.MOV.U32 R9, RZ, RZ, R8 ;  /* 0x000000ffff097224 */ /* 0x000fe400078e0008 */
[----:B------:R0:W5:Y:S01]  /*11600*/  LDL R8, [R1+0x10] ;  /* 0x0000100001087983 */ /* 0x0001620000100800 */
[----:B------:R-:W-:Y:S02]  /*11610*/  IMAD.MOV.U32 R13, RZ, RZ, R4 ;  /* 0x000000ffff0d7224 */ /* 0x000fe400078e0004 */
[----:B------:R-:W-:Y:S01]  /*11620*/  IMAD.MOV.U32 R12, RZ, RZ, RZ ;  /* 0x000000ffff0c7224 */ /* 0x000fe200078e00ff */
[----:B------:R-:W-:Y:S01]  /*11630*/  LOP3.LUT R9, R9, 0xfffffeff, RZ, 0xc0, !PT ;  /* 0xfffffeff09097812 */ /* 0x000fe200078ec0ff */
[----:B------:R-:W-:Y:S02]  /*11640*/  IMAD.MOV.U32 R11, RZ, RZ, 0x181f ;  /* 0x0000181fff0b7424 */ /* 0x000fe400078e00ff */
[----:B------:R-:W-:Y:S01]  /*11650*/  IMAD.MOV.U32 R15, RZ, RZ, -0x1 ;  /* 0xffffffffff0f7424 */ /* 0x000fe200078e00ff */
[----:B------:R-:W-:Y:S01]  /*11660*/  @P5 LOP3.LUT R9, R9, 0x100, RZ, 0xfc, !PT ;  /* 0x0000010009095812 */ /* 0x000fe200078efcff */
[----:B0-----:R-:W-:-:S07]  /*11670*/  IMAD.MOV.U32 R2, RZ, RZ, R14 ;  /* 0x000000ffff027224 */ /* 0x001fce00078e000e */
[----:B-----5:R-:W-:Y:S05]  /*11680*/  WARPSYNC.COLLECTIVE R15, `(.L_x_1236) ;  /* 0x000000000f087348 */ /* 0x020fea0003c00000 */
[----:B------:R0:W1:Y:S02]  /*11690*/  SHFL.IDX P6, R14, R13, R12, R11 ;  /* 0x0000000c0d0e7389 */ /* 0x00006400000c000b */
[----:B01---5:R-:W-:Y:S01]  /*116a0*/  ENDCOLLECTIVE ;  /* 0x000000000000791b */ /* 0x023fe20003800000 */
.L_x_1236:
[C---:B------:R-:W-:Y:S02]  /*116b0*/  LOP3.LUT P5, RZ, R9.reuse, 0x10, RZ, 0xc0, !PT ;  /* 0x0000001009ff7812 */ /* 0x040fe400078ac0ff */
[----:B------:R-:W-:-:S04]  /*116c0*/  LOP3.LUT R9, R9, 0xffffff7f, RZ, 0xc0, !PT ;  /* 0xffffff7f09097812 */ /* 0x000fc800078ec0ff */
[----:B------:R-:W-:-:S04]  /*116d0*/  @P4 LOP3.LUT R9, R9, 0x80, RZ, 0xfc, !PT ;  /* 0x0000008009094812 */ /* 0x000fc800078efcff */
[----:B------:R-:W-:Y:S01]  /*116e0*/  LOP3.LUT P4, RZ, R9, 0x8, RZ, 0xc0, !PT ;  /* 0x0000000809ff7812 */ /* 0x000fe2000788c0ff */
[----:B------:R0:W-:Y:S01]  /*116f0*/  STL [R1+0x14], R9 ;  /* 0x0000140901007387 */ /* 0x0001e20000100800 */
[----:B------:R-:W-:Y:S02]  /*11700*/  IMAD.MOV.U32 R13, RZ, RZ, R0 ;  /* 0x000000ffff0d7224 */ /* 0x000fe400078e0000 */
[----:B------:R-:W-:Y:S02]  /*11710*/  IMAD.MOV.U32 R12, RZ, RZ, 0x1 ;  /* 0x00000001ff0c7424 */ /* 0x000fe400078e00ff */
[----:B------:R-:W-:-:S05]  /*11720*/  IMAD.MOV.U32 R3, RZ, RZ, R14 ;  /* 0x000000ffff037224 */ /* 0x000fca00078e000e */
[----:B------:R-:W-:-:S05]  /*11730*/  @!P5 LEA R3, P6, R7, R3, 0x1 ;  /* 0x000000030703d211 */ /* 0x000fca00078c08ff */
[----:B------:R-:W-:-:S05]  /*11740*/  @!P5 IMAD.X R2, RZ, RZ, R2, P6 ;  /* 0x000000ffff02d224 */ /* 0x000fca00030e0602 */
[----:B0-----:R-:W-:-:S07]  /*11750*/  @!P5 LOP3.LUT R3, R3, R2, RZ, 0x3c, !PT ;  /* 0x000000020303d212 */ /* 0x001fce00078e3cff */
[----:B------:R-:W-:Y:S05]  /*11760*/  WARPSYNC.COLLECTIVE R15, `(.L_x_1237) ;  /* 0x000000000f087348 */ /* 0x000fea0003c00000 */
[----:B------:R0:W1:Y:S02]  /*11770*/  SHFL.IDX P6, R14, R13, R12, R11 ;  /* 0x0000000c0d0e7389 */ /* 0x00006400000c000b */
[----:B01----:R-:W-:Y:S01]  /*11780*/  ENDCOLLECTIVE ;  /* 0x000000000000791b */ /* 0x003fe20003800000 */
.L_x_1237:
[----:B------:R-:W-:-:S04]  /*11790*/  @!P5 LOP3.LUT R2, R3, R2, RZ, 0x3c, !PT ;  /* 0x000000020302d212 */ /* 0x000fc800078e3cff */
[----:B------:R-:W-:Y:S01]  /*117a0*/  @!P5 LOP3.LUT R3, R3, R2, RZ, 0x3c, !PT ;  /* 0x000000020303d212 */ /* 0x000fe200078e3cff */
[----:B------:R-:W-:Y:S02]  /*117b0*/  IMAD.MOV.U32 R13, RZ, RZ, R4 ;  /* 0x000000ffff0d7224 */ /* 0x000fe400078e0004 */
[----:B------:R-:W-:-:S07]  /*117c0*/  IMAD.MOV.U32 R6, RZ, RZ, R14 ;  /* 0x000000ffff067224 */ /* 0x000fce00078e000e */
[----:B------:R-:W-:Y:S05]  /*117d0*/  WARPSYNC.COLLECTIVE R15, `(.L_x_1238) ;  /* 0x000000000f087348 */ /* 0x000fea0003c00000 */
[----:B------:R0:W1:Y:S02]  /*117e0*/  SHFL.IDX P6, R14, R13, R12, R11 ;  /* 0x0000000c0d0e7389 */ /* 0x00006400000c000b */
[----:B01----:R-:W-:Y:S01]  /*117f0*/  ENDCOLLECTIVE ;  /* 0x000000000000791b */ /* 0x003fe20003800000 */
.L_x_1238:
[----:B------:R-:W-:Y:S02]  /*11800*/  IMAD.MOV.U32 R13, RZ, RZ, R0 ;  /* 0x000000ffff0d7224 */ /* 0x000fe400078e0000 */
[----:B------:R-:W-:Y:S01]  /*11810*/  IMAD.MOV.U32 R12, RZ, RZ, 0x2 ;  /* 0x00000002ff0c7424 */ /* 0x000fe200078e00ff */
[----:B------:R-:W-:Y:S01]  /*11820*/  @!PT LDS RZ, [RZ] ;  /* 0x00000000fffff984 */ /* 0x000fe20000000800 */
[----:B------:R-:W-:Y:S01]  /*11830*/  @!PT LDS RZ, [RZ] ;  /* 0x00000000fffff984 */ /* 0x000fe20000000800 */
[----:B------:R-:W-:Y:S01]  /*11840*/  @!PT LDS RZ, [RZ] ;  /* 0x00000000fffff984 */ /* 0x000fe20000000800 */
[----:B------:R-:W-:Y:S04]  /*11850*/  @!P5 LDGSTS.E.BYPASS.LTC128B.128 [R8+0x22400], desc[UR38][R2.64], !P3 ;  /* 0x224000000208dfae */ /* 0x000fe8000d901d66 */
[----:B------:R-:W-:Y:S04]  /*11860*/  @!P5 LDGSTS.E.BYPASS.LTC128B.128 [R8+0x26400], desc[UR38][R2.64+0x80], !P2 ;  /* 0x264000800208dfae */ /* 0x000fe8000d101d66 */
[----:B------:R-:W-:Y:S04]  /*11870*/  @!P5 LDGSTS.E.BYPASS.LTC128B.128 [R8+0x2a400], desc[UR38][R2.64+0x100], !P1 ;  /* 0x2a4001000208dfae */ /* 0x000fe8000c901d66 */
[----:B------:R0:W-:Y:S01]  /*11880*/  @!P5 LDGSTS.E.BYPASS.LTC128B.128 [R8+0x2e400], desc[UR38][R2.64+0x180], !P0 ;  /* 0x2e4001800208dfae */ /* 0x0001e2000c101d66 */
[----:B------:R-:W-:Y:S01]  /*11890*/  LOP3.LUT P5, RZ, R9, 0x4, RZ, 0xc0, !PT ;  /* 0x0000000409ff7812 */ /* 0x000fe200078ac0ff */
[----:B0-----:R-:W-:-:S05]  /*118a0*/  IMAD.MOV.U32 R2, RZ, RZ, R14 ;  /* 0x000000ffff027224 */ /* 0x001fca00078e000e */
[----:B------:R-:W-:-:S05]  /*118b0*/  @!P4 LEA R2, P6, R7, R2, 0x1 ;  /* 0x000000020702c211 */ /* 0x000fca00078c08ff */
[----:B------:R-:W-:-:S05]  /*118c0*/  @!P4 IMAD.X R3, RZ, RZ, R6, P6 ;  /* 0x000000ffff03c224 */ /* 0x000fca00030e0606 */
[----:B------:R0:W-:Y:S03]  /*118d0*/  @!P4 LDGSTS.E.BYPASS.LTC128B.128 [R8+0x22c00], desc[UR38][R2.64], !P3 ;  /* 0x22c000000208cfae */ /* 0x0001e6000d901d66 */
[----:B0-----:R-:W-:Y:S05]  /*118e0*/  WARPSYNC.COLLECTIVE R15, `(.L_x_1239) ;  /* 0x000000000f087348 */ /* 0x001fea0003c00000 */
[----:B------:R1:W2:Y:S02]  /*118f0*/  SHFL.IDX P6, R14, R13, R12, R11 ;  /* 0x0000000c0d0e7389 */ /* 0x0002a400000c000b */
[----:B012---:R-:W-:Y:S01]  /*11900*/  ENDCOLLECTIVE ;  /* 0x000000000000791b */ /* 0x007fe20003800000 */
.L_x_1239:
        /* <DEDUP_REMOVED lines=12> */
.L_x_1240:
        /* <DEDUP_REMOVED lines=12> */
.L_x_1241:
        /* <DEDUP_REMOVED lines=12> */
.L_x_1242:
        /* <DEDUP_REMOVED lines=12> */
.L_x_1243:
        /* <DEDUP_REMOVED lines=12> */
.L_x_1244:
        /* <DEDUP_REMOVED lines=12> */
.L_x_1245:
        /* <DEDUP_REMOVED lines=11> */
.L_x_1246:
[----:B------:R-:W-:Y:S02]  /*11e40*/  IMAD.MOV.U32 R13, RZ, RZ, R0 ;  /* 0x000000ffff0d7224 */ /* 0x000fe400078e0000 */
[----:B------:R-:W-:Y:S01]  /*11e50*/  IMAD.MOV.U32 R12, RZ, RZ, 0x6 ;  /* 0x00000006ff0c7424 */ /* 0x000fe200078e00ff */
[----:B------:R-:W-:Y:S01]  /*11e60*/  LOP3.LUT P6, RZ, R9, 0x20, RZ, 0xc0, !PT ;  /* 0x0000002009ff7812 */ /* 0x000fe200078cc0ff */
[----:B------:R-:W-:-:S12]  /*11e70*/  IMAD.MOV.U32 R2, RZ, RZ, R14 ;  /* 0x000000ffff027224 */ /* 0x000fd800078e000e */
[----:B------:R-:W-:-:S05]  /*11e80*/  @!P6 LEA R2, P5, R7, R2, 0x1 ;  /* 0x000000020702e211 */ /* 0x000fca00078a08ff */
[----:B------:R-:W-:-:S05]  /*11e90*/  @!P6 IMAD.X R3, RZ, RZ, R6, P5 ;  /* 0x000000ffff03e224 */ /* 0x000fca00028e0606 */
        /* <DEDUP_REMOVED lines=10> */
.L_x_1247:
[----:B------:R-:W-:Y:S02]  /*11f40*/  IMAD.MOV.U32 R13, RZ, RZ, R4 ;  /* 0x000000ffff0d7224 */ /* 0x000fe400078e0004 */
[----:B------:R-:W-:-:S07]  /*11f50*/  IMAD.MOV.U32 R6, RZ, RZ, R14 ;  /* 0x000000ffff067224 */ /* 0x000fce00078e000e */
[----:B------:R-:W-:Y:S05]  /*11f60*/  WARPSYNC.COLLECTIVE R15, `(.L_x_1248) ;  /* 0x000000000f087348 */ /* 0x000fea0003c00000 */
[----:B------:R0:W1:Y:S02]  /*11f70*/  SHFL.IDX P6, R14, R13, R12, R11 ;  /* 0x0000000c0d0e7389 */ /* 0x00006400000c000b */
[----:B01----:R-:W-:Y:S01]  /*11f80*/  ENDCOLLECTIVE ;  /* 0x000000000000791b */ /* 0x003fe20003800000 */
.L_x_1248:
[----:B------:R-:W-:Y:S02]  /*11f90*/  IMAD.MOV.U32 R13, RZ, RZ, R0 ;  /* 0x000000ffff0d7224 */ /* 0x000fe400078e0000 */
[----:B------:R-:W-:Y:S02]  /*11fa0*/  IMAD.MOV.U32 R12, RZ, RZ, 0x7 ;  /* 0x00000007ff0c7424 */ /* 0x000fe400078e00ff */
[----:B------:R-:W-:-:S07]  /*11fb0*/  IMAD.MOV.U32 R2, RZ, RZ, R14 ;  /* 0x000000ffff027224 */ /* 0x000fce00078e000e */
[----:B------:R-:W-:Y:S05]  /*11fc0*/  WARPSYNC.COLLECTIVE R15, `(.L_x_1249) ;  /* 0x000000000f087348 */ /* 0x000fea0003c00000 */
[----:B------:R0:W1:Y:S02]  /*11fd0*/  SHFL.IDX P6, R14, R13, R12, R11 ;  /* 0x0000000c0d0e7389 */ /* 0x00006400000c000b */
[----:B01----:R-:W-:Y:S01]  /*11fe0*/  ENDCOLLECTIVE ;  /* 0x000000000000791b */ /* 0x003fe20003800000 */
.L_x_1249:
[----:B------:R-:W-:-:S05]  /*11ff0*/  @!P4 LEA R2, P5, R7, R2, 0x1 ;  /* 0x000000020702c211 */ /* 0x000fca00078a08ff */
[----:B------:R-:W-:-:S05]  /*12000*/  @!P4 IMAD.X R3, RZ, RZ, R6, P5 ;  /* 0x000000ffff03c224 */ /* 0x000fca00028e0606 */
[----:B------:R-:W-:Y:S01]  /*12010*/  @!PT LDS RZ, [RZ] ;  /* 0x00000000fffff984 */ /* 0x000fe20000000800 */
[----:B------:R-:W-:Y:S01]  /*12020*/  @!PT LDS RZ, [RZ] ;  /* 0x00000000fffff984 */ /* 0x000fe20000000800 */
[----:B------:R-:W-:Y:S01]  /*12030*/  @!PT LDS RZ, [RZ] ;  /* 0x00000000fffff984 */ /* 0x000fe20000000800 */
[----:B------:R0:W-:Y:S01]  /*12040*/  @!P4 LDGSTS.E.BYPASS.LTC128B.128 [R8+0x25400], desc[UR38][R2.64], !P3 ;  /* 0x254000000208cfae */ /* 0x0001e2000d901d66 */
[----:B------:R-:W-:-:S03]  /*12050*/  IMAD.MOV.U32 R13, RZ, RZ, R4 ;  /* 0x000000ffff0d7224 */ /* 0x000fc600078e0004 */
[----:B------:R0:W-:Y:S04]  /*12060*/  @!P4 LDGSTS.E.BYPASS.LTC128B.128 [R8+0x29400], desc[UR38][R2.64+0x80], !P2 ;  /* 0x294000800208cfae */ /* 0x0001e8000d101d66 */
[----:B------:R0:W-:Y:S01]  /*12070*/  @!P4 LDGSTS.E.BYPASS.LTC128B.128 [R8+0x2d400], desc[UR38][R2.64+0x100], !P1 ;  /* 0x2d4001000208cfae */ /* 0x0001e2000c901d66 */
[----:B------:R-:W-:-:S03]  /*12080*/  IMAD.MOV.U32 R6, RZ, RZ, R14 ;  /* 0x000000ffff067224 */ /* 0x000fc600078e000e */
[----:B------:R0:W-:Y:S04]  /*12090*/  @!P4 LDGSTS.E.BYPASS.LTC128B.128 [R8+0x31400], desc[UR38][R2.64+0x180], !P0 ;  /* 0x314001800208cfae */ /* 0x0001e8000c101d66 */
[----:B0-----:R-:W-:Y:S05]  /*120a0*/  WARPSYNC.COLLECTIVE R15, `(.L_x_1250) ;  /* 0x000000000f087348 */ /* 0x001fea0003c00000 */
[----:B------:R1:W2:Y:S02]  /*120b0*/  SHFL.IDX P6, R14, R13, R12, R11 ;  /* 0x0000000c0d0e7389 */ /* 0x0002a400000c000b */
[----:B012---:R-:W-:Y:S01]  /*120c0*/  ENDCOLLECTIVE ;  /* 0x000000000000791b */ /* 0x007fe20003800000 */
.L_x_1250:
[----:B------:R-:W-:Y:S01]  /*120d0*/  IMAD.MOV.U32 R2, RZ, RZ, R14 ;  /* 0x000000ffff027224 */ /* 0x000fe200078e000e */
[----:B------:R-:W-:Y:S06]  /*120e0*/  BRA `(.L_x_1251) ;  /* 0xffffffa800a07947 */ /* 0x000fec000383ffff */
.L_x_1116:
[----:B0-----:R-:W4:Y:S02]  /*120f0*/  LDL R2, [R1+0x4] ;  /* 0x0000040001027983 */ /* 0x001f240000100800 */
[----:B----4-:R0:W1:Y:S02]  /*12100*/  SYNCS.PHASECHK.TRANS64.TRYWAIT P0, [R2+URZ+0x32420], R0 ;  /* 0x03242000020075a7 */ /* 0x010064000800017f */
[----:B-1----:R-:W-:Y:S05]  /*12110*/  @!P0 NANOSLEEP.SYNCS 0x989680 ;  /* 0x009896800000895d */ /* 0x002fea0003900000 */
[----:B------:R-:W1:Y:S02]  /*12120*/  @!P0 SYNCS.PHASECHK.TRANS64 P0, [R2+URZ+0x32420], R0 ;  /* 0x03242000020085a7 */ /* 0x000e64000800007f */
[----:B-1----:R-:W-:Y:S05]  /*12130*/  @!P0 BRA `(.L_x_1116) ;  /* 0xfffffffc00ec8947 */ /* 0x002fea000383ffff */
[----:B------:R-:W-:Y:S05]  /*12140*/  BRA `(.L_x_1252) ;  /* 0xffffffac001c7947 */ /* 0x000fea000383ffff */
.L_x_1120:
[----:B0-----:R0:W1:Y:S02]  /*12150*/  SYNCS.PHASECHK.TRANS64.TRYWAIT P0, [R2+URZ+0x32460], R0 ;  /* 0x03246000020075a7 */ /* 0x001064000800017f */
[----:B-1----:R-:W-:Y:S05]  /*12160*/  @!P0 NANOSLEEP.SYNCS 0x989680 ;  /* 0x009896800000895d */ /* 0x002fea0003900000 */
[----:B------:R-:W1:Y:S02]  /*12170*/  @!P0 SYNCS.PHASECHK.TRANS64 P0, [R2+URZ+0x32460], R0 ;  /* 0x03246000020085a7 */ /* 0x000e64000800007f */
[----:B-1----:R-:W-:Y:S05]  /*12180*/  @!P0 BRA `(.L_x_1120) ;  /* 0xfffffffc00f08947 */ /* 0x002fea000383ffff */
[----:B------:R-:W-:Y:S05]  /*12190*/  BRA `(.L_x_1253) ;  /* 0xffffffac004c7947 */ /* 0x000fea000383ffff */
.L_x_1135:
[----:B-1----:R1:W2:Y:S02]  /*121a0*/  SYNCS.PHASECHK.TRANS64.TRYWAIT P0, [R3+URZ+0x32440], R2 ;  /* 0x03244002030075a7 */ /* 0x0022a4000800017f */
[----:B--2---:R-:W-:Y:S05]  /*121b0*/  @!P0 NANOSLEEP.SYNCS 0x989680 ;  /* 0x009896800000895d */ /* 0x004fea0003900000 */
[----:B------:R-:W2:Y:S02]  /*121c0*/  @!P0 SYNCS.PHASECHK.TRANS64 P0, [R3+URZ+0x32440], R2 ;  /* 0x03244002030085a7 */ /* 0x000ea4000800007f */
[----:B--2---:R-:W-:Y:S05]  /*121d0*/  @!P0 BRA `(.L_x_1135) ;  /* 0xfffffffc00f08947 */ /* 0x004fea000383ffff */
[----:B------:R-:W-:Y:S05]  /*121e0*/  BRA `(.L_x_1254) ;  /* 0xffffffb4007c7947 */ /* 0x000fea000383ffff */
.L_x_1140:
[----:B0-----:R0:W2:Y:S02]  /*121f0*/  SYNCS.PHASECHK.TRANS64.TRYWAIT P0, [R3+URZ+0x32460], R2 ;  /* 0x03246002030075a7 */ /* 0x0010a4000800017f */
[----:B--2---:R-:W-:Y:S05]  /*12200*/  @!P0 NANOSLEEP.SYNCS 0x989680 ;  /* 0x009896800000895d */ /* 0x004fea0003900000 */
[----:B------:R-:W2:Y:S02]  /*12210*/  @!P0 SYNCS.PHASECHK.TRANS64 P0, [R3+URZ+0x32460], R2 ;  /* 0x03246002030085a7 */ /* 0x000ea4000800007f */
[----:B--2---:R-:W-:Y:S05]  /*12220*/  @!P0 BRA `(.L_x_1140) ;  /* 0xfffffffc00f08947 */ /* 0x004fea000383ffff */
[----:B------:R-:W-:Y:S05]  /*12230*/  BRA `(.L_x_1255) ;  /* 0xffffffb800047947 */ /* 0x000fea000383ffff */
.L_x_1151:
[----:B0-----:R0:W1:Y:S02]  /*12240*/  SYNCS.PHASECHK.TRANS64.TRYWAIT P0, [R4+URZ+0x32440], R2 ;  /* 0x03244002040075a7 */ /* 0x001064000800017f */
[----:B-1----:R-:W-:Y:S05]  /*12250*/  @!P0 NANOSLEEP.SYNCS 0x989680 ;  /* 0x009896800000895d */ /* 0x002fea0003900000 */
[----:B------:R-:W1:Y:S02]  /*12260*/  @!P0 SYNCS.PHASECHK.TRANS64 P0, [R4+URZ+0x32440], R2 ;  /* 0x03244002040085a7 */ /* 0x000e64000800007f */
[----:B-1----:R-:W-:Y:S05]  /*12270*/  @!P0 BRA `(.L_x_1151) ;  /* 0xfffffffc00f08947 */ /* 0x002fea000383ffff */
[----:B------:R-:W-:Y:S05]  /*12280*/  BRA `(.L_x_1256) ;  /* 0xffffffc000147947 */ /* 0x000fea000383ffff */
.L_x_1156:
[----:B-1----:R1:W2:Y:S02]  /*12290*/  SYNCS.PHASECHK.TRANS64.TRYWAIT P0, [R4+URZ+0x32460], R2 ;  /* 0x03246002040075a7 */ /* 0x0022a4000800017f */
[----:B--2---:R-:W-:Y:S05]  /*122a0*/  @!P0 NANOSLEEP.SYNCS 0x989680 ;  /* 0x009896800000895d */ /* 0x004fea0003900000 */
[----:B------:R-:W2:Y:S02]  /*122b0*/  @!P0 SYNCS.PHASECHK.TRANS64 P0, [R4+URZ+0x32460], R2 ;  /* 0x03246002040085a7 */ /* 0x000ea4000800007f */
[----:B--2---:R-:W-:Y:S05]  /*122c0*/  @!P0 BRA `(.L_x_1156) ;  /* 0xfffffffc00f08947 */ /* 0x004fea000383ffff */
[----:B------:R-:W-:Y:S05]  /*122d0*/  BRA `(.L_x_1257) ;  /* 0xffffffc000987947 */ /* 0x000fea000383ffff */
.L_x_1167:
[----:B-1----:R1:W2:Y:S02]  /*122e0*/  SYNCS.PHASECHK.TRANS64.TRYWAIT P0, [R4+URZ+0x32440], R2 ;  /* 0x03244002040075a7 */ /* 0x0022a4000800017f */
[----:B--2---:R-:W-:Y:S05]  /*122f0*/  @!P0 NANOSLEEP.SYNCS 0x989680 ;  /* 0x009896800000895d */ /* 0x004fea0003900000 */
[----:B------:R-:W2:Y:S02]  /*12300*/  @!P0 SYNCS.PHASECHK.TRANS64 P0, [R4+URZ+0x32440], R2 ;  /* 0x03244002040085a7 */ /* 0x000ea4000800007f */
[----:B--2---:R-:W-:Y:S05]  /*12310*/  @!P0 BRA `(.L_x_1167) ;  /* 0xfffffffc00f08947 */ /* 0x004fea000383ffff */
[----:B------:R-:W-:Y:S05]  /*12320*/  BRA `(.L_x_1258) ;  /* 0xffffffc800847947 */ /* 0x000fea000383ffff */
.L_x_1172:
[----:B0-----:R0:W2:Y:S02]  /*12330*/  SYNCS.PHASECHK.TRANS64.TRYWAIT P0, [R4+URZ+0x32460], R2 ;  /* 0x03246002040075a7 */ /* 0x0010a4000800017f */
[----:B--2---:R-:W-:Y:S05]  /*12340*/  @!P0 NANOSLEEP.SYNCS 0x989680 ;  /* 0x009896800000895d */ /* 0x004fea0003900000 */
[----:B------:R-:W2:Y:S02]  /*12350*/  @!P0 SYNCS.PHASECHK.TRANS64 P0, [R4+URZ+0x32460], R2 ;  /* 0x03246002040085a7 */ /* 0x000ea4000800007f */
[----:B--2---:R-:W-:Y:S05]  /*12360*/  @!P0 BRA `(.L_x_1172) ;  /* 0xfffffffc00f08947 */ /* 0x004fea000383ffff */
[----:B------:R-:W-:Y:S05]  /*12370*/  BRA `(.L_x_1259) ;  /* 0xffffffcc000c7947 */ /* 0x000fea000383ffff */
.L_x_1184:
[----:B------:R-:W-:Y:S01]  /*12380*/  BSSY B0, `(.L_x_1260) ;  /* 0x0000008000007945 */ /* 0x000fe20003800000 */
[----:B------:R-:W-:Y:S02]  /*12390*/  IMAD.MOV.U32 R13, RZ, RZ, R16 ;  /* 0x000000ffff0d7224 */ /* 0x000fe400078e0010 */
[----:B-1----:R-:W-:Y:S02]  /*123a0*/  IMAD.MOV.U32 R12, RZ, RZ, RZ ;  /* 0x000000ffff0c7224 */ /* 0x002fe400078e00ff */
[----:B------:R-:W-:Y:S02]  /*123b0*/  IMAD.MOV.U32 R11, RZ, RZ, 0x1f ;  /* 0x0000001fff0b7424 */ /* 0x000fe400078e00ff */
[----:B------:R-:W-:-:S07]  /*123c0*/  IMAD.MOV.U32 R15, RZ, RZ, -0x1 ;  /* 0xffffffffff0f7424 */ /* 0x000fce00078e00ff */
[----:B------:R-:W-:Y:S05]  /*123d0*/  WARPSYNC.COLLECTIVE R15, `(.L_x_1261) ;  /* 0x000000000f087348 */ /* 0x000fea0003c00000 */
[----:B------:R0:W1:Y:S02]  /*123e0*/  SHFL.IDX P6, R14, R13, R12, R11 ;  /* 0x0000000c0d0e7389 */ /* 0x00006400000c000b */
[----:B01----:R-:W-:Y:S01]  /*123f0*/  ENDCOLLECTIVE ;  /* 0x000000000000791b */ /* 0x003fe20003800000 */
.L_x_1261:
[----:B------:R-:W-:Y:S05]  /*12400*/  BSYNC B0 ;  /* 0x0000000000007941 */ /* 0x000fea0003800000 */
.L_x_1260:
        /* <DEDUP_REMOVED lines=9> */
.L_x_1262:
        /* <DEDUP_REMOVED lines=18> */
.L_x_1263:
        /* <DEDUP_REMOVED lines=8> */
.L_x_1264:
        /* <DEDUP_REMOVED lines=8> */
.L_x_1265:
        /* <DEDUP_REMOVED lines=8> */
.L_x_1266:
        /* <DEDUP_REMOVED lines=8> */
.L_x_1267:
        /* <DEDUP_REMOVED lines=9> */
.L_x_1268:
[----:B------:R-:W-:Y:S01]  /*12850*/  IMAD.MOV.U32 R6, RZ, RZ, R14 ;  /* 0x000000ffff067224 */ /* 0x000fe200078e000e */
[----:B------:R-:W-:Y:S06]  /*12860*/  BRA `(.L_x_1269) ;  /* 0xffffffd000647947 */ /* 0x000fec000383ffff */
.L_x_1189:
        /* <DEDUP_REMOVED lines=8> */
.L_x_1271:
[----:B------:R-:W-:Y:S05]  /*128f0*/  BSYNC B0 ;  /* 0x0000000000007941 */ /* 0x000fea0003800000 */
.L_x_1270:
[----:B------:R-:W-:Y:S02]  /*12900*/  IMAD.MOV.U32 R3, RZ, RZ, R14 ;  /* 0x000000ffff037224 */ /* 0x000fe400078e000e */
[----:B------:R-:W-:Y:S02]  /*12910*/  IMAD.MOV.U32 R12, RZ, RZ, 0x2 ;  /* 0x00000002ff0c7424 */ /* 0x000fe400078e00ff */
[----:B------:R-:W-:Y:S01]  /*12920*/  IMAD.MOV.U32 R11, RZ, RZ, RZ ;  /* 0x000000ffff0b7224 */ /* 0x000fe200078e00ff */
[----:B------:R-:W-:Y:S01]  /*12930*/  SEL R3, R3, RZ, P1 ;  /* 0x000000ff03037207 */ /* 0x000fe20000800000 */
[----:B------:R-:W-:-:S04]  /*12940*/  IMAD.MOV.U32 R15, RZ, RZ, -0x1 ;  /* 0xffffffffff0f7424 */ /* 0x000fc800078e00ff */
[----:B------:R-:W-:-:S04]  /*12950*/  IMAD.IADD R3, R2, 0x1, R3 ;  /* 0x0000000102037824 */ /* 0x000fc800078e0203 */
[----:B------:R-:W-:-:S07]  /*12960*/  IMAD.MOV.U32 R13, RZ, RZ, R3 ;  /* 0x000000ffff0d7224 */ /* 0x000fce00078e0003 */
[----:B------:R-:W-:Y:S05]  /*12970*/  WARPSYNC.COLLECTIVE R15, `(.L_x_1272) ;  /* 0x000000000f087348 */ /* 0x000fea0003c00000 */
[----:B------:R0:W1:Y:S02]  /*12980*/  SHFL.UP P6, R14, R13, R12, R11 ;  /* 0x0400000c0d0e7389 */ /* 0x00006400000c000b */
[----:B01----:R-:W-:Y:S01]  /*12990*/  ENDCOLLECTIVE ;  /* 0x000000000000791b */ /* 0x003fe20003800000 */
.L_x_1272:
        /* <DEDUP_REMOVED lines=8> */
.L_x_1273:
        /* <DEDUP_REMOVED lines=8> */
.L_x_1274:
        /* <DEDUP_REMOVED lines=8> */
.L_x_1275:
        /* <DEDUP_REMOVED lines=9> */
.L_x_1276:
[----:B------:R-:W-:Y:S01]  /*12bb0*/  IMAD.MOV.U32 R6, RZ, RZ, R14 ;  /* 0x000000ffff067224 */ /* 0x000fe200078e000e */
[----:B------:R-:W-:Y:S06]  /*12bc0*/  BRA `(.L_x_1277) ;  /* 0xffffffd000287947 */ /* 0x000fec000383ffff */
.L_x_1191:
[----:B------:R-:W-:Y:S01]  /*12bd0*/  BSSY B0, `(.L_x_1278) ;  /* 0x0000006000007945 */ /* 0x000fe20003800000 */
[----:B------:R-:W-:Y:S01]  /*12be0*/  PLOP3.LUT P6, PT, P6, PT, PT, 0x8, 0x0 ;  /* 0x000000000000781c */ /* 0x000fe200037ce170 */
[----:B------:R-:W-:-:S12]  /*12bf0*/  IMAD.MOV.U32 R15, RZ, RZ, -0x1 ;  /* 0xffffffffff0f7424 */ /* 0x000fd800078e00ff */
[----:B0-----:R-:W-:Y:S05]  /*12c00*/  WARPSYNC.COLLECTIVE R15, `(.L_x_1279) ;  /* 0x000000000f087348 */ /* 0x001fea0003c00000 */
[----:B------:R-:W-:Y:S01]  /*12c10*/  VOTE.ANY R14, PT, P6 ;  /* 0x00000000000e7806 */ /* 0x000fe200030e0100 */
[----:B0-----:R-:W-:Y:S06]  /*12c20*/  ENDCOLLECTIVE ;  /* 0x000000000000791b */ /* 0x001fec0003800000 */
.L_x_1279:
[----:B------:R-:W-:Y:S05]  /*12c30*/  BSYNC B0 ;  /* 0x0000000000007941 */ /* 0x000fea0003800000 */
.L_x_1278:
        /* <DEDUP_REMOVED lines=9> */
.L_x_1280:
[----:B------:R-:W-:Y:S01]  /*12cd0*/  IMAD.MOV.U32 R17, RZ, RZ, R14 ;  /* 0x000000ffff117224 */ /* 0x000fe200078e000e */
[----:B------:R-:W-:Y:S06]  /*12ce0*/  BRA `(.L_x_1281) ;  /* 0xffffffd000187947 */ /* 0x000fec000383ffff */
.L_x_1193:
[----:B------:R-:W-:Y:S01]  /*12cf0*/  BSSY B0, `(.L_x_1282) ;  /* 0x0000007000007945 */ /* 0x000fe20003800000 */
[----:B------:R-:W-:Y:S02]  /*12d00*/  IMAD.MOV.U32 R13, RZ, RZ, R3 ;  /* 0x000000ffff0d7224 */ /* 0x000fe400078e0003 */
[----:B------:R-:W-:Y:S02]  /*12d10*/  IMAD.MOV.U32 R11, RZ, RZ, 0x1f ;  /* 0x0000001fff0b7424 */ /* 0x000fe400078e00ff */
[----:B------:R-:W-:-:S07]  /*12d20*/  IMAD.MOV.U32 R15, RZ, RZ, -0x1 ;  /* 0xffffffffff0f7424 */ /* 0x000fce00078e00ff */
[----:B0-2---:R-:W-:Y:S05]  /*12d30*/  WARPSYNC.COLLECTIVE R15, `(.L_x_1283) ;  /* 0x000000000f087348 */ /* 0x005fea0003c00000 */
[----:B------:R1:W3:Y:S02]  /*12d40*/  SHFL.IDX P6, R14, R13, R12, R11 ;  /* 0x0000000c0d0e7389 */ /* 0x0002e400000c000b */
[----:B0123--:R-:W-:Y:S01]  /*12d50*/  ENDCOLLECTIVE ;  /* 0x000000000000791b */ /* 0x00ffe20003800000 */
.L_x_1283:
[----:B------:R-:W-:Y:S05]  /*12d60*/  BSYNC B0 ;  /* 0x0000000000007941 */ /* 0x000fea0003800000 */
.L_x_1282:
[----:B------:R-:W-:Y:S01]  /*12d70*/  IMAD.MOV.U32 R2, RZ, RZ, R14 ;  /* 0x000000ffff027224 */ /* 0x000fe200078e000e */
[----:B------:R-:W-:Y:S06]  /*12d80*/  BRA `(.L_x_1192) ;  /* 0xffffffd0000c7947 */ /* 0x000fec000383ffff */
.L_x_1197:
[----:B0-----:R0:W1:Y:S02]  /*12d90*/  SYNCS.PHASECHK.TRANS64.TRYWAIT P0, [R0+URZ+0x32420], R3 ;  /* 0x03242003000075a7 */ /* 0x001064000800017f */
[----:B-1----:R-:W-:Y:S05]  /*12da0*/  @!P0 NANOSLEEP.SYNCS 0x989680 ;  /* 0x009896800000895d */ /* 0x002fea0003900000 */
[----:B------:R-:W1:Y:S02]  /*12db0*/  @!P0 SYNCS.PHASECHK.TRANS64 P0, [R0+URZ+0x32420], R3 ;  /* 0x03242003000085a7 */ /* 0x000e64000800007f */
[----:B-1----:R-:W-:Y:S05]  /*12dc0*/  @!P0 BRA `(.L_x_1197) ;  /* 0xfffffffc00f08947 */ /* 0x002fea000383ffff */
[----:B------:R-:W-:Y:S05]  /*12dd0*/  BRA `(.L_x_1284) ;  /* 0xffffffd400007947 */ /* 0x000fea000383ffff */
.L_x_1198:
        /* <DEDUP_REMOVED lines=11> */
.L_x_1286:
[----:B------:R-:W-:Y:S05]  /*12e90*/  BSYNC B0 ;  /* 0x0000000000007941 */ /* 0x000fea0003800000 */
.L_x_1285:
[----:B------:R-:W-:Y:S05]  /*12ea0*/  BRA `(.L_x_1287) ;  /* 0xffffffd000e87947 */ /* 0x000fea000383ffff */
.L_x_1201:
[----:B------:R-:W-:Y:S01]  /*12eb0*/  BSSY B1, `(.L_x_1288) ;  /* 0x0000006000017945 */ /* 0x000fe20003800000 */
[----:B------:R-:W-:-:S07]  /*12ec0*/  IMAD.MOV.U32 R15, RZ, RZ, -0x1 ;  /* 0xffffffffff0f7424 */ /* 0x000fce00078e00ff */
[----:B01---5:R-:W-:Y:S05]  /*12ed0*/  WARPSYNC.COLLECTIVE R15, `(.L_x_1289) ;  /* 0x000000000f0c7348 */ /* 0x023fea0003c00000 */
[----:B------:R-:W-:Y:S02]  /*12ee0*/  ELECT P6, UR62, PT ;  /* 0x00000000003e782f */ /* 0x000fe400038c0000 */
[----:B------:R-:W-:Y:S01]  /*12ef0*/  MOV R14, UR62 ;  /* 0x0000003e000e7c02 */ /* 0x000fe20008000f00 */
[----:B01---5:R-:W-:Y:S10]  /*12f00*/  ENDCOLLECTIVE ;  /* 0x000000000000791b */ /* 0x023ff40003800000 */
.L_x_1289:
[----:B------:R-:W-:Y:S05]  /*12f10*/  BSYNC B1 ;  /* 0x0000000000017941 */ /* 0x000fea0003800000 */
.L_x_1288:
[----:B------:R-:W-:Y:S05]  /*12f20*/  BRA `(.L_x_1290) ;  /* 0xffffffd000e07947 */ /* 0x000fea000383ffff */
.L_x_1203:
[----:B0-----:R0:W1:Y:S02]  /*12f30*/  SYNCS.PHASECHK.TRANS64.TRYWAIT P0, [R6+URZ], R5 ;  /* 0x00000005060075a7 */ /* 0x001064000800017f */
[----:B-1----:R-:W-:Y:S05]  /*12f40*/  @!P0 NANOSLEEP.SYNCS 0x989680 ;  /* 0x009896800000895d */ /* 0x002fea0003900000 */
[----:B------:R-:W1:Y:S02]  /*12f50*/  @!P0 SYNCS.PHASECHK.TRANS64 P0, [R6+URZ], R5 ;  /* 0x00000005060085a7 */ /* 0x000e64000800007f */
[----:B-1----:R-:W-:Y:S05]  /*12f60*/  @!P0 BRA `(.L_x_1203) ;  /* 0xfffffffc00f08947 */ /* 0x002fea000383ffff */
[----:B------:R-:W-:Y:S05]  /*12f70*/  BRA `(.L_x_1291) ;  /* 0xffffffd400247947 */ /* 0x000fea000383ffff */
.L_x_1204:
[----:B-1----:R1:W2:Y:S02]  /*12f80*/  SYNCS.PHASECHK.TRANS64.TRYWAIT P0, [R7+URZ], R2 ;  /* 0x00000002070075a7 */ /* 0x0022a4000800017f */
[----:B--2---:R-:W-:Y:S05]  /*12f90*/  @!P0 NANOSLEEP.SYNCS 0x989680 ;  /* 0x009896800000895d */ /* 0x004fea0003900000 */
[----:B------:R-:W2:Y:S02]  /*12fa0*/  @!P0 SYNCS.PHASECHK.TRANS64 P0, [R7+URZ], R2 ;  /* 0x00000002070085a7 */ /* 0x000ea4000800007f */
[----:B--2---:R-:W-:Y:S05]  /*12fb0*/  @!P0 BRA `(.L_x_1204) ;  /* 0xfffffffc00f08947 */ /* 0x004fea000383ffff */
[----:B------:R-:W-:Y:S05]  /*12fc0*/  BRA `(.L_x_1292) ;  /* 0xffffffd400187947 */ /* 0x000fea000383ffff */
.L_x_1206:
[----:B--2---:R2:W3:Y:S02]  /*12fd0*/  SYNCS.PHASECHK.TRANS64.TRYWAIT P0, [R4+URZ], R5 ;  /* 0x00000005040075a7 */ /* 0x0044e4000800017f */
[----:B---3--:R-:W-:Y:S05]  /*12fe0*/  @!P0 NANOSLEEP.SYNCS 0x989680 ;  /* 0x009896800000895d */ /* 0x008fea0003900000 */
[----:B------:R-:W3:Y:S02]  /*12ff0*/  @!P0 SYNCS.PHASECHK.TRANS64 P0, [R4+URZ], R5 ;  /* 0x00000005040085a7 */ /* 0x000ee4000800007f */
[----:B---3--:R-:W-:Y:S05]  /*13000*/  @!P0 BRA `(.L_x_1206) ;  /* 0xfffffffc00f08947 */ /* 0x008fea000383ffff */
[----:B------:R-:W-:Y:S05]  /*13010*/  BRA `(.L_x_1293) ;  /* 0xffffffd400207947 */ /* 0x000fea000383ffff */
.L_x_1294:
        /* <DEDUP_REMOVED lines=14> */
.L_x_6038:


//--------------------- .text._ZN7cutlass13device_kernelIN5flash11enable_sm90INS1_16FlashAttnFwdSm90INS1_25CollectiveMainloopFwdSm90ILi2EN4cute5tupleIJNS5_1CILi1EEES8_S8_EEENS6_IJNS7_ILi128EEENS7_ILi96EEENS7_ILi64EEEEEELi256ENS_10bfloat16_tEfNS_4arch4Sm90ELb0ELb0ELb0ELb1ELb0ELb1ELb1ELb1ELb0ELb1ELb0ELb0EEENS1_21CollectiveEpilogueFwdINS6_IJSA_NS7_ILi256EEESB_EEES9_SE_SG_Li256ELb1ELb1ELb0ELb0EEENS1_36VarlenDynamicPersistentTileSchedulerILi128ELi96ELi256ELi128ELb0ELb1ELb1ELb0ELb1ELb1EEEEEEEEEvNT_6ParamsE --------------------------
	.section	.text._ZN7cutlass13device_kernelIN5flash11enable_sm90INS1_16FlashAttnFwdSm90INS1_25CollectiveMainloopFwdSm90ILi2EN4cute5tupleIJNS5_1CILi1EEES8_S8_EEENS6_IJNS7_ILi128EEENS7_ILi96EEENS7_ILi64EEEEEELi256ENS_10bfloat16_tEfNS_4arch4Sm90ELb0ELb0ELb0ELb1ELb0ELb1ELb1ELb1ELb0ELb1ELb0ELb0EEENS1_21CollectiveEpilogueFwdINS6_IJSA_NS7_ILi256EEESB_EEES9_SE_SG_Li256ELb1ELb1ELb0ELb0EEENS1_36VarlenDynamicPersistentTileSchedulerILi128ELi96ELi256ELi128ELb0ELb1ELb1ELb0ELb1ELb1EEEEEEEEEvNT_6ParamsE,"ax",@progbits
	.align	128
.text._ZN7cutlass13device_kernelIN5flash11enable_sm90INS1_16FlashAttnFwdSm90INS1_25CollectiveMainloopFwdSm90ILi2EN4cute5tupleIJNS5_1CILi1EEES8_S8_EEENS6_IJNS7_ILi128EEENS7_ILi96EEENS7_ILi64EEEEEELi256ENS_10bfloat16_tEfNS_4arch4Sm90ELb0ELb0ELb0ELb1ELb0ELb1ELb1ELb1ELb0ELb1ELb0ELb0EEENS1_21CollectiveEpilogueFwdINS6_IJSA_NS7_ILi256EEESB_EEES9_SE_SG_Li256ELb1ELb1ELb0ELb0EEENS1_36VarlenDynamicPersistentTileSchedulerILi128ELi96ELi256ELi128ELb0ELb1ELb1ELb0ELb1ELb1EEEEEEEEEvNT_6ParamsE:
        .type           _ZN7cutlass13device_kernelIN5flash11enable_sm90INS1_16FlashAttnFwdSm90INS1_25CollectiveMainloopFwdSm90ILi2EN4cute5tupleIJNS5_1CILi1EEES8_S8_EEENS6_IJNS7_ILi128EEENS7_ILi96EEENS7_ILi64EEEEEELi256ENS_10bfloat16_tEfNS_4arch4Sm90ELb0ELb0ELb0ELb1ELb0ELb1ELb1ELb1ELb0ELb1ELb0ELb0EEENS1_21CollectiveEpilogueFwdINS6_IJSA_NS7_ILi256EEESB_EEES9_SE_SG_Li256ELb1ELb1ELb0ELb0EEENS1_36VarlenDynamicPersistentTileSchedulerILi128ELi96ELi256ELi128ELb0ELb1ELb1ELb0ELb1ELb1EEEEEEEEEvNT_6ParamsE,@function
        .size           _ZN7cutlass13device_kernelIN5flash11enable_sm90INS1_16FlashAttnFwdSm90INS1_25CollectiveMainloopFwdSm90ILi2EN4cute5tupleIJNS5_1CILi1EEES8_S8_EEENS6_IJNS7_ILi128EEENS7_ILi96EEENS7_ILi64EEEEEELi256ENS_10bfloat16_tEfNS_4arch4Sm90ELb0ELb0ELb0ELb1ELb0ELb1ELb1ELb1ELb0ELb1ELb0ELb0EEENS1_21CollectiveEpilogueFwdINS6_IJSA_NS7_ILi256EEESB_EEES9_SE_SG_Li256ELb1ELb1ELb0ELb0EEENS1_36VarlenDynamicPersistentTileSchedulerILi128ELi96ELi256ELi128ELb0ELb1ELb1ELb0ELb1ELb1EEEEEEEEEvNT_6ParamsE,(.L_x_6039 - _ZN7cutlass13device_kernelIN5flash11enable_sm90INS1_16FlashAttnFwdSm90INS1_25CollectiveMainloopFwdSm90ILi2EN4cute5tupleIJNS5_1CILi1EEES8_S8_EEENS6_IJNS7_ILi128EEENS7_ILi96EEENS7_ILi64EEEEEELi256ENS_10bfloat16_tEfNS_4arch4Sm90ELb0ELb0ELb0ELb1ELb0ELb1ELb1ELb1ELb0ELb1ELb0ELb0EEENS1_21CollectiveEpilogueFwdINS6_IJSA_NS7_ILi256EEESB_EEES9_SE_SG_Li256ELb1ELb1ELb0ELb0EEENS1_36VarlenDynamicPersistentTileSchedulerILi128ELi96ELi256ELi128ELb0ELb1ELb1ELb0ELb1ELb1EEEEEEEEEvNT_6ParamsE)
        .other          _ZN7cutlass13device_kernelIN5flash11enable_sm90INS1_16FlashAttnFwdSm90INS1_25CollectiveMainloopFwdSm90ILi2EN4cute5tupleIJNS5_1CILi1EEES8_S8_EEENS6_IJNS7_ILi128EEENS7_ILi96EEENS7_ILi64EEEEEELi256ENS_10bfloat16_tEfNS_4arch4Sm90ELb0ELb0ELb0ELb1ELb0ELb1ELb1ELb1ELb0ELb1ELb0ELb0EEENS1_21CollectiveEpilogueFwdINS6_IJSA_NS7_ILi256EEESB_EEES9_SE_SG_Li256ELb1ELb1ELb0ELb0EEENS1_36VarlenDynamicPersistentTileSchedulerILi128ELi96ELi256ELi128ELb0ELb1ELb1ELb0ELb1ELb1EEEEEEEEEvNT_6ParamsE,@"STO_CUDA_ENTRY STV_DEFAULT"
_ZN7cutlass13device_kernelIN5flash11enable_sm90INS1_16FlashAttnFwdSm90INS1_25CollectiveMainloopFwdSm90ILi2EN4cute5tupleIJNS5_1CILi1EEES8_S8_EEENS6_IJNS7_ILi128EEENS7_ILi96EEENS7_ILi64EEEEEELi256ENS_10bfloat16_tEfNS_4arch4Sm90ELb0ELb0ELb0ELb1ELb0ELb1ELb1ELb1ELb0ELb1ELb0ELb0EEENS1_21CollectiveEpilogueFwdINS6_IJSA_NS7_ILi256EEESB_EEES9_SE_SG_Li256ELb1ELb1ELb0ELb0EEENS1_36VarlenDynamicPersistentTileSchedulerILi128ELi96ELi256ELi128ELb0ELb1ELb1ELb0ELb1ELb1EEEEEEEEEvNT_6ParamsE:
        /* <DEDUP_REMOVED lines=23> */
.L_x_1296:
[----:B------:R-:W-:Y:S05]  /*0170*/  BSYNC B0 ;  /* 0x0000000000007941 */ /* 0x000fea0003800000 */
.L_x_1295:
[----:B------:R-:W-:Y:S01]  /*0180*/  VOTEU.ANY UP0, P0 ;  /* 0x00000000003f7886 */ /* 0x000fe20000000100 */
[----:B------:R-:W0:Y:S01]  /*0190*/  SHFL.IDX PT, R2, R0, RZ, 0x1f ;  /* 0x00001fff00027589 */ /* 0x000e2200000e0000 */
[----:B------:R-:W-:Y:S01]  /*01a0*/  UMOV UR4, 0x80 ;  /* 0x0000008000047882 */ /* 0x000fe20000000000 */
[----:B------:R-:W-:Y:S01]  /*01b0*/  UMOV UR7, 0x100 ;  /* 0x0000010000077882 */ /* 0x000fe20000000000 */
[----:B------:R-:W-:Y:S01]  /*01c0*/  VOTEU.ANY UP1, P0 ;  /* 0x00000000003f7886 */ /* 0x000fe20000020100 */
[----:B------:R-:W1:Y:S01]  /*01d0*/  @UP0 S2UR UR8, SR_CgaCtaId ;  /* 0x00000000000809c3 */ /* 0x000e620000008800 */
[----:B------:R-:W-:Y:S01]  /*01e0*/  @UP0 UMOV UR6, 0x400 ;  /* 0x0000040000060882 */ /* 0x000fe20000000000 */
[----:B------:R-:W-:-:S04]  /*01f0*/  @UP0 UIADD3 UR4, -UR4, 0x100000, URZ ;  /* 0x0010000004040890 */ /* 0x000fc8000fffe13f */
[----:B------:R-:W-:Y:S02]  /*0200*/  @UP0 USHF.L.U32 UR5, UR4, 0xb, URZ ;  /* 0x0000000b04050899 */ /* 0x000fe4000800063f */
[----:B------:R-:W-:Y:S01]  /*0210*/  @UP0 USHF.L.U32 UR4, UR4, 0x1, URZ ;  /* 0x0000000104040899 */ /* 0x000fe2000800063f */
[----:B------:R-:W-:Y:S01]  /*0220*/  SHF.R.U32.HI R3, RZ, 0x7, R3 ;  /* 0x00000007ff037819 */ /* 0x000fe20000011603 */
[----:B------:R-:W-:Y:S01]  /*0230*/  VOTEU.ANY UP2, P0 ;  /* 0x00000000003f7886 */ /* 0x000fe20000040100 */
[----:B0-----:R-:W-:-:S03]  /*0240*/  ISETP.NE.AND P1, PT, R2, RZ, PT ;  /* 0x000000ff0200720c */ /* 0x001fc60003f25270 */
[----:B------:R0:W2:Y:S01]  /*0250*/  SHFL.IDX PT, R2, R3, RZ, 0x1f ;  /* 0x00001fff03027589 */ /* 0x0000a200000e0000 */
[----:B-1----:R-:W-:Y:S02]  /*0260*/  @UP0 ULEA UR8, UR8, UR6, 0x18 ;  /* 0x0000000608080291 */ /* 0x002fe4000f8ec03f */
[----:B------:R-:W-:-:S04]  /*0270*/  @UP0 UIADD3 UR6, -UR7, 0x100000, URZ ;  /* 0x0010000007060890 */ /* 0x000fc8000fffe13f */
[----:B------:R-:W-:Y:S02]  /*0280*/  @UP0 USHF.L.U32 UR7, UR6, 0xb, URZ ;  /* 0x0000000b06070899 */ /* 0x000fe4000800063f */
[----:B------:R-:W-:Y:S01]  /*0290*/  @UP0 USHF.L.U32 UR6, UR6, 0x1, URZ ;  /* 0x0000000106060899 */ /* 0x000fe2000800063f */
[----:B------:R-:W-:Y:S01]  /*02a0*/  VOTEU.ANY UP0, P0 ;  /* 0x00000000003f7886 */ /* 0x000fe20000000100 */
[----:B------:R-:W1:Y:S04]  /*02b0*/  FENCE.VIEW.ASYNC.S ;  /* 0x00000000000073c6 */ /* 0x000e680000000000 */
[----:B-1----:R0:W1:Y:S01]  /*02c0*/  @UP0 SYNCS.EXCH.64 URZ, [UR8+0x32400], UR4 ;  /* 0x03240004083f05b2 */ /* 0x0020620008000100 */
[----:B------:R0:W3:Y:S05]  /*02d0*/  @UP1 SYNCS.EXCH.64 URZ, [UR8+0x32410], UR4 ;  /* 0x03241004083f15b2 */ /* 0x0000ea0008000100 */
[----:B------:R0:W4:Y:S02]  /*02e0*/  @UP2 SYNCS.EXCH.64 URZ, [UR8+0x32420], UR6 ;  /* 0x03242006083f25b2 */ /* 0x0001240008000100 */
        /* <DEDUP_REMOVED lines=19> */
.L_x_1297:
        /* <DEDUP_REMOVED lines=22> */
.L_x_1298:
        /* <DEDUP_REMOVED lines=18> */
.L_x_1299:
        /* <DEDUP_REMOVED lines=22> */
.L_x_1300:
        /* <DEDUP_REMOVED lines=22> */
.L_x_1301:
        /* <DEDUP_REMOVED lines=9> */
.L_x_1304:
        /* <DEDUP_REMOVED lines=62> */
[----:B------:R-:W-:-:S02]  /*0dd0*/  IMAD.SHL.U32 R16, R4, 0x8, RZ ;  /* 0x0000000804107824 */ /* 0x000fc400078e00ff */
[C---:B------:R-:W-:Y:S02]  /*0de0*/  IMAD.SHL.U32 R22, R4.reuse, 0x4, RZ ;  /* 0x0000000404167824 */ /* 0x040fe400078e00ff */
[----:B------:R-:W-:Y:S01]  /*0df0*/  IMAD.IADD R0, R4, 0x1, -R3 ;  /* 0x0000000104007824 */ /* 0x000fe200078e0a03 */
[----:B------:R-:W-:Y:S01]  /*0e00*/  SHF.R.S32.HI R4, RZ, 0x1f, R221 ;  /* 0x0000001fff047819 */ /* 0x000fe200000114dd */
[----:B------:R-:W-:-:S03]  /*0e10*/  IMAD.IADD R216, R10, 0x1, -R216 ;  /* 0x000000010ad87824 */ /* 0x000fc600078e0ad8 */
[----:B------:R-:W-:Y:S01]  /*0e20*/  LEA.HI R4, R4, R221, RZ, 0x3 ;  /* 0x000000dd04047211 */ /* 0x000fe200078f18ff */
[----:B------:R-:W-:-:S04]  /*0e30*/  IMAD.SHL.U32 R209, R216, 0x8, RZ ;  /* 0x00000008d8d17824 */ /* 0x000fc800078e00ff */
[----:B------:R-:W-:Y:S02]  /*0e40*/  IMAD.SHL.U32 R4, R4, 0x40, RZ ;  /* 0x0000004004047824 */ /* 0x000fe400078e00ff */
[----:B------:R-:W-:Y:S02]  /*0e50*/  VIADD R215, R209, 0xc0 ;  /* 0x000000c0d1d77836 */ /* 0x000fe40000000000 */
[----:B------:R-:W-:Y:S01]  /*0e60*/  IMAD R7, R5, 0x8, R2 ;  /* 0x0000000805077824 */ /* 0x000fe200078e0202 */
[----:B------:R-:W-:Y:S02]  /*0e70*/  LOP3.LUT R212, R4, 0xfffffe00, RZ, 0xc0, !PT ;  /* 0xfffffe0004d47812 */ /* 0x000fe400078ec0ff */
[----:B------:R-:W-:Y:S01]  /*0e80*/  SHF.R.S32.HI R4, RZ, 0x1f, R215 ;  /* 0x0000001fff047819 */ /* 0x000fe200000114d7 */
[----:B------:R-:W-:Y:S01]  /*0e90*/  IMAD.SHL.U32 R4, R7, 0x8, RZ ;  /* 0x0000000807047824 */ /* 0x000fe200078e00ff */
[----:B------:R-:W-:Y:S01]  /*0ea0*/  LEA.HI R8, R8, R19, RZ, 0x3 ;  /* 0x0000001308087211 */ /* 0x000fe200078f18ff */
[----:B------:R-:W-:-:S03]  /*0eb0*/  IMAD.SHL.U32 R210, R221, 0x40, RZ ;  /* 0x00000040ddd27824 */ /* 0x000fc600078e00ff */
[----:B------:R0:W-:Y:S01]  /*0ec0*/  STL [R1+0x7c], R4 ;  /* 0x00007c0401007387 */ /* 0x0001e20000100800 */
[----:B------:R-:W-:Y:S02]  /*0ed0*/  LOP3.LUT R8, R8, 0xfffffff8, RZ, 0xc0, !PT ;  /* 0xfffffff808087812 */ /* 0x000fe400078ec0ff */
[----:B------:R-:W-:Y:S01]  /*0ee0*/  LOP3.LUT R210, R210, 0x1c0, RZ, 0xc0, !PT ;  /* 0x000001c0d2d27812 */ /* 0x000fe200078ec0ff */
[----:B------:R-:W-:Y:S01]  /*0ef0*/  VIADD R202, R22, 0x10 ;  /* 0x0000001016ca7836 */ /* 0x000fe20000000000 */
[----:B------:R-:W-:Y:S01]  /*0f00*/  SHF.R.S32.HI R3, RZ, 0x1f, R209 ;  /* 0x0000001fff037819 */ /* 0x000fe200000114d1 */
[----:B------:R-:W-:Y:S01]  /*0f10*/  IMAD.IADD R227, R19, 0x1, -R8 ;  /* 0x0000000113e37824 */ /* 0x000fe200078e0a08 */
[----:B------:R-:W-:Y:S02]  /*0f20*/  SHF.R.U32.HI R8, RZ, 0x3, R210 ;  /* 0x00000003ff087819 */ /* 0x000fe400000116d2 */
[----:B------:R-:W-:Y:S01]  /*0f30*/  LOP3.LUT R3, R210, 0x38, R16, 0xf8, !PT ;  /* 0x00000038d2037812 */ /* 0x000fe200078ef810 */
[C---:B------:R-:W-:Y:S01]  /*0f40*/  VIADD R214, R209.reuse, 0x40 ;  /* 0x00000040d1d67836 */ /* 0x040fe20000000000 */
[----:B------:R-:W-:Y:S01]  /*0f50*/  LOP3.LUT R5, R6, 0x7ffffffc, RZ, 0xc0, !PT ;  /* 0x7ffffffc06057812 */ /* 0x000fe200078ec0ff */
[----:B------:R-:W-:Y:S01]  /*0f60*/  VIADD R213, R209, 0x80 ;  /* 0x00000080d1d57836 */ /* 0x000fe20000000000 */
[----:B------:R-:W-:-:S02]  /*0f70*/  LOP3.LUT R3, R212, R3, R8, 0xf6, !PT ;  /* 0x00000003d4037212 */ /* 0x000fc400078ef608 */
[----:B------:R-:W-:Y:S01]  /*0f80*/  SHF.R.S32.HI R231, RZ, 0x1f, R202 ;  /* 0x0000001fffe77819 */ /* 0x000fe200000114ca */
[----:B------:R-:W-:Y:S01]  /*0f90*/  IMAD.MOV.U32 R2, RZ, RZ, RZ ;  /* 0x000000ffff027224 */ /* 0x000fe200078e00ff */
[----:B------:R-:W-:Y:S02]  /*0fa0*/  SHF.R.S32.HI R6, RZ, 0x1f, R214 ;  /* 0x0000001fff067819 */ /* 0x000fe400000114d6 */
[----:B------:R-:W-:Y:S01]  /*0fb0*/  CS2R R200, SRZ ;  /* 0x0000000000c87805 */ /* 0x000fe2000001ff00 */
[----:B------:R-:W-:Y:S01]  /*0fc0*/  IMAD.MOV.U32 R208, RZ, RZ, RZ ;  /* 0x000000ffffd07224 */ /* 0x000fe200078e00ff */
[----:B------:R-:W-:Y:S01]  /*0fd0*/  SHF.R.S32.HI R225, RZ, 0x1f, R19 ;  /* 0x0000001fffe17819 */ /* 0x000fe20000011413 */
[----:B------:R-:W-:Y:S01]  /*0fe0*/  IMAD.MOV.U32 R222, RZ, RZ, RZ ;  /* 0x000000ffffde7224 */ /* 0x000fe200078e00ff */
        /* <DEDUP_REMOVED lines=8> */
.L_x_1440:
        /* <DEDUP_REMOVED lines=50> */
.L_x_1306:
        /* <DEDUP_REMOVED lines=10> */
.L_x_1307:
[----:B------:R-:W-:Y:S05]  /*1430*/  @!P0 BRA `(.L_x_1308) ;  /* 0x00000000000c8947 */ /* 0x000fea0003800000 */
[----:B------:R-:W2:Y:S04]  /*1440*/  LDG.E R5, desc[UR60][R8.64] ;  /* 0x0000003c08057981 */ /* 0x000ea8000c1e1900 */
[----:B------:R-:W2:Y:S02]  /*1450*/  LDG.E R32, desc[UR60][R8.64+0x4] ;  /* 0x0000043c08207981 */ /* 0x000ea4000c1e1900 */
[----:B--2---:R-:W-:-:S07]  /*1460*/  IMAD.IADD R32, R32, 0x1, -R5 ;  /* 0x0000000120207824 */ /* 0x004fce00078e0a05 */
.L_x_1308:
        /* <DEDUP_REMOVED lines=56> */
.L_x_1311:
[----:B------:R-:W-:Y:S05]  /*17f0*/  BSYNC B6 ;  /* 0x0000000000067941 */ /* 0x000fea0003800000 */
.L_x_1310:
        /* <DEDUP_REMOVED lines=20> */
.L_x_1313:
[----:B------:R-:W-:Y:S05]  /*1940*/  BSYNC B6 ;  /* 0x0000000000067941 */ /* 0x000fea0003800000 */
.L_x_1312:
[----:B------:R-:W-:Y:S01]  /*1950*/  ULDC.64 UR4, c[0x0][0xaf0] ;  /* 0x0002bc0000047ab9 */ /* 0x000fe20000000a00 */
[----:B------:R-:W0:Y:S01]  /*1960*/  S2R R20, SR_TID.X ;  /* 0x0000000000147919 */ /* 0x000e220000002100 */
[----:B------:R-:W-:Y:S01]  /*1970*/  ISETP.NE.U32.AND P0, PT, RZ, UR4, PT ;  /* 0x00000004ff007c0c */ /* 0x000fe2000bf05070 */
[----:B------:R-:W1:Y:S01]  /*1980*/  LDC.64 R30, c[0x0][0x300] ;  /* 0x0000c000ff1e7b82 */ /* 0x000e620000000a00 */
[----:B------:R-:W-:Y:S01]  /*1990*/  IMAD.IADD R70, R37, 0x1, R32 ;  /* 0x0000000125467824 */ /* 0x000fe200078e0220 */
[----:B------:R-:W-:Y:S01]  /*19a0*/  SHF.R.S32.HI R9, RZ, 0x1f, R34 ;  /* 0x0000001fff097819 */ /* 0x000fe20000011422 */
[----:B------:R-:W-:Y:S01]  /*19b0*/  ULDC.64 UR6, c[0x0][0xb00] ;  /* 0x0002c00000067ab9 */ /* 0x000fe20000000a00 */
[----:B------:R-:W-:Y:S01]  /*19c0*/  ISETP.NE.AND.EX P0, PT, RZ, UR5, PT, P0 ;  /* 0x00000005ff007c0c */ /* 0x000fe2000bf05300 */
[C---:B------:R-:W-:Y:S02]  /*19d0*/  VIADD R74, R16.reuse, 0x40 ;  /* 0x00000040104a7836 */ /* 0x040fe40000000000 */
[C---:B------:R-:W-:Y:S01]  /*19e0*/  VIADD R73, R16.reuse, 0x60 ;  /* 0x0000006010497836 */ /* 0x040fe20000000000 */
[----:B------:R-:W2:Y:S01]  /*19f0*/  LDC.64 R68, c[0x0][0x3f8] ;  /* 0x0000fe00ff447b82 */ /* 0x000ea20000000a00 */
[----:B------:R-:W-:-:S02]  /*1a00*/  VIADD R10, R16, 0xc0 ;  /* 0x000000c0100a7836 */ /* 0x000fc40000000000 */
[----:B------:R-:W-:-:S05]  /*1a10*/  VIADD R72, R16, 0x80 ;  /* 0x0000008010487836 */ /* 0x000fca0000000000 */
[----:B------:R-:W3:Y:S01]  /*1a20*/  LDC R47, c[0x0][0x3f4] ;  /* 0x0000fd00ff2f7b82 */ /* 0x000ee20000000800 */
[----:B------:R-:W-:-:S04]  /*1a30*/  @P0 IADD3 R4, P1, R218, UR4, RZ ;  /* 0x00000004da040c10 */ /* 0x000fc8000ff3e0ff */
[----:B------:R-:W-:Y:S01]  /*1a40*/  @P0 IADD3.X R5, R219, UR5, RZ, P1, !PT ;  /* 0x00000005db050c10 */ /* 0x000fe20008ffe4ff */
[----:B------:R-:W-:Y:S02]  /*1a50*/  ULDC.64 UR4, c[0x0][0x308] ;  /* 0x0000c20000047ab9 */ /* 0x000fe40000000a00 */
[----:B------:R-:W4:Y:S02]  /*1a60*/  LDC.64 R38, c[0x0][0x408] ;  /* 0x00010200ff267b82 */ /* 0x000f240000000a00 */
[----:B------:R0:W3:Y:S01]  /*1a70*/  @P0 LDG.E R35, desc[UR60][R4.64] ;  /* 0x0000003c04230981 */ /* 0x0000e2000c1e1900 */
[----:B------:R-:W-:Y:S01]  /*1a80*/  SHF.R.S32.HI R42, RZ, 0x1f, R70 ;  /* 0x0000001fff2a7819 */ /* 0x000fe20000011446 */
[-C--:B-1----:R-:W-:Y:S01]  /*1a90*/  IMAD.WIDE.U32 R6, R70, R30.reuse, RZ ;  /* 0x0000001e46067225 */ /* 0x082fe200078e00ff */
[----:B------:R-:W-:Y:S02]  /*1aa0*/  ISETP.NE.U32.AND P0, PT, RZ, UR6, PT ;  /* 0x00000006ff007c0c */ /* 0x000fe4000bf05070 */
[----:B0-----:R-:W-:Y:S01]  /*1ab0*/  SHF.R.U32.HI R44, RZ, 0x7, R20 ;  /* 0x00000007ff2c7819 */ /* 0x001fe20000011614 */
[-C--:B------:R-:W-:Y:S01]  /*1ac0*/  IMAD R0, R42, R30.reuse, RZ ;  /* 0x0000001e2a007224 */ /* 0x080fe200078e02ff */
[----:B------:R-:W-:Y:S01]  /*1ad0*/  ISETP.NE.AND.EX P0, PT, RZ, UR7, PT, P0 ;  /* 0x00000007ff007c0c */ /* 0x000fe2000bf05300 */
[----:B------:R-:W-:Y:S01]  /*1ae0*/  IMAD R8, R225, R30, RZ ;  /* 0x0000001ee1087224 */ /* 0x000fe200078e02ff */
[----:B------:R-:W-:Y:S01]  /*1af0*/  ISETP.NE.AND P6, PT, R44, 0x1, PT ;  /* 0x000000012c00780c */ /* 0x000fe20003fc5270 */
[----:B------:R-:W-:Y:S01]  /*1b00*/  IMAD R3, R70, R31, R0 ;  /* 0x0000001f46037224 */ /* 0x000fe200078e0200 */
[----:B------:R-:W-:Y:S01]  /*1b10*/  SHF.R.S32.HI R23, RZ, 0x1f, R22 ;  /* 0x0000001fff177819 */ /* 0x000fe20000011416 */
[----:B------:R-:W-:Y:S01]  /*1b20*/  VIADD R32, R16, 0xa0 ;  /* 0x000000a010207836 */ /* 0x000fe20000000000 */
[----:B------:R-:W-:Y:S01]  /*1b30*/  SHF.R.S32.HI R96, RZ, 0x1f, R221 ;  /* 0x0000001fff607819 */ /* 0x000fe200000114dd */
[----:B------:R-:W-:-:S02]  /*1b40*/  IMAD.IADD R7, R7, 0x1, R3 ;  /* 0x0000000107077824 */ /* 0x000fc400078e0203 */
[----:B------:R-:W-:Y:S02]  /*1b50*/  IMAD R3, R9, UR4, RZ ;  /* 0x0000000409037c24 */ /* 0x000fe4000f8e02ff */
[----:B------:R-:W-:-:S04]  /*1b60*/  IMAD.WIDE.U32 R4, R34, UR4, R6 ;  /* 0x0000000422047c25 */ /* 0x000fc8000f8e0006 */
[----:B------:R-:W-:Y:S01]  /*1b70*/  IMAD R3, R34, UR5, R3 ;  /* 0x0000000522037c24 */ /* 0x000fe2000f8e0203 */
[----:B------:R-:W-:Y:S01]  /*1b80*/  ULDC.64 UR4, c[0x0][0x310] ;  /* 0x0000c40000047ab9 */ /* 0x000fe20000000a00 */
[----:B------:R-:W-:-:S04]  /*1b90*/  IMAD.WIDE.U32 R6, R19, R30, R16 ;  /* 0x0000001e13067225 */ /* 0x000fc800078e0010 */
[----:B------:R-:W-:Y:S02]  /*1ba0*/  IMAD.IADD R5, R5, 0x1, R3 ;  /* 0x0000000105057824 */ /* 0x000fe400078e0203 */
[----:B------:R-:W-:Y:S02]  /*1bb0*/  VIADD R13, R16, 0xe0 ;  /* 0x000000e0100d7836 */ /* 0x000fe40000000000 */
[----:B--2---:R-:W-:-:S04]  /*1bc0*/  IMAD.WIDE.U32 R64, R19, R68, R22 ;  /* 0x0000004413407225 */ /* 0x004fc800078e0016 */
[----:B------:R-:W-:Y:S02]  /*1bd0*/  IMAD.MOV.U32 R75, RZ, RZ, 0x20 ;  /* 0x00000020ff4b7424 */ /* 0x000fe400078e00ff */
[----:B------:R-:W-:Y:S01]  /*1be0*/  VIADD R98, R44, 0x8 ;  /* 0x000000082c627836 */ /* 0x000fe20000000000 */
[----:B------:R-:W-:Y:S01]  /*1bf0*/  SHF.R.U32.HI R44, RZ, 0x3, R210 ;  /* 0x00000003ff2c7819 */ /* 0x000fe200000116d2 */
[----:B------:R-:W-:Y:S02]  /*1c00*/  IMAD R43, R31, 0x60, RZ ;  /* 0x000000601f2b7824 */ /* 0x000fe400078e02ff */
[----:B----4-:R-:W-:Y:S02]  /*1c10*/  IMAD R79, R39, 0x60, RZ ;  /* 0x00000060274f7824 */ /* 0x010fe400078e02ff */
[----:B------:R-:W-:Y:S02]  /*1c20*/  IMAD R45, R69, 0x60, RZ ;  /* 0x00000060452d7824 */ /* 0x000fe400078e02ff */
[----:B---3--:R-:W-:Y:S01]  /*1c30*/  IMAD.SHL.U32 R76, R47, 0x2, RZ ;  /* 0x000000022f4c7824 */ /* 0x008fe200078e00ff */
[----:B------:R-:W-:-:S02]  /*1c40*/  SHF.R.S32.HI R0, RZ, 0x1f, R35 ;  /* 0x0000001fff007819 */ /* 0x000fc40000011423 */
[----:B------:R-:W-:Y:S02]  /*1c50*/  SEL R21, R35, RZ, !P0 ;  /* 0x000000ff23157207 */ /* 0x000fe40004000000 */
[----:B------:R-:W-:Y:S02]  /*1c60*/  SEL R12, R0, RZ, !P0 ;  /* 0x000000ff000c7207 */ /* 0x000fe40004000000 */
[----:B-----5:R-:W-:Y:S01]  /*1c70*/  SHF.R.S32.HI R35, RZ, 0x1f, R28 ;  /* 0x0000001fff237819 */ /* 0x020fe2000001141c */
[----:B------:R-:W-:-:S04]  /*1c80*/  IMAD.WIDE.U32 R14, R21, UR4, R4 ;  /* 0x00000004150e7c25 */ /* 0x000fc8000f8e0004 */
[----:B------:R-:W-:Y:S01]  /*1c90*/  IMAD R0, R12, UR4, RZ ;  /* 0x000000040c007c24 */ /* 0x000fe2000f8e02ff */
[----:B------:R-:W-:Y:S01]  /*1ca0*/  IADD3 R4, P0, R14, R6, RZ ;  /* 0x000000060e047210 */ /* 0x000fe20007f1e0ff */
[----:B------:R-:W-:Y:S02]  /*1cb0*/  VIADD R5, R16, 0x20 ;  /* 0x0000002010057836 */ /* 0x000fe40000000000 */
[----:B------:R-:W-:Y:S01]  /*1cc0*/  IMAD R3, R21, UR5, R0 ;  /* 0x0000000515037c24 */ /* 0x000fe2000f8e0200 */
[----:B------:R-:W-:Y:S05]  /*1cd0*/  @!P6 WARPSYNC.ALL ;  /* 0x000000000000e948 */ /* 0x000fea0003800000 */
[----:B------:R-:W-:Y:S01]  /*1ce0*/  ULDC UR4, c[0x0][0x320] ;  /* 0x0000c80000047ab9 */ /* 0x000fe20000000800 */
[----:B------:R-:W-:Y:S01]  /*1cf0*/  IMAD R0, R19, R31, R8 ;  /* 0x0000001f13007224 */ /* 0x000fe200078e0208 */
[----:B------:R-:W-:Y:S01]  /*1d00*/  @!P6 BAR.SYNC.DEFER_BLOCKING 0x9, 0x100 ;  /* 0x024400000000eb1d */ /* 0x000fe20000010000 */
[----:B------:R-:W-:Y:S01]  /*1d10*/  IMAD.IADD R3, R15, 0x1, R3 ;  /* 0x000000010f037824 */ /* 0x000fe200078e0203 */
[----:B------:R-:W-:Y:S01]  /*1d20*/  ISETP.GE.AND P1, PT, R5, UR4, PT ;  /* 0x0000000405007c0c */ /* 0x000fe2000bf26270 */
[----:B------:R-:W-:Y:S01]  /*1d30*/  IMAD R40, R35, R68, RZ ;  /* 0x0000004423287224 */ /* 0x000fe200078e02ff */
        /* <DEDUP_REMOVED lines=14> */
[----:B------:R-:W-:Y:S01]  /*1e20*/  SEL R9, RZ, 0x4, P0 ;  /* 0x00000004ff097807 */ /* 0x000fe20000000000 */
[----:B------:R-:W-:Y:S01]  /*1e30*/  IMAD R85, R28, R69, R40 ;  /* 0x000000451c557224 */ /* 0x000fe200078e0228 */
        /* <DEDUP_REMOVED lines=11> */
[----:B------:R-:W-:Y:S01]  /*1ef0*/  IMAD.SHL.U32 R12, R30, 0x40, RZ ;  /* 0x000000401e0c7824 */ /* 0x000fe200078e00ff */
[----:B------:R-:W-:Y:S01]  /*1f00*/  ISETP.GE.AND P0, PT, R16, R47, PT ;  /* 0x0000002f1000720c */ /* 0x000fe20003f06270 */
[----:B------:R-:W-:Y:S01]  /*1f10*/  IMAD R91, R21, UR5, R10 ;  /* 0x00000005155b7c24 */ /* 0x000fe2000f8e020a */
[----:B------:R-:W-:Y:S01]  /*1f20*/  LOP3.LUT R93, R9, R8, RZ, 0xfc, !PT ;  /* 0x00000008095d7212 */ /* 0x000fe200078efcff */
[----:B------:R-:W-:Y:S01]  /*1f30*/  IMAD R8, R225, R68, RZ ;  /* 0x00000044e1087224 */ /* 0x000fe200078e02ff */
[----:B------:R-:W-:Y:S01]  /*1f40*/  SEL R13, R47, RZ, P0 ;  /* 0x000000ff2f0d7207 */ /* 0x000fe20000000000 */
[----:B------:R-:W-:Y:S01]  /*1f50*/  IMAD.WIDE.U32 R20, R21, UR4, R6 ;  /* 0x0000000415147c25 */ /* 0x000fe2000f8e0006 */
[----:B------:R-:W-:Y:S01]  /*1f60*/  IADD3 R70, P2, R19, R70, RZ ;  /* 0x0000004613467210 */ /* 0x000fe20007f5e0ff */
[----:B------:R-:W-:Y:S01]  /*1f70*/  ULDC UR4, c[0x0][0x2f4] ;  /* 0x0000bd0000047ab9 */ /* 0x000fe20000000800 */
[----:B------:R-:W-:Y:S01]  /*1f80*/  LOP3.LUT P1, RZ, R227, 0x4, RZ, 0xc0, !PT ;  /* 0x00000004e3ff7812 */ /* 0x000fe2000782c0ff */
[----:B------:R-:W-:Y:S01]  /*1f90*/  IMAD R67, R19, R69, R8 ;  /* 0x0000004513437224 */ /* 0x000fe200078e0208 */
[----:B------:R-:W-:Y:S01]  /*1fa0*/  SEL R92, RZ, 0xffffff80, P3 ;  /* 0xffffff80ff5c7807 */ /* 0x000fe20001800000 */
[----:B------:R-:W-:Y:S01]  /*1fb0*/  IMAD R6, R225, R38, RZ ;  /* 0x00000026e1067224 */ /* 0x000fe200078e02ff */
[----:B------:R-:W-:Y:S01]  /*1fc0*/  SEL R75, R75, 0xffffffe0, !P1 ;  /* 0xffffffe04b4b7807 */ /* 0x000fe20004800000 */
[----:B------:R-:W-:Y:S01]  /*1fd0*/  IMAD.WIDE.U32 R8, R19, R68, R16 ;  /* 0x0000004413087225 */ /* 0x000fe200078e0010 */
[----:B------:R-:W-:-:S02]  /*1fe0*/  LOP3.LUT R92, R93, 0x80, R92, 0xc8, !PT ;  /* 0x000000805d5c7812 */ /* 0x000fc400078ec85c */
[----:B------:R-:W-:Y:S01]  /*1ff0*/  ISETP.GE.AND P1, PT, R16, UR4, PT ;  /* 0x0000000410007c0c */ /* 0x000fe2000bf26270 */
[----:B------:R-:W-:Y:S01]  /*2000*/  IMAD.IADD R65, R65, 0x1, R67 ;  /* 0x0000000141417824 */ /* 0x000fe200078e0243 */
[----:B------:R-:W-:Y:S01]  /*2010*/  LOP3.LUT R93, R93, 0x40, RZ, 0xc0, !PT ;  /* 0x000000405d5d7812 */ /* 0x000fe200078ec0ff */
[----:B------:R-:W-:Y:S02]  /*2020*/  IMAD R37, R19, R39, R6 ;  /* 0x0000002713257224 */ /* 0x000fe400078e0206 */
[----:B------:R-:W-:Y:S02]  /*2030*/  IMAD.IADD R67, R67, 0x1, R9 ;  /* 0x0000000143437824 */ /* 0x000fe400078e0209 */
[----:B------:R-:W-:-:S04]  /*2040*/  IMAD.WIDE.U32 R6, R19, R38, R22 ;  /* 0x0000002613067225 */ /* 0x000fc800078e0016 */
[----:B------:R-:W-:Y:S02]  /*2050*/  IMAD.SHL.U32 R9, R227, 0x40, RZ ;  /* 0x00000040e3097824 */ /* 0x000fe400078e00ff */
[----:B------:R-:W-:-:S03]  /*2060*/  IMAD.WIDE.U32 R10, R19, R38, R16 ;  /* 0x00000026130a7225 */ /* 0x000fc600078e0010 */
[----:B------:R-:W-:Y:S01]  /*2070*/  LOP3.LUT R9, R9, 0x1c0, RZ, 0xc0, !PT ;  /* 0x000001c009097812 */ /* 0x000fe200078ec0ff */
[----:B------:R-:W-:Y:S02]  /*2080*/  IMAD.IADD R13, R16, 0x1, R13 ;  /* 0x00000001100d7824 */ /* 0x000fe400078e020d */
[----:B------:R-:W-:Y:S01]  /*2090*/  IMAD.IADD R7, R7, 0x1, R37 ;  /* 0x0000000107077824 */ /* 0x000fe200078e0225 */
[----:B------:R-:W-:Y:S01]  /*20a0*/  LOP3.LUT R41, R9, 0x18, R16, 0xf8, !PT ;  /* 0x0000001809297812 */ /* 0x000fe200078ef810 */
[----:B------:R-:W-:Y:S01]  /*20b0*/  IMAD.MOV.U32 R36, RZ, RZ, R10 ;  /* 0x000000ffff247224 */ /* 0x000fe200078e000a */
[----:B------:R-:W-:Y:S01]  /*20c0*/  SHF.R.S32.HI R10, RZ, 0x1f, R13 ;  /* 0x0000001fff0a7819 */ /* 0x000fe2000001140d */
[----:B------:R-:W-:Y:S02]  /*20d0*/  IMAD.MOV.U32 R66, RZ, RZ, R8 ;  /* 0x000000ffff427224 */ /* 0x000fe400078e0008 */
[-C--:B------:R-:W-:Y:S01]  /*20e0*/  IMAD R8, R35, R38.reuse, RZ ;  /* 0x0000002623087224 */ /* 0x080fe200078e02ff */
[----:B------:R-:W-:Y:S01]  /*20f0*/  LEA.HI R87, R10, R13, RZ, 0x3 ;  /* 0x0000000d0a577211 */ /* 0x000fe200078f18ff */
[----:B------:R-:W-:Y:S01]  /*2100*/  IMAD.WIDE.U32 R34, R28, R38, R6 ;  /* 0x000000261c227225 */ /* 0x000fe200078e0006 */
[----:B------:R-:W-:-:S02]  /*2110*/  SHF.R.U32.HI R6, RZ, 0x3, R9 ;  /* 0x00000003ff067819 */ /* 0x000fc40000011609 */
[----:B------:R-:W-:Y:S01]  /*2120*/  SHF.L.U64.HI R13, R30, 0x6, R31 ;  /* 0x000000061e0d7819 */ /* 0x000fe2000001021f */
[----:B------:R-:W-:Y:S01]  /*2130*/  IMAD.X R71, R225, 0x1, R42, P2 ;  /* 0x00000001e1477824 */ /* 0x000fe200010e062a */
[-C--:B------:R-:W-:Y:S01]  /*2140*/  LOP3.LUT R40, R41, R6.reuse, RZ, 0x3c, !PT ;  /* 0x0000000629287212 */ /* 0x080fe200078e3cff */
[----:B------:R-:W-:Y:S01]  /*2150*/  IMAD.IADD R37, R37, 0x1, R11 ;  /* 0x0000000125257824 */ /* 0x000fe200078e020b */
[--C-:B------:R-:W-:Y:S01]  /*2160*/  LOP3.LUT R41, R9, 0x38, R87.reuse, 0xf8, !PT ;  /* 0x0000003809297812 */ /* 0x100fe200078ef857 */
[----:B------:R-:W-:Y:S01]  /*2170*/  IMAD R83, R28, R39, R8 ;  /* 0x000000271c537224 */ /* 0x000fe200078e0208 */
[----:B------:R-:W-:Y:S01]  /*2180*/  LOP3.LUT R42, R210, 0x38, R87, 0xf8, !PT ;  /* 0x00000038d22a7812 */ /* 0x000fe200078ef857 */
[----:B------:R-:W-:Y:S01]  /*2190*/  IMAD R77, R211, 0x200, R40 ;  /* 0x00000200d34d7824 */ /* 0x000fe200078e0228 */
[----:B------:R-:W-:Y:S01]  /*21a0*/  LOP3.LUT R40, R41, R6, RZ, 0x3c, !PT ;  /* 0x0000000629287212 */ /* 0x000fe200078e3cff */
[C---:B------:R-:W-:Y:S01]  /*21b0*/  IMAD.SHL.U32 R10, R38.reuse, 0x40, RZ ;  /* 0x00000040260a7824 */ /* 0x040fe200078e00ff */
[----:B------:R-:W-:Y:S01]  /*21c0*/  SHF.L.U64.HI R11, R38, 0x6, R39 ;  /* 0x00000006260b7819 */ /* 0x000fe20000010227 */
[----:B------:R-:W-:Y:S01]  /*21d0*/  IMAD.WIDE.U32 R36, R28, R38, R36 ;  /* 0x000000261c247225 */ /* 0x000fe200078e0024 */
[----:B------:R-:W-:-:S02]  /*21e0*/  SHF.L.U64.HI R8, R68, 0x6, R69 ;  /* 0x0000000644087819 */ /* 0x000fc40000010245 */
[----:B------:R-:W-:Y:S01]  /*21f0*/  SHF.R.S32.HI R86, RZ, 0x3, R87 ;  /* 0x00000003ff567819 */ /* 0x000fe20000011457 */
[----:B------:R-:W-:Y:S01]  /*2200*/  IMAD.SHL.U32 R7, R68, 0x40, RZ ;  /* 0x0000004044077824 */ /* 0x000fe200078e00ff */
[----:B------:R-:W-:Y:S01]  /*2210*/  LOP3.LUT R41, R42, R44, RZ, 0x3c, !PT ;  /* 0x0000002c2a297212 */ /* 0x000fe200078e3cff */
[CC--:B------:R-:W-:Y:S01]  /*2220*/  IMAD.WIDE.U32 R64, R28.reuse, R68.reuse, R64 ;  /* 0x000000441c407225 */ /* 0x0c0fe200078e0040 */
[----:B------:R-:W-:Y:S02]  /*2230*/  LOP3.LUT R87, R87, 0xfffffff8, RZ, 0xc0, !PT ;  /* 0xfffffff857577812 */ /* 0x000fe400078ec0ff */
[----:B------:R-:W-:Y:S01]  /*2240*/  ISETP.GE.AND P2, PT, R5, UR4, PT ;  /* 0x0000000405007c0c */ /* 0x000fe2000bf46270 */
[----:B------:R-:W-:Y:S01]  /*2250*/  IMAD.WIDE.U32 R66, R28, R68, R66 ;  /* 0x000000441c427225 */ /* 0x000fe200078e0042 */
[----:B------:R-:W-:-:S03]  /*2260*/  SHF.R.S32.HI R88, RZ, 0x1f, R87 ;  /* 0x0000001fff587819 */ /* 0x000fc60000011457 */
[----:B------:R-:W-:-:S04]  /*2270*/  IMAD.WIDE.U32 R30, R30, 0x60, RZ ;  /* 0x000000601e1e7825 */ /* 0x000fc800078e00ff */
[----:B------:R-:W-:-:S04]  /*2280*/  IMAD.WIDE.U32 R38, R38, 0x60, RZ ;  /* 0x0000006026267825 */ /* 0x000fc800078e00ff */
[----:B------:R-:W-:-:S04]  /*2290*/  IMAD.WIDE.U32 R68, R68, 0x60, RZ ;  /* 0x0000006044447825 */ /* 0x000fc800078e00ff */
[----:B------:R-:W-:Y:S02]  /*22a0*/  IMAD.IADD R82, R35, 0x1, R83 ;  /* 0x0000000123527824 */ /* 0x000fe400078e0253 */
[----:B------:R-:W-:Y:S02]  /*22b0*/  IMAD.IADD R84, R65, 0x1, R85 ;  /* 0x0000000141547824 */ /* 0x000fe400078e0255 */
[----:B------:R-:W-:Y:S02]  /*22c0*/  IMAD.IADD R78, R31, 0x1, R43 ;  /* 0x000000011f4e7824 */ /* 0x000fe400078e022b */
[----:B------:R-:W-:Y:S02]  /*22d0*/  IMAD.IADD R79, R39, 0x1, R79 ;  /* 0x00000001274f7824 */ /* 0x000fe400078e024f */
[----:B------:R-:W-:Y:S02]  /*22e0*/  IMAD.IADD R80, R69, 0x1, R45 ;  /* 0x0000000145507824 */ /* 0x000fe400078e022d */
[----:B------:R-:W-:-:S02]  /*22f0*/  IMAD.IADD R81, R75, 0x1, R77 ;  /* 0x000000014b517824 */ /* 0x000fc400078e024d */
[----:B------:R-:W-:Y:S02]  /*2300*/  IMAD.IADD R83, R83, 0x1, R37 ;  /* 0x0000000153537824 */ /* 0x000fe400078e0225 */
[----:B------:R-:W-:Y:S02]  /*2310*/  IMAD.IADD R85, R85, 0x1, R67 ;  /* 0x0000000155557824 */ /* 0x000fe400078e0243 */
[----:B------:R-:W-:Y:S02]  /*2320*/  IMAD R89, R211, 0x200, R40 ;  /* 0x00000200d3597824 */ /* 0x000fe400078e0228 */
[----:B------:R-:W-:Y:S02]  /*2330*/  IMAD.IADD R90, R212, 0x1, R41 ;  /* 0x00000001d45a7824 */ /* 0x000fe400078e0229 */
[----:B------:R-:W-:-:S07]  /*2340*/  IMAD.IADD R91, R21, 0x1, R91 ;  /* 0x00000001155b7824 */ /* 0x000fce00078e025b */
.L_x_1361:
        /* <DEDUP_REMOVED lines=9> */
[-C--:B------:R-:W-:Y:S01]  /*23e0*/  IADD3 R26, P3, P4, R4, R102.reuse, R12 ;  /* 0x00000066041a7210 */ /* 0x080fe20007c7e00c */
[----:B------:R-:W-:Y:S01]  /*23f0*/  IMAD R106, R2, 0x1800, R77 ;  /* 0x00001800026a7824 */ /* 0x000fe200078e024d */
        /* <DEDUP_REMOVED lines=57> */
.L_x_1318:
[----:B------:R-:W-:Y:S05]  /*2790*/  BSYNC B1 ;  /* 0x0000000000017941 */ /* 0x000fea0003800000 */
.L_x_1317:
        /* <DEDUP_REMOVED lines=28> */
.L_x_1320:
[----:B------:R-:W-:Y:S05]  /*2960*/  BSYNC B1 ;  /* 0x0000000000017941 */ /* 0x000fea0003800000 */
.L_x_1319:
        /* <DEDUP_REMOVED lines=33> */
.L_x_1321:
[----:B------:R-:W-:Y:S01]  /*2b80*/  IMAD R94, R2, 0x8, R18 ;  /* 0x00000008025e7824 */ /* 0x000fe200078e0212 */
[----:B------:R-:W-:Y:S01]  /*2b90*/  SHF.L.U32 R108, R201, 0x1f, RZ ;  /* 0x0000001fc96c7819 */ /* 0x000fe200000006ff */
[----:B------:R-:W-:Y:S03]  /*2ba0*/  BSSY B1, `(.L_x_1322) ;  /* 0x0000003000017945 */ /* 0x000fe60003800000 */
[----:B------:R-:W0:Y:S02]  /*2bb0*/  SYNCS.PHASECHK.TRANS64.TRYWAIT P6, [R94+URZ+0x32490], R108 ;  /* 0x0324906c5e0075a7 */ /* 0x000e2400080c017f */
[----:B0-----:R-:W-:Y:S05]  /*2bc0*/  @!P6 BRA `(.L_x_1323) ;  /* 0x000001600090e947 */ /* 0x001fea0003800000 */
.L_x_1607:
[----:B------:R-:W-:Y:S05]  /*2bd0*/  BSYNC B1 ;  /* 0x0000000000017941 */ /* 0x000fea0003800000 */
.L_x_1322:
        /* <DEDUP_REMOVED lines=54> */
.L_x_1329:
[----:B------:R-:W-:Y:S05]  /*2f40*/  BSYNC B3 ;  /* 0x0000000000037941 */ /* 0x000fea0003800000 */
.L_x_1328:
[----:B--2---:R1:W-:Y:S02]  /*2f50*/  STG.E.128 desc[UR60][R50.64], R40 ;  /* 0x0000002832007986 */ /* 0x0043e4000c101d3c */
.L_x_1327:
[----:B------:R-:W-:Y:S05]  /*2f60*/  BSYNC B2 ;  /* 0x0000000000027941 */ /* 0x000fea0003800000 */
.L_x_1326:
        /* <DEDUP_REMOVED lines=51> */
.L_x_1331:
[----:B------:R-:W-:Y:S05]  /*32a0*/  BSYNC B2 ;  /* 0x0000000000027941 */ /* 0x000fea0003800000 */
.L_x_1330:
[----:B--2---:R2:W-:Y:S02]  /*32b0*/  STG.E.128 desc[UR60][R50.64+0x40], R40 ;  /* 0x0000402832007986 */ /* 0x0045e4000c101d3c */
.L_x_1325:
[----:B------:R-:W-:Y:S05]  /*32c0*/  BSYNC B1 ;  /* 0x0000000000017941 */ /* 0x000fea0003800000 */
.L_x_1324:
        /* <DEDUP_REMOVED lines=53> */
.L_x_1336:
[----:B------:R-:W-:Y:S05]  /*3620*/  BSYNC B2 ;  /* 0x0000000000027941 */ /* 0x000fea0003800000 */
.L_x_1335:
[----:B--2---:R3:W-:Y:S02]  /*3630*/  STG.E.128 desc[UR60][R48.64], R40 ;  /* 0x0000002830007986 */ /* 0x0047e4000c101d3c */
.L_x_1334:
[----:B------:R-:W-:Y:S05]  /*3640*/  BSYNC B1 ;  /* 0x0000000000017941 */ /* 0x000fea0003800000 */
.L_x_1333:
        /* <DEDUP_REMOVED lines=51> */
.L_x_1338:
[----:B------:R-:W-:Y:S05]  /*3980*/  BSYNC B1 ;  /* 0x0000000000017941 */ /* 0x000fea0003800000 */
.L_x_1337:
[----:B--2---:R1:W-:Y:S01]  /*3990*/  STG.E.128 desc[UR60][R48.64+0x40], R40 ;  /* 0x0000402830007986 */ /* 0x0043e2000c101d3c */
[----:B------:R-:W-:Y:S05]  /*39a0*/  BRA `(.L_x_1332) ;  /* 0x0000001400b87947 */ /* 0x000fea0003800000 */
.L_x_1316:
        /* <DEDUP_REMOVED lines=24> */
[----:B------:R2:W3:Y:S05]  /*3b30*/  @!P4 LDG.E.128 R44, desc[UR60][R50.64] ;  /* 0x0000003c322cc981 */ /* 0x0004ea000c1e1d00 */
[----:B------:R4:W5:Y:S01]  /*3b40*/  @!P4 LDG.E.128 R40, desc[UR60][R48.64] ;  /* 0x0000003c3028c981 */ /* 0x000962000c1e1d00 */
[----:B0-----:R-:W-:-:S04]  /*3b50*/  @!P3 LEA R52, P4, R58, R52, 0x1 ;  /* 0x000000343a34b211 */ /* 0x001fc800078808ff */
[----:B------:R-:W-:Y:S02]  /*3b60*/  @!P3 LEA.HI.X R53, R58, R53, R60, 0x1, P4 ;  /* 0x000000353a35b211 */ /* 0x000fe400020f0c3c */
[----:B--2---:R-:W-:Y:S02]  /*3b70*/  CS2R R50, SRZ ;  /* 0x0000000000327805 */ /* 0x004fe4000001ff00 */
[C---:B-1----:R-:W-:Y:S02]  /*3b80*/  @!P3 LEA R56, P4, R54.reuse, R56, 0x1 ;  /* 0x000000383638b211 */ /* 0x042fe400078808ff */
[----:B----4-:R-:W-:Y:S02]  /*3b90*/  CS2R R48, SRZ ;  /* 0x0000000000307805 */ /* 0x010fe4000001ff00 */
[----:B------:R-:W-:Y:S02]  /*3ba0*/  @!P3 LEA.HI.X R57, R54, R57, R55, 0x1, P4 ;  /* 0x000000393639b211 */ /* 0x000fe400020f0c37 */
[----:B------:R-:W-:-:S02]  /*3bb0*/  CS2R R54, SRZ ;  /* 0x0000000000367805 */ /* 0x000fc4000001ff00 */
[----:B------:R0:W2:Y:S02]  /*3bc0*/  @!P3 LDG.E.128 R48, desc[UR60][R52.64] ;  /* 0x0000003c3430b981 */ /* 0x0000a4000c1e1d00 */
[----:B0-----:R-:W-:-:S06]  /*3bd0*/  CS2R R52, SRZ ;  /* 0x0000000000347805 */ /* 0x001fcc000001ff00 */
[----:B------:R3:W4:Y:S01]  /*3be0*/  @!P3 LDG.E.128 R52, desc[UR60][R56.64] ;  /* 0x0000003c3834b981 */ /* 0x000722000c1e1d00 */
[----:B------:R-:W-:Y:S02]  /*3bf0*/  ISETP.NE.AND P3, PT, R203, 0x3, PT ;  /* 0x00000003cb00780c */ /* 0x000fe40003f65270 */
[----:B------:R-:W-:Y:S01]  /*3c00*/  ISETP.GE.AND P4, PT, R16, R105, PT ;  /* 0x000000691000720c */ /* 0x000fe20003f86270 */
[----:B-----5:R-:W-:Y:S02]  /*3c10*/  IMAD.MOV.U32 R58, RZ, RZ, R42 ;  /* 0x000000ffff3a7224 */ /* 0x020fe400078e002a */
[----:B------:R-:W-:Y:S02]  /*3c20*/  IMAD.MOV.U32 R60, RZ, RZ, R43 ;  /* 0x000000ffff3c7224 */ /* 0x000fe400078e002b */
[----:B---3--:R-:W-:Y:S01]  /*3c30*/  IMAD.MOV.U32 R56, RZ, RZ, R47 ;  /* 0x000000ffff387224 */ /* 0x008fe200078e002f */
[----:B------:R-:W-:Y:S01]  /*3c40*/  PRMT R132, R58, 0x7610, R132 ;  /* 0x000076103a847816 */ /* 0x000fe20000000084 */
[----:B------:R-:W-:Y:S01]  /*3c50*/  IMAD.MOV.U32 R58, RZ, RZ, R46 ;  /* 0x000000ffff3a7224 */ /* 0x000fe200078e002e */
[----:B------:R-:W-:Y:S01]  /*3c60*/  PRMT R115, R115, 0x5410, R60 ;  /* 0x0000541073737816 */ /* 0x000fe2000000003c */
[----:B------:R-:W-:-:S02]  /*3c70*/  IMAD.MOV.U32 R57, RZ, RZ, R44 ;  /* 0x000000ffff397224 */ /* 0x000fc400078e002c */
[----:B------:R-:W-:Y:S02]  /*3c80*/  IMAD.MOV.U32 R60, RZ, RZ, R45 ;  /* 0x000000ffff3c7224 */ /* 0x000fe400078e002d */
[----:B------:R-:W-:Y:S01]  /*3c90*/  IMAD.MOV.U32 R62, RZ, RZ, R41 ;  /* 0x000000ffff3e7224 */ /* 0x000fe200078e0029 */
[----:B------:R-:W-:Y:S02]  /*3ca0*/  PRMT R117, R117, 0x5410, R58 ;  /* 0x0000541075757816 */ /* 0x000fe4000000003a */
[----:B------:R-:W-:Y:S01]  /*3cb0*/  PRMT R135, R56, 0x7610, R135 ;  /* 0x0000761038877816 */ /* 0x000fe20000000087 */
[----:B--2---:R-:W-:Y:S01]  /*3cc0*/  IMAD.MOV.U32 R56, RZ, RZ, R50 ;  /* 0x000000ffff387224 */ /* 0x004fe200078e0032 */
        /* <DEDUP_REMOVED lines=10> */
[----:B------:R-:W-:Y:S01]  /*3d70*/  PRMT R118, R60, 0x7610, R118 ;  /* 0x000076103c767816 */ /* 0x000fe20000000076 */
[----:B----4-:R-:W-:Y:S02]  /*3d80*/  IMAD.MOV.U32 R56, RZ, RZ, R54 ;  /* 0x000000ffff387224 */ /* 0x010fe400078e0036 */
[----:B------:R-:W-:Y:S02]  /*3d90*/  IMAD.MOV.U32 R57, RZ, RZ, R55 ;  /* 0x000000ffff397224 */ /* 0x000fe400078e0037 */
[----:B------:R-:W-:Y:S02]  /*3da0*/  IMAD.MOV.U32 R58, RZ, RZ, R52 ;  /* 0x000000ffff3a7224 */ /* 0x000fe400078e0034 */
[----:B------:R-:W-:Y:S01]  /*3db0*/  IMAD.MOV.U32 R60, RZ, RZ, R53 ;  /* 0x000000ffff3c7224 */ /* 0x000fe200078e0035 */
[----:B------:R-:W-:-:S02]  /*3dc0*/  PRMT R134, R61, 0x7610, R134 ;  /* 0x000076103d867816 */ /* 0x000fc40000000086 */
[----:B------:R-:W-:Y:S02]  /*3dd0*/  PRMT R119, R56, 0x7610, R119 ;  /* 0x0000761038777816 */ /* 0x000fe40000000077 */
[----:B------:R-:W-:Y:S02]  /*3de0*/  PRMT R120, R57, 0x7610, R120 ;  /* 0x0000761039787816 */ /* 0x000fe40000000078 */
[----:B------:R-:W-:Y:S02]  /*3df0*/  PRMT R121, R58, 0x7610, R121 ;  /* 0x000076103a797816 */ /* 0x000fe40000000079 */
[----:B------:R-:W-:Y:S01]  /*3e00*/  PRMT R122, R60, 0x7610, R122 ;  /* 0x000076103c7a7816 */ /* 0x000fe2000000007a */
[----:B------:R-:W-:Y:S06]  /*3e10*/  @!P3 BRA `(.L_x_1339) ;  /* 0x000000000004b947 */ /* 0x000fec0003800000 */
[----:B------:R-:W-:Y:S01]  /*3e20*/  BPT.TRAP 0x1 ;  /* 0x000000040000795c */ /* 0x000fe20000300000 */
.L_x_1339:
        /* <DEDUP_REMOVED lines=9> */
.L_x_1608:
[----:B------:R-:W-:Y:S05]  /*3ec0*/  BSYNC B1 ;  /* 0x0000000000017941 */ /* 0x000fea0003800000 */
.L_x_1340:
        /* <DEDUP_REMOVED lines=25> */
[----:B------:R-:W-:Y:S01]  /*4060*/  SHF.R.U32.HI R130, RZ, 0x10, R45 ;  /* 0x00000010ff827819 */ /* 0x000fe2000001162d */
[----:B--2---:R-:W-:Y:S01]  /*4070*/  IMAD.U32 R125, R63, 0x10000, RZ ;  /* 0x000100003f7d7824 */ /* 0x004fe200078e00ff */
[--C-:B------:R-:W-:Y:S01]  /*4080*/  SHF.R.U32.HI R126, RZ, 0x10, R41.reuse ;  /* 0x00000010ff7e7819 */ /* 0x100fe20000011629 */
[----:B-1----:R-:W-:Y:S01]  /*4090*/  IMAD.U32 R123, R59, 0x10000, RZ ;  /* 0x000100003b7b7824 */ /* 0x002fe200078e00ff */
[----:B------:R-:W-:Y:S01]  /*40a0*/  SHF.R.U64 R131, R40, 0x10, R41 ;  /* 0x0000001028837819 */ /* 0x000fe20000001229 */
[----:B------:R-:W-:Y:S01]  /*40b0*/  IMAD.U32 R41, R62, 0x10000, RZ ;  /* 0x000100003e297824 */ /* 0x000fe200078e00ff */
[----:B------:R-:W-:Y:S01]  /*40c0*/  PRMT R130, R118, 0x5432, R130 ;  /* 0x0000543276827816 */ /* 0x000fe20000000082 */
[----:B------:R-:W-:Y:S01]  /*40d0*/  IMAD.U32 R40, R58, 0x10000, RZ ;  /* 0x000100003a287824 */ /* 0x000fe200078e00ff */
[----:B------:R-:W-:Y:S01]  /*40e0*/  SHF.R.U64 R127, R42, 0x10, R43 ;  /* 0x000000102a7f7819 */ /* 0x000fe2000000122b */
[----:B------:R-:W-:Y:S01]  /*40f0*/  IMAD.U32 R42, R61, 0x10000, RZ ;  /* 0x000100003d2a7824 */ /* 0x000fe200078e00ff */
[----:B------:R-:W-:-:S02]  /*4100*/  SHF.R.U64 R46, R46, 0x10, R47 ;  /* 0x000000102e2e7819 */ /* 0x000fc4000000122f */
[----:B------:R-:W-:Y:S02]  /*4110*/  SHF.R.U32.HI R133, RZ, 0x10, R47 ;  /* 0x00000010ff857819 */ /* 0x000fe4000001162f */
[----:B------:R-:W-:Y:S02]  /*4120*/  PRMT R126, R116, 0x5432, R126 ;  /* 0x00005432747e7816 */ /* 0x000fe4000000007e */
[----:B------:R-:W-:Y:S02]  /*4130*/  LOP3.LUT R47, R61, 0xffff0000, RZ, 0xc0, !PT ;  /* 0xffff00003d2f7812 */ /* 0x000fe400078ec0ff */
[----:B------:R-:W-:Y:S02]  /*4140*/  LOP3.LUT R61, R63, 0xffff0000, RZ, 0xc0, !PT ;  /* 0xffff00003f3d7812 */ /* 0x000fe400078ec0ff */
[----:B------:R-:W-:Y:S01]  /*4150*/  SHF.R.U64 R129, R44, 0x10, R45 ;  /* 0x000000102c817819 */ /* 0x000fe2000000122d */
[----:B------:R-:W-:Y:S01]  /*4160*/  IMAD.U32 R44, R56, 0x10000, RZ ;  /* 0x00010000382c7824 */ /* 0x000fe200078e00ff */
[----:B------:R-:W-:Y:S01]  /*4170*/  PRMT R63, R134, 0x5410, R131 ;  /* 0x00005410863f7816 */ /* 0x000fe20000000083 */
[----:B------:R-:W-:Y:S01]  /*4180*/  IMAD.U32 R131, R130, 0x10000, RZ ;  /* 0x0001000082837824 */ /* 0x000fe200078e00ff */
[----:B------:R-:W-:Y:S01]  /*4190*/  PRMT R45, R132, 0x5410, R127 ;  /* 0x00005410842d7816 */ /* 0x000fe2000000007f */
[----:B------:R-:W-:Y:S01]  /*41a0*/  IMAD.U32 R127, R126, 0x10000, RZ ;  /* 0x000100007e7f7824 */ /* 0x000fe200078e00ff */
[----:B------:R-:W-:Y:S01]  /*41b0*/  SHF.R.U32.HI R128, RZ, 0x10, R43 ;  /* 0x00000010ff807819 */ /* 0x000fe2000001162b */
[----:B------:R-:W-:-:S02]  /*41c0*/  IMAD.U32 R43, R57, 0x10000, RZ ;  /* 0x00010000392b7824 */ /* 0x000fc400078e00ff */
[----:B------:R-:W-:Y:S01]  /*41d0*/  FMUL.FTZ R134, R42, R131 ;  /* 0x000000832a867220 */ /* 0x000fe20000410000 */
[----:B------:R-:W-:Y:S02]  /*41e0*/  PRMT R133, R135, 0x5410, R133 ;  /* 0x0000541087857816 */ /* 0x000fe40000000085 */
[----:B------:R-:W-:Y:S01]  /*41f0*/  LOP3.LUT R132, R130, 0xffff0000, RZ, 0xc0, !PT ;  /* 0xffff000082847812 */ /* 0x000fe200078ec0ff */
[-C--:B------:R-:W-:Y:S01]  /*4200*/  FMUL.FTZ R130, R42, R127.reuse ;  /* 0x0000007f2a827220 */ /* 0x080fe20000410000 */
[----:B------:R-:W-:Y:S01]  /*4210*/  PRMT R128, R115, 0x5432, R128 ;  /* 0x0000543273807816 */ /* 0x000fe20000000080 */
[----:B------:R-:W-:Y:S01]  /*4220*/  FFMA.FTZ R42, R43, R127, -R134 ;  /* 0x0000007f2b2a7223 */ /* 0x000fe20000010886 */
[----:B------:R-:W-:Y:S01]  /*4230*/  LOP3.LUT R126, R126, 0xffff0000, RZ, 0xc0, !PT ;  /* 0xffff00007e7e7812 */ /* 0x000fe200078ec0ff */
[----:B------:R-:W-:Y:S01]  /*4240*/  IMAD.U32 R134, R133, 0x10000, RZ ;  /* 0x0001000085867824 */ /* 0x000fe200078e00ff */
[----:B------:R-:W-:Y:S01]  /*4250*/  LOP3.LUT R124, R57, 0xffff0000, RZ, 0xc0, !PT ;  /* 0xffff0000397c7812 */ /* 0x000fe200078ec0ff */
[----:B------:R-:W-:Y:S01]  /*4260*/  FMUL.FTZ R127, R47, R132 ;  /* 0x000000842f7f7220 */ /* 0x000fe20000410000 */
[----:B------:R-:W-:Y:S01]  /*4270*/  FFMA.FTZ R43, R43, R131, R130 ;  /* 0x000000832b2b7223 */ /* 0x000fe20000010082 */
[----:B------:R-:W-:Y:S01]  /*4280*/  IMAD.U32 R130, R128, 0x10000, RZ ;  /* 0x0001000080827824 */ /* 0x000fe200078e00ff */
[----:B------:R-:W-:Y:S01]  /*4290*/  PRMT R129, R136, 0x5410, R129 ;  /* 0x0000541088817816 */ /* 0x000fe20000000081 */
[-C--:B------:R-:W-:Y:S01]  /*42a0*/  FMUL.FTZ R131, R47, R126.reuse ;  /* 0x0000007e2f837220 */ /* 0x080fe20000410000 */
[----:B------:R-:W-:Y:S01]  /*42b0*/  FFMA.FTZ R47, R124, R126, -R127 ;  /* 0x0000007e7c2f7223 */ /* 0x000fe2000001087f */
[----:B------:R-:W-:Y:S01]  /*42c0*/  FMUL.FTZ R136, R125, R134 ;  /* 0x000000867d887220 */ /* 0x000fe20000410000 */
[----:B------:R-:W-:Y:S01]  /*42d0*/  LOP3.LUT R126, R133, 0xffff0000, RZ, 0xc0, !PT ;  /* 0xffff0000857e7812 */ /* 0x000fe200078ec0ff */
[-C--:B------:R-:W-:Y:S01]  /*42e0*/  FMUL.FTZ R125, R125, R130.reuse ;  /* 0x000000827d7d7220 */ /* 0x080fe20000410000 */
[----:B------:R-:W-:Y:S01]  /*42f0*/  LOP3.LUT R128, R128, 0xffff0000, RZ, 0xc0, !PT ;  /* 0xffff000080807812 */ /* 0x000fe200078ec0ff */
[----:B------:R-:W-:Y:S01]  /*4300*/  FFMA.FTZ R136, R123, R130, -R136 ;  /* 0x000000827b887223 */ /* 0x000fe20000010888 */
[----:B------:R-:W-:Y:S01]  /*4310*/  LOP3.LUT R59, R59, 0xffff0000, RZ, 0xc0, !PT ;  /* 0xffff00003b3b7812 */ /* 0x000fe200078ec0ff */
[----:B------:R-:W-:Y:S01]  /*4320*/  FFMA.FTZ R134, R123, R134, R125 ;  /* 0x000000867b867223 */ /* 0x000fe2000001007d */
[----:B------:R-:W-:-:S02]  /*4330*/  IMAD.U32 R57, R60, 0x10000, RZ ;  /* 0x000100003c397824 */ /* 0x000fc400078e00ff */
[----:B------:R-:W-:Y:S01]  /*4340*/  FMUL.FTZ R130, R61, R126 ;  /* 0x0000007e3d827220 */ /* 0x000fe20000410000 */
[----:B------:R-:W-:Y:S01]  /*4350*/  IMAD.U32 R125, R129, 0x10000, RZ ;  /* 0x00010000817d7824 */ /* 0x000fe200078e00ff */
[----:B------:R-:W-:Y:S01]  /*4360*/  LOP3.LUT R60, R60, 0xffff0000, RZ, 0xc0, !PT ;  /* 0xffff00003c3c7812 */ /* 0x000fe200078ec0ff */
[----:B------:R-:W-:Y:S01]  /*4370*/  IMAD.U32 R123, R63, 0x10000, RZ ;  /* 0x000100003f7b7824 */ /* 0x000fe200078e00ff */
[----:B------:R-:W-:Y:S01]  /*4380*/  LOP3.LUT R129, R129, 0xffff0000, RZ, 0xc0, !PT ;  /* 0xffff000081817812 */ /* 0x000fe200078ec0ff */
[----:B------:R-:W-:Y:S01]  /*4390*/  FFMA.FTZ R124, R124, R132, R131 ;  /* 0x000000847c7c7223 */ /* 0x000fe20000010083 */
[-C--:B------:R-:W-:Y:S01]  /*43a0*/  FMUL.FTZ R132, R61, R128.reuse ;  /* 0x000000803d847220 */ /* 0x080fe20000410000 */
[----:B------:R-:W-:Y:S01]  /*43b0*/  FFMA.FTZ R127, R59, R128, -R130 ;  /* 0x000000803b7f7223 */ /* 0x000fe20000010882 */
[----:B------:R-:W-:Y:S01]  /*43c0*/  LOP3.LUT R63, R63, 0xffff0000, RZ, 0xc0, !PT ;  /* 0xffff00003f3f7812 */ /* 0x000fe200078ec0ff */
[C---:B------:R-:W-:Y:S01]  /*43d0*/  FMUL.FTZ R61, R57.reuse, R125 ;  /* 0x0000007d393d7220 */ /* 0x040fe20000410000 */
[----:B------:R-:W-:Y:S01]  /*43e0*/  LOP3.LUT R56, R56, 0xffff0000, RZ, 0xc0, !PT ;  /* 0xffff000038387812 */ /* 0x000fe200078ec0ff */
[----:B------:R-:W-:Y:S01]  /*43f0*/  FMUL.FTZ R128, R57, R123 ;  /* 0x0000007b39807220 */ /* 0x000fe20000410000 */
[----:B------:R-:W-:Y:S01]  /*4400*/  PRMT R46, R117, 0x5432, R46 ;  /* 0x00005432752e7816 */ /* 0x000fe2000000002e */
[----:B------:R-:W-:Y:S01]  /*4410*/  FMUL.FTZ R57, R60, R129 ;  /* 0x000000813c397220 */ /* 0x000fe20000410000 */
[----:B------:R-:W-:Y:S01]  /*4420*/  FFMA.FTZ R61, R44, R123, -R61 ;  /* 0x0000007b2c3d7223 */ /* 0x000fe2000001083d */
[----:B------:R-:W-:Y:S01]  /*4430*/  FMUL.FTZ R123, R60, R63 ;  /* 0x0000003f3c7b7220 */ /* 0x000fe20000410000 */
[----:B------:R-:W-:Y:S01]  /*4440*/  FFMA.FTZ R131, R59, R126, R132 ;  /* 0x0000007e3b837223 */ /* 0x000fe20000010084 */
[----:B------:R-:W-:Y:S01]  /*4450*/  FFMA.FTZ R128, R44, R125, R128 ;  /* 0x0000007d2c807223 */ /* 0x000fe20000010080 */
[----:B------:R-:W-:Y:S01]  /*4460*/  FFMA.FTZ R60, R56, R63, -R57 ;  /* 0x0000003f383c7223 */ /* 0x000fe20000010839 */
[----:B------:R-:W-:Y:S01]  /*4470*/  LOP3.LUT R62, R62, 0xffff0000, RZ, 0xc0, !PT ;  /* 0xffff00003e3e7812 */ /* 0x000fe200078ec0ff */
[C---:B------:R-:W-:Y:S01]  /*4480*/  IMAD.U32 R57, R46.reuse, 0x10000, RZ ;  /* 0x000100002e397824 */ /* 0x040fe200078e00ff */
[----:B------:R-:W-:Y:S01]  /*4490*/  LOP3.LUT R59, R46, 0xffff0000, RZ, 0xc0, !PT ;  /* 0xffff00002e3b7812 */ /* 0x000fe200078ec0ff */
[C---:B------:R-:W-:Y:S01]  /*44a0*/  IMAD.U32 R44, R45.reuse, 0x10000, RZ ;  /* 0x000100002d2c7824 */ /* 0x040fe200078e00ff */
[----:B------:R-:W-:Y:S01]  /*44b0*/  LOP3.LUT R45, R45, 0xffff0000, RZ, 0xc0, !PT ;  /* 0xffff00002d2d7812 */ /* 0x000fe200078ec0ff */
[C---:B------:R-:W-:Y:S01]  /*44c0*/  FMUL.FTZ R63, R41.reuse, R57 ;  /* 0x00000039293f7220 */ /* 0x040fe20000410000 */
[----:B------:R-:W-:Y:S01]  /*44d0*/  LOP3.LUT R58, R58, 0xffff0000, RZ, 0xc0, !PT ;  /* 0xffff00003a3a7812 */ /* 0x000fe200078ec0ff */
[-C--:B------:R-:W-:Y:S01]  /*44e0*/  FMUL.FTZ R46, R41, R44.reuse ;  /* 0x0000002c292e7220 */ /* 0x080fe20000410000 */
[C---:B------:R-:W-:Y:S01]  /*44f0*/  FMUL.FTZ R41, R62.reuse, R59 ;  /* 0x0000003b3e297220 */ /* 0x040fe20000410000 */
[----:B------:R-:W-:Y:S01]  /*4500*/  FMUL.FTZ R62, R62, R45 ;  /* 0x0000002d3e3e7220 */ /* 0x000fe20000410000 */
[C---:B------:R-:W-:Y:S01]  /*4510*/  FFMA.FTZ R63, R40.reuse, R44, -R63 ;  /* 0x0000002c283f7223 */ /* 0x040fe2000001083f */
[----:B------:R-:W-:Y:S01]  /*4520*/  FFMA.FTZ R46, R40, R57, R46 ;  /* 0x00000039282e7223 */ /* 0x000fe2000001002e */
[C---:B------:R-:W-:Y:S01]  /*4530*/  FFMA.FTZ R40, R58.reuse, R45, -R41 ;  /* 0x0000002d3a287223 */ /* 0x040fe20000010829 */
[----:B------:R-:W-:Y:S01]  /*4540*/  FFMA.FTZ R59, R58, R59, R62 ;  /* 0x0000003b3a3b7223 */ /* 0x000fe2000001003e */
[----:B------:R-:W-:Y:S01]  /*4550*/  FFMA.FTZ R123, R56, R129, R123 ;  /* 0x00000081387b7223 */ /* 0x000fe2000001007b */
[----:B------:R-:W-:-:S02]  /*4560*/  F2FP.BF16.F32.PACK_AB R127, R127, R136 ;  /* 0x000000887f7f723e */ /* 0x000fc400000010ff */
[----:B------:R-:W-:Y:S02]  /*4570*/  F2FP.BF16.F32.PACK_AB R43, R124, R43 ;  /* 0x0000002b7c2b723e */ /* 0x000fe400000010ff */
[----:B------:R-:W-:Y:S02]  /*4580*/  F2FP.BF16.F32.PACK_AB R131, R131, R134 ;  /* 0x000000868383723e */ /* 0x000fe400000010ff */
[----:B------:R-:W-:Y:S01]  /*4590*/  F2FP.BF16.F32.PACK_AB R56, R60, R61 ;  /* 0x0000003d3c38723e */ /* 0x000fe200000010ff */
[----:B------:R-:W-:Y:S01]  /*45a0*/  IMAD.MOV.U32 R61, RZ, RZ, R43 ;  /* 0x000000ffff3d7224 */ /* 0x000fe200078e002b */
[----:B------:R-:W-:Y:S01]  /*45b0*/  F2FP.BF16.F32.PACK_AB R58, R40, R63 ;  /* 0x0000003f283a723e */ /* 0x000fe200000010ff */
[----:B------:R-:W-:Y:S01]  /*45c0*/  IMAD.MOV.U32 R63, RZ, RZ, R131 ;  /* 0x000000ffff3f7224 */ /* 0x000fe200078e0083 */
[----:B------:R-:W-:Y:S01]  /*45d0*/  F2FP.BF16.F32.PACK_AB R62, R59, R46 ;  /* 0x0000002e3b3e723e */ /* 0x000fe200000010ff */
[----:B------:R-:W-:Y:S01]  /*45e0*/  IMAD.MOV.U32 R59, RZ, RZ, R127 ;  /* 0x000000ffff3b7224 */ /* 0x000fe200078e007f */
[----:B------:R-:W-:-:S02]  /*45f0*/  F2FP.BF16.F32.PACK_AB R57, R47, R42 ;  /* 0x0000002a2f39723e */ /* 0x000fc400000010ff */
[----:B------:R-:W-:-:S07]  /*4600*/  F2FP.BF16.F32.PACK_AB R60, R123, R128 ;  /* 0x000000807b3c723e */ /* 0x000fce00000010ff */
.L_x_1345:
[----:B------:R-:W-:Y:S05]  /*4610*/  BSYNC B2 ;  /* 0x0000000000027941 */ /* 0x000fea0003800000 */
.L_x_1344:
        /* <DEDUP_REMOVED lines=12> */
.L_x_1343:
[----:B------:R-:W-:Y:S05]  /*46e0*/  BSYNC B1 ;  /* 0x0000000000017941 */ /* 0x000fea0003800000 */
.L_x_1342:
        /* <DEDUP_REMOVED lines=29> */
[----:B------:R-:W-:Y:S02]  /*48c0*/  SHF.R.U64 R62, R50, 0x10, R51 ;  /* 0x00000010323e7819 */ /* 0x000fe40000001233 */
[----:B------:R-:W-:Y:S02]  /*48d0*/  PRMT R122, R122, 0x5410, R63 ;  /* 0x000054107a7a7816 */ /* 0x000fe4000000003f */
[----:B------:R-:W-:Y:S01]  /*48e0*/  SHF.R.U64 R60, R52, 0x10, R53 ;  /* 0x00000010343c7819 */ /* 0x000fe20000001235 */
[----:B--2---:R-:W-:Y:S01]  /*48f0*/  IMAD.U32 R53, R45, 0x10000, RZ ;  /* 0x000100002d357824 */ /* 0x004fe200078e00ff */
[----:B------:R-:W-:-:S02]  /*4900*/  PRMT R118, R118, 0x5410, R107 ;  /* 0x0000541076767816 */ /* 0x000fc4000000006b */
[--C-:B------:R-:W-:Y:S02]  /*4910*/  SHF.R.U32.HI R61, RZ, 0x10, R55.reuse ;  /* 0x00000010ff3d7819 */ /* 0x100fe40000011637 */
[----:B------:R-:W-:Y:S01]  /*4920*/  SHF.R.U64 R104, R54, 0x10, R55 ;  /* 0x0000001036687819 */ /* 0x000fe20000001237 */
[----:B------:R-:W-:Y:S01]  /*4930*/  IMAD.U32 R55, R47, 0x10000, RZ ;  /* 0x000100002f377824 */ /* 0x000fe200078e00ff */
[----:B------:R-:W-:Y:S01]  /*4940*/  PRMT R115, R115, 0x5410, R62 ;  /* 0x0000541073737816 */ /* 0x000fe2000000003e */
[----:B------:R-:W-:Y:S01]  /*4950*/  IMAD.U32 R62, R122, 0x10000, RZ ;  /* 0x000100007a3e7824 */ /* 0x000fe200078e00ff */
[----:B------:R-:W-:Y:S01]  /*4960*/  SHF.R.U64 R106, R48, 0x10, R49 ;  /* 0x00000010306a7819 */ /* 0x000fe20000001231 */
[----:B-1----:R-:W-:Y:S01]  /*4970*/  IMAD.U32 R49, R41, 0x10000, RZ ;  /* 0x0001000029317824 */ /* 0x002fe200078e00ff */
[----:B------:R-:W-:Y:S01]  /*4980*/  PRMT R121, R121, 0x5410, R60 ;  /* 0x0000541079797816 */ /* 0x000fe2000000003c */
[----:B------:R-:W-:Y:S01]  /*4990*/  IMAD.U32 R60, R118, 0x10000, RZ ;  /* 0x00010000763c7824 */ /* 0x000fe200078e00ff */
[----:B------:R-:W-:Y:S01]  /*49a0*/  PRMT R120, R120, 0x5410, R61 ;  /* 0x0000541078787816 */ /* 0x000fe2000000003d */
[----:B------:R-:W-:Y:S01]  /*49b0*/  IMAD.U32 R48, R40, 0x10000, RZ ;  /* 0x0001000028307824 */ /* 0x000fe200078e00ff */
[----:B------:R-:W-:-:S02]  /*49c0*/  LOP3.LUT R54, R45, 0xffff0000, RZ, 0xc0, !PT ;  /* 0xffff00002d367812 */ /* 0x000fc400078ec0ff */
[----:B------:R-:W-:Y:S01]  /*49d0*/  PRMT R119, R119, 0x5410, R104 ;  /* 0x0000541077777816 */ /* 0x000fe20000000068 */
[----:B------:R-:W-:Y:S01]  /*49e0*/  FMUL.FTZ R104, R53, R62 ;  /* 0x0000003e35687220 */ /* 0x000fe20000410000 */
[----:B------:R-:W-:Y:S02]  /*49f0*/  LOP3.LUT R61, R122, 0xffff0000, RZ, 0xc0, !PT ;  /* 0xffff00007a3d7812 */ /* 0x000fe400078ec0ff */
[----:B------:R-:W-:Y:S01]  /*4a00*/  SHF.R.U32.HI R105, RZ, 0x10, R51 ;  /* 0x00000010ff697819 */ /* 0x000fe20000011633 */
[-C--:B------:R-:W-:Y:S01]  /*4a10*/  FFMA.FTZ R104, R49, R60.reuse, -R104 ;  /* 0x0000003c31687223 */ /* 0x080fe20000010868 */
[----:B------:R-:W-:Y:S01]  /*4a20*/  PRMT R117, R117, 0x5410, R106 ;  /* 0x0000541075757816 */ /* 0x000fe2000000006a */
[----:B------:R-:W-:Y:S01]  /*4a30*/  FMUL.FTZ R106, R53, R60 ;  /* 0x0000003c356a7220 */ /* 0x000fe20000410000 */
[----:B------:R-:W-:Y:S01]  /*4a40*/  LOP3.LUT R50, R41, 0xffff0000, RZ, 0xc0, !PT ;  /* 0xffff000029327812 */ /* 0x000fe200078ec0ff */
[----:B------:R-:W-:Y:S01]  /*4a50*/  FMUL.FTZ R63, R54, R61 ;  /* 0x0000003d363f7220 */ /* 0x000fe20000410000 */
[----:B------:R-:W-:Y:S01]  /*4a60*/  LOP3.LUT R53, R118, 0xffff0000, RZ, 0xc0, !PT ;  /* 0xffff000076357812 */ /* 0x000fe200078ec0ff */
[----:B------:R-:W-:Y:S01]  /*4a70*/  IMAD.U32 R60, R120, 0x10000, RZ ;  /* 0x00010000783c7824 */ /* 0x000fe200078e00ff */
[----:B------:R-:W-:Y:S01]  /*4a80*/  PRMT R116, R116, 0x5410, R105 ;  /* 0x0000541074747816 */ /* 0x000fe20000000069 */
[C---:B------:R-:W-:Y:S01]  /*4a90*/  IMAD.U32 R51, R44.reuse, 0x10000, RZ ;  /* 0x000100002c337824 */ /* 0x040fe200078e00ff */
[----:B------:R-:W-:Y:S01]  /*4aa0*/  LOP3.LUT R52, R44, 0xffff0000, RZ, 0xc0, !PT ;  /* 0xffff00002c347812 */ /* 0x000fe200078ec0ff */
[----:B------:R-:W-:Y:S01]  /*4ab0*/  FFMA.FTZ R106, R49, R62, R106 ;  /* 0x0000003e316a7223 */ /* 0x000fe2000001006a */
[-C--:B------:R-:W-:Y:S01]  /*4ac0*/  FMUL.FTZ R105, R54, R53.reuse ;  /* 0x0000003536697220 */ /* 0x080fe20000410000 */
[----:B------:R-:W-:Y:S01]  /*4ad0*/  FFMA.FTZ R63, R50, R53, -R63 ;  /* 0x00000035323f7223 */ /* 0x000fe2000001083f */
[----:B------:R-:W-:-:S02]  /*4ae0*/  IMAD.U32 R44, R43, 0x10000, RZ ;  /* 0x000100002b2c7824 */ /* 0x000fc400078e00ff */
[-C--:B------:R-:W-:Y:S01]  /*4af0*/  FMUL.FTZ R53, R55, R60.reuse ;  /* 0x0000003c37357220 */ /* 0x080fe20000410000 */
[----:B------:R-:W-:Y:S01]  /*4b00*/  IMAD.U32 R49, R116, 0x10000, RZ ;  /* 0x0001000074317824 */ /* 0x000fe200078e00ff */
[----:B------:R-:W-:Y:S01]  /*4b10*/  LOP3.LUT R47, R47, 0xffff0000, RZ, 0xc0, !PT ;  /* 0xffff00002f2f7812 */ /* 0x000fe200078ec0ff */
[----:B------:R-:W-:Y:S01]  /*4b20*/  FFMA.FTZ R105, R50, R61, R105 ;  /* 0x0000003d32697223 */ /* 0x000fe20000010069 */
[----:B------:R-:W-:Y:S01]  /*4b30*/  LOP3.LUT R120, R120, 0xffff0000, RZ, 0xc0, !PT ;  /* 0xffff000078787812 */ /* 0x000fe200078ec0ff */
[-C--:B------:R-:W-:Y:S01]  /*4b40*/  FMUL.FTZ R55, R55, R49.reuse ;  /* 0x0000003137377220 */ /* 0x080fe20000410000 */
[----:B------:R-:W-:Y:S01]  /*4b50*/  LOP3.LUT R116, R116, 0xffff0000, RZ, 0xc0, !PT ;  /* 0xffff000074747812 */ /* 0x000fe200078ec0ff */
[C---:B------:R-:W-:Y:S01]  /*4b60*/  FFMA.FTZ R53, R44.reuse, R49, -R53 ;  /* 0x000000312c357223 */ /* 0x040fe20000010835 */
[----:B------:R-:W-:Y:S01]  /*4b70*/  IMAD.U32 R49, R121, 0x10000, RZ ;  /* 0x0001000079317824 */ /* 0x000fe200078e00ff */
[----:B------:R-:W-:Y:S01]  /*4b80*/  LOP3.LUT R45, R43, 0xffff0000, RZ, 0xc0, !PT ;  /* 0xffff00002b2d7812 */ /* 0x000fe200078ec0ff */
[----:B------:R-:W-:Y:S01]  /*4b90*/  FFMA.FTZ R55, R44, R60, R55 ;  /* 0x0000003c2c377223 */ /* 0x000fe20000010037 */
[C---:B------:R-:W-:Y:S01]  /*4ba0*/  FMUL.FTZ R50, R47.reuse, R120 ;  /* 0x000000782f327220 */ /* 0x040fe20000410000 */
[----:B------:R-:W-:Y:S01]  /*4bb0*/  FMUL.FTZ R54, R47, R116 ;  /* 0x000000742f367220 */ /* 0x000fe20000410000 */
[----:B------:R-:W-:-:S02]  /*4bc0*/  IMAD.U32 R44, R117, 0x10000, RZ ;  /* 0x00010000752c7824 */ /* 0x000fc400078e00ff */
[----:B------:R-:W-:Y:S01]  /*4bd0*/  FMUL.FTZ R47, R51, R49 ;  /* 0x00000031332f7220 */ /* 0x000fe20000410000 */
[----:B------:R-:W-:Y:S01]  /*4be0*/  LOP3.LUT R121, R121, 0xffff0000, RZ, 0xc0, !PT ;  /* 0xffff000079797812 */ /* 0x000fe200078ec0ff */
[C---:B------:R-:W-:Y:S01]  /*4bf0*/  FFMA.FTZ R116, R45.reuse, R116, -R50 ;  /* 0x000000742d747223 */ /* 0x040fe20000010832 */
[----:B------:R-:W-:Y:S01]  /*4c00*/  FFMA.FTZ R120, R45, R120, R54 ;  /* 0x000000782d787223 */ /* 0x000fe20000010036 */
[----:B------:R-:W-:Y:S02]  /*4c10*/  IMAD.U32 R43, R46, 0x10000, RZ ;  /* 0x000100002e2b7824 */ /* 0x000fe400078e00ff */
[-C--:B------:R-:W-:Y:S01]  /*4c20*/  FMUL.FTZ R50, R51, R44.reuse ;  /* 0x0000002c33327220 */ /* 0x080fe20000410000 */
[----:B------:R-:W-:Y:S01]  /*4c30*/  FFMA.FTZ R47, R48, R44, -R47 ;  /* 0x0000002c302f7223 */ /* 0x000fe2000001082f */
[----:B------:R-:W-:Y:S01]  /*4c40*/  IMAD.U32 R45, R119, 0x10000, RZ ;  /* 0x00010000772d7824 */ /* 0x000fe200078e00ff */
[----:B------:R-:W-:Y:S01]  /*4c50*/  LOP3.LUT R41, R40, 0xffff0000, RZ, 0xc0, !PT ;  /* 0xffff000028297812 */ /* 0x000fe200078ec0ff */
[----:B------:R-:W-:Y:S01]  /*4c60*/  IMAD.U32 R44, R115, 0x10000, RZ ;  /* 0x00010000732c7824 */ /* 0x000fe200078e00ff */
[----:B------:R-:W-:Y:S01]  /*4c70*/  LOP3.LUT R46, R46, 0xffff0000, RZ, 0xc0, !PT ;  /* 0xffff00002e2e7812 */ /* 0x000fe200078ec0ff */
[----:B------:R-:W-:Y:S01]  /*4c80*/  FMUL.FTZ R54, R52, R121 ;  /* 0x0000007934367220 */ /* 0x000fe20000410000 */
[----:B------:R-:W-:Y:S01]  /*4c90*/  LOP3.LUT R117, R117, 0xffff0000, RZ, 0xc0, !PT ;  /* 0xffff000075757812 */ /* 0x000fe200078ec0ff */
[----:B------:R-:W-:Y:S01]  /*4ca0*/  IMAD.U32 R40, R42, 0x10000, RZ ;  /* 0x000100002a287824 */ /* 0x000fe200078e00ff */
[----:B------:R-:W-:Y:S01]  /*4cb0*/  LOP3.LUT R119, R119, 0xffff0000, RZ, 0xc0, !PT ;  /* 0xffff000077777812 */ /* 0x000fe200078ec0ff */
[----:B------:R-:W-:Y:S01]  /*4cc0*/  FFMA.FTZ R50, R48, R49, R50 ;  /* 0x0000003130327223 */ /* 0x000fe20000010032 */
[----:B------:R-:W-:Y:S01]  /*4cd0*/  LOP3.LUT R115, R115, 0xffff0000, RZ, 0xc0, !PT ;  /* 0xffff000073737812 */ /* 0x000fe200078ec0ff */
[C---:B------:R-:W-:Y:S01]  /*4ce0*/  FMUL.FTZ R49, R43.reuse, R45 ;  /* 0x0000002d2b317220 */ /* 0x040fe20000410000 */
[----:B------:R-:W-:Y:S01]  /*4cf0*/  LOP3.LUT R42, R42, 0xffff0000, RZ, 0xc0, !PT ;  /* 0xffff00002a2a7812 */ /* 0x000fe200078ec0ff */
[-C--:B------:R-:W-:Y:S01]  /*4d00*/  FMUL.FTZ R48, R43, R44.reuse ;  /* 0x0000002c2b307220 */ /* 0x080fe20000410000 */
[-C--:B------:R-:W-:Y:S01]  /*4d10*/  FMUL.FTZ R52, R52, R117.reuse ;  /* 0x0000007534347220 */ /* 0x080fe20000410000 */
[C---:B------:R-:W-:Y:S01]  /*4d20*/  FFMA.FTZ R54, R41.reuse, R117, -R54 ;  /* 0x0000007529367223 */ /* 0x040fe20000010836 */
[C---:B------:R-:W-:Y:S01]  /*4d30*/  FMUL.FTZ R43, R46.reuse, R119 ;  /* 0x000000772e2b7220 */ /* 0x040fe20000410000 */
[----:B------:R-:W-:Y:S01]  /*4d40*/  FMUL.FTZ R46, R46, R115 ;  /* 0x000000732e2e7220 */ /* 0x000fe20000410000 */
[C---:B------:R-:W-:Y:S01]  /*4d50*/  FFMA.FTZ R49, R40.reuse, R44, -R49 ;  /* 0x0000002c28317223 */ /* 0x040fe20000010831 */
[----:B------:R-:W-:Y:S01]  /*4d60*/  FFMA.FTZ R48, R40, R45, R48 ;  /* 0x0000002d28307223 */ /* 0x000fe20000010030 */
        /* <DEDUP_REMOVED lines=14> */
.L_x_1347:
[----:B------:R-:W-:Y:S05]  /*4e50*/  BSYNC B1 ;  /* 0x0000000000017941 */ /* 0x000fea0003800000 */
.L_x_1346:
        /* <DEDUP_REMOVED lines=10> */
.L_x_1315:
[----:B------:R-:W-:-:S13]  /*4f00*/  ISETP.NE.AND P3, PT, R203, 0x3, PT ;  /* 0x00000003cb00780c */ /* 0x000fda0003f65270 */
[----:B------:R-:W-:Y:S05]  /*4f10*/  @!P3 BRA `(.L_x_1348) ;  /* 0x000000000004b947 */ /* 0x000fea0003800000 */
[----:B------:R-:W-:Y:S01]  /*4f20*/  BPT.TRAP 0x1 ;  /* 0x000000040000795c */ /* 0x000fe20000300000 */
.L_x_1348:
[----:B------:R-:W-:Y:S01]  /*4f30*/  IMAD R94, R2, 0x8, R18 ;  /* 0x00000008025e7824 */ /* 0x000fe200078e0212 */
[----:B------:R-:W-:Y:S01]  /*4f40*/  SHF.L.U32 R108, R201, 0x1f, RZ ;  /* 0x0000001fc96c7819 */ /* 0x000fe200000006ff */
[----:B------:R-:W-:Y:S01]  /*4f50*/  IMAD R99, R26, -0x60, R29 ;  /* 0xffffffa01a637824 */ /* 0x000fe200078e021d */
[----:B------:R-:W-:Y:S02]  /*4f60*/  BSSY B1, `(.L_x_1349) ;  /* 0x0000004000017945 */ /* 0x000fe40003800000 */
[----:B------:R-:W0:Y:S02]  /*4f70*/  SYNCS.PHASECHK.TRANS64.TRYWAIT P4, [R94+URZ+0x32490], R108 ;  /* 0x0324906c5e0075a7 */ /* 0x000e24000808017f */
[----:B------:R-:W-:Y:S01]  /*4f80*/  VIMNMX R99, R99, 0x60, PT ;  /* 0x0000006063637848 */ /* 0x000fe20003fe0100 */
[----:B0-----:R-:W-:Y:S06]  /*4f90*/  @!P4 BRA `(.L_x_1350) ;  /* 0x0000013c00c4c947 */ /* 0x001fec0003800000 */
.L_x_1609:
[----:B------:R-:W-:Y:S05]  /*4fa0*/  BSYNC B1 ;  /* 0x0000000000017941 */ /* 0x000fea0003800000 */
.L_x_1349:
        /* <DEDUP_REMOVED lines=8> */
.L_x_1352:
[----:B------:R-:W-:Y:S05]  /*5030*/  BSYNC B1 ;  /* 0x0000000000017941 */ /* 0x000fea0003800000 */
.L_x_1351:
[----:B------:R-:W-:Y:S05]  /*5040*/  @P4 BRA `(.L_x_1332) ;  /* 0x0000000000104947 */ /* 0x000fea0003800000 */
[----:B-1----:R-:W1:Y:S04]  /*5050*/  @!P1 LDS.128 R40, [R106+0x2000] ;  /* 0x002000006a289984 */ /* 0x002e680000000c00 */
[----:B------:R-:W2:Y:S04]  /*5060*/  @!P2 LDS.128 R44, [R104+0x2000] ;  /* 0x00200000682ca984 */ /* 0x000ea80000000c00 */
[----:B-1----:R3:W-:Y:S04]  /*5070*/  @!P1 STG.E.128 desc[UR60][R48.64], R40 ;  /* 0x0000002830009986 */ /* 0x0027e8000c101d3c */
[----:B--2---:R3:W-:Y:S02]  /*5080*/  @!P2 STG.E.128 desc[UR60][R48.64+0x40], R44 ;  /* 0x0000402c3000a986 */ /* 0x0047e4000c101d3c */
.L_x_1332:
[----:B------:R-:W-:Y:S05]  /*5090*/  BSYNC B0 ;  /* 0x0000000000007941 */ /* 0x000fea0003800000 */
.L_x_1314:
        /* <DEDUP_REMOVED lines=17> */
.L_x_1354:
[----:B------:R-:W-:Y:S05]  /*51b0*/  BSYNC B0 ;  /* 0x0000000000007941 */ /* 0x000fea0003800000 */
.L_x_1353:
[----:B------:R-:W2:Y:S01]  /*51c0*/  SYNCS.PHASECHK.TRANS64.TRYWAIT P3, [R94+URZ+0x324b0], R108 ;  /* 0x0324b06c5e0075a7 */ /* 0x000ea2000806017f */
[----:B------:R-:W-:Y:S01]  /*51d0*/  ULDC.64 UR56, c[0x0][0x328] ;  /* 0x0000ca0000387ab9 */ /* 0x000fe20000000a00 */
[----:B------:R-:W-:Y:S01]  /*51e0*/  ULDC.64 UR58, c[0x0][0x318] ;  /* 0x0000c600003a7ab9 */ /* 0x000fe20000000a00 */
[----:B------:R-:W-:Y:S01]  /*51f0*/  BSSY B0, `(.L_x_1355) ;  /* 0x0000003000007945 */ /* 0x000fe20003800000 */
[----:B-1----:R-:W-:-:S03]  /*5200*/  IMAD R40, R2, 0x6000, R77 ;  /* 0x0000600002287824 */ /* 0x002fc600078e024d */
[----:B--2---:R-:W-:Y:S05]  /*5210*/  @!P3 BRA `(.L_x_1356) ;  /* 0x0000013c0038b947 */ /* 0x004fea0003800000 */
.L_x_1610:
[----:B------:R-:W-:Y:S05]  /*5220*/  BSYNC B0 ;  /* 0x0000000000007941 */ /* 0x000fea0003800000 */
.L_x_1355:
[----:B------:R-:W-:Y:S01]  /*5230*/  ISETP.GE.AND P3, PT, R19, R99, PT ;  /* 0x000000631300720c */ /* 0x000fe20003f66270 */
[----:B------:R-:W-:Y:S01]  /*5240*/  IMAD.IADD R41, R75, 0x1, R40 ;  /* 0x000000014b297824 */ /* 0x000fe200078e0228 */
[----:B------:R-:W-:Y:S01]  /*5250*/  BSSY B0, `(.L_x_1357) ;  /* 0x0000026000007945 */ /* 0x000fe20003800000 */
[----:B------:R-:W-:Y:S02]  /*5260*/  IMAD R48, R40, 0x2, R24 ;  /* 0x0000000228307824 */ /* 0x000fe400078e0218 */
[----:B------:R-:W-:-:S04]  /*5270*/  IMAD.WIDE R44, R26, 0x60, R70 ;  /* 0x000000601a2c7825 */ /* 0x000fc800078e0246 */
[----:B------:R-:W-:-:S04]  /*5280*/  IMAD R49, R41, 0x2, R24 ;  /* 0x0000000229317824 */ /* 0x000fc800078e0218 */
[----:B------:R-:W-:Y:S05]  /*5290*/  @P3 BRA `(.L_x_1358) ;  /* 0x0000000000843947 */ /* 0x000fea0003800000 */
[----:B------:R-:W-:Y:S01]  /*52a0*/  IMAD R43, R45, UR56, RZ ;  /* 0x000000382d2b7c24 */ /* 0x000fe2000f8e02ff */
[----:B------:R-:W-:Y:S01]  /*52b0*/  ULDC UR4, c[0x0][0x320] ;  /* 0x0000c80000047ab9 */ /* 0x000fe20000000800 */
        /* <DEDUP_REMOVED lines=31> */
.L_x_1358:
[----:B------:R-:W-:Y:S05]  /*54b0*/  BSYNC B0 ;  /* 0x0000000000007941 */ /* 0x000fea0003800000 */
.L_x_1357:
[----:B------:R-:W-:Y:S01]  /*54c0*/  ISETP.GE.AND P3, PT, R221, R99, PT ;  /* 0x00000063dd00720c */ /* 0x000fe20003f66270 */
[----:B------:R-:W-:-:S12]  /*54d0*/  BSSY B0, `(.L_x_1359) ;  /* 0x0000025000007945 */ /* 0x000fd80003800000 */
[----:B------:R-:W-:Y:S05]  /*54e0*/  @P3 BRA `(.L_x_1360) ;  /* 0x00000000008c3947 */ /* 0x000fea0003800000 */
[----:B--2---:R-:W-:Y:S01]  /*54f0*/  IADD3 R43, P3, R44, 0x40, RZ ;  /* 0x000000402c2b7810 */ /* 0x004fe20007f7e0ff */
[----:B------:R-:W-:Y:S01]  /*5500*/  IMAD.MOV.U32 R40, RZ, RZ, R20 ;  /* 0x000000ffff287224 */ /* 0x000fe200078e0014 */
[----:B------:R-:W-:Y:S01]  /*5510*/  ULDC UR4, c[0x0][0x320] ;  /* 0x0000c80000047ab9 */ /* 0x000fe20000000800 */
        /* <DEDUP_REMOVED lines=32> */
.L_x_1360:
[----:B------:R-:W-:Y:S05]  /*5720*/  BSYNC B0 ;  /* 0x0000000000007941 */ /* 0x000fea0003800000 */
.L_x_1359:
        /* <DEDUP_REMOVED lines=22> */
.L_x_1309:
[----:B------:R-:W-:Y:S02]  /*5890*/  ISETP.GE.AND P2, PT, R198, 0x1, PT ;  /* 0x00000001c600780c */ /* 0x000fe40003f46270 */
[----:B------:R-:W-:Y:S02]  /*58a0*/  CS2R R6, SRZ ;  /* 0x0000000000067805 */ /* 0x000fe4000001ff00 */
[----:B------:R-:W-:Y:S02]  /*58b0*/  PLOP3.LUT P1, PT, PT, PT, PT, 0x80, 0x0 ;  /* 0x000000000000781c */ /* 0x000fe40003f2f070 */
[----:B------:R-:W-:Y:S01]  /*58c0*/  CS2R R4, SRZ ;  /* 0x0000000000047805 */ /* 0x000fe2000001ff00 */
[----:B------:R-:W-:Y:S01]  /*58d0*/  IMAD.MOV.U32 R150, RZ, RZ, RZ ;  /* 0x000000ffff967224 */ /* 0x000fe200078e00ff */
[----:B------:R-:W-:Y:S02]  /*58e0*/  CS2R R148, SRZ ;  /* 0x0000000000947805 */ /* 0x000fe4000001ff00 */
[----:B------:R-:W-:-:S02]  /*58f0*/  CS2R R146, SRZ ;  /* 0x0000000000927805 */ /* 0x000fc4000001ff00 */
[----:B------:R-:W-:Y:S02]  /*5900*/  CS2R R144, SRZ ;  /* 0x0000000000907805 */ /* 0x000fe4000001ff00 */
[----:B------:R-:W-:Y:S01]  /*5910*/  CS2R R142, SRZ ;  /* 0x00000000008e7805 */ /* 0x000fe2000001ff00 */
[----:B------:R-:W-:Y:S01]  /*5920*/  IMAD.MOV.U32 R141, RZ, RZ, RZ ;  /* 0x000000ffff8d7224 */ /* 0x000fe200078e00ff */
        /* <DEDUP_REMOVED lines=27> */
[----:B----4-:R-:W-:Y:S02]  /*5ae0*/  CS2R R98, SRZ ;  /* 0x0000000000627805 */ /* 0x010fe4000001ff00 */
        /* <DEDUP_REMOVED lines=25> */
[----:B------:R-:W-:Y:S01]  /*5c80*/  CS2R R36, SRZ ;  /* 0x0000000000247805 */ /* 0x000fe2000001ff00 */
[----:B------:R-:W-:Y:S01]  /*5c90*/  IMAD.MOV.U32 R0, RZ, RZ, RZ ;  /* 0x000000ffff007224 */ /* 0x000fe200078e00ff */
[----:B------:R-:W-:Y:S01]  /*5ca0*/  CS2R R10, SRZ ;  /* 0x00000000000a7805 */ /* 0x000fe2000001ff00 */
[----:B------:R-:W-:Y:S02]  /*5cb0*/  IMAD.MOV.U32 R31, RZ, RZ, RZ ;  /* 0x000000ffff1f7224 */ /* 0x000fe400078e00ff */
[----:B------:R-:W-:Y:S02]  /*5cc0*/  IMAD.MOV.U32 R29, RZ, RZ, RZ ;  /* 0x000000ffff1d7224 */ /* 0x000fe400078e00ff */
[----:B------:R-:W-:Y:S02]  /*5cd0*/  IMAD.MOV.U32 R27, RZ, RZ, RZ ;  /* 0x000000ffff1b7224 */ /* 0x000fe400078e00ff */
[----:B------:R-:W-:Y:S01]  /*5ce0*/  IMAD.MOV.U32 R9, RZ, RZ, RZ ;  /* 0x000000ffff097224 */ /* 0x000fe200078e00ff */
[----:B------:R-:W-:Y:S06]  /*5cf0*/  @P0 BRA `(.L_x_1362) ;  /* 0x00000000000c0947 */ /* 0x000fec0003800000 */
[----:B------:R-:W0:Y:S01]  /*5d00*/  FENCE.VIEW.ASYNC.G ;  /* 0x00000000000073c6 */ /* 0x000e220000000100 */
[----:B------:R-:W-:Y:S05]  /*5d10*/  WARPSYNC.ALL ;  /* 0x0000000000007948 */ /* 0x000fea0003800000 */
[----:B0-----:R-:W-:Y:S06]  /*5d20*/  BAR.ARV 0xc, 0x180 ;  /* 0x0306000000007b1d */ /* 0x001fec0000002000 */
.L_x_1362:
[----:B------:R-:W-:Y:S01]  /*5d30*/  CS2R R24, SRZ ;  /* 0x0000000000187805 */ /* 0x000fe2000001ff00 */
[----:B------:R-:W-:Y:S06]  /*5d40*/  @!P2 BRA `(.L_x_1363) ;  /* 0x0000007c00e4a947 */ /* 0x000fec0003800000 */
[----:B------:R-:W-:-:S03]  /*5d50*/  UMOV UR4, 0xffffffff ;  /* 0xffffffff00047882 */ /* 0x000fc60000000000 */
[----:B------:R-:W-:Y:S05]  /*5d60*/  BRA.DIV UR4, `(.L_x_1364) ;  /* 0x0000013204787947 */ /* 0x000fea000b800000 */
[----:B------:R0:W1:Y:S02]  /*5d70*/  SHFL.IDX PT, R14, R234, RZ, 0x1f ;  /* 0x00001fffea0e7589 */ /* 0x00006400000e0000 */
.L_x_1613:
[----:B------:R-:W-:Y:S01]  /*5d80*/  VIADD R24, R18, 0x18400 ;  /* 0x0001840012187836 */ /* 0x000fe20000000000 */
[----:B-1----:R-:W-:Y:S01]  /*5d90*/  LEA.HI R0, R14, R14, RZ, 0x1 ;  /* 0x0000000e0e007211 */ /* 0x002fe200078f08ff */
[----:B------:R-:W-:Y:S03]  /*5da0*/  BSSY B6, `(.L_x_1365) ;  /* 0x0000015000067945 */ /* 0x000fe60003800000 */
[----:B------:R-:W-:Y:S02]  /*5db0*/  LOP3.LUT P0, RZ, R24, 0x1bf, RZ, 0xc0, !PT ;  /* 0x000001bf18ff7812 */ /* 0x000fe4000780c0ff */
[----:B------:R-:W-:-:S05]  /*5dc0*/  LOP3.LUT R29, R0, 0xffffe, RZ, 0xc0, !PT ;  /* 0x000ffffe001d7812 */ /* 0x000fca00078ec0ff */
[----:B------:R-:W-:-:S06]  /*5dd0*/  IMAD.IADD R29, R14, 0x1, -R29 ;  /* 0x000000010e1d7824 */ /* 0x000fcc00078e0a1d */
[----:B------:R-:W-:Y:S05]  /*5de0*/  @!P0 BRA `(.L_x_1366) ;  /* 0x0000000000408947 */ /* 0x000fea0003800000 */
        /* <DEDUP_REMOVED lines=16> */
.L_x_1366:
[----:B------:R-:W-:Y:S05]  /*5ef0*/  BSYNC B6 ;  /* 0x0000000000067941 */ /* 0x000fea0003800000 */
.L_x_1365:
        /* <DEDUP_REMOVED lines=12> */
.L_x_1370:
[----:B--2---:R2:W3:Y:S02]  /*5fc0*/  SYNCS.PHASECHK.TRANS64.TRYWAIT P0, [R18+URZ+0x32400], R3 ;  /* 0x03240003120075a7 */ /* 0x0044e4000800017f */
[----:B---3--:R-:W-:Y:S05]  /*5fd0*/  @!P0 NANOSLEEP.SYNCS 0x989680 ;  /* 0x009896800000895d */ /* 0x008fea0003900000 */
[----:B------:R-:W3:Y:S02]  /*5fe0*/  @!P0 SYNCS.PHASECHK.TRANS64 P0, [R18+URZ+0x32400], R3 ;  /* 0x03240003120085a7 */ /* 0x000ee4000800007f */
[----:B---3--:R-:W-:Y:S05]  /*5ff0*/  @!P0 BRA `(.L_x_1370) ;  /* 0xfffffffc00f08947 */ /* 0x008fea000383ffff */
.L_x_1369:
[----:B------:R-:W-:Y:S05]  /*6000*/  BSYNC B0 ;  /* 0x0000000000007941 */ /* 0x000fea0003800000 */
.L_x_1368:
[----:B------:R-:W-:Y:S05]  /*6010*/  BRA `(.L_x_1371) ;  /* 0x0000002000847947 */ /* 0x000fea0003800000 */
.L_x_1367:
        /* <DEDUP_REMOVED lines=36> */
.L_x_1373:
[----:B------:R-:W-:Y:S05]  /*6260*/  BSYNC B6 ;  /* 0x0000000000067941 */ /* 0x000fea0003800000 */
.L_x_1372:
        /* <DEDUP_REMOVED lines=11> */
.L_x_1619:
[----:B------:R-:W-:Y:S01]  /*6320*/  ULDC UR4, c[0x0][0x448] ;  /* 0x0001120000047ab9 */ /* 0x000fe20000000800 */
[----:B------:R-:W-:Y:S01]  /*6330*/  LEA.HI R6, R222, R222, RZ, 0x1 ;  /* 0x000000dede067211 */ /* 0x000fe200078f08ff */
[----:B------:R-:W-:Y:S01]  /*6340*/  IMAD R28, R97, UR4, RZ ;  /* 0x00000004611c7c24 */ /* 0x000fe2000f8e02ff */
[----:B------:R-:W-:Y:S01]  /*6350*/  BSSY B1, `(.L_x_1377) ;  /* 0x0000020000017945 */ /* 0x000fe20003800000 */
[----:B------:R-:W-:Y:S02]  /*6360*/  CS2R R10, SRZ ;  /* 0x00000000000a7805 */ /* 0x000fe4000001ff00 */
[----:B------:R-:W-:Y:S02]  /*6370*/  LOP3.LUT R9, R6, 0xfffffffe, RZ, 0xc0, !PT ;  /* 0xfffffffe06097812 */ /* 0x000fe400078ec0ff */
[----:B------:R-:W-:Y:S02]  /*6380*/  CS2R R6, SRZ ;  /* 0x0000000000067805 */ /* 0x000fe4000001ff00 */
[----:B------:R-:W-:Y:S01]  /*6390*/  ISETP.GE.AND P0, PT, R5, R28, PT ;  /* 0x0000001c0500720c */ /* 0x000fe20003f06270 */
[----:B------:R-:W-:Y:S01]  /*63a0*/  IMAD.SHL.U32 R5, R227, 0x40, RZ ;  /* 0x00000040e3057824 */ /* 0x000fe200078e00ff */
[----:B------:R-:W-:Y:S01]  /*63b0*/  CS2R R20, SRZ ;  /* 0x0000000000147805 */ /* 0x000fe2000001ff00 */
[----:B------:R-:W-:Y:S01]  /*63c0*/  IMAD.IADD R12, R222, 0x1, -R9 ;  /* 0x00000001de0c7824 */ /* 0x000fe200078e0a09 */
[----:B------:R-:W-:-:S02]  /*63d0*/  CS2R R8, SRZ ;  /* 0x0000000000087805 */ /* 0x000fc4000001ff00 */
[----:B------:R-:W-:Y:S02]  /*63e0*/  LOP3.LUT R13, R5, 0x1c0, RZ, 0xc0, !PT ;  /* 0x000001c0050d7812 */ /* 0x000fe400078ec0ff */
[----:B------:R-:W-:-:S05]  /*63f0*/  SHF.L.U32 R5, R12, 0x1f, RZ ;  /* 0x0000001f0c057819 */ /* 0x000fca00000006ff */
        /* <DEDUP_REMOVED lines=21> */
.L_x_1378:
[----:B------:R-:W-:Y:S05]  /*6550*/  BSYNC B1 ;  /* 0x0000000000017941 */ /* 0x000fea0003800000 */
.L_x_1377:
[----:B------:R-:W1:Y:S01]  /*6560*/  SYNCS.PHASECHK.TRANS64.TRYWAIT P0, [R18+URZ+0x32400], R5 ;  /* 0x03240005120075a7 */ /* 0x000e62000800017f */
[----:B---3--:R-:W-:Y:S01]  /*6570*/  LOP3.LUT R3, R13, 0x18, R16, 0xf8, !PT ;  /* 0x000000180d037812 */ /* 0x008fe200078ef810 */
[----:B--2---:R-:W-:Y:S01]  /*6580*/  IMAD R0, R33, -0x80, R28 ;  /* 0xffffff8021007824 */ /* 0x004fe200078e021c */
[----:B----4-:R-:W-:Y:S01]  /*6590*/  SHF.R.U32.HI R4, RZ, 0x3, R13 ;  /* 0x00000003ff047819 */ /* 0x010fe2000001160d */
[----:B0----5:R-:W-:Y:S01]  /*65a0*/  IMAD.MOV.U32 R14, RZ, RZ, R21 ;  /* 0x000000ffff0e7224 */ /* 0x021fe200078e0015 */
[----:B-1----:R-:W-:Y:S01]  /*65b0*/  SHF.R.U64 R26, R10, 0x10, R11 ;  /* 0x000000100a1a7819 */ /* 0x002fe2000000120b */
[----:B------:R-:W-:Y:S01]  /*65c0*/  IMAD.MOV.U32 R13, RZ, RZ, R20 ;  /* 0x000000ffff0d7224 */ /* 0x000fe200078e0014 */
[----:B------:R-:W-:Y:S01]  /*65d0*/  LOP3.LUT R28, R3, R4, RZ, 0x3c, !PT ;  /* 0x00000004031c7212 */ /* 0x000fe200078e3cff */
[----:B------:R-:W-:Y:S01]  /*65e0*/  IMAD.MOV.U32 R3, RZ, RZ, R10 ;  /* 0x000000ffff037224 */ /* 0x000fe200078e000a */
[----:B------:R-:W-:Y:S01]  /*65f0*/  SHF.R.U64 R24, R20, 0x10, R21 ;  /* 0x0000001014187819 */ /* 0x000fe20000001215 */
[----:B------:R-:W-:Y:S01]  /*6600*/  IMAD.MOV.U32 R4, RZ, RZ, R11 ;  /* 0x000000ffff047224 */ /* 0x000fe200078e000b */
[----:B------:R-:W-:Y:S01]  /*6610*/  SHF.R.U32.HI R25, RZ, 0x10, R21 ;  /* 0x00000010ff197819 */ /* 0x000fe20000011615 */
[----:B------:R-:W-:Y:S01]  /*6620*/  IMAD.MOV.U32 R10, RZ, RZ, R6 ;  /* 0x000000ffff0a7224 */ /* 0x000fe200078e0006 */
[----:B------:R-:W-:Y:S01]  /*6630*/  SHF.R.U32.HI R27, RZ, 0x10, R11 ;  /* 0x00000010ff1b7819 */ /* 0x000fe2000001160b */
[--C-:B------:R-:W-:Y:S01]  /*6640*/  IMAD.MOV.U32 R11, RZ, RZ, R7.reuse ;  /* 0x000000ffff0b7224 */ /* 0x100fe200078e0007 */
[--C-:B------:R-:W-:Y:S01]  /*6650*/  SHF.R.U64 R21, R6, 0x10, R7.reuse ;  /* 0x0000001006157819 */ /* 0x100fe20000001207 */
[----:B------:R-:W-:Y:S01]  /*6660*/  IMAD.MOV.U32 R6, RZ, RZ, R8 ;  /* 0x000000ffff067224 */ /* 0x000fe200078e0008 */
[----:B------:R-:W-:Y:S01]  /*6670*/  SHF.R.U32.HI R20, RZ, 0x10, R7 ;  /* 0x00000010ff147819 */ /* 0x000fe20000011607 */
[--C-:B------:R-:W-:Y:S01]  /*6680*/  IMAD.MOV.U32 R7, RZ, RZ, R9.reuse ;  /* 0x000000ffff077224 */ /* 0x100fe200078e0009 */
[--C-:B------:R-:W-:Y:S01]  /*6690*/  SHF.R.U64 R15, R8, 0x10, R9.reuse ;  /* 0x00000010080f7819 */ /* 0x100fe20000001209 */
[----:B------:R-:W-:Y:S01]  /*66a0*/  BSSY B1, `(.L_x_1379) ;  /* 0x000000f000017945 */ /* 0x000fe20003800000 */
[----:B------:R-:W-:Y:S01]  /*66b0*/  SHF.R.U32.HI R8, RZ, 0x10, R9 ;  /* 0x00000010ff087819 */ /* 0x000fe20000011609 */
[----:B------:R-:W-:Y:S01]  /*66c0*/  IMAD R9, R211, 0x200, R28 ;  /* 0x00000200d3097824 */ /* 0x000fe200078e021c */
[----:B------:R-:W-:-:S02]  /*66d0*/  VIMNMX R38, R0, 0x80, PT ;  /* 0x0000008000267848 */ /* 0x000fc40003fe0100 */
[----:B------:R-:W-:Y:S01]  /*66e0*/  PRMT R31, R3, 0x5410, R26 ;  /* 0x00005410031f7816 */ /* 0x000fe2000000001a */
[----:B------:R-:W-:Y:S01]  /*66f0*/  IMAD R9, R9, 0x2, R18 ;  /* 0x0000000209097824 */ /* 0x000fe200078e0212 */
[----:B------:R-:W-:Y:S02]  /*6700*/  PRMT R32, R4, 0x5410, R27 ;  /* 0x0000541004207816 */ /* 0x000fe4000000001b */
[----:B------:R-:W-:Y:S01]  /*6710*/  LOP3.LUT P2, RZ, R227, 0x4, RZ, 0xc0, !PT ;  /* 0x00000004e3ff7812 */ /* 0x000fe2000784c0ff */
[----:B------:R-:W-:Y:S01]  /*6720*/  VIADD R4, R9, 0x18400 ;  /* 0x0001840009047836 */ /* 0x000fe20000000000 */
[----:B------:R-:W-:Y:S01]  /*6730*/  ISETP.GE.AND P1, PT, R19, R38, PT ;  /* 0x000000261300720c */ /* 0x000fe20003f26270 */
[----:B------:R-:W-:Y:S01]  /*6740*/  VIADD R0, R9, 0x18440 ;  /* 0x0001844009007836 */ /* 0x000fe20000000000 */
[----:B------:R-:W-:Y:S02]  /*6750*/  PRMT R33, R13, 0x5410, R24 ;  /* 0x000054100d217816 */ /* 0x000fe40000000018 */
[----:B------:R-:W-:-:S02]  /*6760*/  PRMT R3, R14, 0x5410, R25 ;  /* 0x000054100e037816 */ /* 0x000fc40000000019 */
[----:B------:R-:W-:Y:S01]  /*6770*/  PRMT R34, R10, 0x5410, R21 ;  /* 0x000054100a227816 */ /* 0x000fe20000000015 */
[----:B------:R-:W-:Y:S06]  /*6780*/  @!P0 BRA `(.L_x_1380) ;  /* 0x0000012800888947 */ /* 0x000fec0003800000 */
.L_x_1620:
[----:B------:R-:W-:Y:S05]  /*6790*/  BSYNC B1 ;  /* 0x0000000000017941 */ /* 0x000fea0003800000 */
.L_x_1379:
[----:B------:R-:W-:Y:S01]  /*67a0*/  BSSY B1, `(.L_x_1381) ;  /* 0x0000059000017945 */ /* 0x000fe20003800000 */
[----:B------:R-:W-:Y:S01]  /*67b0*/  PRMT R35, R11, 0x5410, R20 ;  /* 0x000054100b237816 */ /* 0x000fe20000000014 */
[----:B------:R-:W-:Y:S01]  /*67c0*/  @P2 VIADD R0, R4, 0xffffffc0 ;  /* 0xffffffc004002836 */ /* 0x000fe20000000000 */
[----:B------:R-:W-:Y:S02]  /*67d0*/  PRMT R36, R6, 0x5410, R15 ;  /* 0x0000541006247816 */ /* 0x000fe4000000000f */
[----:B------:R-:W-:Y:S01]  /*67e0*/  PRMT R8, R7, 0x5410, R8 ;  /* 0x0000541007087816 */ /* 0x000fe20000000008 */
[----:B------:R-:W-:Y:S06]  /*67f0*/  @P1 BRA `(.L_x_1382) ;  /* 0x00000004004c1947 */ /* 0x000fec0003800000 */
[----:B0-----:R-:W0:Y:S01]  /*6800*/  LDC R5, c[0x0][0x3f4] ;  /* 0x0000fd00ff057b82 */ /* 0x001e220000000800 */
[----:B------:R-:W-:Y:S01]  /*6810*/  BSSY B2, `(.L_x_1383) ;  /* 0x000002a000027945 */ /* 0x000fe20003800000 */
[-C--:B0-----:R-:W-:Y:S02]  /*6820*/  ISETP.GE.AND P0, PT, R22, R5.reuse, PT ;  /* 0x000000051600720c */ /* 0x081fe40003f06270 */
[----:B------:R-:W-:-:S11]  /*6830*/  ISETP.GE.AND P1, PT, R202, R5, PT ;  /* 0x00000005ca00720c */ /* 0x000fd60003f26270 */
[----:B------:R-:W-:Y:S05]  /*6840*/  @P0 BRA `(.L_x_1384) ;  /* 0x0000000000980947 */ /* 0x000fea0003800000 */
[----:B------:R-:W0:Y:S01]  /*6850*/  LDS.128 R4, [R9+0x18400] ;  /* 0x0184000009047984 */ /* 0x000e220000000c00 */
        /* <DEDUP_REMOVED lines=13> */
[C---:B------:R-:W-:Y:S01]  /*6930*/  FMUL.FTZ R28, R5.reuse, R24 ;  /* 0x00000018051c7220 */ /* 0x040fe20000410000 */
[C---:B------:R-:W-:Y:S01]  /*6940*/  FFMA.FTZ R25, R10.reuse, R15, -R25 ;  /* 0x0000000f0a197223 */ /* 0x040fe20000010819 */
[-C--:B------:R-:W-:Y:S01]  /*6950*/  FMUL.FTZ R30, R5, R20.reuse ;  /* 0x00000014051e7220 */ /* 0x080fe20000410000 */
[----:B------:R-:W-:Y:S01]  /*6960*/  LOP3.LUT R7, R7, 0xffff0000, RZ, 0xc0, !PT ;  /* 0xffff000007077812 */ /* 0x000fe200078ec0ff */
[----:B------:R-:W-:Y:S01]  /*6970*/  FFMA.FTZ R26, R10, R21, R4 ;  /* 0x000000150a1a7223 */ /* 0x000fe20000010004 */
[C---:B------:R-:W-:Y:S01]  /*6980*/  LOP3.LUT R15, R35.reuse, 0xffff0000, RZ, 0xc0, !PT ;  /* 0xffff0000230f7812 */ /* 0x040fe200078ec0ff */
[----:B------:R-:W-:Y:S01]  /*6990*/  IMAD.U32 R10, R35, 0x10000, RZ ;  /* 0x00010000230a7824 */ /* 0x000fe200078e00ff */
[C---:B------:R-:W-:Y:S01]  /*69a0*/  LOP3.LUT R5, R32.reuse, 0xffff0000, RZ, 0xc0, !PT ;  /* 0xffff000020057812 */ /* 0x040fe200078ec0ff */
[----:B------:R-:W-:Y:S02]  /*69b0*/  IMAD.U32 R4, R32, 0x10000, RZ ;  /* 0x0001000020047824 */ /* 0x000fe400078e00ff */
        /* <DEDUP_REMOVED lines=15> */
.L_x_1384:
[----:B------:R-:W-:Y:S05]  /*6ab0*/  BSYNC B2 ;  /* 0x0000000000027941 */ /* 0x000fea0003800000 */
.L_x_1383:
[----:B------:R-:W-:Y:S05]  /*6ac0*/  @P1 BRA `(.L_x_1382) ;  /* 0x0000000000981947 */ /* 0x000fea0003800000 */
[----:B0-----:R-:W0:Y:S01]  /*6ad0*/  LDS.128 R4, [R0] ;  /* 0x0000000000047984 */ /* 0x001e220000000c00 */
        /* <DEDUP_REMOVED lines=37> */
.L_x_1382:
[----:B------:R-:W-:Y:S05]  /*6d30*/  BSYNC B1 ;  /* 0x0000000000017941 */ /* 0x000fea0003800000 */
.L_x_1381:
[----:B------:R-:W-:-:S13]  /*6d40*/  ISETP.GE.AND P0, PT, R221, R38, PT ;  /* 0x00000026dd00720c */ /* 0x000fda0003f06270 */
[----:B------:R-:W-:Y:S05]  /*6d50*/  @P0 BRA `(.L_x_1385) ;  /* 0x0000001400100947 */ /* 0x000fea0003800000 */
[----:B01----:R-:W0:Y:S01]  /*6d60*/  LDC R5, c[0x0][0x3f4] ;  /* 0x0000fd00ff057b82 */ /* 0x003e220000000800 */
        /* <DEDUP_REMOVED lines=22> */
[----:B------:R-:W-:Y:S01]  /*6ed0*/  FFMA.FTZ R21, R26, R10, R21 ;  /* 0x0000000a1a157223 */ /* 0x000fe20000010015 */
[----:B------:R-:W-:Y:S01]  /*6ee0*/  FMUL.FTZ R10, R31, R5 ;  /* 0x000000051f0a7220 */ /* 0x000fe20000410000 */
[----:B------:R-:W-:Y:S01]  /*6ef0*/  LOP3.LUT R7, R7, 0xffff0000, RZ, 0xc0, !PT ;  /* 0xffff000007077812 */ /* 0x000fe200078ec0ff */
[-C--:B------:R-:W-:Y:S01]  /*6f00*/  FFMA.FTZ R5, R31, R11.reuse, -R20 ;  /* 0x0000000b1f057223 */ /* 0x080fe20000010814 */
[C---:B------:R-:W-:Y:S01]  /*6f10*/  LOP3.LUT R26, R35.reuse, 0xffff0000, RZ, 0xc0, !PT ;  /* 0xffff0000231a7812 */ /* 0x040fe200078ec0ff */
[----:B------:R-:W-:Y:S02]  /*6f20*/  IMAD.U32 R31, R35, 0x10000, RZ ;  /* 0x00010000231f7824 */ /* 0x000fe400078e00ff */
[----:B------:R-:W-:Y:S01]  /*6f30*/  FFMA.FTZ R10, R27, R11, R10 ;  /* 0x0000000b1b0a7223 */ /* 0x000fe2000001000a */
[-C--:B------:R-:W-:Y:S01]  /*6f40*/  FMUL.FTZ R24, R25, R6.reuse ;  /* 0x0000000619187220 */ /* 0x080fe20000410000 */
[-C--:B------:R-:W-:Y:S01]  /*6f50*/  FMUL.FTZ R15, R32, R7.reuse ;  /* 0x00000007200f7220 */ /* 0x080fe20000410000 */
[----:B------:R-:W-:Y:S01]  /*6f60*/  FMUL.FTZ R20, R31, R6 ;  /* 0x000000061f147220 */ /* 0x000fe20000410000 */
[----:B------:R-:W-:Y:S01]  /*6f70*/  FMUL.FTZ R11, R26, R7 ;  /* 0x000000071a0b7220 */ /* 0x000fe20000410000 */
[----:B------:R-:W-:-:S02]  /*6f80*/  F2FP.BF16.F32.PACK_AB R4, R21, R4 ;  /* 0x000000041504723e */ /* 0x000fc400000010ff */
[-C--:B------:R-:W-:Y:S01]  /*6f90*/  FFMA.FTZ R6, R25, R13.reuse, -R20 ;  /* 0x0000000d19067223 */ /* 0x080fe20000010814 */
[-C--:B------:R-:W-:Y:S01]  /*6fa0*/  FFMA.FTZ R7, R32, R14.reuse, -R11 ;  /* 0x0000000e20077223 */ /* 0x080fe2000001080b */
[----:B------:R-:W-:Y:S01]  /*6fb0*/  FFMA.FTZ R13, R31, R13, R24 ;  /* 0x0000000d1f0d7223 */ /* 0x000fe20000010018 */
[----:B------:R-:W-:Y:S01]  /*6fc0*/  FFMA.FTZ R14, R26, R14, R15 ;  /* 0x0000000e1a0e7223 */ /* 0x000fe2000001000f */
[----:B------:R-:W-:-:S03]  /*6fd0*/  F2FP.BF16.F32.PACK_AB R5, R10, R5 ;  /* 0x000000050a05723e */ /* 0x000fc600000010ff */
[----:B------:R-:W-:Y:S02]  /*6fe0*/  F2FP.BF16.F32.PACK_AB R6, R13, R6 ;  /* 0x000000060d06723e */ /* 0x000fe400000010ff */
[----:B------:R-:W-:-:S05]  /*6ff0*/  F2FP.BF16.F32.PACK_AB R7, R14, R7 ;  /* 0x000000070e07723e */ /* 0x000fca00000010ff */
[----:B------:R0:W-:Y:S02]  /*7000*/  STS.128 [R9+0x1a400], R4 ;  /* 0x01a4000409007388 */ /* 0x0001e40000000c00 */
.L_x_1387:
[----:B------:R-:W-:Y:S05]  /*7010*/  BSYNC B1 ;  /* 0x0000000000017941 */ /* 0x000fea0003800000 */
.L_x_1386:
[----:B------:R-:W-:Y:S05]  /*7020*/  @P1 BRA `(.L_x_1385) ;  /* 0x00000010005c1947 */ /* 0x000fea0003800000 */
[----:B0-----:R-:W0:Y:S01]  /*7030*/  LDS.128 R4, [R0+0x2000] ;  /* 0x0020000000047984 */ /* 0x001e220000000c00 */
[C---:B------:R-:W-:Y:S01]  /*7040*/  IMAD.U32 R25, R36.reuse, 0x10000, RZ ;  /* 0x0001000024197824 */ /* 0x040fe200078e00ff */
[----:B------:R-:W-:Y:S01]  /*7050*/  LOP3.LUT R36, R36, 0xffff0000, RZ, 0xc0, !PT ;  /* 0xffff000024247812 */ /* 0x000fe200078ec0ff */
[C---:B------:R-:W-:Y:S01]  /*7060*/  IMAD.U32 R21, R33.reuse, 0x10000, RZ ;  /* 0x0001000021157824 */ /* 0x040fe200078e00ff */
[----:B------:R-:W-:Y:S02]  /*7070*/  LOP3.LUT R24, R33, 0xffff0000, RZ, 0xc0, !PT ;  /* 0xffff000021187812 */ /* 0x000fe400078ec0ff */
        /* <DEDUP_REMOVED lines=11> */
[----:B------:R-:W-:Y:S01]  /*7130*/  FFMA.FTZ R4, R21, R9, -R14 ;  /* 0x0000000915047223 */ /* 0x000fe2000001080e */
[C---:B------:R-:W-:Y:S01]  /*7140*/  FMUL.FTZ R21, R24.reuse, R5 ;  /* 0x0000000518157220 */ /* 0x040fe20000410000 */
[----:B------:R-:W-:Y:S01]  /*7150*/  FFMA.FTZ R5, R24, R10, -R15 ;  /* 0x0000000a18057223 */ /* 0x000fe2000001080f */
[----:B------:R-:W-:Y:S01]  /*7160*/  FFMA.FTZ R9, R25, R9, R20 ;  /* 0x0000000919097223 */ /* 0x000fe20000010014 */
[----:B------:R-:W-:Y:S01]  /*7170*/  IMAD.U32 R15, R3, 0x10000, RZ ;  /* 0x00010000030f7824 */ /* 0x000fe200078e00ff */
[----:B------:R-:W-:Y:S01]  /*7180*/  LOP3.LUT R7, R7, 0xffff0000, RZ, 0xc0, !PT ;  /* 0xffff000007077812 */ /* 0x000fe200078ec0ff */
[----:B------:R-:W-:Y:S01]  /*7190*/  IMAD.U32 R25, R8, 0x10000, RZ ;  /* 0x0001000008197824 */ /* 0x000fe200078e00ff */
[----:B------:R-:W-:Y:S01]  /*71a0*/  LOP3.LUT R3, R3, 0xffff0000, RZ, 0xc0, !PT ;  /* 0xffff000003037812 */ /* 0x000fe200078ec0ff */
[----:B------:R-:W-:Y:S01]  /*71b0*/  FMUL.FTZ R14, R15, R6 ;  /* 0x000000060f0e7220 */ /* 0x000fe20000410000 */
[----:B------:R-:W-:Y:S01]  /*71c0*/  FFMA.FTZ R10, R36, R10, R21 ;  /* 0x0000000a240a7223 */ /* 0x000fe20000010015 */
[----:B------:R-:W-:Y:S01]  /*71d0*/  FMUL.FTZ R8, R25, R6 ;  /* 0x0000000619087220 */ /* 0x000fe20000410000 */
[-C--:B------:R-:W-:Y:S01]  /*71e0*/  FMUL.FTZ R20, R27, R7.reuse ;  /* 0x000000071b147220 */ /* 0x080fe20000410000 */
[----:B------:R-:W-:Y:S01]  /*71f0*/  FMUL.FTZ R24, R3, R7 ;  /* 0x0000000703187220 */ /* 0x000fe20000410000 */
[----:B------:R-:W-:Y:S01]  /*7200*/  F2FP.BF16.F32.PACK_AB R4, R9, R4 ;  /* 0x000000040904723e */ /* 0x000fe200000010ff */
[-C--:B------:R-:W-:Y:S01]  /*7210*/  FFMA.FTZ R6, R15, R11.reuse, -R8 ;  /* 0x0000000b0f067223 */ /* 0x080fe20000010808 */
[----:B------:R-:W-:Y:S01]  /*7220*/  FFMA.FTZ R11, R25, R11, R14 ;  /* 0x0000000b190b7223 */ /* 0x000fe2000001000e */
[-C--:B------:R-:W-:Y:S01]  /*7230*/  FFMA.FTZ R7, R3, R13.reuse, -R20 ;  /* 0x0000000d03077223 */ /* 0x080fe20000010814 */
[----:B------:R-:W-:Y:S01]  /*7240*/  FFMA.FTZ R24, R27, R13, R24 ;  /* 0x0000000d1b187223 */ /* 0x000fe20000010018 */
[----:B------:R-:W-:-:S02]  /*7250*/  F2FP.BF16.F32.PACK_AB R5, R10, R5 ;  /* 0x000000050a05723e */ /* 0x000fc400000010ff */
[----:B------:R-:W-:Y:S02]  /*7260*/  F2FP.BF16.F32.PACK_AB R6, R11, R6 ;  /* 0x000000060b06723e */ /* 0x000fe400000010ff */
[----:B------:R-:W-:-:S05]  /*7270*/  F2FP.BF16.F32.PACK_AB R7, R24, R7 ;  /* 0x000000071807723e */ /* 0x000fca00000010ff */
[----:B------:R3:W-:Y:S01]  /*7280*/  STS.128 [R0+0x2000], R4 ;  /* 0x0020000400007388 */ /* 0x0007e20000000c00 */
[----:B------:R-:W-:Y:S05]  /*7290*/  BRA `(.L_x_1385) ;  /* 0x0000000c00c07947 */ /* 0x000fea0003800000 */
.L_x_1375:
[----:B------:R-:W-:-:S03]  /*72a0*/  UMOV UR4, 0xffffffff ;  /* 0xffffffff00047882 */ /* 0x000fc60000000000 */
[----:B------:R-:W-:Y:S05]  /*72b0*/  BRA.DIV UR4, `(.L_x_1388) ;  /* 0x0000011e04d07947 */ /* 0x000fea000b800000 */
[----:B------:R1:W2:Y:S04]  /*72c0*/  SHFL.IDX PT, R0, R25, RZ, 0x1c1f ;  /* 0x001c1fff19007589 */ /* 0x0002a800000e0000 */
[----:B------:R1:W3:Y:S04]  /*72d0*/  SHFL.IDX PT, R3, R24, RZ, 0x1c1f ;  /* 0x001c1fff18037589 */ /* 0x0002e800000e0000 */
[----:B------:R1:W4:Y:S04]  /*72e0*/  SHFL.IDX PT, R20, R27, RZ, 0x1c1f ;  /* 0x001c1fff1b147589 */ /* 0x00032800000e0000 */
[----:B------:R1:W0:Y:S02]  /*72f0*/  SHFL.IDX PT, R14, R26, RZ, 0x1c1f ;  /* 0x001c1fff1a0e7589 */ /* 0x00022400000e0000 */
.L_x_1626:
[----:B------:R-:W-:Y:S01]  /*7300*/  ULDC UR4, c[0x0][0x448] ;  /* 0x0001120000047ab9 */ /* 0x000fe20000000800 */
[----:B------:R-:W0:Y:S01]  /*7310*/  LDC R47, c[0x0][0x3f4] ;  /* 0x0000fd00ff2f7b82 */ /* 0x000e220000000800 */
[----:B-1----:R-:W-:Y:S01]  /*7320*/  IMAD R26, R97, UR4, RZ ;  /* 0x00000004611a7c24 */ /* 0x002fe2000f8e02ff */
[----:B------:R-:W-:Y:S01]  /*7330*/  LEA.HI R4, R222, R222, RZ, 0x1 ;  /* 0x000000dede047211 */ /* 0x000fe200078f08ff */
[----:B------:R-:W-:Y:S01]  /*7340*/  BSSY B1, `(.L_x_1389) ;  /* 0x0000016000017945 */ /* 0x000fe20003800000 */
[----:B------:R-:W-:Y:S02]  /*7350*/  CS2R R10, SRZ ;  /* 0x00000000000a7805 */ /* 0x000fe4000001ff00 */
[----:B------:R-:W-:Y:S02]  /*7360*/  CS2R R8, SRZ ;  /* 0x0000000000087805 */ /* 0x000fe4000001ff00 */
[----:B------:R-:W-:Y:S02]  /*7370*/  ISETP.GE.AND P0, PT, R5, R26, PT ;  /* 0x0000001a0500720c */ /* 0x000fe40003f06270 */
[----:B------:R-:W-:-:S02]  /*7380*/  LOP3.LUT R7, R4, 0xfffffffe, RZ, 0xc0, !PT ;  /* 0xfffffffe04077812 */ /* 0x000fc400078ec0ff */
[----:B------:R-:W-:-:S03]  /*7390*/  CS2R R4, SRZ ;  /* 0x0000000000047805 */ /* 0x000fc6000001ff00 */
[----:B------:R-:W-:Y:S01]  /*73a0*/  IMAD.IADD R12, R222, 0x1, -R7 ;  /* 0x00000001de0c7824 */ /* 0x000fe200078e0a07 */
[----:B------:R-:W-:-:S04]  /*73b0*/  CS2R R6, SRZ ;  /* 0x0000000000067805 */ /* 0x000fc8000001ff00 */
[----:B------:R-:W-:Y:S01]  /*73c0*/  SHF.L.U32 R21, R12, 0x1f, RZ ;  /* 0x0000001f0c157819 */ /* 0x000fe200000006ff */
[----:B------:R-:W-:Y:S06]  /*73d0*/  @P0 BRA `(.L_x_1390) ;  /* 0x0000000000300947 */ /* 0x000fec0003800000 */
[----:B------:R-:W-:Y:S01]  /*73e0*/  ULDC UR4, c[0x0][0x3f4] ;  /* 0x0000fd0000047ab9 */ /* 0x000fe20000000800 */
[C---:B------:R-:W-:Y:S01]  /*73f0*/  IMAD.SHL.U32 R15, R16.reuse, 0x2, RZ ;  /* 0x00000002100f7824 */ /* 0x040fe200078e00ff */
[C---:B------:R-:W-:Y:S02]  /*7400*/  ISETP.GE.AND P2, PT, R16.reuse, UR4, PT ;  /* 0x0000000410007c0c */ /* 0x040fe4000bf46270 */
[----:B------:R-:W-:Y:S02]  /*7410*/  SHF.L.U64.HI R7, R16, 0x1, R17 ;  /* 0x0000000110077819 */ /* 0x000fe40000010211 */
[-C--:B---3--:R-:W-:Y:S02]  /*7420*/  IADD3 R24, P0, R3, R15.reuse, RZ ;  /* 0x0000000f03187210 */ /* 0x088fe40007f1e0ff */
[----:B0-----:R-:W-:-:S03]  /*7430*/  IADD3 R14, P1, R14, R15, RZ ;  /* 0x0000000f0e0e7210 */ /* 0x001fc60007f3e0ff */
[--C-:B--2---:R-:W-:Y:S02]  /*7440*/  IMAD.X R25, R0, 0x1, R7.reuse, P0 ;  /* 0x0000000100197824 */ /* 0x104fe400000e0607 */
[----:B----4-:R-:W-:Y:S01]  /*7450*/  IMAD.X R15, R20, 0x1, R7, P1 ;  /* 0x00000001140f7824 */ /* 0x010fe200008e0607 */
[----:B------:R-:W-:Y:S01]  /*7460*/  CS2R R6, SRZ ;  /* 0x0000000000067805 */ /* 0x000fe2000001ff00 */
[----:B------:R-:W-:Y:S06]  /*7470*/  @P2 BRA `(.L_x_1390) ;  /* 0x0000000000082947 */ /* 0x000fec0003800000 */
[----:B------:R1:W5:Y:S04]  /*7480*/  LD.E.128 R8, desc[UR60][R24.64] ;  /* 0x0000003c18087980 */ /* 0x000368000c101d00 */
[----:B------:R1:W5:Y:S02]  /*7490*/  LD.E.128 R4, desc[UR60][R14.64] ;  /* 0x0000003c0e047980 */ /* 0x000364000c101d00 */
.L_x_1390:
[----:B------:R-:W-:Y:S05]  /*74a0*/  BSYNC B1 ;  /* 0x0000000000017941 */ /* 0x000fea0003800000 */
.L_x_1389:
[----:B------:R-:W4:Y:S01]  /*74b0*/  SYNCS.PHASECHK.TRANS64.TRYWAIT P1, [R18+URZ+0x32400], R21 ;  /* 0x03240015120075a7 */ /* 0x000f22000802017f */
[----:B--2---:R-:W-:Y:S01]  /*74c0*/  IMAD R0, R33, -0x80, R26 ;  /* 0xffffff8021007824 */ /* 0x004fe200078e021a */
[----:B-----5:R-:W-:Y:S01]  /*74d0*/  SHF.R.U64 R26, R10, 0x10, R11 ;  /* 0x000000100a1a7819 */ /* 0x020fe2000000120b */
[----:B-1----:R-:W-:Y:S01]  /*74e0*/  IMAD.MOV.U32 R15, RZ, RZ, R10 ;  /* 0x000000ffff0f7224 */ /* 0x002fe200078e000a */
[----:B------:R-:W-:Y:S01]  /*74f0*/  SHF.R.U64 R27, R8, 0x10, R9 ;  /* 0x00000010081b7819 */ /* 0x000fe20000001209 */
[----:B------:R-:W-:Y:S01]  /*7500*/  IMAD.MOV.U32 R24, RZ, RZ, R8 ;  /* 0x000000ffff187224 */ /* 0x000fe200078e0008 */
[--C-:B------:R-:W-:Y:S01]  /*7510*/  SHF.R.U32.HI R10, RZ, 0x10, R11.reuse ;  /* 0x00000010ff0a7819 */ /* 0x100fe2000001160b */
[----:B---3--:R-:W-:Y:S01]  /*7520*/  IMAD.MOV.U32 R3, RZ, RZ, R11 ;  /* 0x000000ffff037224 */ /* 0x008fe200078e000b */
[----:B------:R-:W-:Y:S01]  /*7530*/  SHF.R.U64 R11, R4, 0x10, R5 ;  /* 0x00000010040b7819 */ /* 0x000fe20000001205 */
[----:B------:R-:W-:Y:S01]  /*7540*/  IMAD.MOV.U32 R8, RZ, RZ, R4 ;  /* 0x000000ffff087224 */ /* 0x000fe200078e0004 */
[----:B0-----:R-:W-:Y:S01]  /*7550*/  ISETP.GE.AND P0, PT, R16, R47, PT ;  /* 0x0000002f1000720c */ /* 0x001fe20003f06270 */
[----:B------:R-:W-:Y:S01]  /*7560*/  IMAD.MOV.U32 R25, RZ, RZ, R9 ;  /* 0x000000ffff197224 */ /* 0x000fe200078e0009 */
[----:B------:R-:W-:Y:S01]  /*7570*/  VIMNMX R0, R0, 0x80, PT ;  /* 0x0000008000007848 */ /* 0x000fe20003fe0100 */
[----:B------:R-:W-:Y:S01]  /*7580*/  IMAD.MOV.U32 R13, RZ, RZ, R5 ;  /* 0x000000ffff0d7224 */ /* 0x000fe200078e0005 */
[----:B------:R-:W-:Y:S01]  /*7590*/  SHF.R.U32.HI R28, RZ, 0x10, R9 ;  /* 0x00000010ff1c7819 */ /* 0x000fe20000011609 */
[----:B----4-:R-:W-:Y:S01]  /*75a0*/  IMAD.MOV.U32 R20, RZ, RZ, R6 ;  /* 0x000000ffff147224 */ /* 0x010fe200078e0006 */
[----:B------:R-:W-:Y:S01]  /*75b0*/  SHF.R.U32.HI R4, RZ, 0x10, R5 ;  /* 0x00000010ff047819 */ /* 0x000fe20000011605 */
[--C-:B------:R-:W-:Y:S01]  /*75c0*/  IMAD.MOV.U32 R14, RZ, RZ, R7.reuse ;  /* 0x000000ffff0e7224 */ /* 0x100fe200078e0007 */
[--C-:B------:R-:W-:Y:S01]  /*75d0*/  SHF.R.U64 R9, R6, 0x10, R7.reuse ;  /* 0x0000001006097819 */ /* 0x100fe20000001207 */
[----:B------:R-:W-:Y:S01]  /*75e0*/  BSSY B1, `(.L_x_1391) ;  /* 0x000000d000017945 */ /* 0x000fe20003800000 */
[----:B------:R-:W-:-:S02]  /*75f0*/  SHF.R.U32.HI R5, RZ, 0x10, R7 ;  /* 0x00000010ff057819 */ /* 0x000fc40000011607 */
[-C--:B------:R-:W-:Y:S02]  /*7600*/  ISETP.GE.OR P2, PT, R19, R0.reuse, P0 ;  /* 0x000000001300720c */ /* 0x080fe40000746670 */
[----:B------:R-:W-:Y:S02]  /*7610*/  ISETP.GE.OR P0, PT, R221, R0, P0 ;  /* 0x00000000dd00720c */ /* 0x000fe40000706670 */
[----:B------:R-:W-:Y:S02]  /*7620*/  PRMT R44, R24, 0x5410, R27 ;  /* 0x00005410182c7816 */ /* 0x000fe4000000001b */
        /* <DEDUP_REMOVED lines=8> */
.L_x_1627:
[----:B------:R-:W-:Y:S05]  /*76b0*/  BSYNC B1 ;  /* 0x0000000000017941 */ /* 0x000fea0003800000 */
.L_x_1391:
        /* <DEDUP_REMOVED lines=9> */
[----:B------:R-:W-:Y:S02]  /*7750*/  SHF.R.U32.HI R7, RZ, 0x3, R6 ;  /* 0x00000003ff077819 */ /* 0x000fe40000011606 */
[----:B------:R-:W-:Y:S02]  /*7760*/  LOP3.LUT R6, R6, 0x38, R5, 0xf8, !PT ;  /* 0x0000003806067812 */ /* 0x000fe400078ef805 */
[-C--:B------:R-:W-:Y:S02]  /*7770*/  LOP3.LUT R4, R4, R7.reuse, RZ, 0x3c, !PT ;  /* 0x0000000704047212 */ /* 0x080fe400078e3cff */
[----:B------:R-:W-:-:S03]  /*7780*/  LOP3.LUT R6, R6, R7, RZ, 0x3c, !PT ;  /* 0x0000000706067212 */ /* 0x000fc600078e3cff */
[C---:B------:R-:W-:Y:S02]  /*7790*/  IMAD R5, R211.reuse, 0x200, R4 ;  /* 0x00000200d3057824 */ /* 0x040fe400078e0204 */
[----:B------:R-:W-:Y:S02]  /*77a0*/  IMAD R9, R211, 0x200, R6 ;  /* 0x00000200d3097824 */ /* 0x000fe400078e0206 */
[--C-:B------:R-:W-:Y:S02]  /*77b0*/  IMAD R40, R5, 0x2, R18.reuse ;  /* 0x0000000205287824 */ /* 0x100fe400078e0212 */
[----:B------:R-:W-:-:S03]  /*77c0*/  IMAD R42, R9, 0x2, R18 ;  /* 0x00000002092a7824 */ /* 0x000fc600078e0212 */
[----:B------:R-:W0:Y:S04]  /*77d0*/  LDS.128 R4, [R40+0x18400] ;  /* 0x0184000028047984 */ /* 0x000e280000000c00 */
[----:B------:R-:W1:Y:S01]  /*77e0*/  LDS.128 R8, [R42+0x18400] ;  /* 0x018400002a087984 */ /* 0x000e620000000c00 */
[C---:B0-----:R-:W-:Y:S01]  /*77f0*/  IMAD.U32 R21, R4.reuse, 0x10000, RZ ;  /* 0x0001000004157824 */ /* 0x041fe200078e00ff */
        /* <DEDUP_REMOVED lines=11> */
[C---:B------:R-:W-:Y:S01]  /*78b0*/  FFMA.FTZ R36, R21.reuse, R32, -R36 ;  /* 0x0000002015247223 */ /* 0x040fe20000010824 */
[----:B------:R-:W-:Y:S01]  /*78c0*/  FFMA.FTZ R38, R21, R34, R38 ;  /* 0x0000002215267223 */ /* 0x000fe20000010026 */
[----:B------:R-:W-:-:S02]  /*78d0*/  IMAD.U32 R32, R20, 0x10000, RZ ;  /* 0x0001000014207824 */ /* 0x000fc400078e00ff */
[-C--:B------:R-:W-:Y:S01]  /*78e0*/  FFMA.FTZ R37, R4, R27.reuse, -R35 ;  /* 0x0000001b04257223 */ /* 0x080fe20000010823 */
[C---:B------:R-:W-:Y:S02]  /*78f0*/  IMAD.U32 R21, R15.reuse, 0x10000, RZ ;  /* 0x000100000f157824 */ /* 0x040fe400078e00ff */
[----:B------:R-:W-:Y:S01]  /*7900*/  FMUL.FTZ R39, R8, R27 ;  /* 0x0000001b08277220 */ /* 0x000fe20000410000 */
[----:B------:R-:W-:Y:S01]  /*7910*/  LOP3.LUT R35, R20, 0xffff0000, RZ, 0xc0, !PT ;  /* 0xffff000014237812 */ /* 0x000fe200078ec0ff */
[CC--:B------:R-:W-:Y:S01]  /*7920*/  FMUL.FTZ R8, R30.reuse, R32.reuse ;  /* 0x000000201e087220 */ /* 0x0c0fe20000410000 */
[----:B------:R-:W-:Y:S01]  /*7930*/  FMUL.FTZ R41, R30, R21 ;  /* 0x000000151e297220 */ /* 0x000fe20000410000 */
[----:B------:R-:W-:Y:S01]  /*7940*/  LOP3.LUT R27, R15, 0xffff0000, RZ, 0xc0, !PT ;  /* 0xffff00000f1b7812 */ /* 0x000fe200078ec0ff */
[----:B------:R-:W-:Y:S01]  /*7950*/  FFMA.FTZ R39, R4, R33, R39 ;  /* 0x0000002104277223 */ /* 0x000fe20000010027 */
        /* <DEDUP_REMOVED lines=12> */
[-C--:B------:R-:W-:Y:S01]  /*7a20*/  FMUL.FTZ R28, R28, R21.reuse ;  /* 0x000000151c1c7220 */ /* 0x080fe20000410000 */
[----:B------:R-:W-:Y:S01]  /*7a30*/  IMAD.U32 R24, R5, 0x10000, RZ ;  /* 0x0001000005187824 */ /* 0x000fe200078e00ff */
[----:B------:R-:W-:Y:S01]  /*7a40*/  LOP3.LUT R9, R9, 0xffff0000, RZ, 0xc0, !PT ;  /* 0xffff000009097812 */ /* 0x000fe200078ec0ff */
[----:B------:R-:W-:Y:S02]  /*7a50*/  IMAD.U32 R26, R7, 0x10000, RZ ;  /* 0x00010000071a7824 */ /* 0x000fe400078e00ff */
[----:B------:R-:W-:Y:S01]  /*7a60*/  FMUL.FTZ R35, R31, R10 ;  /* 0x0000000a1f237220 */ /* 0x000fe20000410000 */
[----:B------:R-:W-:Y:S02]  /*7a70*/  IMAD.U32 R4, R3, 0x10000, RZ ;  /* 0x0001000003047824 */ /* 0x000fe400078e00ff */
[C---:B------:R-:W-:Y:S01]  /*7a80*/  FFMA.FTZ R27, R24.reuse, R21, -R27 ;  /* 0x00000015181b7223 */ /* 0x040fe2000001081b */
[----:B------:R-:W-:Y:S01]  /*7a90*/  FFMA.FTZ R28, R24, R25, R28 ;  /* 0x00000019181c7223 */ /* 0x000fe2000001001c */
[----:B------:R-:W-:Y:S01]  /*7aa0*/  LOP3.LUT R11, R11, 0xffff0000, RZ, 0xc0, !PT ;  /* 0xffff00000b0b7812 */ /* 0x000fe200078ec0ff */
[-C--:B------:R-:W-:Y:S01]  /*7ab0*/  FMUL.FTZ R31, R31, R4.reuse ;  /* 0x000000041f1f7220 */ /* 0x080fe20000410000 */
[----:B------:R-:W-:Y:S01]  /*7ac0*/  FFMA.FTZ R35, R26, R4, -R35 ;  /* 0x000000041a237223 */ /* 0x000fe20000010823 */
[----:B------:R-:W-:-:S02]  /*7ad0*/  LOP3.LUT R8, R13, 0xffff0000, RZ, 0xc0, !PT ;  /* 0xffff00000d087812 */ /* 0x000fc400078ec0ff */
[----:B------:R-:W-:Y:S01]  /*7ae0*/  LOP3.LUT R24, R14, 0xffff0000, RZ, 0xc0, !PT ;  /* 0xffff00000e187812 */ /* 0x000fe200078ec0ff */
[----:B------:R-:W-:Y:S01]  /*7af0*/  FFMA.FTZ R31, R26, R10, R31 ;  /* 0x0000000a1a1f7223 */ /* 0x000fe2000001001f */
[----:B------:R-:W-:Y:S01]  /*7b00*/  LOP3.LUT R4, R0, 0xffff0000, RZ, 0xc0, !PT ;  /* 0xffff000000047812 */ /* 0x000fe200078ec0ff */
[----:B------:R-:W-:Y:S01]  /*7b10*/  FMUL.FTZ R10, R9, R8 ;  /* 0x00000008090a7220 */ /* 0x000fe20000410000 */
[----:B------:R-:W-:Y:S01]  /*7b20*/  LOP3.LUT R6, R3, 0xffff0000, RZ, 0xc0, !PT ;  /* 0xffff000003067812 */ /* 0x000fe200078ec0ff */
[----:B------:R-:W-:Y:S01]  /*7b30*/  FMUL.FTZ R34, R11, R24 ;  /* 0x000000180b227220 */ /* 0x000fe20000410000 */
[----:B------:R-:W-:Y:S01]  /*7b40*/  LOP3.LUT R5, R5, 0xffff0000, RZ, 0xc0, !PT ;  /* 0xffff000005057812 */ /* 0x000fe200078ec0ff */
[----:B------:R-:W-:Y:S01]  /*7b50*/  FMUL.FTZ R9, R9, R4 ;  /* 0x0000000409097220 */ /* 0x000fe20000410000 */
[----:B------:R-:W-:Y:S01]  /*7b60*/  LOP3.LUT R7, R7, 0xffff0000, RZ, 0xc0, !PT ;  /* 0xffff000007077812 */ /* 0x000fe200078ec0ff */
[----:B------:R-:W-:Y:S02]  /*7b70*/  FMUL.FTZ R11, R11, R6 ;  /* 0x000000060b0b7220 */ /* 0x000fe40000410000 */
[C---:B------:R-:W-:Y:S01]  /*7b80*/  FFMA.FTZ R26, R5.reuse, R4, -R10 ;  /* 0x00000004051a7223 */ /* 0x040fe2000001080a */
[----:B------:R-:W-:Y:S01]  /*7b90*/  FFMA.FTZ R9, R5, R8, R9 ;  /* 0x0000000805097223 */ /* 0x000fe20000010009 */
[C---:B------:R-:W-:Y:S01]  /*7ba0*/  FFMA.FTZ R34, R7.reuse, R6, -R34 ;  /* 0x0000000607227223 */ /* 0x040fe20000010822 */
        /* <DEDUP_REMOVED lines=11> */
.L_x_1394:
[----:B------:R-:W-:Y:S05]  /*7c60*/  BSYNC B1 ;  /* 0x0000000000017941 */ /* 0x000fea0003800000 */
.L_x_1393:
[----:B------:R-:W-:Y:S05]  /*7c70*/  @P0 BRA `(.L_x_1385) ;  /* 0x0000000400480947 */ /* 0x000fea0003800000 */
[----:B------:R-:W-:Y:S01]  /*7c80*/  IMAD.IADD R47, R16, 0x1, R47 ;  /* 0x00000001102f7824 */ /* 0x000fe200078e022f */
[----:B-1----:R-:W-:Y:S01]  /*7c90*/  SHF.R.U32.HI R5, RZ, 0x3, R210 ;  /* 0x00000003ff057819 */ /* 0x002fe200000116d2 */
[C---:B------:R-:W-:Y:S01]  /*7ca0*/  IMAD.U32 R34, R44.reuse, 0x10000, RZ ;  /* 0x000100002c227824 */ /* 0x040fe200078e00ff */
[----:B------:R-:W-:Y:S01]  /*7cb0*/  LOP3.LUT R44, R44, 0xffff0000, RZ, 0xc0, !PT ;  /* 0xffff00002c2c7812 */ /* 0x000fe200078ec0ff */
[----:B------:R-:W-:Y:S01]  /*7cc0*/  IMAD.U32 R36, R45, 0x10000, RZ ;  /* 0x000100002d247824 */ /* 0x000fe200078e00ff */
[----:B------:R-:W-:Y:S01]  /*7cd0*/  LOP3.LUT R4, R210, 0x38, R47, 0xf8, !PT ;  /* 0x00000038d2047812 */ /* 0x000fe200078ef82f */
[----:B------:R-:W-:Y:S01]  /*7ce0*/  IMAD.U32 R43, R13, 0x10000, RZ ;  /* 0x000100000d2b7824 */ /* 0x000fe200078e00ff */
[----:B------:R-:W-:Y:S01]  /*7cf0*/  LOP3.LUT R38, R45, 0xffff0000, RZ, 0xc0, !PT ;  /* 0xffff00002d267812 */ /* 0x000fe200078ec0ff */
[----:B------:R-:W-:Y:S01]  /*7d00*/  IMAD.U32 R41, R0, 0x10000, RZ ;  /* 0x0001000000297824 */ /* 0x000fe200078e00ff */
[----:B------:R-:W-:-:S05]  /*7d10*/  LOP3.LUT R5, R4, R5, RZ, 0x3c, !PT ;  /* 0x0000000504057212 */ /* 0x000fca00078e3cff */
[----:B------:R-:W-:Y:S02]  /*7d20*/  IMAD.IADD R9, R212, 0x1, R5 ;  /* 0x00000001d4097824 */ /* 0x000fe400078e0205 */
[----:B------:R-:W1:Y:S02]  /*7d30*/  LDS.128 R4, [R233+0x18400] ;  /* 0x01840000e9047984 */ /* 0x000e640000000c00 */
[----:B0-----:R-:W-:-:S05]  /*7d40*/  IMAD R21, R9, 0x2, R18 ;  /* 0x0000000209157824 */ /* 0x001fca00078e0212 */
[----:B------:R-:W0:Y:S01]  /*7d50*/  LDS.128 R8, [R21+0x18400] ;  /* 0x0184000015087984 */ /* 0x000e220000000c00 */
[C---:B-1----:R-:W-:Y:S01]  /*7d60*/  IMAD.U32 R24, R4.reuse, 0x10000, RZ ;  /* 0x0001000004187824 */ /* 0x042fe200078e00ff */
        /* <DEDUP_REMOVED lines=11> */
[-C--:B------:R-:W-:Y:S01]  /*7e20*/  FMUL.FTZ R35, R34, R28.reuse ;  /* 0x0000001c22237220 */ /* 0x080fe20000410000 */
[----:B------:R-:W-:Y:S01]  /*7e30*/  FMUL.FTZ R33, R36, R28 ;  /* 0x0000001c24217220 */ /* 0x000fe20000410000 */
[----:B------:R-:W-:Y:S01]  /*7e40*/  FMUL.FTZ R39, R44, R8 ;  /* 0x000000082c277220 */ /* 0x000fe20000410000 */
[----:B------:R-:W-:Y:S01]  /*7e50*/  FMUL.FTZ R28, R43, R30 ;  /* 0x0000001e2b1c7220 */ /* 0x000fe20000410000 */
[----:B------:R-:W-:Y:S01]  /*7e60*/  FMUL.FTZ R37, R38, R8 ;  /* 0x0000000826257220 */ /* 0x000fe20000410000 */
[----:B------:R-:W-:Y:S01]  /*7e70*/  FFMA.FTZ R35, R36, R24, R35 ;  /* 0x0000001824237223 */ /* 0x000fe20000010023 */
[----:B------:R-:W-:Y:S01]  /*7e80*/  FMUL.FTZ R30, R41, R30 ;  /* 0x0000001e291e7220 */ /* 0x000fe20000410000 */
[----:B------:R-:W-:-:S02]  /*7e90*/  IMAD.U32 R31, R10, 0x10000, RZ ;  /* 0x000100000a1f7824 */ /* 0x000fc400078e00ff */
[----:B------:R-:W-:Y:S01]  /*7ea0*/  FFMA.FTZ R33, R34, R24, -R33 ;  /* 0x0000001822217223 */ /* 0x000fe20000010821 */
[----:B------:R-:W-:Y:S02]  /*7eb0*/  IMAD.U32 R36, R20, 0x10000, RZ ;  /* 0x0001000014247824 */ /* 0x000fe400078e00ff */
[-C--:B------:R-:W-:Y:S01]  /*7ec0*/  FFMA.FTZ R24, R38, R4.reuse, R39 ;  /* 0x0000000426187223 */ /* 0x080fe20000010027 */
[----:B------:R-:W-:Y:S01]  /*7ed0*/  LOP3.LUT R10, R10, 0xffff0000, RZ, 0xc0, !PT ;  /* 0xffff00000a0a7812 */ /* 0x000fe200078ec0ff */
[----:B------:R-:W-:Y:S01]  /*7ee0*/  FFMA.FTZ R8, R44, R4, -R37 ;  /* 0x000000042c087223 */ /* 0x000fe20000010825 */
[-C--:B------:R-:W-:Y:S01]  /*7ef0*/  FFMA.FTZ R28, R41, R25.reuse, -R28 ;  /* 0x00000019291c7223 */ /* 0x080fe2000001081c */
[----:B------:R-:W-:Y:S01]  /*7f00*/  FFMA.FTZ R30, R43, R25, R30 ;  /* 0x000000192b1e7223 */ /* 0x000fe2000001001e */
[----:B------:R-:W-:Y:S01]  /*7f10*/  LOP3.LUT R38, R20, 0xffff0000, RZ, 0xc0, !PT ;  /* 0xffff000014267812 */ /* 0x000fe200078ec0ff */
[----:B------:R-:W-:Y:S02]  /*7f20*/  IMAD.U32 R4, R15, 0x10000, RZ ;  /* 0x000100000f047824 */ /* 0x000fe400078e00ff */
[----:B------:R-:W-:Y:S01]  /*7f30*/  FMUL.FTZ R25, R36, R31 ;  /* 0x0000001f24197220 */ /* 0x000fe20000410000 */
[----:B------:R-:W-:Y:S01]  /*7f40*/  IMAD.U32 R32, R11, 0x10000, RZ ;  /* 0x000100000b207824 */ /* 0x000fe200078e00ff */
[----:B------:R-:W-:Y:S01]  /*7f50*/  LOP3.LUT R34, R15, 0xffff0000, RZ, 0xc0, !PT ;  /* 0xffff00000f227812 */ /* 0x000fe200078ec0ff */
[----:B------:R-:W-:-:S02]  /*7f60*/  IMAD.U32 R41, R14, 0x10000, RZ ;  /* 0x000100000e297824 */ /* 0x000fc400078e00ff */
[C---:B------:R-:W-:Y:S01]  /*7f70*/  FMUL.FTZ R31, R4.reuse, R31 ;  /* 0x0000001f041f7220 */ /* 0x040fe20000410000 */
[----:B------:R-:W-:Y:S01]  /*7f80*/  FFMA.FTZ R25, R4, R26, -R25 ;  /* 0x0000001a04197223 */ /* 0x000fe20000010819 */
[----:B------:R-:W-:Y:S01]  /*7f90*/  FMUL.FTZ R15, R38, R10 ;  /* 0x0000000a260f7220 */ /* 0x000fe20000410000 */
[----:B------:R-:W-:Y:S02]  /*7fa0*/  IMAD.U32 R39, R3, 0x10000, RZ ;  /* 0x0001000003277824 */ /* 0x000fe400078e00ff */
[----:B------:R-:W-:Y:S01]  /*7fb0*/  FMUL.FTZ R4, R41, R32 ;  /* 0x0000002029047220 */ /* 0x000fe20000410000 */
[C---:B------:R-:W-:Y:S01]  /*7fc0*/  FMUL.FTZ R37, R34.reuse, R10 ;  /* 0x0000000a22257220 */ /* 0x040fe20000410000 */
[----:B------:R-:W-:Y:S01]  /*7fd0*/  FFMA.FTZ R20, R34, R6, -R15 ;  /* 0x0000000622147223 */ /* 0x000fe2000001080f */
[C---:B------:R-:W-:Y:S01]  /*7fe0*/  FMUL.FTZ R32, R39.reuse, R32 ;  /* 0x0000002027207220 */ /* 0x040fe20000410000 */
[-C--:B------:R-:W-:Y:S01]  /*7ff0*/  FFMA.FTZ R15, R39, R27.reuse, -R4 ;  /* 0x0000001b270f7223 */ /* 0x080fe20000010804 */
[----:B------:R-:W-:Y:S01]  /*8000*/  LOP3.LUT R39, R13, 0xffff0000, RZ, 0xc0, !PT ;  /* 0xffff00000d277812 */ /* 0x000fe200078ec0ff */
[----:B------:R-:W-:Y:S01]  /*8010*/  FFMA.FTZ R10, R36, R26, R31 ;  /* 0x0000001a240a7223 */ /* 0x000fe2000001001f */
[----:B------:R-:W-:Y:S01]  /*8020*/  LOP3.LUT R11, R11, 0xffff0000, RZ, 0xc0, !PT ;  /* 0xffff00000b0b7812 */ /* 0x000fe200078ec0ff */
[----:B------:R-:W-:Y:S01]  /*8030*/  FFMA.FTZ R37, R38, R6, R37 ;  /* 0x0000000626257223 */ /* 0x000fe20000010025 */
[----:B------:R-:W-:Y:S01]  /*8040*/  LOP3.LUT R43, R14, 0xffff0000, RZ, 0xc0, !PT ;  /* 0xffff00000e2b7812 */ /* 0x000fe200078ec0ff */
[----:B------:R-:W-:Y:S01]  /*8050*/  FFMA.FTZ R32, R41, R27, R32 ;  /* 0x0000001b29207223 */ /* 0x000fe20000010020 */
[----:B------:R-:W-:Y:S01]  /*8060*/  LOP3.LUT R13, R0, 0xffff0000, RZ, 0xc0, !PT ;  /* 0xffff0000000d7812 */ /* 0x000fe200078ec0ff */
[----:B------:R-:W-:Y:S01]  /*8070*/  FMUL.FTZ R0, R39, R9 ;  /* 0x0000000927007220 */ /* 0x000fe20000410000 */
[----:B------:R-:W-:Y:S01]  /*8080*/  LOP3.LUT R31, R3, 0xffff0000, RZ, 0xc0, !PT ;  /* 0xffff0000031f7812 */ /* 0x000fe200078ec0ff */
[----:B------:R-:W-:Y:S01]  /*8090*/  FMUL.FTZ R6, R43, R11 ;  /* 0x0000000b2b067220 */ /* 0x000fe20000410000 */
[----:B------:R-:W-:Y:S01]  /*80a0*/  F2FP.BF16.F32.PACK_AB R10, R37, R10 ;  /* 0x0000000a250a723e */ /* 0x000fe200000010ff */
[C---:B------:R-:W-:Y:S01]  /*80b0*/  FMUL.FTZ R4, R13.reuse, R9 ;  /* 0x000000090d047220 */ /* 0x040fe20000410000 */
[----:B------:R-:W-:Y:S01]  /*80c0*/  FFMA.FTZ R3, R13, R5, -R0 ;  /* 0x000000050d037223 */ /* 0x000fe20000010800 */
[C---:B------:R-:W-:Y:S01]  /*80d0*/  FMUL.FTZ R14, R31.reuse, R11 ;  /* 0x0000000b1f0e7220 */ /* 0x040fe20000410000 */
[----:B------:R-:W-:Y:S01]  /*80e0*/  FFMA.FTZ R0, R31, R7, -R6 ;  /* 0x000000071f007223 */ /* 0x000fe20000010806 */
[----:B------:R-:W-:Y:S01]  /*80f0*/  FFMA.FTZ R9, R39, R5, R4 ;  /* 0x0000000527097223 */ /* 0x000fe20000010004 */
[----:B------:R-:W-:Y:S01]  /*8100*/  F2FP.BF16.F32.PACK_AB R6, R20, R25 ;  /* 0x000000191406723e */ /* 0x000fe200000010ff */
[----:B------:R-:W-:Y:S01]  /*8110*/  FFMA.FTZ R11, R43, R7, R14 ;  /* 0x000000072b0b7223 */ /* 0x000fe2000001000e */
[----:B------:R-:W-:-:S02]  /*8120*/  F2FP.BF16.F32.PACK_AB R4, R8, R33 ;  /* 0x000000210804723e */ /* 0x000fc400000010ff */
[----:B------:R-:W-:Y:S02]  /*8130*/  F2FP.BF16.F32.PACK_AB R5, R3, R28 ;  /* 0x0000001c0305723e */ /* 0x000fe400000010ff */
[----:B------:R-:W-:Y:S02]  /*8140*/  F2FP.BF16.F32.PACK_AB R7, R0, R15 ;  /* 0x0000000f0007723e */ /* 0x000fe400000010ff */
[----:B------:R-:W-:Y:S02]  /*8150*/  F2FP.BF16.F32.PACK_AB R8, R24, R35 ;  /* 0x000000231808723e */ /* 0x000fe400000010ff */
[----:B------:R-:W-:Y:S01]  /*8160*/  F2FP.BF16.F32.PACK_AB R9, R9, R30 ;  /* 0x0000001e0909723e */ /* 0x000fe200000010ff */
[----:B------:R2:W-:Y:S01]  /*8170*/  STS.128 [R233+0x18400], R4 ;  /* 0x01840004e9007388 */ /* 0x0005e20000000c00 */
[----:B------:R-:W-:-:S05]  /*8180*/  F2FP.BF16.F32.PACK_AB R11, R11, R32 ;  /* 0x000000200b0b723e */ /* 0x000fca00000010ff */
[----:B------:R2:W-:Y:S02]  /*8190*/  STS.128 [R21+0x18400], R8 ;  /* 0x0184000815007388 */ /* 0x0005e40000000c00 */
.L_x_1385:
[----:B------:R-:W-:Y:S05]  /*81a0*/  BSYNC B0 ;  /* 0x0000000000007941 */ /* 0x000fea0003800000 */
.L_x_1374:
[----:B------:R-:W-:Y:S01]  /*81b0*/  @!PT LDS RZ, [RZ] ;  /* 0x00000000fffff984 */ /* 0x000fe20000000800 */
[----:B------:R-:W-:Y:S01]  /*81c0*/  @!PT LDS RZ, [RZ] ;  /* 0x00000000fffff984 */ /* 0x000fe20000000800 */
[----:B------:R-:W-:Y:S01]  /*81d0*/  @!PT LDS RZ, [RZ] ;  /* 0x00000000fffff984 */ /* 0x000fe20000000800 */
[----:B------:R-:W-:Y:S01]  /*81e0*/  @!PT LDS RZ, [RZ] ;  /* 0x00000000fffff984 */ /* 0x000fe20000000800 */
[----:B------:R4:W-:Y:S06]  /*81f0*/  MEMBAR.ALL.CTA ;  /* 0x0000000000007992 */ /* 0x0009ec0000008000 */
[----:B----4-:R-:W4:Y:S01]  /*8200*/  FENCE.VIEW.ASYNC.S ;  /* 0x00000000000073c6 */ /* 0x010f220000000000 */
[----:B------:R-:W-:Y:S05]  /*8210*/  WARPSYNC.ALL ;  /* 0x0000000000007948 */ /* 0x000fea0003800000 */
[----:B----4-:R-:W-:Y:S06]  /*8220*/  BAR.SYNC.DEFER_BLOCKING 0xd, 0x100 ;  /* 0x0344000000007b1d */ /* 0x010fec0000010000 */
.L_x_1371:
        /* <DEDUP_REMOVED lines=8> */
.L_x_1395:
[----:B0-2---:R-:W-:Y:S01]  /*82b0*/  IMAD R4, R200, 0x8, R18 ;  /* 0x00000008c8047824 */ /* 0x005fe200078e0212 */
[----:B------:R-:W-:-:S04]  /*82c0*/  SHF.L.U32 R3, R208, 0x1f, RZ ;  /* 0x0000001fd0037819 */ /* 0x000fc800000006ff */
[----:B------:R0:W2:Y:S01]  /*82d0*/  SYNCS.PHASECHK.TRANS64.TRYWAIT P1, [R4+URZ+0x32430], R3 ;  /* 0x03243003040075a7 */ /* 0x0000a2000802017f */
[----:B------:R-:W-:Y:S05]  /*82e0*/  @!P0 BRA `(.L_x_1396) ;  /* 0x0000000000048947 */ /* 0x000fea0003800000 */
[----:B------:R-:W-:Y:S01]  /*82f0*/  BPT.TRAP 0x1 ;  /* 0x000000040000795c */ /* 0x000fe20000300000 */
.L_x_1396:
[----:B------:R-:W-:-:S05]  /*8300*/  VIADD R0, R18, 0x1c400 ;  /* 0x0001c40012007836 */ /* 0x000fca0000000000 */
[----:B------:R-:W-:-:S04]  /*8310*/  SHF.R.U32.HI R0, RZ, 0x4, R0 ;  /* 0x00000004ff007819 */ /* 0x000fc80000011600 */
[----:B------:R-:W-:Y:S01]  /*8320*/  LOP3.LUT R0, R0, 0x3fff, RZ, 0xc0, !PT ;  /* 0x00003fff00007812 */ /* 0x000fe200078ec0ff */
[----:B--2---:R-:W-:Y:S06]  /*8330*/  @P1 BRA `(.L_x_1397) ;  /* 0x0000000000081947 */ /* 0x004fec0003800000 */
[----:B------:R-:W2:Y:S02]  /*8340*/  SYNCS.PHASECHK.TRANS64.TRYWAIT P1, [R4+URZ+0x32430], R3 ;  /* 0x03243003040075a7 */ /* 0x000ea4000802017f */
[----:B--2---:R-:W-:Y:S05]  /*8350*/  @!P1 BRA `(.L_x_1398) ;  /* 0x00000110002c9947 */ /* 0x004fea0003800000 */
.L_x_1397:
[----:B------:R-:W-:Y:S05]  /*8360*/  WARPSYNC.ALL ;  /* 0x0000000000007948 */ /* 0x000fea0003800000 */
[----:B------:R-:W-:Y:S01]  /*8370*/  LOP3.LUT R20, R0, 0x10000, RZ, 0xfc, !PT ;  /* 0x0001000000147812 */ /* 0x000fe200078efcff */
[----:B------:R-:W-:Y:S01]  /*8380*/  IMAD R29, R29, 0x2000, R18 ;  /* 0x000020001d1d7824 */ /* 0x000fe200078e0212 */
[----:B------:R-:W-:-:S03]  /*8390*/  UMOV UR9, 0x40000040 ;  /* 0x4000004000097882 */ /* 0x000fc60000000000 */
[----:B------:R-:W-:Y:S01]  /*83a0*/  IMAD R6, R200, 0x300, R20 ;  /* 0x00000300c8067824 */ /* 0x000fe200078e0214 */
[----:B------:R-:W-:Y:S01]  /*83b0*/  SHF.L.U32 R5, R12, 0x1f, RZ ;  /* 0x0000001f0c057819 */ /* 0x000fe200000006ff */
[----:B------:R-:W-:Y:S01]  /*83c0*/  IMAD.MOV.U32 R7, RZ, RZ, 0x40000040 ;  /* 0x40000040ff077424 */ /* 0x000fe200078e00ff */
[----:B------:R-:W-:Y:S01]  /*83d0*/  R2UR UR4, R29 ;  /* 0x000000001d0472ca */ /* 0x000fe200000e0000 */
[C---:B------:R-:W-:Y:S01]  /*83e0*/  VIADD R8, R6.reuse, 0x2 ;  /* 0x0000000206087836 */ /* 0x040fe20000000000 */
[----:B------:R-:W-:Y:S01]  /*83f0*/  R2UR UR10, R6 ;  /* 0x00000000060a72ca */ /* 0x000fe200000e0000 */
[----:B-----5:R-:W-:Y:S01]  /*8400*/  WARPGROUP.ARRIVE ;  /* 0x00000000000079c5 */ /* 0x020fe20000000000 */
[----:B------:R-:W-:Y:S01]  /*8410*/  R2UR UR11, R7 ;  /* 0x00000000070b72ca */ /* 0x000fe200000e0000 */
[----:B------:R-:W-:Y:S01]  /*8420*/  IMAD.MOV.U32 R9, RZ, RZ, 0x40000040 ;  /* 0x40000040ff097424 */ /* 0x000fe200078e00ff */
[----:B------:R-:W-:Y:S01]  /*8430*/  BSSY B0, `(.L_x_1399) ;  /* 0x0000032000007945 */ /* 0x000fe20003800000 */
[----:B------:R-:W-:-:S02]  /*8440*/  IMAD.U32 R11, RZ, RZ, UR9 ;  /* 0x00000009ff0b7e24 */ /* 0x000fc4000f8e00ff */
[----:B------:R-:W-:-:S04]  /*8450*/  IMAD.MOV.U32 R7, RZ, RZ, 0x40000040 ;  /* 0x40000040ff077424 */ /* 0x000fc800078e00ff */
[----:B------:R-:W-:-:S04]  /*8460*/  UIADD3 UR5, UR4, 0x18400, URZ ;  /* 0x0001840004057890 */ /* 0x000fc8000fffe03f */
[----:B------:R-:W-:-:S04]  /*8470*/  USHF.R.U32.HI UR5, URZ, 0x4, UR5 ;  /* 0x000000043f057899 */ /* 0x000fc80008011605 */
[----:B------:R-:W-:-:S04]  /*8480*/  ULOP3.LUT UR5, UR5, 0x3fff, URZ, 0xc0, !UPT ;  /* 0x00003fff05057892 */ /* 0x000fc8000f8ec03f */
[----:B------:R-:W-:-:S04]  /*8490*/  ULOP3.LUT UR6, UR5, 0x10000, URZ, 0xfc, !UPT ;  /* 0x0001000005067892 */ /* 0x000fc8000f8efc3f */
[----:B------:R-:W-:-:S03]  /*84a0*/  UIADD3 UR5, UR6, 0x2, URZ ;  /* 0x0000000206057890 */ /* 0x000fc6000fffe03f */
[----:B------:R-:W-:Y:S02]  /*84b0*/  UMOV UR8, UR6 ;  /* 0x0000000600087c82 */ /* 0x000fe40008000000 */
[----:B------:R-:W-:Y:S01]  /*84c0*/  HGMMA.64x96x16.F32.BF16 R24, gdesc[UR8], RZ, !UPT, gsb0 ;  /* 0x01600000081879f0 */ /* 0x000fe2000c0018ff */
[----:B------:R-:W-:Y:S01]  /*84d0*/  R2UR UR10, R8 ;  /* 0x00000000080a72ca */ /* 0x000fe200000e0000 */
[----:B------:R-:W-:Y:S01]  /*84e0*/  IMAD.U32 R10, RZ, RZ, UR8 ;  /* 0x00000008ff0a7e24 */ /* 0x000fe2000f8e00ff */
[----:B------:R-:W-:Y:S01]  /*84f0*/  R2UR UR11, R9 ;  /* 0x00000000090b72ca */ /* 0x000fe200000e0000 */
[----:B------:R-:W-:Y:S01]  /*8500*/  UMOV UR8, UR5 ;  /* 0x0000000500087c82 */ /* 0x000fe20008000000 */
[----:B------:R-:W-:Y:S01]  /*8510*/  UMOV UR9, 0x40000040 ;  /* 0x4000004000097882 */ /* 0x000fe20000000000 */
[C---:B------:R-:W-:Y:S01]  /*8520*/  VIADD R8, R6.reuse, 0x4 ;  /* 0x0000000406087836 */ /* 0x040fe20000000000 */
[----:B------:R-:W-:Y:S01]  /*8530*/  UIADD3 UR5, UR6, 0x4, URZ ;  /* 0x0000000406057890 */ /* 0x000fe2000fffe03f */
[----:B------:R-:W-:Y:S01]  /*8540*/  IMAD.MOV.U32 R9, RZ, RZ, 0x40000040 ;  /* 0x40000040ff097424 */ /* 0x000fe200078e00ff */
[----:B------:R3:W-:Y:S01]  /*8550*/  STL.64 [R1+0x70], R10 ;  /* 0x0000700a01007387 */ /* 0x0007e20000100a00 */
[----:B------:R-:W-:-:S02]  /*8560*/  VIADD R6, R6, 0x6 ;  /* 0x0000000606067836 */ /* 0x000fc40000000000 */
[----:B---3--:R-:W-:Y:S02]  /*8570*/  IMAD.U32 R10, RZ, RZ, UR8 ;  /* 0x00000008ff0a7e24 */ /* 0x008fe4000f8e00ff */
[----:B------:R-:W-:-:S05]  /*8580*/  IMAD.U32 R11, RZ, RZ, UR9 ;  /* 0x00000009ff0b7e24 */ /* 0x000fca000f8e00ff */
[----:B------:R3:W-:Y:S01]  /*8590*/  STL.64 [R1+0x68], R10 ;  /* 0x0000680a01007387 */ /* 0x0007e20000100a00 */
[----:B------:R-:W-:Y:S02]  /*85a0*/  WARPGROUP.DEPBAR.LE gsb0, 0x0 ;  /* 0x00008000000079c5 */ /* 0x000fe40000010000 */
[----:B------:R-:W-:-:S06]  /*85b0*/  WARPGROUP.ARRIVE ;  /* 0x00000000000079c5 */ /* 0x000fcc0000000000 */
[----:B------:R-:W-:Y:S01]  /*85c0*/  HGMMA.64x96x16.F32.BF16 R24, gdesc[UR8], R24, gsb0 ;  /* 0x01600000081879f0 */ /* 0x000fe20008001818 */
[----:B------:R-:W-:Y:S01]  /*85d0*/  R2UR UR10, R8 ;  /* 0x00000000080a72ca */ /* 0x000fe200000e0000 */
[----:B------:R-:W-:Y:S01]  /*85e0*/  UMOV UR8, UR5 ;  /* 0x0000000500087c82 */ /* 0x000fe20008000000 */
[----:B------:R-:W-:Y:S01]  /*85f0*/  R2UR UR11, R9 ;  /* 0x00000000090b72ca */ /* 0x000fe200000e0000 */
[----:B------:R-:W-:Y:S01]  /*8600*/  UMOV UR9, 0x40000040 ;  /* 0x4000004000097882 */ /* 0x000fe20000000000 */
[----:B------:R-:W-:Y:S01]  /*8610*/  UIADD3 UR5, UR6, 0x6, URZ ;  /* 0x0000000606057890 */ /* 0x000fe2000fffe03f */
[----:B------:R-:W-:Y:S02]  /*8620*/  IMAD.U32 R8, RZ, RZ, UR8 ;  /* 0x00000008ff087e24 */ /* 0x000fe4000f8e00ff */
        /* <DEDUP_REMOVED lines=9> */
[----:B------:R-:W-:Y:S02]  /*86c0*/  IMAD.U32 R6, RZ, RZ, UR8 ;  /* 0x00000008ff067e24 */ /* 0x000fe4000f8e00ff */
[----:B------:R-:W-:-:S05]  /*86d0*/  IMAD.U32 R7, RZ, RZ, UR9 ;  /* 0x00000009ff077e24 */ /* 0x000fca000f8e00ff */
[----:B------:R3:W-:Y:S01]  /*86e0*/  STL.64 [R1+0x58], R6 ;  /* 0x0000580601007387 */ /* 0x0007e20000100a00 */
[----:B------:R-:W-:Y:S02]  /*86f0*/  WARPGROUP.DEPBAR.LE gsb0, 0x0 ;  /* 0x00008000000079c5 */ /* 0x000fe40000010000 */
[----:B------:R-:W-:-:S06]  /*8700*/  WARPGROUP.ARRIVE ;  /* 0x00000000000079c5 */ /* 0x000fcc0000000000 */
[----:B------:R-:W-:Y:S03]  /*8710*/  HGMMA.64x96x16.F32.BF16 R24, gdesc[UR8], R24, gsb0 ;  /* 0x01600000081879f0 */ /* 0x000fe60008001818 */
[----:B------:R-:W-:Y:S02]  /*8720*/  WARPGROUP.DEPBAR.LE gsb0, 0x0 ;  /* 0x00008000000079c5 */ /* 0x000fe40000010000 */
[----:B------:R-:W4:Y:S02]  /*8730*/  SYNCS.PHASECHK.TRANS64.TRYWAIT P1, [R18+URZ+0x32410], R5 ;  /* 0x03241005120075a7 */ /* 0x000f24000802017f */
[----:B---34-:R-:W-:Y:S05]  /*8740*/  @!P1 BRA `(.L_x_1400) ;  /* 0x0000010c00449947 */ /* 0x018fea0003800000 */
.L_x_1628:
[----:B------:R-:W-:Y:S05]  /*8750*/  BSYNC B0 ;  /* 0x0000000000007941 */ /* 0x000fea0003800000 */
.L_x_1399:
[----:B------:R-:W-:Y:S05]  /*8760*/  @!P0 BRA `(.L_x_1401) ;  /* 0x0000000000048947 */ /* 0x000fea0003800000 */
[----:B------:R-:W-:Y:S01]  /*8770*/  BPT.TRAP 0x1 ;  /* 0x000000040000795c */ /* 0x000fe20000300000 */
.L_x_1401:
[----:B------:R4:W0:Y:S01]  /*8780*/  SYNCS.PHASECHK.TRANS64.TRYWAIT P2, [R4+URZ+0x32450], R3 ;  /* 0x03245003040075a7 */ /* 0x000822000804017f */
[----:B------:R-:W-:Y:S05]  /*8790*/  @!P0 BRA `(.L_x_1402) ;  /* 0x0000000000048947 */ /* 0x000fea0003800000 */
[----:B------:R-:W-:Y:S01]  /*87a0*/  BPT.TRAP 0x1 ;  /* 0x000000040000795c */ /* 0x000fe20000300000 */
.L_x_1402:
[----:B------:R-:W5:Y:S01]  /*87b0*/  S2R R0, SR_TID.X ;  /* 0x0000000000007919 */ /* 0x000f620000002100 */
[----:B------:R-:W-:Y:S01]  /*87c0*/  BSSY B0, `(.L_x_1403) ;  /* 0x0000006000007945 */ /* 0x000fe20003800000 */
[----:B-----5:R-:W-:-:S04]  /*87d0*/  LOP3.LUT R0, R0, 0x7f, RZ, 0xc0, !PT ;  /* 0x0000007f00007812 */ /* 0x020fc800078ec0ff */
[----:B------:R-:W-:Y:S01]  /*87e0*/  ISETP.NE.AND P1, PT, R0, RZ, PT ;  /* 0x000000ff0000720c */ /* 0x000fe20003f25270 */
[----:B0-----:R-:W-:-:S12]  /*87f0*/  @P2 BRA `(.L_x_1404) ;  /* 0x0000000000082947 */ /* 0x001fd80003800000 */
[----:B------:R-:W0:Y:S02]  /*8800*/  SYNCS.PHASECHK.TRANS64.TRYWAIT P2, [R4+URZ+0x32450], R3 ;  /* 0x03245003040075a7 */ /* 0x000e24000804017f */
[----:B0-----:R-:W-:Y:S05]  /*8810*/  @!P2 BRA `(.L_x_1405) ;  /* 0x0000010c0024a947 */ /* 0x001fea0003800000 */
.L_x_1404:
[----:B------:R-:W-:Y:S05]  /*8820*/  BSYNC B0 ;  /* 0x0000000000007941 */ /* 0x000fea0003800000 */
.L_x_1403:
[----:B------:R-:W-:Y:S05]  /*8830*/  WARPSYNC.ALL ;  /* 0x0000000000007948 */ /* 0x000fea0003800000 */
[----:B------:R-:W-:Y:S01]  /*8840*/  VIADD R15, R18, 0x400 ;  /* 0x00000400120f7836 */ /* 0x000fe20000000000 */
[----:B------:R-:W-:Y:S01]  /*8850*/  UIADD3 UR4, UR4, 0x22400, URZ ;  /* 0x0002240004047890 */ /* 0x000fe2000fffe03f */
[----:B------:R-:W-:Y:S01]  /*8860*/  IMAD.MOV.U32 R7, RZ, RZ, 0x40000040 ;  /* 0x40000040ff077424 */ /* 0x000fe200078e00ff */
[----:B------:R-:W-:Y:S01]  /*8870*/  WARPGROUP.ARRIVE ;  /* 0x00000000000079c5 */ /* 0x000fe20000000000 */
[----:B------:R-:W-:Y:S01]  /*8880*/  UMOV UR9, 0x40000040 ;  /* 0x4000004000097882 */ /* 0x000fe20000000000 */
[----:B------:R-:W-:Y:S01]  /*8890*/  SHF.R.U32.HI R15, RZ, 0x4, R15 ;  /* 0x00000004ff0f7819 */ /* 0x000fe2000001160f */
[----:B------:R-:W-:Y:S01]  /*88a0*/  USHF.R.U32.HI UR4, URZ, 0x4, UR4 ;  /* 0x000000043f047899 */ /* 0x000fe20008011604 */
[----:B------:R-:W-:Y:S01]  /*88b0*/  R2UR UR11, R7 ;  /* 0x00000000070b72ca */ /* 0x000fe200000e0000 */
[----:B------:R-:W-:Y:S01]  /*88c0*/  IMAD.MOV.U32 R9, RZ, RZ, 0x40000040 ;  /* 0x40000040ff097424 */ /* 0x000fe200078e00ff */
[----:B------:R-:W-:Y:S01]  /*88d0*/  LOP3.LUT R15, R15, 0x3fff, RZ, 0xc0, !PT ;  /* 0x00003fff0f0f7812 */ /* 0x000fe200078ec0ff */
[----:B------:R-:W-:Y:S01]  /*88e0*/  ULOP3.LUT UR4, UR4, 0x3fff, URZ, 0xc0, !UPT ;  /* 0x00003fff04047892 */ /* 0x000fe2000f8ec03f */
[----:B------:R-:W-:Y:S01]  /*88f0*/  IMAD.U32 R11, RZ, RZ, UR9 ;  /* 0x00000009ff0b7e24 */ /* 0x000fe2000f8e00ff */
[----:B------:R-:W-:Y:S01]  /*8900*/  UMOV UR53, 0x40000040 ;  /* 0x4000004000357882 */ /* 0x000fe20000000000 */
[----:B------:R-:W-:Y:S01]  /*8910*/  LOP3.LUT R21, R15, 0x10000, RZ, 0xfc, !PT ;  /* 0x000100000f157812 */ /* 0x000fe200078efcff */
[----:B------:R-:W-:Y:S01]  /*8920*/  ULOP3.LUT UR4, UR4, 0x10000, URZ, 0xfc, !UPT ;  /* 0x0001000004047892 */ /* 0x000fe2000f8efc3f */
[----:B------:R-:W-:Y:S01]  /*8930*/  IMAD.MOV.U32 R7, RZ, RZ, 0x40000040 ;  /* 0x40000040ff077424 */ /* 0x000fe200078e00ff */
[----:B------:R-:W-:Y:S01]  /*8940*/  UMOV UR49, 0x40000040 ;  /* 0x4000004000317882 */ /* 0x000fe20000000000 */
[----:B------:R-:W-:Y:S01]  /*8950*/  UMOV UR45, 0x40000040 ;  /* 0x40000040002d7882 */ /* 0x000fe20000000000 */
[----:B------:R-:W-:Y:S01]  /*8960*/  IMAD R6, R200, 0xc00, R21 ;  /* 0x00000c00c8067824 */ /* 0x000fe200078e0215 */
[----:B------:R-:W-:Y:S01]  /*8970*/  UIADD3 UR5, UR4, 0x2, URZ ;  /* 0x0000000204057890 */ /* 0x000fe2000fffe03f */
[----:B------:R-:W-:Y:S01]  /*8980*/  R2UR UR39, R7 ;  /* 0x00000000072772ca */ /* 0x000fe200000e0000 */
[----:B------:R-:W-:Y:S01]  /*8990*/  UMOV UR8, UR4 ;  /* 0x0000000400087c82 */ /* 0x000fe20008000000 */
[C---:B------:R-:W-:Y:S01]  /*89a0*/  VIADD R8, R6.reuse, 0x2 ;  /* 0x0000000206087836 */ /* 0x040fe20000000000 */
[----:B------:R-:W-:Y:S01]  /*89b0*/  R2UR UR10, R6 ;  /* 0x00000000060a72ca */ /* 0x000fe200000e0000 */
[----:B------:R-:W-:Y:S01]  /*89c0*/  IMAD.U32 R10, RZ, RZ, UR8 ;  /* 0x00000008ff0a7e24 */ /* 0x000fe2000f8e00ff */
[----:B------:R-:W-:Y:S01]  /*89d0*/  UIADD3 UR52, UR4, 0x806, URZ ;  /* 0x0000080604347890 */ /* 0x000fe2000fffe03f */
[----:B------:R-:W-:Y:S01]  /*89e0*/  IMAD R0, R226, -0x60, R198 ;  /* 0xffffffa0e2007824 */ /* 0x000fe200078e02c6 */
[----:B------:R-:W-:Y:S01]  /*89f0*/  UIADD3 UR48, UR4, 0xc00, URZ ;  /* 0x00000c0004307890 */ /* 0x000fe2000fffe03f */
[----:B------:R-:W0:Y:S01]  /*8a00*/  S2R R73, SR_TID.X ;  /* 0x0000000000497919 */ /* 0x000e220000002100 */
[----:B------:R-:W-:Y:S01]  /*8a10*/  UIADD3 UR44, UR4, 0xc02, URZ ;  /* 0x00000c02042c7890 */ /* 0x000fe2000fffe03f */
[----:B--2-4-:R-:W-:Y:S01]  /*8a20*/  VIADD R3, R0, 0x60 ;  /* 0x0000006000037836 */ /* 0x014fe20000000000 */
[----:B------:R-:W-:Y:S01]  /*8a30*/  UIADD3 UR40, UR4, 0xc04, URZ ;  /* 0x00000c0404287890 */ /* 0x000fe2000fffe03f */
[----:B------:R2:W-:Y:S01]  /*8a40*/  STL.64 [R1+0x50], R10 ;  /* 0x0000500a01007387 */ /* 0x0005e20000100a00 */
[----:B------:R-:W-:Y:S01]  /*8a50*/  UMOV UR41, 0x40000040 ;  /* 0x4000004000297882 */ /* 0x000fe20000000000 */
[----:B------:R-:W-:Y:S01]  /*8a60*/  UIADD3 UR36, UR4, 0xc06, URZ ;  /* 0x00000c0604247890 */ /* 0x000fe2000fffe03f */
[----:B------:R-:W-:Y:S01]  /*8a70*/  IMAD R3, R236, -0x2, R3 ;  /* 0xfffffffeec037824 */ /* 0x000fe200078e0203 */
[----:B------:R-:W-:Y:S01]  /*8a80*/  HGMMA.64x96x16.F32.BF16 R24, gdesc[UR8], R24, gsb0 ;  /* 0x01600000081879f0 */ /* 0x000fe20008001818 */
[----:B------:R-:W-:Y:S01]  /*8a90*/  R2UR UR10, R8 ;  /* 0x00000000080a72ca */ /* 0x000fe200000e0000 */
[----:B------:R-:W-:Y:S01]  /*8aa0*/  UMOV UR8, UR5 ;  /* 0x0000000500087c82 */ /* 0x000fe20008000000 */
[----:B------:R-:W-:Y:S01]  /*8ab0*/  R2UR UR11, R9 ;  /* 0x00000000090b72ca */ /* 0x000fe200000e0000 */
[----:B------:R-:W-:Y:S01]  /*8ac0*/  UMOV UR9, 0x40000040 ;  /* 0x4000004000097882 */ /* 0x000fe20000000000 */
[----:B------:R-:W-:Y:S01]  /*8ad0*/  VIADD R8, R6, 0x4 ;  /* 0x0000000406087836 */ /* 0x000fe20000000000 */
[----:B------:R-:W-:Y:S01]  /*8ae0*/  UIADD3 UR5, UR4, 0x4, URZ ;  /* 0x0000000404057890 */ /* 0x000fe2000fffe03f */
[----:B------:R-:W-:Y:S01]  /*8af0*/  IMAD.MOV.U32 R9, RZ, RZ, 0x40000040 ;  /* 0x40000040ff097424 */ /* 0x000fe200078e00ff */
[----:B------:R-:W-:Y:S01]  /*8b00*/  UMOV UR37, 0x40000040 ;  /* 0x4000004000257882 */ /* 0x000fe20000000000 */
[----:B--2---:R-:W-:Y:S01]  /*8b10*/  IMAD.U32 R10, RZ, RZ, UR8 ;  /* 0x00000008ff0a7e24 */ /* 0x004fe2000f8e00ff */
[C---:B------:R-:W-:Y:S01]  /*8b20*/  ISETP.GT.AND P3, PT, R3.reuse, RZ, PT ;  /* 0x000000ff0300720c */ /* 0x040fe20003f64270 */
[----:B------:R-:W-:Y:S01]  /*8b30*/  IMAD.U32 R11, RZ, RZ, UR9 ;  /* 0x00000009ff0b7e24 */ /* 0x000fe2000f8e00ff */
[----:B------:R-:W-:-:S02]  /*8b40*/  ISETP.GT.AND P5, PT, R3, 0x1, PT ;  /* 0x000000010300780c */ /* 0x000fc40003fa4270 */
[C---:B------:R-:W-:Y:S02]  /*8b50*/  ISETP.GT.AND P4, PT, R3.reuse, 0x8, PT ;  /* 0x000000080300780c */ /* 0x040fe40003f84270 */
[----:B------:R2:W-:Y:S01]  /*8b60*/  STL.64 [R1+0x48], R10 ;  /* 0x0000480a01007387 */ /* 0x0005e20000100a00 */
[----:B------:R-:W-:Y:S02]  /*8b70*/  ISETP.GT.AND P2, PT, R3, 0x9, PT ;  /* 0x000000090300780c */ /* 0x000fe40003f44270 */
[----:B------:R-:W-:Y:S02]  /*8b80*/  LOP3.LUT R15, R15, 0x3000000, RZ, 0xfc, !PT ;  /* 0x030000000f0f7812 */ /* 0x000fe400078efcff */
[----:B0-----:R-:W-:Y:S01]  /*8b90*/  SHF.R.U32.HI R73, RZ, 0x7, R73 ;  /* 0x00000007ff497819 */ /* 0x001fe20000011649 */
[----:B------:R-:W-:Y:S02]  /*8ba0*/  WARPGROUP.DEPBAR.LE gsb0, 0x0 ;  /* 0x00008000000079c5 */ /* 0x000fe40000010000 */
[----:B------:R-:W-:-:S06]  /*8bb0*/  WARPGROUP.ARRIVE ;  /* 0x00000000000079c5 */ /* 0x000fcc0000000000 */
[----:B------:R-:W-:Y:S01]  /*8bc0*/  HGMMA.64x96x16.F32.BF16 R24, gdesc[UR8], R24, gsb0 ;  /* 0x01600000081879f0 */ /* 0x000fe20008001818 */
[----:B------:R-:W-:Y:S01]  /*8bd0*/  R2UR UR10, R8 ;  /* 0x00000000080a72ca */ /* 0x000fe200000e0000 */
[----:B------:R-:W-:Y:S01]  /*8be0*/  UMOV UR8, UR5 ;  /* 0x0000000500087c82 */ /* 0x000fe20008000000 */
[----:B------:R-:W-:Y:S01]  /*8bf0*/  R2UR UR11, R9 ;  /* 0x00000000090b72ca */ /* 0x000fe200000e0000 */
[----:B------:R-:W-:Y:S01]  /*8c00*/  UMOV UR9, 0x40000040 ;  /* 0x4000004000097882 */ /* 0x000fe20000000000 */
[----:B------:R-:W-:Y:S01]  /*8c10*/  VIADD R8, R6, 0x6 ;  /* 0x0000000606087836 */ /* 0x000fe20000000000 */
[----:B------:R-:W-:Y:S01]  /*8c20*/  UIADD3 UR5, UR4, 0x6, URZ ;  /* 0x0000000604057890 */ /* 0x000fe2000fffe03f */
[----:B------:R-:W-:Y:S02]  /*8c30*/  IMAD.MOV.U32 R9, RZ, RZ, 0x40000040 ;  /* 0x40000040ff097424 */ /* 0x000fe400078e00ff */
[----:B--2---:R-:W-:Y:S02]  /*8c40*/  IMAD.U32 R10, RZ, RZ, UR8 ;  /* 0x00000008ff0a7e24 */ /* 0x004fe4000f8e00ff */
        /* <DEDUP_REMOVED lines=12> */
[----:B0-----:R-:W-:Y:S02]  /*8d10*/  IMAD.U32 R10, RZ, RZ, UR8 ;  /* 0x00000008ff0a7e24 */ /* 0x001fe4000f8e00ff */
        /* <DEDUP_REMOVED lines=77> */
[----:B0-----:R-:W-:Y:S01]  /*91f0*/  IMAD.U32 R10, RZ, RZ, UR8 ;  /* 0x00000008ff0a7e24 */ /* 0x001fe2000f8e00ff */
[----:B------:R-:W-:Y:S01]  /*9200*/  ULDC UR4, c[0x0][0xa80] ;  /* 0x0002a00000047ab9 */ /* 0x000fe20000000800 */
        /* <DEDUP_REMOVED lines=9> */
[----:B------:R-:W-:Y:S02]  /*92a0*/  VIADD R8, R6, 0x606 ;  /* 0x0000060606087836 */ /* 0x000fe40000000000 */
[----:B------:R-:W-:Y:S02]  /*92b0*/  IMAD.MOV.U32 R9, RZ, RZ, 0x40000040 ;  /* 0x40000040ff097424 */ /* 0x000fe400078e00ff */
[----:B0-----:R-:W-:Y:S01]  /*92c0*/  IMAD.U32 R10, RZ, RZ, UR8 ;  /* 0x00000008ff0a7e24 */ /* 0x001fe2000f8e00ff */
[----:B------:R-:W-:Y:S01]  /*92d0*/  R2UR UR54, R8 ;  /* 0x00000000083672ca */ /* 0x000fe200000e0000 */
[----:B------:R-:W-:Y:S01]  /*92e0*/  VIADD R8, R6, 0x900 ;  /* 0x0000090006087836 */ /* 0x000fe20000000000 */
[----:B------:R-:W-:Y:S01]  /*92f0*/  R2UR UR55, R9 ;  /* 0x00000000093772ca */ /* 0x000fe200000e0000 */
[----:B------:R-:W-:-:S02]  /*9300*/  IMAD.MOV.U32 R9, RZ, RZ, 0x40000040 ;  /* 0x40000040ff097424 */ /* 0x000fc400078e00ff */
[----:B------:R-:W-:Y:S01]  /*9310*/  IMAD.U32 R11, RZ, RZ, UR9 ;  /* 0x00000009ff0b7e24 */ /* 0x000fe2000f8e00ff */
[----:B------:R-:W-:Y:S01]  /*9320*/  R2UR UR50, R8 ;  /* 0x00000000083272ca */ /* 0x000fe200000e0000 */
[----:B------:R-:W-:Y:S01]  /*9330*/  VIADD R8, R6, 0x902 ;  /* 0x0000090206087836 */ /* 0x000fe20000000000 */
[----:B------:R-:W-:Y:S01]  /*9340*/  R2UR UR51, R9 ;  /* 0x00000000093372ca */ /* 0x000fe200000e0000 */
[----:B------:R-:W-:Y:S01]  /*9350*/  IMAD.MOV.U32 R9, RZ, RZ, 0x40000040 ;  /* 0x40000040ff097424 */ /* 0x000fe200078e00ff */
[----:B------:R0:W-:Y:S02]  /*9360*/  STL.64 [R1], R10 ;  /* 0x0000000a01007387 */ /* 0x0001e40000100a00 */
[----:B------:R-:W-:Y:S01]  /*9370*/  R2UR UR46, R8 ;  /* 0x00000000082e72ca */ /* 0x000fe200000e0000 */
[----:B------:R-:W-:Y:S01]  /*9380*/  VIADD R8, R6, 0x904 ;  /* 0x0000090406087836 */ /* 0x000fe20000000000 */
[----:B------:R-:W-:Y:S01]  /*9390*/  R2UR UR47, R9 ;  /* 0x00000000092f72ca */ /* 0x000fe200000e0000 */
[----:B------:R-:W-:-:S02]  /*93a0*/  IMAD.MOV.U32 R9, RZ, RZ, 0x40000040 ;  /* 0x40000040ff097424 */ /* 0x000fc400078e00ff */
[----:B------:R-:W-:Y:S01]  /*93b0*/  VIADD R6, R6, 0x906 ;  /* 0x0000090606067836 */ /* 0x000fe20000000000 */
[----:B------:R-:W-:Y:S02]  /*93c0*/  R2UR UR42, R8 ;  /* 0x00000000082a72ca */ /* 0x000fe400000e0000 */
        /* <DEDUP_REMOVED lines=25> */
[----:B0-----:R-:W-:Y:S02]  /*9560*/  FSEL R11, R26, -INF , P3 ;  /* 0xff8000001a0b7808 */ /* 0x001fe40001800000 */
[----:B------:R-:W-:Y:S02]  /*9570*/  ISETP.GT.AND P3, PT, R3, 0x10, PT ;  /* 0x000000100300780c */ /* 0x000fe40003f64270 */
[----:B------:R-:W-:Y:S02]  /*9580*/  FSEL R24, R29, -INF , P2 ;  /* 0xff8000001d187808 */ /* 0x000fe40001000000 */
[----:B------:R-:W-:Y:S02]  /*9590*/  FMNMX.FTZ R25, R28, R25, !PT ;  /* 0x000000191c197209 */ /* 0x000fe40007810000 */
[----:B------:R-:W-:Y:S02]  /*95a0*/  FSEL R27, R27, -INF , P5 ;  /* 0xff8000001b1b7808 */ /* 0x000fe40002800000 */
[----:B------:R-:W-:-:S02]  /*95b0*/  ISETP.GT.AND P5, PT, R3, 0x11, PT ;  /* 0x000000110300780c */ /* 0x000fc40003fa4270 */
[----:B---3--:R-:W-:Y:S02]  /*95c0*/  FSEL R5, R32, -INF , P3 ;  /* 0xff80000020057808 */ /* 0x008fe40001800000 */
        /* <DEDUP_REMOVED lines=9> */
[----:B------:R-:W-:Y:S02]  /*9660*/  FMNMX.FTZ R0, R11, R27, !PT ;  /* 0x0000001b0b007209 */ /* 0x000fe40007810000 */
[----:B------:R-:W-:-:S02]  /*9670*/  FSEL R154, R34, -INF , P3 ;  /* 0xff800000229a7808 */ /* 0x000fc40001800000 */
[----:B------:R-:W-:Y:S02]  /*9680*/  FSEL R10, R37, -INF , P2 ;  /* 0xff800000250a7808 */ /* 0x000fe40001000000 */
[----:B------:R-:W-:Y:S02]  /*9690*/  FMNMX.FTZ R25, R7, R26, !PT ;  /* 0x0000001a07197209 */ /* 0x000fe40007810000 */
[----:B------:R-:W-:Y:S02]  /*96a0*/  ISETP.GT.AND P3, PT, R3, 0x20, PT ;  /* 0x000000200300780c */ /* 0x000fe40003f64270 */
[----:B------:R-:W-:Y:S02]  /*96b0*/  FMNMX.FTZ R0, R13, R0, !PT ;  /* 0x000000000d007209 */ /* 0x000fe40007810000 */
[----:B------:R-:W-:Y:S02]  /*96c0*/  FSEL R153, R35, -INF , P5 ;  /* 0xff80000023997808 */ /* 0x000fe40002800000 */
[----:B------:R-:W-:-:S02]  /*96d0*/  FMNMX.FTZ R26, R10, R25, !PT ;  /* 0x000000190a1a7209 */ /* 0x000fc40007810000 */
[----:B------:R-:W-:Y:S02]  /*96e0*/  ISETP.GT.AND P5, PT, R3, 0x21, PT ;  /* 0x000000210300780c */ /* 0x000fe40003fa4270 */
[----:B------:R-:W-:Y:S02]  /*96f0*/  FSEL R171, R40, -INF , P3 ;  /* 0xff80000028ab7808 */ /* 0x000fe40001800000 */
[----:B------:R-:W-:Y:S02]  /*9700*/  FMNMX.FTZ R25, R31, R0, !PT ;  /* 0x000000001f197209 */ /* 0x000fe40007810000 */
[----:B------:R-:W-:Y:S02]  /*9710*/  FSEL R152, R38, -INF , P4 ;  /* 0xff80000026987808 */ /* 0x000fe40002000000 */
[----:B------:R-:W-:Y:S02]  /*9720*/  ISETP.GT.AND P4, PT, R3, 0x28, PT ;  /* 0x000000280300780c */ /* 0x000fe40003f84270 */
[----:B------:R-:W-:-:S02]  /*9730*/  FSEL R170, R41, -INF , P5 ;  /* 0xff80000029aa7808 */ /* 0x000fc40002800000 */
[----:B------:R-:W-:Y:S02]  /*9740*/  FMNMX.FTZ R29, R171, R26, !PT ;  /* 0x0000001aab1d7209 */ /* 0x000fe40007810000 */
[----:B------:R-:W-:Y:S02]  /*9750*/  FMNMX.FTZ R0, R154, R25, !PT ;  /* 0x000000199a007209 */ /* 0x000fe40007810000 */
[----:B------:R-:W-:Y:S02]  /*9760*/  FSEL R9, R39, -INF , P2 ;  /* 0xff80000027097808 */ /* 0x000fe40001000000 */
[----:B------:R-:W-:Y:S02]  /*9770*/  ISETP.GT.AND P2, PT, R3, 0x29, PT ;  /* 0x000000290300780c */ /* 0x000fe40003f44270 */
[----:B------:R-:W-:Y:S02]  /*9780*/  FSEL R14, R44, -INF , P4 ;  /* 0xff8000002c0e7808 */ /* 0x000fe40002000000 */
[----:B------:R-:W-:-:S02]  /*9790*/  FMNMX.FTZ R29, R170, R29, !PT ;  /* 0x0000001daa1d7209 */ /* 0x000fc40007810000 */
[----:B------:R-:W-:Y:S02]  /*97a0*/  FMNMX.FTZ R25, R153, R0, !PT ;  /* 0x0000000099197209 */ /* 0x000fe40007810000 */
[----:B------:R-:W-:Y:S02]  /*97b0*/  FSEL R180, R42, -INF , P3 ;  /* 0xff8000002ab47808 */ /* 0x000fe40001800000 */
[----:B------:R-:W-:Y:S02]  /*97c0*/  ISETP.GT.AND P3, PT, R3, 0x30, PT ;  /* 0x000000300300780c */ /* 0x000fe40003f64270 */
[----:B------:R-:W-:Y:S02]  /*97d0*/  FSEL R156, R45, -INF , P2 ;  /* 0xff8000002d9c7808 */ /* 0x000fe40001000000 */
[----:B------:R-:W-:Y:S02]  /*97e0*/  FMNMX.FTZ R29, R14, R29, !PT ;  /* 0x0000001d0e1d7209 */ /* 0x000fe40007810000 */
[----:B------:R-:W-:-:S02]  /*97f0*/  FMNMX.FTZ R0, R152, R25, !PT ;  /* 0x0000001998007209 */ /* 0x000fc40007810000 */
[----:B------:R-:W-:Y:S02]  /*9800*/  FSEL R173, R43, -INF , P5 ;  /* 0xff8000002bad7808 */ /* 0x000fe40002800000 */
[----:B------:R-:W-:Y:S02]  /*9810*/  ISETP.GT.AND P5, PT, R3, 0x31, PT ;  /* 0x000000310300780c */ /* 0x000fe40003fa4270 */
[----:B------:R-:W-:Y:S02]  /*9820*/  FSEL R179, R48, -INF , P3 ;  /* 0xff80000030b37808 */ /* 0x000fe40001800000 */
[----:B------:R-:W-:Y:S02]  /*9830*/  FMNMX.FTZ R26, R156, R29, !PT ;  /* 0x0000001d9c1a7209 */ /* 0x000fe40007810000 */
[----:B------:R-:W-:Y:S02]  /*9840*/  FMNMX.FTZ R25, R9, R0, !PT ;  /* 0x0000000009197209 */ /* 0x000fe40007810000 */
[----:B------:R-:W-:-:S02]  /*9850*/  FSEL R174, R46, -INF , P4 ;  /* 0xff8000002eae7808 */ /* 0x000fc40002000000 */
[----:B------:R-:W-:Y:S02]  /*9860*/  ISETP.GT.AND P4, PT, R3, 0x38, PT ;  /* 0x000000380300780c */ /* 0x000fe40003f84270 */
[----:B------:R-:W-:Y:S02]  /*9870*/  FSEL R176, R49, -INF , P5 ;  /* 0xff80000031b07808 */ /* 0x000fe40002800000 */
[----:B------:R-:W-:Y:S02]  /*9880*/  FMNMX.FTZ R29, R179, R26, !PT ;  /* 0x0000001ab31d7209 */ /* 0x000fe40007810000 */
[----:B------:R-:W-:Y:S02]  /*9890*/  FMNMX.FTZ R0, R180, R25, !PT ;  /* 0x00000019b4007209 */ /* 0x000fe40007810000 */
[----:B------:R-:W-:Y:S02]  /*98a0*/  FSEL R175, R47, -INF , P2 ;  /* 0xff8000002faf7808 */ /* 0x000fe40001000000 */
[----:B------:R-:W-:-:S02]  /*98b0*/  ISETP.GT.AND P2, PT, R3, 0x39, PT ;  /* 0x000000390300780c */ /* 0x000fc40003f44270 */
[----:B------:R-:W-:Y:S02]  /*98c0*/  FSEL R177, R52, -INF , P4 ;  /* 0xff80000034b17808 */ /* 0x000fe40002000000 */
[----:B------:R-:W-:Y:S02]  /*98d0*/  FMNMX.FTZ R26, R176, R29, !PT ;  /* 0x0000001db01a7209 */ /* 0x000fe40007810000 */
        /* <DEDUP_REMOVED lines=32> */
[----:B------:R-:W-:Y:S02]  /*9ae0*/  FSEL R192, R63, -INF , P2 ;  /* 0xff8000003fc07808 */ /* 0x000fe40001000000 */
[----:B------:R-:W-:-:S02]  /*9af0*/  ISETP.GT.AND P4, PT, R3, 0x58, PT ;  /* 0x000000580300780c */ /* 0x000fc40003f84270 */
[----:B------:R-:W-:Y:S02]  /*9b00*/  ISETP.GT.AND P2, PT, R3, 0x59, PT ;  /* 0x000000590300780c */ /* 0x000fe40003f44270 */
[----:B------:R-:W-:Y:S02]  /*9b10*/  FSEL R186, R65, -INF , P5 ;  /* 0xff80000041ba7808 */ /* 0x000fe40002800000 */
[----:B------:R-:W-:Y:S02]  /*9b20*/  FMNMX.FTZ R29, R194, R29, !PT ;  /* 0x0000001dc21d7209 */ /* 0x000fe40007810000 */
[----:B------:R-:W-:Y:S02]  /*9b30*/  FMNMX.FTZ R3, R197, R0, !PT ;  /* 0x00000000c5037209 */ /* 0x000fe40007810000 */
[----:B------:R-:W-:Y:S02]  /*9b40*/  FSEL R185, R68, -INF , P4 ;  /* 0xff80000044b97808 */ /* 0x000fe40002000000 */
[----:B------:R-:W-:-:S02]  /*9b50*/  FMNMX.FTZ R26, R186, R29, !PT ;  /* 0x0000001dba1a7209 */ /* 0x000fc40007810000 */
[----:B------:R-:W-:Y:S02]  /*9b60*/  FMNMX.FTZ R0, R196, R3, !PT ;  /* 0x00000003c4007209 */ /* 0x000fe40007810000 */
[----:B------:R-:W-:Y:S02]  /*9b70*/  FSEL R184, R69, -INF , P2 ;  /* 0xff80000045b87808 */ /* 0x000fe40001000000 */
[----:B------:R-:W-:Y:S02]  /*9b80*/  FMNMX.FTZ R25, R185, R26, !PT ;  /* 0x0000001ab9197209 */ /* 0x000fe40007810000 */
[----:B------:R-:W-:Y:S02]  /*9b90*/  FMNMX.FTZ R3, R195, R0, !PT ;  /* 0x00000000c3037209 */ /* 0x000fe40007810000 */
[----:B------:R-:W-:Y:S02]  /*9ba0*/  FMNMX.FTZ R25, R184, R25, !PT ;  /* 0x00000019b8197209 */ /* 0x000fe40007810000 */
[----:B------:R-:W-:-:S02]  /*9bb0*/  FSEL R183, R66, -INF , P3 ;  /* 0xff80000042b77808 */ /* 0x000fc40001800000 */
[----:B------:R-:W-:Y:S01]  /*9bc0*/  FMNMX.FTZ R0, R192, R3, !PT ;  /* 0x00000003c0007209 */ /* 0x000fe20007810000 */
[----:B------:R-:W0:Y:S01]  /*9bd0*/  SHFL.BFLY PT, R30, R25, 0x2, 0x1f ;  /* 0x0c401f00191e7f89 */ /* 0x000e2200000e0000 */
[----:B------:R-:W-:Y:S02]  /*9be0*/  FSEL R157, R67, -INF , P5 ;  /* 0xff800000439d7808 */ /* 0x000fe40002800000 */
[----:B------:R-:W-:Y:S02]  /*9bf0*/  FMNMX.FTZ R0, R183, R0, !PT ;  /* 0x00000000b7007209 */ /* 0x000fe40007810000 */
[----:B------:R-:W-:Y:S02]  /*9c00*/  FSEL R158, R70, -INF , P4 ;  /* 0xff800000469e7808 */ /* 0x000fe40002000000 */
[----:B------:R-:W-:Y:S02]  /*9c10*/  FMNMX.FTZ R3, R157, R0, !PT ;  /* 0x000000009d037209 */ /* 0x000fe40007810000 */
[----:B------:R-:W-:-:S02]  /*9c20*/  FSEL R161, R71, -INF , P2 ;  /* 0xff80000047a17808 */ /* 0x000fc40001000000 */
[----:B------:R-:W-:-:S04]  /*9c30*/  FMNMX.FTZ R0, R158, R3, !PT ;  /* 0x000000039e007209 */ /* 0x000fc80007810000 */
[----:B------:R-:W-:Y:S01]  /*9c40*/  FMNMX.FTZ R26, R161, R0, !PT ;  /* 0x00000000a11a7209 */ /* 0x000fe20007810000 */
[----:B------:R-:W-:-:S04]  /*9c50*/  IMAD.U32 R0, RZ, RZ, UR4 ;  /* 0x00000004ff007e24 */ /* 0x000fc8000f8e00ff */
[----:B------:R-:W2:Y:S01]  /*9c60*/  SHFL.BFLY PT, R29, R26, 0x2, 0x1f ;  /* 0x0c401f001a1d7f89 */ /* 0x000ea200000e0000 */
[----:B0-----:R-:W-:-:S05]  /*9c70*/  FMNMX.FTZ R30, R25, R30, !PT ;  /* 0x0000001e191e7209 */ /* 0x001fca0007810000 */
[----:B------:R-:W0:Y:S01]  /*9c80*/  SHFL.BFLY PT, R3, R30, 0x1, 0x1f ;  /* 0x0c201f001e037f89 */ /* 0x000e2200000e0000 */
[----:B--2---:R-:W-:-:S05]  /*9c90*/  FMNMX.FTZ R29, R26, R29, !PT ;  /* 0x0000001d1a1d7209 */ /* 0x004fca0007810000 */
[----:B------:R-:W2:Y:S01]  /*9ca0*/  SHFL.BFLY PT, R32, R29, 0x1, 0x1f ;  /* 0x0c201f001d207f89 */ /* 0x000ea200000e0000 */
[----:B0-----:R-:W-:-:S04]  /*9cb0*/  FMNMX.FTZ R3, R30, R3, !PT ;  /* 0x000000031e037209 */ /* 0x001fc80007810000 */
[C---:B------:R-:W-:Y:S01]  /*9cc0*/  FSETP.NEU.FTZ.AND P2, PT, R3.reuse, -INF , PT ;  /* 0xff8000000300780b */ /* 0x040fe20003f5d000 */
[----:B------:R-:W-:-:S05]  /*9cd0*/  FMUL.FTZ R159, R3, R0 ;  /* 0x00000000039f7220 */ /* 0x000fca0000410000 */
[----:B------:R-:W-:-:S05]  /*9ce0*/  FSEL R159, R159, RZ, P2 ;  /* 0x000000ff9f9f7208 */ /* 0x000fca0001000000 */
[-CC-:B------:R-:W-:Y:S01]  /*9cf0*/  FFMA.FTZ R25, R8, R0.reuse, -R159.reuse ;  /* 0x0000000008197223 */ /* 0x180fe2000001089f */
[-CC-:B------:R-:W-:Y:S01]  /*9d00*/  FFMA.FTZ R26, R12, R0.reuse, -R159.reuse ;  /* 0x000000000c1a7223 */ /* 0x180fe2000001089f */
[----:B------:R-:W-:Y:S02]  /*9d10*/  @!P1 VIADD R12, R4, 0x32440 ;  /* 0x00032440040c9836 */ /* 0x000fe40000000000 */
[--C-:B------:R-:W-:Y:S01]  /*9d20*/  FFMA.FTZ R162, R24, R0, -R159.reuse ;  /* 0x0000000018a27223 */ /* 0x100fe2000001089f */
[----:B------:R0:W-:Y:S01]  /*9d30*/  MUFU.EX2 R204, R25 ;  /* 0x0000001900cc7308 */ /* 0x0001e20000000800 */
[----:B--2---:R-:W-:Y:S01]  /*9d40*/  FMNMX.FTZ R8, R29, R32, !PT ;  /* 0x000000201d087209 */ /* 0x004fe20007810000 */
[-C--:B------:R-:W-:Y:S01]  /*9d50*/  FFMA.FTZ R28, R28, R0.reuse, -R159 ;  /* 0x000000001c1c7223 */ /* 0x080fe2000001089f */
[----:B------:R-:W-:Y:S01]  /*9d60*/  @!P1 PRMT R24, RZ, 0x654, R12 ;  /* 0x00000654ff189816 */ /* 0x000fe2000000000c */
[----:B------:R-:W-:Y:S01]  /*9d70*/  IMAD R12, R200, 0xc00, R15 ;  /* 0x00000c00c80c7824 */ /* 0x000fe200078e020f */
[C---:B------:R-:W-:Y:S01]  /*9d80*/  FSETP.NEU.FTZ.AND P2, PT, R8.reuse, -INF , PT ;  /* 0xff8000000800780b */ /* 0x040fe20003f5d000 */
[-C--:B------:R-:W-:Y:S01]  /*9d90*/  FMUL.FTZ R160, R8, R0.reuse ;  /* 0x0000000008a07220 */ /* 0x080fe20000410000 */
[----:B------:R-:W-:Y:S01]  /*9da0*/  IMAD.MOV.U32 R29, RZ, RZ, 0x40000040 ;  /* 0x40000040ff1d7424 */ /* 0x000fe200078e00ff */
[----:B------:R2:W3:Y:S01]  /*9db0*/  MUFU.EX2 R33, R26 ;  /* 0x0000001a00217308 */ /* 0x0004e20000000800 */
[----:B------:R-:W-:Y:S01]  /*9dc0*/  R2UR UR6, R12 ;  /* 0x000000000c0672ca */ /* 0x000fe200000e0000 */
[-CC-:B------:R-:W-:Y:S01]  /*9dd0*/  FFMA.FTZ R164, R5, R0.reuse, -R159.reuse ;  /* 0x0000000005a47223 */ /* 0x180fe2000001089f */
[----:B------:R-:W-:Y:S01]  /*9de0*/  FSEL R160, R160, RZ, P2 ;  /* 0x000000ffa0a07208 */ /* 0x000fe20001000000 */
[----:B------:R-:W-:Y:S01]  /*9df0*/  FFMA.FTZ R165, R6, R0, -R159 ;  /* 0x0000000006a57223 */ /* 0x000fe2000001089f */
[----:B------:R-:W-:Y:S01]  /*9e00*/  R2UR UR11, R29 ;  /* 0x000000001d0b72ca */ /* 0x000fe200000e0000 */
[----:B------:R-:W-:-:S02]  /*9e10*/  IMAD.MOV.U32 R29, RZ, RZ, 0x40000040 ;  /* 0x40000040ff1d7424 */ /* 0x000fc400078e00ff */
[-C--:B------:R-:W-:Y:S01]  /*9e20*/  FFMA.FTZ R166, R7, R0.reuse, -R159 ;  /* 0x0000000007a67223 */ /* 0x080fe2000001089f */
[-CC-:B0-----:R-:W-:Y:S01]  /*9e30*/  FFMA.FTZ R25, R11, R0.reuse, -R160.reuse ;  /* 0x000000000b197223 */ /* 0x181fe200000108a0 */
[----:B------:R-:W-:Y:S01]  /*9e40*/  IADD3 R11, -R73, 0xb, RZ ;  /* 0x0000000b490b7810 */ /* 0x000fe20007ffe1ff */
[-CC-:B------:R-:W-:Y:S01]  /*9e50*/  FFMA.FTZ R30, R27, R0.reuse, -R160.reuse ;  /* 0x000000001b1e7223 */ /* 0x180fe200000108a0 */
[-CC-:B------:R-:W-:Y:S01]  /*9e60*/  FFMA.FTZ R163, R13, R0.reuse, -R160.reuse ;  /* 0x000000000da37223 */ /* 0x180fe200000108a0 */
[----:B------:R-:W-:Y:S02]  /*9e70*/  IMAD.MOV.U32 R13, RZ, RZ, 0x40000040 ;  /* 0x40000040ff0d7424 */ /* 0x000fe400078e00ff */
[----:B------:R-:W-:Y:S01]  /*9e80*/  FFMA.FTZ R31, R31, R0, -R160 ;  /* 0x000000001f1f7223 */ /* 0x000fe200000108a0 */
[----:B------:R0:W-:Y:S06]  /*9e90*/  BAR.ARV R11, 0x100 ;  /* 0x0004000b0000751d */ /* 0x0001ec0000002000 */
[----:B------:R4:W-:Y:S01]  /*9ea0*/  @!P1 SYNCS.ARRIVE.TRANS64.RED.A1T0 RZ, [R24+URZ], RZ ;  /* 0x000000ff18ff99a7 */ /* 0x0009e2000810043f */
[----:B------:R5:W-:Y:S01]  /*9eb0*/  MUFU.EX2 R205, R25 ;  /* 0x0000001900cd7308 */ /* 0x000be20000000800 */
[----:B------:R-:W-:Y:S01]  /*9ec0*/  R2UR UR7, R13 ;  /* 0x000000000d0772ca */ /* 0x000fe200000e0000 */
[----:B--2---:R-:W-:-:S02]  /*9ed0*/  VIADD R26, R12, 0x100 ;  /* 0x000001000c1a7836 */ /* 0x004fc40000000000 */
[----:B---3--:R-:W-:Y:S01]  /*9ee0*/  FADD.FTZ R224, R204, R33 ;  /* 0x00000021cce07221 */ /* 0x008fe20000010000 */
[----:B------:R-:W-:Y:S01]  /*9ef0*/  IMAD.MOV.U32 R27, RZ, RZ, 0x40000040 ;  /* 0x40000040ff1b7424 */ /* 0x000fe200078e00ff */
[----:B------:R-:W-:Y:S01]  /*9f00*/  F2FP.BF16.F32.PACK_AB R204, R33, R204 ;  /* 0x000000cc21cc723e */ /* 0x000fe200000010ff */
[-CC-:B------:R-:W-:Y:S01]  /*9f10*/  FFMA.FTZ R5, R10, R0.reuse, -R159.reuse ;  /* 0x000000000a057223 */ /* 0x180fe2000001089f */
[----:B----4-:R-:W-:Y:S01]  /*9f20*/  VIADD R24, R12, 0x180 ;  /* 0x000001800c187836 */ /* 0x010fe20000000000 */
[----:B------:R-:W2:Y:S01]  /*9f30*/  MUFU.EX2 R30, R30 ;  /* 0x0000001e001e7308 */ /* 0x000ea20000000800 */
[----:B-----5:R-:W-:Y:S01]  /*9f40*/  IMAD.MOV.U32 R25, RZ, RZ, 0x40000040 ;  /* 0x40000040ff197424 */ /* 0x020fe200078e00ff */
[----:B------:R-:W-:Y:S01]  /*9f50*/  R2UR UR14, R26 ;  /* 0x000000001a0e72ca */ /* 0x000fe200000e0000 */
[-CC-:B------:R-:W-:Y:S01]  /*9f60*/  FFMA.FTZ R169, R154, R0.reuse, -R160.reuse ;  /* 0x000000009aa97223 */ /* 0x180fe200000108a0 */
[----:B------:R-:W-:Y:S01]  /*9f70*/  R2UR UR15, R27 ;  /* 0x000000001b0f72ca */ /* 0x000fe200000e0000 */
[-CC-:B------:R-:W-:Y:S01]  /*9f80*/  FFMA.FTZ R168, R153, R0.reuse, -R160.reuse ;  /* 0x0000000099a87223 */ /* 0x180fe200000108a0 */
[----:B------:R-:W-:Y:S01]  /*9f90*/  R2UR UR18, R24 ;  /* 0x00000000181272ca */ /* 0x000fe200000e0000 */
[-CC-:B------:R-:W-:Y:S01]  /*9fa0*/  FFMA.FTZ R167, R152, R0.reuse, -R160.reuse ;  /* 0x0000000098a77223 */ /* 0x180fe200000108a0 */
[----:B------:R3:W4:Y:S01]  /*9fb0*/  MUFU.EX2 R35, R28 ;  /* 0x0000001c00237308 */ /* 0x0007220000000800 */
[----:B------:R-:W-:Y:S01]  /*9fc0*/  R2UR UR19, R25 ;  /* 0x00000000191372ca */ /* 0x000fe200000e0000 */
[-C--:B------:R-:W-:Y:S01]  /*9fd0*/  FFMA.FTZ R9, R9, R0.reuse, -R160 ;  /* 0x0000000009097223 */ /* 0x080fe200000108a0 */
[----:B------:R-:W-:Y:S01]  /*9fe0*/  R2UR UR23, R29 ;  /* 0x000000001d1772ca */ /* 0x000fe200000e0000 */
[-CC-:B------:R-:W-:Y:S01]  /*9ff0*/  FFMA.FTZ R172, R14, R0.reuse, -R159.reuse ;  /* 0x000000000eac7223 */ /* 0x180fe2000001089f */
[-CC-:B------:R-:W-:Y:S01]  /*a000*/  FFMA.FTZ R10, R156, R0.reuse, -R159.reuse ;  /* 0x000000009c0a7223 */ /* 0x180fe2000001089f */
[-CC-:B------:R-:W-:Y:S01]  /*a010*/  FFMA.FTZ R171, R171, R0.reuse, -R159.reuse ;  /* 0x00000000abab7223 */ /* 0x180fe2000001089f */
[----:B------:R-:W-:Y:S01]  /*a020*/  FFMA.FTZ R170, R170, R0, -R159 ;  /* 0x00000000aaaa7223 */ /* 0x000fe2000001089f */
[----:B------:R-:W5:Y:S01]  /*a030*/  MUFU.EX2 R162, R162 ;  /* 0x000000a200a27308 */ /* 0x000f620000000800 */
[----:B---3--:R-:W-:-:S02]  /*a040*/  VIADD R28, R12, 0x80 ;  /* 0x000000800c1c7836 */ /* 0x008fc40000000000 */
[----:B--2---:R-:W-:Y:S01]  /*a050*/  FADD.FTZ R199, R205, R30 ;  /* 0x0000001ecdc77221 */ /* 0x004fe20000010000 */
[----:B------:R-:W-:Y:S01]  /*a060*/  F2FP.BF16.F32.PACK_AB R205, R30, R205 ;  /* 0x000000cd1ecd723e */ /* 0x000fe200000010ff */
[-CC-:B------:R-:W-:Y:S01]  /*a070*/  FFMA.FTZ R156, R180, R0.reuse, -R160.reuse ;  /* 0x00000000b49c7223 */ /* 0x180fe200000108a0 */
[-C--:B------:R-:W-:Y:S01]  /*a080*/  FFMA.FTZ R173, R173, R0.reuse, -R160 ;  /* 0x00000000adad7223 */ /* 0x080fe200000108a0 */
[----:B------:R-:W-:Y:S01]  /*a090*/  R2UR UR10, R28 ;  /* 0x000000001c0a72ca */ /* 0x000fe200000e0000 */
[----:B------:R-:W-:Y:S01]  /*a0a0*/  VIADD R28, R12, 0x200 ;  /* 0x000002000c1c7836 */ /* 0x000fe20000000000 */
[----:B------:R-:W-:Y:S01]  /*a0b0*/  MUFU.EX2 R163, R163 ;  /* 0x000000a300a37308 */ /* 0x000fe20000000800 */
[----:B----4-:R-:W-:Y:S01]  /*a0c0*/  FADD.FTZ R224, R35, R224 ;  /* 0x000000e023e07221 */ /* 0x010fe20000010000 */
[-CC-:B------:R-:W-:Y:S01]  /*a0d0*/  FFMA.FTZ R174, R174, R0.reuse, -R160.reuse ;  /* 0x00000000aeae7223 */ /* 0x180fe200000108a0 */
[-CC-:B------:R-:W-:Y:S01]  /*a0e0*/  FFMA.FTZ R14, R175, R0.reuse, -R160.reuse ;  /* 0x00000000af0e7223 */ /* 0x180fe200000108a0 */
[----:B------:R-:W-:Y:S01]  /*a0f0*/  R2UR UR22, R28 ;  /* 0x000000001c1672ca */ /* 0x000fe200000e0000 */
[-CC-:B------:R-:W-:Y:S01]  /*a100*/  FFMA.FTZ R175, R179, R0.reuse, -R159.reuse ;  /* 0x00000000b3af7223 */ /* 0x180fe2000001089f */
[-CC-:B------:R-:W-:Y:S01]  /*a110*/  FFMA.FTZ R176, R176, R0.reuse, -R159.reuse ;  /* 0x00000000b0b07223 */ /* 0x180fe2000001089f */
[-CC-:B------:R-:W-:Y:S01]  /*a120*/  FFMA.FTZ R177, R177, R0.reuse, -R159.reuse ;  /* 0x00000000b1b17223 */ /* 0x180fe2000001089f */
[----:B------:R-:W2:Y:S01]  /*a130*/  MUFU.EX2 R13, R31 ;  /* 0x0000001f000d7308 */ /* 0x000ea20000000800 */
[----:B-----5:R-:W-:Y:S01]  /*a140*/  F2FP.BF16.F32.PACK_AB R206, R162, R35 ;  /* 0x00000023a2ce723e */ /* 0x020fe200000010ff */
[-C--:B------:R-:W-:Y:S01]  /*a150*/  FFMA.FTZ R178, R178, R0.reuse, -R159 ;  /* 0x00000000b2b27223 */ /* 0x080fe2000001089f */
[-CC-:B------:R-:W-:Y:S01]  /*a160*/  FFMA.FTZ R179, R191, R0.reuse, -R160.reuse ;  /* 0x00000000bfb37223 */ /* 0x180fe200000108a0 */
[-CC-:B------:R-:W-:Y:S01]  /*a170*/  FFMA.FTZ R180, R190, R0.reuse, -R160.reuse ;  /* 0x00000000beb47223 */ /* 0x180fe200000108a0 */
[-CC-:B------:R-:W-:Y:S01]  /*a180*/  FFMA.FTZ R181, R181, R0.reuse, -R160.reuse ;  /* 0x00000000b5b57223 */ /* 0x180fe200000108a0 */
[----:B------:R-:W-:Y:S01]  /*a190*/  FFMA.FTZ R182, R182, R0, -R160 ;  /* 0x00000000b6b67223 */ /* 0x000fe200000108a0 */
[----:B------:R-:W-:Y:S01]  /*a1a0*/  VIADD R6, R12, 0x280 ;  /* 0x000002800c067836 */ /* 0x000fe20000000000 */
[----:B------:R-:W3:Y:S01]  /*a1b0*/  MUFU.EX2 R164, R164 ;  /* 0x000000a400a47308 */ /* 0x000ee20000000800 */
[----:B------:R-:W-:-:S02]  /*a1c0*/  IMAD.MOV.U32 R7, RZ, RZ, 0x40000040 ;  /* 0x40000040ff077424 */ /* 0x000fc400078e00ff */
[----:B------:R-:W-:Y:S01]  /*a1d0*/  FADD.FTZ R191, R162, R224 ;  /* 0x000000e0a2bf7221 */ /* 0x000fe20000010000 */
[-CC-:B------:R-:W-:Y:S01]  /*a1e0*/  FFMA.FTZ R12, R188, R0.reuse, -R159.reuse ;  /* 0x00000000bc0c7223 */ /* 0x180fe2000001089f */
[-CC-:B------:R-:W-:Y:S01]  /*a1f0*/  FFMA.FTZ R162, R197, R0.reuse, -R160.reuse ;  /* 0x00000000c5a27223 */ /* 0x180fe200000108a0 */
[-CC-:B------:R-:W-:Y:S01]  /*a200*/  FFMA.FTZ R194, R194, R0.reuse, -R159.reuse ;  /* 0x00000000c2c27223 */ /* 0x180fe2000001089f */
[-CC-:B------:R-:W-:Y:S01]  /*a210*/  FFMA.FTZ R186, R186, R0.reuse, -R159.reuse ;  /* 0x00000000baba7223 */ /* 0x180fe2000001089f */
[-C--:B------:R-:W-:Y:S01]  /*a220*/  FFMA.FTZ R185, R185, R0.reuse, -R159 ;  /* 0x00000000b9b97223 */ /* 0x080fe2000001089f */
[----:B------:R-:W4:Y:S01]  /*a230*/  MUFU.EX2 R165, R165 ;  /* 0x000000a500a57308 */ /* 0x000f220000000800 */
[----:B--2---:R-:W-:Y:S01]  /*a240*/  F2FP.BF16.F32.PACK_AB R207, R13, R163 ;  /* 0x000000a30dcf723e */ /* 0x004fe200000010ff */
[----:B------:R-:W-:Y:S01]  /*a250*/  FADD.FTZ R163, R163, R199 ;  /* 0x000000c7a3a37221 */ /* 0x000fe20000010000 */
[-CC-:B------:R-:W-:Y:S01]  /*a260*/  FFMA.FTZ R183, R183, R0.reuse, -R160.reuse ;  /* 0x00000000b7b77223 */ /* 0x180fe200000108a0 */
[-CC-:B------:R-:W-:Y:S01]  /*a270*/  FFMA.FTZ R157, R157, R0.reuse, -R160.reuse ;  /* 0x000000009d9d7223 */ /* 0x180fe200000108a0 */
[-CC-:B------:R-:W-:Y:S01]  /*a280*/  FFMA.FTZ R158, R158, R0.reuse, -R160.reuse ;  /* 0x000000009e9e7223 */ /* 0x180fe200000108a0 */
[----:B------:R-:W-:Y:S01]  /*a290*/  FADD.FTZ R190, R13, R163 ;  /* 0x000000a30dbe7221 */ /* 0x000fe20000010000 */
[-C--:B------:R-:W-:Y:S01]  /*a2a0*/  FFMA.FTZ R13, R187, R0.reuse, -R159 ;  /* 0x00000000bb0d7223 */ /* 0x080fe2000001089f */
[----:B------:R-:W2:Y:S01]  /*a2b0*/  MUFU.EX2 R166, R166 ;  /* 0x000000a600a67308 */ /* 0x000ea20000000800 */
[----:B---3--:R-:W-:Y:S01]  /*a2c0*/  FADD.FTZ R191, R164, R191 ;  /* 0x000000bfa4bf7221 */ /* 0x008fe20000010000 */
[-CC-:B------:R-:W-:Y:S01]  /*a2d0*/  FFMA.FTZ R163, R196, R0.reuse, -R160.reuse ;  /* 0x00000000c4a37223 */ /* 0x180fe200000108a0 */
[----:B------:R-:W-:Y:S01]  /*a2e0*/  FFMA.FTZ R187, R195, R0, -R160 ;  /* 0x00000000c3bb7223 */ /* 0x000fe200000108a0 */
[----:B------:R-:W-:Y:S01]  /*a2f0*/  ISETP.GE.AND P2, PT, R198, 0x61, PT ;  /* 0x00000061c600780c */ /* 0x000fe20003f46270 */
[----:B------:R-:W-:-:S03]  /*a300*/  @!P1 VIADD R4, R4, 0x32460 ;  /* 0x0003246004049836 */ /* 0x000fc60000000000 */
[----:B------:R-:W3:Y:S01]  /*a310*/  MUFU.EX2 R5, R5 ;  /* 0x0000000500057308 */ /* 0x000ee20000000800 */
[----:B----4-:R-:W-:Y:S01]  /*a320*/  F2FP.BF16.F32.PACK_AB R152, R165, R164 ;  /* 0x000000a4a598723e */ /* 0x010fe200000010ff */
[-CC-:B------:R-:W-:Y:S01]  /*a330*/  FFMA.FTZ R164, R192, R0.reuse, -R160.reuse ;  /* 0x00000000c0a47223 */ /* 0x180fe200000108a0 */
[----:B------:R-:W-:Y:S01]  /*a340*/  FFMA.FTZ R160, R161, R0, -R160 ;  /* 0x00000000a1a07223 */ /* 0x000fe200000108a0 */
[----:B------:R-:W-:Y:S01]  /*a350*/  FADD.FTZ R191, R165, R191 ;  /* 0x000000bfa5bf7221 */ /* 0x000fe20000010000 */
[----:B------:R-:W-:-:S03]  /*a360*/  @!P1 PRMT R4, RZ, 0x654, R4 ;  /* 0x00000654ff049816 */ /* 0x000fc60000000004 */
[----:B------:R-:W4:Y:S01]  /*a370*/  MUFU.EX2 R169, R169 ;  /* 0x000000a900a97308 */ /* 0x000f220000000800 */
[----:B--2---:R-:W-:-:S07]  /*a380*/  FADD.FTZ R191, R166, R191 ;  /* 0x000000bfa6bf7221 */ /* 0x004fce0000010000 */
[----:B------:R-:W2:Y:S01]  /*a390*/  MUFU.EX2 R168, R168 ;  /* 0x000000a800a87308 */ /* 0x000ea20000000800 */
[C---:B---3--:R-:W-:Y:S01]  /*a3a0*/  F2FP.BF16.F32.PACK_AB R154, R5.reuse, R166 ;  /* 0x000000a6059a723e */ /* 0x048fe200000010ff */
[----:B------:R-:W-:-:S06]  /*a3b0*/  FADD.FTZ R191, R5, R191 ;  /* 0x000000bf05bf7221 */ /* 0x000fcc0000010000 */
[----:B------:R-:W3:Y:S01]  /*a3c0*/  MUFU.EX2 R167, R167 ;  /* 0x000000a700a77308 */ /* 0x000ee20000000800 */
[----:B----4-:R-:W-:-:S07]  /*a3d0*/  FADD.FTZ R190, R169, R190 ;  /* 0x000000bea9be7221 */ /* 0x010fce0000010000 */
[----:B------:R-:W4:Y:S01]  /*a3e0*/  MUFU.EX2 R9, R9 ;  /* 0x0000000900097308 */ /* 0x000f220000000800 */
[C---:B--2---:R-:W-:Y:S01]  /*a3f0*/  F2FP.BF16.F32.PACK_AB R153, R168.reuse, R169 ;  /* 0x000000a9a899723e */ /* 0x044fe200000010ff */
[----:B------:R-:W-:-:S06]  /*a400*/  FADD.FTZ R190, R168, R190 ;  /* 0x000000bea8be7221 */ /* 0x000fcc0000010000 */
[----:B------:R-:W2:Y:S01]  /*a410*/  MUFU.EX2 R171, R171 ;  /* 0x000000ab00ab7308 */ /* 0x000ea20000000800 */
[----:B---3--:R-:W-:-:S07]  /*a420*/  FADD.FTZ R190, R167, R190 ;  /* 0x000000bea7be7221 */ /* 0x008fce0000010000 */
[----:B------:R-:W3:Y:S01]  /*a430*/  MUFU.EX2 R170, R170 ;  /* 0x000000aa00aa7308 */ /* 0x000ee20000000800 */
[C---:B----4-:R-:W-:Y:S01]  /*a440*/  F2FP.BF16.F32.PACK_AB R155, R9.reuse, R167 ;  /* 0x000000a7099b723e */ /* 0x050fe200000010ff */
[----:B------:R-:W-:-:S06]  /*a450*/  FADD.FTZ R190, R9, R190 ;  /* 0x000000be09be7221 */ /* 0x000fcc0000010000 */
[----:B------:R-:W-:Y:S01]  /*a460*/  MUFU.EX2 R172, R172 ;  /* 0x000000ac00ac7308 */ /* 0x000fe20000000800 */
[----:B--2---:R-:W-:-:S07]  /*a470*/  FADD.FTZ R191, R171, R191 ;  /* 0x000000bfabbf7221 */ /* 0x004fce0000010000 */
[----:B------:R-:W-:Y:S01]  /*a480*/  MUFU.EX2 R10, R10 ;  /* 0x0000000a000a7308 */ /* 0x000fe20000000800 */
[----:B---3--:R-:W-:-:S07]  /*a490*/  FADD.FTZ R191, R170, R191 ;  /* 0x000000bfaabf7221 */ /* 0x008fce0000010000 */
[----:B------:R-:W2:Y:S08]  /*a4a0*/  MUFU.EX2 R156, R156 ;  /* 0x0000009c009c7308 */ /* 0x000eb00000000800 */
[----:B------:R-:W3:Y:S08]  /*a4b0*/  MUFU.EX2 R173, R173 ;  /* 0x000000ad00ad7308 */ /* 0x000ef00000000800 */
[----:B------:R-:W-:Y:S01]  /*a4c0*/  MUFU.EX2 R174, R174 ;  /* 0x000000ae00ae7308 */ /* 0x000fe20000000800 */
[----:B--2---:R-:W-:-:S07]  /*a4d0*/  FADD.FTZ R190, R156, R190 ;  /* 0x000000be9cbe7221 */ /* 0x004fce0000010000 */
[----:B------:R-:W2:Y:S01]  /*a4e0*/  MUFU.EX2 R14, R14 ;  /* 0x0000000e000e7308 */ /* 0x000ea20000000800 */
[----:B---3--:R-:W-:-:S07]  /*a4f0*/  FADD.FTZ R190, R173, R190 ;  /* 0x000000beadbe7221 */ /* 0x008fce0000010000 */
[----:B------:R-:W3:Y:S08]  /*a500*/  MUFU.EX2 R175, R175 ;  /* 0x000000af00af7308 */ /* 0x000ef00000000800 */
[----:B------:R-:W-:Y:S08]  /*a510*/  MUFU.EX2 R176, R176 ;  /* 0x000000b000b07308 */ /* 0x000ff00000000800 */
[----:B------:R-:W-:Y:S08]  /*a520*/  MUFU.EX2 R177, R177 ;  /* 0x000000b100b17308 */ /* 0x000ff00000000800 */
[----:B------:R-:W-:Y:S08]  /*a530*/  MUFU.EX2 R178, R178 ;  /* 0x000000b200b27308 */ /* 0x000ff00000000800 */
[----:B------:R-:W4:Y:S08]  /*a540*/  MUFU.EX2 R179, R179 ;  /* 0x000000b300b37308 */ /* 0x000f300000000800 */
[----:B------:R-:W5:Y:S08]  /*a550*/  MUFU.EX2 R180, R180 ;  /* 0x000000b400b47308 */ /* 0x000f700000000800 */
[----:B------:R-:W-:Y:S08]  /*a560*/  MUFU.EX2 R181, R181 ;  /* 0x000000b500b57308 */ /* 0x000ff00000000800 */
[----:B------:R-:W0:Y:S08]  /*a570*/  MUFU.EX2 R182, R182 ;  /* 0x000000b600b67308 */ /* 0x000e300000000800 */
[----:B------:R-:W-:Y:S08]  /*a580*/  MUFU.EX2 R12, R12 ;  /* 0x0000000c000c7308 */ /* 0x000ff00000000800 */
        /* <DEDUP_REMOVED lines=11> */
[----:B------:R-:W-:Y:S01]  /*a640*/  MUFU.EX2 R160, R160 ;  /* 0x000000a000a07308 */ /* 0x000fe20000000800 */
[----:B------:R1:W-:Y:S06]  /*a650*/  BAR.SYNC.DEFER_BLOCKING R72, 0x100 ;  /* 0x000400480000751d */ /* 0x0003ec0000010000 */
[----:B-1----:R-:W-:-:S06]  /*a660*/  WARPGROUP.ARRIVE ;  /* 0x00000000000079c5 */ /* 0x002fcc0000000000 */
[----:B------:R-:W-:Y:S01]  /*a670*/  HGMMA.64x256x16.F32.BF16 R24, R204, gdesc[UR4].tnspB, RZ, !UPT, gsb0 ;  /* 0x43e00004cc187df0 */ /* 0x000fe2000c0018ff */
[----:B------:R-:W-:Y:S01]  /*a680*/  R2UR UR6, R6 ;  /* 0x00000000060672ca */ /* 0x000fe200000e0000 */
[-CC-:B------:R-:W-:Y:S01]  /*a690*/  FFMA.FTZ R6, R193, R0.reuse, -R159.reuse ;  /* 0x00000000c1067223 */ /* 0x180fe2000001089f */
[----:B------:R-:W-:Y:S01]  /*a6a0*/  R2UR UR7, R7 ;  /* 0x00000000070772ca */ /* 0x000fe200000e0000 */
[-CC-:B------:R-:W-:Y:S01]  /*a6b0*/  FFMA.FTZ R7, R189, R0.reuse, -R159.reuse ;  /* 0x00000000bd077223 */ /* 0x180fe2000001089f */
[----:B------:R-:W-:-:S03]  /*a6c0*/  FFMA.FTZ R159, R184, R0, -R159 ;  /* 0x00000000b89f7223 */ /* 0x000fc6000001089f */
[----:B------:R-:W-:Y:S08]  /*a6d0*/  MUFU.EX2 R6, R6 ;  /* 0x0000000600067308 */ /* 0x000ff00000000800 */
[----:B------:R-:W1:Y:S08]  /*a6e0*/  MUFU.EX2 R7, R7 ;  /* 0x0000000700077308 */ /* 0x000e700000000800 */
[----:B------:R-:W1:Y:S01]  /*a6f0*/  MUFU.EX2 R159, R159 ;  /* 0x0000009f009f7308 */ /* 0x000e620000000800 */
[----:B------:R-:W-:-:S02]  /*a700*/  WARPGROUP.DEPBAR.LE gsb0, 0x0 ;  /* 0x00008000000079c5 */ /* 0x000fc40000010000 */
[----:B------:R-:W-:-:S06]  /*a710*/  WARPGROUP.ARRIVE ;  /* 0x00000000000079c5 */ /* 0x000fcc0000000000 */
[----:B------:R-:W-:Y:S03]  /*a720*/  HGMMA.64x256x16.F32.BF16 R24, R152, gdesc[UR8].tnspB, R24, gsb0 ;  /* 0x43e0000898187df0 */ /* 0x000fe60008001818 */
[----:B------:R-:W-:Y:S02]  /*a730*/  WARPGROUP.DEPBAR.LE gsb0, 0x0 ;  /* 0x00008000000079c5 */ /* 0x000fe40000010000 */
[----:B------:R-:W-:Y:S02]  /*a740*/  F2FP.BF16.F32.PACK_AB R152, R170, R171 ;  /* 0x000000abaa98723e */ /* 0x000fe400000010ff */
[----:B------:R-:W-:Y:S02]  /*a750*/  F2FP.BF16.F32.PACK_AB R153, R173, R156 ;  /* 0x0000009cad99723e */ /* 0x000fe400000010ff */
[----:B------:R-:W-:Y:S01]  /*a760*/  F2FP.BF16.F32.PACK_AB R154, R10, R172 ;  /* 0x000000ac0a9a723e */ /* 0x000fe200000010ff */
[----:B------:R-:W-:Y:S01]  /*a770*/  FADD.FTZ R172, R172, R191 ;  /* 0x000000bfacac7221 */ /* 0x000fe20000010000 */
[----:B--2---:R-:W-:Y:S01]  /*a780*/  F2FP.BF16.F32.PACK_AB R155, R14, R174 ;  /* 0x000000ae0e9b723e */ /* 0x004fe200000010ff */
[----:B------:R-:W-:-:S02]  /*a790*/  FADD.FTZ R174, R174, R190 ;  /* 0x000000beaeae7221 */ /* 0x000fc40000010000 */
[----:B------:R-:W-:Y:S01]  /*a7a0*/  FADD.FTZ R172, R10, R172 ;  /* 0x000000ac0aac7221 */ /* 0x000fe20000010000 */
[----:B------:R-:W-:Y:S01]  /*a7b0*/  WARPGROUP.ARRIVE ;  /* 0x00000000000079c5 */ /* 0x000fe20000000000 */
[----:B------:R-:W-:Y:S02]  /*a7c0*/  FADD.FTZ R174, R14, R174 ;  /* 0x000000ae0eae7221 */ /* 0x000fe40000010000 */
[----:B---3--:R-:W-:Y:S02]  /*a7d0*/  FADD.FTZ R172, R175, R172 ;  /* 0x000000acafac7221 */ /* 0x008fe40000010000 */
[----:B----4-:R-:W-:-:S08]  /*a7e0*/  FADD.FTZ R174, R179, R174 ;  /* 0x000000aeb3ae7221 */ /* 0x010fd00000010000 */
[----:B------:R-:W-:Y:S01]  /*a7f0*/  HGMMA.64x256x16.F32.BF16 R24, R152, gdesc[UR12].tnspB, R24, gsb0 ;  /* 0x43e0000c98187df0 */ /* 0x000fe20008001818 */
[----:B------:R-:W-:Y:S01]  /*a800*/  FADD.FTZ R172, R176, R172 ;  /* 0x000000acb0ac7221 */ /* 0x000fe20000010000 */
[----:B-----5:R-:W-:-:S03]  /*a810*/  FADD.FTZ R174, R180, R174 ;  /* 0x000000aeb4ae7221 */ /* 0x020fc60000010000 */
[----:B------:R-:W-:-:S04]  /*a820*/  FADD.FTZ R172, R177, R172 ;  /* 0x000000acb1ac7221 */ /* 0x000fc80000010000 */
[----:B------:R-:W-:Y:S01]  /*a830*/  FADD.FTZ R5, R178, R172 ;  /* 0x000000acb2057221 */ /* 0x000fe20000010000 */
[----:B------:R-:W-:Y:S02]  /*a840*/  WARPGROUP.DEPBAR.LE gsb0, 0x0 ;  /* 0x00008000000079c5 */ /* 0x000fe40000010000 */
[----:B------:R-:W-:Y:S02]  /*a850*/  F2FP.BF16.F32.PACK_AB R152, R176, R175 ;  /* 0x000000afb098723e */ /* 0x000fe400000010ff */
[----:B------:R-:W-:Y:S02]  /*a860*/  F2FP.BF16.F32.PACK_AB R153, R180, R179 ;  /* 0x000000b3b499723e */ /* 0x000fe400000010ff */
[----:B------:R-:W-:Y:S02]  /*a870*/  F2FP.BF16.F32.PACK_AB R154, R178, R177 ;  /* 0x000000b1b29a723e */ /* 0x000fe400000010ff */
[----:B0-----:R-:W-:Y:S01]  /*a880*/  F2FP.BF16.F32.PACK_AB R155, R182, R181 ;  /* 0x000000b5b69b723e */ /* 0x001fe200000010ff */
[----:B------:R-:W-:-:S03]  /*a890*/  FADD.FTZ R181, R181, R174 ;  /* 0x000000aeb5b57221 */ /* 0x000fc60000010000 */
[----:B------:R-:W-:Y:S01]  /*a8a0*/  WARPGROUP.ARRIVE ;  /* 0x00000000000079c5 */ /* 0x000fe20000000000 */
[----:B------:R-:W-:-:S05]  /*a8b0*/  FADD.FTZ R181, R182, R181 ;  /* 0x000000b5b6b57221 */ /* 0x000fca0000010000 */
[----:B------:R-:W-:Y:S03]  /*a8c0*/  HGMMA.64x256x16.F32.BF16 R24, R152, gdesc[UR16].tnspB, R24, gsb0 ;  /* 0x43e0001098187df0 */ /* 0x000fe60008001818 */
[----:B------:R-:W-:Y:S02]  /*a8d0*/  WARPGROUP.DEPBAR.LE gsb0, 0x0 ;  /* 0x00008000000079c5 */ /* 0x000fe40000010000 */
[----:B-1----:R-:W-:Y:S01]  /*a8e0*/  F2FP.BF16.F32.PACK_AB R152, R7, R6 ;  /* 0x000000060798723e */ /* 0x002fe200000010ff */
        /* <DEDUP_REMOVED lines=13> */
[----:B------:R-:W-:Y:S01]  /*a9c0*/  FADD.FTZ R13, R194, R13 ;  /* 0x0000000dc20d7221 */ /* 0x000fe20000010000 */
[----:B------:R-:W-:Y:S01]  /*a9d0*/  FADD.FTZ R164, R183, R164 ;  /* 0x000000a4b7a47221 */ /* 0x000fe20000010000 */
[----:B------:R-:W-:Y:S02]  /*a9e0*/  WARPGROUP.DEPBAR.LE gsb0, 0x0 ;  /* 0x00008000000079c5 */ /* 0x000fe40000010000 */
[C---:B------:R-:W-:Y:S01]  /*a9f0*/  F2FP.BF16.F32.PACK_AB R152, R186.reuse, R194 ;  /* 0x000000c2ba98723e */ /* 0x040fe200000010ff */
[----:B------:R-:W-:Y:S01]  /*aa00*/  FADD.FTZ R186, R186, R13 ;  /* 0x0000000dbaba7221 */ /* 0x000fe20000010000 */
[C---:B------:R-:W-:Y:S01]  /*aa10*/  F2FP.BF16.F32.PACK_AB R153, R157.reuse, R183 ;  /* 0x000000b79d99723e */ /* 0x040fe200000010ff */
[----:B------:R-:W-:Y:S01]  /*aa20*/  FADD.FTZ R157, R157, R164 ;  /* 0x000000a49d9d7221 */ /* 0x000fe20000010000 */
[----:B------:R-:W-:Y:S01]  /*aa30*/  F2FP.BF16.F32.PACK_AB R154, R159, R185 ;  /* 0x000000b99f9a723e */ /* 0x000fe200000010ff */
[----:B------:R-:W-:Y:S01]  /*aa40*/  FADD.FTZ R186, R185, R186 ;  /* 0x000000bab9ba7221 */ /* 0x000fe20000010000 */
[----:B------:R-:W-:Y:S01]  /*aa50*/  F2FP.BF16.F32.PACK_AB R155, R160, R158 ;  /* 0x0000009ea09b723e */ /* 0x000fe200000010ff */
[----:B------:R-:W-:-:S02]  /*aa60*/  FADD.FTZ R157, R158, R157 ;  /* 0x0000009d9e9d7221 */ /* 0x000fc40000010000 */
[----:B------:R-:W-:Y:S01]  /*aa70*/  FADD.FTZ R12, R159, R186 ;  /* 0x000000ba9f0c7221 */ /* 0x000fe20000010000 */
[----:B------:R-:W-:Y:S01]  /*aa80*/  WARPGROUP.ARRIVE ;  /* 0x00000000000079c5 */ /* 0x000fe20000000000 */
[----:B------:R-:W-:-:S12]  /*aa90*/  FADD.FTZ R13, R160, R157 ;  /* 0x0000009da00d7221 */ /* 0x000fd80000010000 */
[----:B------:R-:W-:Y:S03]  /*aaa0*/  HGMMA.64x256x16.F32.BF16 R24, R152, gdesc[UR4].tnspB, R24, gsb0 ;  /* 0x43e0000498187df0 */ /* 0x000fe60008001818 */
[----:B------:R-:W-:Y:S02]  /*aab0*/  WARPGROUP.DEPBAR.LE gsb0, 0x0 ;  /* 0x00008000000079c5 */ /* 0x000fe40000010000 */
[----:B------:R0:W-:Y:S01]  /*aac0*/  @!P1 SYNCS.ARRIVE.TRANS64.RED.A1T0 RZ, [R4+URZ], RZ ;  /* 0x000000ff04ff99a7 */ /* 0x0001e2000810043f */
[----:B------:R-:W-:Y:S05]  /*aad0*/  @!P2 BRA `(.L_x_1406) ;  /* 0x0000002400f8a947 */ /* 0x000fea0003800000 */
[----:B0-----:R-:W-:Y:S02]  /*aae0*/  VIADD R4, R226, 0xfffffffe ;  /* 0xfffffffee2047836 */ /* 0x001fe40000000000 */
[----:B------:R-:W-:Y:S02]  /*aaf0*/  IMAD.MOV.U32 R6, RZ, RZ, R8 ;  /* 0x000000ffff067224 */ /* 0x000fe400078e0008 */
[----:B------:R-:W-:-:S07]  /*ab00*/  IMAD.MOV.U32 R7, RZ, RZ, R3 ;  /* 0x000000ffff077224 */ /* 0x000fce00078e0003 */
.L_x_1416:
        /* <DEDUP_REMOVED lines=8> */
[----:B-1---5:R-:W-:Y:S06]  /*ab90*/  @!P0 BRA `(.L_x_1407) ;  /* 0x0000000000048947 */ /* 0x022fec0003800000 */
[----:B------:R-:W-:Y:S01]  /*aba0*/  BPT.TRAP 0x1 ;  /* 0x000000040000795c */ /* 0x000fe20000300000 */
.L_x_1407:
[----:B------:R-:W-:Y:S01]  /*abb0*/  IMAD R5, R200, 0x8, R18 ;  /* 0x00000008c8057824 */ /* 0x000fe200078e0212 */
[----:B------:R-:W-:-:S04]  /*abc0*/  SHF.L.U32 R0, R208, 0x1f, RZ ;  /* 0x0000001fd0007819 */ /* 0x000fc800000006ff */
[----:B------:R0:W1:Y:S01]  /*abd0*/  SYNCS.PHASECHK.TRANS64.TRYWAIT P3, [R5+URZ+0x32430], R0 ;  /* 0x03243000050075a7 */ /* 0x000062000806017f */
[----:B------:R-:W-:Y:S05]  /*abe0*/  @!P0 BRA `(.L_x_1408) ;  /* 0x0000000000048947 */ /* 0x000fea0003800000 */
[----:B------:R-:W-:Y:S01]  /*abf0*/  BPT.TRAP 0x1 ;  /* 0x000000040000795c */ /* 0x000fe20000300000 */
.L_x_1408:
[----:B------:R-:W-:Y:S02]  /*ac00*/  IMAD R152, R200, 0x300, R20 ;  /* 0x00000300c8987824 */ /* 0x000fe400078e0214 */
[----:B------:R-:W-:Y:S01]  /*ac10*/  IMAD.MOV.U32 R153, RZ, RZ, 0x40000040 ;  /* 0x40000040ff997424 */ /* 0x000fe200078e00ff */
[----:B-1----:R-:W-:Y:S06]  /*ac20*/  @P3 BRA `(.L_x_1409) ;  /* 0x0000000000083947 */ /* 0x002fec0003800000 */
[----:B------:R-:W1:Y:S02]  /*ac30*/  SYNCS.PHASECHK.TRANS64.TRYWAIT P3, [R5+URZ+0x32430], R0 ;  /* 0x03243000050075a7 */ /* 0x000e64000806017f */
[----:B-1----:R-:W-:Y:S05]  /*ac40*/  @!P3 BRA `(.L_x_1410) ;  /* 0x000000e8002cb947 */ /* 0x002fea0003800000 */
.L_x_1409:
[----:B------:R-:W2:Y:S01]  /*ac50*/  LDL.64 R154, [R1+0x70] ;  /* 0x00007000019a7983 */ /* 0x000ea20000100a00 */
[----:B------:R-:W-:Y:S02]  /*ac60*/  VIADD R10, R152, 0x2 ;  /* 0x00000002980a7836 */ /* 0x000fe40000000000 */
[----:B------:R-:W-:Y:S01]  /*ac70*/  IMAD.MOV.U32 R11, RZ, RZ, 0x40000040 ;  /* 0x40000040ff0b7424 */ /* 0x000fe200078e00ff */
[----:B------:R-:W-:Y:S05]  /*ac80*/  WARPSYNC.ALL ;  /* 0x0000000000007948 */ /* 0x000fea0003800000 */
[----:B------:R-:W-:Y:S01]  /*ac90*/  R2UR UR14, R10 ;  /* 0x000000000a0e72ca */ /* 0x000fe200000e0000 */
[----:B------:R-:W3:Y:S01]  /*aca0*/  LDL.64 R206, [R1+0x60] ;  /* 0x0000600001ce7983 */ /* 0x000ee20000100a00 */
[----:B------:R-:W-:-:S03]  /*acb0*/  R2UR UR15, R11 ;  /* 0x000000000b0f72ca */ /* 0x000fc600000e0000 */
[----:B------:R-:W4:Y:S01]  /*acc0*/  LDL.64 R10, [R1+0x68] ;  /* 0x00006800010a7983 */ /* 0x000f220000100a00 */
[----:B------:R-:W-:-:S03]  /*acd0*/  R2UR UR18, R152 ;  /* 0x00000000981272ca */ /* 0x000fc600000e0000 */
[----:B------:R-:W5:Y:S01]  /*ace0*/  LDL.64 R204, [R1+0x58] ;  /* 0x0000580001cc7983 */ /* 0x000f620000100a00 */
[----:B------:R-:W-:Y:S01]  /*acf0*/  R2UR UR19, R153 ;  /* 0x00000000991372ca */ /* 0x000fe200000e0000 */
[C---:B------:R-:W-:Y:S02]  /*ad00*/  VIADD R8, R152.reuse, 0x4 ;  /* 0x0000000498087836 */ /* 0x040fe40000000000 */
[----:B------:R-:W-:Y:S02]  /*ad10*/  VIADD R152, R152, 0x6 ;  /* 0x0000000698987836 */ /* 0x000fe40000000000 */
[----:B------:R-:W-:-:S03]  /*ad20*/  IMAD.MOV.U32 R153, RZ, RZ, 0x40000040 ;  /* 0x40000040ff997424 */ /* 0x000fc600078e00ff */
[----:B------:R-:W-:Y:S02]  /*ad30*/  R2UR UR6, R152 ;  /* 0x00000000980672ca */ /* 0x000fe400000e0000 */
[----:B------:R-:W-:Y:S01]  /*ad40*/  R2UR UR7, R153 ;  /* 0x00000000990772ca */ /* 0x000fe200000e0000 */
[----:B------:R-:W-:Y:S01]  /*ad50*/  IMAD.MOV.U32 R9, RZ, RZ, 0x40000040 ;  /* 0x40000040ff097424 */ /* 0x000fe200078e00ff */
[----:B------:R-:W-:-:S04]  /*ad60*/  R2UR UR10, R8 ;  /* 0x00000000080a72ca */ /* 0x000fc800000e0000 */
[----:B------:R-:W-:Y:S02]  /*ad70*/  R2UR UR11, R9 ;  /* 0x00000000090b72ca */ /* 0x000fe400000e0000 */
[----:B--2---:R-:W-:Y:S02]  /*ad80*/  R2UR UR16, R154 ;  /* 0x000000009a1072ca */ /* 0x004fe400000e0000 */
[----:B------:R-:W-:Y:S02]  /*ad90*/  R2UR UR17, R155 ;  /* 0x000000009b1172ca */ /* 0x000fe400000e0000 */
[----:B------:R-:W-:-:S11]  /*ada0*/  WARPGROUP.ARRIVE ;  /* 0x00000000000079c5 */ /* 0x000fd60000000000 */
[----:B------:R-:W-:Y:S01]  /*adb0*/  HGMMA.64x96x16.F32.BF16 R152, gdesc[UR16], RZ, !UPT, gsb0 ;  /* 0x01600000109879f0 */ /* 0x000fe2000c0018ff */
[----:B----4-:R-:W-:Y:S02]  /*adc0*/  R2UR UR12, R10 ;  /* 0x000000000a0c72ca */ /* 0x010fe400000e0000 */
[----:B------:R-:W-:Y:S02]  /*add0*/  R2UR UR13, R11 ;  /* 0x000000000b0d72ca */ /* 0x000fe400000e0000 */
[----:B---3--:R-:W-:Y:S02]  /*ade0*/  R2UR UR8, R206 ;  /* 0x00000000ce0872ca */ /* 0x008fe400000e0000 */
[----:B------:R-:W-:Y:S01]  /*adf0*/  R2UR UR9, R207 ;  /* 0x00000000cf0972ca */ /* 0x000fe200000e0000 */
[----:B------:R-:W-:Y:S02]  /*ae00*/  WARPGROUP.DEPBAR.LE gsb0, 0x0 ;  /* 0x00008000000079c5 */ /* 0x000fe40000010000 */
[----:B------:R-:W-:-:S06]  /*ae10*/  WARPGROUP.ARRIVE ;  /* 0x00000000000079c5 */ /* 0x000fcc0000000000 */
[----:B------:R-:W-:Y:S01]  /*ae20*/  HGMMA.64x96x16.F32.BF16 R152, gdesc[UR12], R152, gsb0 ;  /* 0x016000000c9879f0 */ /* 0x000fe20008001898 */
[----:B-----5:R-:W-:Y:S02]  /*ae30*/  R2UR UR4, R204 ;  /* 0x00000000cc0472ca */ /* 0x020fe400000e0000 */
        /* <DEDUP_REMOVED lines=10> */
.L_x_1411:
[----:B------:R2:W3:Y:S01]  /*aee0*/  SYNCS.PHASECHK.TRANS64.TRYWAIT P3, [R5+URZ+0x32450], R0 ;  /* 0x03245000050075a7 */ /* 0x0004e2000806017f */
[----:B------:R-:W-:Y:S05]  /*aef0*/  @!P0 BRA `(.L_x_1412) ;  /* 0x0000000000048947 */ /* 0x000fea0003800000 */
[----:B------:R-:W-:Y:S01]  /*af00*/  BPT.TRAP 0x1 ;  /* 0x000000040000795c */ /* 0x000fe20000300000 */
.L_x_1412:
[----:B------:R-:W-:Y:S04]  /*af10*/  BSSY B0, `(.L_x_1413) ;  /* 0x0000004000007945 */ /* 0x000fe80003800000 */
[----:B---3--:R-:W-:Y:S05]  /*af20*/  @P3 BRA `(.L_x_1414) ;  /* 0x0000000000083947 */ /* 0x008fea0003800000 */
[----:B------:R-:W3:Y:S02]  /*af30*/  SYNCS.PHASECHK.TRANS64.TRYWAIT P3, [R5+URZ+0x32450], R0 ;  /* 0x03245000050075a7 */ /* 0x000ee4000806017f */
[----:B---3--:R-:W-:Y:S05]  /*af40*/  @!P3 BRA `(.L_x_1415) ;  /* 0x000000e40080b947 */ /* 0x008fea0003800000 */
.L_x_1414:
[----:B------:R-:W-:Y:S05]  /*af50*/  BSYNC B0 ;  /* 0x0000000000007941 */ /* 0x000fea0003800000 */
.L_x_1413:
[----:B------:R-:W-:Y:S05]  /*af60*/  WARPSYNC.ALL ;  /* 0x0000000000007948 */ /* 0x000fea0003800000 */
[----:B------:R-:W4:Y:S04]  /*af70*/  LDL.64 R206, [R1+0x50] ;  /* 0x0000500001ce7983 */ /* 0x000f280000100a00 */
[----:B------:R-:W2:Y:S04]  /*af80*/  LDL.64 R204, [R1+0x48] ;  /* 0x0000480001cc7983 */ /* 0x000ea80000100a00 */
[----:B------:R0:W-:Y:S04]  /*af90*/  STL.64 [R1+0x88], R16 ;  /* 0x0000881001007387 */ /* 0x0001e80000100a00 */
[----:B0-----:R-:W3:Y:S01]  /*afa0*/  LDL.64 R16, [R1+0x40] ;  /* 0x0000400001107983 */ /* 0x001ee20000100a00 */
[----:B------:R-:W-:-:S02]  /*afb0*/  IMAD R8, R200, 0xc00, R21 ;  /* 0x00000c00c8087824 */ /* 0x000fc400078e0215 */
[----:B------:R-:W-:-:S03]  /*afc0*/  IMAD.MOV.U32 R9, RZ, RZ, 0x40000040 ;  /* 0x40000040ff097424 */ /* 0x000fc600078e00ff */
[C---:B------:R-:W-:Y:S02]  /*afd0*/  R2UR UR6, R8.reuse ;  /* 0x00000000080672ca */ /* 0x040fe400000e0000 */
[----:B------:R-:W-:Y:S01]  /*afe0*/  R2UR UR7, R9 ;  /* 0x00000000090772ca */ /* 0x000fe200000e0000 */
[----:B------:R-:W-:Y:S01]  /*aff0*/  WARPGROUP.ARRIVE ;  /* 0x00000000000079c5 */ /* 0x000fe20000000000 */
[----:B------:R-:W-:Y:S02]  /*b000*/  VIADD R10, R8, 0x2 ;  /* 0x00000002080a7836 */ /* 0x000fe40000000000 */
[----:B------:R-:W-:Y:S01]  /*b010*/  IMAD.MOV.U32 R11, RZ, RZ, 0x40000040 ;  /* 0x40000040ff0b7424 */ /* 0x000fe200078e00ff */
[----:B----4-:R-:W-:Y:S02]  /*b020*/  R2UR UR4, R206 ;  /* 0x00000000ce0472ca */ /* 0x010fe400000e0000 */
[----:B------:R-:W-:Y:S02]  /*b030*/  R2UR UR5, R207 ;  /* 0x00000000cf0572ca */ /* 0x000fe400000e0000 */
[----:B------:R-:W4:Y:S11]  /*b040*/  LDL.64 R206, [R1+0x38] ;  /* 0x0000380001ce7983 */ /* 0x000f360000100a00 */
[----:B------:R-:W-:Y:S01]  /*b050*/  HGMMA.64x96x16.F32.BF16 R152, gdesc[UR4], R152, gsb0 ;  /* 0x01600000049879f0 */ /* 0x000fe20008001898 */
[----:B--2---:R-:W-:-:S02]  /*b060*/  R2UR UR4, R204 ;  /* 0x00000000cc0472ca */ /* 0x004fc400000e0000 */
[----:B------:R-:W-:Y:S02]  /*b070*/  R2UR UR5, R205 ;  /* 0x00000000cd0572ca */ /* 0x000fe400000e0000 */
[----:B------:R-:W2:Y:S01]  /*b080*/  LDL.64 R204, [R1+0x30] ;  /* 0x0000300001cc7983 */ /* 0x000ea20000100a00 */
[----:B------:R-:W-:Y:S02]  /*b090*/  R2UR UR6, R10 ;  /* 0x000000000a0672ca */ /* 0x000fe400000e0000 */
[----:B------:R-:W-:Y:S01]  /*b0a0*/  R2UR UR7, R11 ;  /* 0x000000000b0772ca */ /* 0x000fe200000e0000 */
[----:B------:R-:W-:Y:S02]  /*b0b0*/  VIADD R10, R8, 0x4 ;  /* 0x00000004080a7836 */ /* 0x000fe40000000000 */
[----:B------:R-:W-:Y:S01]  /*b0c0*/  IMAD.MOV.U32 R11, RZ, RZ, 0x40000040 ;  /* 0x40000040ff0b7424 */ /* 0x000fe200078e00ff */
[----:B------:R-:W-:Y:S02]  /*b0d0*/  WARPGROUP.DEPBAR.LE gsb0, 0x0 ;  /* 0x00008000000079c5 */ /* 0x000fe40000010000 */
[----:B------:R-:W-:-:S07]  /*b0e0*/  WARPGROUP.ARRIVE ;  /* 0x00000000000079c5 */ /* 0x000fce0000000000 */
[----:B------:R-:W-:Y:S01]  /*b0f0*/  HGMMA.64x96x16.F32.BF16 R152, gdesc[UR4], R152, gsb0 ;  /* 0x01600000049879f0 */ /* 0x000fe20008001898 */
[----:B---3--:R-:W-:Y:S02]  /*b100*/  R2UR UR4, R16 ;  /* 0x00000000100472ca */ /* 0x008fe400000e0000 */
[----:B------:R-:W-:Y:S02]  /*b110*/  R2UR UR5, R17 ;  /* 0x00000000110572ca */ /* 0x000fe400000e0000 */
[----:B------:R-:W3:Y:S01]  /*b120*/  LDL.64 R16, [R1+0x28] ;  /* 0x0000280001107983 */ /* 0x000ee20000100a00 */
[----:B------:R-:W-:Y:S02]  /*b130*/  R2UR UR6, R10 ;  /* 0x000000000a0672ca */ /* 0x000fe400000e0000 */
[----:B------:R-:W-:Y:S01]  /*b140*/  R2UR UR7, R11 ;  /* 0x000000000b0772ca */ /* 0x000fe200000e0000 */
[----:B------:R-:W-:Y:S02]  /*b150*/  VIADD R10, R8, 0x6 ;  /* 0x00000006080a7836 */ /* 0x000fe40000000000 */
[----:B------:R-:W-:Y:S01]  /*b160*/  IMAD.MOV.U32 R11, RZ, RZ, 0x40000040 ;  /* 0x40000040ff0b7424 */ /* 0x000fe200078e00ff */
[----:B------:R-:W-:-:S02]  /*b170*/  WARPGROUP.DEPBAR.LE gsb0, 0x0 ;  /* 0x00008000000079c5 */ /* 0x000fc40000010000 */
[----:B------:R-:W-:-:S07]  /*b180*/  WARPGROUP.ARRIVE ;  /* 0x00000000000079c5 */ /* 0x000fce0000000000 */
[----:B------:R-:W-:Y:S01]  /*b190*/  HGMMA.64x96x16.F32.BF16 R152, gdesc[UR4], R152, gsb0 ;  /* 0x01600000049879f0 */ /* 0x000fe20008001898 */
[----:B------:R-:W-:Y:S02]  /*b1a0*/  R2UR UR6, R10 ;  /* 0x000000000a0672ca */ /* 0x000fe400000e0000 */
[----:B------:R-:W-:Y:S02]  /*b1b0*/  R2UR UR7, R11 ;  /* 0x000000000b0772ca */ /* 0x000fe400000e0000 */
[----:B----4-:R-:W-:Y:S02]  /*b1c0*/  R2UR UR4, R206 ;  /* 0x00000000ce0472ca */ /* 0x010fe400000e0000 */
[----:B------:R-:W-:Y:S02]  /*b1d0*/  R2UR UR5, R207 ;  /* 0x00000000cf0572ca */ /* 0x000fe400000e0000 */
[----:B------:R-:W4:Y:S01]  /*b1e0*/  LDL.64 R206, [R1+0x20] ;  /* 0x0000200001ce7983 */ /* 0x000f220000100a00 */
[----:B------:R-:W-:-:S02]  /*b1f0*/  WARPGROUP.DEPBAR.LE gsb0, 0x0 ;  /* 0x00008000000079c5 */ /* 0x000fc40000010000 */
[----:B------:R-:W-:-:S08]  /*b200*/  WARPGROUP.ARRIVE ;  /* 0x00000000000079c5 */ /* 0x000fd00000000000 */
[----:B------:R-:W-:Y:S01]  /*b210*/  HGMMA.64x96x16.F32.BF16 R152, gdesc[UR4], R152, gsb0 ;  /* 0x01600000049879f0 */ /* 0x000fe20008001898 */
[----:B--2---:R-:W-:Y:S02]  /*b220*/  R2UR UR4, R204 ;  /* 0x00000000cc0472ca */ /* 0x004fe400000e0000 */
[----:B------:R-:W-:Y:S02]  /*b230*/  R2UR UR5, R205 ;  /* 0x00000000cd0572ca */ /* 0x000fe400000e0000 */
[----:B------:R-:W2:Y:S01]  /*b240*/  LDL.64 R204, [R1+0x18] ;  /* 0x0000180001cc7983 */ /* 0x000ea20000100a00 */
[----:B------:R-:W-:Y:S02]  /*b250*/  VIADD R10, R8, 0x300 ;  /* 0x00000300080a7836 */ /* 0x000fe40000000000 */
[----:B------:R-:W-:-:S03]  /*b260*/  IMAD.MOV.U32 R11, RZ, RZ, 0x40000040 ;  /* 0x40000040ff0b7424 */ /* 0x000fc600078e00ff */
[----:B------:R-:W-:Y:S02]  /*b270*/  R2UR UR6, R10 ;  /* 0x000000000a0672ca */ /* 0x000fe400000e0000 */
[----:B------:R-:W-:Y:S01]  /*b280*/  R2UR UR7, R11 ;  /* 0x000000000b0772ca */ /* 0x000fe200000e0000 */
[----:B------:R-:W-:Y:S01]  /*b290*/  VIADD R10, R8, 0x302 ;  /* 0x00000302080a7836 */ /* 0x000fe20000000000 */
[----:B------:R-:W-:Y:S02]  /*b2a0*/  WARPGROUP.DEPBAR.LE gsb0, 0x0 ;  /* 0x00008000000079c5 */ /* 0x000fe40000010000 */
[----:B------:R-:W-:-:S09]  /*b2b0*/  WARPGROUP.ARRIVE ;  /* 0x00000000000079c5 */ /* 0x000fd20000000000 */
[----:B------:R-:W-:Y:S01]  /*b2c0*/  HGMMA.64x96x16.F32.BF16 R152, gdesc[UR4], R152, gsb0 ;  /* 0x01600000049879f0 */ /* 0x000fe20008001898 */
[----:B------:R-:W-:Y:S01]  /*b2d0*/  IMAD.MOV.U32 R11, RZ, RZ, 0x40000040 ;  /* 0x40000040ff0b7424 */ /* 0x000fe200078e00ff */
[----:B---3--:R-:W-:Y:S02]  /*b2e0*/  R2UR UR4, R16 ;  /* 0x00000000100472ca */ /* 0x008fe400000e0000 */
[----:B------:R-:W-:Y:S02]  /*b2f0*/  R2UR UR5, R17 ;  /* 0x00000000110572ca */ /* 0x000fe400000e0000 */
[----:B------:R-:W3:Y:S01]  /*b300*/  LDL.64 R16, [R1+0x10] ;  /* 0x0000100001107983 */ /* 0x000ee20000100a00 */
[----:B------:R-:W-:Y:S02]  /*b310*/  R2UR UR6, R10 ;  /* 0x000000000a0672ca */ /* 0x000fe400000e0000 */
[----:B------:R-:W-:Y:S01]  /*b320*/  R2UR UR7, R11 ;  /* 0x000000000b0772ca */ /* 0x000fe200000e0000 */
[----:B------:R-:W-:-:S02]  /*b330*/  VIADD R10, R8, 0x304 ;  /* 0x00000304080a7836 */ /* 0x000fc40000000000 */
[----:B------:R-:W-:Y:S01]  /*b340*/  IMAD.MOV.U32 R11, RZ, RZ, 0x40000040 ;  /* 0x40000040ff0b7424 */ /* 0x000fe200078e00ff */
[----:B------:R-:W-:Y:S02]  /*b350*/  WARPGROUP.DEPBAR.LE gsb0, 0x0 ;  /* 0x00008000000079c5 */ /* 0x000fe40000010000 */
        /* <DEDUP_REMOVED lines=10> */
[----:B------:R-:W-:Y:S01]  /*b400*/  VIADD R10, R8, 0x306 ;  /* 0x00000306080a7836 */ /* 0x000fe20000000000 */
[----:B--2---:R-:W-:Y:S01]  /*b410*/  R2UR UR4, R204 ;  /* 0x00000000cc0472ca */ /* 0x004fe200000e0000 */
[----:B------:R-:W-:Y:S01]  /*b420*/  IMAD.MOV.U32 R11, RZ, RZ, 0x40000040 ;  /* 0x40000040ff0b7424 */ /* 0x000fe200078e00ff */
[----:B------:R-:W-:Y:S02]  /*b430*/  R2UR UR5, R205 ;  /* 0x00000000cd0572ca */ /* 0x000fe400000e0000 */
[----:B------:R-:W2:Y:S01]  /*b440*/  LDL.64 R204, [R1] ;  /* 0x0000000001cc7983 */ /* 0x000ea20000100a00 */
        /* <DEDUP_REMOVED lines=9> */
[----:B---3--:R-:W-:Y:S02]  /*b4e0*/  R2UR UR4, R16 ;  /* 0x00000000100472ca */ /* 0x008fe400000e0000 */
[----:B------:R-:W-:Y:S01]  /*b4f0*/  R2UR UR5, R17 ;  /* 0x00000000110572ca */ /* 0x000fe200000e0000 */
[----:B------:R-:W-:Y:S01]  /*b500*/  VIADD R10, R8, 0x602 ;  /* 0x00000602080a7836 */ /* 0x000fe20000000000 */
[----:B------:R3:W5:Y:S01]  /*b510*/  LDL.LU.64 R16, [R1+0x88] ;  /* 0x0000880001107983 */ /* 0x0007620000300a00 */
[----:B------:R-:W-:Y:S01]  /*b520*/  IMAD.MOV.U32 R11, RZ, RZ, 0x40000040 ;  /* 0x40000040ff0b7424 */ /* 0x000fe200078e00ff */
[----:B------:R-:W-:-:S02]  /*b530*/  WARPGROUP.DEPBAR.LE gsb0, 0x0 ;  /* 0x00008000000079c5 */ /* 0x000fc40000010000 */
[----:B------:R-:W-:-:S07]  /*b540*/  WARPGROUP.ARRIVE ;  /* 0x00000000000079c5 */ /* 0x000fce0000000000 */
[----:B------:R-:W-:Y:S01]  /*b550*/  HGMMA.64x96x16.F32.BF16 R152, gdesc[UR4], R152, gsb0 ;  /* 0x01600000049879f0 */ /* 0x000fe20008001898 */
[----:B------:R-:W-:Y:S02]  /*b560*/  R2UR UR6, R10 ;  /* 0x000000000a0672ca */ /* 0x000fe400000e0000 */
[----:B------:R-:W-:Y:S02]  /*b570*/  R2UR UR7, R11 ;  /* 0x000000000b0772ca */ /* 0x000fe400000e0000 */
[----:B----4-:R-:W-:Y:S02]  /*b580*/  R2UR UR4, R206 ;  /* 0x00000000ce0472ca */ /* 0x010fe400000e0000 */
[----:B------:R-:W-:Y:S01]  /*b590*/  R2UR UR5, R207 ;  /* 0x00000000cf0572ca */ /* 0x000fe200000e0000 */
[----:B------:R-:W-:Y:S02]  /*b5a0*/  WARPGROUP.DEPBAR.LE gsb0, 0x0 ;  /* 0x00008000000079c5 */ /* 0x000fe40000010000 */
[----:B------:R-:W-:-:S10]  /*b5b0*/  WARPGROUP.ARRIVE ;  /* 0x00000000000079c5 */ /* 0x000fd40000000000 */
[----:B------:R-:W-:Y:S01]  /*b5c0*/  HGMMA.64x96x16.F32.BF16 R152, gdesc[UR4], R152, gsb0 ;  /* 0x01600000049879f0 */ /* 0x000fe20008001898 */
[----:B------:R-:W-:Y:S02]  /*b5d0*/  VIADD R10, R8, 0x604 ;  /* 0x00000604080a7836 */ /* 0x000fe40000000000 */
[----:B------:R-:W-:Y:S01]  /*b5e0*/  IMAD.MOV.U32 R11, RZ, RZ, 0x40000040 ;  /* 0x40000040ff0b7424 */ /* 0x000fe200078e00ff */
[----:B--2---:R-:W-:Y:S02]  /*b5f0*/  R2UR UR4, R204 ;  /* 0x00000000cc0472ca */ /* 0x004fe400000e0000 */
[----:B------:R-:W-:Y:S02]  /*b600*/  R2UR UR6, R10 ;  /* 0x000000000a0672ca */ /* 0x000fe400000e0000 */
        /* <DEDUP_REMOVED lines=8> */
[----:B------:R-:W-:Y:S01]  /*b690*/  R2UR UR55, R11 ;  /* 0x000000000b3772ca */ /* 0x000fe200000e0000 */
[----:B------:R-:W-:Y:S02]  /*b6a0*/  VIADD R10, R8, 0x900 ;  /* 0x00000900080a7836 */ /* 0x000fe40000000000 */
[----:B------:R-:W-:-:S03]  /*b6b0*/  IMAD.MOV.U32 R11, RZ, RZ, 0x40000040 ;  /* 0x40000040ff0b7424 */ /* 0x000fc600078e00ff */
[----:B------:R-:W-:Y:S01]  /*b6c0*/  R2UR UR50, R10 ;  /* 0x000000000a3272ca */ /* 0x000fe200000e0000 */
[----:B------:R-:W-:Y:S02]  /*b6d0*/  WARPGROUP.DEPBAR.LE gsb0, 0x0 ;  /* 0x00008000000079c5 */ /* 0x000fe40000010000 */
[----:B------:R-:W-:-:S06]  /*b6e0*/  WARPGROUP.ARRIVE ;  /* 0x00000000000079c5 */ /* 0x000fcc0000000000 */
[----:B------:R-:W-:Y:S01]  /*b6f0*/  HGMMA.64x96x16.F32.BF16 R152, gdesc[UR52], R152, gsb0 ;  /* 0x01600000349879f0 */ /* 0x000fe20008001898 */
[----:B------:R-:W-:Y:S01]  /*b700*/  R2UR UR51, R11 ;  /* 0x000000000b3372ca */ /* 0x000fe200000e0000 */
[----:B------:R-:W-:Y:S02]  /*b710*/  VIADD R10, R8, 0x902 ;  /* 0x00000902080a7836 */ /* 0x000fe40000000000 */
[----:B------:R-:W-:-:S03]  /*b720*/  IMAD.MOV.U32 R11, RZ, RZ, 0x40000040 ;  /* 0x40000040ff0b7424 */ /* 0x000fc600078e00ff */
[----:B------:R-:W-:Y:S02]  /*b730*/  R2UR UR46, R10 ;  /* 0x000000000a2e72ca */ /* 0x000fe400000e0000 */
[----:B------:R-:W-:Y:S01]  /*b740*/  R2UR UR47, R11 ;  /* 0x000000000b2f72ca */ /* 0x000fe200000e0000 */
[----:B------:R-:W-:Y:S02]  /*b750*/  WARPGROUP.DEPBAR.LE gsb0, 0x0 ;  /* 0x00008000000079c5 */ /* 0x000fe40000010000 */
[----:B------:R-:W-:-:S06]  /*b760*/  WARPGROUP.ARRIVE ;  /* 0x00000000000079c5 */ /* 0x000fcc0000000000 */
[----:B------:R-:W-:Y:S01]  /*b770*/  HGMMA.64x96x16.F32.BF16 R152, gdesc[UR48], R152, gsb0 ;  /* 0x01600000309879f0 */ /* 0x000fe20008001898 */
        /* <DEDUP_REMOVED lines=18> */
[----:B-1----:R-:W-:-:S04]  /*b8a0*/  FMNMX.FTZ R0, R152, R7, !PT ;  /* 0x0000000798007209 */ /* 0x002fc80007810000 */
        /* <DEDUP_REMOVED lines=24> */
[----:B0-----:R-:W-:-:S05]  /*ba30*/  FMNMX.FTZ R3, R0, R3, !PT ;  /* 0x0000000300037209 */ /* 0x001fca0007810000 */
[----:B------:R-:W0:Y:S02]  /*ba40*/  SHFL.BFLY PT, R0, R3, 0x1, 0x1f ;  /* 0x0c201f0003007f89 */ /* 0x000e2400000e0000 */
[----:B0-----:R-:W-:Y:S02]  /*ba50*/  FMNMX.FTZ R3, R3, R0, !PT ;  /* 0x0000000003037209 */ /* 0x001fe40007810000 */
[----:B------:R-:W0:Y:S03]  /*ba60*/  LDC R0, c[0x0][0xa80] ;  /* 0x0002a000ff007b82 */ /* 0x000e260000000800 */
[C---:B------:R-:W-:Y:S01]  /*ba70*/  FADD.FTZ R7, -R3.reuse, R7 ;  /* 0x0000000703077221 */ /* 0x040fe20000010100 */
[----:B0-----:R-:W-:-:S03]  /*ba80*/  FMUL.FTZ R9, R3, R0 ;  /* 0x0000000003097220 */ /* 0x001fc60000410000 */
[-C--:B------:R-:W-:Y:S01]  /*ba90*/  FMUL.FTZ R7, R7, R0.reuse ;  /* 0x0000000007077220 */ /* 0x080fe20000410000 */
[-CC-:B------:R-:W-:Y:S01]  /*baa0*/  FFMA.FTZ R152, R152, R0.reuse, -R9.reuse ;  /* 0x0000000098987223 */ /* 0x180fe20000010809 */
[----:B------:R-:W-:-:S04]  /*bab0*/  FFMA.FTZ R153, R153, R0, -R9 ;  /* 0x0000000099997223 */ /* 0x000fc80000010809 */
[----:B------:R-:W-:Y:S01]  /*bac0*/  MUFU.EX2 R7, R7 ;  /* 0x0000000700077308 */ /* 0x000fe20000000800 */
[-CC-:B------:R-:W-:Y:S01]  /*bad0*/  FFMA.FTZ R156, R156, R0.reuse, -R9.reuse ;  /* 0x000000009c9c7223 */ /* 0x180fe20000010809 */
[----:B------:R-:W-:-:S06]  /*bae0*/  FFMA.FTZ R157, R157, R0, -R9 ;  /* 0x000000009d9d7223 */ /* 0x000fcc0000010809 */
[----:B------:R-:W0:Y:S08]  /*baf0*/  MUFU.EX2 R152, R152 ;  /* 0x0000009800987308 */ /* 0x000e300000000800 */
[----:B------:R-:W1:Y:S08]  /*bb00*/  MUFU.EX2 R153, R153 ;  /* 0x0000009900997308 */ /* 0x000e700000000800 */
[----:B------:R-:W2:Y:S01]  /*bb10*/  MUFU.EX2 R156, R156 ;  /* 0x0000009c009c7308 */ /* 0x000ea20000000800 */
[----:B0-----:R-:W-:-:S07]  /*bb20*/  FFMA.FTZ R8, R7, R12, R152 ;  /* 0x0000000c07087223 */ /* 0x001fce0000010098 */
[----:B------:R-:W0:Y:S01]  /*bb30*/  MUFU.EX2 R157, R157 ;  /* 0x0000009d009d7308 */ /* 0x000e220000000800 */
[----:B-1----:R-:W-:-:S04]  /*bb40*/  FADD.FTZ R8, R153, R8 ;  /* 0x0000000899087221 */ /* 0x002fc80000010000 */
[----:B--2---:R-:W-:-:S04]  /*bb50*/  FADD.FTZ R8, R156, R8 ;  /* 0x000000089c087221 */ /* 0x004fc80000010000 */
[----:B0-----:R-:W-:Y:S01]  /*bb60*/  FADD.FTZ R10, R157, R8 ;  /* 0x000000089d0a7221 */ /* 0x001fe20000010000 */
        /* <DEDUP_REMOVED lines=26> */
[----:B------:R-:W0:Y:S01]  /*bd10*/  SHFL.BFLY PT, R11, R8, 0x1, 0x1f ;  /* 0x0c201f00080b7f89 */ /* 0x000e2200000e0000 */
[----:B------:R-:W1:Y:S01]  /*bd20*/  S2R R207, SR_TID.X ;  /* 0x0000000000cf7919 */ /* 0x000e620000002100 */
[----:B0-----:R-:W-:-:S05]  /*bd30*/  FMNMX.FTZ R8, R8, R11, !PT ;  /* 0x0000000b08087209 */ /* 0x001fca0007810000 */
[C---:B------:R-:W-:Y:S01]  /*bd40*/  FMUL.FTZ R11, R8.reuse, R0 ;  /* 0x00000000080b7220 */ /* 0x040fe20000410000 */
[----:B------:R-:W-:-:S03]  /*bd50*/  FADD.FTZ R6, -R8, R6 ;  /* 0x0000000608067221 */ /* 0x000fc60000010100 */
[-C--:B------:R-:W-:Y:S01]  /*bd60*/  FFMA.FTZ R154, R154, R0.reuse, -R11 ;  /* 0x000000009a9a7223 */ /* 0x080fe2000001080b */
[----:B------:R-:W-:-:S05]  /*bd70*/  FMUL.FTZ R6, R6, R0 ;  /* 0x0000000006067220 */ /* 0x000fca0000410000 */
[----:B------:R-:W-:Y:S08]  /*bd80*/  MUFU.EX2 R154, R154 ;  /* 0x0000009a009a7308 */ /* 0x000ff00000000800 */
        /* <DEDUP_REMOVED lines=65> */
[----:B-1----:R-:W-:Y:S01]  /*c1a0*/  SHF.R.U32.HI R207, RZ, 0x7, R207 ;  /* 0x00000007ffcf7819 */ /* 0x002fe200000116cf */
[----:B------:R-:W-:-:S02]  /*c1b0*/  @!P1 VIADD R7, R5, 0x32440 ;  /* 0x0003244005079836 */ /* 0x000fc40000000000 */
[-CC-:B------:R-:W-:Y:S01]  /*c1c0*/  FFMA.FTZ R155, R155, R0.reuse, -R11.reuse ;  /* 0x000000009b9b7223 */ /* 0x180fe2000001080b */
        /* <DEDUP_REMOVED lines=21> */
[----:B------:R-:W-:Y:S01]  /*c320*/  FFMA.FTZ R199, R199, R0, -R11 ;  /* 0x00000000c7c77223 */ /* 0x000fe2000001080b */
[----:B------:R-:W-:Y:S01]  /*c330*/  IADD3 R11, -R207, 0xb, RZ ;  /* 0x0000000bcf0b7810 */ /* 0x000fe20007ffe1ff */
[----:B0-----:R-:W-:Y:S01]  /*c340*/  FFMA.FTZ R14, R6, R13, R154 ;  /* 0x0000000d060e7223 */ /* 0x001fe2000001009a */
        /* <DEDUP_REMOVED lines=64> */
[----:B------:R-:W-:Y:S01]  /*c750*/  @!P1 PRMT R7, RZ, 0x654, R7 ;  /* 0x00000654ff079816 */ /* 0x000fe20000000007 */
[----:B------:R-:W-:Y:S01]  /*c760*/  VIADD R6, R207, 0x8 ;  /* 0x00000008cf067836 */ /* 0x000fe20000000000 */
[----:B------:R3:W-:Y:S06]  /*c770*/  BAR.ARV R11, 0x100 ;  /* 0x0004000b0000751d */ /* 0x0007ec0000002000 */
[----:B------:R0:W-:Y:S01]  /*c780*/  @!P1 SYNCS.ARRIVE.TRANS64.RED.A1T0 RZ, [R7+URZ], RZ ;  /* 0x000000ff07ff99a7 */ /* 0x0001e2000810043f */
[----:B------:R-:W1:Y:S08]  /*c790*/  MUFU.EX2 R155, R155 ;  /* 0x0000009b009b7308 */ /* 0x000e700000000800 */
[----:B------:R-:W-:Y:S08]  /*c7a0*/  MUFU.EX2 R158, R158 ;  /* 0x0000009e009e7308 */ /* 0x000ff00000000800 */
[----:B------:R-:W2:Y:S01]  /*c7b0*/  MUFU.EX2 R159, R159 ;  /* 0x0000009f009f7308 */ /* 0x000ea20000000800 */
[----:B------:R-:W-:Y:S01]  /*c7c0*/  IMAD R12, R200, 0xc00, R15 ;  /* 0x00000c00c80c7824 */ /* 0x000fe200078e020f */
[----:B------:R4:W-:Y:S01]  /*c7d0*/  BAR.SYNC.DEFER_BLOCKING R6, 0x100 ;  /* 0x000400060000751d */ /* 0x0009e20000010000 */
[----:B------:R-:W-:-:S03]  /*c7e0*/  IMAD.MOV.U32 R13, RZ, RZ, 0x40000040 ;  /* 0x40000040ff0d7424 */ /* 0x000fc600078e00ff */
[----:B------:R-:W-:Y:S02]  /*c7f0*/  R2UR UR6, R12 ;  /* 0x000000000c0672ca */ /* 0x000fe400000e0000 */
[----:B------:R-:W-:Y:S02]  /*c800*/  R2UR UR7, R13 ;  /* 0x000000000d0772ca */ /* 0x000fe400000e0000 */
[----:B------:R-:W-:Y:S02]  /*c810*/  F2FP.BF16.F32.PACK_AB R204, R153, R152 ;  /* 0x0000009899cc723e */ /* 0x000fe400000010ff */
[----:B------:R-:W-:Y:S02]  /*c820*/  F2FP.BF16.F32.PACK_AB R206, R157, R156 ;  /* 0x0000009c9dce723e */ /* 0x000fe400000010ff */
[----:B-1----:R-:W-:Y:S02]  /*c830*/  F2FP.BF16.F32.PACK_AB R205, R155, R154 ;  /* 0x0000009a9bcd723e */ /* 0x002fe400000010ff */
[----:B--2---:R-:W-:-:S04]  /*c840*/  F2FP.BF16.F32.PACK_AB R207, R159, R158 ;  /* 0x0000009e9fcf723e */ /* 0x004fc800000010ff */
[----:B------:R-:W-:-:S06]  /*c850*/  WARPGROUP.ARRIVE ;  /* 0x00000000000079c5 */ /* 0x000fcc0000000000 */
[----:B------:R-:W-:Y:S01]  /*c860*/  HGMMA.64x256x16.F32.BF16 R24, R204, gdesc[UR4].tnspB, R24, gsb0 ;  /* 0x43e00004cc187df0 */ /* 0x000fe20008001818 */
[-CC-:B------:R-:W-:Y:S01]  /*c870*/  FFMA.FTZ R160, R160, R0.reuse, -R9.reuse ;  /* 0x00000000a0a07223 */ /* 0x180fe20000010809 */
[----:B------:R-:W-:-:S03]  /*c880*/  FFMA.FTZ R161, R161, R0, -R9 ;  /* 0x00000000a1a17223 */ /* 0x000fc60000010809 */
[----:B------:R-:W1:Y:S01]  /*c890*/  MUFU.EX2 R152, R160 ;  /* 0x000000a000987308 */ /* 0x000e620000000800 */
[-CC-:B------:R-:W-:Y:S01]  /*c8a0*/  FFMA.FTZ R165, R165, R0.reuse, -R9.reuse ;  /* 0x00000000a5a57223 */ /* 0x180fe20000010809 */
[----:B------:R-:W-:-:S06]  /*c8b0*/  FFMA.FTZ R164, R164, R0, -R9 ;  /* 0x00000000a4a47223 */ /* 0x000fcc0000010809 */
[----:B------:R-:W2:Y:S08]  /*c8c0*/  MUFU.EX2 R161, R161 ;  /* 0x000000a100a17308 */ /* 0x000eb00000000800 */
[----:B------:R-:W3:Y:S08]  /*c8d0*/  MUFU.EX2 R154, R164 ;  /* 0x000000a4009a7308 */ /* 0x000ef00000000800 */
[----:B------:R-:W3:Y:S08]  /*c8e0*/  MUFU.EX2 R165, R165 ;  /* 0x000000a500a57308 */ /* 0x000ef00000000800 */
[----:B------:R-:W-:Y:S08]  /*c8f0*/  MUFU.EX2 R162, R162 ;  /* 0x000000a200a27308 */ /* 0x000ff00000000800 */
[----:B------:R-:W3:Y:S08]  /*c900*/  MUFU.EX2 R163, R163 ;  /* 0x000000a300a37308 */ /* 0x000ef00000000800 */
[----:B------:R-:W-:Y:S08]  /*c910*/  MUFU.EX2 R166, R166 ;  /* 0x000000a600a67308 */ /* 0x000ff00000000800 */
[----:B------:R-:W3:Y:S01]  /*c920*/  MUFU.EX2 R167, R167 ;  /* 0x000000a700a77308 */ /* 0x000ee20000000800 */
[----:B-1----:R-:W-:Y:S01]  /*c930*/  FADD.FTZ R10, R152, R10 ;  /* 0x0000000a980a7221 */ /* 0x002fe20000010000 */
[----:B----4-:R-:W-:-:S02]  /*c940*/  VIADD R6, R12, 0x80 ;  /* 0x000000800c067836 */ /* 0x010fc40000000000 */
[----:B0-----:R-:W-:Y:S02]  /*c950*/  IMAD.MOV.U32 R7, RZ, RZ, 0x40000040 ;  /* 0x40000040ff077424 */ /* 0x001fe400078e00ff */
[----:B--2---:R-:W-:Y:S01]  /*c960*/  FADD.FTZ R10, R161, R10 ;  /* 0x0000000aa10a7221 */ /* 0x004fe20000010000 */
[----:B------:R-:W-:Y:S02]  /*c970*/  R2UR UR6, R6 ;  /* 0x00000000060672ca */ /* 0x000fe400000e0000 */
[----:B------:R-:W-:Y:S01]  /*c980*/  R2UR UR7, R7 ;  /* 0x00000000070772ca */ /* 0x000fe200000e0000 */
[----:B------:R-:W-:Y:S01]  /*c990*/  FADD.FTZ R14, R155, R14 ;  /* 0x0000000e9b0e7221 */ /* 0x000fe20000010000 */
[----:B---3--:R-:W-:Y:S01]  /*c9a0*/  FADD.FTZ R10, R154, R10 ;  /* 0x0000000a9a0a7221 */ /* 0x008fe20000010000 */
[----:B------:R-:W-:Y:S02]  /*c9b0*/  F2FP.BF16.F32.PACK_AB R152, R161, R152 ;  /* 0x00000098a198723e */ /* 0x000fe400000010ff */
[----:B------:R-:W-:-:S02]  /*c9c0*/  F2FP.BF16.F32.PACK_AB R154, R165, R154 ;  /* 0x0000009aa59a723e */ /* 0x000fc400000010ff */
[----:B------:R-:W-:Y:S02]  /*c9d0*/  F2FP.BF16.F32.PACK_AB R153, R163, R162 ;  /* 0x000000a2a399723e */ /* 0x000fe400000010ff */
[----:B------:R-:W-:Y:S01]  /*c9e0*/  F2FP.BF16.F32.PACK_AB R155, R167, R166 ;  /* 0x000000a6a79b723e */ /* 0x000fe200000010ff */
[-CC-:B------:R-:W-:Y:S01]  /*c9f0*/  FFMA.FTZ R168, R168, R0.reuse, -R9.reuse ;  /* 0x00000000a8a87223 */ /* 0x180fe20000010809 */
[-CC-:B------:R-:W-:Y:S01]  /*ca00*/  FFMA.FTZ R169, R169, R0.reuse, -R9.reuse ;  /* 0x00000000a9a97223 */ /* 0x180fe20000010809 */
[-CC-:B------:R-:W-:Y:S01]  /*ca10*/  FFMA.FTZ R173, R173, R0.reuse, -R9.reuse ;  /* 0x00000000adad7223 */ /* 0x180fe20000010809 */
[----:B------:R-:W-:-:S04]  /*ca20*/  FFMA.FTZ R172, R172, R0, -R9 ;  /* 0x00000000acac7223 */ /* 0x000fc80000010809 */
[----:B------:R-:W-:Y:S01]  /*ca30*/  MUFU.EX2 R169, R169 ;  /* 0x000000a900a97308 */ /* 0x000fe20000000800 */
[----:B------:R-:W-:Y:S02]  /*ca40*/  WARPGROUP.DEPBAR.LE gsb0, 0x0 ;  /* 0x00008000000079c5 */ /* 0x000fe40000010000 */
[----:B------:R-:W-:-:S06]  /*ca50*/  WARPGROUP.ARRIVE ;  /* 0x00000000000079c5 */ /* 0x000fcc0000000000 */
[----:B------:R-:W-:Y:S01]  /*ca60*/  HGMMA.64x256x16.F32.BF16 R24, R152, gdesc[UR4].tnspB, R24, gsb0 ;  /* 0x43e0000498187df0 */ /* 0x000fe20008001818 */
[----:B------:R-:W-:Y:S01]  /*ca70*/  MUFU.EX2 R173, R173 ;  /* 0x000000ad00ad7308 */ /* 0x000fe20000000800 */
[----:B------:R-:W-:-:S07]  /*ca80*/  FADD.FTZ R10, R165, R10 ;  /* 0x0000000aa50a7221 */ /* 0x000fce0000010000 */
[----:B------:R-:W-:Y:S08]  /*ca90*/  MUFU.EX2 R170, R170 ;  /* 0x000000aa00aa7308 */ /* 0x000ff00000000800 */
[----:B------:R-:W-:Y:S08]  /*caa0*/  MUFU.EX2 R171, R171 ;  /* 0x000000ab00ab7308 */ /* 0x000ff00000000800 */
[----:B------:R-:W-:Y:S08]  /*cab0*/  MUFU.EX2 R174, R174 ;  /* 0x000000ae00ae7308 */ /* 0x000ff00000000800 */
[----:B------:R-:W-:Y:S01]  /*cac0*/  MUFU.EX2 R175, R175 ;  /* 0x000000af00af7308 */ /* 0x000fe20000000800 */
[----:B------:R-:W-:-:S02]  /*cad0*/  VIADD R6, R12, 0x100 ;  /* 0x000001000c067836 */ /* 0x000fc40000000000 */
[----:B------:R-:W-:-:S03]  /*cae0*/  IMAD.MOV.U32 R7, RZ, RZ, 0x40000040 ;  /* 0x40000040ff077424 */ /* 0x000fc600078e00ff */
[----:B------:R-:W-:Y:S02]  /*caf0*/  R2UR UR6, R6 ;  /* 0x00000000060672ca */ /* 0x000fe400000e0000 */
[----:B------:R-:W-:Y:S01]  /*cb00*/  R2UR UR7, R7 ;  /* 0x00000000070772ca */ /* 0x000fe200000e0000 */
[-CC-:B------:R-:W-:Y:S01]  /*cb10*/  FFMA.FTZ R176, R176, R0.reuse, -R9.reuse ;  /* 0x00000000b0b07223 */ /* 0x180fe20000010809 */
[-CC-:B------:R-:W-:Y:S01]  /*cb20*/  FFMA.FTZ R177, R177, R0.reuse, -R9.reuse ;  /* 0x00000000b1b17223 */ /* 0x180fe20000010809 */
[-CC-:B------:R-:W-:Y:S01]  /*cb30*/  FFMA.FTZ R181, R181, R0.reuse, -R9.reuse ;  /* 0x00000000b5b57223 */ /* 0x180fe20000010809 */
[----:B------:R-:W-:-:S04]  /*cb40*/  FFMA.FTZ R180, R180, R0, -R9 ;  /* 0x00000000b4b47223 */ /* 0x000fc80000010809 */
[----:B------:R-:W-:Y:S01]  /*cb50*/  MUFU.EX2 R177, R177 ;  /* 0x000000b100b17308 */ /* 0x000fe20000000800 */
[----:B------:R-:W-:-:S07]  /*cb60*/  IMAD.MOV.U32 R7, RZ, RZ, 0x40000040 ;  /* 0x40000040ff077424 */ /* 0x000fce00078e00ff */
[----:B------:R-:W-:Y:S01]  /*cb70*/  MUFU.EX2 R181, R181 ;  /* 0x000000b500b57308 */ /* 0x000fe20000000800 */
[----:B------:R-:W-:-:S07]  /*cb80*/  WARPGROUP.DEPBAR.LE gsb0, 0x0 ;  /* 0x00008000000079c5 */ /* 0x000fce0000010000 */
[----:B------:R-:W0:Y:S08]  /*cb90*/  MUFU.EX2 R152, R168 ;  /* 0x000000a800987308 */ /* 0x000e300000000800 */
[----:B------:R-:W1:Y:S01]  /*cba0*/  MUFU.EX2 R154, R172 ;  /* 0x000000ac009a7308 */ /* 0x000e620000000800 */
[----:B0-----:R-:W-:-:S04]  /*cbb0*/  FADD.FTZ R10, R152, R10 ;  /* 0x0000000a980a7221 */ /* 0x001fc80000010000 */
[C---:B------:R-:W-:Y:S01]  /*cbc0*/  FADD.FTZ R10, R169.reuse, R10 ;  /* 0x0000000aa90a7221 */ /* 0x040fe20000010000 */
[----:B------:R-:W-:Y:S02]  /*cbd0*/  F2FP.BF16.F32.PACK_AB R152, R169, R152 ;  /* 0x00000098a998723e */ /* 0x000fe400000010ff */
[----:B------:R-:W-:Y:S01]  /*cbe0*/  F2FP.BF16.F32.PACK_AB R153, R171, R170 ;  /* 0x000000aaab99723e */ /* 0x000fe200000010ff */
[----:B-1----:R-:W-:Y:S01]  /*cbf0*/  FADD.FTZ R10, R154, R10 ;  /* 0x0000000a9a0a7221 */ /* 0x002fe20000010000 */
[----:B------:R-:W-:Y:S02]  /*cc00*/  F2FP.BF16.F32.PACK_AB R154, R173, R154 ;  /* 0x0000009aad9a723e */ /* 0x000fe400000010ff */
[----:B------:R-:W-:-:S04]  /*cc10*/  F2FP.BF16.F32.PACK_AB R155, R175, R174 ;  /* 0x000000aeaf9b723e */ /* 0x000fc800000010ff */
[----:B------:R-:W-:-:S06]  /*cc20*/  WARPGROUP.ARRIVE ;  /* 0x00000000000079c5 */ /* 0x000fcc0000000000 */
[----:B------:R-:W-:Y:S01]  /*cc30*/  HGMMA.64x256x16.F32.BF16 R24, R152, gdesc[UR4].tnspB, R24, gsb0 ;  /* 0x43e0000498187df0 */ /* 0x000fe20008001818 */
[----:B------:R-:W-:Y:S01]  /*cc40*/  MUFU.EX2 R178, R178 ;  /* 0x000000b200b27308 */ /* 0x000fe20000000800 */
[----:B------:R-:W-:-:S07]  /*cc50*/  FADD.FTZ R10, R173, R10 ;  /* 0x0000000aad0a7221 */ /* 0x000fce0000010000 */
[----:B------:R-:W-:Y:S08]  /*cc60*/  MUFU.EX2 R179, R179 ;  /* 0x000000b300b37308 */ /* 0x000ff00000000800 */
[----:B------:R-:W-:Y:S08]  /*cc70*/  MUFU.EX2 R182, R182 ;  /* 0x000000b600b67308 */ /* 0x000ff00000000800 */
[----:B------:R-:W-:Y:S01]  /*cc80*/  MUFU.EX2 R183, R183 ;  /* 0x000000b700b77308 */ /* 0x000fe20000000800 */
[----:B------:R-:W-:Y:S01]  /*cc90*/  VIADD R6, R12, 0x180 ;  /* 0x000001800c067836 */ /* 0x000fe20000000000 */
[----:B------:R-:W-:-:S04]  /*cca0*/  R2UR UR7, R7 ;  /* 0x00000000070772ca */ /* 0x000fc800000e0000 */
[----:B------:R-:W-:Y:S01]  /*ccb0*/  R2UR UR6, R6 ;  /* 0x00000000060672ca */ /* 0x000fe200000e0000 */
[-CC-:B------:R-:W-:Y:S01]  /*ccc0*/  FFMA.FTZ R184, R184, R0.reuse, -R9.reuse ;  /* 0x00000000b8b87223 */ /* 0x180fe20000010809 */
[-CC-:B------:R-:W-:Y:S01]  /*ccd0*/  FFMA.FTZ R185, R185, R0.reuse, -R9.reuse ;  /* 0x00000000b9b97223 */ /* 0x180fe20000010809 */
[-CC-:B------:R-:W-:Y:S01]  /*cce0*/  FFMA.FTZ R189, R189, R0.reuse, -R9.reuse ;  /* 0x00000000bdbd7223 */ /* 0x180fe20000010809 */
[----:B------:R-:W-:-:S04]  /*ccf0*/  FFMA.FTZ R188, R188, R0, -R9 ;  /* 0x00000000bcbc7223 */ /* 0x000fc80000010809 */
[----:B------:R-:W-:Y:S01]  /*cd00*/  MUFU.EX2 R185, R185 ;  /* 0x000000b900b97308 */ /* 0x000fe20000000800 */
[----:B------:R-:W-:-:S07]  /*cd10*/  VIADD R6, R12, 0x200 ;  /* 0x000002000c067836 */ /* 0x000fce0000000000 */
[----:B------:R-:W-:Y:S08]  /*cd20*/  MUFU.EX2 R189, R189 ;  /* 0x000000bd00bd7308 */ /* 0x000ff00000000800 */
        /* <DEDUP_REMOVED lines=16> */
[----:B------:R-:W-:Y:S01]  /*ce30*/  MUFU.EX2 R191, R191 ;  /* 0x000000bf00bf7308 */ /* 0x000fe20000000800 */
[----:B------:R-:W-:Y:S01]  /*ce40*/  R2UR UR6, R6 ;  /* 0x00000000060672ca */ /* 0x000fe200000e0000 */
[-CC-:B------:R-:W-:Y:S01]  /*ce50*/  FFMA.FTZ R192, R192, R0.reuse, -R9.reuse ;  /* 0x00000000c0c07223 */ /* 0x180fe20000010809 */
[-CC-:B------:R-:W-:Y:S01]  /*ce60*/  FFMA.FTZ R193, R193, R0.reuse, -R9.reuse ;  /* 0x00000000c1c17223 */ /* 0x180fe20000010809 */
[-CC-:B------:R-:W-:Y:S01]  /*ce70*/  FFMA.FTZ R196, R196, R0.reuse, -R9.reuse ;  /* 0x00000000c4c47223 */ /* 0x180fe20000010809 */
[----:B------:R-:W-:-:S04]  /*ce80*/  FFMA.FTZ R9, R197, R0, -R9 ;  /* 0x00000000c5097223 */ /* 0x000fc80000010809 */
[----:B------:R-:W-:Y:S08]  /*ce90*/  MUFU.EX2 R193, R193 ;  /* 0x000000c100c17308 */ /* 0x000ff00000000800 */
[----:B------:R-:W-:Y:S08]  /*cea0*/  MUFU.EX2 R9, R9 ;  /* 0x0000000900097308 */ /* 0x000ff00000000800 */
[----:B------:R-:W-:Y:S08]  /*ceb0*/  MUFU.EX2 R194, R194 ;  /* 0x000000c200c27308 */ /* 0x000ff00000000800 */
[----:B------:R-:W-:Y:S08]  /*cec0*/  MUFU.EX2 R195, R195 ;  /* 0x000000c300c37308 */ /* 0x000ff00000000800 */
[----:B------:R-:W-:Y:S01]  /*ced0*/  MUFU.EX2 R198, R198 ;  /* 0x000000c600c67308 */ /* 0x000fe20000000800 */
[----:B------:R-:W-:-:S07]  /*cee0*/  WARPGROUP.DEPBAR.LE gsb0, 0x0 ;  /* 0x00008000000079c5 */ /* 0x000fce0000010000 */
[----:B------:R-:W0:Y:S08]  /*cef0*/  MUFU.EX2 R152, R184 ;  /* 0x000000b800987308 */ /* 0x000e300000000800 */
[----:B------:R-:W1:Y:S01]  /*cf00*/  MUFU.EX2 R154, R188 ;  /* 0x000000bc009a7308 */ /* 0x000e620000000800 */
[----:B0-----:R-:W-:Y:S01]  /*cf10*/  FADD.FTZ R10, R152, R7 ;  /* 0x00000007980a7221 */ /* 0x001fe20000010000 */
[----:B------:R-:W-:-:S03]  /*cf20*/  IMAD.MOV.U32 R7, RZ, RZ, 0x40000040 ;  /* 0x40000040ff077424 */ /* 0x000fc600078e00ff */
[----:B------:R-:W-:Y:S02]  /*cf30*/  FADD.FTZ R6, R185, R10 ;  /* 0x0000000ab9067221 */ /* 0x000fe40000010000 */
[----:B------:R-:W-:Y:S02]  /*cf40*/  R2UR UR7, R7 ;  /* 0x00000000070772ca */ /* 0x000fe400000e0000 */
[----:B-1----:R-:W-:Y:S01]  /*cf50*/  FADD.FTZ R6, R154, R6 ;  /* 0x000000069a067221 */ /* 0x002fe20000010000 */
[----:B------:R-:W-:Y:S02]  /*cf60*/  F2FP.BF16.F32.PACK_AB R152, R185, R152 ;  /* 0x00000098b998723e */ /* 0x000fe400000010ff */
[----:B------:R-:W-:Y:S02]  /*cf70*/  F2FP.BF16.F32.PACK_AB R154, R189, R154 ;  /* 0x0000009abd9a723e */ /* 0x000fe400000010ff */
[----:B------:R-:W-:Y:S02]  /*cf80*/  F2FP.BF16.F32.PACK_AB R153, R187, R186 ;  /* 0x000000babb99723e */ /* 0x000fe400000010ff */
[----:B------:R-:W-:-:S04]  /*cf90*/  F2FP.BF16.F32.PACK_AB R155, R191, R190 ;  /* 0x000000bebf9b723e */ /* 0x000fc800000010ff */
[----:B------:R-:W-:-:S06]  /*cfa0*/  WARPGROUP.ARRIVE ;  /* 0x00000000000079c5 */ /* 0x000fcc0000000000 */
[----:B------:R-:W-:Y:S01]  /*cfb0*/  HGMMA.64x256x16.F32.BF16 R24, R152, gdesc[UR4].tnspB, R24, gsb0 ;  /* 0x43e0000498187df0 */ /* 0x000fe20008001818 */
[----:B------:R-:W-:Y:S01]  /*cfc0*/  MUFU.EX2 R199, R199 ;  /* 0x000000c700c77308 */ /* 0x000fe20000000800 */
[----:B------:R-:W-:Y:S01]  /*cfd0*/  FADD.FTZ R6, R189, R6 ;  /* 0x00000006bd067221 */ /* 0x000fe20000010000 */
[----:B------:R-:W-:Y:S02]  /*cfe0*/  VIADD R12, R12, 0x280 ;  /* 0x000002800c0c7836 */ /* 0x000fe40000000000 */
[----:B------:R-:W-:-:S03]  /*cff0*/  IMAD.MOV.U32 R13, RZ, RZ, 0x40000040 ;  /* 0x40000040ff0d7424 */ /* 0x000fc600078e00ff */
[----:B------:R-:W-:Y:S02]  /*d000*/  R2UR UR6, R12 ;  /* 0x000000000c0672ca */ /* 0x000fe400000e0000 */
[----:B------:R-:W-:Y:S01]  /*d010*/  R2UR UR7, R13 ;  /* 0x000000000d0772ca */ /* 0x000fe200000e0000 */
        /* <DEDUP_REMOVED lines=18> */
[----:B------:R-:W-:Y:S02]  /*d140*/  WARPGROUP.DEPBAR.LE gsb0, 0x0 ;  /* 0x00008000000079c5 */ /* 0x000fe40000010000 */
        /* <DEDUP_REMOVED lines=11> */
[----:B------:R-:W-:Y:S02]  /*d200*/  @!P1 VIADD R5, R5, 0x32460 ;  /* 0x0003246005059836 */ /* 0x000fe40000000000 */
[----:B------:R-:W-:-:S04]  /*d210*/  FADD.FTZ R194, R194, R191 ;  /* 0x000000bfc2c27221 */ /* 0x000fc80000010000 */
[----:B------:R-:W-:Y:S01]  /*d220*/  FADD.FTZ R195, R195, R194 ;  /* 0x000000c2c3c37221 */ /* 0x000fe20000010000 */
[----:B------:R-:W-:-:S03]  /*d230*/  @!P1 PRMT R5, RZ, 0x654, R5 ;  /* 0x00000654ff059816 */ /* 0x000fc60000000005 */
[----:B------:R-:W-:Y:S01]  /*d240*/  FADD.FTZ R198, R198, R195 ;  /* 0x000000c3c6c67221 */ /* 0x000fe20000010000 */
[----:B------:R-:W-:Y:S01]  /*d250*/  FADD.FTZ R12, R9, R12 ;  /* 0x0000000c090c7221 */ /* 0x000fe20000010000 */
[----:B------:R-:W-:Y:S02]  /*d260*/  IMAD.MOV.U32 R6, RZ, RZ, R8 ;  /* 0x000000ffff067224 */ /* 0x000fe400078e0008 */
[----:B------:R-:W-:Y:S01]  /*d270*/  FADD.FTZ R13, R199, R198 ;  /* 0x000000c6c70d7221 */ /* 0x000fe20000010000 */
[----:B------:R-:W-:Y:S01]  /*d280*/  IMAD.MOV.U32 R7, RZ, RZ, R3 ;  /* 0x000000ffff077224 */ /* 0x000fe200078e0003 */
[----:B------:R-:W-:Y:S02]  /*d290*/  WARPGROUP.DEPBAR.LE gsb0, 0x0 ;  /* 0x00008000000079c5 */ /* 0x000fe40000010000 */
[----:B------:R1:W-:Y:S01]  /*d2a0*/  @!P1 SYNCS.ARRIVE.TRANS64.RED.A1T0 RZ, [R5+URZ], RZ ;  /* 0x000000ff05ff99a7 */ /* 0x0003e2000810043f */
[----:B------:R-:W-:Y:S05]  /*d2b0*/  @P2 BRA `(.L_x_1416) ;  /* 0xffffffd800142947 */ /* 0x000fea000383ffff */
.L_x_1406:
[----:B------:R-:W-:Y:S05]  /*d2c0*/  WARPSYNC.ALL ;  /* 0x0000000000007948 */ /* 0x000fea0003800000 */
[----:B-1----:R-:W1:Y:S01]  /*d2d0*/  SHFL.BFLY PT, R5, R12, 0x2, 0x1f ;  /* 0x0c401f000c057f89 */ /* 0x002e6200000e0000 */
[----:B------:R-:W-:Y:S01]  /*d2e0*/  VIADD R200, R200, 0x1 ;  /* 0x00000001c8c87836 */ /* 0x000fe20000000000 */
[----:B------:R2:W-:Y:S08]  /*d2f0*/  BAR.ARV R11, 0x100 ;  /* 0x0004000b0000751d */ /* 0x0005f00000002000 */
[----:B------:R-:W-:Y:S06]  /*d300*/  BAR.ARV 0x8, 0x180 ;  /* 0x0206000000007b1d */ /* 0x000fec0000002000 */
[----:B------:R-:W-:Y:S01]  /*d310*/  ISETP.NE.AND P0, PT, R200, 0x2, PT ;  /* 0x00000002c800780c */ /* 0x000fe20003f05270 */
[----:B------:R-:W-:Y:S01]  /*d320*/  VIADD R222, R222, 0x1 ;  /* 0x00000001dede7836 */ /* 0x000fe20000000000 */
[----:B------:R-:W3:Y:S01]  /*d330*/  SHFL.BFLY PT, R6, R13, 0x2, 0x1f ;  /* 0x0c401f000d067f89 */ /* 0x000ee200000e0000 */
[----:B------:R-:W-:-:S02]  /*d340*/  PLOP3.LUT P1, PT, PT, PT, PT, 0x8, 0x0 ;  /* 0x000000000000781c */ /* 0x000fc40003f2e170 */
[----:B------:R-:W-:Y:S01]  /*d350*/  SEL R200, R200, RZ, P0 ;  /* 0x000000ffc8c87207 */ /* 0x000fe20000000000 */
[----:B-1----:R-:W-:-:S05]  /*d360*/  FADD.FTZ R5, R5, R12 ;  /* 0x0000000c05057221 */ /* 0x002fca0000010000 */
[----:B0-----:R-:W0:Y:S01]  /*d370*/  SHFL.BFLY PT, R4, R5, 0x1, 0x1f ;  /* 0x0c201f0005047f89 */ /* 0x001e2200000e0000 */
[----:B---3--:R-:W-:Y:S01]  /*d380*/  FADD.FTZ R7, R6, R13 ;  /* 0x0000000d06077221 */ /* 0x008fe20000010000 */
[----:B------:R-:W-:Y:S01]  /*d390*/  IMAD.MOV.U32 R6, RZ, RZ, RZ ;  /* 0x000000ffff067224 */ /* 0x000fe200078e00ff */
[----:B------:R-:W-:-:S03]  /*d3a0*/  SEL R13, RZ, 0x1, P0 ;  /* 0x00000001ff0d7807 */ /* 0x000fc60000000000 */
[----:B------:R-:W1:Y:S01]  /*d3b0*/  SHFL.BFLY PT, R10, R7, 0x1, 0x1f ;  /* 0x0c201f00070a7f89 */ /* 0x000e6200000e0000 */
[----:B------:R-:W-:Y:S01]  /*d3c0*/  LOP3.LUT R208, R208, R13, RZ, 0x3c, !PT ;  /* 0x0000000dd0d07212 */ /* 0x000fe200078e3cff */
[----:B0-----:R-:W-:Y:S01]  /*d3d0*/  FADD.FTZ R9, R5, R4 ;  /* 0x0000000405097221 */ /* 0x001fe20000010000 */
[----:B------:R-:W-:-:S04]  /*d3e0*/  IMAD.MOV.U32 R5, RZ, RZ, RZ ;  /* 0x000000ffff057224 */ /* 0x000fc800078e00ff */
[----:B------:R-:W-:-:S13]  /*d3f0*/  FSETP.NE.FTZ.AND P2, PT, R9, RZ, PT ;  /* 0x000000ff0900720b */ /* 0x000fda0003f55000 */
[----:B------:R-:W0:Y:S01]  /*d400*/  @P2 MUFU.RCP R6, R9 ;  /* 0x0000000900062308 */ /* 0x000e220000001000 */
[----:B-1----:R-:W-:Y:S01]  /*d410*/  FADD.FTZ R12, R7, R10 ;  /* 0x0000000a070c7221 */ /* 0x002fe20000010000 */
[----:B------:R-:W-:-:S04]  /*d420*/  IMAD.MOV.U32 R7, RZ, RZ, -0x800000 ;  /* 0xff800000ff077424 */ /* 0x000fc800078e00ff */
[----:B------:R-:W-:Y:S02]  /*d430*/  FSETP.NE.FTZ.AND P3, PT, R12, RZ, PT ;  /* 0x000000ff0c00720b */ /* 0x000fe40003f75000 */
[----:B------:R-:W1:Y:S01]  /*d440*/  @P2 MUFU.LG2 R20, R9 ;  /* 0x0000000900142308 */ /* 0x000e620000000c00 */
[-C--:B0-----:R-:W-:Y:S01]  /*d450*/  FMUL.FTZ R10, R28, R6.reuse ;  /* 0x000000061c0a7220 */ /* 0x081fe20000410000 */
[----:B------:R-:W-:Y:S01]  /*d460*/  FMUL.FTZ R4, R33, R6 ;  /* 0x0000000621047220 */ /* 0x000fe20000410000 */
[----:B------:R-:W-:-:S08]  /*d470*/  @P2 FMUL.FTZ R28, R0, 0.69314718246459960938 ;  /* 0x3f317218001c2820 */ /* 0x000fd00000410000 */
[----:B------:R-:W0:Y:S01]  /*d480*/  @P3 MUFU.LG2 R18, R12 ;  /* 0x0000000c00123308 */ /* 0x000e220000000c00 */
[----:B------:R-:W-:Y:S01]  /*d490*/  @P3 FMUL.FTZ R21, R0, 0.69314718246459960938 ;  /* 0x3f31721800153820 */ /* 0x000fe20000410000 */
[-C--:B------:R-:W-:Y:S01]  /*d4a0*/  FMUL.FTZ R162, R48, R6.reuse ;  /* 0x0000000630a27220 */ /* 0x080fe20000410000 */
[-C--:B------:R-:W-:Y:S01]  /*d4b0*/  FMUL.FTZ R166, R64, R6.reuse ;  /* 0x0000000640a67220 */ /* 0x080fe20000410000 */
[-C--:B------:R-:W-:Y:S01]  /*d4c0*/  FMUL.FTZ R170, R80, R6.reuse ;  /* 0x0000000650aa7220 */ /* 0x080fe20000410000 */
[----:B-1----:R-:W-:Y:S01]  /*d4d0*/  @P2 FMUL.FTZ R33, R20, 0.69314718246459960938 ;  /* 0x3f31721814212820 */ /* 0x002fe20000410000 */
[-C--:B------:R-:W-:Y:S01]  /*d4e0*/  FMUL.FTZ R24, R24, R6.reuse ;  /* 0x0000000618187220 */ /* 0x080fe20000410000 */
[-C--:B------:R-:W-:Y:S01]  /*d4f0*/  FMUL.FTZ R25, R25, R6.reuse ;  /* 0x0000000619197220 */ /* 0x080fe20000410000 */
[----:B------:R-:W1:Y:S01]  /*d500*/  @P3 MUFU.RCP R5, R12 ;  /* 0x0000000c00053308 */ /* 0x000e620000001000 */
        /* <DEDUP_REMOVED lines=58> */
[-C--:B-1----:R-:W-:Y:S01]  /*d8b0*/  FMUL.FTZ R13, R43, R5.reuse ;  /* 0x000000052b0d7220 */ /* 0x082fe20000410000 */
[----:B------:R-:W-:Y:S01]  /*d8c0*/  FMUL.FTZ R15, R47, R5 ;  /* 0x000000052f0f7220 */ /* 0x000fe20000410000 */
[----:B------:R-:W-:-:S02]  /*d8d0*/  IMAD.MOV.U32 R6, RZ, RZ, -0x800000 ;  /* 0xff800000ff067424 */ /* 0x000fc400078e00ff */
        /* <DEDUP_REMOVED lines=64> */
.L_x_1363:
        /* <DEDUP_REMOVED lines=26> */
[----:B------:R-:W-:Y:S02]  /*de80*/  MOV R20, R18 ;  /* 0x0000001200147202 */ /* 0x000fe40000000f00 */
[----:B---3--:R-:W-:Y:S01]  /*de90*/  MOV R21, R3 ;  /* 0x0000000300157202 */ /* 0x008fe20000000f00 */
[----:B------:R-:W-:Y:S02]  /*dea0*/  BAR.SYNC.DEFER_BLOCKING 0x1, 0x100 ;  /* 0x0044000000007b1d */ /* 0x000fe40000010000 */
[----:B--2---:R-:W-:-:S03]  /*deb0*/  IMAD.WIDE R124, R8, 0x2, R20 ;  /* 0x00000002087c7825 */ /* 0x004fc600078e0214 */
[C---:B------:R-:W-:Y:S02]  /*dec0*/  IADD3 R8, P2, R124.reuse, 0x40, RZ ;  /* 0x000000407c087810 */ /* 0x040fe40007f5e0ff */
[----:B------:R-:W-:Y:S02]  /*ded0*/  IADD3 R26, P3, R124, 0x60, RZ ;  /* 0x000000607c1a7810 */ /* 0x000fe40007f7e0ff */
[----:B------:R-:W-:Y:S01]  /*dee0*/  LOP3.LUT R96, R8, 0x380, RZ, 0xc0, !PT ;  /* 0x0000038008607812 */ /* 0x000fe200078ec0ff */
[--C-:B------:R-:W-:Y:S01]  /*def0*/  IMAD.X R97, RZ, RZ, R125.reuse, P2 ;  /* 0x000000ffff617224 */ /* 0x100fe200010e067d */
[----:B-1----:R-:W-:Y:S01]  /*df00*/  IADD3 R32, P0, R124, 0x4040, RZ ;  /* 0x000040407c207810 */ /* 0x002fe20007f1e0ff */
[--C-:B------:R-:W-:Y:S01]  /*df10*/  IMAD.X R101, RZ, RZ, R125.reuse, P3 ;  /* 0x000000ffff657224 */ /* 0x100fe200018e067d */
[----:B------:R-:W-:Y:S02]  /*df20*/  SHF.R.U64 R96, R96, 0x3, RZ ;  /* 0x0000000360607819 */ /* 0x000fe400000012ff */
[----:B------:R-:W-:Y:S01]  /*df30*/  IADD3 R30, P5, R124, 0x4020, RZ ;  /* 0x000040207c1e7810 */ /* 0x000fe20007fbe0ff */
[----:B------:R-:W-:Y:S01]  /*df40*/  IMAD.X R109, RZ, RZ, R125, P0 ;  /* 0x000000ffff6d7224 */ /* 0x000fe200000e067d */
[----:B------:R-:W-:-:S02]  /*df50*/  LOP3.LUT R100, R26, 0x380, RZ, 0xc0, !PT ;  /* 0x000003801a647812 */ /* 0x000fc400078ec0ff */
[----:B------:R-:W-:Y:S01]  /*df60*/  LOP3.LUT R96, R96, R8, RZ, 0x3c, !PT ;  /* 0x0000000860607212 */ /* 0x000fe200078e3cff */
[----:B------:R-:W-:Y:S01]  /*df70*/  IMAD.X R107, RZ, RZ, R125, P5 ;  /* 0x000000ffff6b7224 */ /* 0x000fe200028e067d */
[----:B------:R-:W-:Y:S02]  /*df80*/  LOP3.LUT R8, R32, 0x380, RZ, 0xc0, !PT ;  /* 0x0000038020087812 */ /* 0x000fe400078ec0ff */
[----:B------:R-:W-:Y:S02]  /*df90*/  SHF.R.U64 R100, R100, 0x3, RZ ;  /* 0x0000000364647819 */ /* 0x000fe400000012ff */
[----:B------:R-:W-:Y:S02]  /*dfa0*/  SHF.R.U64 R8, R8, 0x3, RZ ;  /* 0x0000000308087819 */ /* 0x000fe400000012ff */
[C---:B------:R-:W-:Y:S02]  /*dfb0*/  IADD3 R118, P5, R124.reuse, 0x8060, RZ ;  /* 0x000080607c767810 */ /* 0x040fe40007fbe0ff */
[----:B------:R-:W-:-:S02]  /*dfc0*/  IADD3 R3, P1, R124, 0x20, RZ ;  /* 0x000000207c037810 */ /* 0x000fc40007f3e0ff */
[----:B-----5:R-:W-:Y:S01]  /*dfd0*/  IADD3 R28, P4, R124, 0x4000, RZ ;  /* 0x000040007c1c7810 */ /* 0x020fe20007f9e0ff */
[--C-:B------:R-:W-:Y:S01]  /*dfe0*/  IMAD.X R119, RZ, RZ, R125.reuse, P5 ;  /* 0x000000ffff777224 */ /* 0x100fe200028e067d */
[----:B------:R-:W-:Y:S01]  /*dff0*/  LOP3.LUT R100, R100, R26, RZ, 0x3c, !PT ;  /* 0x0000001a64647212 */ /* 0x000fe200078e3cff */
[--C-:B------:R-:W-:Y:S01]  /*e000*/  IMAD.X R93, RZ, RZ, R125.reuse, P1 ;  /* 0x000000ffff5d7224 */ /* 0x100fe200008e067d */
[----:B------:R-:W-:Y:S01]  /*e010*/  IADD3 R114, P3, R124, 0x8020, RZ ;  /* 0x000080207c727810 */ /* 0x000fe20007f7e0ff */
[--C-:B------:R-:W-:Y:S01]  /*e020*/  IMAD.X R105, RZ, RZ, R125.reuse, P4 ;  /* 0x000000ffff697224 */ /* 0x100fe200020e067d */
[----:B------:R-:W-:Y:S02]  /*e030*/  LOP3.LUT R26, R30, 0x380, RZ, 0xc0, !PT ;  /* 0x000003801e1a7812 */ /* 0x000fe400078ec0ff */
[----:B------:R-:W-:Y:S01]  /*e040*/  LOP3.LUT R108, R8, R32, RZ, 0x3c, !PT ;  /* 0x00000020086c7212 */ /* 0x000fe200078e3cff */
[----:B------:R-:W-:Y:S01]  /*e050*/  IMAD.X R115, RZ, RZ, R125, P3 ;  /* 0x000000ffff737224 */ /* 0x000fe200018e067d */
[----:B------:R-:W-:-:S02]  /*e060*/  LOP3.LUT R8, R118, 0x380, RZ, 0xc0, !PT ;  /* 0x0000038076087812 */ /* 0x000fc400078ec0ff */
[----:B------:R-:W-:Y:S02]  /*e070*/  LOP3.LUT R92, R3, 0x380, RZ, 0xc0, !PT ;  /* 0x00000380035c7812 */ /* 0x000fe400078ec0ff */
[----:B------:R-:W-:Y:S02]  /*e080*/  LOP3.LUT R104, R28, 0x380, RZ, 0xc0, !PT ;  /* 0x000003801c687812 */ /* 0x000fe400078ec0ff */
[----:B------:R-:W-:Y:S02]  /*e090*/  SHF.R.U64 R26, R26, 0x3, RZ ;  /* 0x000000031a1a7819 */ /* 0x000fe400000012ff */
[----:B------:R-:W-:Y:S02]  /*e0a0*/  IADD3 R88, P2, R124, 0x8000, RZ ;  /* 0x000080007c587810 */ /* 0x000fe40007f5e0ff */
[----:B------:R-:W-:Y:S02]  /*e0b0*/  SHF.R.U64 R8, R8, 0x3, RZ ;  /* 0x0000000308087819 */ /* 0x000fe400000012ff */
[----:B------:R-:W-:Y:S01]  /*e0c0*/  IADD3 R140, P3, R124, 0xc060, RZ ;  /* 0x0000c0607c8c7810 */ /* 0x000fe20007f7e0ff */
[----:B------:R-:W-:Y:S01]  /*e0d0*/  IMAD.X R113, RZ, RZ, R125, P2 ;  /* 0x000000ffff717224 */ /* 0x000fe200010e067d */
[----:B------:R-:W-:-:S02]  /*e0e0*/  SHF.R.U64 R92, R92, 0x3, RZ ;  /* 0x000000035c5c7819 */ /* 0x000fc400000012ff */
[C---:B------:R-:W-:Y:S02]  /*e0f0*/  LOP3.LUT R89, R124.reuse, 0x380, RZ, 0xc0, !PT ;  /* 0x000003807c597812 */ /* 0x040fe400078ec0ff */
[----:B------:R-:W-:Y:S02]  /*e100*/  IADD3 R84, P1, R124, 0x4060, RZ ;  /* 0x000040607c547810 */ /* 0x000fe40007f3e0ff */
[----:B------:R-:W-:Y:S02]  /*e110*/  SHF.R.U64 R104, R104, 0x3, RZ ;  /* 0x0000000368687819 */ /* 0x000fe400000012ff */
[----:B------:R-:W-:Y:S01]  /*e120*/  LOP3.LUT R106, R26, R30, RZ, 0x3c, !PT ;  /* 0x0000001e1a6a7212 */ /* 0x000fe200078e3cff */
[----:B------:R-:W-:Y:S01]  /*e130*/  IMAD.X R111, RZ, RZ, R125, P1 ;  /* 0x000000ffff6f7224 */ /* 0x000fe200008e067d */
[----:B------:R-:W-:Y:S02]  /*e140*/  LOP3.LUT R26, R88, 0x380, RZ, 0xc0, !PT ;  /* 0x00000380581a7812 */ /* 0x000fe400078ec0ff */
[----:B------:R-:W-:-:S02]  /*e150*/  LOP3.LUT R118, R8, R118, RZ, 0x3c, !PT ;  /* 0x0000007608767212 */ /* 0x000fc400078e3cff */
[----:B------:R-:W-:Y:S02]  /*e160*/  LOP3.LUT R92, R92, R3, RZ, 0x3c, !PT ;  /* 0x000000035c5c7212 */ /* 0x000fe400078e3cff */
[----:B------:R-:W-:Y:S02]  /*e170*/  LOP3.LUT R8, R140, 0x380, RZ, 0xc0, !PT ;  /* 0x000003808c087812 */ /* 0x000fe400078ec0ff */
[----:B------:R-:W-:Y:S02]  /*e180*/  SHF.R.U64 R89, R89, 0x3, RZ ;  /* 0x0000000359597819 */ /* 0x000fe400000012ff */
[----:B------:R-:W-:Y:S02]  /*e190*/  LOP3.LUT R3, R84, 0x380, RZ, 0xc0, !PT ;  /* 0x0000038054037812 */ /* 0x000fe400078ec0ff */
[----:B------:R-:W-:Y:S02]  /*e1a0*/  LOP3.LUT R104, R104, R28, RZ, 0x3c, !PT ;  /* 0x0000001c68687212 */ /* 0x000fe400078e3cff */
[----:B------:R-:W-:-:S02]  /*e1b0*/  LOP3.LUT R28, R114, 0x380, RZ, 0xc0, !PT ;  /* 0x00000380721c7812 */ /* 0x000fc400078ec0ff */
[----:B------:R-:W-:Y:S02]  /*e1c0*/  SHF.R.U64 R26, R26, 0x3, RZ ;  /* 0x000000031a1a7819 */ /* 0x000fe400000012ff */
[C---:B------:R-:W-:Y:S02]  /*e1d0*/  IADD3 R116, P4, R124.reuse, 0x8040, RZ ;  /* 0x000080407c747810 */ /* 0x040fe40007f9e0ff */
[C---:B------:R-:W-:Y:S02]  /*e1e0*/  IADD3 R120, P0, R124.reuse, 0xc000, RZ ;  /* 0x0000c0007c787810 */ /* 0x040fe40007f1e0ff */
[C---:B------:R-:W-:Y:S01]  /*e1f0*/  IADD3 R122, P1, R124.reuse, 0xc020, RZ ;  /* 0x0000c0207c7a7810 */ /* 0x040fe20007f3e0ff */
[--C-:B------:R-:W-:Y:S01]  /*e200*/  IMAD.X R117, RZ, RZ, R125.reuse, P4 ;  /* 0x000000ffff757224 */ /* 0x100fe200020e067d */
[----:B------:R-:W-:Y:S01]  /*e210*/  IADD3 R136, P2, R124, 0xc040, RZ ;  /* 0x0000c0407c887810 */ /* 0x000fe20007f5e0ff */
[--C-:B------:R-:W-:Y:S01]  /*e220*/  IMAD.X R121, RZ, RZ, R125.reuse, P0 ;  /* 0x000000ffff797224 */ /* 0x100fe200000e067d */
[----:B------:R-:W-:Y:S01]  /*e230*/  SHF.R.U64 R8, R8, 0x3, RZ ;  /* 0x0000000308087819 */ /* 0x000fe200000012ff */
[--C-:B------:R-:W-:Y:S01]  /*e240*/  IMAD.X R123, RZ, RZ, R125.reuse, P1 ;  /* 0x000000ffff7b7224 */ /* 0x100fe200008e067d */
[----:B------:R-:W-:Y:S01]  /*e250*/  LOP3.LUT R124, R89, R124, RZ, 0x3c, !PT ;  /* 0x0000007c597c7212 */ /* 0x000fe200078e3cff */
[--C-:B------:R-:W-:Y:S01]  /*e260*/  IMAD.X R85, RZ, RZ, R125.reuse, P2 ;  /* 0x000000ffff557224 */ /* 0x100fe200010e067d */
[----:B------:R-:W-:Y:S01]  /*e270*/  SHF.R.U64 R3, R3, 0x3, RZ ;  /* 0x0000000303037819 */ /* 0x000fe200000012ff */
[----:B------:R-:W-:Y:S01]  /*e280*/  IMAD.X R89, RZ, RZ, R125, P3 ;  /* 0x000000ffff597224 */ /* 0x000fe200018e067d */
[----:B------:R-:W-:-:S02]  /*e290*/  SHF.R.U64 R28, R28, 0x3, RZ ;  /* 0x000000031c1c7819 */ /* 0x000fc400000012ff */
[----:B------:R-:W-:Y:S02]  /*e2a0*/  LOP3.LUT R112, R26, R88, RZ, 0x3c, !PT ;  /* 0x000000581a707212 */ /* 0x000fe400078e3cff */
[----:B------:R-:W-:Y:S02]  /*e2b0*/  LOP3.LUT R88, R8, R140, RZ, 0x3c, !PT ;  /* 0x0000008c08587212 */ /* 0x000fe400078e3cff */
[----:B------:R-:W-:Y:S02]  /*e2c0*/  LOP3.LUT R110, R3, R84, RZ, 0x3c, !PT ;  /* 0x00000054036e7212 */ /* 0x000fe400078e3cff */
[----:B------:R-:W-:Y:S02]  /*e2d0*/  MOV R124, R124 ;  /* 0x0000007c007c7202 */ /* 0x000fe40000000f00 */
[----:B------:R-:W-:Y:S02]  /*e2e0*/  F2FP.BF16.F32.PACK_AB R8, R25, R24 ;  /* 0x000000181908723e */ /* 0x000fe400000010ff */
[----:B------:R-:W-:-:S02]  /*e2f0*/  LOP3.LUT R3, R116, 0x380, RZ, 0xc0, !PT ;  /* 0x0000038074037812 */ /* 0x000fc400078ec0ff */
[----:B------:R-:W-:Y:S01]  /*e300*/  LOP3.LUT R114, R28, R114, RZ, 0x3c, !PT ;  /* 0x000000721c727212 */ /* 0x000fe200078e3cff */
[----:B------:R1:W-:Y:S01]  /*e310*/  STSM.16.M88.4 [R124], R8 ;  /* 0x000000087c007844 */ /* 0x0003e20000000200 */
[----:B------:R-:W-:Y:S02]  /*e320*/  LOP3.LUT R26, R120, 0x380, RZ, 0xc0, !PT ;  /* 0x00000380781a7812 */ /* 0x000fe400078ec0ff */
[----:B------:R-:W-:Y:S02]  /*e330*/  LOP3.LUT R28, R122, 0x380, RZ, 0xc0, !PT ;  /* 0x000003807a1c7812 */ /* 0x000fe400078ec0ff */
[----:B------:R-:W-:Y:S02]  /*e340*/  SHF.R.U64 R3, R3, 0x3, RZ ;  /* 0x0000000303037819 */ /* 0x000fe400000012ff */
[----:B------:R-:W-:Y:S02]  /*e350*/  SHF.R.U64 R26, R26, 0x3, RZ ;  /* 0x000000031a1a7819 */ /* 0x000fe400000012ff */
[----:B------:R-:W-:-:S02]  /*e360*/  SHF.R.U64 R28, R28, 0x3, RZ ;  /* 0x000000031c1c7819 */ /* 0x000fc400000012ff */
[----:B------:R-:W-:Y:S02]  /*e370*/  MOV R92, R92 ;  /* 0x0000005c005c7202 */ /* 0x000fe40000000f00 */
[----:B------:R-:W-:Y:S02]  /*e380*/  MOV R96, R96 ;  /* 0x0000006000607202 */ /* 0x000fe40000000f00 */
[----:B------:R-:W-:Y:S02]  /*e390*/  LOP3.LUT R116, R3, R116, RZ, 0x3c, !PT ;  /* 0x0000007403747212 */ /* 0x000fe400078e3cff */
[----:B-1----:R-:W-:Y:S02]  /*e3a0*/  F2FP.BF16.F32.PACK_AB R8, R4, R14 ;  /* 0x0000000e0408723e */ /* 0x002fe400000010ff */
[----:B------:R-:W-:Y:S02]  /*e3b0*/  F2FP.BF16.F32.PACK_AB R9, R12, R0 ;  /* 0x000000000c09723e */ /* 0x000fe400000010ff */
[----:B------:R-:W-:Y:S01]  /*e3c0*/  F2FP.BF16.F32.PACK_AB R10, R37, R36 ;  /* 0x00000024250a723e */ /* 0x000fe200000010ff */
[----:B------:R-:W1:Y:S01]  /*e3d0*/  LDC R0, c[0x0][0xce8] ;  /* 0x00033a00ff007b82 */ /* 0x000e620000000800 */
[----:B------:R-:W-:-:S02]  /*e3e0*/  F2FP.BF16.F32.PACK_AB R11, R39, R38 ;  /* 0x00000026270b723e */ /* 0x000fc400000010ff */
[----:B------:R-:W-:Y:S02]  /*e3f0*/  F2FP.BF16.F32.PACK_AB R12, R41, R160 ;  /* 0x000000a0290c723e */ /* 0x000fe400000010ff */
[----:B------:R-:W-:Y:S01]  /*e400*/  F2FP.BF16.F32.PACK_AB R14, R45, R161 ;  /* 0x000000a12d0e723e */ /* 0x000fe200000010ff */
[----:B------:R2:W-:Y:S01]  /*e410*/  STSM.16.M88.4 [R92], R8 ;  /* 0x000000085c007844 */ /* 0x0005e20000000200 */
[----:B------:R-:W-:Y:S02]  /*e420*/  LOP3.LUT R120, R26, R120, RZ, 0x3c, !PT ;  /* 0x000000781a787212 */ /* 0x000fe400078e3cff */
[----:B------:R-:W-:Y:S01]  /*e430*/  LOP3.LUT R3, R136, 0x380, RZ, 0xc0, !PT ;  /* 0x0000038088037812 */ /* 0x000fe200078ec0ff */
[----:B------:R3:W-:Y:S01]  /*e440*/  STSM.16.M88.4 [R96], R12 ;  /* 0x0000000c60007844 */ /* 0x0007e20000000200 */
[----:B------:R-:W-:Y:S02]  /*e450*/  LOP3.LUT R122, R28, R122, RZ, 0x3c, !PT ;  /* 0x0000007a1c7a7212 */ /* 0x000fe400078e3cff */
[----:B------:R-:W-:-:S02]  /*e460*/  MOV R100, R100 ;  /* 0x0000006400647202 */ /* 0x000fc40000000f00 */
[----:B------:R-:W-:Y:S02]  /*e470*/  F2FP.BF16.F32.PACK_AB R24, R49, R162 ;  /* 0x000000a23118723e */ /* 0x000fe400000010ff */
[----:B------:R-:W-:Y:S02]  /*e480*/  F2FP.BF16.F32.PACK_AB R25, R51, R50 ;  /* 0x000000323319723e */ /* 0x000fe400000010ff */
[----:B------:R-:W-:Y:S02]  /*e490*/  F2FP.BF16.F32.PACK_AB R26, R53, R163 ;  /* 0x000000a3351a723e */ /* 0x000fe400000010ff */
[----:B------:R-:W-:Y:S02]  /*e4a0*/  MOV R104, R104 ;  /* 0x0000006800687202 */ /* 0x000fe40000000f00 */
[----:B------:R-:W-:Y:S01]  /*e4b0*/  F2FP.BF16.F32.PACK_AB R28, R57, R164 ;  /* 0x000000a4391c723e */ /* 0x000fe200000010ff */
[----:B------:R-:W-:Y:S01]  /*e4c0*/  STSM.16.M88.4 [R100], R24 ;  /* 0x0000001864007844 */ /* 0x000fe20000000200 */
[----:B------:R-:W-:-:S02]  /*e4d0*/  F2FP.BF16.F32.PACK_AB R30, R61, R165 ;  /* 0x000000a53d1e723e */ /* 0x000fc400000010ff */
[----:B------:R-:W-:Y:S02]  /*e4e0*/  MOV R106, R106 ;  /* 0x0000006a006a7202 */ /* 0x000fe40000000f00 */
[----:B--2---:R-:W-:Y:S01]  /*e4f0*/  F2FP.BF16.F32.PACK_AB R8, R65, R166 ;  /* 0x000000a64108723e */ /* 0x004fe200000010ff */
[----:B------:R-:W-:Y:S01]  /*e500*/  STSM.16.M88.4 [R104], R28 ;  /* 0x0000001c68007844 */ /* 0x000fe20000000200 */
[----:B------:R-:W-:Y:S02]  /*e510*/  F2FP.BF16.F32.PACK_AB R9, R67, R66 ;  /* 0x000000424309723e */ /* 0x000fe400000010ff */
[----:B------:R-:W-:Y:S02]  /*e520*/  F2FP.BF16.F32.PACK_AB R10, R69, R167 ;  /* 0x000000a7450a723e */ /* 0x000fe400000010ff */
[----:B------:R-:W-:Y:S02]  /*e530*/  F2FP.BF16.F32.PACK_AB R11, R71, R70 ;  /* 0x00000046470b723e */ /* 0x000fe400000010ff */
[----:B------:R-:W-:-:S02]  /*e540*/  MOV R108, R108 ;  /* 0x0000006c006c7202 */ /* 0x000fc40000000f00 */
[----:B---3--:R-:W-:Y:S01]  /*e550*/  F2FP.BF16.F32.PACK_AB R12, R73, R168 ;  /* 0x000000a8490c723e */ /* 0x008fe200000010ff */
[----:B------:R2:W-:Y:S01]  /*e560*/  STSM.16.M88.4 [R106], R8 ;  /* 0x000000086a007844 */ /* 0x0005e20000000200 */
[----:B------:R-:W-:Y:S02]  /*e570*/  F2FP.BF16.F32.PACK_AB R13, R75, R74 ;  /* 0x0000004a4b0d723e */ /* 0x000fe400000010ff */
[----:B------:R-:W-:Y:S02]  /*e580*/  F2FP.BF16.F32.PACK_AB R14, R77, R169 ;  /* 0x000000a94d0e723e */ /* 0x000fe400000010ff */
[----:B------:R-:W-:Y:S02]  /*e590*/  F2FP.BF16.F32.PACK_AB R15, R79, R78 ;  /* 0x0000004e4f0f723e */ /* 0x000fe400000010ff */
[----:B------:R-:W-:Y:S02]  /*e5a0*/  SHF.R.U64 R3, R3, 0x3, RZ ;  /* 0x0000000303037819 */ /* 0x000fe400000012ff */
[----:B------:R-:W-:Y:S01]  /*e5b0*/  MOV R110, R110 ;  /* 0x0000006e006e7202 */ /* 0x000fe20000000f00 */
[----:B------:R3:W-:Y:S01]  /*e5c0*/  STSM.16.M88.4 [R108], R12 ;  /* 0x0000000c6c007844 */ /* 0x0007e20000000200 */
[----:B------:R-:W-:-:S02]  /*e5d0*/  F2FP.BF16.F32.PACK_AB R36, R81, R170 ;  /* 0x000000aa5124723e */ /* 0x000fc400000010ff */
[----:B------:R-:W-:Y:S02]  /*e5e0*/  F2FP.BF16.F32.PACK_AB R37, R83, R82 ;  /* 0x000000525325723e */ /* 0x000fe400000010ff */
[----:B------:R-:W-:Y:S02]  /*e5f0*/  F2FP.BF16.F32.PACK_AB R38, R48, R171 ;  /* 0x000000ab3026723e */ /* 0x000fe400000010ff */
[----:B------:R-:W-:Y:S02]  /*e600*/  F2FP.BF16.F32.PACK_AB R39, R87, R86 ;  /* 0x000000565727723e */ /* 0x000fe400000010ff */
[----:B------:R-:W-:Y:S02]  /*e610*/  MOV R112, R112 ;  /* 0x0000007000707202 */ /* 0x000fe40000000f00 */
[----:B------:R-:W-:Y:S01]  /*e620*/  F2FP.BF16.F32.PACK_AB R48, R64, R172 ;  /* 0x000000ac4030723e */ /* 0x000fe200000010ff */
[----:B------:R4:W-:Y:S01]  /*e630*/  STSM.16.M88.4 [R110], R36 ;  /* 0x000000246e007844 */ /* 0x0009e20000000200 */
[----:B------:R-:W-:-:S02]  /*e640*/  F2FP.BF16.F32.PACK_AB R49, R91, R90 ;  /* 0x0000005a5b31723e */ /* 0x000fc400000010ff */
[----:B------:R-:W-:Y:S01]  /*e650*/  F2FP.BF16.F32.PACK_AB R50, R80, R173 ;  /* 0x000000ad5032723e */ /* 0x000fe200000010ff */
[----:B------:R-:W-:Y:S01]  /*e660*/  IMAD.MOV.U32 R80, RZ, RZ, RZ ;  /* 0x000000ffff507224 */ /* 0x000fe200078e00ff */
[----:B------:R-:W-:Y:S02]  /*e670*/  F2FP.BF16.F32.PACK_AB R51, R95, R94 ;  /* 0x0000005e5f33723e */ /* 0x000fe400000010ff */
[----:B------:R-:W-:Y:S02]  /*e680*/  MOV R114, R114 ;  /* 0x0000007200727202 */ /* 0x000fe40000000f00 */
[----:B------:R-:W-:Y:S01]  /*e690*/  F2FP.BF16.F32.PACK_AB R64, R152, R174 ;  /* 0x000000ae9840723e */ /* 0x000fe200000010ff */
[----:B------:R-:W-:Y:S01]  /*e6a0*/  STSM.16.M88.4 [R112], R48 ;  /* 0x0000003070007844 */ /* 0x000fe20000000200 */
[----:B------:R-:W-:Y:S02]  /*e6b0*/  F2FP.BF16.F32.PACK_AB R65, R99, R98 ;  /* 0x000000626341723e */ /* 0x000fe400000010ff */
[----:B------:R-:W-:-:S02]  /*e6c0*/  F2FP.BF16.F32.PACK_AB R66, R153, R175 ;  /* 0x000000af9942723e */ /* 0x000fc400000010ff */
[----:B------:R-:W-:Y:S02]  /*e6d0*/  F2FP.BF16.F32.PACK_AB R67, R103, R102 ;  /* 0x000000666743723e */ /* 0x000fe400000010ff */
[----:B------:R-:W-:Y:S02]  /*e6e0*/  LOP3.LUT R84, R3, R136, RZ, 0x3c, !PT ;  /* 0x0000008803547212 */ /* 0x000fe400078e3cff */
[----:B------:R-:W-:Y:S01]  /*e6f0*/  MOV R116, R116 ;  /* 0x0000007400747202 */ /* 0x000fe20000000f00 */
[----:B------:R-:W-:Y:S01]  /*e700*/  STSM.16.M88.4 [R114], R64 ;  /* 0x0000004072007844 */ /* 0x000fe20000000200 */
[----:B--2---:R-:W-:Y:S02]  /*e710*/  F2FP.BF16.F32.PACK_AB R8, R154, R176 ;  /* 0x000000b09a08723e */ /* 0x004fe400000010ff */
[----:B------:R-:W-:Y:S02]  /*e720*/  F2FP.BF16.F32.PACK_AB R9, R43, R40 ;  /* 0x000000282b09723e */ /* 0x000fe400000010ff */
[----:B------:R-:W-:-:S02]  /*e730*/  F2FP.BF16.F32.PACK_AB R10, R155, R177 ;  /* 0x000000b19b0a723e */ /* 0x000fc400000010ff */
[----:B------:R-:W-:Y:S02]  /*e740*/  F2FP.BF16.F32.PACK_AB R11, R47, R44 ;  /* 0x0000002c2f0b723e */ /* 0x000fe400000010ff */
[----:B------:R-:W-:Y:S02]  /*e750*/  MOV R118, R118 ;  /* 0x0000007600767202 */ /* 0x000fe40000000f00 */
[----:B---3--:R-:W-:Y:S01]  /*e760*/  F2FP.BF16.F32.PACK_AB R12, R156, R178 ;  /* 0x000000b29c0c723e */ /* 0x008fe200000010ff */
[----:B------:R2:W-:Y:S01]  /*e770*/  STSM.16.M88.4 [R116], R8 ;  /* 0x0000000874007844 */ /* 0x0005e20000000200 */
[----:B------:R-:W-:Y:S02]  /*e780*/  F2FP.BF16.F32.PACK_AB R13, R56, R52 ;  /* 0x00000034380d723e */ /* 0x000fe400000010ff */
[----:B------:R-:W-:Y:S02]  /*e790*/  F2FP.BF16.F32.PACK_AB R14, R157, R179 ;  /* 0x000000b39d0e723e */ /* 0x000fe400000010ff */
[----:B------:R-:W-:-:S02]  /*e7a0*/  F2FP.BF16.F32.PACK_AB R15, R68, R60 ;  /* 0x0000003c440f723e */ /* 0x000fc400000010ff */
[----:B------:R-:W-:Y:S02]  /*e7b0*/  MOV R120, R120 ;  /* 0x0000007800787202 */ /* 0x000fe40000000f00 */
[----:B------:R-:W-:Y:S01]  /*e7c0*/  F2FP.BF16.F32.PACK_AB R24, R158, R180 ;  /* 0x000000b49e18723e */ /* 0x000fe200000010ff */
[----:B------:R-:W-:Y:S01]  /*e7d0*/  STSM.16.M88.4 [R118], R12 ;  /* 0x0000000c76007844 */ /* 0x000fe20000000200 */
[----:B------:R-:W-:Y:S02]  /*e7e0*/  F2FP.BF16.F32.PACK_AB R25, R76, R72 ;  /* 0x000000484c19723e */ /* 0x000fe400000010ff */
[----:B------:R-:W-:Y:S02]  /*e7f0*/  F2FP.BF16.F32.PACK_AB R26, R159, R181 ;  /* 0x000000b59f1a723e */ /* 0x000fe400000010ff */
[----:B------:R-:W-:Y:S02]  /*e800*/  F2FP.BF16.F32.PACK_AB R27, R127, R126 ;  /* 0x0000007e7f1b723e */ /* 0x000fe400000010ff */
[----:B------:R-:W-:-:S02]  /*e810*/  ISETP.NE.U32.AND P0, PT, RZ, UR4, PT ;  /* 0x00000004ff007c0c */ /* 0x000fc4000bf05070 */
[----:B------:R-:W-:Y:S01]  /*e820*/  IADD3 R4, P1, R218, UR4, RZ ;  /* 0x00000004da047c10 */ /* 0x000fe2000ff3e0ff */
[----:B------:R3:W-:Y:S01]  /*e830*/  STSM.16.M88.4 [R120], R24 ;  /* 0x0000001878007844 */ /* 0x0007e20000000200 */
[----:B------:R-:W-:Y:S02]  /*e840*/  MOV R122, R122 ;  /* 0x0000007a007a7202 */ /* 0x000fe40000000f00 */
[----:B------:R-:W-:Y:S02]  /*e850*/  F2FP.BF16.F32.PACK_AB R28, R129, R128 ;  /* 0x00000080811c723e */ /* 0x000fe400000010ff */
[----:B------:R-:W-:Y:S02]  /*e860*/  F2FP.BF16.F32.PACK_AB R29, R131, R130 ;  /* 0x00000082831d723e */ /* 0x000fe400000010ff */
[----:B------:R-:W-:Y:S02]  /*e870*/  F2FP.BF16.F32.PACK_AB R30, R133, R132 ;  /* 0x00000084851e723e */ /* 0x000fe400000010ff */
[----:B------:R-:W-:-:S02]  /*e880*/  F2FP.BF16.F32.PACK_AB R31, R135, R134 ;  /* 0x00000086871f723e */ /* 0x000fc400000010ff */
[----:B------:R-:W-:Y:S02]  /*e890*/  MOV R84, R84 ;  /* 0x0000005400547202 */ /* 0x000fe40000000f00 */
[----:B----4-:R-:W-:Y:S01]  /*e8a0*/  F2FP.BF16.F32.PACK_AB R36, R137, R182 ;  /* 0x000000b68924723e */ /* 0x010fe200000010ff */
[----:B------:R4:W-:Y:S01]  /*e8b0*/  STSM.16.M88.4 [R122], R28 ;  /* 0x0000001c7a007844 */ /* 0x0009e20000000200 */
[----:B------:R-:W-:Y:S02]  /*e8c0*/  F2FP.BF16.F32.PACK_AB R37, R139, R138 ;  /* 0x0000008a8b25723e */ /* 0x000fe400000010ff */
[----:B------:R-:W-:Y:S02]  /*e8d0*/  F2FP.BF16.F32.PACK_AB R38, R141, R183 ;  /* 0x000000b78d26723e */ /* 0x000fe400000010ff */
[----:B------:R-:W-:Y:S02]  /*e8e0*/  F2FP.BF16.F32.PACK_AB R39, R143, R142 ;  /* 0x0000008e8f27723e */ /* 0x000fe400000010ff */
[----:B------:R-:W-:-:S02]  /*e8f0*/  MOV R88, R88 ;  /* 0x0000005800587202 */ /* 0x000fc40000000f00 */
        /* <DEDUP_REMOVED lines=10> */
[----:B--2---:R-:W-:Y:S01]  /*e9a0*/  IMAD.U32 R11, RZ, RZ, UR4 ;  /* 0x00000004ff0b7e24 */ /* 0x004fe2000f8e00ff */
[----:B------:R-:W-:Y:S01]  /*e9b0*/  @P2 IADD3.X R219, R219, UR5, RZ, P3, !PT ;  /* 0x00000005dbdb2c10 */ /* 0x000fe20009ffe4ff */
[----:B------:R4:W5:Y:S01]  /*e9c0*/  @P0 LDG.E R80, desc[UR60][R4.64] ;  /* 0x0000003c04500981 */ /* 0x000962000c1e1900 */
[----:B-1----:R-:W-:Y:S01]  /*e9d0*/  ISETP.NE.AND P1, PT, R0, 0x1, PT ;  /* 0x000000010000780c */ /* 0x002fe20003f25270 */
[----:B---3--:R-:W-:Y:S02]  /*e9e0*/  IMAD R27, R223, 0x80, R237 ;  /* 0x00000080df1b7824 */ /* 0x008fe400078e02ed */
[----:B------:R4:W5:Y:S10]  /*e9f0*/  @P2 LDG.E R11, desc[UR60][R218.64] ;  /* 0x0000003cda0b2981 */ /* 0x000974000c1e1900 */
[----:B------:R-:W1:Y:S08]  /*ea00*/  @P1 LDC R8, c[0x0][0xcec] ;  /* 0x00033b00ff081b82 */ /* 0x000e700000000800 */
[----:B------:R-:W2:Y:S01]  /*ea10*/  @P1 LDC R13, c[0x0][0xcf0] ;  /* 0x00033c00ff0d1b82 */ /* 0x000ea20000000800 */
[----:B----4-:R-:W-:Y:S05]  /*ea20*/  @P2 BRA `(.L_x_1419) ;  /* 0x0000000000102947 */ /* 0x010fea0003800000 */
[----:B------:R-:W-:Y:S05]  /*ea30*/  @!P0 BRA `(.L_x_1419) ;  /* 0x00000000000c8947 */ /* 0x000fea0003800000 */
[----:B------:R-:W3:Y:S04]  /*ea40*/  LDG.E R10, desc[UR60][R4.64] ;  /* 0x0000003c040a7981 */ /* 0x000ee8000c1e1900 */
[----:B-----5:R-:W3:Y:S02]  /*ea50*/  LDG.E R11, desc[UR60][R4.64+0x4] ;  /* 0x0000043c040b7981 */ /* 0x020ee4000c1e1900 */
[----:B---3--:R-:W-:-:S07]  /*ea60*/  IMAD.IADD R11, R11, 0x1, -R10 ;  /* 0x000000010b0b7824 */ /* 0x008fce00078e0a0a */
.L_x_1419:
[----:B------:R-:W-:Y:S01]  /*ea70*/  SHF.R.S32.HI R3, RZ, 0x1f, R217 ;  /* 0x0000001fff037819 */ /* 0x000fe200000114d9 */
[----:B-1----:R-:W-:Y:S01]  /*ea80*/  @P1 IMAD.HI.U32 R4, R27, R8, RZ ;  /* 0x000000081b041227 */ /* 0x002fe200078e00ff */
[----:B------:R-:W-:Y:S01]  /*ea90*/  ULDC.64 UR4, c[0x0][0xc90] ;  /* 0x0003240000047ab9 */ /* 0x000fe20000000a00 */
[----:B-----5:R-:W-:Y:S01]  /*eaa0*/  SHF.R.S32.HI R81, RZ, 0x1f, R80 ;  /* 0x0000001fff517819 */ /* 0x020fe20000011450 */
[----:B------:R-:W1:Y:S01]  /*eab0*/  @P1 LDC R83, c[0x0][0xcec] ;  /* 0x00033b00ff531b82 */ /* 0x000e620000000800 */
[----:B------:R-:W-:Y:S01]  /*eac0*/  IMAD R8, R3, UR4, RZ ;  /* 0x0000000403087c24 */ /* 0x000fe2000f8e02ff */
[----:B------:R-:W-:Y:S01]  /*ead0*/  SEL R229, R229, RZ, !P0 ;  /* 0x000000ffe5e57207 */ /* 0x000fe20004000000 */
[----:B------:R-:W-:Y:S01]  /*eae0*/  IMAD.MOV.U32 R9, RZ, RZ, R27 ;  /* 0x000000ffff097224 */ /* 0x000fe200078e001b */
[----:B--2---:R-:W-:Y:S01]  /*eaf0*/  @P1 SHF.R.U32.HI R9, RZ, R13, R4 ;  /* 0x0000000dff091219 */ /* 0x004fe20000011604 */
[----:B------:R-:W-:Y:S01]  /*eb00*/  IMAD.WIDE.U32 R4, R217, UR4, R80 ;  /* 0x00000004d9047c25 */ /* 0x000fe2000f8e0050 */
[----:B------:R-:W-:-:S02]  /*eb10*/  SEL R220, R220, RZ, !P0 ;  /* 0x000000ffdcdc7207 */ /* 0x000fc40004000000 */
[----:B------:R-:W2:Y:S01]  /*eb20*/  @P1 LDC R85, c[0x0][0xcf0] ;  /* 0x00033c00ff551b82 */ /* 0x000ea20000000800 */
[----:B------:R-:W-:Y:S01]  /*eb30*/  IMAD R13, R217, UR5, R8 ;  /* 0x00000005d90d7c24 */ /* 0x000fe2000f8e0208 */
[----:B------:R-:W-:Y:S01]  /*eb40*/  ULDC.64 UR4, c[0x0][0xc98] ;  /* 0x0003260000047ab9 */ /* 0x000fe20000000a00 */
[----:B------:R-:W-:Y:S02]  /*eb50*/  IMAD.MOV R25, RZ, RZ, -R9 ;  /* 0x000000ffff197224 */ /* 0x000fe400078e0a09 */
[----:B------:R-:W-:Y:S02]  /*eb60*/  IMAD.IADD R5, R5, 0x1, R13 ;  /* 0x0000000105057824 */ /* 0x000fe400078e020d */
[----:B------:R-:W-:Y:S02]  /*eb70*/  IMAD R13, R0, R25, R27 ;  /* 0x00000019000d7224 */ /* 0x000fe400078e021b */
[----:B------:R-:W-:Y:S02]  /*eb80*/  IMAD R15, R228, 0x40, R209 ;  /* 0x00000040e40f7824 */ /* 0x000fe400078e02d1 */
[----:B------:R-:W-:Y:S01]  /*eb90*/  IMAD R25, R229, UR4, RZ ;  /* 0x00000004e5197c24 */ /* 0x000fe2000f8e02ff */
[----:B------:R-:W-:Y:S01]  /*eba0*/  SHF.R.S32.HI R8, RZ, 0x1f, R13 ;  /* 0x0000001fff087819 */ /* 0x000fe2000001140d */
[----:B------:R-:W-:-:S04]  /*ebb0*/  IMAD.WIDE.U32 R4, R220, UR4, R4 ;  /* 0x00000004dc047c25 */ /* 0x000fc8000f8e0004 */
[----:B------:R-:W-:Y:S01]  /*ebc0*/  IMAD.WIDE R20, R15, 0x2, R20 ;  /* 0x000000020f147825 */ /* 0x000fe200078e0214 */
[----:B------:R-:W-:Y:S02]  /*ebd0*/  SHF.R.S32.HI R15, RZ, 0x1f, R9 ;  /* 0x0000001fff0f7819 */ /* 0x000fe40000011409 */
[----:B------:R-:W-:Y:S01]  /*ebe0*/  IADD3 R4, P0, R9, R4, RZ ;  /* 0x0000000409047210 */ /* 0x000fe20007f1e0ff */
[----:B------:R-:W-:Y:S01]  /*ebf0*/  IMAD R25, R220, UR5, R25 ;  /* 0x00000005dc197c24 */ /* 0x000fe2000f8e0219 */
[----:B------:R-:W-:Y:S01]  /*ec00*/  ULDC.64 UR4, c[0x0][0xc88] ;  /* 0x0003220000047ab9 */ /* 0x000fe20000000a00 */
[----:B------:R-:W-:Y:S01]  /*ec10*/  IADD3 R9, P2, R20, 0x1000, RZ ;  /* 0x0000100014097810 */ /* 0x000fe20007f5e0ff */
[----:B------:R-:W-:Y:S01]  /*ec20*/  IMAD R10, R8, UR4, RZ ;  /* 0x00000004080a7c24 */ /* 0x000fe2000f8e02ff */
[----:B------:R-:W-:Y:S01]  /*ec30*/  IADD3 R37, P4, R20, 0x5000, RZ ;  /* 0x0000500014257810 */ /* 0x000fe20007f9e0ff */
[----:B------:R-:W-:Y:S01]  /*ec40*/  IMAD R32, R11, R0, RZ ;  /* 0x000000000b207224 */ /* 0x000fe200078e02ff */
[----:B------:R-:W-:Y:S01]  /*ec50*/  IADD3.X R5, R15, R5, R25, P0, !PT ;  /* 0x000000050f057210 */ /* 0x000fe200007fe419 */
[----:B------:R-:W-:Y:S01]  /*ec60*/  IMAD R15, R13, UR5, R10 ;  /* 0x000000050d0f7c24 */ /* 0x000fe2000f8e020a */
[----:B------:R-:W-:-:S02]  /*ec70*/  LOP3.LUT R8, R9, 0x380, RZ, 0xc0, !PT ;  /* 0x0000038009087812 */ /* 0x000fc400078ec0ff */
[C---:B------:R-:W-:Y:S01]  /*ec80*/  IADD3 R25, P5, R20.reuse, 0x3000, RZ ;  /* 0x0000300014197810 */ /* 0x040fe20007fbe0ff */
[----:B------:R-:W-:Y:S01]  /*ec90*/  IMAD.WIDE.U32 R4, R13, UR4, R4 ;  /* 0x000000040d047c25 */ /* 0x000fe2000f8e0004 */
[----:B------:R-:W-:Y:S01]  /*eca0*/  ULDC.64 UR4, c[0x0][0xc50] ;  /* 0x0003140000047ab9 */ /* 0x000fe20000000a00 */
[----:B------:R-:W-:Y:S02]  /*ecb0*/  IADD3 R13, P3, R20, 0x2000, RZ ;  /* 0x00002000140d7810 */ /* 0x000fe40007f7e0ff */
[----:B------:R-:W-:Y:S01]  /*ecc0*/  IMAD.IADD R5, R5, 0x1, R15 ;  /* 0x0000000105057824 */ /* 0x000fe200078e020f */
[----:B------:R-:W-:Y:S02]  /*ecd0*/  LEA R10, P0, R4, UR4, 0x2 ;  /* 0x00000004040a7c11 */ /* 0x000fe4000f8010ff */
[----:B------:R-:W-:Y:S02]  /*ece0*/  SHF.R.U64 R8, R8, 0x3, RZ ;  /* 0x0000000308087819 */ /* 0x000fe400000012ff */
[----:B------:R-:W-:Y:S01]  /*ecf0*/  LEA.HI.X R4, R4, UR5, R5, 0x2, P0 ;  /* 0x0000000504047c11 */ /* 0x000fe200080f1405 */
[----:B------:R-:W-:Y:S01]  /*ed00*/  SHFL.IDX PT, R54, R10, RZ, 0x1c1f ;  /* 0x001c1fff0a367589 */ /* 0x000fe200000e0000 */
[----:B------:R-:W-:Y:S01]  /*ed10*/  IADD3 R29, P0, R20, 0x4000, RZ ;  /* 0x00004000141d7810 */ /* 0x000fe20007f1e0ff */
[----:B------:R-:W-:Y:S01]  /*ed20*/  IMAD R5, R223, 0x80, R235 ;  /* 0x00000080df057824 */ /* 0x000fe200078e02eb */
[----:B------:R-:W-:Y:S01]  /*ed30*/  LOP3.LUT R12, R13, 0x380, RZ, 0xc0, !PT ;  /* 0x000003800d0c7812 */ /* 0x000fe200078ec0ff */
[----:B------:R-:W3:Y:S01]  /*ed40*/  SHFL.IDX PT, R55, R4, RZ, 0x1c1f ;  /* 0x001c1fff04377589 */ /* 0x000ee200000e0000 */
[----:B------:R-:W-:Y:S01]  /*ed50*/  LOP3.LUT R8, R8, R9, RZ, 0x3c, !PT ;  /* 0x0000000908087212 */ /* 0x000fe200078e3cff */
[----:B------:R-:W-:Y:S01]  /*ed60*/  IMAD.X R9, RZ, RZ, R21, P2 ;  /* 0x000000ffff097224 */ /* 0x000fe200010e0615 */
[----:B------:R-:W-:Y:S01]  /*ed70*/  LOP3.LUT R28, R29, 0x380, RZ, 0xc0, !PT ;  /* 0x000003801d1c7812 */ /* 0x000fe200078ec0ff */
[----:B------:R-:W-:Y:S01]  /*ed80*/  SHFL.IDX PT, R58, R10, 0x1, 0x1c1f ;  /* 0x003c1f000a3a7f89 */ /* 0x000fe200000e0000 */
[----:B------:R-:W-:Y:S01]  /*ed90*/  SHF.R.U64 R12, R12, 0x3, RZ ;  /* 0x000000030c0c7819 */ /* 0x000fe200000012ff */
[----:B------:R-:W-:Y:S01]  /*eda0*/  ULDC.64 UR4, c[0x0][0xba0] ;  /* 0x0002e80000047ab9 */ /* 0x000fe20000000a00 */
[----:B------:R-:W-:Y:S01]  /*edb0*/  IADD3 R41, P2, R20, 0x6000, RZ ;  /* 0x0000600014297810 */ /* 0x000fe20007f5e0ff */
[----:B------:R4:W0:Y:S01]  /*edc0*/  SHFL.IDX PT, R59, R4, 0x1, 0x1c1f ;  /* 0x003c1f00043b7f89 */ /* 0x00082200000e0000 */
[----:B------:R-:W-:-:S02]  /*edd0*/  SHF.R.U64 R28, R28, 0x3, RZ ;  /* 0x000000031c1c7819 */ /* 0x000fc400000012ff */
[----:B------:R-:W-:Y:S01]  /*ede0*/  LOP3.LUT R12, R12, R13, RZ, 0x3c, !PT ;  /* 0x0000000d0c0c7212 */ /* 0x000fe200078e3cff */
[--C-:B------:R-:W-:Y:S01]  /*edf0*/  IMAD.X R13, RZ, RZ, R21.reuse, P3 ;  /* 0x000000ffff0d7224 */ /* 0x100fe200018e0615 */
[----:B------:R-:W-:Y:S02]  /*ee00*/  LOP3.LUT R40, R41, 0x380, RZ, 0xc0, !PT ;  /* 0x0000038029287812 */ /* 0x000fe400078ec0ff */
[----:B------:R-:W-:Y:S02]  /*ee10*/  IADD3 R45, P3, R20, 0x7000, RZ ;  /* 0x00007000142d7810 */ /* 0x000fe40007f7e0ff */
[----:B------:R-:W-:Y:S01]  /*ee20*/  LOP3.LUT R28, R28, R29, RZ, 0x3c, !PT ;  /* 0x0000001d1c1c7212 */ /* 0x000fe200078e3cff */
[----:B------:R-:W-:Y:S01]  /*ee30*/  IMAD.X R29, RZ, RZ, R21, P0 ;  /* 0x000000ffff1d7224 */ /* 0x000fe200000e0615 */
[----:B------:R-:W-:Y:S02]  /*ee40*/  SHF.R.U64 R40, R40, 0x3, RZ ;  /* 0x0000000328287819 */ /* 0x000fe400000012ff */
[----:B------:R-:W-:-:S02]  /*ee50*/  IADD3 R53, P0, R20, 0x9000, RZ ;  /* 0x0000900014357810 */ /* 0x000fc40007f1e0ff */
[----:B------:R-:W-:Y:S02]  /*ee60*/  LOP3.LUT R44, R45, 0x380, RZ, 0xc0, !PT ;  /* 0x000003802d2c7812 */ /* 0x000fe400078ec0ff */
[----:B------:R-:W-:Y:S02]  /*ee70*/  LOP3.LUT R24, R25, 0x380, RZ, 0xc0, !PT ;  /* 0x0000038019187812 */ /* 0x000fe400078ec0ff */
[----:B------:R-:W-:Y:S02]  /*ee80*/  LOP3.LUT R36, R37, 0x380, RZ, 0xc0, !PT ;  /* 0x0000038025247812 */ /* 0x000fe400078ec0ff */
[----:B------:R-:W-:Y:S01]  /*ee90*/  LOP3.LUT R40, R40, R41, RZ, 0x3c, !PT ;  /* 0x0000002928287212 */ /* 0x000fe200078e3cff */
[----:B------:R-:W-:Y:S01]  /*eea0*/  IMAD.X R41, RZ, RZ, R21, P2 ;  /* 0x000000ffff297224 */ /* 0x000fe200010e0615 */
[----:B------:R-:W-:Y:S02]  /*eeb0*/  LOP3.LUT R52, R53, 0x380, RZ, 0xc0, !PT ;  /* 0x0000038035347812 */ /* 0x000fe400078ec0ff */
[----:B------:R-:W-:-:S02]  /*eec0*/  SHF.R.U64 R44, R44, 0x3, RZ ;  /* 0x000000032c2c7819 */ /* 0x000fc400000012ff */
[----:B------:R-:W-:Y:S02]  /*eed0*/  IADD3 R61, P2, R20, 0xb000, RZ ;  /* 0x0000b000143d7810 */ /* 0x000fe40007f5e0ff */
[----:B------:R-:W-:Y:S02]  /*eee0*/  SHF.R.U64 R24, R24, 0x3, RZ ;  /* 0x0000000318187819 */ /* 0x000fe400000012ff */
[----:B------:R-:W-:Y:S02]  /*eef0*/  SHF.R.U64 R36, R36, 0x3, RZ ;  /* 0x0000000324247819 */ /* 0x000fe400000012ff */
[----:B------:R-:W-:Y:S02]  /*ef00*/  SHF.R.U64 R52, R52, 0x3, RZ ;  /* 0x0000000334347819 */ /* 0x000fe400000012ff */
[----:B------:R-:W-:Y:S01]  /*ef10*/  LOP3.LUT R44, R44, R45, RZ, 0x3c, !PT ;  /* 0x0000002d2c2c7212 */ /* 0x000fe200078e3cff */
[----:B------:R-:W-:Y:S01]  /*ef20*/  IMAD.X R45, RZ, RZ, R21, P3 ;  /* 0x000000ffff2d7224 */ /* 0x000fe200018e0615 */
[----:B------:R-:W-:-:S02]  /*ef30*/  LOP3.LUT R60, R61, 0x380, RZ, 0xc0, !PT ;  /* 0x000003803d3c7812 */ /* 0x000fc400078ec0ff */
[----:B------:R-:W-:Y:S01]  /*ef40*/  LOP3.LUT R24, R24, R25, RZ, 0x3c, !PT ;  /* 0x0000001918187212 */ /* 0x000fe200078e3cff */
[--C-:B------:R-:W-:Y:S01]  /*ef50*/  IMAD.X R25, RZ, RZ, R21.reuse, P5 ;  /* 0x000000ffff197224 */ /* 0x100fe200028e0615 */
[----:B------:R-:W-:Y:S01]  /*ef60*/  LOP3.LUT R36, R36, R37, RZ, 0x3c, !PT ;  /* 0x0000002524247212 */ /* 0x000fe200078e3cff */
[--C-:B------:R-:W-:Y:S01]  /*ef70*/  IMAD.X R37, RZ, RZ, R21.reuse, P4 ;  /* 0x000000ffff257224 */ /* 0x100fe200020e0615 */
[C---:B------:R-:W-:Y:S02]  /*ef80*/  IADD3 R65, P3, R20.reuse, 0xc000, RZ ;  /* 0x0000c00014417810 */ /* 0x040fe40007f7e0ff */
[C---:B------:R-:W-:Y:S02]  /*ef90*/  IADD3 R49, P5, R20.reuse, 0x8000, RZ ;  /* 0x0000800014317810 */ /* 0x040fe40007fbe0ff */
[----:B------:R-:W-:Y:S02]  /*efa0*/  IADD3 R57, P4, R20, 0xa000, RZ ;  /* 0x0000a00014397810 */ /* 0x000fe40007f9e0ff */
[----:B------:R-:W-:Y:S01]  /*efb0*/  LOP3.LUT R52, R52, R53, RZ, 0x3c, !PT ;  /* 0x0000003534347212 */ /* 0x000fe200078e3cff */
[----:B------:R-:W-:Y:S01]  /*efc0*/  IMAD.X R53, RZ, RZ, R21, P0 ;  /* 0x000000ffff357224 */ /* 0x000fe200000e0615 */
[----:B------:R-:W-:-:S02]  /*efd0*/  SHF.R.U64 R60, R60, 0x3, RZ ;  /* 0x000000033c3c7819 */ /* 0x000fc400000012ff */
[----:B------:R-:W-:Y:S02]  /*efe0*/  LOP3.LUT R64, R65, 0x380, RZ, 0xc0, !PT ;  /* 0x0000038041407812 */ /* 0x000fe400078ec0ff */
[----:B------:R-:W-:Y:S02]  /*eff0*/  LOP3.LUT P0, RZ, R230, 0x3, RZ, 0xc0, !PT ;  /* 0x00000003e6ff7812 */ /* 0x000fe4000780c0ff */
[----:B------:R-:W-:Y:S02]  /*f000*/  LOP3.LUT R48, R49, 0x380, RZ, 0xc0, !PT ;  /* 0x0000038031307812 */ /* 0x000fe400078ec0ff */
[----:B------:R-:W-:Y:S02]  /*f010*/  LOP3.LUT R56, R57, 0x380, RZ, 0xc0, !PT ;  /* 0x0000038039387812 */ /* 0x000fe400078ec0ff */
[----:B------:R-:W-:Y:S01]  /*f020*/  LOP3.LUT R60, R60, R61, RZ, 0x3c, !PT ;  /* 0x0000003d3c3c7212 */ /* 0x000fe200078e3cff */
[----:B------:R-:W-:Y:S01]  /*f030*/  IMAD.X R61, RZ, RZ, R21, P2 ;  /* 0x000000ffff3d7224 */ /* 0x000fe200010e0615 */
[----:B------:R-:W-:-:S02]  /*f040*/  SHF.R.U64 R64, R64, 0x3, RZ ;  /* 0x0000000340407819 */ /* 0x000fc400000012ff */
[CC--:B------:R-:W-:Y:S01]  /*f050*/  ISETP.GE.OR P2, PT, R5.reuse, R32.reuse, P0 ;  /* 0x000000200500720c */ /* 0x0c0fe20000746670 */
[----:B------:R-:W-:Y:S01]  /*f060*/  VIADD R5, R5, 0x8 ;  /* 0x0000000805057836 */ /* 0x000fe20000000000 */
[----:B------:R-:W-:Y:S02]  /*f070*/  SHF.R.U64 R48, R48, 0x3, RZ ;  /* 0x0000000330307819 */ /* 0x000fe400000012ff */
[----:B------:R-:W-:Y:S02]  /*f080*/  SHF.R.U64 R56, R56, 0x3, RZ ;  /* 0x0000000338387819 */ /* 0x000fe400000012ff */
[----:B------:R-:W-:Y:S01]  /*f090*/  LOP3.LUT R64, R64, R65, RZ, 0x3c, !PT ;  /* 0x0000004140407212 */ /* 0x000fe200078e3cff */
[--C-:B------:R-:W-:Y:S01]  /*f0a0*/  IMAD.X R65, RZ, RZ, R21.reuse, P3 ;  /* 0x000000ffff417224 */ /* 0x100fe200018e0615 */
[----:B------:R-:W-:Y:S01]  /*f0b0*/  LOP3.LUT R48, R48, R49, RZ, 0x3c, !PT ;  /* 0x0000003130307212 */ /* 0x000fe200078e3cff */
[--C-:B------:R-:W-:Y:S01]  /*f0c0*/  IMAD.X R49, RZ, RZ, R21.reuse, P5 ;  /* 0x000000ffff317224 */ /* 0x100fe200028e0615 */
[----:B------:R-:W-:Y:S01]  /*f0d0*/  LOP3.LUT R56, R56, R57, RZ, 0x3c, !PT ;  /* 0x0000003938387212 */ /* 0x000fe200078e3cff */
[----:B------:R-:W-:Y:S01]  /*f0e0*/  IMAD.X R57, RZ, RZ, R21, P4 ;  /* 0x000000ffff397224 */ /* 0x000fe200020e0615 */
[----:B------:R-:W-:Y:S01]  /*f0f0*/  IADD3 R11, P3, R20, 0xf000, RZ ;  /* 0x0000f000140b7810 */ /* 0x000fe20007f7e0ff */
[----:B---3--:R-:W-:Y:S01]  /*f100*/  @!P2 ST.E desc[UR60][R54.64], R7 ;  /* 0x000000073600a985 */ /* 0x008fe2000c10193c */
[----:B------:R-:W-:-:S02]  /*f110*/  ISETP.GE.OR P0, PT, R5, R32, P0 ;  /* 0x000000200500720c */ /* 0x000fc40000706670 */
[C---:B------:R-:W-:Y:S01]  /*f120*/  IADD3 R69, P5, R20.reuse, 0xd000, RZ ;  /* 0x0000d00014457810 */ /* 0x040fe20007fbe0ff */
[----:B------:R-:W-:Y:S01]  /*f130*/  IMAD.X R77, RZ, RZ, R21, P3 ;  /* 0x000000ffff4d7224 */ /* 0x000fe200018e0615 */
[C---:B------:R-:W-:Y:S02]  /*f140*/  IADD3 R73, P4, R20.reuse, 0xe000, RZ ;  /* 0x0000e00014497810 */ /* 0x040fe40007f9e0ff */
[----:B------:R-:W-:Y:S02]  /*f150*/  LOP3.LUT R15, R20, 0x380, RZ, 0xc0, !PT ;  /* 0x00000380140f7812 */ /* 0x000fe400078ec0ff */
[----:B----4-:R-:W-:Y:S02]  /*f160*/  LOP3.LUT R4, R11, 0x380, RZ, 0xc0, !PT ;  /* 0x000003800b047812 */ /* 0x010fe400078ec0ff */
[----:B------:R-:W-:Y:S02]  /*f170*/  LOP3.LUT R68, R69, 0x380, RZ, 0xc0, !PT ;  /* 0x0000038045447812 */ /* 0x000fe400078ec0ff */
[----:B------:R-:W-:Y:S01]  /*f180*/  LOP3.LUT R72, R73, 0x380, RZ, 0xc0, !PT ;  /* 0x0000038049487812 */ /* 0x000fe200078ec0ff */
[----:B0-----:R0:W-:Y:S01]  /*f190*/  @!P0 ST.E desc[UR60][R58.64], R6 ;  /* 0x000000063a008985 */ /* 0x0011e2000c10193c */
[----:B------:R-:W-:-:S02]  /*f1a0*/  SHF.R.U64 R15, R15, 0x3, RZ ;  /* 0x000000030f0f7819 */ /* 0x000fc400000012ff */
[----:B------:R-:W-:Y:S01]  /*f1b0*/  SHF.R.U64 R4, R4, 0x3, RZ ;  /* 0x0000000304047819 */ /* 0x000fe200000012ff */
[----:B------:R-:W5:Y:S01]  /*f1c0*/  LD.E.128 R24, desc[UR60][R24.64] ;  /* 0x0000003c18187980 */ /* 0x000f62000c101d00 */
[----:B------:R-:W-:Y:S02]  /*f1d0*/  SHF.R.U64 R68, R68, 0x3, RZ ;  /* 0x0000000344447819 */ /* 0x000fe400000012ff */
[----:B------:R-:W-:Y:S01]  /*f1e0*/  SHF.R.U64 R72, R72, 0x3, RZ ;  /* 0x0000000348487819 */ /* 0x000fe200000012ff */
[----:B------:R-:W5:Y:S01]  /*f1f0*/  LD.E.128 R28, desc[UR60][R28.64] ;  /* 0x0000003c1c1c7980 */ /* 0x000f62000c101d00 */
[----:B------:R-:W-:Y:S02]  /*f200*/  LOP3.LUT R20, R15, R20, RZ, 0x3c, !PT ;  /* 0x000000140f147212 */ /* 0x000fe400078e3cff */
[----:B------:R-:W-:Y:S01]  /*f210*/  LOP3.LUT R68, R68, R69, RZ, 0x3c, !PT ;  /* 0x0000004544447212 */ /* 0x000fe200078e3cff */
[--C-:B------:R-:W-:Y:S01]  /*f220*/  IMAD.X R69, RZ, RZ, R21.reuse, P5 ;  /* 0x000000ffff457224 */ /* 0x100fe200028e0615 */
[----:B------:R-:W-:Y:S01]  /*f230*/  LOP3.LUT R72, R72, R73, RZ, 0x3c, !PT ;  /* 0x0000004948487212 */ /* 0x000fe200078e3cff */
[----:B------:R-:W-:Y:S01]  /*f240*/  IMAD.X R73, RZ, RZ, R21, P4 ;  /* 0x000000ffff497224 */ /* 0x000fe200020e0615 */
[----:B------:R-:W-:Y:S01]  /*f250*/  LOP3.LUT R76, R4, R11, RZ, 0x3c, !PT ;  /* 0x0000000b044c7212 */ /* 0x000fe200078e3cff */
[----:B------:R-:W5:Y:S04]  /*f260*/  LD.E.128 R12, desc[UR60][R12.64] ;  /* 0x0000003c0c0c7980 */ /* 0x000f68000c101d00 */
[----:B0-----:R0:W5:Y:S04]  /*f270*/  LD.E.128 R4, desc[UR60][R20.64] ;  /* 0x0000003c14047980 */ /* 0x001168000c101d00 */
[----:B------:R-:W5:Y:S04]  /*f280*/  LD.E.128 R8, desc[UR60][R8.64] ;  /* 0x0000003c08087980 */ /* 0x000f68000c101d00 */
[----:B------:R-:W5:Y:S01]  /*f290*/  LD.E.128 R36, desc[UR60][R36.64] ;  /* 0x0000003c24247980 */ /* 0x000f62000c101d00 */
[----:B0-----:R-:W-:-:S03]  /*f2a0*/  IMAD R21, R81, UR4, RZ ;  /* 0x0000000451157c24 */ /* 0x001fc6000f8e02ff */
[----:B------:R-:W5:Y:S01]  /*f2b0*/  LD.E.128 R40, desc[UR60][R40.64] ;  /* 0x0000003c28287980 */ /* 0x000f62000c101d00 */
[C---:B------:R-:W-:Y:S02]  /*f2c0*/  IMAD R81, R80.reuse, UR5, R21 ;  /* 0x0000000550517c24 */ /* 0x040fe4000f8e0215 */
[----:B------:R-:W-:Y:S01]  /*f2d0*/  IMAD.WIDE.U32 R20, R80, UR4, RZ ;  /* 0x0000000450147c25 */ /* 0x000fe2000f8e00ff */
[----:B------:R-:W-:Y:S01]  /*f2e0*/  ULDC.64 UR4, c[0x0][0xbe8] ;  /* 0x0002fa0000047ab9 */ /* 0x000fe20000000a00 */
[----:B------:R-:W5:Y:S02]  /*f2f0*/  LD.E.128 R44, desc[UR60][R44.64] ;  /* 0x0000003c2c2c7980 */ /* 0x000f64000c101d00 */
[----:B------:R-:W-:Y:S02]  /*f300*/  IMAD R82, R3, UR4, RZ ;  /* 0x0000000403527c24 */ /* 0x000fe4000f8e02ff */
[----:B------:R-:W-:Y:S01]  /*f310*/  IMAD R80, R216, 0x20, R228 ;  /* 0x00000020d8507824 */ /* 0x000fe200078e02e4 */
[----:B------:R-:W5:Y:S01]  /*f320*/  LD.E.128 R48, desc[UR60][R48.64] ;  /* 0x0000003c30307980 */ /* 0x000f62000c101d00 */
[----:B------:R-:W-:-:S02]  /*f330*/  IMAD.IADD R21, R21, 0x1, R81 ;  /* 0x0000000115157824 */ /* 0x000fc400078e0251 */
[----:B------:R-:W-:Y:S01]  /*f340*/  IMAD R3, R217, UR5, R82 ;  /* 0x00000005d9037c24 */ /* 0x000fe2000f8e0252 */
[----:B------:R-:W5:Y:S01]  /*f350*/  LD.E.128 R52, desc[UR60][R52.64] ;  /* 0x0000003c34347980 */ /* 0x000f62000c101d00 */
[----:B------:R-:W-:Y:S02]  /*f360*/  IMAD R82, R223, 0x80, R80 ;  /* 0x00000080df527824 */ /* 0x000fe400078e0250 */
[----:B------:R-:W-:Y:S01]  /*f370*/  IMAD.WIDE.U32 R20, R217, UR4, R20 ;  /* 0x00000004d9147c25 */ /* 0x000fe2000f8e0014 */
[----:B------:R-:W-:Y:S01]  /*f380*/  ULDC.64 UR4, c[0x0][0xbf0] ;  /* 0x0002fc0000047ab9 */ /* 0x000fe20000000a00 */
[----:B------:R-:W5:Y:S02]  /*f390*/  LD.E.128 R56, desc[UR60][R56.64] ;  /* 0x0000003c38387980 */ /* 0x000f64000c101d00 */
[----:B-1----:R-:W-:Y:S02]  /*f3a0*/  @P1 IMAD.HI.U32 R80, R82, R83, RZ ;  /* 0x0000005352501227 */ /* 0x002fe400078e00ff */
[----:B------:R-:W5:Y:S02]  /*f3b0*/  LD.E.128 R60, desc[UR60][R60.64] ;  /* 0x0000003c3c3c7980 */ /* 0x000f64000c101d00 */
[----:B------:R-:W-:-:S02]  /*f3c0*/  IMAD.IADD R21, R21, 0x1, R3 ;  /* 0x0000000115157824 */ /* 0x000fc400078e0203 */
[----:B------:R-:W-:Y:S01]  /*f3d0*/  IMAD.MOV.U32 R3, RZ, RZ, R82 ;  /* 0x000000ffff037224 */ /* 0x000fe200078e0052 */
[----:B--2---:R-:W-:Y:S01]  /*f3e0*/  @P1 SHF.R.U32.HI R3, RZ, R85, R80 ;  /* 0x00000055ff031219 */ /* 0x004fe20000011650 */
[----:B------:R-:W-:Y:S01]  /*f3f0*/  IMAD R229, R229, UR4, RZ ;  /* 0x00000004e5e57c24 */ /* 0x000fe2000f8e02ff */
[----:B------:R-:W5:Y:S01]  /*f400*/  LD.E.128 R64, desc[UR60][R64.64] ;  /* 0x0000003c40407980 */ /* 0x000f62000c101d00 */
[C---:B------:R-:W-:Y:S01]  /*f410*/  IMAD.WIDE.U32 R20, R220.reuse, UR4, R20 ;  /* 0x00000004dc147c25 */ /* 0x040fe2000f8e0014 */
[--C-:B------:R-:W-:Y:S02]  /*f420*/  SHF.R.S32.HI R80, RZ, 0x1f, R3.reuse ;  /* 0x0000001fff507819 */ /* 0x100fe40000011403 */
[----:B------:R-:W5:Y:S01]  /*f430*/  LD.E.128 R68, desc[UR60][R68.64] ;  /* 0x0000003c44447980 */ /* 0x000f62000c101d00 */
[----:B------:R-:W-:Y:S02]  /*f440*/  IMAD.MOV R81, RZ, RZ, -R3 ;  /* 0x000000ffff517224 */ /* 0x000fe400078e0a03 */
[----:B------:R-:W-:Y:S01]  /*f450*/  IMAD R229, R220, UR5, R229 ;  /* 0x00000005dce57c24 */ /* 0x000fe2000f8e02e5 */
[----:B------:R-:W-:Y:S01]  /*f460*/  ULDC.64 UR4, c[0x0][0xbe0] ;  /* 0x0002f80000047ab9 */ /* 0x000fe20000000a00 */
[----:B------:R-:W-:Y:S01]  /*f470*/  IMAD R81, R0, R81, R82 ;  /* 0x0000005100517224 */ /* 0x000fe200078e0252 */
[----:B------:R-:W5:Y:S01]  /*f480*/  LD.E.128 R72, desc[UR60][R72.64] ;  /* 0x0000003c48487980 */ /* 0x000f62000c101d00 */
[----:B------:R-:W-:-:S02]  /*f490*/  IMAD.IADD R21, R21, 0x1, R229 ;  /* 0x0000000115157824 */ /* 0x000fc400078e02e5 */
[----:B------:R-:W-:Y:S01]  /*f4a0*/  IMAD R80, R80, UR4, RZ ;  /* 0x0000000450507c24 */ /* 0x000fe2000f8e02ff */
[----:B------:R-:W5:Y:S01]  /*f4b0*/  LD.E.128 R76, desc[UR60][R76.64] ;  /* 0x0000003c4c4c7980 */ /* 0x000f62000c101d00 */
[----:B------:R-:W-:Y:S01]  /*f4c0*/  SHF.R.S32.HI R0, RZ, 0x1f, R81 ;  /* 0x0000001fff007819 */ /* 0x000fe20000011451 */
[----:B------:R-:W-:Y:S01]  /*f4d0*/  @!PT LDS RZ, [RZ] ;  /* 0x00000000fffff984 */ /* 0x000fe20000000800 */
[----:B------:R-:W-:Y:S01]  /*f4e0*/  @!PT LDS RZ, [RZ] ;  /* 0x00000000fffff984 */ /* 0x000fe20000000800 */
[----:B------:R-:W-:Y:S01]  /*f4f0*/  @!PT LDS RZ, [RZ] ;  /* 0x00000000fffff984 */ /* 0x000fe20000000800 */
[----:B------:R-:W-:Y:S01]  /*f500*/  @!PT LDS RZ, [RZ] ;  /* 0x00000000fffff984 */ /* 0x000fe20000000800 */
[----:B------:R0:W-:Y:S06]  /*f510*/  MEMBAR.ALL.CTA ;  /* 0x0000000000007992 */ /* 0x0001ec0000008000 */
[----:B0-----:R-:W0:Y:S01]  /*f520*/  FENCE.VIEW.ASYNC.S ;  /* 0x00000000000073c6 */ /* 0x001e220000000000 */
[----:B------:R-:W-:-:S02]  /*f530*/  IMAD R83, R3, UR5, R80 ;  /* 0x0000000503537c24 */ /* 0x000fc4000f8e0250 */
[----:B------:R-:W-:Y:S01]  /*f540*/  IMAD.WIDE.U32 R20, R3, UR4, R20 ;  /* 0x0000000403147c25 */ /* 0x000fe2000f8e0014 */
[----:B------:R-:W-:-:S03]  /*f550*/  ULDC.64 UR4, c[0x0][0xbd8] ;  /* 0x0002f60000047ab9 */ /* 0x000fc60000000a00 */
[----:B------:R-:W-:Y:S02]  /*f560*/  IMAD R85, R223, 0x80, R228 ;  /* 0x00000080df557824 */ /* 0x000fe400078e02e4 */
[----:B------:R-:W-:Y:S02]  /*f570*/  IMAD.IADD R21, R21, 0x1, R83 ;  /* 0x0000000115157824 */ /* 0x000fe400078e0253 */
[----:B------:R-:W-:Y:S02]  /*f580*/  IMAD R0, R0, UR4, RZ ;  /* 0x0000000400007c24 */ /* 0x000fe4000f8e02ff */
[----:B------:R-:W-:Y:S02]  /*f590*/  VIADD R3, R85, 0x20 ;  /* 0x0000002055037836 */ /* 0x000fe40000000000 */
[C---:B------:R-:W-:Y:S02]  /*f5a0*/  IMAD R83, R81.reuse, UR5, R0 ;  /* 0x0000000551537c24 */ /* 0x040fe4000f8e0200 */
[----:B------:R-:W-:Y:S01]  /*f5b0*/  IMAD.WIDE.U32 R20, R81, UR4, R20 ;  /* 0x0000000451147c25 */ /* 0x000fe2000f8e0014 */
[-C--:B------:R-:W-:Y:S01]  /*f5c0*/  ISETP.GE.AND P0, PT, R3, R32.reuse, PT ;  /* 0x000000200300720c */ /* 0x080fe20003f06270 */
[----:B------:R-:W-:Y:S01]  /*f5d0*/  ULDC.64 UR4, c[0x0][0xb80] ;  /* 0x0002e00000047ab9 */ /* 0x000fe20000000a00 */
[----:B------:R-:W-:Y:S01]  /*f5e0*/  ISETP.GE.AND P2, PT, R85, R32, PT ;  /* 0x000000205500720c */ /* 0x000fe20003f46270 */
[----:B------:R-:W-:-:S02]  /*f5f0*/  VIADD R0, R18, 0x32420 ;  /* 0x0003242012007836 */ /* 0x000fc40000000000 */
[----:B------:R-:W-:Y:S01]  /*f600*/  VIADD R3, R85, 0x40 ;  /* 0x0000004055037836 */ /* 0x000fe20000000000 */
[C---:B------:R-:W-:Y:S01]  /*f610*/  LEA R86, P3, R20.reuse, UR4, 0x1 ;  /* 0x0000000414567c11 */ /* 0x040fe2000f8608ff */
[----:B------:R-:W-:Y:S01]  /*f620*/  IMAD.IADD R21, R21, 0x1, R83 ;  /* 0x0000000115157824 */ /* 0x000fe200078e0253 */
[----:B------:R-:W-:Y:S02]  /*f630*/  P2R R87, PR, RZ, 0x1 ;  /* 0x00000001ff577803 */ /* 0x000fe40000000000 */
[----:B------:R-:W-:Y:S02]  /*f640*/  ISETP.GE.AND P0, PT, R3, R32, PT ;  /* 0x000000200300720c */ /* 0x000fe40003f06270 */
[----:B------:R-:W-:Y:S02]  /*f650*/  PRMT R0, RZ, 0x654, R0 ;  /* 0x00000654ff007816 */ /* 0x000fe40000000000 */
[----:B------:R-:W-:Y:S01]  /*f660*/  LEA.HI.X R3, R20, UR5, R21, 0x1, P3 ;  /* 0x0000000514037c11 */ /* 0x000fe200098f0c15 */
        /* <DEDUP_REMOVED lines=13> */
[----:B------:R-:W-:-:S11]  /*f740*/  ISETP.GE.AND P3, PT, R214, UR4, PT ;  /* 0x00000004d6007c0c */ /* 0x000fd6000bf66270 */
[----:B--2---:R-:W-:-:S04]  /*f750*/  @!P2 LEA R20, P4, R209, R84, 0x1 ;  /* 0x00000054d114a211 */ /* 0x004fc800078808ff */
[----:B0-----:R-:W-:Y:S02]  /*f760*/  @!P2 LEA.HI.X R21, R209, R0, R91, 0x1, P4 ;  /* 0x00000000d115a211 */ /* 0x001fe400020f0c5b */
[----:B------:R-:W-:-:S03]  /*f770*/  @!P3 LEA R80, P4, R214, R84, 0x1 ;  /* 0x00000054d650b211 */ /* 0x000fc600078808ff */
[----:B-----5:R3:W-:Y:S01]  /*f780*/  @!P2 ST.E.128 desc[UR60][R20.64], R4 ;  /* 0x000000041400a985 */ /* 0x0207e2000c101d3c */
[----:B------:R-:W-:Y:S02]  /*f790*/  @!P3 LEA.HI.X R81, R214, R0, R90, 0x1, P4 ;  /* 0x00000000d651b211 */ /* 0x000fe400020f0c5a */
[----:B------:R-:W-:-:S03]  /*f7a0*/  ISETP.GE.AND P4, PT, R213, UR4, PT ;  /* 0x00000004d5007c0c */ /* 0x000fc6000bf86270 */
[----:B------:R3:W-:Y:S10]  /*f7b0*/  @!P3 ST.E.128 desc[UR60][R80.64], R28 ;  /* 0x0000001c5000b985 */ /* 0x0007f4000c101d3c */
[----:B------:R-:W-:-:S04]  /*f7c0*/  @!P4 LEA R82, P5, R213, R84, 0x1 ;  /* 0x00000054d552c211 */ /* 0x000fc800078a08ff */
[----:B------:R-:W-:Y:S02]  /*f7d0*/  @!P4 LEA.HI.X R83, R213, R0, R89, 0x1, P5 ;  /* 0x00000000d553c211 */ /* 0x000fe400028f0c59 */
[----:B------:R-:W-:-:S03]  /*f7e0*/  ISETP.GE.AND P5, PT, R215, UR4, PT ;  /* 0x00000004d7007c0c */ /* 0x000fc6000bfa6270 */
[----:B------:R3:W-:Y:S10]  /*f7f0*/  @!P4 ST.E.128 desc[UR60][R82.64], R48 ;  /* 0x000000305200c985 */ /* 0x0007f4000c101d3c */
[----:B------:R-:W-:-:S04]  /*f800*/  @!P5 LEA R84, P6, R215, R84, 0x1 ;  /* 0x00000054d754d211 */ /* 0x000fc800078c08ff */
[----:B------:R-:W-:-:S05]  /*f810*/  @!P5 LEA.HI.X R85, R215, R0, R88, 0x1, P6 ;  /* 0x00000000d755d211 */ /* 0x000fca00030f0c58 */
[----:B------:R3:W-:Y:S04]  /*f820*/  @!P5 ST.E.128 desc[UR60][R84.64], R64 ;  /* 0x000000405400d985 */ /* 0x0007e8000c101d3c */
.L_x_1421:
[----:B------:R-:W-:Y:S05]  /*f830*/  BSYNC B1 ;  /* 0x0000000000017941 */ /* 0x000fea0003800000 */
.L_x_1420:
[----:B------:R-:W-:Y:S01]  /*f840*/  ISETP.NE.AND P2, PT, R87, RZ, PT ;  /* 0x000000ff5700720c */ /* 0x000fe20003f45270 */
[----:B0-----:R0:W4:Y:S01]  /*f850*/  SHFL.IDX PT, R0, R3, 0x1, 0x181f ;  /* 0x00381f0003007f89 */ /* 0x00112200000e0000 */
[----:B------:R-:W-:Y:S03]  /*f860*/  BSSY B1, `(.L_x_1422) ;  /* 0x0000014000017945 */ /* 0x000fe60003800000 */
[----:B---3-5:R0:W3:Y:S08]  /*f870*/  SHFL.IDX PT, R28, R86, 0x1, 0x181f ;  /* 0x00381f00561c7f89 */ /* 0x0280f000000e0000 */
[----:B0-----:R-:W-:Y:S05]  /*f880*/  @P2 BRA `(.L_x_1423) ;  /* 0x0000000000442947 */ /* 0x001fea0003800000 */
[----:B------:R-:W-:Y:S02]  /*f890*/  ULDC UR4, c[0x0][0xbc8] ;  /* 0x0002f20000047ab9 */ /* 0x000fe40000000800 */
[----:B------:R-:W-:Y:S02]  /*f8a0*/  ISETP.GE.AND P2, PT, R209, UR4, PT ;  /* 0x00000004d1007c0c */ /* 0x000fe4000bf46270 */
[----:B------:R-:W-:Y:S02]  /*f8b0*/  ISETP.GE.AND P3, PT, R214, UR4, PT ;  /* 0x00000004d6007c0c */ /* 0x000fe4000bf66270 */
[----:B------:R-:W-:-:S09]  /*f8c0*/  ISETP.GE.AND P4, PT, R213, UR4, PT ;  /* 0x00000004d5007c0c */ /* 0x000fd2000bf86270 */
[----:B---3--:R-:W-:-:S04]  /*f8d0*/  @!P2 LEA R4, P5, R209, R28, 0x1 ;  /* 0x0000001cd104a211 */ /* 0x008fc800078a08ff */
[----:B----4-:R-:W-:Y:S02]  /*f8e0*/  @!P2 LEA.HI.X R5, R209, R0, R91, 0x1, P5 ;  /* 0x00000000d105a211 */ /* 0x010fe400028f0c5b */
[----:B------:R-:W-:-:S03]  /*f8f0*/  ISETP.GE.AND P5, PT, R215, UR4, PT ;  /* 0x00000004d7007c0c */ /* 0x000fc6000bfa6270 */
[----:B------:R0:W-:Y:S01]  /*f900*/  @!P2 ST.E.128 desc[UR60][R4.64], R8 ;  /* 0x000000080400a985 */ /* 0x0001e2000c101d3c */
        /* <DEDUP_REMOVED lines=9> */
.L_x_1423:
[----:B------:R-:W-:Y:S05]  /*f9a0*/  BSYNC B1 ;  /* 0x0000000000017941 */ /* 0x000fea0003800000 */
.L_x_1422:
        /* <DEDUP_REMOVED lines=9> */
[----:B0-----:R-:W-:-:S04]  /*fa40*/  @!P4 LEA R4, P5, R209, R10, 0x1 ;  /* 0x0000000ad104c211 */ /* 0x001fc800078a08ff */
[----:B-1----:R-:W-:Y:S02]  /*fa50*/  @!P4 LEA.HI.X R5, R209, R0, R91, 0x1, P5 ;  /* 0x00000000d105c211 */ /* 0x002fe400028f0c5b */
        /* <DEDUP_REMOVED lines=10> */
.L_x_1425:
[----:B------:R-:W-:Y:S05]  /*fb00*/  BSYNC B1 ;  /* 0x0000000000017941 */ /* 0x000fea0003800000 */
.L_x_1424:
[----:B-1----:R1:W0:Y:S04]  /*fb10*/  SHFL.IDX PT, R0, R3, 0x3, 0x181f ;  /* 0x00781f0003007f89 */ /* 0x00222800000e0000 */
[----:B----4-:R-:W4:Y:S01]  /*fb20*/  SHFL.IDX PT, R86, R86, 0x3, 0x181f ;  /* 0x00781f0056567f89 */ /* 0x010f2200000e0000 */
[----:B------:R-:W-:Y:S05]  /*fb30*/  @P1 BRA `(.L_x_1426) ;  /* 0x0000000c00e41947 */ /* 0x000fea0003800000 */
[----:B------:R-:W-:Y:S02]  /*fb40*/  ULDC UR4, c[0x0][0xbc8] ;  /* 0x0002f20000047ab9 */ /* 0x000fe40000000800 */
[----:B------:R-:W-:Y:S02]  /*fb50*/  ISETP.GE.AND P3, PT, R209, UR4, PT ;  /* 0x00000004d1007c0c */ /* 0x000fe4000bf66270 */
[----:B------:R-:W-:Y:S02]  /*fb60*/  ISETP.GE.AND P4, PT, R214, UR4, PT ;  /* 0x00000004d6007c0c */ /* 0x000fe4000bf86270 */
[----:B------:R-:W-:-:S09]  /*fb70*/  ISETP.GE.AND P5, PT, R213, UR4, PT ;  /* 0x00000004d5007c0c */ /* 0x000fd2000bfa6270 */
[-C--:B0---4-:R-:W-:Y:S02]  /*fb80*/  @!P3 LEA R4, P0, R209, R86.reuse, 0x1 ;  /* 0x00000056d104b211 */ /* 0x091fe400078008ff */
        /* <DEDUP_REMOVED lines=14> */
.L_x_1418:
        /* <DEDUP_REMOVED lines=26> */
.L_x_1427:
        /* <DEDUP_REMOVED lines=46> */
.L_x_1429:
[----:B------:R-:W-:Y:S05]  /*100f0*/  BSYNC B1 ;  /* 0x0000000000017941 */ /* 0x000fea0003800000 */
.L_x_1428:
[----:B------:R-:W4:Y:S01]  /*10100*/  @P2 LDC R9, c[0x0][0xcf0] ;  /* 0x00033c00ff092b82 */ /* 0x000f220000000800 */
[----:B------:R-:W-:Y:S01]  /*10110*/  ULDC.64 UR4, c[0x0][0xba0] ;  /* 0x0002e80000047ab9 */ /* 0x000fe20000000a00 */
[----:B---3--:R-:W-:Y:S02]  /*10120*/  IMAD R6, R216, 0x20, R228 ;  /* 0x00000020d8067824 */ /* 0x008fe400078e02e4 */
[----:B------:R-:W-:Y:S02]  /*10130*/  IMAD R3, R11, UR4, RZ ;  /* 0x000000040b037c24 */ /* 0x000fe4000f8e02ff */
[----:B------:R-:W-:-:S04]  /*10140*/  IMAD.WIDE.U32 R4, R0, UR4, RZ ;  /* 0x0000000400047c25 */ /* 0x000fc8000f8e00ff */
[----:B------:R-:W-:Y:S01]  /*10150*/  IMAD R3, R0, UR5, R3 ;  /* 0x0000000500037c24 */ /* 0x000fe2000f8e0203 */
[----:B------:R-:W-:Y:S01]  /*10160*/  ULDC.64 UR4, c[0x0][0xbe8] ;  /* 0x0002fa0000047ab9 */ /* 0x000fe20000000a00 */
[----:B------:R-:W-:Y:S02]  /*10170*/  IMAD R10, R223, 0x80, R6 ;  /* 0x00000080df0a7824 */ /* 0x000fe400078e0206 */
[----:B------:R-:W-:Y:S02]  /*10180*/  IMAD R0, R12, UR4, RZ ;  /* 0x000000040c007c24 */ /* 0x000fe4000f8e02ff */
[----:B------:R-:W-:Y:S02]  /*10190*/  IMAD.IADD R5, R5, 0x1, R3 ;  /* 0x0000000105057824 */ /* 0x000fe400078e0203 */
        /* <DEDUP_REMOVED lines=32> */
.L_x_1631:
        /* <DEDUP_REMOVED lines=26> */
.L_x_1432:
[----:B------:R-:W-:Y:S05]  /*10540*/  BSYNC B1 ;  /* 0x0000000000017941 */ /* 0x000fea0003800000 */
.L_x_1431:
[----:B------:R-:W-:-:S03]  /*10550*/  UMOV UR4, 0xffffffff ;  /* 0xffffffff00047882 */ /* 0x000fc60000000000 */
[----:B------:R-:W-:Y:S05]  /*10560*/  BRA.DIV UR4, `(.L_x_1433) ;  /* 0x0000009204407947 */ /* 0x000fea000b800000 */
[----:B---3--:R3:W0:Y:S04]  /*10570*/  SHFL.IDX PT, R0, R4, 0x1, 0x181f ;  /* 0x00381f0004007f89 */ /* 0x00862800000e0000 */
[----:B----4-:R3:W4:Y:S02]  /*10580*/  SHFL.IDX PT, R14, R3, 0x1, 0x181f ;  /* 0x00381f00030e7f89 */ /* 0x01072400000e0000 */
.L_x_1635:
        /* <DEDUP_REMOVED lines=25> */
.L_x_1435:
[----:B------:R-:W-:Y:S05]  /*10720*/  BSYNC B1 ;  /* 0x0000000000017941 */ /* 0x000fea0003800000 */
.L_x_1434:
[----:B------:R-:W-:-:S03]  /*10730*/  UMOV UR4, 0xffffffff ;  /* 0xffffffff00047882 */ /* 0x000fc60000000000 */
[----:B------:R-:W-:Y:S05]  /*10740*/  BRA.DIV UR4, `(.L_x_1436) ;  /* 0x0000009204107947 */ /* 0x000fea000b800000 */
[----:B0-----:R0:W0:Y:S04]  /*10750*/  SHFL.IDX PT, R0, R4, 0x2, 0x181f ;  /* 0x00581f0004007f89 */ /* 0x00102800000e0000 */
[----:B----4-:R4:W0:Y:S02]  /*10760*/  SHFL.IDX PT, R14, R3, 0x2, 0x181f ;  /* 0x00581f00030e7f89 */ /* 0x01082400000e0000 */
.L_x_1639:
        /* <DEDUP_REMOVED lines=25> */
.L_x_1438:
[----:B------:R-:W-:Y:S05]  /*10900*/  BSYNC B1 ;  /* 0x0000000000017941 */ /* 0x000fea0003800000 */
.L_x_1437:
[----:B------:R-:W-:-:S03]  /*10910*/  UMOV UR4, 0xffffffff ;  /* 0xffffffff00047882 */ /* 0x000fc60000000000 */
[----:B------:R-:W-:Y:S05]  /*10920*/  BRA.DIV UR4, `(.L_x_1439) ;  /* 0x0000008e04e07947 */ /* 0x000fea000b800000 */
[----:B0-----:R0:W0:Y:S04]  /*10930*/  SHFL.IDX PT, R0, R4, 0x3, 0x181f ;  /* 0x00781f0004007f89 */ /* 0x00102800000e0000 */
[----:B------:R0:W0:Y:S02]  /*10940*/  SHFL.IDX PT, R14, R3, 0x3, 0x181f ;  /* 0x00781f00030e7f89 */ /* 0x00002400000e0000 */
.L_x_1643:
        /* <DEDUP_REMOVED lines=24> */
.L_x_1426:
[----:B------:R-:W-:Y:S05]  /*10ad0*/  BSYNC B0 ;  /* 0x0000000000007941 */ /* 0x000fea0003800000 */
.L_x_1417:
[----:B------:R-:W-:Y:S02]  /*10ae0*/  ULDC UR4, c[0x0][0xd3c] ;  /* 0x00034f0000047ab9 */ /* 0x000fe40000000800 */
[----:B-1----:R-:W-:-:S13]  /*10af0*/  ISETP.GE.AND P0, PT, R35, UR4, PT ;  /* 0x0000000423007c0c */ /* 0x002fda000bf06270 */
[----:B------:R-:W-:Y:S05]  /*10b00*/  @!P0 BRA `(.L_x_1440) ;  /* 0xffffff0400588947 */ /* 0x000fea000383ffff */
[----:B------:R-:W-:Y:S05]  /*10b10*/  BRA `(.L_x_1305) ;  /* 0x0000008000b47947 */ /* 0x000fea0003800000 */
.L_x_1303:
        /* <DEDUP_REMOVED lines=18> */
.L_x_1441:
        /* <DEDUP_REMOVED lines=42> */
.L_x_1447:
        /* <DEDUP_REMOVED lines=12> */
.L_x_1446:
[----:B------:R-:W-:Y:S05]  /*10fa0*/  BSYNC B0 ;  /* 0x0000000000007941 */ /* 0x000fea0003800000 */
.L_x_1445:
        /* <DEDUP_REMOVED lines=22> */
.L_x_1443:
        /* <DEDUP_REMOVED lines=16> */
.L_x_1448:
        /* <DEDUP_REMOVED lines=25> */
.L_x_1444:
[----:B------:R-:W-:Y:S02]  /*113a0*/  IMAD.MOV.U32 R17, RZ, RZ, RZ ;  /* 0x000000ffff117224 */ /* 0x000fe400078e00ff */
[----:B------:R-:W-:Y:S02]  /*113b0*/  IMAD.U32 R16, RZ, RZ, UR6 ;  /* 0x00000006ff107e24 */ /* 0x000fe4000f8e00ff */
[----:B------:R-:W-:-:S07]  /*113c0*/  IMAD.MOV.U32 R18, RZ, RZ, RZ ;  /* 0x000000ffff127224 */ /* 0x000fce00078e00ff */
.L_x_1449:
[----:B------:R-:W-:-:S13]  /*113d0*/  ISETP.NE.AND P0, PT, R5, RZ, PT ;  /* 0x000000ff0500720c */ /* 0x000fda0003f05270 */
[----:B------:R-:W0:Y:S01]  /*113e0*/  @!P0 S2R R3, SR_CgaCtaId ;  /* 0x0000000000038919 */ /* 0x000e220000008800 */
[----:B------:R-:W-:-:S04]  /*113f0*/  @!P0 MOV R0, 0x400 ;  /* 0x0000040000008802 */ /* 0x000fc80000000f00 */
[----:B0-----:R-:W-:-:S05]  /*11400*/  @!P0 LEA R0, R3, R0, 0x18 ;  /* 0x0000000003008211 */ /* 0x001fca00078ec0ff */
[----:B------:R2:W-:Y:S01]  /*11410*/  @!P0 STS.128 [R0+0x324d0], R16 ;  /* 0x0324d01000008388 */ /* 0x0005e20000000c00 */
[----:B------:R-:W-:Y:S06]  /*11420*/  BAR.ARV 0x5, 0x180 ;  /* 0x0146000000007b1d */ /* 0x000fec0000002000 */
.L_x_1442:
        /* <DEDUP_REMOVED lines=16> */
[C---:B0-----:R-:W-:Y:S02]  /*11530*/  LOP3.LUT R2, R0.reuse, 0x1f8, RZ, 0xc0, !PT ;  /* 0x000001f800027812 */ /* 0x041fe400078ec0ff */
        /* <DEDUP_REMOVED lines=12> */
[----:B------:R-:W-:Y:S01]  /*11600*/  STL [R1+0x68], RZ ;  /* 0x000068ff01007387 */ /* 0x000fe20000100800 */
[----:B0-----:R-:W-:-:S03]  /*11610*/  IMAD.MOV.U32 R4, RZ, RZ, 0x1 ;  /* 0x00000001ff047424 */ /* 0x001fc600078e00ff */
[----:B------:R0:W-:Y:S01]  /*11620*/  STL [R1+0x20], R2 ;  /* 0x0000200201007387 */ /* 0x0001e20000100800 */
[----:B-1----:R-:W-:-:S03]  /*11630*/  LOP3.LUT R3, R0, 0x40, RZ, 0xfc, !PT ;  /* 0x0000004000037812 */ /* 0x002fc600078efcff */
[----:B------:R1:W-:Y:S04]  /*11640*/  STL [R1+0xc], RZ ;  /* 0x00000cff01007387 */ /* 0x0003e80000100800 */
[----:B------:R1:W-:Y:S01]  /*11650*/  STL [R1+0x8], RZ ;  /* 0x000008ff01007387 */ /* 0x0003e20000100800 */
[----:B0-----:R-:W-:-:S03]  /*11660*/  LOP3.LUT R2, R0, 0x80, RZ, 0xfc, !PT ;  /* 0x0000008000027812 */ /* 0x001fc600078efcff */
[----:B------:R1:W-:Y:S01]  /*11670*/  STL [R1+0x1c], R4 ;  /* 0x00001c0401007387 */ /* 0x0003e20000100800 */
[----:B------:R-:W-:-:S07]  /*11680*/  LOP3.LUT R0, R0, 0xc0, RZ, 0xfc, !PT ;  /* 0x000000c000007812 */ /* 0x000fce00078efcff */
.L_x_1596:
[----:B01----:R-:W0:Y:S02]  /*11690*/  LDC.64 R2, c[0x0][0xd88] ;  /* 0x00036200ff027b82 */ /* 0x003e240000000a00 */
[----:B0-----:R-:W-:-:S05]  /*116a0*/  IMAD.WIDE R2, R19, 0x4, R2 ;  /* 0x0000000413027825 */ /* 0x001fca00078e0202 */
[----:B------:R-:W1:Y:S01]  /*116b0*/  LDG.E R15, desc[UR60][R2.64] ;  /* 0x0000003c020f7981 */ /* 0x000e62000c1e1900 */
[----:B------:R-:W-:Y:S05]  /*116c0*/  YIELD ;  /* 0x0000000000007946 */ /* 0x000fea0003800000 */
[----:B------:R-:W-:Y:S01]  /*116d0*/  ULDC.64 UR4, c[0x0][0xb20] ;  /* 0x0002c80000047ab9 */ /* 0x000fe20000000a00 */
[----:B--2---:R-:W-:Y:S01]  /*116e0*/  IMAD.MOV.U32 R0, RZ, RZ, RZ ;  /* 0x000000ffff007224 */ /* 0x004fe200078e00ff */
[----:B------:R-:W-:Y:S02]  /*116f0*/  ISETP.NE.U32.AND P0, PT, RZ, UR4, PT ;  /* 0x00000004ff007c0c */ /* 0x000fe4000bf05070 */
[----:B-----5:R-:W-:Y:S01]  /*11700*/  CS2R R8, SRZ ;  /* 0x0000000000087805 */ /* 0x020fe2000001ff00 */
[----:B------:R-:W-:Y:S01]  /*11710*/  ULDC.64 UR10, c[0x0][0xb10] ;  /* 0x0002c400000a7ab9 */ /* 0x000fe20000000a00 */
[----:B------:R-:W-:Y:S01]  /*11720*/  ULDC.64 UR8, c[0x0][0xb08] ;  /* 0x0002c20000087ab9 */ /* 0x000fe20000000a00 */
[----:B------:R-:W-:Y:S01]  /*11730*/  ISETP.NE.AND.EX P0, PT, RZ, UR5, PT, P0 ;  /* 0x00000005ff007c0c */ /* 0x000fe2000bf05300 */
[----:B------:R-:W-:Y:S01]  /*11740*/  ULDC.64 UR6, c[0x0][0xb00] ;  /* 0x0002c00000067ab9 */ /* 0x000fe20000000a00 */
[----:B-1----:R-:W-:Y:S01]  /*11750*/  SHF.R.S32.HI R4, RZ, 0x1f, R15 ;  /* 0x0000001fff047819 */ /* 0x002fe2000001140f */
        /* <DEDUP_REMOVED lines=8> */
[----:B------:R1:W5:Y:S01]  /*117e0*/  @P0 LDG.E R0, desc[UR60][R2.64] ;  /* 0x0000003c02000981 */ /* 0x000362000c1e1900 */
[----:B------:R-:W-:Y:S01]  /*117f0*/  ISETP.NE.AND.EX P2, PT, RZ, UR5, PT, P2 ;  /* 0x00000005ff007c0c */ /* 0x000fe2000bf45320 */
[----:B------:R-:W-:Y:S01]  /*11800*/  IMAD.MOV.U32 R12, RZ, RZ, RZ ;  /* 0x000000ffff0c7224 */ /* 0x000fe200078e00ff */
[----:B------:R-:W-:Y:S01]  /*11810*/  ISETP.NE.U32.AND P3, PT, RZ, UR10, PT ;  /* 0x0000000aff007c0c */ /* 0x000fe2000bf65070 */
[----:B------:R-:W-:Y:S01]  /*11820*/  STL [R1], R14 ;  /* 0x0000000e01007387 */ /* 0x000fe20000100800 */
[----:B------:R-:W-:Y:S02]  /*11830*/  ISETP.NE.U32.AND P0, PT, RZ, UR6, PT ;  /* 0x00000006ff007c0c */ /* 0x000fe4000bf05070 */
[----:B------:R-:W-:Y:S01]  /*11840*/  ISETP.NE.AND.EX P3, PT, RZ, UR11, PT, P3 ;  /* 0x0000000bff007c0c */ /* 0x000fe2000bf65330 */
[----:B------:R-:W-:Y:S01]  /*11850*/  STL [R1+0x24], R13 ;  /* 0x0000240d01007387 */ /* 0x000fe20000100800 */
[----:B------:R-:W-:Y:S02]  /*11860*/  ISETP.NE.U32.AND P1, PT, RZ, UR8, PT ;  /* 0x00000008ff007c0c */ /* 0x000fe4000bf25070 */
[----:B-1----:R-:W-:-:S02]  /*11870*/  IADD3 R2, P4, R14, UR4, RZ ;  /* 0x000000040e027c10 */ /* 0x002fc4000ff9e0ff */
[----:B------:R-:W-:Y:S02]  /*11880*/  ISETP.NE.AND.EX P0, PT, RZ, UR7, PT, P0 ;  /* 0x00000007ff007c0c */ /* 0x000fe4000bf05300 */
[C---:B------:R-:W-:Y:S02]  /*11890*/  IADD3.X R3, R13.reuse, UR5, RZ, P4, !PT ;  /* 0x000000050d037c10 */ /* 0x040fe4000a7fe4ff */
[C---:B0-----:R-:W-:Y:S02]  /*118a0*/  IADD3 R4, P4, R14.reuse, UR8, RZ ;  /* 0x000000080e047c10 */ /* 0x041fe4000ff9e0ff */
[----:B------:R-:W-:Y:S01]  /*118b0*/  ISETP.NE.AND.EX P1, PT, RZ, UR9, PT, P1 ;  /* 0x00000009ff007c0c */ /* 0x000fe2000bf25310 */
[----:B------:R-:W2:Y:S01]  /*118c0*/  @P2 LDG.E R8, desc[UR60][R2.64] ;  /* 0x0000003c02082981 */ /* 0x000ea2000c1e1900 */
[----:B------:R-:W-:Y:S01]  /*118d0*/  IADD3.X R5, R13, UR9, RZ, P4, !PT ;  /* 0x000000090d057c10 */ /* 0x000fe2000a7fe4ff */
[----:B------:R-:W-:Y:S01]  /*118e0*/  ULDC UR4, c[0x0][0x288] ;  /* 0x0000a20000047ab9 */ /* 0x000fe20000000800 */
[----:B------:R-:W-:-:S02]  /*118f0*/  @P3 IADD3 R10, P4, R14, UR10, RZ ;  /* 0x0000000a0e0a3c10 */ /* 0x000fc4000ff9e0ff */
[----:B------:R-:W-:Y:S02]  /*11900*/  IADD3 R6, P5, R14, UR6, RZ ;  /* 0x000000060e067c10 */ /* 0x000fe4000ffbe0ff */
[C---:B------:R-:W-:Y:S02]  /*11910*/  @P3 IADD3.X R11, R13.reuse, UR11, RZ, P4, !PT ;  /* 0x0000000b0d0b3c10 */ /* 0x040fe4000a7fe4ff */
[----:B------:R-:W-:-:S03]  /*11920*/  IADD3.X R7, R13, UR7, RZ, P5, !PT ;  /* 0x000000070d077c10 */ /* 0x000fc6000affe4ff */
        /* <DEDUP_REMOVED lines=16> */
[----:B----4-:R-:W-:Y:S06]  /*11a30*/  @P3 BRA `(.L_x_1451) ;  /* 0x0000000000143947 */ /* 0x010fec0003800000 */
[----:B------:R-:W-:Y:S05]  /*11a40*/  @!P2 BRA `(.L_x_1451) ;  /* 0x000000000010a947 */ /* 0x000fea0003800000 */
[----:B------:R-:W2:Y:S04]  /*11a50*/  LDG.E R11, desc[UR60][R2.64] ;  /* 0x0000003c020b7981 */ /* 0x000ea8000c1e1900 */
[----:B------:R-:W2:Y:S02]  /*11a60*/  LDG.E R2, desc[UR60][R2.64+0x4] ;  /* 0x0000043c02027981 */ /* 0x000ea4000c1e1900 */
[----:B--2---:R-:W-:-:S05]  /*11a70*/  IMAD.IADD R2, R2, 0x1, -R11 ;  /* 0x0000000102027824 */ /* 0x004fca00078e0a0b */
[----:B------:R0:W-:Y:S02]  /*11a80*/  STL [R1+0x44], R2 ;  /* 0x0000440201007387 */ /* 0x0001e40000100800 */
.L_x_1451:
        /* <DEDUP_REMOVED lines=12> */
.L_x_1452:
[----:B------:R-:W-:Y:S05]  /*11b50*/  @!P0 BRA `(.L_x_1453) ;  /* 0x00000000000c8947 */ /* 0x000fea0003800000 */
[----:B------:R-:W2:Y:S04]  /*11b60*/  LDG.E R8, desc[UR60][R6.64] ;  /* 0x0000003c06087981 */ /* 0x000ea8000c1e1900 */
[----:B------:R-:W2:Y:S02]  /*11b70*/  LDG.E R6, desc[UR60][R6.64+0x4] ;  /* 0x0000043c06067981 */ /* 0x000ea4000c1e1900 */
[----:B--2---:R-:W-:-:S07]  /*11b80*/  IMAD.IADD R8, R6, 0x1, -R8 ;  /* 0x0000000106087824 */ /* 0x004fce00078e0a08 */
.L_x_1453:
[----:B0-----:R-:W2:Y:S01]  /*11b90*/  @P1 LDG.E R2, desc[UR60][R4.64] ;  /* 0x0000003c04021981 */ /* 0x001ea2000c1e1900 */
[----:B-----5:R-:W-:-:S03]  /*11ba0*/  IMAD.IADD R0, R8, 0x1, -R0 ;  /* 0x0000000108007824 */ /* 0x020fc600078e0a00 */
[----:B------:R-:W2:Y:S01]  /*11bb0*/  @P1 LDG.E R4, desc[UR60][R4.64+0x4] ;  /* 0x0000043c04041981 */ /* 0x000ea2000c1e1900 */
[----:B------:R-:W-:Y:S01]  /*11bc0*/  BSSY B0, `(.L_x_1454) ;  /* 0x0000150000007945 */ /* 0x000fe20003800000 */
[----:B--2---:R-:W-:-:S04]  /*11bd0*/  @P1 IMAD.IADD R10, R4, 0x1, -R2 ;  /* 0x00000001040a1824 */ /* 0x004fc800078e0a02 */
[----:B------:R-:W-:-:S04]  /*11be0*/  IMAD.IADD R3, R0, 0x1, R10 ;  /* 0x0000000100037824 */ /* 0x000fc800078e020a */
[----:B------:R-:W-:-:S04]  /*11bf0*/  VIADD R2, R3, 0x5f ;  /* 0x0000005f03027836 */ /* 0x000fc80000000000 */
[----:B------:R-:W-:Y:S01]  /*11c00*/  IMAD.HI R2, R2, 0x2aaaaaab, RZ ;  /* 0x2aaaaaab02027827 */ /* 0x000fe200078e02ff */
[----:B------:R0:W-:Y:S04]  /*11c10*/  STL [R1+0x7c], R3 ;  /* 0x00007c0301007387 */ /* 0x0001e80000100800 */
[----:B0-----:R-:W-:-:S04]  /*11c20*/  SHF.R.U32.HI R3, RZ, 0x1f, R2 ;  /* 0x0000001fff037819 */ /* 0x001fc80000011602 */
[----:B------:R-:W-:-:S05]  /*11c30*/  LEA.HI.SX32 R4, R2, R3, 0x1c ;  /* 0x0000000302047211 */ /* 0x000fca00078fe2ff */
[--C-:B------:R-:W-:Y:S02]  /*11c40*/  IMAD R2, R4, 0x60, -R0.reuse ;  /* 0x0000006004027824 */ /* 0x100fe400078e0a00 */
[----:B------:R-:W-:-:S03]  /*11c50*/  IMAD.MOV R0, RZ, RZ, -R0 ;  /* 0x000000ffff007224 */ /* 0x000fc600078e0a00 */
[----:B------:R-:W-:Y:S02]  /*11c60*/  VIMNMX R10, R2, R10, PT ;  /* 0x0000000a020a7248 */ /* 0x000fe40003fe0100 */
[----:B------:R-:W-:-:S04]  /*11c70*/  VIMNMX R0, RZ, R0, !PT ;  /* 0x00000000ff007248 */ /* 0x000fc80007fe0100 */
[----:B------:R-:W-:Y:S01]  /*11c80*/  ISETP.GT.AND P0, PT, R10, R0, PT ;  /* 0x000000000a00720c */ /* 0x000fe20003f04270 */
[----:B------:R-:W-:-:S05]  /*11c90*/  IMAD.WIDE.U32 R2, R0, -0x55555555, RZ ;  /* 0xaaaaaaab00027825 */ /* 0x000fca00078e00ff */
[----:B------:R-:W-:-:S07]  /*11ca0*/  SHF.R.U32.HI R2, RZ, 0x6, R3 ;  /* 0x00000006ff027819 */ /* 0x000fce0000011603 */
[----:B------:R-:W-:-:S04]  /*11cb0*/  @P0 VIADD R10, R10, 0x5f ;  /* 0x0000005f0a0a0836 */ /* 0x000fc80000000000 */
[----:B------:R-:W-:Y:S01]  /*11cc0*/  @P0 IMAD.HI R0, R10, 0x2aaaaaab, RZ ;  /* 0x2aaaaaab0a000827 */ /* 0x000fe200078e02ff */
[----:B------:R0:W-:Y:S04]  /*11cd0*/  STL [R1+0x38], R4 ;  /* 0x0000380401007387 */ /* 0x0001e80000100800 */
[----:B------:R-:W-:Y:S01]  /*11ce0*/  @P0 SHF.R.U32.HI R3, RZ, 0x1f, R0 ;  /* 0x0000001fff030819 */ /* 0x000fe20000011600 */
[----:B------:R-:W-:-:S03]  /*11cf0*/  IMAD.MOV.U32 R7, RZ, RZ, R2 ;  /* 0x000000ffff077224 */ /* 0x000fc600078e0002 */
[----:B------:R-:W-:-:S04]  /*11d00*/  @P0 LEA.HI.SX32 R7, R0, R3, 0x1c ;  /* 0x0000000300070211 */ /* 0x000fc800078fe2ff */
[----:B------:R-:W-:Y:S02]  /*11d10*/  ISETP.GT.AND P2, PT, R7, R2, PT ;  /* 0x000000020700720c */ /* 0x000fe40003f44270 */
[----:B------:R-:W-:-:S11]  /*11d20*/  PLOP3.LUT P0, PT, PT, PT, PT, 0x80, 0x0 ;  /* 0x000000000000781c */ /* 0x000fd60003f0f070 */
[----:B0-----:R-:W-:Y:S05]  /*11d30*/  @!P2 BRA `(.L_x_1455) ;  /* 0x0000001000e0a947 */ /* 0x001fea0003800000 */
[----:B------:R-:W-:Y:S01]  /*11d40*/  UMOV UR4, 0xffffffff ;  /* 0xffffffff00047882 */ /* 0x000fe20000000000 */
[----:B------:R-:W-:Y:S02]  /*11d50*/  SEL R0, R11, RZ, !P1 ;  /* 0x000000ff0b007207 */ /* 0x000fe40004800000 */
[----:B------:R-:W-:Y:S05]  /*11d60*/  BRA.DIV UR4, `(.L_x_1456) ;  /* 0x0000007e04187947 */ /* 0x000fea000b800000 */
[----:B------:R-:W0:Y:S02]  /*11d70*/  S2R R3, SR_TID.X ;  /* 0x0000000000037919 */ /* 0x000e240000002100 */
[----:B0-----:R-:W-:-:S04]  /*11d80*/  SHF.R.U32.HI R3, RZ, 0x5, R3 ;  /* 0x00000005ff037819 */ /* 0x001fc80000011603 */
[----:B------:R-:W-:-:S05]  /*11d90*/  LOP3.LUT R3, R3, 0x3, RZ, 0xc0, !PT ;  /* 0x0000000303037812 */ /* 0x000fca00078ec0ff */
[----:B------:R0:W1:Y:S02]  /*11da0*/  SHFL.IDX PT, R14, R3, RZ, 0x1f ;  /* 0x00001fff030e7589 */ /* 0x00006400000e0000 */
.L_x_1646:
[----:B-1----:R-:W-:Y:S02]  /*11db0*/  ISETP.NE.AND P0, PT, R14, RZ, PT ;  /* 0x000000ff0e00720c */ /* 0x002fe40003f05270 */
[----:B------:R-:W-:-:S11]  /*11dc0*/  PLOP3.LUT P6, PT, PT, PT, PT, 0x8, 0x0 ;  /* 0x000000000000781c */ /* 0x000fd60003fce170 */
[----:B------:R-:W-:Y:S05]  /*11dd0*/  @P0 BRA `(.L_x_1457) ;  /* 0x00000000000c0947 */ /* 0x000fea0003800000 */
[----:B------:R-:W-:-:S03]  /*11de0*/  UMOV UR4, 0xffffffff ;  /* 0xffffffff00047882 */ /* 0x000fc60000000000 */
[----:B------:R-:W-:Y:S05]  /*11df0*/  BRA.DIV UR4, `(.L_x_1458) ;  /* 0x0000007e04287947 */ /* 0x000fea000b800000 */
[----:B------:R-:W-:-:S13]  /*11e00*/  ELECT P6, URZ, PT ;  /* 0x00000000003f782f */ /* 0x000fda00038c0000 */
.L_x_1457:
        /* <DEDUP_REMOVED lines=10> */
.L_x_1649:
[----:B------:R-:W-:Y:S05]  /*11eb0*/  BSYNC B1 ;  /* 0x0000000000017941 */ /* 0x000fea0003800000 */
.L_x_1459:
        /* <DEDUP_REMOVED lines=14> */
.L_x_1650:
[----:B------:R-:W-:Y:S05]  /*11fa0*/  BSYNC B2 ;  /* 0x0000000000027941 */ /* 0x000fea0003800000 */
.L_x_1463:
        /* <DEDUP_REMOVED lines=9> */
.L_x_1466:
[----:B------:R-:W-:Y:S05]  /*12040*/  BSYNC B2 ;  /* 0x0000000000027941 */ /* 0x000fea0003800000 */
.L_x_1465:
        /* <DEDUP_REMOVED lines=14> */
.L_x_1467:
        /* <DEDUP_REMOVED lines=13> */
.L_x_1651:
[----:B------:R-:W-:Y:S05]  /*12200*/  BSYNC B2 ;  /* 0x0000000000027941 */ /* 0x000fea0003800000 */
.L_x_1468:
        /* <DEDUP_REMOVED lines=11> */
.L_x_1471:
[----:B------:R-:W-:Y:S05]  /*122c0*/  BSYNC B2 ;  /* 0x0000000000027941 */ /* 0x000fea0003800000 */
.L_x_1470:
        /* <DEDUP_REMOVED lines=11> */
.L_x_1472:
        /* <DEDUP_REMOVED lines=15> */
.L_x_1473:
        /* <DEDUP_REMOVED lines=15> */
.L_x_1474:
        /* <DEDUP_REMOVED lines=15> */
.L_x_1475:
        /* <DEDUP_REMOVED lines=10> */
.L_x_1462:
[----:B------:R-:W-:Y:S05]  /*126f0*/  BSYNC B1 ;  /* 0x0000000000017941 */ /* 0x000fea0003800000 */
.L_x_1461:
        /* <DEDUP_REMOVED lines=13> */
.L_x_1491:
        /* <DEDUP_REMOVED lines=14> */
.L_x_1652:
[----:B------:R-:W-:Y:S05]  /*128b0*/  BSYNC B2 ;  /* 0x0000000000027941 */ /* 0x000fea0003800000 */
.L_x_1478:
        /* <DEDUP_REMOVED lines=9> */
.L_x_1481:
[----:B------:R-:W-:Y:S05]  /*12950*/  BSYNC B2 ;  /* 0x0000000000027941 */ /* 0x000fea0003800000 */
.L_x_1480:
        /* <DEDUP_REMOVED lines=13> */
.L_x_1482:
        /* <DEDUP_REMOVED lines=13> */
.L_x_1653:
[----:B------:R-:W-:Y:S05]  /*12b00*/  BSYNC B2 ;  /* 0x0000000000027941 */ /* 0x000fea0003800000 */
.L_x_1483:
        /* <DEDUP_REMOVED lines=11> */
.L_x_1486:
[----:B------:R-:W-:Y:S05]  /*12bc0*/  BSYNC B2 ;  /* 0x0000000000027941 */ /* 0x000fea0003800000 */
.L_x_1485:
        /* <DEDUP_REMOVED lines=11> */
.L_x_1487:
        /* <DEDUP_REMOVED lines=15> */
.L_x_1488:
        /* <DEDUP_REMOVED lines=15> */
.L_x_1489:
        /* <DEDUP_REMOVED lines=15> */
.L_x_1490:
        /* <DEDUP_REMOVED lines=10> */
.L_x_1477:
[----:B------:R-:W-:Y:S05]  /*12ff0*/  BSYNC B1 ;  /* 0x0000000000017941 */ /* 0x000fea0003800000 */
.L_x_1476:
        /* <DEDUP_REMOVED lines=12> */
.L_x_1455:
[----:B------:R-:W-:Y:S05]  /*130c0*/  BSYNC B0 ;  /* 0x0000000000007941 */ /* 0x000fea0003800000 */
.L_x_1454:
        /* <DEDUP_REMOVED lines=11> */
[----:B------:R-:W-:Y:S01]  /*13180*/  VOTEU.ANY UR4, UPT, PT ;  /* 0x0000000000047886 */ /* 0x000fe200038e0100 */
[----:B------:R-:W1:Y:S01]  /*13190*/  LDC.64 R4, c[0x0][0xd60] ;  /* 0x00035800ff047b82 */ /* 0x000e620000000a00 */
[----:B------:R-:W0:Y:S02]  /*131a0*/  FLO.U32 R0, UR4 ;  /* 0x0000000400007d00 */ /* 0x000e2400080e0000 */
[----:B0-----:R-:W-:-:S06]  /*131b0*/  ISETP.EQ.U32.AND P0, PT, R0, R2, PT ;  /* 0x000000020000720c */ /* 0x001fcc0003f02070 */
[----:B------:R-:W1:Y:S07]  /*131c0*/  POPC R2, UR4 ;  /* 0x0000000400027d09 */ /* 0x000e6e0008000000 */
[----:B-1----:R-:W2:Y:S04]  /*131d0*/  @P0 ATOMG.E.ADD.STRONG.GPU PT, R2, desc[UR60][R4.64], R2 ;  /* 0x00000002040209a8 */ /* 0x002ea800081ee1fc */
[----:B--2---:R0:W1:Y:S02]  /*131e0*/  SHFL.IDX PT, R2, R2, R0, 0x1f ;  /* 0x00001f0002027589 */ /* 0x00406400000e0000 */
[----:B0-----:R-:W0:Y:S02]  /*131f0*/  S2R R0, SR_LTMASK ;  /* 0x0000000000007919 */ /* 0x001e240000003900 */
[----:B0-----:R-:W-:-:S06]  /*13200*/  LOP3.LUT R0, R0, UR4, RZ, 0xc0, !PT ;  /* 0x0000000400007c12 */ /* 0x001fcc000f8ec0ff */
[----:B------:R-:W1:Y:S02]  /*13210*/  POPC R0, R0 ;  /* 0x0000000000007309 */ /* 0x000e640000000000 */
[----:B-1----:R-:W-:Y:S01]  /*13220*/  IADD3 R16, R2, UR36, R0 ;  /* 0x0000002402107c10 */ /* 0x002fe2000fffe000 */
[----:B------:R-:W-:Y:S06]  /*13230*/  BRA `(.L_x_1494) ;  /* 0x0000004c00747947 */ /* 0x000fec0003800000 */
.L_x_1493:
        /* <DEDUP_REMOVED lines=21> */
.L_x_1496:
[----:B------:R-:W-:Y:S05]  /*13390*/  BSYNC B6 ;  /* 0x0000000000067941 */ /* 0x000fea0003800000 */
.L_x_1495:
        /* <DEDUP_REMOVED lines=21> */
.L_x_1499:
        /* <DEDUP_REMOVED lines=16> */
.L_x_1498:
[----:B------:R-:W-:Y:S05]  /*135f0*/  BSYNC B6 ;  /* 0x0000000000067941 */ /* 0x000fea0003800000 */
.L_x_1497:
        /* <DEDUP_REMOVED lines=26> */
.L_x_1656:
        /* <DEDUP_REMOVED lines=11> */
.L_x_1659:
        /* <DEDUP_REMOVED lines=25> */
.L_x_1503:
[----:B------:R-:W2:Y:S04]  /*139e0*/  LDL R7, [R1+0x4] ;  /* 0x0000040001077983 */ /* 0x000ea80000100800 */
[----:B01----:R-:W2:Y:S04]  /*139f0*/  LDL R0, [R1+0x8] ;  /* 0x0000080001007983 */ /* 0x003ea80000100800 */
[----:B------:R-:W3:Y:S01]  /*13a00*/  LDL R2, [R1+0x1c] ;  /* 0x00001c0001027983 */ /* 0x000ee20000100800 */
[----:B--2---:R-:W-:Y:S01]  /*13a10*/  IMAD R0, R0, 0x8, R7 ;  /* 0x0000000800007824 */ /* 0x004fe200078e0207 */
[----:B---3--:R-:W-:-:S04]  /*13a20*/  SHF.L.U32 R2, R2, 0x1f, RZ ;  /* 0x0000001f02027819 */ /* 0x008fc800000006ff */
[----:B------:R-:W0:Y:S02]  /*13a30*/  SYNCS.PHASECHK.TRANS64.TRYWAIT P0, [R0+URZ+0x32440], R2 ;  /* 0x03244002000075a7 */ /* 0x000e24000800017f */
[----:B0-----:R-:W-:Y:S05]  /*13a40*/  @!P0 BRA `(.L_x_1504) ;  /* 0x0000006000f08947 */ /* 0x001fea0003800000 */
.L_x_1660:
        /* <DEDUP_REMOVED lines=11> */
.L_x_1505:
        /* <DEDUP_REMOVED lines=27> */
.L_x_1501:
[----:B0-----:R-:W2:Y:S04]  /*13cb0*/  LDL R0, [R1+0x4] ;  /* 0x0000040001007983 */ /* 0x001ea80000100800 */
[----:B------:R-:W3:Y:S04]  /*13cc0*/  LDL.LU R4, [R1+0x2c] ;  /* 0x00002c0001047983 */ /* 0x000ee80000300800 */
[----:B------:R-:W4:Y:S04]  /*13cd0*/  LDL.LU R3, [R1+0x4c] ;  /* 0x00004c0001037983 */ /* 0x000f280000300800 */
[----:B-1----:R-:W5:Y:S01]  /*13ce0*/  LDL R2, [R1+0x34] ;  /* 0x0000340001027983 */ /* 0x002f620000100800 */
[----:B------:R-:W-:Y:S05]  /*13cf0*/  WARPSYNC.ALL ;  /* 0x0000000000007948 */ /* 0x000fea0003800000 */
[----:B------:R-:W-:Y:S01]  /*13d00*/  ULDC.64 UR4, c[0x0][0xaf8] ;  /* 0x0002be0000047ab9 */ /* 0x000fe20000000a00 */
[----:B------:R-:W-:Y:S01]  /*13d10*/  BSSY B6, `(.L_x_1506) ;  /* 0x000001f000067945 */ /* 0x000fe20003800000 */
[----:B------:R-:W-:Y:S01]  /*13d20*/  BAR.SYNC.DEFER_BLOCKING 0x8, 0x180 ;  /* 0x0206000000007b1d */ /* 0x000fe20000010000 */
[----:B------:R-:W-:-:S04]  /*13d30*/  ISETP.NE.U32.AND P0, PT, RZ, UR4, PT ;  /* 0x00000004ff007c0c */ /* 0x000fc8000bf05070 */
[----:B------:R-:W-:Y:S01]  /*13d40*/  ISETP.NE.AND.EX P0, PT, RZ, UR5, PT, P0 ;  /* 0x00000005ff007c0c */ /* 0x000fe2000bf05300 */
[----:B--2---:R-:W-:-:S05]  /*13d50*/  VIADD R0, R0, 0x18400 ;  /* 0x0001840000007836 */ /* 0x004fca0000000000 */
[----:B------:R-:W-:Y:S02]  /*13d60*/  LOP3.LUT P1, RZ, R0, 0x3ff, RZ, 0xc0, !PT ;  /* 0x000003ff00ff7812 */ /* 0x000fe4000782c0ff */
[----:B---3--:R-:W-:Y:S02]  /*13d70*/  SEL R0, R4, RZ, !P0 ;  /* 0x000000ff04007207 */ /* 0x008fe40004000000 */
[----:B----4-:R-:W-:-:S03]  /*13d80*/  SEL R3, R3, RZ, !P0 ;  /* 0x000000ff03037207 */ /* 0x010fc60004000000 */
[----:B------:R0:W-:Y:S01]  /*13d90*/  STL [R1+0x40], R0 ;  /* 0x0000400001007387 */ /* 0x0001e20000100800 */
[----:B-----5:R-:W-:-:S03]  /*13da0*/  SHF.R.S32.HI R2, RZ, 0x1f, R2 ;  /* 0x0000001fff027819 */ /* 0x020fc60000011402 */
[----:B------:R1:W-:Y:S01]  /*13db0*/  STL [R1+0x64], R3 ;  /* 0x0000640301007387 */ /* 0x0003e20000100800 */
[----:B0-----:R-:W-:-:S05]  /*13dc0*/  SHF.R.S32.HI R0, RZ, 0x1f, R18 ;  /* 0x0000001fff007819 */ /* 0x001fca0000011412 */
        /* <DEDUP_REMOVED lines=19> */
.L_x_1507:
[----:B------:R-:W-:Y:S05]  /*13f00*/  BSYNC B6 ;  /* 0x0000000000067941 */ /* 0x000fea0003800000 */
.L_x_1506:
[----:B------:R-:W2:Y:S01]  /*13f10*/  LDL R4, [R1+0x50] ;  /* 0x0000500001047983 */ /* 0x000ea20000100800 */
[----:B------:R-:W0:Y:S03]  /*13f20*/  LDC R7, c[0x0][0x448] ;  /* 0x00011200ff077b82 */ /* 0x000e260000000800 */
[----:B------:R-:W3:Y:S04]  /*13f30*/  LDL R10, [R1+0x34] ;  /* 0x00003400010a7983 */ /* 0x000ee80000100800 */
[----:B------:R-:W4:Y:S01]  /*13f40*/  LDL R9, [R1+0x5c] ;  /* 0x00005c0001097983 */ /* 0x000f220000100800 */
[----:B-1----:R-:W1:Y:S01]  /*13f50*/  S2R R2, SR_TID.X ;  /* 0x0000000000027919 */ /* 0x002e620000002100 */
[----:B------:R-:W1:Y:S02]  /*13f60*/  S2R R0, SR_TID.X ;  /* 0x0000000000007919 */ /* 0x000e640000002100 */
[----:B------:R-:W4:Y:S04]  /*13f70*/  LDL R8, [R1+0x64] ;  /* 0x0000640001087983 */ /* 0x000f280000100800 */
[----:B------:R-:W4:Y:S01]  /*13f80*/  LDL R6, [R1+0x40] ;  /* 0x0000400001067983 */ /* 0x000f220000100800 */
[----:B0-----:R-:W-:Y:S01]  /*13f90*/  ISETP.NE.AND P0, PT, R7, 0x1, PT ;  /* 0x000000010700780c */ /* 0x001fe20003f05270 */
[----:B------:R-:W-:Y:S01]  /*13fa0*/  IMAD.SHL.U32 R17, R17, 0x80, RZ ;  /* 0x0000008011117824 */ /* 0x000fe200078e00ff */
[----:B------:R-:W-:Y:S01]  /*13fb0*/  ULDC.64 UR4, c[0x0][0x298] ;  /* 0x0000a60000047ab9 */ /* 0x000fe20000000a00 */
[----:B------:R-:W-:-:S10]  /*13fc0*/  ULDC.64 UR6, c[0x0][0x280] ;  /* 0x0000a00000067ab9 */ /* 0x000fd40000000a00 */
[----:B------:R-:W0:Y:S01]  /*13fd0*/  @P0 LDC R3, c[0x0][0x450] ;  /* 0x00011400ff030b82 */ /* 0x000e220000000800 */
[----:B-1----:R-:W-:-:S04]  /*13fe0*/  LOP3.LUT R2, R2, 0x7f, RZ, 0xc0, !PT ;  /* 0x0000007f02027812 */ /* 0x002fc800078ec0ff */
[----:B------:R-:W-:Y:S01]  /*13ff0*/  SHF.R.U32.HI R2, RZ, 0x3, R2 ;  /* 0x00000003ff027819 */ /* 0x000fe20000011602 */
[----:B------:R-:W-:-:S05]  /*14000*/  IMAD.SHL.U32 R0, R0, 0x10, RZ ;  /* 0x0000001000007824 */ /* 0x000fca00078e00ff */
[----:B------:R-:W-:Y:S02]  /*14010*/  LOP3.LUT R0, R2, 0x70, R0, 0xf8, !PT ;  /* 0x0000007002007812 */ /* 0x000fe400078ef800 */
[----:B------:R-:W1:Y:S02]  /*14020*/  @P0 LDC R2, c[0x0][0x44c] ;  /* 0x00011300ff020b82 */ /* 0x000e640000000800 */
[----:B------:R-:W-:-:S05]  /*14030*/  LOP3.LUT R5, R0, R17, RZ, 0xfc, !PT ;  /* 0x0000001100057212 */ /* 0x000fca00078efcff */
[----:B------:R-:W-:Y:S01]  /*14040*/  IMAD.MOV.U32 R0, RZ, RZ, R5 ;  /* 0x000000ffff007224 */ /* 0x000fe200078e0005 */
[----:B------:R4:W-:Y:S01]  /*14050*/  STL [R1+0x2c], R5 ;  /* 0x00002c0501007387 */ /* 0x0009e20000100800 */
[----:B-1----:R-:W-:-:S05]  /*14060*/  @P0 IMAD.HI.U32 R2, R5, R2, RZ ;  /* 0x0000000205020227 */ /* 0x002fca00078e00ff */
[----:B0-----:R-:W-:Y:S01]  /*14070*/  @P0 SHF.R.U32.HI R0, RZ, R3, R2 ;  /* 0x00000003ff000219 */ /* 0x001fe20000011602 */
[----:B--2---:R-:W-:-:S04]  /*14080*/  IMAD R2, R4, UR4, RZ ;  /* 0x0000000404027c24 */ /* 0x004fc8000f8e02ff */
[C---:B---3--:R-:W-:Y:S02]  /*14090*/  IMAD R4, R10.reuse, UR5, R2 ;  /* 0x000000050a047c24 */ /* 0x048fe4000f8e0202 */
[----:B------:R-:W-:Y:S01]  /*140a0*/  IMAD.WIDE.U32 R2, R10, UR4, RZ ;  /* 0x000000040a027c25 */ /* 0x000fe2000f8e00ff */
[----:B------:R-:W-:-:S03]  /*140b0*/  ULDC.64 UR4, c[0x0][0x2d8] ;  /* 0x0000b60000047ab9 */ /* 0x000fc60000000a00 */
[----:B------:R-:W-:Y:S02]  /*140c0*/  IMAD.IADD R3, R3, 0x1, R4 ;  /* 0x0000000103037824 */ /* 0x000fe400078e0204 */
[----:B----4-:R-:W-:Y:S02]  /*140d0*/  IMAD R4, R9, UR4, RZ ;  /* 0x0000000409047c24 */ /* 0x010fe4000f8e02ff */
[----:B------:R0:W5:Y:S01]  /*140e0*/  LDL R9, [R1+0x14] ;  /* 0x0000140001097983 */ /* 0x0001620000100800 */
[----:B------:R-:W-:-:S04]  /*140f0*/  IMAD.WIDE.U32 R2, R18, UR4, R2 ;  /* 0x0000000412027c25 */ /* 0x000fc8000f8e0002 */
[----:B------:R-:W-:Y:S01]  /*14100*/  IMAD R4, R18, UR5, R4 ;  /* 0x0000000512047c24 */ /* 0x000fe2000f8e0204 */
[----:B------:R-:W-:-:S03]  /*14110*/  ULDC.64 UR4, c[0x0][0x2e0] ;  /* 0x0000b80000047ab9 */ /* 0x000fc60000000a00 */
[----:B------:R-:W-:Y:S02]  /*14120*/  IMAD.IADD R3, R3, 0x1, R4 ;  /* 0x0000000103037824 */ /* 0x000fe400078e0204 */
[----:B------:R-:W-:Y:S02]  /*14130*/  IMAD R4, R8, UR4, RZ ;  /* 0x0000000408047c24 */ /* 0x000fe4000f8e02ff */
[----:B------:R-:W1:Y:S01]  /*14140*/  S2R R8, SR_TID.X ;  /* 0x0000000000087919 */ /* 0x000e620000002100 */
        /* <DEDUP_REMOVED lines=10> */
[----:B------:R-:W-:-:S05]  /*141f0*/  IMAD R0, R7, R0, R5 ;  /* 0x0000000007007224 */ /* 0x000fca00078e0205 */
[----:B------:R-:W-:Y:S01]  /*14200*/  SHF.R.S32.HI R6, RZ, 0x1f, R0 ;  /* 0x0000001fff067819 */ /* 0x000fe20000011400 */
[----:B------:R-:W-:Y:S02]  /*14210*/  IMAD.IADD R3, R3, 0x1, R4 ;  /* 0x0000000103037824 */ /* 0x000fe400078e0204 */
[----:B-1----:R-:W-:Y:S02]  /*14220*/  IMAD.SHL.U32 R10, R8, 0x8, RZ ;  /* 0x00000008080a7824 */ /* 0x002fe400078e00ff */
[----:B------:R-:W-:Y:S02]  /*14230*/  IMAD R6, R6, UR4, RZ ;  /* 0x0000000406067c24 */ /* 0x000fe4000f8e02ff */
[----:B------:R-:W-:Y:S01]  /*14240*/  IMAD.WIDE.U32 R4, R0, UR4, R2 ;  /* 0x0000000400047c25 */ /* 0x000fe2000f8e0002 */
[----:B------:R-:W-:Y:S01]  /*14250*/  LOP3.LUT R10, R10, 0x38, RZ, 0xc0, !PT ;  /* 0x000000380a0a7812 */ /* 0x000fe200078ec0ff */
[----:B------:R-:W-:Y:S02]  /*14260*/  ULDC UR4, c[0x0][0x2b8] ;  /* 0x0000ae0000047ab9 */ /* 0x000fe40000000800 */
[----:B------:R-:W-:Y:S01]  /*14270*/  IMAD R0, R0, UR5, R6 ;  /* 0x0000000500007c24 */ /* 0x000fe2000f8e0206 */
[----:B------:R-:W-:-:S03]  /*14280*/  LEA R3, P1, R4, UR6, 0x1 ;  /* 0x0000000604037c11 */ /* 0x000fc6000f8208ff */
[----:B------:R-:W-:Y:S01]  /*14290*/  IMAD.IADD R0, R5, 0x1, R0 ;  /* 0x0000000105007824 */ /* 0x000fe200078e0200 */
[----:B------:R-:W-:Y:S01]  /*142a0*/  ISETP.GE.AND P0, PT, R10, UR4, PT ;  /* 0x000000040a007c0c */ /* 0x000fe2000bf06270 */
[----:B------:R-:W-:Y:S01]  /*142b0*/  UMOV UR4, 0xffffffff ;  /* 0xffffffff00047882 */ /* 0x000fe20000000000 */
[----:B------:R-:W-:Y:S02]  /*142c0*/  LOP3.LUT R8, R8, 0x7f, RZ, 0xc0, !PT ;  /* 0x0000007f08087812 */ /* 0x000fe400078ec0ff */
[----:B------:R-:W-:Y:S02]  /*142d0*/  LEA.HI.X R2, R4, UR7, R0, 0x1, P1 ;  /* 0x0000000704027c11 */ /* 0x000fe400088f0c00 */
[----:B------:R-:W-:Y:S01]  /*142e0*/  SHF.R.U32.HI R8, RZ, 0x3, R8 ;  /* 0x00000003ff087819 */ /* 0x000fe20000011608 */
[----:B0-----:R-:W-:Y:S06]  /*142f0*/  BRA.DIV UR4, `(.L_x_1508) ;  /* 0x0000005a04d87947 */ /* 0x001fec000b800000 */
[----:B------:R-:W2:Y:S01]  /*14300*/  LDL R6, [R1+0x44] ;  /* 0x0000440001067983 */ /* 0x000ea20000100800 */
[----:B------:R-:W-:-:S03]  /*14310*/  IMAD.IADD R17, R8, 0x1, R17 ;  /* 0x0000000108117824 */ /* 0x000fc600078e0211 */
[----:B------:R-:W0:Y:S01]  /*14320*/  SHFL.IDX PT, R5, R3, RZ, 0x181f ;  /* 0x00181fff03057589 */ /* 0x000e2200000e0000 */
[----:B------:R-:W-:-:S03]  /*14330*/  VIADD R8, R17, 0x10 ;  /* 0x0000001011087836 */ /* 0x000fc60000000000 */
[----:B------:R-:W1:Y:S04]  /*14340*/  SHFL.IDX PT, R4, R2, RZ, 0x181f ;  /* 0x00181fff02047589 */ /* 0x000e6800000e0000 */
[----:B------:R3:W-:Y:S01]  /*14350*/  STL [R1+0x4c], R8 ;  /* 0x00004c0801007387 */ /* 0x0007e20000100800 */
[----:B--2---:R-:W-:-:S03]  /*14360*/  IMAD R0, R6, R7, RZ ;  /* 0x0000000706007224 */ /* 0x004fc600078e02ff */
[----:B------:R-:W2:Y:S02]  /*14370*/  SHFL.IDX PT, R6, R3, 0x1, 0x181f ;  /* 0x00381f0003067f89 */ /* 0x000ea400000e0000 */
[CC--:B------:R-:W-:Y:S02]  /*14380*/  ISETP.GE.AND P1, PT, R17.reuse, R0.reuse, PT ;  /* 0x000000001100720c */ /* 0x0c0fe40003f26270 */
[----:B------:R-:W4:Y:S01]  /*14390*/  SHFL.IDX PT, R7, R2, 0x1, 0x181f ;  /* 0x00381f0002077f89 */ /* 0x000f2200000e0000 */
[----:B------:R-:W-:Y:S01]  /*143a0*/  ISETP.GE.AND P2, PT, R8, R0, PT ;  /* 0x000000000800720c */ /* 0x000fe20003f46270 */
[----:B---3--:R-:W-:-:S05]  /*143b0*/  VIADD R8, R17, 0x20 ;  /* 0x0000002011087836 */ /* 0x008fca0000000000 */
[----:B------:R-:W-:Y:S04]  /*143c0*/  STL [R1+0x58], R8 ;  /* 0x0000580801007387 */ /* 0x000fe80000100800 */
[----:B0-----:R-:W-:-:S05]  /*143d0*/  @!P1 LEA R5, P3, R10, R5, 0x1 ;  /* 0x000000050a059211 */ /* 0x001fca00078608ff */
[----:B-1----:R-:W-:-:S05]  /*143e0*/  @!P1 IMAD.X R4, RZ, RZ, R4, P3 ;  /* 0x000000ffff049224 */ /* 0x002fca00018e0604 */
[----:B------:R-:W-:-:S04]  /*143f0*/  @!P1 LOP3.LUT R5, R5, R4, RZ, 0x3c, !PT ;  /* 0x0000000405059212 */ /* 0x000fc800078e3cff */
[----:B------:R-:W-:-:S04]  /*14400*/  @!P1 LOP3.LUT R4, R5, R4, RZ, 0x3c, !PT ;  /* 0x0000000405049212 */ /* 0x000fc800078e3cff */
[----:B------:R-:W-:-:S05]  /*14410*/  @!P1 LOP3.LUT R5, R5, R4, RZ, 0x3c, !PT ;  /* 0x0000000405059212 */ /* 0x000fca00078e3cff */
[----:B-----5:R2:W-:Y:S02]  /*14420*/  @!P1 LDGSTS.E.BYPASS.LTC128B.128 [R9+0x18400], desc[UR60][R4.64], !P0 ;  /* 0x1840000004099fae */ /* 0x0205e4000c101d7c */
[----:B--2---:R-:W-:Y:S02]  /*14430*/  @!P2 LEA R5, P1, R10, R6, 0x1 ;  /* 0x000000060a05a211 */ /* 0x004fe400078208ff */
[----:B------:R-:W-:Y:S03]  /*14440*/  SHFL.IDX PT, R6, R2, 0x2, 0x181f ;  /* 0x00581f0002067f89 */ /* 0x000fe600000e0000 */
[----:B----4-:R-:W-:Y:S01]  /*14450*/  @!P2 IMAD.X R4, RZ, RZ, R7, P1 ;  /* 0x000000ffff04a224 */ /* 0x010fe200008e0607 */
        /* <DEDUP_REMOVED lines=58> */
.L_x_1677:
        /* <DEDUP_REMOVED lines=12> */
.L_x_1509:
        /* <DEDUP_REMOVED lines=38> */
.L_x_1511:
[----:B------:R-:W-:Y:S05]  /*14b20*/  BSYNC B6 ;  /* 0x0000000000067941 */ /* 0x000fea0003800000 */
.L_x_1510:
[----:B------:R-:W2:Y:S01]  /*14b30*/  LDL.LU R6, [R1+0x34] ;  /* 0x0000340001067983 */ /* 0x000ea20000300800 */
[----:B------:R-:W1:Y:S01]  /*14b40*/  LDC R7, c[0x0][0x448] ;  /* 0x00011200ff077b82 */ /* 0x000e620000000800 */
[----:B------:R-:W-:Y:S01]  /*14b50*/  ULDC.64 UR4, c[0x0][0x3d8] ;  /* 0x0000f60000047ab9 */ /* 0x000fe20000000a00 */
[----:B------:R-:W-:Y:S01]  /*14b60*/  ULDC.64 UR6, c[0x0][0x390] ;  /* 0x0000e40000067ab9 */ /* 0x000fe20000000a00 */
[----:B0-----:R-:W2:Y:S04]  /*14b70*/  LDL.LU.64 R2, [R1+0x50] ;  /* 0x0000500001027983 */ /* 0x001ea80000300a00 */
[----:B------:R-:W3:Y:S04]  /*14b80*/  LDL.LU R0, [R1+0x5c] ;  /* 0x00005c0001007983 */ /* 0x000ee80000300800 */
[----:B------:R-:W4:Y:S04]  /*14b90*/  LDL.LU R5, [R1+0x64] ;  /* 0x0000640001057983 */ /* 0x000f280000300800 */
[----:B------:R-:W4:Y:S04]  /*14ba0*/  LDL.LU R4, [R1+0x40] ;  /* 0x0000400001047983 */ /* 0x000f280000300800 */
[----:B-----5:R-:W4:Y:S01]  /*14bb0*/  LDL.LU R8, [R1+0x2c] ;  /* 0x00002c0001087983 */ /* 0x020f220000300800 */
[----:B-1----:R-:W-:Y:S01]  /*14bc0*/  ISETP.NE.AND P0, PT, R7, 0x1, PT ;  /* 0x000000010700780c */ /* 0x002fe20003f05270 */
[----:B------:R-:W0:Y:S01]  /*14bd0*/  S2R R9, SR_TID.X ;  /* 0x0000000000097919 */ /* 0x000e220000002100 */
[----:B--2---:R-:W-:-:S02]  /*14be0*/  IMAD.MOV.U32 R3, RZ, RZ, R6 ;  /* 0x000000ffff037224 */ /* 0x004fc400078e0006 */
[----:B---3--:R-:W-:Y:S02]  /*14bf0*/  IMAD R0, R0, UR4, RZ ;  /* 0x0000000400007c24 */ /* 0x008fe4000f8e02ff */
[----:B------:R-:W-:-:S04]  /*14c00*/  IMAD.WIDE.U32 R2, R18, UR4, R2 ;  /* 0x0000000412027c25 */ /* 0x000fc8000f8e0002 */
[----:B------:R-:W-:Y:S01]  /*14c10*/  IMAD R0, R18, UR5, R0 ;  /* 0x0000000512007c24 */ /* 0x000fe2000f8e0200 */
[----:B------:R-:W-:-:S03]  /*14c20*/  ULDC.64 UR4, c[0x0][0x3e0] ;  /* 0x0000f80000047ab9 */ /* 0x000fc60000000a00 */
[----:B------:R-:W-:Y:S02]  /*14c30*/  IMAD.IADD R3, R3, 0x1, R0 ;  /* 0x0000000103037824 */ /* 0x000fe400078e0200 */
[----:B----4-:R-:W-:Y:S02]  /*14c40*/  IMAD R0, R5, UR4, RZ ;  /* 0x0000000405007c24 */ /* 0x010fe4000f8e02ff */
[C---:B------:R-:W-:Y:S01]  /*14c50*/  IMAD.WIDE.U32 R2, R4.reuse, UR4, R2 ;  /* 0x0000000404027c25 */ /* 0x040fe2000f8e0002 */
[----:B------:R-:W1:Y:S03]  /*14c60*/  @P0 LDC R5, c[0x0][0x450] ;  /* 0x00011400ff050b82 */ /* 0x000e660000000800 */
[----:B------:R-:W-:Y:S01]  /*14c70*/  IMAD R0, R4, UR5, R0 ;  /* 0x0000000504007c24 */ /* 0x000fe2000f8e0200 */
[----:B------:R-:W-:-:S04]  /*14c80*/  ULDC.64 UR4, c[0x0][0x3d0] ;  /* 0x0000f40000047ab9 */ /* 0x000fc80000000a00 */
[----:B------:R-:W2:Y:S01]  /*14c90*/  @P0 LDC R4, c[0x0][0x44c] ;  /* 0x00011300ff040b82 */ /* 0x000ea20000000800 */
[----:B------:R-:W-:Y:S02]  /*14ca0*/  IMAD.IADD R3, R3, 0x1, R0 ;  /* 0x0000000103037824 */ /* 0x000fe400078e0200 */
[----:B------:R-:W-:Y:S02]  /*14cb0*/  IMAD.MOV.U32 R0, RZ, RZ, R8 ;  /* 0x000000ffff007224 */ /* 0x000fe400078e0008 */
[----:B--2---:R-:W-:-:S05]  /*14cc0*/  @P0 IMAD.HI.U32 R4, R8, R4, RZ ;  /* 0x0000000408040227 */ /* 0x004fca00078e00ff */
[----:B-1----:R-:W-:-:S04]  /*14cd0*/  @P0 SHF.R.U32.HI R0, RZ, R5, R4 ;  /* 0x00000005ff000219 */ /* 0x002fc80000011604 */
[--C-:B------:R-:W-:Y:S01]  /*14ce0*/  SHF.R.S32.HI R4, RZ, 0x1f, R0.reuse ;  /* 0x0000001fff047819 */ /* 0x100fe20000011400 */
[----:B------:R-:W-:-:S04]  /*14cf0*/  IMAD.MOV R6, RZ, RZ, -R0 ;  /* 0x000000ffff067224 */ /* 0x000fc800078e0a00 */
[----:B------:R-:W-:Y:S02]  /*14d00*/  IMAD R4, R4, UR4, RZ ;  /* 0x0000000404047c24 */ /* 0x000fe4000f8e02ff */
[----:B------:R-:W-:-:S04]  /*14d10*/  IMAD.WIDE.U32 R2, R0, UR4, R2 ;  /* 0x0000000400027c25 */ /* 0x000fc8000f8e0002 */
[----:B------:R-:W-:Y:S02]  /*14d20*/  IMAD R6, R7, R6, R8 ;  /* 0x0000000607067224 */ /* 0x000fe400078e0208 */
[----:B------:R-:W-:Y:S01]  /*14d30*/  IMAD R0, R0, UR5, R4 ;  /* 0x0000000500007c24 */ /* 0x000fe2000f8e0204 */
[----:B------:R-:W-:Y:S01]  /*14d40*/  ULDC.64 UR4, c[0x0][0x3c8] ;  /* 0x0000f20000047ab9 */ /* 0x000fe20000000a00 */
[----:B0-----:R-:W-:Y:S02]  /*14d50*/  IMAD.SHL.U32 R8, R9, 0x8, RZ ;  /* 0x0000000809087824 */ /* 0x001fe400078e00ff */
        /* <DEDUP_REMOVED lines=8> */
[C---:B------:R-:W-:Y:S01]  /*14de0*/  LOP3.LUT R11, R9.reuse, 0x40, RZ, 0xfc, !PT ;  /* 0x00000040090b7812 */ /* 0x040fe200078efcff */
        /* <DEDUP_REMOVED lines=16> */
[----:B------:R-:W4:Y:S04]  /*14ef0*/  LDL.LU R10, [R1+0x60] ;  /* 0x00006000010a7983 */ /* 0x000f280000300800 */
[----:B------:R-:W4:Y:S04]  /*14f00*/  LDL.LU R12, [R1+0x6c] ;  /* 0x00006c00010c7983 */ /* 0x000f280000300800 */
[----:B------:R-:W-:Y:S01]  /*14f10*/  SHFL.IDX PT, R6, R0, 0x1, 0x181f ;  /* 0x00381f0000067f89 */ /* 0x000fe200000e0000 */
[----:B--2---:R-:W-:-:S03]  /*14f20*/  IMAD R3, R5, R7, RZ ;  /* 0x0000000705037224 */ /* 0x004fc600078e02ff */
[----:B------:R-:W0:Y:S02]  /*14f30*/  SHFL.IDX PT, R5, R2, RZ, 0x181f ;  /* 0x00181fff02057589 */ /* 0x000e2400000e0000 */
[-C--:B---3--:R-:W-:Y:S02]  /*14f40*/  ISETP.GE.AND P4, PT, R4, R3.reuse, PT ;  /* 0x000000030400720c */ /* 0x088fe40003f86270 */
[----:B------:R-:W1:Y:S01]  /*14f50*/  SHFL.IDX PT, R4, R0, RZ, 0x181f ;  /* 0x00181fff00047589 */ /* 0x000e6200000e0000 */
[----:B------:R-:W-:-:S13]  /*14f60*/  ISETP.GE.AND P5, PT, R17, R3, PT ;  /* 0x000000031100720c */ /* 0x000fda0003fa6270 */
[----:B0-----:R-:W-:-:S05]  /*14f70*/  @!P5 LEA R5, P6, R8, R5, 0x1 ;  /* 0x000000050805d211 */ /* 0x001fca00078c08ff */
[----:B-1----:R-:W-:-:S05]  /*14f80*/  @!P5 IMAD.X R4, RZ, RZ, R4, P6 ;  /* 0x000000ffff04d224 */ /* 0x002fca00030e0604 */
        /* <DEDUP_REMOVED lines=10> */
[----:B------:R-:W-:-:S04]  /*15030*/  @!P4 LOP3.LUT R5, R5, R4, RZ, 0x3c, !PT ;  /* 0x000000040505c212 */ /* 0x000fc800078e3cff */
[----:B------:R-:W-:-:S04]  /*15040*/  @!P4 LOP3.LUT R4, R5, R4, RZ, 0x3c, !PT ;  /* 0x000000040504c212 */ /* 0x000fc800078e3cff */
[----:B------:R-:W-:-:S05]  /*15050*/  @!P4 LOP3.LUT R5, R5, R4, RZ, 0x3c, !PT ;  /* 0x000000040505c212 */ /* 0x000fca00078e3cff */
[----:B------:R-:W-:Y:S04]  /*15060*/  @!P4 LDGSTS.E.BYPASS.LTC128B.128 [R9+0x22c00], desc[UR60][R4.64], !P3 ;  /* 0x22c000000409cfae */ /* 0x000fe8000d901d7c */
[----:B------:R-:W-:Y:S04]  /*15070*/  @!P4 LDGSTS.E.BYPASS.LTC128B.128 [R9+0x26c00], desc[UR60][R4.64+0x80], !P2 ;  /* 0x26c000800409cfae */ /* 0x000fe8000d101d7c */
[----:B------:R-:W-:Y:S04]  /*15080*/  @!P4 LDGSTS.E.BYPASS.LTC128B.128 [R9+0x2ac00], desc[UR60][R4.64+0x100], !P1 ;  /* 0x2ac001000409cfae */ /* 0x000fe8000c901d7c */
[----:B------:R0:W-:Y:S01]  /*15090*/  @!P4 LDGSTS.E.BYPASS.LTC128B.128 [R9+0x2ec00], desc[UR60][R4.64+0x180], !P0 ;  /* 0x2ec001800409cfae */ /* 0x0001e2000c101d7c */
[----:B----4-:R-:W-:-:S03]  /*150a0*/  ISETP.GE.AND P4, PT, R11, R3, PT ;  /* 0x000000030b00720c */ /* 0x010fc60003f86270 */
[----:B------:R-:W2:Y:S04]  /*150b0*/  LDL.LU R11, [R1+0x70] ;  /* 0x00007000010b7983 */ /* 0x000ea80000300800 */
[----:B0-----:R-:W0:Y:S04]  /*150c0*/  SHFL.IDX PT, R5, R2, 0x2, 0x181f ;  /* 0x00581f0002057f89 */ /* 0x001e2800000e0000 */
[----:B------:R-:W1:Y:S02]  /*150d0*/  SHFL.IDX PT, R6, R0, 0x2, 0x181f ;  /* 0x00581f0000067f89 */ /* 0x000e6400000e0000 */
[----:B0-----:R-:W-:-:S05]  /*150e0*/  @!P4 LEA R5, P6, R8, R5, 0x1 ;  /* 0x000000050805c211 */ /* 0x001fca00078c08ff */
[----:B-1----:R-:W-:-:S05]  /*150f0*/  @!P4 IMAD.X R4, RZ, RZ, R6, P6 ;  /* 0x000000ffff04c224 */ /* 0x002fca00030e0606 */
[----:B------:R-:W-:-:S04]  /*15100*/  @!P4 LOP3.LUT R5, R5, R4, RZ, 0x3c, !PT ;  /* 0x000000040505c212 */ /* 0x000fc800078e3cff */
[----:B------:R-:W-:-:S04]  /*15110*/  @!P4 LOP3.LUT R4, R5, R4, RZ, 0x3c, !PT ;  /* 0x000000040504c212 */ /* 0x000fc800078e3cff */
[----:B------:R-:W-:-:S05]  /*15120*/  @!P4 LOP3.LUT R5, R5, R4, RZ, 0x3c, !PT ;  /* 0x000000040505c212 */ /* 0x000fca00078e3cff */
[----:B------:R-:W-:Y:S04]  /*15130*/  @!P4 LDGSTS.E.BYPASS.LTC128B.128 [R9+0x23400], desc[UR60][R4.64], !P3 ;  /* 0x234000000409cfae */ /* 0x000fe8000d901d7c */
[----:B------:R-:W-:Y:S04]  /*15140*/  @!P4 LDGSTS.E.BYPASS.LTC128B.128 [R9+0x27400], desc[UR60][R4.64+0x80], !P2 ;  /* 0x274000800409cfae */ /* 0x000fe8000d101d7c */
[----:B------:R-:W-:Y:S04]  /*15150*/  @!P4 LDGSTS.E.BYPASS.LTC128B.128 [R9+0x2b400], desc[UR60][R4.64+0x100], !P1 ;  /* 0x2b4001000409cfae */ /* 0x000fe8000c901d7c */
[----:B------:R0:W-:Y:S01]  /*15160*/  @!P4 LDGSTS.E.BYPASS.LTC128B.128 [R9+0x2f400], desc[UR60][R4.64+0x180], !P0 ;  /* 0x2f4001800409cfae */ /* 0x0001e2000c101d7c */
[----:B------:R-:W-:-:S03]  /*15170*/  ISETP.GE.AND P4, PT, R10, R3, PT ;  /* 0x000000030a00720c */ /* 0x000fc60003f86270 */
[----:B------:R-:W3:Y:S04]  /*15180*/  LDL.LU R10, [R1+0x74] ;  /* 0x00007400010a7983 */ /* 0x000ee80000300800 */
        /* <DEDUP_REMOVED lines=10> */
[----:B------:R0:W-:Y:S04]  /*15230*/  @!P4 LDGSTS.E.BYPASS.LTC128B.128 [R9+0x2fc00], desc[UR60][R4.64+0x180], !P0 ;  /* 0x2fc001800409cfae */ /* 0x0001e8000c101d7c */
[----:B------:R-:W-:Y:S04]  /*15240*/  SHFL.IDX PT, R6, R0, 0x4, 0x181f ;  /* 0x00981f0000067f89 */ /* 0x000fe800000e0000 */
[----:B0-----:R-:W0:Y:S01]  /*15250*/  SHFL.IDX PT, R5, R2, 0x4, 0x181f ;  /* 0x00981f0002057f89 */ /* 0x001e2200000e0000 */
[----:B------:R-:W-:-:S13]  /*15260*/  ISETP.GE.AND P4, PT, R12, R3, PT ;  /* 0x000000030c00720c */ /* 0x000fda0003f86270 */
        /* <DEDUP_REMOVED lines=26> */
[----:B------:R-:W-:-:S04]  /*15410*/  @!P4 LOP3.LUT R5, R5, R4, RZ, 0x3c, !PT ;  /* 0x000000040505c212 */ /* 0x000fc800078e3cff */
[----:B------:R-:W-:-:S04]  /*15420*/  @!P4 LOP3.LUT R4, R5, R4, RZ, 0x3c, !PT ;  /* 0x000000040504c212 */ /* 0x000fc800078e3cff */
[----:B------:R-:W-:Y:S01]  /*15430*/  @!P4 LOP3.LUT R5, R5, R4, RZ, 0x3c, !PT ;  /* 0x000000040505c212 */ /* 0x000fe200078e3cff */
[----:B------:R1:W2:Y:S04]  /*15440*/  SHFL.IDX PT, R6, R0, 0x7, 0x181f ;  /* 0x00f81f0000067f89 */ /* 0x0002a800000e0000 */
[----:B------:R1:W-:Y:S04]  /*15450*/  @!P4 LDGSTS.E.BYPASS.LTC128B.128 [R9+0x25400], desc[UR60][R4.64], !P3 ;  /* 0x254000000409cfae */ /* 0x0003e8000d901d7c */
[----:B------:R1:W-:Y:S04]  /*15460*/  @!P4 LDGSTS.E.BYPASS.LTC128B.128 [R9+0x29400], desc[UR60][R4.64+0x80], !P2 ;  /* 0x294000800409cfae */ /* 0x0003e8000d101d7c */
[----:B------:R1:W-:Y:S04]  /*15470*/  @!P4 LDGSTS.E.BYPASS.LTC128B.128 [R9+0x2d400], desc[UR60][R4.64+0x100], !P1 ;  /* 0x2d4001000409cfae */ /* 0x0003e8000c901d7c */
[----:B------:R1:W-:Y:S04]  /*15480*/  @!P4 LDGSTS.E.BYPASS.LTC128B.128 [R9+0x31400], desc[UR60][R4.64+0x180], !P0 ;  /* 0x314001800409cfae */ /* 0x0003e8000c101d7c */
[----:B------:R-:W3:Y:S02]  /*15490*/  SHFL.IDX PT, R2, R2, 0x7, 0x181f ;  /* 0x00f81f0002027f89 */ /* 0x000ee400000e0000 */
.L_x_1695:
[----:B-1----:R-:W4:Y:S01]  /*154a0*/  LDL.LU R0, [R1+0x78] ;  /* 0x0000780001007983 */ /* 0x002f220000300800 */
[----:B------:R-:W-:Y:S01]  /*154b0*/  BSSY B0, `(.L_x_1513) ;  /* 0x000000d000007945 */ /* 0x000fe20003800000 */
[----:B----4-:R-:W-:-:S13]  /*154c0*/  ISETP.GE.AND P4, PT, R0, R3, PT ;  /* 0x000000030000720c */ /* 0x010fda0003f86270 */
[----:B------:R-:W-:Y:S05]  /*154d0*/  @P4 BRA `(.L_x_1514) ;  /* 0x0000000000284947 */ /* 0x000fea0003800000 */
[----:B------:R-:W4:Y:S01]  /*154e0*/  LDL R0, [R1+0x14] ;  /* 0x0000140001007983 */ /* 0x000f220000100800 */
[----:B---3--:R-:W-:-:S05]  /*154f0*/  LEA R2, P4, R8, R2, 0x1 ;  /* 0x0000000208027211 */ /* 0x008fca00078808ff */
[----:B--2---:R-:W-:-:S05]  /*15500*/  IMAD.X R3, RZ, RZ, R6, P4 ;  /* 0x000000ffff037224 */ /* 0x004fca00020e0606 */
[----:B------:R-:W-:Y:S01]  /*15510*/  @!PT LDS RZ, [RZ] ;  /* 0x00000000fffff984 */ /* 0x000fe20000000800 */
[----:B------:R-:W-:Y:S01]  /*15520*/  @!PT LDS RZ, [RZ] ;  /* 0x00000000fffff984 */ /* 0x000fe20000000800 */
[----:B------:R-:W-:Y:S01]  /*15530*/  @!PT LDS RZ, [RZ] ;  /* 0x00000000fffff984 */ /* 0x000fe20000000800 */
[----:B----4-:R1:W-:Y:S04]  /*15540*/  LDGSTS.E.BYPASS.LTC128B.128 [R0+0x25c00], desc[UR60][R2.64], !P3 ;  /* 0x25c0000002007fae */ /* 0x0103e8000d901d7c */
[----:B------:R1:W-:Y:S04]  /*15550*/  LDGSTS.E.BYPASS.LTC128B.128 [R0+0x29c00], desc[UR60][R2.64+0x80], !P2 ;  /* 0x29c0008002007fae */ /* 0x0003e8000d101d7c */
[----:B------:R1:W-:Y:S04]  /*15560*/  LDGSTS.E.BYPASS.LTC128B.128 [R0+0x2dc00], desc[UR60][R2.64+0x100], !P1 ;  /* 0x2dc0010002007fae */ /* 0x0003e8000c901d7c */
[----:B------:R1:W-:Y:S02]  /*15570*/  LDGSTS.E.BYPASS.LTC128B.128 [R0+0x31c00], desc[UR60][R2.64+0x180], !P0 ;  /* 0x31c0018002007fae */ /* 0x0003e4000c101d7c */
.L_x_1514:
[----:B------:R-:W-:Y:S05]  /*15580*/  BSYNC B0 ;  /* 0x0000000000007941 */ /* 0x000fea0003800000 */
.L_x_1513:
[----:B------:R4:W5:Y:S01]  /*15590*/  LDL R8, [R1+0x4] ;  /* 0x0000040001087983 */ /* 0x0009620000100800 */
[----:B------:R-:W-:Y:S01]  /*155a0*/  PLOP3.LUT P0, PT, PT, PT, PT, 0x80, 0x0 ;  /* 0x000000000000781c */ /* 0x000fe20003f0f070 */
[----:B------:R-:W-:-:S12]  /*155b0*/  NOP ;  /* 0x0000000000007918 */ /* 0x000fd80000000000 */
.L_x_1515:
[----:B-1-3--:R-:W3:Y:S01]  /*155c0*/  LDL R2, [R1+0x4] ;  /* 0x0000040001027983 */ /* 0x00aee20000100800 */
[----:B------:R-:W-:Y:S02]  /*155d0*/  PLOP3.LUT P1, PT, P1, P0, PT, 0xa2, 0x0 ;  /* 0x000000000000781c */ /* 0x000fe40000f21472 */
[----:B---3--:R-:W-:-:S08]  /*155e0*/  @P0 R2UR P1, UR4, R2 ;  /* 0x00000000020402ca */ /* 0x008fd00000020000 */
[----:B------:R-:W-:-:S05]  /*155f0*/  @P0 PLOP3.LUT P0, PT, P1, PT, PT, 0x80, 0x0 ;  /* 0x000000000000081c */ /* 0x000fca0000f0f070 */
[----:B------:R-:W-:Y:S01]  /*15600*/  @!P1 SYNCS.ARRIVE.TRANS64.RED.A0T1 RZ, [UR4+0x32410], RZ ;  /* 0x032410ffffff99a7 */ /* 0x000fe20008200404 */
[----:B------:R-:W-:Y:S07]  /*15610*/  @!P1 ARRIVES.LDGSTSBAR.64.TRANSCNT [UR4+0x32410] ;  /* 0x03241000ff0099b0 */ /* 0x000fee0008000a84 */
[----:B------:R-:W-:Y:S05]  /*15620*/  @P0 BRA.U.ANY `(.L_x_1515) ;  /* 0xfffffffd00e40947 */ /* 0x000fea000393ffff */
[----:B------:R-:W3:Y:S02]  /*15630*/  LDL.LU R3, [R1+0x68] ;  /* 0x0000680001037983 */ /* 0x000ee40000300800 */
[----:B---3--:R-:W-:-:S05]  /*15640*/  VIADD R3, R3, 0x1 ;  /* 0x0000000103037836 */ /* 0x008fca0000000000 */
        /* <DEDUP_REMOVED lines=8> */
[----:B------:R-:W3:Y:S03]  /*156d0*/  SYNCS.PHASECHK.TRANS64.TRYWAIT P0, [R2+URZ+0x32420], R0 ;  /* 0x03242000020075a7 */ /* 0x000ee6000800017f */
[----:B-1-3--:R-:W-:Y:S05]  /*156e0*/  @!P0 BRA `(.L_x_1517) ;  /* 0x00000060000c8947 */ /* 0x00afea0003800000 */
.L_x_1696:
[----:B------:R-:W-:Y:S05]  /*156f0*/  BSYNC B0 ;  /* 0x0000000000007941 */ /* 0x000fea0003800000 */
.L_x_1516:
[----:B-1----:R-:W3:Y:S01]  /*15700*/  LDL R2, [R1+0x18] ;  /* 0x0000180001027983 */ /* 0x002ee20000100800 */
[----:B------:R-:W-:Y:S01]  /*15710*/  BSSY B0, `(.L_x_1518) ;  /* 0x0000063000007945 */ /* 0x000fe20003800000 */
[----:B---3--:R-:W-:-:S13]  /*15720*/  LOP3.LUT P0, RZ, R2, 0x1, RZ, 0xc0, !PT ;  /* 0x0000000102ff7812 */ /* 0x008fda000780c0ff */
[----:B------:R-:W-:Y:S05]  /*15730*/  @!P0 BRA `(.L_x_1519) ;  /* 0x0000000400808947 */ /* 0x000fea0003800000 */
[----:B------:R-:W3:Y:S04]  /*15740*/  LDL R2, [R1+0x4] ;  /* 0x0000040001027983 */ /* 0x000ee80000100800 */
[----:B0-----:R-:W2:Y:S01]  /*15750*/  LDL R4, [R1+0x1c] ;  /* 0x00001c0001047983 */ /* 0x001ea20000100800 */
[----:B------:R-:W0:Y:S01]  /*15760*/  S2R R3, SR_TID.X ;  /* 0x0000000000037919 */ /* 0x000e220000002100 */
[----:B---3--:R-:W-:Y:S02]  /*15770*/  IMAD.MOV.U32 R5, RZ, RZ, R2 ;  /* 0x000000ffff057224 */ /* 0x008fe400078e0002 */
[----:B------:R-:W3:Y:S01]  /*15780*/  LDL R2, [R1+0x8] ;  /* 0x0000080001027983 */ /* 0x000ee20000100800 */
[----:B--2---:R-:W-:Y:S01]  /*15790*/  SHF.L.U32 R0, R4, 0x1f, RZ ;  /* 0x0000001f04007819 */ /* 0x004fe200000006ff */
[----:B------:R-:W-:Y:S01]  /*157a0*/  BSSY B1, `(.L_x_1520) ;  /* 0x0000006000017945 */ /* 0x000fe20003800000 */
[----:B0-----:R-:W-:-:S04]  /*157b0*/  LOP3.LUT R3, R3, 0x7f, RZ, 0xc0, !PT ;  /* 0x0000007f03037812 */ /* 0x001fc800078ec0ff */
[----:B------:R-:W-:Y:S01]  /*157c0*/  ISETP.NE.AND P1, PT, R3, RZ, PT ;  /* 0x000000ff0300720c */ /* 0x000fe20003f25270 */
[----:B---3--:R-:W-:-:S04]  /*157d0*/  IMAD R2, R2, 0x8, R5 ;  /* 0x0000000802027824 */ /* 0x008fc800078e0205 */
[----:B------:R-:W0:Y:S02]  /*157e0*/  SYNCS.PHASECHK.TRANS64.TRYWAIT P0, [R2+URZ+0x32460], R0 ;  /* 0x03246000020075a7 */ /* 0x000e24000800017f */
[----:B0-----:R-:W-:Y:S06]  /*157f0*/  @!P0 BRA `(.L_x_1521) ;  /* 0x0000005c00e08947 */ /* 0x001fec0003800000 */
.L_x_1697:
[----:B------:R-:W-:Y:S05]  /*15800*/  BSYNC B1 ;  /* 0x0000000000017941 */ /* 0x000fea0003800000 */
.L_x_1520:
        /* <DEDUP_REMOVED lines=9> */
.L_x_1523:
[----:B------:R-:W-:Y:S05]  /*158a0*/  BSYNC B1 ;  /* 0x0000000000017941 */ /* 0x000fea0003800000 */
.L_x_1522:
        /* <DEDUP_REMOVED lines=14> */
.L_x_1524:
        /* <DEDUP_REMOVED lines=16> */
.L_x_1525:
        /* <DEDUP_REMOVED lines=16> */
.L_x_1526:
        /* <DEDUP_REMOVED lines=16> */
.L_x_1527:
        /* <DEDUP_REMOVED lines=11> */
.L_x_1519:
[----:B------:R-:W-:Y:S05]  /*15d40*/  BSYNC B0 ;  /* 0x0000000000007941 */ /* 0x000fea0003800000 */
.L_x_1518:
[----:B0-----:R-:W3:Y:S01]  /*15d50*/  LDL.LU R4, [R1+0x7c] ;  /* 0x00007c0001047983 */ /* 0x001ee20000300800 */
[----:B------:R-:W-:Y:S01]  /*15d60*/  BSSY B0, `(.L_x_1528) ;  /* 0x000020f000007945 */ /* 0x000fe20003800000 */
[----:B---3--:R-:W-:-:S13]  /*15d70*/  ISETP.GE.AND P0, PT, R4, 0x61, PT ;  /* 0x000000610400780c */ /* 0x008fda0003f06270 */
        /* <DEDUP_REMOVED lines=48> */
.L_x_1534:
        /* <DEDUP_REMOVED lines=9> */
.L_x_1698:
[----:B------:R-:W-:Y:S05]  /*16110*/  BSYNC B3 ;  /* 0x0000000000037941 */ /* 0x000fea0003800000 */
.L_x_1535:
        /* <DEDUP_REMOVED lines=9> */
.L_x_1538:
[----:B------:R-:W-:Y:S05]  /*161b0*/  BSYNC B3 ;  /* 0x0000000000037941 */ /* 0x000fea0003800000 */
.L_x_1537:
        /* <DEDUP_REMOVED lines=14> */
.L_x_1539:
        /* <DEDUP_REMOVED lines=14> */
.L_x_1699:
[----:B------:R-:W-:Y:S05]  /*16380*/  BSYNC B3 ;  /* 0x0000000000037941 */ /* 0x000fea0003800000 */
.L_x_1540:
        /* <DEDUP_REMOVED lines=11> */
.L_x_1543:
[----:B------:R-:W-:Y:S05]  /*16440*/  BSYNC B3 ;  /* 0x0000000000037941 */ /* 0x000fea0003800000 */
.L_x_1542:
        /* <DEDUP_REMOVED lines=11> */
.L_x_1544:
        /* <DEDUP_REMOVED lines=16> */
.L_x_1545:
        /* <DEDUP_REMOVED lines=16> */
.L_x_1546:
        /* <DEDUP_REMOVED lines=16> */
.L_x_1547:
        /* <DEDUP_REMOVED lines=11> */
.L_x_1533:
[----:B------:R-:W-:Y:S05]  /*168b0*/  BSYNC B1 ;  /* 0x0000000000017941 */ /* 0x000fea0003800000 */
.L_x_1532:
[----:B------:R-:W2:Y:S02]  /*168c0*/  LDL.LU R4, [R1+0x38] ;  /* 0x0000380001047983 */ /* 0x000ea40000300800 */
[----:B--2---:R-:W-:-:S07]  /*168d0*/  VIADD R0, R4, 0xfffffffd ;  /* 0xfffffffd04007836 */ /* 0x004fce0000000000 */
.L_x_1531:
[----:B------:R-:W-:Y:S05]  /*168e0*/  BSYNC B2 ;  /* 0x0000000000027941 */ /* 0x000fea0003800000 */
.L_x_1530:
[----:B------:R-:W2:Y:S01]  /*168f0*/  LDL.LU R2, [R1+0x3c] ;  /* 0x00003c0001027983 */ /* 0x000ea20000300800 */
[----:B------:R-:W-:-:S05]  /*16900*/  IMAD.MOV R6, RZ, RZ, -R6 ;  /* 0x000000ffff067224 */ /* 0x000fca00078e0a06 */
[----:B--2---:R-:W-:-:S13]  /*16910*/  ISETP.NE.AND P0, PT, R2, R6, PT ;  /* 0x000000060200720c */ /* 0x004fda0003f05270 */
[----:B------:R-:W-:Y:S05]  /*16920*/  @!P0 BRA `(.L_x_1529) ;  /* 0x0000001400488947 */ /* 0x000fea0003800000 */
.L_x_1580:
        /* <DEDUP_REMOVED lines=37> */
.L_x_1550:
        /* <DEDUP_REMOVED lines=9> */
.L_x_1700:
[----:B------:R-:W-:Y:S05]  /*16c10*/  BSYNC B2 ;  /* 0x0000000000027941 */ /* 0x000fea0003800000 */
.L_x_1551:
        /* <DEDUP_REMOVED lines=9> */
.L_x_1554:
[----:B------:R-:W-:Y:S05]  /*16cb0*/  BSYNC B2 ;  /* 0x0000000000027941 */ /* 0x000fea0003800000 */
.L_x_1553:
        /* <DEDUP_REMOVED lines=13> */
.L_x_1555:
        /* <DEDUP_REMOVED lines=14> */
.L_x_1701:
[----:B------:R-:W-:Y:S05]  /*16e70*/  BSYNC B2 ;  /* 0x0000000000027941 */ /* 0x000fea0003800000 */
.L_x_1556:
        /* <DEDUP_REMOVED lines=11> */
.L_x_1559:
[----:B------:R-:W-:Y:S05]  /*16f30*/  BSYNC B2 ;  /* 0x0000000000027941 */ /* 0x000fea0003800000 */
.L_x_1558:
        /* <DEDUP_REMOVED lines=10> */
.L_x_1560:
        /* <DEDUP_REMOVED lines=16> */
.L_x_1561:
        /* <DEDUP_REMOVED lines=16> */
.L_x_1562:
        /* <DEDUP_REMOVED lines=16> */
.L_x_1563:
        /* <DEDUP_REMOVED lines=11> */
.L_x_1549:
[----:B------:R-:W-:Y:S05]  /*17390*/  BSYNC B1 ;  /* 0x0000000000017941 */ /* 0x000fea0003800000 */
.L_x_1548:
        /* <DEDUP_REMOVED lines=36> */
.L_x_1566:
        /* <DEDUP_REMOVED lines=9> */
.L_x_1702:
[----:B------:R-:W-:Y:S05]  /*17670*/  BSYNC B2 ;  /* 0x0000000000027941 */ /* 0x000fea0003800000 */
.L_x_1567:
        /* <DEDUP_REMOVED lines=9> */
.L_x_1570:
[----:B------:R-:W-:Y:S05]  /*17710*/  BSYNC B2 ;  /* 0x0000000000027941 */ /* 0x000fea0003800000 */
.L_x_1569:
        /* <DEDUP_REMOVED lines=14> */
.L_x_1571:
        /* <DEDUP_REMOVED lines=14> */
.L_x_1703:
[----:B------:R-:W-:Y:S05]  /*178e0*/  BSYNC B2 ;  /* 0x0000000000027941 */ /* 0x000fea0003800000 */
.L_x_1572:
        /* <DEDUP_REMOVED lines=11> */
.L_x_1575:
[----:B------:R-:W-:Y:S05]  /*179a0*/  BSYNC B2 ;  /* 0x0000000000027941 */ /* 0x000fea0003800000 */
.L_x_1574:
        /* <DEDUP_REMOVED lines=11> */
.L_x_1576:
        /* <DEDUP_REMOVED lines=16> */
.L_x_1577:
        /* <DEDUP_REMOVED lines=16> */
.L_x_1578:
        /* <DEDUP_REMOVED lines=16> */
.L_x_1579:
        /* <DEDUP_REMOVED lines=11> */
.L_x_1565:
[----:B------:R-:W-:Y:S05]  /*17e10*/  BSYNC B1 ;  /* 0x0000000000017941 */ /* 0x000fea0003800000 */
.L_x_1564:
[C---:B------:R-:W-:Y:S01]  /*17e20*/  ISETP.GT.AND P0, PT, R0.reuse, 0x1, PT ;  /* 0x000000010000780c */ /* 0x040fe20003f04270 */
[----:B------:R-:W-:-:S12]  /*17e30*/  VIADD R0, R0, 0xfffffffe ;  /* 0xfffffffe00007836 */ /* 0x000fd80000000000 */
[----:B------:R-:W-:Y:S05]  /*17e40*/  @P0 BRA `(.L_x_1580) ;  /* 0xffffffe800b80947 */ /* 0x000fea000383ffff */
.L_x_1529:
[----:B------:R-:W-:Y:S05]  /*17e50*/  BSYNC B0 ;  /* 0x0000000000007941 */ /* 0x000fea0003800000 */
.L_x_1528:
[----:B------:R-:W3:Y:S04]  /*17e60*/  LDL.LU R4, [R1+0x8] ;  /* 0x0000080001047983 */ /* 0x000ee80000300800 */
[----:B------:R-:W2:Y:S01]  /*17e70*/  LDL.LU R3, [R1+0x1c] ;  /* 0x00001c0001037983 */ /* 0x000ea20000300800 */
[----:B------:R-:W1:Y:S01]  /*17e80*/  S2R R2, SR_TID.X ;  /* 0x0000000000027919 */ /* 0x000e620000002100 */
[----:B------:R-:W-:Y:S01]  /*17e90*/  BSSY B0, `(.L_x_1581) ;  /* 0x0000015000007945 */ /* 0x000fe20003800000 */
[----:B-1----:R-:W-:-:S04]  /*17ea0*/  LOP3.LUT R2, R2, 0x7f, RZ, 0xc0, !PT ;  /* 0x0000007f02027812 */ /* 0x002fc800078ec0ff */
[----:B------:R-:W-:Y:S01]  /*17eb0*/  ISETP.NE.AND P1, PT, R2, RZ, PT ;  /* 0x000000ff0200720c */ /* 0x000fe20003f25270 */
[----:B---3--:R-:W-:-:S05]  /*17ec0*/  VIADD R0, R4, 0x1 ;  /* 0x0000000104007836 */ /* 0x008fca0000000000 */
        /* <DEDUP_REMOVED lines=11> */
[----:B--2---:R-:W2:Y:S04]  /*17f80*/  @P1 ATOMG.E.ADD.STRONG.GPU PT, R3, desc[UR60][R4.64], R3 ;  /* 0x00000003040319a8 */ /* 0x004ea800081ee1fc */
[----:B--2---:R1:W2:Y:S02]  /*17f90*/  SHFL.IDX PT, R3, R3, R2, 0x1f ;  /* 0x00001f0203037589 */ /* 0x0042a400000e0000 */
[----:B-1----:R-:W1:Y:S02]  /*17fa0*/  S2R R2, SR_LTMASK ;  /* 0x0000000000027919 */ /* 0x002e640000003900 */
[----:B-1----:R-:W-:-:S06]  /*17fb0*/  LOP3.LUT R2, R2, UR4, RZ, 0xc0, !PT ;  /* 0x0000000402027c12 */ /* 0x002fcc000f8ec0ff */
[----:B------:R-:W2:Y:S02]  /*17fc0*/  POPC R2, R2 ;  /* 0x0000000200027309 */ /* 0x000ea40000000000 */
[----:B--2---:R-:W-:-:S07]  /*17fd0*/  IADD3 R16, R3, UR36, R2 ;  /* 0x0000002403107c10 */ /* 0x004fce000fffe002 */
.L_x_1582:
[----:B------:R-:W-:Y:S05]  /*17fe0*/  BSYNC B0 ;  /* 0x0000000000007941 */ /* 0x000fea0003800000 */
.L_x_1581:
[----:B------:R-:W-:-:S05]  /*17ff0*/  SEL R0, R0, RZ, P0 ;  /* 0x000000ff00007207 */ /* 0x000fca0000000000 */
[----:B------:R2:W-:Y:S02]  /*18000*/  STL [R1+0x8], R0 ;  /* 0x0000080001007387 */ /* 0x0005e40000100800 */
.L_x_1494:
[----:B------:R-:W-:Y:S05]  /*18010*/  BSYNC B7 ;  /* 0x0000000000077941 */ /* 0x000fea0003800000 */
.L_x_1492:
[----:B--2---:R-:W2:Y:S02]  /*18020*/  LDL R0, [R1+0x18] ;  /* 0x0000180001007983 */ /* 0x004ea40000100800 */
        /* <DEDUP_REMOVED lines=12> */
.L_x_1583:
[----:B------:R-:W0:Y:S01]  /*180f0*/  S2R R0, SR_TID.X ;  /* 0x0000000000007919 */ /* 0x000e220000002100 */
[----:B------:R-:W-:Y:S01]  /*18100*/  UMOV UR4, 0xffffffff ;  /* 0xffffffff00047882 */ /* 0x000fe20000000000 */
[----:B0-----:R-:W-:-:S04]  /*18110*/  LOP3.LUT R7, R0, 0x1f, RZ, 0xc0, !PT ;  /* 0x0000001f00077812 */ /* 0x001fc800078ec0ff */
        /* <DEDUP_REMOVED lines=33> */
.L_x_1713:
[----:B------:R-:W-:Y:S02]  /*18330*/  ULDC UR4, c[0x0][0xd38] ;  /* 0x00034e0000047ab9 */ /* 0x000fe40000000800 */
[----:B------:R-:W-:-:S04]  /*18340*/  IMAD.U32 R16, RZ, RZ, UR4 ;  /* 0x00000004ff107e24 */ /* 0x000fc8000f8e00ff */
[----:B-1----:R-:W-:-:S04]  /*18350*/  IMAD R6, R6, R16, RZ ;  /* 0x0000001006067224 */ /* 0x002fc800078e02ff */
[----:B------:R-:W-:-:S05]  /*18360*/  IMAD.IADD R4, R4, 0x1, R6 ;  /* 0x0000000104047824 */ /* 0x000fca00078e0206 */
[----:B------:R-:W-:-:S13]  /*18370*/  ISETP.GT.AND P6, PT, R4, R0, PT ;  /* 0x000000000400720c */ /* 0x000fda0003fc4270 */
[----:B------:R-:W-:Y:S05]  /*18380*/  @P6 BRA `(.L_x_1586) ;  /* 0x00000000009c6947 */ /* 0x000fea0003800000 */
.L_x_1591:
        /* <DEDUP_REMOVED lines=14> */
.L_x_1589:
[----:B------:R-:W-:Y:S05]  /*18470*/  BSYNC B0 ;  /* 0x0000000000007941 */ /* 0x000fea0003800000 */
.L_x_1588:
        /* <DEDUP_REMOVED lines=18> */
.L_x_1721:
[----:B------:R-:W-:Y:S02]  /*185a0*/  ULDC UR4, c[0x0][0xd38] ;  /* 0x00034e0000047ab9 */ /* 0x000fe40000000800 */
[----:B------:R-:W-:-:S04]  /*185b0*/  IMAD.U32 R16, RZ, RZ, UR4 ;  /* 0x00000004ff107e24 */ /* 0x000fc8000f8e00ff */
[----:B-1----:R-:W-:-:S04]  /*185c0*/  IMAD R6, R6, R16, RZ ;  /* 0x0000001006067224 */ /* 0x002fc800078e02ff */
[----:B------:R-:W-:-:S05]  /*185d0*/  IMAD.IADD R4, R6, 0x1, R4 ;  /* 0x0000000106047824 */ /* 0x000fca00078e0204 */
[----:B------:R-:W-:-:S13]  /*185e0*/  ISETP.GT.AND P6, PT, R4, R0, PT ;  /* 0x000000000400720c */ /* 0x000fda0003fc4270 */
[----:B------:R-:W-:Y:S05]  /*185f0*/  @!P6 BRA `(.L_x_1591) ;  /* 0xfffffffc0064e947 */ /* 0x000fea000383ffff */
.L_x_1586:
        /* <DEDUP_REMOVED lines=8> */
.L_x_1725:
[----:B------:R-:W-:Y:S01]  /*18680*/  ISETP.NE.AND P0, PT, R5, RZ, PT ;  /* 0x000000ff0500720c */ /* 0x000fe20003f05270 */
[----:B-1----:R-:W-:-:S12]  /*18690*/  IMAD.MOV.U32 R2, RZ, RZ, RZ ;  /* 0x000000ffff027224 */ /* 0x002fd800078e00ff */
[----:B------:R-:W-:Y:S05]  /*186a0*/  @!P0 BRA `(.L_x_1593) ;  /* 0x0000000000108947 */ /* 0x000fea0003800000 */
[----:B------:R-:W-:Y:S01]  /*186b0*/  UMOV UR4, 0xffffffff ;  /* 0xffffffff00047882 */ /* 0x000fe20000000000 */
[----:B------:R-:W-:Y:S02]  /*186c0*/  VIADD R12, R4, 0xffffffff ;  /* 0xffffffff040c7836 */ /* 0x000fe40000000000 */
[----:B------:R-:W-:Y:S05]  /*186d0*/  BRA.DIV UR4, `(.L_x_1594) ;  /* 0x0000003e04107947 */ /* 0x000fea000b800000 */
[----:B------:R1:W3:Y:S02]  /*186e0*/  SHFL.IDX PT, R2, R3, R12, 0x1f ;  /* 0x00001f0c03027589 */ /* 0x0002e400000e0000 */
.L_x_1593:
        /* <DEDUP_REMOVED lines=31> */
.L_x_1587:
[----:B------:R-:W-:Y:S01]  /*188e0*/  UMOV UR4, URZ ;  /* 0x0000003f00047c82 */ /* 0x000fe20008000000 */
[----:B------:R-:W-:Y:S01]  /*188f0*/  UMOV UR5, URZ ;  /* 0x0000003f00057c82 */ /* 0x000fe20008000000 */
[----:B------:R-:W-:Y:S01]  /*18900*/  ULDC UR6, c[0x0][0xd3c] ;  /* 0x00034f0000067ab9 */ /* 0x000fe20000000800 */
[----:B------:R-:W-:Y:S02]  /*18910*/  IMAD.MOV.U32 R16, RZ, RZ, R0 ;  /* 0x000000ffff107224 */ /* 0x000fe400078e0000 */
[----:B------:R-:W-:Y:S02]  /*18920*/  IMAD.U32 R17, RZ, RZ, UR4 ;  /* 0x00000004ff117e24 */ /* 0x000fe4000f8e00ff */
[----:B------:R-:W-:Y:S02]  /*18930*/  IMAD.U32 R18, RZ, RZ, UR5 ;  /* 0x00000005ff127e24 */ /* 0x000fe4000f8e00ff */
[----:B------:R-:W-:-:S07]  /*18940*/  IMAD.U32 R19, RZ, RZ, UR6 ;  /* 0x00000006ff137e24 */ /* 0x000fce000f8e00ff */
.L_x_1595:
        /* <DEDUP_REMOVED lines=12> */
.L_x_1584:
[----:B------:R-:W-:Y:S02]  /*18a10*/  ULDC UR4, c[0x0][0xd3c] ;  /* 0x00034f0000047ab9 */ /* 0x000fe40000000800 */
[----:B---3--:R-:W-:-:S13]  /*18a20*/  ISETP.GE.AND P0, PT, R19, UR4, PT ;  /* 0x0000000413007c0c */ /* 0x008fda000bf06270 */
[----:B------:R-:W-:Y:S05]  /*18a30*/  @!P0 BRA `(.L_x_1596) ;  /* 0xffffff8c00148947 */ /* 0x000fea000383ffff */
[----:B------:R-:W-:Y:S05]  /*18a40*/  BSYNC B8 ;  /* 0x0000000000087941 */ /* 0x000fea0003800000 */
.L_x_1450:
[----:B--2---:R-:W2:Y:S01]  /*18a50*/  LDL.LU R0, [R1+0x68] ;  /* 0x0000680001007983 */ /* 0x004ea20000300800 */
[----:B------:R-:W-:Y:S01]  /*18a60*/  BSSY B0, `(.L_x_1597) ;  /* 0x000000b000007945 */ /* 0x000fe20003800000 */
[----:B------:R-:W3:Y:S01]  /*18a70*/  S2R R5, SR_CgaCtaId ;  /* 0x0000000000057919 */ /* 0x000ee20000008800 */
[----:B--2---:R-:W-:-:S05]  /*18a80*/  VIADD R0, R0, 0x1 ;  /* 0x0000000100007836 */ /* 0x004fca0000000000 */
[----:B0-----:R-:W-:-:S04]  /*18a90*/  LEA.HI R2, R0, R0, RZ, 0x1 ;  /* 0x0000000000027211 */ /* 0x001fc800078f08ff */
[----:B-1----:R-:W-:-:S05]  /*18aa0*/  LOP3.LUT R3, R2, 0xfffffffe, RZ, 0xc0, !PT ;  /* 0xfffffffe02037812 */ /* 0x002fca00078ec0ff */
[----:B------:R-:W-:Y:S01]  /*18ab0*/  IMAD.IADD R3, R0, 0x1, -R3 ;  /* 0x0000000100037824 */ /* 0x000fe200078e0a03 */
[----:B------:R-:W-:-:S04]  /*18ac0*/  MOV R0, 0x400 ;  /* 0x0000040000007802 */ /* 0x000fc80000000f00 */
[----:B---3--:R-:W-:Y:S02]  /*18ad0*/  LEA R0, R5, R0, 0x18 ;  /* 0x0000000005007211 */ /* 0x008fe400078ec0ff */
[----:B------:R-:W-:-:S04]  /*18ae0*/  SHF.L.U32 R3, R3, 0x1f, RZ ;  /* 0x0000001f03037819 */ /* 0x000fc800000006ff */
[----:B------:R-:W0:Y:S02]  /*18af0*/  SYNCS.PHASECHK.TRANS64.TRYWAIT P0, [R0+URZ+0x32420], R3 ;  /* 0x03242003000075a7 */ /* 0x000e24000800017f */
[----:B0-----:R-:W-:Y:S05]  /*18b00*/  @!P0 BRA `(.L_x_1598) ;  /* 0x00000038002c8947 */ /* 0x001fea0003800000 */
.L_x_1728:
[----:B------:R-:W-:Y:S05]  /*18b10*/  BSYNC B0 ;  /* 0x0000000000007941 */ /* 0x000fea0003800000 */
.L_x_1597:
[----:B------:R-:W-:-:S03]  /*18b20*/  UMOV UR4, 0xffffffff ;  /* 0xffffffff00047882 */ /* 0x000fc60000000000 */
[----:B------:R-:W-:Y:S05]  /*18b30*/  BRA.DIV UR4, `(.L_x_1599) ;  /* 0x0000003a04347947 */ /* 0x000fea000b800000 */
[----:B------:R-:W1:Y:S02]  /*18b40*/  S2R R2, SR_TID.X ;  /* 0x0000000000027919 */ /* 0x000e640000002100 */
[----:B-1----:R-:W-:-:S04]  /*18b50*/  SHF.R.U32.HI R2, RZ, 0x5, R2 ;  /* 0x00000005ff027819 */ /* 0x002fc80000011602 */
[----:B------:R-:W-:-:S05]  /*18b60*/  LOP3.LUT R2, R2, 0x3, RZ, 0xc0, !PT ;  /* 0x0000000302027812 */ /* 0x000fca00078ec0ff */
[----:B------:R1:W2:Y:S02]  /*18b70*/  SHFL.IDX PT, R14, R2, RZ, 0x1f ;  /* 0x00001fff020e7589 */ /* 0x0002a400000e0000 */
.L_x_1731:
[----:B--2---:R-:W-:-:S13]  /*18b80*/  ISETP.NE.AND P0, PT, R14, RZ, PT ;  /* 0x000000ff0e00720c */ /* 0x004fda0003f05270 */
[----:B------:R-:W-:Y:S05]  /*18b90*/  @P0 BRA `(.L_x_1305) ;  /* 0x0000000000940947 */ /* 0x000fea0003800000 */
[----:B------:R-:W-:-:S03]  /*18ba0*/  UMOV UR4, 0xffffffff ;  /* 0xffffffff00047882 */ /* 0x000fc60000000000 */
[----:B------:R-:W-:Y:S05]  /*18bb0*/  BRA.DIV UR4, `(.L_x_1600) ;  /* 0x0000003a04487947 */ /* 0x000fea000b800000 */
[----:B------:R-:W-:-:S13]  /*18bc0*/  ELECT P6, URZ, PT ;  /* 0x00000000003f782f */ /* 0x000fda00038c0000 */
.L_x_1734:
[----:B------:R-:W-:Y:S05]  /*18bd0*/  @!P6 BRA `(.L_x_1305) ;  /* 0x000000000084e947 */ /* 0x000fea0003800000 */
[----:B-1----:R-:W2:Y:S02]  /*18be0*/  LDL.LU R2, [R1+0x84] ;  /* 0x0000840001027983 */ /* 0x002ea40000300800 */
[----:B--2---:R-:W-:-:S04]  /*18bf0*/  LOP3.LUT R2, R2, 0x2, RZ, 0xfc, !PT ;  /* 0x0000000202027812 */ /* 0x004fc800078efcff */
[----:B------:R-:W-:-:S13]  /*18c00*/  ISETP.NE.AND P2, PT, R2, 0x3, PT ;  /* 0x000000030200780c */ /* 0x000fda0003f45270 */
[----:B------:R-:W-:Y:S05]  /*18c10*/  @!P2 BRA `(.L_x_1601) ;  /* 0x000000000004a947 */ /* 0x000fea0003800000 */
[----:B------:R-:W-:Y:S01]  /*18c20*/  BPT.TRAP 0x1 ;  /* 0x000000040000795c */ /* 0x000fe20000300000 */
.L_x_1601:
        /* <DEDUP_REMOVED lines=14> */
.L_x_1735:
[----:B------:R-:W1:Y:S02]  /*18d10*/  SYNCS.PHASECHK.TRANS64.TRYWAIT P0, [R7+URZ], R2 ;  /* 0x00000002070075a7 */ /* 0x000e64000800017f */
[----:B-1----:R-:W-:Y:S05]  /*18d20*/  @!P0 BRA `(.L_x_1603) ;  /* 0x0000003800208947 */ /* 0x002fea0003800000 */
.L_x_1736:
[----:B------:R-:W-:Y:S05]  /*18d30*/  @!P2 BRA `(.L_x_1604) ;  /* 0x000000000004a947 */ /* 0x000fea0003800000 */
[----:B------:R-:W-:Y:S01]  /*18d40*/  BPT.TRAP 0x1 ;  /* 0x000000040000795c */ /* 0x000fe20000300000 */
.L_x_1604:
[----:B------:R-:W2:Y:S01]  /*18d50*/  LDL.LU R4, [R1+0x8] ;  /* 0x0000080001047983 */ /* 0x000ea20000300800 */
[----:B------:R-:W-:-:S04]  /*18d60*/  VIADD R0, R0, 0x32460 ;  /* 0x0003246000007836 */ /* 0x000fc80000000000 */
[----:B--2---:R-:W-:-:S04]  /*18d70*/  IMAD R4, R4, 0x8, R0 ;  /* 0x0000000804047824 */ /* 0x004fc800078e0200 */
[----:B------:R-:W2:Y:S02]  /*18d80*/  SYNCS.PHASECHK.TRANS64.TRYWAIT P0, [R4+URZ], R5 ;  /* 0x00000005040075a7 */ /* 0x000ea4000800017f */
[----:B--2---:R-:W-:Y:S05]  /*18d90*/  @!P0 BRA `(.L_x_1605) ;  /* 0x0000003800188947 */ /* 0x004fea0003800000 */
.L_x_1737:
[----:B------:R-:W-:-:S07]  /*18da0*/  IMAD R3, R3, 0x8, R0 ;  /* 0x0000000803037824 */ /* 0x000fce00078e0200 */
.L_x_1606:
[----:B---3--:R3:W0:Y:S02]  /*18db0*/  SYNCS.PHASECHK.TRANS64.TRYWAIT P0, [R3+URZ], R2 ;  /* 0x00000002030075a7 */ /* 0x008624000800017f */
[----:B0-----:R-:W-:Y:S05]  /*18dc0*/  @!P0 NANOSLEEP.SYNCS 0x989680 ;  /* 0x009896800000895d */ /* 0x001fea0003900000 */
[----:B------:R-:W0:Y:S02]  /*18dd0*/  @!P0 SYNCS.PHASECHK.TRANS64 P0, [R3+URZ], R2 ;  /* 0x00000002030085a7 */ /* 0x000e24000800007f */
[----:B0-----:R-:W-:Y:S05]  /*18de0*/  @!P0 BRA `(.L_x_1606) ;  /* 0xfffffffc00f08947 */ /* 0x001fea000383ffff */
.L_x_1305:
[----:B------:R-:W-:Y:S05]  /*18df0*/  BSYNC B9 ;  /* 0x0000000000097941 */ /* 0x000fea0003800000 */
.L_x_1302:
[----:B------:R-:W-:Y:S05]  /*18e00*/  EXIT ;  /* 0x000000000000794d */ /* 0x000fea0003800000 */
.L_x_1323:
[----:B0-----:R0:W1:Y:S02]  /*18e10*/  SYNCS.PHASECHK.TRANS64.TRYWAIT P6, [R94+URZ+0x32490], R108 ;  /* 0x0324906c5e0075a7 */ /* 0x00106400080c017f */
[----:B-1----:R-:W-:Y:S05]  /*18e20*/  @!P6 NANOSLEEP.SYNCS 0x989680 ;  /* 0x009896800000e95d */ /* 0x002fea0003900000 */
[----:B------:R-:W1:Y:S02]  /*18e30*/  @!P6 SYNCS.PHASECHK.TRANS64 P6, [R94+URZ+0x32490], R108 ;  /* 0x0324906c5e00e5a7 */ /* 0x000e6400080c007f */
[----:B-1----:R-:W-:Y:S05]  /*18e40*/  @!P6 BRA `(.L_x_1323) ;  /* 0xfffffffc00f0e947 */ /* 0x002fea000383ffff */
[----:B------:R-:W-:Y:S05]  /*18e50*/  BRA `(.L_x_1607) ;  /* 0xfffffe9c005c7947 */ /* 0x000fea000383ffff */
.L_x_1341:
[----:B0-----:R0:W1:Y:S02]  /*18e60*/  SYNCS.PHASECHK.TRANS64.TRYWAIT P5, [R94+URZ+0x32490], R108 ;  /* 0x0324906c5e0075a7 */ /* 0x00106400080a017f */
[----:B-1----:R-:W-:Y:S05]  /*18e70*/  @!P5 NANOSLEEP.SYNCS 0x989680 ;  /* 0x009896800000d95d */ /* 0x002fea0003900000 */
[----:B------:R-:W1:Y:S02]  /*18e80*/  @!P5 SYNCS.PHASECHK.TRANS64 P5, [R94+URZ+0x32490], R108 ;  /* 0x0324906c5e00d5a7 */ /* 0x000e6400080a007f */
[----:B-1----:R-:W-:Y:S05]  /*18e90*/  @!P5 BRA `(.L_x_1341) ;  /* 0xfffffffc00f0d947 */ /* 0x002fea000383ffff */
[----:B------:R-:W-:Y:S05]  /*18ea0*/  BRA `(.L_x_1608) ;  /* 0xfffffeb000047947 */ /* 0x000fea000383ffff */
.L_x_1350:
[----:B0-----:R0:W1:Y:S02]  /*18eb0*/  SYNCS.PHASECHK.TRANS64.TRYWAIT P4, [R94+URZ+0x32490], R108 ;  /* 0x0324906c5e0075a7 */ /* 0x001064000808017f */
[----:B-1----:R-:W-:Y:S05]  /*18ec0*/  @!P4 NANOSLEEP.SYNCS 0x989680 ;  /* 0x009896800000c95d */ /* 0x002fea0003900000 */
[----:B------:R-:W1:Y:S02]  /*18ed0*/  @!P4 SYNCS.PHASECHK.TRANS64 P4, [R94+URZ+0x32490], R108 ;  /* 0x0324906c5e00c5a7 */ /* 0x000e64000808007f */
[----:B-1----:R-:W-:Y:S05]  /*18ee0*/  @!P4 BRA `(.L_x_1350) ;  /* 0xfffffffc00f0c947 */ /* 0x002fea000383ffff */
[----:B------:R-:W-:Y:S05]  /*18ef0*/  BRA `(.L_x_1609) ;  /* 0xfffffec000287947 */ /* 0x000fea000383ffff */
.L_x_1356:
[----:B-1----:R1:W2:Y:S02]  /*18f00*/  SYNCS.PHASECHK.TRANS64.TRYWAIT P3, [R94+URZ+0x324b0], R108 ;  /* 0x0324b06c5e0075a7 */ /* 0x0022a4000806017f */
[----:B--2---:R-:W-:Y:S05]  /*18f10*/  @!P3 NANOSLEEP.SYNCS 0x989680 ;  /* 0x009896800000b95d */ /* 0x004fea0003900000 */
[----:B------:R-:W2:Y:S02]  /*18f20*/  @!P3 SYNCS.PHASECHK.TRANS64 P3, [R94+URZ+0x324b0], R108 ;  /* 0x0324b06c5e00b5a7 */ /* 0x000ea4000806007f */
[----:B--2---:R-:W-:Y:S05]  /*18f30*/  @!P3 BRA `(.L_x_1356) ;  /* 0xfffffffc00f0b947 */ /* 0x004fea000383ffff */
[----:B------:R-:W-:Y:S05]  /*18f40*/  BRA `(.L_x_1610) ;  /* 0xfffffec000b47947 */ /* 0x000fea000383ffff */
.L_x_1364:
        /* <DEDUP_REMOVED lines=8> */
.L_x_1612:
[----:B------:R-:W-:Y:S05]  /*18fd0*/  BSYNC B0 ;  /* 0x0000000000007941 */ /* 0x000fea0003800000 */
.L_x_1611:
[----:B------:R-:W-:Y:S05]  /*18fe0*/  BRA `(.L_x_1613) ;  /* 0xfffffecc00647947 */ /* 0x000fea000383ffff */
.L_x_1376:
        /* <DEDUP_REMOVED lines=8> */
.L_x_1615:
[----:B------:R-:W-:Y:S05]  /*19070*/  BSYNC B1 ;  /* 0x0000000000017941 */ /* 0x000fea0003800000 */
.L_x_1614:
        /* <DEDUP_REMOVED lines=8> */
.L_x_1616:
[----:B------:R-:W-:Y:S02]  /*19100*/  IMAD.MOV.U32 R13, RZ, RZ, R27 ;  /* 0x000000ffff0d7224 */ /* 0x000fe400078e001b */
[----:B------:R-:W-:-:S07]  /*19110*/  IMAD.MOV.U32 R3, RZ, RZ, R14 ;  /* 0x000000ffff037224 */ /* 0x000fce00078e000e */
[----:B------:R-:W-:Y:S05]  /*19120*/  WARPSYNC.COLLECTIVE R15, `(.L_x_1617) ;  /* 0x000000000f087348 */ /* 0x000fea0003c00000 */
[----:B------:R0:W1:Y:S02]  /*19130*/  SHFL.IDX P6, R14, R13, R12, R11 ;  /* 0x0000000c0d0e7389 */ /* 0x00006400000c000b */
[----:B01----:R-:W-:Y:S01]  /*19140*/  ENDCOLLECTIVE ;  /* 0x000000000000791b */ /* 0x003fe20003800000 */
.L_x_1617:
[----:B------:R-:W-:Y:S02]  /*19150*/  IMAD.MOV.U32 R13, RZ, RZ, R26 ;  /* 0x000000ffff0d7224 */ /* 0x000fe400078e001a */
[----:B------:R-:W-:-:S07]  /*19160*/  IMAD.MOV.U32 R4, RZ, RZ, R14 ;  /* 0x000000ffff047224 */ /* 0x000fce00078e000e */
[----:B------:R-:W-:Y:S05]  /*19170*/  WARPSYNC.COLLECTIVE R15, `(.L_x_1618) ;  /* 0x000000000f087348 */ /* 0x000fea0003c00000 */
[----:B------:R0:W1:Y:S02]  /*19180*/  SHFL.IDX P6, R14, R13, R12, R11 ;  /* 0x0000000c0d0e7389 */ /* 0x00006400000c000b */
[----:B01----:R-:W-:Y:S01]  /*19190*/  ENDCOLLECTIVE ;  /* 0x000000000000791b */ /* 0x003fe20003800000 */
.L_x_1618:
[----:B------:R-:W-:Y:S05]  /*191a0*/  BRA `(.L_x_1619) ;  /* 0xfffffed0005c7947 */ /* 0x000fea000383ffff */
.L_x_1380:
[----:B0-----:R0:W1:Y:S02]  /*191b0*/  SYNCS.PHASECHK.TRANS64.TRYWAIT P0, [R18+URZ+0x32400], R5 ;  /* 0x03240005120075a7 */ /* 0x001064000800017f */
[----:B-1----:R-:W-:Y:S05]  /*191c0*/  @!P0 NANOSLEEP.SYNCS 0x989680 ;  /* 0x009896800000895d */ /* 0x002fea0003900000 */
[----:B------:R-:W1:Y:S02]  /*191d0*/  @!P0 SYNCS.PHASECHK.TRANS64 P0, [R18+URZ+0x32400], R5 ;  /* 0x03240005120085a7 */ /* 0x000e64000800007f */
[----:B-1----:R-:W-:Y:S05]  /*191e0*/  @!P0 BRA `(.L_x_1380) ;  /* 0xfffffffc00f08947 */ /* 0x002fea000383ffff */
[----:B------:R-:W-:Y:S05]  /*191f0*/  BRA `(.L_x_1620) ;  /* 0xfffffed400647947 */ /* 0x000fea000383ffff */
.L_x_1388:
        /* <DEDUP_REMOVED lines=8> */
.L_x_1622:
[----:B------:R-:W-:Y:S05]  /*19280*/  BSYNC B1 ;  /* 0x0000000000017941 */ /* 0x000fea0003800000 */
.L_x_1621:
        /* <DEDUP_REMOVED lines=8> */
.L_x_1623:
[----:B------:R-:W-:Y:S02]  /*19310*/  IMAD.MOV.U32 R13, RZ, RZ, R27 ;  /* 0x000000ffff0d7224 */ /* 0x000fe400078e001b */
[----:B------:R-:W-:-:S07]  /*19320*/  IMAD.MOV.U32 R3, RZ, RZ, R14 ;  /* 0x000000ffff037224 */ /* 0x000fce00078e000e */
[----:B------:R-:W-:Y:S05]  /*19330*/  WARPSYNC.COLLECTIVE R15, `(.L_x_1624) ;  /* 0x000000000f087348 */ /* 0x000fea0003c00000 */
[----:B------:R0:W1:Y:S02]  /*19340*/  SHFL.IDX P6, R14, R13, R12, R11 ;  /* 0x0000000c0d0e7389 */ /* 0x00006400000c000b */
[----:B01----:R-:W-:Y:S01]  /*19350*/  ENDCOLLECTIVE ;  /* 0x000000000000791b */ /* 0x003fe20003800000 */
.L_x_1624:
[----:B------:R-:W-:Y:S02]  /*19360*/  IMAD.MOV.U32 R13, RZ, RZ, R26 ;  /* 0x000000ffff0d7224 */ /* 0x000fe400078e001a */
[----:B------:R-:W-:-:S07]  /*19370*/  IMAD.MOV.U32 R20, RZ, RZ, R14 ;  /* 0x000000ffff147224 */ /* 0x000fce00078e000e */
[----:B------:R-:W-:Y:S05]  /*19380*/  WARPSYNC.COLLECTIVE R15, `(.L_x_1625) ;  /* 0x000000000f087348 */ /* 0x000fea0003c00000 */
[----:B------:R0:W1:Y:S02]  /*19390*/  SHFL.IDX P6, R14, R13, R12, R11 ;  /* 0x0000000c0d0e7389 */ /* 0x00006400000c000b */
[----:B01----:R-:W-:Y:S01]  /*193a0*/  ENDCOLLECTIVE ;  /* 0x000000000000791b */ /* 0x003fe20003800000 */
.L_x_1625:
[----:B------:R-:W-:Y:S05]  /*193b0*/  BRA `(.L_x_1626) ;  /* 0xfffffedc00d07947 */ /* 0x000fea000383ffff */
.L_x_1392:
[----:B0-----:R0:W1:Y:S02]  /*193c0*/  SYNCS.PHASECHK.TRANS64.TRYWAIT P1, [R18+URZ+0x32400], R21 ;  /* 0x03240015120075a7 */ /* 0x001064000802017f */
[----:B-1----:R-:W-:Y:S05]  /*193d0*/  @!P1 NANOSLEEP.SYNCS 0x989680 ;  /* 0x009896800000995d */ /* 0x002fea0003900000 */
[----:B------:R-:W1:Y:S02]  /*193e0*/  @!P1 SYNCS.PHASECHK.TRANS64 P1, [R18+URZ+0x32400], R21 ;  /* 0x03240015120095a7 */ /* 0x000e64000802007f */
[----:B-1----:R-:W-:Y:S05]  /*193f0*/  @!P1 BRA `(.L_x_1392) ;  /* 0xfffffffc00f09947 */ /* 0x002fea000383ffff */
[----:B------:R-:W-:Y:S05]  /*19400*/  BRA `(.L_x_1627) ;  /* 0xfffffee000a87947 */ /* 0x000fea000383ffff */
.L_x_1398:
[----:B--2---:R2:W3:Y:S02]  /*19410*/  SYNCS.PHASECHK.TRANS64.TRYWAIT P1, [R4+URZ+0x32430], R3 ;  /* 0x03243003040075a7 */ /* 0x0044e4000802017f */
[----:B---3--:R-:W-:Y:S05]  /*19420*/  @!P1 NANOSLEEP.SYNCS 0x989680 ;  /* 0x009896800000995d */ /* 0x008fea0003900000 */
[----:B------:R-:W3:Y:S02]  /*19430*/  @!P1 SYNCS.PHASECHK.TRANS64 P1, [R4+URZ+0x32430], R3 ;  /* 0x03243003040095a7 */ /* 0x000ee4000802007f */
[----:B---3--:R-:W-:Y:S05]  /*19440*/  @!P1 BRA `(.L_x_1398) ;  /* 0xfffffffc00f09947 */ /* 0x008fea000383ffff */
[----:B------:R-:W-:Y:S05]  /*19450*/  BRA `(.L_x_1397) ;  /* 0xfffffeec00c07947 */ /* 0x000fea000383ffff */
.L_x_1400:
[----:B---3--:R3:W4:Y:S02]  /*19460*/  SYNCS.PHASECHK.TRANS64.TRYWAIT P1, [R18+URZ+0x32410], R5 ;  /* 0x03241005120075a7 */ /* 0x008724000802017f */
[----:B----4-:R-:W-:Y:S05]  /*19470*/  @!P1 NANOSLEEP.SYNCS 0x989680 ;  /* 0x009896800000995d */ /* 0x010fea0003900000 */
[----:B------:R-:W4:Y:S02]  /*19480*/  @!P1 SYNCS.PHASECHK.TRANS64 P1, [R18+URZ+0x32410], R5 ;  /* 0x03241005120095a7 */ /* 0x000f24000802007f */
[----:B----4-:R-:W-:Y:S05]  /*19490*/  @!P1 BRA `(.L_x_1400) ;  /* 0xfffffffc00f09947 */ /* 0x010fea000383ffff */
[----:B------:R-:W-:Y:S05]  /*194a0*/  BRA `(.L_x_1628) ;  /* 0xfffffef000a87947 */ /* 0x000fea000383ffff */
.L_x_1405:
[----:B------:R0:W0:Y:S02]  /*194b0*/  SYNCS.PHASECHK.TRANS64.TRYWAIT P2, [R4+URZ+0x32450], R3 ;  /* 0x03245003040075a7 */ /* 0x000024000804017f */
[----:B0-----:R-:W-:Y:S05]  /*194c0*/  @!P2 NANOSLEEP.SYNCS 0x989680 ;  /* 0x009896800000a95d */ /* 0x001fea0003900000 */
[----:B------:R-:W0:Y:S02]  /*194d0*/  @!P2 SYNCS.PHASECHK.TRANS64 P2, [R4+URZ+0x32450], R3 ;  /* 0x032450030400a5a7 */ /* 0x000e24000804007f */
[----:B0-----:R-:W-:Y:S05]  /*194e0*/  @!P2 BRA `(.L_x_1405) ;  /* 0xfffffffc00f0a947 */ /* 0x001fea000383ffff */
[----:B------:R-:W-:Y:S05]  /*194f0*/  BRA `(.L_x_1404) ;  /* 0xfffffef000c87947 */ /* 0x000fea000383ffff */
.L_x_1410:
[----:B-1----:R1:W2:Y:S02]  /*19500*/  SYNCS.PHASECHK.TRANS64.TRYWAIT P3, [R5+URZ+0x32430], R0 ;  /* 0x03243000050075a7 */ /* 0x0022a4000806017f */
[----:B--2---:R-:W-:Y:S05]  /*19510*/  @!P3 NANOSLEEP.SYNCS 0x989680 ;  /* 0x009896800000b95d */ /* 0x004fea0003900000 */
[----:B------:R-:W2:Y:S02]  /*19520*/  @!P3 SYNCS.PHASECHK.TRANS64 P3, [R5+URZ+0x32430], R0 ;  /* 0x032430000500b5a7 */ /* 0x000ea4000806007f */
[----:B--2---:R-:W-:Y:S05]  /*19530*/  @!P3 BRA `(.L_x_1410) ;  /* 0xfffffffc00f0b947 */ /* 0x004fea000383ffff */
[----:B------:R-:W-:Y:S05]  /*19540*/  BRA `(.L_x_1409) ;  /* 0xffffff1400c07947 */ /* 0x000fea000383ffff */
.L_x_1415:
[----:B---3--:R3:W4:Y:S02]  /*19550*/  SYNCS.PHASECHK.TRANS64.TRYWAIT P3, [R5+URZ+0x32450], R0 ;  /* 0x03245000050075a7 */ /* 0x008724000806017f */
[----:B----4-:R-:W-:Y:S05]  /*19560*/  @!P3 NANOSLEEP.SYNCS 0x989680 ;  /* 0x009896800000b95d */ /* 0x010fea0003900000 */
[----:B------:R-:W4:Y:S02]  /*19570*/  @!P3 SYNCS.PHASECHK.TRANS64 P3, [R5+URZ+0x32450], R0 ;  /* 0x032450000500b5a7 */ /* 0x000f24000806007f */
[----:B----4-:R-:W-:Y:S05]  /*19580*/  @!P3 BRA `(.L_x_1415) ;  /* 0xfffffffc00f0b947 */ /* 0x010fea000383ffff */
[----:B------:R-:W-:Y:S05]  /*19590*/  BRA `(.L_x_1414) ;  /* 0xffffff18006c7947 */ /* 0x000fea000383ffff */
.L_x_1430:
[----:B------:R-:W-:Y:S02]  /*195a0*/  IMAD.MOV.U32 R13, RZ, RZ, R4 ;  /* 0x000000ffff0d7224 */ /* 0x000fe400078e0004 */
[----:B------:R-:W-:Y:S02]  /*195b0*/  IMAD.MOV.U32 R12, RZ, RZ, RZ ;  /* 0x000000ffff0c7224 */ /* 0x000fe400078e00ff */
[----:B------:R-:W-:Y:S02]  /*195c0*/  IMAD.MOV.U32 R11, RZ, RZ, 0x181f ;  /* 0x0000181fff0b7424 */ /* 0x000fe400078e00ff */
[----:B------:R-:W-:-:S07]  /*195d0*/  IMAD.MOV.U32 R15, RZ, RZ, -0x1 ;  /* 0xffffffffff0f7424 */ /* 0x000fce00078e00ff */
[----:B01----:R-:W-:Y:S05]  /*195e0*/  WARPSYNC.COLLECTIVE R15, `(.L_x_1629) ;  /* 0x000000000f087348 */ /* 0x003fea0003c00000 */
[----:B------:R2:W3:Y:S02]  /*195f0*/  SHFL.IDX P6, R14, R13, R12, R11 ;  /* 0x0000000c0d0e7389 */ /* 0x0004e400000c000b */
[----:B0123--:R-:W-:Y:S01]  /*19600*/  ENDCOLLECTIVE ;  /* 0x000000000000791b */ /* 0x00ffe20003800000 */
.L_x_1629:
[----:B------:R-:W-:Y:S02]  /*19610*/  IMAD.MOV.U32 R13, RZ, RZ, R3 ;  /* 0x000000ffff0d7224 */ /* 0x000fe400078e0003 */
[----:B------:R-:W-:-:S07]  /*19620*/  IMAD.MOV.U32 R0, RZ, RZ, R14 ;  /* 0x000000ffff007224 */ /* 0x000fce00078e000e */
[----:B------:R-:W-:Y:S05]  /*19630*/  WARPSYNC.COLLECTIVE R15, `(.L_x_1630) ;  /* 0x000000000f087348 */ /* 0x000fea0003c00000 */
[----:B------:R0:W1:Y:S02]  /*19640*/  SHFL.IDX P6, R14, R13, R12, R11 ;  /* 0x0000000c0d0e7389 */ /* 0x00006400000c000b */
[----:B01----:R-:W-:Y:S01]  /*19650*/  ENDCOLLECTIVE ;  /* 0x000000000000791b */ /* 0x003fe20003800000 */
.L_x_1630:
[----:B------:R-:W-:Y:S05]  /*19660*/  BRA `(.L_x_1631) ;  /* 0xffffff6c004c7947 */ /* 0x000fea000383ffff */
.L_x_1433:
        /* <DEDUP_REMOVED lines=8> */
.L_x_1633:
[----:B------:R-:W-:Y:S05]  /*196f0*/  BSYNC B1 ;  /* 0x0000000000017941 */ /* 0x000fea0003800000 */
.L_x_1632:
        /* <DEDUP_REMOVED lines=8> */
.L_x_1634:
[----:B------:R-:W-:Y:S05]  /*19780*/  BRA `(.L_x_1635) ;  /* 0xffffff6c00807947 */ /* 0x000fea000383ffff */
.L_x_1436:
        /* <DEDUP_REMOVED lines=8> */
.L_x_1637:
[----:B------:R-:W-:Y:S05]  /*19810*/  BSYNC B1 ;  /* 0x0000000000017941 */ /* 0x000fea0003800000 */
.L_x_1636:
        /* <DEDUP_REMOVED lines=8> */
.L_x_1638:
[----:B------:R-:W-:Y:S05]  /*198a0*/  BRA `(.L_x_1639) ;  /* 0xffffff6c00b07947 */ /* 0x000fea000383ffff */
.L_x_1439:
        /* <DEDUP_REMOVED lines=8> */
.L_x_1641:
[----:B------:R-:W-:Y:S05]  /*19930*/  BSYNC B1 ;  /* 0x0000000000017941 */ /* 0x000fea0003800000 */
.L_x_1640:
        /* <DEDUP_REMOVED lines=8> */
.L_x_1642:
[----:B------:R-:W-:Y:S05]  /*199c0*/  BRA `(.L_x_1643) ;  /* 0xffffff6c00e07947 */ /* 0x000fea000383ffff */
.L_x_1456:
        /* <DEDUP_REMOVED lines=11> */
.L_x_1645:
[----:B------:R-:W-:Y:S05]  /*19a80*/  BSYNC B1 ;  /* 0x0000000000017941 */ /* 0x000fea0003800000 */
.L_x_1644:
[----:B------:R-:W-:Y:S05]  /*19a90*/  BRA `(.L_x_1646) ;  /* 0xffffff8000c47947 */ /* 0x000fea000383ffff */
.L_x_1458:
[----:B------:R-:W-:Y:S01]  /*19aa0*/  BSSY B1, `(.L_x_1647) ;  /* 0x0000006000017945 */ /* 0x000fe20003800000 */
[----:B------:R-:W-:-:S07]  /*19ab0*/  IMAD.MOV.U32 R15, RZ, RZ, -0x1 ;  /* 0xffffffffff0f7424 */ /* 0x000fce00078e00ff */
[----:B0-----:R-:W-:Y:S05]  /*19ac0*/  WARPSYNC.COLLECTIVE R15, `(.L_x_1648) ;  /* 0x000000000f0c7348 */ /* 0x001fea0003c00000 */
[----:B------:R-:W-:Y:S02]  /*19ad0*/  ELECT P6, UR62, PT ;  /* 0x00000000003e782f */ /* 0x000fe400038c0000 */
[----:B------:R-:W-:Y:S01]  /*19ae0*/  MOV R14, UR62 ;  /* 0x0000003e000e7c02 */ /* 0x000fe20008000f00 */
[----:B0-----:R-:W-:Y:S10]  /*19af0*/  ENDCOLLECTIVE ;  /* 0x000000000000791b */ /* 0x001ff40003800000 */
.L_x_1648:
[----:B------:R-:W-:Y:S05]  /*19b00*/  BSYNC B1 ;  /* 0x0000000000017941 */ /* 0x000fea0003800000 */
.L_x_1647:
[----:B------:R-:W-:Y:S05]  /*19b10*/  BRA `(.L_x_1457) ;  /* 0xffffff8000bc7947 */ /* 0x000fea000383ffff */
.L_x_1460:
[----:B0-----:R-:W2:Y:S02]  /*19b20*/  LDL R4, [R1+0x4] ;  /* 0x0000040001047983 */ /* 0x001ea40000100800 */
[----:B--2---:R0:W1:Y:S02]  /*19b30*/  SYNCS.PHASECHK.TRANS64.TRYWAIT P0, [R4+URZ+0x32420], R3 ;  /* 0x03242003040075a7 */ /* 0x004064000800017f */
[----:B-1----:R-:W-:Y:S05]  /*19b40*/  @!P0 NANOSLEEP.SYNCS 0x989680 ;  /* 0x009896800000895d */ /* 0x002fea0003900000 */
[----:B------:R-:W1:Y:S02]  /*19b50*/  @!P0 SYNCS.PHASECHK.TRANS64 P0, [R4+URZ+0x32420], R3 ;  /* 0x03242003040085a7 */ /* 0x000e64000800007f */
[----:B-1----:R-:W-:Y:S05]  /*19b60*/  @!P0 BRA `(.L_x_1460) ;  /* 0xfffffffc00ec8947 */ /* 0x002fea000383ffff */
[----:B------:R-:W-:Y:S05]  /*19b70*/  BRA `(.L_x_1649) ;  /* 0xffffff8000cc7947 */ /* 0x000fea000383ffff */
.L_x_1464:
[----:B0-----:R0:W1:Y:S02]  /*19b80*/  SYNCS.PHASECHK.TRANS64.TRYWAIT P0, [R3+URZ+0x324a0], R8 ;  /* 0x0324a008030075a7 */ /* 0x001064000800017f */
[----:B-1----:R-:W-:Y:S05]  /*19b90*/  @!P0 NANOSLEEP.SYNCS 0x989680 ;  /* 0x009896800000895d */ /* 0x002fea0003900000 */
[----:B------:R-:W1:Y:S02]  /*19ba0*/  @!P0 SYNCS.PHASECHK.TRANS64 P0, [R3+URZ+0x324a0], R8 ;  /* 0x0324a008030085a7 */ /* 0x000e64000800007f */
[----:B-1----:R-:W-:Y:S05]  /*19bb0*/  @!P0 BRA `(.L_x_1464) ;  /* 0xfffffffc00f08947 */ /* 0x002fea000383ffff */
[----:B------:R-:W-:Y:S05]  /*19bc0*/  BRA `(.L_x_1650) ;  /* 0xffffff8000f47947 */ /* 0x000fea000383ffff */
.L_x_1469:
[----:B-1----:R1:W2:Y:S02]  /*19bd0*/  SYNCS.PHASECHK.TRANS64.TRYWAIT P0, [R3+URZ+0x324c0], R8 ;  /* 0x0324c008030075a7 */ /* 0x0022a4000800017f */
[----:B--2---:R-:W-:Y:S05]  /*19be0*/  @!P0 NANOSLEEP.SYNCS 0x989680 ;  /* 0x009896800000895d */ /* 0x004fea0003900000 */
[----:B------:R-:W2:Y:S02]  /*19bf0*/  @!P0 SYNCS.PHASECHK.TRANS64 P0, [R3+URZ+0x324c0], R8 ;  /* 0x0324c008030085a7 */ /* 0x000ea4000800007f */
[----:B--2---:R-:W-:Y:S05]  /*19c00*/  @!P0 BRA `(.L_x_1469) ;  /* 0xfffffffc00f08947 */ /* 0x004fea000383ffff */
[----:B------:R-:W-:Y:S05]  /*19c10*/  BRA `(.L_x_1651) ;  /* 0xffffff8400787947 */ /* 0x000fea000383ffff */
.L_x_1479:
[----:B0-----:R0:W1:Y:S02]  /*19c20*/  SYNCS.PHASECHK.TRANS64.TRYWAIT P1, [R4+URZ+0x324a0], R5 ;  /* 0x0324a005040075a7 */ /* 0x001064000802017f */
[----:B-1----:R-:W-:Y:S05]  /*19c30*/  @!P1 NANOSLEEP.SYNCS 0x989680 ;  /* 0x009896800000995d */ /* 0x002fea0003900000 */
[----:B------:R-:W1:Y:S02]  /*19c40*/  @!P1 SYNCS.PHASECHK.TRANS64 P1, [R4+URZ+0x324a0], R5 ;  /* 0x0324a005040095a7 */ /* 0x000e64000802007f */
[----:B-1----:R-:W-:Y:S05]  /*19c50*/  @!P1 BRA `(.L_x_1479) ;  /* 0xfffffffc00f09947 */ /* 0x002fea000383ffff */
[----:B------:R-:W-:Y:S05]  /*19c60*/  BRA `(.L_x_1652) ;  /* 0xffffff8c00107947 */ /* 0x000fea000383ffff */
.L_x_1484:
[----:B-1----:R1:W2:Y:S02]  /*19c70*/  SYNCS.PHASECHK.TRANS64.TRYWAIT P1, [R4+URZ+0x324c0], R5 ;  /* 0x0324c005040075a7 */ /* 0x0022a4000802017f */
[----:B--2---:R-:W-:Y:S05]  /*19c80*/  @!P1 NANOSLEEP.SYNCS 0x989680 ;  /* 0x009896800000995d */ /* 0x004fea0003900000 */
[----:B------:R-:W2:Y:S02]  /*19c90*/  @!P1 SYNCS.PHASECHK.TRANS64 P1, [R4+URZ+0x324c0], R5 ;  /* 0x0324c005040095a7 */ /* 0x000ea4000802007f */
[----:B--2---:R-:W-:Y:S05]  /*19ca0*/  @!P1 BRA `(.L_x_1484) ;  /* 0xfffffffc00f09947 */ /* 0x004fea000383ffff */
[----:B------:R-:W-:Y:S05]  /*19cb0*/  BRA `(.L_x_1653) ;  /* 0xffffff8c00907947 */ /* 0x000fea000383ffff */
.L_x_1500:
        /* <DEDUP_REMOVED lines=11> */
.L_x_1655:
[----:B------:R-:W-:Y:S05]  /*19d70*/  BSYNC B0 ;  /* 0x0000000000007941 */ /* 0x000fea0003800000 */
.L_x_1654:
[----:B------:R-:W-:Y:S05]  /*19d80*/  BRA `(.L_x_1656) ;  /* 0xffffff9800847947 */ /* 0x000fea000383ffff */
.L_x_1502:
[----:B------:R-:W-:Y:S01]  /*19d90*/  BSSY B0, `(.L_x_1657) ;  /* 0x0000006000007945 */ /* 0x000fe20003800000 */
[----:B------:R-:W-:-:S07]  /*19da0*/  IMAD.MOV.U32 R15, RZ, RZ, -0x1 ;  /* 0xffffffffff0f7424 */ /* 0x000fce00078e00ff */
[----:B0-----:R-:W-:Y:S05]  /*19db0*/  WARPSYNC.COLLECTIVE R15, `(.L_x_1658) ;  /* 0x000000000f0c7348 */ /* 0x001fea0003c00000 */
[----:B------:R-:W-:Y:S02]  /*19dc0*/  ELECT P6, UR62, PT ;  /* 0x00000000003e782f */ /* 0x000fe400038c0000 */
[----:B------:R-:W-:Y:S01]  /*19dd0*/  MOV R14, UR62 ;  /* 0x0000003e000e7c02 */ /* 0x000fe20008000f00 */
[----:B0-----:R-:W-:Y:S10]  /*19de0*/  ENDCOLLECTIVE ;  /* 0x000000000000791b */ /* 0x001ff40003800000 */
.L_x_1658:
[----:B------:R-:W-:Y:S05]  /*19df0*/  BSYNC B0 ;  /* 0x0000000000007941 */ /* 0x000fea0003800000 */
.L_x_1657:
[----:B------:R-:W-:Y:S05]  /*19e00*/  BRA `(.L_x_1659) ;  /* 0xffffff9800907947 */ /* 0x000fea000383ffff */
.L_x_1504:
[----:B0-----:R0:W1:Y:S02]  /*19e10*/  SYNCS.PHASECHK.TRANS64.TRYWAIT P0, [R0+URZ+0x32440], R2 ;  /* 0x03244002000075a7 */ /* 0x001064000800017f */
[----:B-1----:R-:W-:Y:S05]  /*19e20*/  @!P0 NANOSLEEP.SYNCS 0x989680 ;  /* 0x009896800000895d */ /* 0x002fea0003900000 */
[----:B------:R-:W1:Y:S02]  /*19e30*/  @!P0 SYNCS.PHASECHK.TRANS64 P0, [R0+URZ+0x32440], R2 ;  /* 0x03244002000085a7 */ /* 0x000e64000800007f */
[----:B-1----:R-:W-:Y:S05]  /*19e40*/  @!P0 BRA `(.L_x_1504) ;  /* 0xfffffffc00f08947 */ /* 0x002fea000383ffff */
[----:B------:R-:W-:Y:S05]  /*19e50*/  BRA `(.L_x_1660) ;  /* 0xffffff9800fc7947 */ /* 0x000fea000383ffff */
.L_x_1508:
[----:B------:R0:W5:Y:S01]  /*19e60*/  LDL R6, [R1+0x44] ;  /* 0x0000440001067983 */ /* 0x0001620000100800 */
[----:B------:R-:W-:Y:S02]  /*19e70*/  IMAD.MOV.U32 R13, RZ, RZ, R2 ;  /* 0x000000ffff0d7224 */ /* 0x000fe400078e0002 */
[----:B------:R-:W-:Y:S02]  /*19e80*/  IMAD.MOV.U32 R12, RZ, RZ, RZ ;  /* 0x000000ffff0c7224 */ /* 0x000fe400078e00ff */
[----:B------:R-:W-:Y:S02]  /*19e90*/  IMAD.MOV.U32 R11, RZ, RZ, 0x181f ;  /* 0x0000181fff0b7424 */ /* 0x000fe400078e00ff */
[----:B------:R-:W-:Y:S02]  /*19ea0*/  IMAD.MOV.U32 R15, RZ, RZ, -0x1 ;  /* 0xffffffffff0f7424 */ /* 0x000fe400078e00ff */
[----:B0-----:R-:W-:-:S07]  /*19eb0*/  IMAD.IADD R17, R8, 0x1, R17 ;  /* 0x0000000108117824 */ /* 0x001fce00078e0211 */
[----:B-----5:R-:W-:Y:S05]  /*19ec0*/  WARPSYNC.COLLECTIVE R15, `(.L_x_1661) ;  /* 0x000000000f087348 */ /* 0x020fea0003c00000 */
[----:B------:R0:W1:Y:S02]  /*19ed0*/  SHFL.IDX P6, R14, R13, R12, R11 ;  /* 0x0000000c0d0e7389 */ /* 0x00006400000c000b */
[----:B01---5:R-:W-:Y:S01]  /*19ee0*/  ENDCOLLECTIVE ;  /* 0x000000000000791b */ /* 0x023fe20003800000 */
.L_x_1661:
[----:B------:R-:W-:-:S05]  /*19ef0*/  VIADD R8, R17, 0x10 ;  /* 0x0000001011087836 */ /* 0x000fca0000000000 */
[----:B------:R0:W-:Y:S01]  /*19f00*/  STL [R1+0x4c], R8 ;  /* 0x00004c0801007387 */ /* 0x0001e20000100800 */
[----:B------:R-:W-:Y:S02]  /*19f10*/  IMAD.MOV.U32 R13, RZ, RZ, R3 ;  /* 0x000000ffff0d7224 */ /* 0x000fe400078e0003 */
[----:B------:R-:W-:-:S07]  /*19f20*/  IMAD.MOV.U32 R4, RZ, RZ, R14 ;  /* 0x000000ffff047224 */ /* 0x000fce00078e000e */
[----:B0-----:R-:W-:Y:S05]  /*19f30*/  WARPSYNC.COLLECTIVE R15, `(.L_x_1662) ;  /* 0x000000000f087348 */ /* 0x001fea0003c00000 */
[----:B------:R1:W2:Y:S02]  /*19f40*/  SHFL.IDX P6, R14, R13, R12, R11 ;  /* 0x0000000c0d0e7389 */ /* 0x0002a400000c000b */
[----:B012---:R-:W-:Y:S01]  /*19f50*/  ENDCOLLECTIVE ;  /* 0x000000000000791b */ /* 0x007fe20003800000 */
.L_x_1662:
[----:B------:R-:W-:Y:S02]  /*19f60*/  IMAD.MOV.U32 R13, RZ, RZ, R2 ;  /* 0x000000ffff0d7224 */ /* 0x000fe400078e0002 */
[----:B------:R-:W-:Y:S02]  /*19f70*/  IMAD.MOV.U32 R12, RZ, RZ, 0x1 ;  /* 0x00000001ff0c7424 */ /* 0x000fe400078e00ff */
[----:B------:R-:W-:-:S07]  /*19f80*/  IMAD.MOV.U32 R5, RZ, RZ, R14 ;  /* 0x000000ffff057224 */ /* 0x000fce00078e000e */
[----:B------:R-:W-:Y:S05]  /*19f90*/  WARPSYNC.COLLECTIVE R15, `(.L_x_1663) ;  /* 0x000000000f087348 */ /* 0x000fea0003c00000 */
[----:B------:R0:W1:Y:S02]  /*19fa0*/  SHFL.IDX P6, R14, R13, R12, R11 ;  /* 0x0000000c0d0e7389 */ /* 0x00006400000c000b */
[----:B01----:R-:W-:Y:S01]  /*19fb0*/  ENDCOLLECTIVE ;  /* 0x000000000000791b */ /* 0x003fe20003800000 */
.L_x_1663:
[----:B------:R-:W-:Y:S02]  /*19fc0*/  IMAD.MOV.U32 R13, RZ, RZ, R3 ;  /* 0x000000ffff0d7224 */ /* 0x000fe400078e0003 */
[----:B------:R-:W-:Y:S02]  /*19fd0*/  IMAD R0, R6, R7, RZ ;  /* 0x0000000706007224 */ /* 0x000fe400078e02ff */
[----:B------:R-:W-:-:S07]  /*19fe0*/  IMAD.MOV.U32 R7, RZ, RZ, R14 ;  /* 0x000000ffff077224 */ /* 0x000fce00078e000e */
[----:B------:R-:W-:Y:S05]  /*19ff0*/  WARPSYNC.COLLECTIVE R15, `(.L_x_1664) ;  /* 0x000000000f087348 */ /* 0x000fea0003c00000 */
[----:B------:R0:W1:Y:S02]  /*1a000*/  SHFL.IDX P6, R14, R13, R12, R11 ;  /* 0x0000000c0d0e7389 */ /* 0x00006400000c000b */
[----:B01----:R-:W-:Y:S01]  /*1a010*/  ENDCOLLECTIVE ;  /* 0x000000000000791b */ /* 0x003fe20003800000 */
.L_x_1664:
        /* <DEDUP_REMOVED lines=13> */
.L_x_1665:
        /* <DEDUP_REMOVED lines=12> */
.L_x_1666:
        /* <DEDUP_REMOVED lines=17> */
.L_x_1667:
        /* <DEDUP_REMOVED lines=10> */
.L_x_1668:
        /* <DEDUP_REMOVED lines=13> */
.L_x_1669:
        /* <DEDUP_REMOVED lines=10> */
.L_x_1670:
        /* <DEDUP_REMOVED lines=13> */
.L_x_1671:
        /* <DEDUP_REMOVED lines=10> */
.L_x_1672:
        /* <DEDUP_REMOVED lines=13> */
.L_x_1673:
        /* <DEDUP_REMOVED lines=10> */
.L_x_1674:
        /* <DEDUP_REMOVED lines=11> */
.L_x_1675:
        /* <DEDUP_REMOVED lines=14> */
.L_x_1676:
[----:B------:R-:W-:Y:S01]  /*1a940*/  IMAD.MOV.U32 R3, RZ, RZ, R14 ;  /* 0x000000ffff037224 */ /* 0x000fe200078e000e */
[----:B------:R-:W-:Y:S06]  /*1a950*/  BRA `(.L_x_1677) ;  /* 0xffffff9c00a87947 */ /* 0x000fec000383ffff */
.L_x_1512:
        /* <DEDUP_REMOVED lines=9> */
[----:B--2---:R-:W-:-:S05]  /*1a9f0*/  IMAD R3, R3, R7, RZ ;  /* 0x0000000703037224 */ /* 0x004fca00078e02ff */
[-C--:B------:R-:W-:Y:S02]  /*1aa00*/  ISETP.GE.AND P4, PT, R17, R3.reuse, PT ;  /* 0x000000031100720c */ /* 0x080fe40003f86270 */
[-C--:B---3--:R-:W-:Y:S01]  /*1aa10*/  ISETP.GE.AND P5, PT, R15, R3.reuse, PT ;  /* 0x000000030f00720c */ /* 0x088fe20003fa6270 */
[----:B------:R-:W-:Y:S01]  /*1aa20*/  IMAD.MOV.U32 R15, RZ, RZ, -0x1 ;  /* 0xffffffffff0f7424 */ /* 0x000fe200078e00ff */
[----:B----4-:R-:W-:Y:S02]  /*1aa30*/  ISETP.GE.AND P6, PT, R14, R3, PT ;  /* 0x000000030e00720c */ /* 0x010fe40003fc6270 */
[----:B-----5:R-:W-:-:S07]  /*1aa40*/  LOP3.LUT R9, R9, 0xffffffef, RZ, 0xc0, !PT ;  /* 0xffffffef09097812 */ /* 0x020fce00078ec0ff */
[----:B------:R-:W-:Y:S02]  /*1aa50*/  @P4 LOP3.LUT R9, R9, 0x10, RZ, 0xfc, !PT ;  /* 0x0000001009094812 */ /* 0x000fe400078efcff */
[----:B------:R-:W-:Y:S01]  /*1aa60*/  ISETP.GE.AND P4, PT, R13, R3, PT ;  /* 0x000000030d00720c */ /* 0x000fe20003f86270 */
[----:B------:R-:W-:Y:S01]  /*1aa70*/  IMAD.MOV.U32 R13, RZ, RZ, R0 ;  /* 0x000000ffff0d7224 */ /* 0x000fe200078e0000 */
[----:B------:R-:W-:-:S04]  /*1aa80*/  LOP3.LUT R9, R9, 0xfffffff7, RZ, 0xc0, !PT ;  /* 0xfffffff709097812 */ /* 0x000fc800078ec0ff */
        /* <DEDUP_REMOVED lines=16> */
.L_x_1679:
[----:B------:R-:W-:Y:S05]  /*1ab90*/  BSYNC B0 ;  /* 0x0000000000007941 */ /* 0x000fea0003800000 */
.L_x_1678:
[----:B------:R0:W5:Y:S01]  /*1aba0*/  LDL R7, [R1+0x14] ;  /* 0x0000140001077983 */ /* 0x0001620000100800 */
[----:B------:R-:W-:Y:S01]  /*1abb0*/  IMAD.MOV.U32 R13, RZ, RZ, R2 ;  /* 0x000000ffff0d7224 */ /* 0x000fe200078e0002 */
[----:B------:R-:W-:Y:S01]  /*1abc0*/  LOP3.LUT R9, R9, 0xfffffeff, RZ, 0xc0, !PT ;  /* 0xfffffeff09097812 */ /* 0x000fe200078ec0ff */
[----:B------:R-:W-:Y:S02]  /*1abd0*/  IMAD.MOV.U32 R12, RZ, RZ, RZ ;  /* 0x000000ffff0c7224 */ /* 0x000fe400078e00ff */
[----:B------:R-:W-:Y:S01]  /*1abe0*/  IMAD.MOV.U32 R11, RZ, RZ, 0x181f ;  /* 0x0000181fff0b7424 */ /* 0x000fe200078e00ff */
[----:B------:R-:W-:Y:S01]  /*1abf0*/  @P5 LOP3.LUT R9, R9, 0x100, RZ, 0xfc, !PT ;  /* 0x0000010009095812 */ /* 0x000fe200078efcff */
[----:B------:R-:W-:Y:S02]  /*1ac00*/  IMAD.MOV.U32 R15, RZ, RZ, -0x1 ;  /* 0xffffffffff0f7424 */ /* 0x000fe400078e00ff */
[----:B------:R-:W-:Y:S01]  /*1ac10*/  IMAD.MOV.U32 R4, RZ, RZ, R14 ;  /* 0x000000ffff047224 */ /* 0x000fe200078e000e */
[----:B0-----:R-:W-:-:S13]  /*1ac20*/  LOP3.LUT P5, RZ, R9, 0x10, RZ, 0xc0, !PT ;  /* 0x0000001009ff7812 */ /* 0x001fda00078ac0ff */
[----:B-----5:R-:W-:Y:S05]  /*1ac30*/  WARPSYNC.COLLECTIVE R15, `(.L_x_1680) ;  /* 0x000000000f087348 */ /* 0x020fea0003c00000 */
[----:B------:R0:W1:Y:S02]  /*1ac40*/  SHFL.IDX P6, R14, R13, R12, R11 ;  /* 0x0000000c0d0e7389 */ /* 0x00006400000c000b */
[----:B01---5:R-:W-:Y:S01]  /*1ac50*/  ENDCOLLECTIVE ;  /* 0x000000000000791b */ /* 0x023fe20003800000 */
.L_x_1680:
        /* <DEDUP_REMOVED lines=13> */
.L_x_1681:
[----:B------:R-:W-:-:S04]  /*1ad30*/  @!P5 LOP3.LUT R4, R5, R4, RZ, 0x3c, !PT ;  /* 0x000000040504d212 */ /* 0x000fc800078e3cff */
[----:B------:R-:W-:Y:S01]  /*1ad40*/  @!P5 LOP3.LUT R5, R5, R4, RZ, 0x3c, !PT ;  /* 0x000000040505d212 */ /* 0x000fe200078e3cff */
[----:B------:R-:W-:Y:S02]  /*1ad50*/  IMAD.MOV.U32 R13, RZ, RZ, R2 ;  /* 0x000000ffff0d7224 */ /* 0x000fe400078e0002 */
[----:B------:R-:W-:-:S07]  /*1ad60*/  IMAD.MOV.U32 R6, RZ, RZ, R14 ;  /* 0x000000ffff067224 */ /* 0x000fce00078e000e */
[----:B------:R-:W-:Y:S05]  /*1ad70*/  WARPSYNC.COLLECTIVE R15, `(.L_x_1682) ;  /* 0x000000000f087348 */ /* 0x000fea0003c00000 */
[----:B------:R0:W1:Y:S02]  /*1ad80*/  SHFL.IDX P6, R14, R13, R12, R11 ;  /* 0x0000000c0d0e7389 */ /* 0x00006400000c000b */
[----:B01----:R-:W-:Y:S01]  /*1ad90*/  ENDCOLLECTIVE ;  /* 0x000000000000791b */ /* 0x003fe20003800000 */
.L_x_1682:
        /* <DEDUP_REMOVED lines=13> */
[----:B------:R-:W-:-:S07]  /*1ae70*/  @!P4 LOP3.LUT R5, R5, R4, RZ, 0x3c, !PT ;  /* 0x000000040505c212 */ /* 0x000fce00078e3cff */
[----:B------:R-:W-:Y:S05]  /*1ae80*/  WARPSYNC.COLLECTIVE R15, `(.L_x_1683) ;  /* 0x000000000f087348 */ /* 0x000fea0003c00000 */
[----:B------:R0:W1:Y:S02]  /*1ae90*/  SHFL.IDX P6, R14, R13, R12, R11 ;  /* 0x0000000c0d0e7389 */ /* 0x00006400000c000b */
[----:B01----:R-:W-:Y:S01]  /*1aea0*/  ENDCOLLECTIVE ;  /* 0x000000000000791b */ /* 0x003fe20003800000 */
.L_x_1683:
        /* <DEDUP_REMOVED lines=15> */
.L_x_1684:
[----:B------:R-:W-:Y:S02]  /*1afa0*/  IMAD.MOV.U32 R13, RZ, RZ, R0 ;  /* 0x000000ffff0d7224 */ /* 0x000fe400078e0000 */
[----:B------:R-:W-:Y:S02]  /*1afb0*/  IMAD.MOV.U32 R12, RZ, RZ, 0x3 ;  /* 0x00000003ff0c7424 */ /* 0x000fe400078e00ff */
[----:B------:R-:W-:-:S05]  /*1afc0*/  IMAD.MOV.U32 R5, RZ, RZ, R14 ;  /* 0x000000ffff057224 */ /* 0x000fca00078e000e */
[----:B------:R-:W-:-:S05]  /*1afd0*/  @!P5 LEA R5, P6, R8, R5, 0x1 ;  /* 0x000000050805d211 */ /* 0x000fca00078c08ff */
[----:B------:R-:W-:-:S05]  /*1afe0*/  @!P5 IMAD.X R4, RZ, RZ, R6, P6 ;  /* 0x000000ffff04d224 */ /* 0x000fca00030e0606 */
[----:B------:R-:W-:-:S07]  /*1aff0*/  @!P5 LOP3.LUT R5, R5, R4, RZ, 0x3c, !PT ;  /* 0x000000040505d212 */ /* 0x000fce00078e3cff */
[----:B------:R-:W-:Y:S05]  /*1b000*/  WARPSYNC.COLLECTIVE R15, `(.L_x_1685) ;  /* 0x000000000f087348 */ /* 0x000fea0003c00000 */
[----:B------:R0:W1:Y:S02]  /*1b010*/  SHFL.IDX P6, R14, R13, R12, R11 ;  /* 0x0000000c0d0e7389 */ /* 0x00006400000c000b */
[----:B01----:R-:W-:Y:S01]  /*1b020*/  ENDCOLLECTIVE ;  /* 0x000000000000791b */ /* 0x003fe20003800000 */
.L_x_1685:
        /* <DEDUP_REMOVED lines=15> */
.L_x_1686:
        /* <DEDUP_REMOVED lines=9> */
.L_x_1687:
        /* <DEDUP_REMOVED lines=15> */
.L_x_1688:
        /* <DEDUP_REMOVED lines=9> */
.L_x_1689:
        /* <DEDUP_REMOVED lines=10> */
[----:B------:R-:W-:-:S07]  /*1b3d0*/  IMAD.MOV.U32 R6, RZ, RZ, R14 ;  /* 0x000000ffff067224 */ /* 0x000fce00078e000e */
[----:B0-----:R-:W-:Y:S05]  /*1b3e0*/  WARPSYNC.COLLECTIVE R15, `(.L_x_1690) ;  /* 0x000000000f087348 */ /* 0x001fea0003c00000 */
[----:B------:R1:W2:Y:S02]  /*1b3f0*/  SHFL.IDX P6, R14, R13, R12, R11 ;  /* 0x0000000c0d0e7389 */ /* 0x0002a400000c000b */
[----:B012---:R-:W-:Y:S01]  /*1b400*/  ENDCOLLECTIVE ;  /* 0x000000000000791b */ /* 0x007fe20003800000 */
.L_x_1690:
[----:B------:R-:W-:Y:S02]  /*1b410*/  IMAD.MOV.U32 R13, RZ, RZ, R0 ;  /* 0x000000ffff0d7224 */ /* 0x000fe400078e0000 */
[----:B------:R-:W-:Y:S01]  /*1b420*/  IMAD.MOV.U32 R12, RZ, RZ, 0x6 ;  /* 0x00000006ff0c7424 */ /* 0x000fe200078e00ff */
[----:B------:R-:W-:Y:S01]  /*1b430*/  LOP3.LUT P6, RZ, R9, 0x20, RZ, 0xc0, !PT ;  /* 0x0000002009ff7812 */ /* 0x000fe200078cc0ff */
[----:B------:R-:W-:-:S12]  /*1b440*/  IMAD.MOV.U32 R5, RZ, RZ, R14 ;  /* 0x000000ffff057224 */ /* 0x000fd800078e000e */
[----:B------:R-:W-:-:S05]  /*1b450*/  @!P6 LEA R5, P5, R8, R5, 0x1 ;  /* 0x000000050805e211 */ /* 0x000fca00078a08ff */
[----:B------:R-:W-:-:S05]  /*1b460*/  @!P6 IMAD.X R4, RZ, RZ, R6, P5 ;  /* 0x000000ffff04e224 */ /* 0x000fca00028e0606 */
[----:B------:R-:W-:-:S04]  /*1b470*/  @!P6 LOP3.LUT R5, R5, R4, RZ, 0x3c, !PT ;  /* 0x000000040505e212 */ /* 0x000fc800078e3cff */
[----:B------:R-:W-:-:S04]  /*1b480*/  @!P6 LOP3.LUT R4, R5, R4, RZ, 0x3c, !PT ;  /* 0x000000040504e212 */ /* 0x000fc800078e3cff */
[----:B------:R-:W-:-:S05]  /*1b490*/  @!P6 LOP3.LUT R5, R5, R4, RZ, 0x3c, !PT ;  /* 0x000000040505e212 */ /* 0x000fca00078e3cff */
        /* <DEDUP_REMOVED lines=10> */
.L_x_1691:
[----:B------:R-:W-:Y:S02]  /*1b540*/  IMAD.MOV.U32 R13, RZ, RZ, R2 ;  /* 0x000000ffff0d7224 */ /* 0x000fe400078e0002 */
[----:B------:R-:W-:-:S07]  /*1b550*/  IMAD.MOV.U32 R6, RZ, RZ, R14 ;  /* 0x000000ffff067224 */ /* 0x000fce00078e000e */
[----:B------:R-:W-:Y:S05]  /*1b560*/  WARPSYNC.COLLECTIVE R15, `(.L_x_1692) ;  /* 0x000000000f087348 */ /* 0x000fea0003c00000 */
[----:B------:R0:W1:Y:S02]  /*1b570*/  SHFL.IDX P6, R14, R13, R12, R11 ;  /* 0x0000000c0d0e7389 */ /* 0x00006400000c000b */
[----:B01----:R-:W-:Y:S01]  /*1b580*/  ENDCOLLECTIVE ;  /* 0x000000000000791b */ /* 0x003fe20003800000 */
.L_x_1692:
[----:B------:R-:W-:Y:S02]  /*1b590*/  IMAD.MOV.U32 R13, RZ, RZ, R0 ;  /* 0x000000ffff0d7224 */ /* 0x000fe400078e0000 */
[----:B------:R-:W-:Y:S02]  /*1b5a0*/  IMAD.MOV.U32 R12, RZ, RZ, 0x7 ;  /* 0x00000007ff0c7424 */ /* 0x000fe400078e00ff */
[----:B------:R-:W-:-:S07]  /*1b5b0*/  IMAD.MOV.U32 R5, RZ, RZ, R14 ;  /* 0x000000ffff057224 */ /* 0x000fce00078e000e */
[----:B------:R-:W-:Y:S05]  /*1b5c0*/  WARPSYNC.COLLECTIVE R15, `(.L_x_1693) ;  /* 0x000000000f087348 */ /* 0x000fea0003c00000 */
[----:B------:R0:W1:Y:S02]  /*1b5d0*/  SHFL.IDX P6, R14, R13, R12, R11 ;  /* 0x0000000c0d0e7389 */ /* 0x00006400000c000b */
[----:B01----:R-:W-:Y:S01]  /*1b5e0*/  ENDCOLLECTIVE ;  /* 0x000000000000791b */ /* 0x003fe20003800000 */
.L_x_1693:
        /* <DEDUP_REMOVED lines=10> */
.L_x_1694:
[----:B------:R-:W-:Y:S01]  /*1b690*/  @!PT LDS RZ, [RZ] ;  /* 0x00000000fffff984 */ /* 0x000fe20000000800 */
[----:B------:R-:W-:Y:S01]  /*1b6a0*/  @!PT LDS RZ, [RZ] ;  /* 0x00000000fffff984 */ /* 0x000fe20000000800 */
[----:B------:R-:W-:Y:S01]  /*1b6b0*/  @!PT LDS RZ, [RZ] ;  /* 0x00000000fffff984 */ /* 0x000fe20000000800 */
[----:B------:R0:W-:Y:S04]  /*1b6c0*/  @!P4 LDGSTS.E.BYPASS.LTC128B.128 [R7+0x25400], desc[UR60][R4.64], !P3 ;  /* 0x254000000407cfae */ /* 0x0001e8000d901d7c */
[----:B------:R0:W-:Y:S04]  /*1b6d0*/  @!P4 LDGSTS.E.BYPASS.LTC128B.128 [R7+0x29400], desc[UR60][R4.64+0x80], !P2 ;  /* 0x294000800407cfae */ /* 0x0001e8000d101d7c */
[----:B------:R0:W-:Y:S04]  /*1b6e0*/  @!P4 LDGSTS.E.BYPASS.LTC128B.128 [R7+0x2d400], desc[UR60][R4.64+0x100], !P1 ;  /* 0x2d4001000407cfae */ /* 0x0001e8000c901d7c */
[----:B------:R0:W-:Y:S01]  /*1b6f0*/  @!P4 LDGSTS.E.BYPASS.LTC128B.128 [R7+0x31400], desc[UR60][R4.64+0x180], !P0 ;  /* 0x314001800407cfae */ /* 0x0001e2000c101d7c */
[----:B------:R-:W-:Y:S01]  /*1b700*/  IMAD.MOV.U32 R2, RZ, RZ, R14 ;  /* 0x000000ffff027224 */ /* 0x000fe200078e000e */
[----:B------:R-:W-:Y:S06]  /*1b710*/  BRA `(.L_x_1695) ;  /* 0xffffff9c00607947 */ /* 0x000fec000383ffff */
.L_x_1517:
[----:B-1----:R-:W3:Y:S02]  /*1b720*/  LDL R2, [R1+0x4] ;  /* 0x0000040001027983 */ /* 0x002ee40000100800 */
[----:B---3--:R1:W3:Y:S02]  /*1b730*/  SYNCS.PHASECHK.TRANS64.TRYWAIT P0, [R2+URZ+0x32420], R0 ;  /* 0x03242000020075a7 */ /* 0x0082e4000800017f */
[----:B---3--:R-:W-:Y:S05]  /*1b740*/  @!P0 NANOSLEEP.SYNCS 0x989680 ;  /* 0x009896800000895d */ /* 0x008fea0003900000 */
[----:B------:R-:W3:Y:S02]  /*1b750*/  @!P0 SYNCS.PHASECHK.TRANS64 P0, [R2+URZ+0x32420], R0 ;  /* 0x03242000020085a7 */ /* 0x000ee4000800007f */
[----:B---3--:R-:W-:Y:S05]  /*1b760*/  @!P0 BRA `(.L_x_1517) ;  /* 0xfffffffc00ec8947 */ /* 0x008fea000383ffff */
[----:B------:R-:W-:Y:S05]  /*1b770*/  BRA `(.L_x_1696) ;  /* 0xffffff9c00dc7947 */ /* 0x000fea000383ffff */
.L_x_1521:
[----:B0-----:R0:W1:Y:S02]  /*1b780*/  SYNCS.PHASECHK.TRANS64.TRYWAIT P0, [R2+URZ+0x32460], R0 ;  /* 0x03246000020075a7 */ /* 0x001064000800017f */
[----:B-1----:R-:W-:Y:S05]  /*1b790*/  @!P0 NANOSLEEP.SYNCS 0x989680 ;  /* 0x009896800000895d */ /* 0x002fea0003900000 */
[----:B------:R-:W1:Y:S02]  /*1b7a0*/  @!P0 SYNCS.PHASECHK.TRANS64 P0, [R2+URZ+0x32460], R0 ;  /* 0x03246000020085a7 */ /* 0x000e64000800007f */
[----:B-1----:R-:W-:Y:S05]  /*1b7b0*/  @!P0 BRA `(.L_x_1521) ;  /* 0xfffffffc00f08947 */ /* 0x002fea000383ffff */
[----:B------:R-:W-:Y:S05]  /*1b7c0*/  BRA `(.L_x_1697) ;  /* 0xffffffa0000c7947 */ /* 0x000fea000383ffff */
.L_x_1536:
[----:B-1----:R1:W2:Y:S02]  /*1b7d0*/  SYNCS.PHASECHK.TRANS64.TRYWAIT P0, [R2+URZ+0x32440], R5 ;  /* 0x03244005020075a7 */ /* 0x0022a4000800017f */
[----:B--2---:R-:W-:Y:S05]  /*1b7e0*/  @!P0 NANOSLEEP.SYNCS 0x989680 ;  /* 0x009896800000895d */ /* 0x004fea0003900000 */
[----:B------:R-:W2:Y:S02]  /*1b7f0*/  @!P0 SYNCS.PHASECHK.TRANS64 P0, [R2+URZ+0x32440], R5 ;  /* 0x03244005020085a7 */ /* 0x000ea4000800007f */
[----:B--2---:R-:W-:Y:S05]  /*1b800*/  @!P0 BRA `(.L_x_1536) ;  /* 0xfffffffc00f08947 */ /* 0x004fea000383ffff */
[----:B------:R-:W-:Y:S05]  /*1b810*/  BRA `(.L_x_1698) ;  /* 0xffffffa8003c7947 */ /* 0x000fea000383ffff */
.L_x_1541:
[----:B0-----:R0:W2:Y:S02]  /*1b820*/  SYNCS.PHASECHK.TRANS64.TRYWAIT P0, [R2+URZ+0x32460], R5 ;  /* 0x03246005020075a7 */ /* 0x0010a4000800017f */
[----:B--2---:R-:W-:Y:S05]  /*1b830*/  @!P0 NANOSLEEP.SYNCS 0x989680 ;  /* 0x009896800000895d */ /* 0x004fea0003900000 */
[----:B------:R-:W2:Y:S02]  /*1b840*/  @!P0 SYNCS.PHASECHK.TRANS64 P0, [R2+URZ+0x32460], R5 ;  /* 0x03246005020085a7 */ /* 0x000ea4000800007f */
[----:B--2---:R-:W-:Y:S05]  /*1b850*/  @!P0 BRA `(.L_x_1541) ;  /* 0xfffffffc00f08947 */ /* 0x004fea000383ffff */
[----:B------:R-:W-:Y:S05]  /*1b860*/  BRA `(.L_x_1699) ;  /* 0xffffffa800c47947 */ /* 0x000fea000383ffff */
.L_x_1552:
[----:B0-----:R0:W1:Y:S02]  /*1b870*/  SYNCS.PHASECHK.TRANS64.TRYWAIT P0, [R3+URZ+0x32440], R2 ;  /* 0x03244002030075a7 */ /* 0x001064000800017f */
[----:B-1----:R-:W-:Y:S05]  /*1b880*/  @!P0 NANOSLEEP.SYNCS 0x989680 ;  /* 0x009896800000895d */ /* 0x002fea0003900000 */
[----:B------:R-:W1:Y:S02]  /*1b890*/  @!P0 SYNCS.PHASECHK.TRANS64 P0, [R3+URZ+0x32440], R2 ;  /* 0x03244002030085a7 */ /* 0x000e64000800007f */
[----:B-1----:R-:W-:Y:S05]  /*1b8a0*/  @!P0 BRA `(.L_x_1552) ;  /* 0xfffffffc00f08947 */ /* 0x002fea000383ffff */
[----:B------:R-:W-:Y:S05]  /*1b8b0*/  BRA `(.L_x_1700) ;  /* 0xffffffb000d47947 */ /* 0x000fea000383ffff */
.L_x_1557:
[----:B-1----:R1:W2:Y:S02]  /*1b8c0*/  SYNCS.PHASECHK.TRANS64.TRYWAIT P0, [R3+URZ+0x32460], R2 ;  /* 0x03246002030075a7 */ /* 0x0022a4000800017f */
[----:B--2---:R-:W-:Y:S05]  /*1b8d0*/  @!P0 NANOSLEEP.SYNCS 0x989680 ;  /* 0x009896800000895d */ /* 0x004fea0003900000 */
[----:B------:R-:W2:Y:S02]  /*1b8e0*/  @!P0 SYNCS.PHASECHK.TRANS64 P0, [R3+URZ+0x32460], R2 ;  /* 0x03246002030085a7 */ /* 0x000ea4000800007f */
[----:B--2---:R-:W-:Y:S05]  /*1b8f0*/  @!P0 BRA `(.L_x_1557) ;  /* 0xfffffffc00f08947 */ /* 0x004fea000383ffff */
[----:B------:R-:W-:Y:S05]  /*1b900*/  BRA `(.L_x_1701) ;  /* 0xffffffb400587947 */ /* 0x000fea000383ffff */
.L_x_1568:
[----:B0-----:R0:W1:Y:S02]  /*1b910*/  SYNCS.PHASECHK.TRANS64.TRYWAIT P0, [R3+URZ+0x32440], R2 ;  /* 0x03244002030075a7 */ /* 0x001064000800017f */
[----:B-1----:R-:W-:Y:S05]  /*1b920*/  @!P0 NANOSLEEP.SYNCS 0x989680 ;  /* 0x009896800000895d */ /* 0x002fea0003900000 */
[----:B------:R-:W1:Y:S02]  /*1b930*/  @!P0 SYNCS.PHASECHK.TRANS64 P0, [R3+URZ+0x32440], R2 ;  /* 0x03244002030085a7 */ /* 0x000e64000800007f */
[----:B-1----:R-:W-:Y:S05]  /*1b940*/  @!P0 BRA `(.L_x_1568) ;  /* 0xfffffffc00f08947 */ /* 0x002fea000383ffff */
[----:B------:R-:W-:Y:S05]  /*1b950*/  BRA `(.L_x_1702) ;  /* 0xffffffbc00447947 */ /* 0x000fea000383ffff */
.L_x_1573:
[----:B-1----:R1:W2:Y:S02]  /*1b960*/  SYNCS.PHASECHK.TRANS64.TRYWAIT P0, [R3+URZ+0x32460], R2 ;  /* 0x03246002030075a7 */ /* 0x0022a4000800017f */
[----:B--2---:R-:W-:Y:S05]  /*1b970*/  @!P0 NANOSLEEP.SYNCS 0x989680 ;  /* 0x009896800000895d */ /* 0x004fea0003900000 */
[----:B------:R-:W2:Y:S02]  /*1b980*/  @!P0 SYNCS.PHASECHK.TRANS64 P0, [R3+URZ+0x32460], R2 ;  /* 0x03246002030085a7 */ /* 0x000ea4000800007f */
[----:B--2---:R-:W-:Y:S05]  /*1b990*/  @!P0 BRA `(.L_x_1573) ;  /* 0xfffffffc00f08947 */ /* 0x004fea000383ffff */
[----:B------:R-:W-:Y:S05]  /*1b9a0*/  BRA `(.L_x_1703) ;  /* 0xffffffbc00cc7947 */ /* 0x000fea000383ffff */
.L_x_1585:
[----:B------:R-:W-:Y:S01]  /*1b9b0*/  BSSY B0, `(.L_x_1704) ;  /* 0x0000008000007945 */ /* 0x000fe20003800000 */
[----:B------:R-:W-:Y:S02]  /*1b9c0*/  IMAD.MOV.U32 R13, RZ, RZ, R16 ;  /* 0x000000ffff0d7224 */ /* 0x000fe400078e0010 */
[----:B------:R-:W-:Y:S02]  /*1b9d0*/  IMAD.MOV.U32 R12, RZ, RZ, RZ ;  /* 0x000000ffff0c7224 */ /* 0x000fe400078e00ff */
[----:B------:R-:W-:Y:S02]  /*1b9e0*/  IMAD.MOV.U32 R11, RZ, RZ, 0x1f ;  /* 0x0000001fff0b7424 */ /* 0x000fe400078e00ff */
[----:B------:R-:W-:-:S07]  /*1b9f0*/  IMAD.MOV.U32 R15, RZ, RZ, -0x1 ;  /* 0xffffffffff0f7424 */ /* 0x000fce00078e00ff */
[----:B-1--45:R-:W-:Y:S05]  /*1ba00*/  WARPSYNC.COLLECTIVE R15, `(.L_x_1705) ;  /* 0x000000000f087348 */ /* 0x032fea0003c00000 */
[----:B------:R0:W2:Y:S02]  /*1ba10*/  SHFL.IDX P6, R14, R13, R12, R11 ;  /* 0x0000000c0d0e7389 */ /* 0x0000a400000c000b */
[----:B012-45:R-:W-:Y:S01]  /*1ba20*/  ENDCOLLECTIVE ;  /* 0x000000000000791b */ /* 0x037fe20003800000 */
.L_x_1705:
[----:B------:R-:W-:Y:S05]  /*1ba30*/  BSYNC B0 ;  /* 0x0000000000007941 */ /* 0x000fea0003800000 */
.L_x_1704:
        /* <DEDUP_REMOVED lines=9> */
.L_x_1706:
        /* <DEDUP_REMOVED lines=18> */
.L_x_1707:
        /* <DEDUP_REMOVED lines=8> */
.L_x_1708:
        /* <DEDUP_REMOVED lines=8> */
.L_x_1709:
        /* <DEDUP_REMOVED lines=8> */
.L_x_1710:
        /* <DEDUP_REMOVED lines=8> */
.L_x_1711:
        /* <DEDUP_REMOVED lines=9> */
.L_x_1712:
[----:B------:R-:W-:Y:S01]  /*1be80*/  IMAD.MOV.U32 R6, RZ, RZ, R14 ;  /* 0x000000ffff067224 */ /* 0x000fe200078e000e */
[----:B------:R-:W-:Y:S06]  /*1be90*/  BRA `(.L_x_1713) ;  /* 0xffffffc400247947 */ /* 0x000fec000383ffff */
.L_x_1590:
[----:B------:R-:W-:Y:S01]  /*1bea0*/  BSSY B0, `(.L_x_1714) ;  /* 0x0000008000007945 */ /* 0x000fe20003800000 */
[----:B-----5:R-:W-:Y:S02]  /*1beb0*/  IMAD.MOV.U32 R13, RZ, RZ, R2 ;  /* 0x000000ffff0d7224 */ /* 0x020fe400078e0002 */
[----:B------:R-:W-:Y:S02]  /*1bec0*/  IMAD.MOV.U32 R12, RZ, RZ, 0x1 ;  /* 0x00000001ff0c7424 */ /* 0x000fe400078e00ff */
[----:B------:R-:W-:Y:S02]  /*1bed0*/  IMAD.MOV.U32 R11, RZ, RZ, RZ ;  /* 0x000000ffff0b7224 */ /* 0x000fe400078e00ff */
[----:B------:R-:W-:-:S07]  /*1bee0*/  IMAD.MOV.U32 R15, RZ, RZ, -0x1 ;  /* 0xffffffffff0f7424 */ /* 0x000fce00078e00ff */
[----:B0---4-:R-:W-:Y:S05]  /*1bef0*/  WARPSYNC.COLLECTIVE R15, `(.L_x_1715) ;  /* 0x000000000f087348 */ /* 0x011fea0003c00000 */
[----:B------:R1:W2:Y:S02]  /*1bf00*/  SHFL.UP P6, R14, R13, R12, R11 ;  /* 0x0400000c0d0e7389 */ /* 0x0002a400000c000b */
[----:B012-4-:R-:W-:Y:S01]  /*1bf10*/  ENDCOLLECTIVE ;  /* 0x000000000000791b */ /* 0x017fe20003800000 */
.L_x_1715:
[----:B------:R-:W-:Y:S05]  /*1bf20*/  BSYNC B0 ;  /* 0x0000000000007941 */ /* 0x000fea0003800000 */
.L_x_1714:
        /* <DEDUP_REMOVED lines=10> */
.L_x_1716:
        /* <DEDUP_REMOVED lines=8> */
.L_x_1717:
        /* <DEDUP_REMOVED lines=8> */
.L_x_1718:
        /* <DEDUP_REMOVED lines=8> */
.L_x_1719:
        /* <DEDUP_REMOVED lines=9> */
.L_x_1720:
[----:B------:R-:W-:Y:S01]  /*1c1e0*/  IMAD.MOV.U32 R6, RZ, RZ, R14 ;  /* 0x000000ffff067224 */ /* 0x000fe200078e000e */
[----:B------:R-:W-:Y:S06]  /*1c1f0*/  BRA `(.L_x_1721) ;  /* 0xffffffc000e87947 */ /* 0x000fec000383ffff */
.L_x_1592:
[----:B------:R-:W-:Y:S01]  /*1c200*/  BSSY B0, `(.L_x_1722) ;  /* 0x0000006000007945 */ /* 0x000fe20003800000 */
[----:B------:R-:W-:Y:S01]  /*1c210*/  PLOP3.LUT P6, PT, P6, PT, PT, 0x8, 0x0 ;  /* 0x000000000000781c */ /* 0x000fe200037ce170 */
[----:B------:R-:W-:-:S12]  /*1c220*/  IMAD.MOV.U32 R15, RZ, RZ, -0x1 ;  /* 0xffffffffff0f7424 */ /* 0x000fd800078e00ff */
[----:B0---45:R-:W-:Y:S05]  /*1c230*/  WARPSYNC.COLLECTIVE R15, `(.L_x_1723) ;  /* 0x000000000f087348 */ /* 0x031fea0003c00000 */
[----:B------:R-:W-:Y:S01]  /*1c240*/  VOTE.ANY R14, PT, P6 ;  /* 0x00000000000e7806 */ /* 0x000fe200030e0100 */
[----:B0---45:R-:W-:Y:S06]  /*1c250*/  ENDCOLLECTIVE ;  /* 0x000000000000791b */ /* 0x031fec0003800000 */
.L_x_1723:
[----:B------:R-:W-:Y:S05]  /*1c260*/  BSYNC B0 ;  /* 0x0000000000007941 */ /* 0x000fea0003800000 */
.L_x_1722:
        /* <DEDUP_REMOVED lines=9> */
.L_x_1724:
[----:B------:R-:W-:Y:S01]  /*1c300*/  IMAD.MOV.U32 R17, RZ, RZ, R14 ;  /* 0x000000ffff117224 */ /* 0x000fe200078e000e */
[----:B------:R-:W-:Y:S06]  /*1c310*/  BRA `(.L_x_1725) ;  /* 0xffffffc000d87947 */ /* 0x000fec000383ffff */
.L_x_1594:
[----:B------:R-:W-:Y:S01]  /*1c320*/  BSSY B0, `(.L_x_1726) ;  /* 0x0000007000007945 */ /* 0x000fe20003800000 */
[----:B------:R-:W-:Y:S02]  /*1c330*/  IMAD.MOV.U32 R13, RZ, RZ, R3 ;  /* 0x000000ffff0d7224 */ /* 0x000fe400078e0003 */
[----:B------:R-:W-:Y:S02]  /*1c340*/  IMAD.MOV.U32 R11, RZ, RZ, 0x1f ;  /* 0x0000001fff0b7424 */ /* 0x000fe400078e00ff */
[----:B------:R-:W-:-:S07]  /*1c350*/  IMAD.MOV.U32 R15, RZ, RZ, -0x1 ;  /* 0xffffffffff0f7424 */ /* 0x000fce00078e00ff */
[----:B0-2-45:R-:W-:Y:S05]  /*1c360*/  WARPSYNC.COLLECTIVE R15, `(.L_x_1727) ;  /* 0x000000000f087348 */ /* 0x035fea0003c00000 */
[----:B------:R1:W3:Y:S02]  /*1c370*/  SHFL.IDX P6, R14, R13, R12, R11 ;  /* 0x0000000c0d0e7389 */ /* 0x0002e400000c000b */
[----:B012345:R-:W-:Y:S01]  /*1c380*/  ENDCOLLECTIVE ;  /* 0x000000000000791b */ /* 0x03ffe20003800000 */
.L_x_1727:
[----:B------:R-:W-:Y:S05]  /*1c390*/  BSYNC B0 ;  /* 0x0000000000007941 */ /* 0x000fea0003800000 */
.L_x_1726:
[----:B------:R-:W-:Y:S01]  /*1c3a0*/  IMAD.MOV.U32 R2, RZ, RZ, R14 ;  /* 0x000000ffff027224 */ /* 0x000fe200078e000e */
[----:B------:R-:W-:Y:S06]  /*1c3b0*/  BRA `(.L_x_1593) ;  /* 0xffffffc000cc7947 */ /* 0x000fec000383ffff */
.L_x_1598:
[----:B0-----:R0:W1:Y:S02]  /*1c3c0*/  SYNCS.PHASECHK.TRANS64.TRYWAIT P0, [R0+URZ+0x32420], R3 ;  /* 0x03242003000075a7 */ /* 0x001064000800017f */
[----:B-1----:R-:W-:Y:S05]  /*1c3d0*/  @!P0 NANOSLEEP.SYNCS 0x989680 ;  /* 0x009896800000895d */ /* 0x002fea0003900000 */
[----:B------:R-:W1:Y:S02]  /*1c3e0*/  @!P0 SYNCS.PHASECHK.TRANS64 P0, [R0+URZ+0x32420], R3 ;  /* 0x03242003000085a7 */ /* 0x000e64000800007f */
[----:B-1----:R-:W-:Y:S05]  /*1c3f0*/  @!P0 BRA `(.L_x_1598) ;  /* 0xfffffffc00f08947 */ /* 0x002fea000383ffff */
[----:B------:R-:W-:Y:S05]  /*1c400*/  BRA `(.L_x_1728) ;  /* 0xffffffc400c07947 */ /* 0x000fea000383ffff */
.L_x_1599:
        /* <DEDUP_REMOVED lines=8> */
[----:B0---45:R-:W-:Y:S05]  /*1c490*/  WARPSYNC.COLLECTIVE R15, `(.L_x_1730) ;  /* 0x000000000f087348 */ /* 0x031fea0003c00000 */
[----:B------:R1:W2:Y:S02]  /*1c4a0*/  SHFL.IDX P6, R14, R13, R12, R11 ;  /* 0x0000000c0d0e7389 */ /* 0x0002a400000c000b */
[----:B012-45:R-:W-:Y:S01]  /*1c4b0*/  ENDCOLLECTIVE ;  /* 0x000000000000791b */ /* 0x037fe20003800000 */
.L_x_1730:
[----:B------:R-:W-:Y:S05]  /*1c4c0*/  BSYNC B0 ;  /* 0x0000000000007941 */ /* 0x000fea0003800000 */
.L_x_1729:
[----:B------:R-:W-:Y:S05]  /*1c4d0*/  BRA `(.L_x_1731) ;  /* 0xffffffc400a87947 */ /* 0x000fea000383ffff */
.L_x_1600:
[----:B------:R-:W-:Y:S01]  /*1c4e0*/  BSSY B0, `(.L_x_1732) ;  /* 0x0000006000007945 */ /* 0x000fe20003800000 */
[----:B------:R-:W-:-:S07]  /*1c4f0*/  IMAD.MOV.U32 R15, RZ, RZ, -0x1 ;  /* 0xffffffffff0f7424 */ /* 0x000fce00078e00ff */
[----:B01--45:R-:W-:Y:S05]  /*1c500*/  WARPSYNC.COLLECTIVE R15, `(.L_x_1733) ;  /* 0x000000000f0c7348 */ /* 0x033fea0003c00000 */
[----:B------:R-:W-:Y:S02]  /*1c510*/  ELECT P6, UR62, PT ;  /* 0x00000000003e782f */ /* 0x000fe400038c0000 */
[----:B------:R-:W-:Y:S01]  /*1c520*/  MOV R14, UR62 ;  /* 0x0000003e000e7c02 */ /* 0x000fe20008000f00 */
[----:B01--45:R-:W-:Y:S10]  /*1c530*/  ENDCOLLECTIVE ;  /* 0x000000000000791b */ /* 0x033ff40003800000 */
.L_x_1733:
[----:B------:R-:W-:Y:S05]  /*1c540*/  BSYNC B0 ;  /* 0x0000000000007941 */ /* 0x000fea0003800000 */
.L_x_1732:
[----:B------:R-:W-:Y:S05]  /*1c550*/  BRA `(.L_x_1734) ;  /* 0xffffffc4009c7947 */ /* 0x000fea000383ffff */
.L_x_1602:
[----:B0-----:R0:W1:Y:S02]  /*1c560*/  SYNCS.PHASECHK.TRANS64.TRYWAIT P0, [R6+URZ], R5 ;  /* 0x00000005060075a7 */ /* 0x001064000800017f */
[----:B-1----:R-:W-:Y:S05]  /*1c570*/  @!P0 NANOSLEEP.SYNCS 0x989680 ;  /* 0x009896800000895d */ /* 0x002fea0003900000 */
[----:B------:R-:W1:Y:S02]  /*1c580*/  @!P0 SYNCS.PHASECHK.TRANS64 P0, [R6+URZ], R5 ;  /* 0x00000005060085a7 */ /* 0x000e64000800007f */
[----:B-1----:R-:W-:Y:S05]  /*1c590*/  @!P0 BRA `(.L_x_1602) ;  /* 0xfffffffc00f08947 */ /* 0x002fea000383ffff */
[----:B------:R-:W-:Y:S05]  /*1c5a0*/  BRA `(.L_x_1735) ;  /* 0xffffffc400d87947 */ /* 0x000fea000383ffff */
.L_x_1603:
[----:B-1----:R1:W2:Y:S02]  /*1c5b0*/  SYNCS.PHASECHK.TRANS64.TRYWAIT P0, [R7+URZ], R2 ;  /* 0x00000002070075a7 */ /* 0x0022a4000800017f */
[----:B--2---:R-:W-:Y:S05]  /*1c5c0*/  @!P0 NANOSLEEP.SYNCS 0x989680 ;  /* 0x009896800000895d */ /* 0x004fea0003900000 */
[----:B------:R-:W2:Y:S02]  /*1c5d0*/  @!P0 SYNCS.PHASECHK.TRANS64 P0, [R7+URZ], R2 ;  /* 0x00000002070085a7 */ /* 0x000ea4000800007f */
[----:B--2---:R-:W-:Y:S05]  /*1c5e0*/  @!P0 BRA `(.L_x_1603) ;  /* 0xfffffffc00f08947 */ /* 0x004fea000383ffff */
[----:B------:R-:W-:Y:S05]  /*1c5f0*/  BRA `(.L_x_1736) ;  /* 0xffffffc400cc7947 */ /* 0x000fea000383ffff */
.L_x_1605:
[----:B--2---:R2:W3:Y:S02]  /*1c600*/  SYNCS.PHASECHK.TRANS64.TRYWAIT P0, [R4+URZ], R5 ;  /* 0x00000005040075a7 */ /* 0x0044e4000800017f */
[----:B---3--:R-:W-:Y:S05]  /*1c610*/  @!P0 NANOSLEEP.SYNCS 0x989680 ;  /* 0x009896800000895d */ /* 0x008fea0003900000 */
[----:B------:R-:W3:Y:S02]  /*1c620*/  @!P0 SYNCS.PHASECHK.TRANS64 P0, [R4+URZ], R5 ;  /* 0x00000005040085a7 */ /* 0x000ee4000800007f */
[----:B---3--:R-:W-:Y:S05]  /*1c630*/  @!P0 BRA `(.L_x_1605) ;  /* 0xfffffffc00f08947 */ /* 0x008fea000383ffff */
[----:B------:R-:W-:Y:S05]  /*1c640*/  BRA `(.L_x_1737) ;  /* 0xffffffc400d47947 */ /* 0x000fea000383ffff */
.L_x_1738:
        /* <DEDUP_REMOVED lines=11> */
.L_x_6039:


//--------------------- .text._ZN7cutlass13device_kernelIN5flash11enable_sm90INS1_16FlashAttnFwdSm90INS1_25CollectiveMainloopFwdSm90ILi2EN4cute5tupleIJNS5_1CILi1EEES8_S8_EEENS6_IJNS7_ILi128EEENS7_ILi96EEENS7_ILi64EEEEEELi256ENS_10bfloat16_tEfNS_4arch4Sm90ELb0ELb1ELb0ELb0ELb0ELb0ELb0ELb1ELb0ELb1ELb0ELb0EEENS1_21CollectiveEpilogueFwdINS6_IJSA_NS7_ILi256EEESB_EEES9_SE_SG_Li256ELb0ELb1ELb0ELb0EEENS1_30DynamicPersistentTileSchedulerILi256ELi128ELb0ELb1ELb1EEEEEEEEEvNT_6ParamsE --------------------------
	.section	.text._ZN7cutlass13device_kernelIN5flash11enable_sm90INS1_16FlashAttnFwdSm90INS1_25CollectiveMainloopFwdSm90ILi2EN4cute5tupleIJNS5_1CILi1EEES8_S8_EEENS6_IJNS7_ILi128EEENS7_ILi96EEENS7_ILi64EEEEEELi256ENS_10bfloat16_tEfNS_4arch4Sm90ELb0ELb1ELb0ELb0ELb0ELb0ELb0ELb1ELb0ELb1ELb0ELb0EEENS1_21CollectiveEpilogueFwdINS6_IJSA_NS7_ILi256EEESB_EEES9_SE_SG_Li256ELb0ELb1ELb0ELb0EEENS1_30DynamicPersistentTileSchedulerILi256ELi128ELb0ELb1ELb1EEEEEEEEEvNT_6ParamsE,"ax",@progbits
	.align	128
.text._ZN7cutlass13device_kernelIN5flash11enable_sm90INS1_16FlashAttnFwdSm90INS1_25CollectiveMainloopFwdSm90ILi2EN4cute5tupleIJNS5_1CILi1EEES8_S8_EEENS6_IJNS7_ILi128EEENS7_ILi96EEENS7_ILi64EEEEEELi256ENS_10bfloat16_tEfNS_4arch4Sm90ELb0ELb1ELb0ELb0ELb0ELb0ELb0ELb1ELb0ELb1ELb0ELb0EEENS1_21CollectiveEpilogueFwdINS6_IJSA_NS7_ILi256EEESB_EEES9_SE_SG_Li256ELb0ELb1ELb0ELb0EEENS1_30DynamicPersistentTileSchedulerILi256ELi128ELb0ELb1ELb1EEEEEEEEEvNT_6ParamsE:
        .type           _ZN7cutlass13device_kernelIN5flash11enable_sm90INS1_16FlashAttnFwdSm90INS1_25CollectiveMainloopFwdSm90ILi2EN4cute5tupleIJNS5_1CILi1EEES8_S8_EEENS6_IJNS7_ILi128EEENS7_ILi96EEENS7_ILi64EEEEEELi256ENS_10bfloat16_tEfNS_4arch4Sm90ELb0ELb1ELb0ELb0ELb0ELb0ELb0ELb1ELb0ELb1ELb0ELb0EEENS1_21CollectiveEpilogueFwdINS6_IJSA_NS7_ILi256EEESB_EEES9_SE_SG_Li256ELb0ELb1ELb0ELb0EEENS1_30DynamicPersistentTileSchedulerILi256ELi128ELb0ELb1ELb1EEEEEEEEEvNT_6ParamsE,@function
        .size           _ZN7cutlass13device_kernelIN5flash11enable_sm90INS1_16FlashAttnFwdSm90INS1_25CollectiveMainloopFwdSm90ILi2EN4cute5tupleIJNS5_1CILi1EEES8_S8_EEENS6_IJNS7_ILi128EEENS7_ILi96EEENS7_ILi64EEEEEELi256ENS_10bfloat16_tEfNS_4arch4Sm90ELb0ELb1ELb0ELb0ELb0ELb0ELb0ELb1ELb0ELb1ELb0ELb0EEENS1_21CollectiveEpilogueFwdINS6_IJSA_NS7_ILi256EEESB_EEES9_SE_SG_Li256ELb0ELb1ELb0ELb0EEENS1_30DynamicPersistentTileSchedulerILi256ELi128ELb0ELb1ELb1EEEEEEEEEvNT_6ParamsE,(.L_x_6040 - _ZN7cutlass13device_kernelIN5flash11enable_sm90INS1_16FlashAttnFwdSm90INS1_25CollectiveMainloopFwdSm90ILi2EN4cute5tupleIJNS5_1CILi1EEES8_S8_EEENS6_IJNS7_ILi128EEENS7_ILi96EEENS7_ILi64EEEEEELi256ENS_10bfloat16_tEfNS_4arch4Sm90ELb0ELb1ELb0ELb0ELb0ELb0ELb0ELb1ELb0ELb1ELb0ELb0EEENS1_21CollectiveEpilogueFwdINS6_IJSA_NS7_ILi256EEESB_EEES9_SE_SG_Li256ELb0ELb1ELb0ELb0EEENS1_30DynamicPersistentTileSchedulerILi256ELi128ELb0ELb1ELb1EEEEEEEEEvNT_6ParamsE)
        .other          _ZN7cutlass13device_kernelIN5flash11enable_sm90INS1_16FlashAttnFwdSm90INS1_25CollectiveMainloopFwdSm90ILi2EN4cute5tupleIJNS5_1CILi1EEES8_S8_EEENS6_IJNS7_ILi128EEENS7_ILi96EEENS7_ILi64EEEEEELi256ENS_10bfloat16_tEfNS_4arch4Sm90ELb0ELb1ELb0ELb0ELb0ELb0ELb0ELb1ELb0ELb1ELb0ELb0EEENS1_21CollectiveEpilogueFwdINS6_IJSA_NS7_ILi256EEESB_EEES9_SE_SG_Li256ELb0ELb1ELb0ELb0EEENS1_30DynamicPersistentTileSchedulerILi256ELi128ELb0ELb1ELb1EEEEEEEEEvNT_6ParamsE,@"STO_CUDA_ENTRY STV_DEFAULT"
_ZN7cutlass13device_kernelIN5flash11enable_sm90INS1_16FlashAttnFwdSm90INS1_25CollectiveMainloopFwdSm90ILi2EN4cute5tupleIJNS5_1CILi1EEES8_S8_EEENS6_IJNS7_ILi128EEENS7_ILi96EEENS7_ILi64EEEEEELi256ENS_10bfloat16_tEfNS_4arch4Sm90ELb0ELb1ELb0ELb0ELb0ELb0ELb0ELb1ELb0ELb1ELb0ELb0EEENS1_21CollectiveEpilogueFwdINS6_IJSA_NS7_ILi256EEESB_EEES9_SE_SG_Li256ELb0ELb1ELb0ELb0EEENS1_30DynamicPersistentTileSchedulerILi256ELi128ELb0ELb1ELb1EEEEEEEEEvNT_6ParamsE:
        /* <DEDUP_REMOVED lines=18> */
.L_x_1740:
[----:B------:R-:W-:Y:S05]  /*0120*/  BSYNC B0 ;  /* 0x0000000000007941 */ /* 0x000fea0003800000 */
.L_x_1739:
        /* <DEDUP_REMOVED lines=41> */
.L_x_1741:
        /* <DEDUP_REMOVED lines=22> */
.L_x_1742:
        /* <DEDUP_REMOVED lines=18> */
.L_x_1743:
        /* <DEDUP_REMOVED lines=22> */
.L_x_1744:
        /* <DEDUP_REMOVED lines=22> */
.L_x_1745:
[----:B------:R-:W-:Y:S01]  /*0900*/  PLOP3.LUT P0, PT, PT, PT, UP0, 0x80, 0x0 ;  /* 0x000000000000781c */ /* 0x000fe20003f0f008 */
[----:B------:R-:W-:Y:S01]  /*0910*/  UMOV UR41, 0x1 ;  /* 0x0000000100297882 */ /* 0x000fe20000000000 */
[----:B------:R-:W-:Y:S01]  /*0920*/  NOP ;  /* 0x0000000000007918 */ /* 0x000fe20000000000 */
[----:B------:R-:W-:Y:S01]  /*0930*/  USEL UR41, UR41, 0x2, !UP0 ;  /* 0x0000000229297887 */ /* 0x000fe2000c000000 */
[----:B------:R-:W-:Y:S01]  /*0940*/  ULDC.64 UR46, c[0x0][0x208] ;  /* 0x00008200002e7ab9 */ /* 0x000fe20000000a00 */
[----:B012-4-:R-:W-:Y:S08]  /*0950*/  BAR.SYNC.DEFER_BLOCKING 0x0 ;  /* 0x0000000000007b1d */ /* 0x017ff00000010000 */
[----:B------:R-:W-:Y:S05]  /*0960*/  @!P0 BRA `(.L_x_1746) ;  /* 0x000000f000548947 */ /* 0x000fea0003800000 */
.L_x_1747:
[----:B------:R-:W-:-:S08]  /*0970*/  NOP ;  /* 0x0000000000007918 */ /* 0x000fd00000000000 */
[----:B------:R-:W0:Y:S02]  /*0980*/  USETMAXREG.TRY_ALLOC.CTAPOOL UP0, 0xf0 ;  /* 0x000000f0000079c8 */ /* 0x000e240008000600 */
[----:B0-----:R-:W-:-:S13]  /*0990*/  PLOP3.LUT P0, PT, PT, PT, UP0, 0x80, 0x0 ;  /* 0x000000000000781c */ /* 0x001fda0003f0f008 */
[----:B------:R-:W-:Y:S05]  /*09a0*/  @!P0 BRA `(.L_x_1747) ;  /* 0xfffffffc00f08947 */ /* 0x000fea000383ffff */
[----:B------:R-:W0:Y:S01]  /*09b0*/  S2R R0, SR_TID.X ;  /* 0x0000000000007919 */ /* 0x000e220000002100 */
[----:B------:R-:W1:Y:S08]  /*09c0*/  S2UR UR4, SR_CTAID.X ;  /* 0x00000000000479c3 */ /* 0x000e700000002500 */
[----:B------:R-:W-:Y:S08]  /*09d0*/  BAR.ARV 0x4, 0x180 ;  /* 0x0106000000007b1d */ /* 0x000ff00000002000 */
[----:B------:R-:W-:Y:S06]  /*09e0*/  BAR.ARV 0x8, 0x180 ;  /* 0x0206000000007b1d */ /* 0x000fec0000002000 */
[----:B0-----:R-:W-:-:S04]  /*09f0*/  SHF.R.U32.HI R0, RZ, 0x7, R0 ;  /* 0x00000007ff007819 */ /* 0x001fc80000011600 */
[----:B------:R-:W-:Y:S02]  /*0a00*/  ISETP.NE.AND P0, PT, R0, 0x1, PT ;  /* 0x000000010000780c */ /* 0x000fe40003f05270 */
[----:B------:R-:W1:Y:S11]  /*0a10*/  LDC R0, c[0x0][0xc38] ;  /* 0x00030e00ff007b82 */ /* 0x000e760000000800 */
[----:B------:R-:W-:Y:S06]  /*0a20*/  @!P0 BAR.ARV 0x9, 0x100 ;  /* 0x0244000000008b1d */ /* 0x000fec0000002000 */
[----:B-1----:R-:W-:-:S13]  /*0a30*/  ISETP.LE.AND P0, PT, R0, UR4, PT ;  /* 0x0000000400007c0c */ /* 0x002fda000bf03270 */
[----:B------:R-:W-:Y:S05]  /*0a40*/  @P0 EXIT ;  /* 0x000000000000094d */ /* 0x000fea0003800000 */
[----:B------:R-:W0:Y:S01]  /*0a50*/  S2R R2, SR_TID.X ;  /* 0x0000000000027919 */ /* 0x000e220000002100 */
[----:B------:R-:W-:Y:S01]  /*0a60*/  ULOP3.LUT UR44, UR41, 0x1, URZ, 0xfc, !UPT ;  /* 0x00000001292c7892 */ /* 0x000fe2000f8efc3f */
[----:B------:R-:W-:Y:S01]  /*0a70*/  UMOV UR38, URZ ;  /* 0x0000003f00267c82 */ /* 0x000fe20008000000 */
[----:B------:R-:W-:Y:S01]  /*0a80*/  UMOV UR37, URZ ;  /* 0x0000003f00257c82 */ /* 0x000fe20008000000 */
[----:B------:R-:W-:Y:S01]  /*0a90*/  UMOV UR36, URZ ;  /* 0x0000003f00247c82 */ /* 0x000fe20008000000 */
[----:B0-----:R-:W-:-:S05]  /*0aa0*/  VIADD R214, R2, 0xffffff80 ;  /* 0xffffff8002d67836 */ /* 0x001fca0000000000 */
[----:B------:R-:W-:-:S04]  /*0ab0*/  SHF.R.S32.HI R3, RZ, 0x1f, R214 ;  /* 0x0000001fff037819 */ /* 0x000fc800000114d6 */
[CC--:B------:R-:W-:Y:S02]  /*0ac0*/  LEA.HI R0, R3.reuse, R214.reuse, RZ, 0x7 ;  /* 0x000000d603007211 */ /* 0x0c0fe400078f38ff */
[CC--:B------:R-:W-:Y:S02]  /*0ad0*/  LEA.HI R2, R3.reuse, R214.reuse, RZ, 0x4 ;  /* 0x000000d603027211 */ /* 0x0c0fe400078f20ff */
[----:B------:R-:W-:Y:S02]  /*0ae0*/  LOP3.LUT R5, R0, 0xffffff80, RZ, 0xc0, !PT ;  /* 0xffffff8000057812 */ /* 0x000fe400078ec0ff */
[----:B------:R-:W-:Y:S02]  /*0af0*/  SHF.R.S32.HI R7, RZ, 0x4, R2 ;  /* 0x00000004ff077819 */ /* 0x000fe40000011402 */
[----:B------:R-:W-:Y:S01]  /*0b00*/  LEA.HI R4, R3, R214, RZ, 0x5 ;  /* 0x000000d603047211 */ /* 0x000fe200078f28ff */
[----:B------:R-:W-:Y:S01]  /*0b10*/  IMAD.IADD R206, R214, 0x1, -R5 ;  /* 0x00000001d6ce7824 */ /* 0x000fe200078e0a05 */
[----:B------:R-:W-:-:S02]  /*0b20*/  LOP3.LUT R5, R2, 0x3fffff0, RZ, 0xc0, !PT ;  /* 0x03fffff002057812 */ /* 0x000fc400078ec0ff */
[----:B------:R-:W-:Y:S01]  /*0b30*/  LEA.HI R2, R2, R7, RZ, 0x1 ;  /* 0x0000000702027211 */ /* 0x000fe200078f08ff */
[----:B------:R-:W-:Y:S01]  /*0b40*/  IMAD.SHL.U32 R4, R4, 0x20, RZ ;  /* 0x0000002004047824 */ /* 0x000fe200078e00ff */
[----:B------:R-:W-:Y:S01]  /*0b50*/  SHF.R.S32.HI R9, RZ, 0x1f, R206 ;  /* 0x0000001fff097819 */ /* 0x000fe200000114ce */
[----:B------:R-:W-:Y:S01]  /*0b60*/  IMAD.IADD R5, R214, 0x1, -R5 ;  /* 0x00000001d6057824 */ /* 0x000fe200078e0a05 */
[----:B------:R-:W-:Y:S02]  /*0b70*/  LOP3.LUT R2, R2, 0x1ffffffe, RZ, 0xc0, !PT ;  /* 0x1ffffffe02027812 */ /* 0x000fe400078ec0ff */
[----:B------:R-:W-:Y:S02]  /*0b80*/  LEA.HI R6, R9, R206, RZ, 0x2 ;  /* 0x000000ce09067211 */ /* 0x000fe400078f10ff */
[----:B------:R-:W-:Y:S01]  /*0b90*/  LEA.HI R10, R3, R214, RZ, 0x2 ;  /* 0x000000d6030a7211 */ /* 0x000fe200078f10ff */
[----:B------:R-:W-:Y:S01]  /*0ba0*/  IMAD.IADD R2, R7, 0x1, -R2 ;  /* 0x0000000107027824 */ /* 0x000fe200078e0a02 */
[----:B------:R-:W-:-:S02]  /*0bb0*/  SHF.R.S32.HI R8, RZ, 0x2, R6 ;  /* 0x00000002ff087819 */ /* 0x000fc40000011406 */
[----:B------:R-:W-:Y:S02]  /*0bc0*/  SHF.R.S32.HI R11, RZ, 0x1f, R6 ;  /* 0x0000001fff0b7819 */ /* 0x000fe40000011406 */
[----:B------:R-:W-:Y:S02]  /*0bd0*/  LOP3.LUT R4, R4, 0xfffffc00, RZ, 0xc0, !PT ;  /* 0xfffffc0004047812 */ /* 0x000fe400078ec0ff */
[----:B------:R-:W-:Y:S02]  /*0be0*/  LOP3.LUT R7, R10, 0xfffffffc, RZ, 0xc0, !PT ;  /* 0xfffffffc0a077812 */ /* 0x000fe400078ec0ff */
[----:B------:R-:W-:Y:S01]  /*0bf0*/  LEA.HI R3, R3, R214, RZ, 0x3 ;  /* 0x000000d603037211 */ /* 0x000fe200078f18ff */
[----:B------:R-:W-:Y:S01]  /*0c00*/  IMAD R5, R5, 0x40, R4 ;  /* 0x0000004005057824 */ /* 0x000fe200078e0204 */
[----:B------:R-:W-:Y:S01]  /*0c10*/  LEA.HI R11, R11, R8, RZ, 0x3 ;  /* 0x000000080b0b7211 */ /* 0x000fe200078f18ff */
[----:B------:R-:W-:Y:S01]  /*0c20*/  IMAD.IADD R4, R214, 0x1, -R7 ;  /* 0x00000001d6047824 */ /* 0x000fe200078e0a07 */
[----:B------:R-:W-:Y:S01]  /*0c30*/  SHF.R.S32.HI R207, RZ, 0x7, R0 ;  /* 0x00000007ffcf7819 */ /* 0x000fe20000011400 */
[----:B------:R-:W-:Y:S01]  /*0c40*/  IMAD R209, R2, 0x8, R5 ;  /* 0x0000000802d17824 */ /* 0x000fe200078e0205 */
[----:B------:R-:W-:-:S02]  /*0c50*/  LOP3.LUT R7, R3, 0xfffffff8, RZ, 0xc0, !PT ;  /* 0xfffffff803077812 */ /* 0x000fc400078ec0ff */
[----:B------:R-:W-:Y:S02]  /*0c60*/  LOP3.LUT R11, R11, 0xfffffff8, RZ, 0xc0, !PT ;  /* 0xfffffff80b0b7812 */ /* 0x000fe400078ec0ff */
[----:B------:R-:W-:Y:S01]  /*0c70*/  LEA.HI R9, R9, R206, RZ, 0x5 ;  /* 0x000000ce09097211 */ /* 0x000fe200078f28ff */
[----:B------:R-:W-:Y:S01]  /*0c80*/  IMAD.IADD R202, R214, 0x1, -R7 ;  /* 0x00000001d6ca7824 */ /* 0x000fe200078e0a07 */
[----:B------:R-:W-:Y:S01]  /*0c90*/  LEA.HI R0, R0, R207, RZ, 0x1 ;  /* 0x000000cf00007211 */ /* 0x000fe200078f08ff */
[----:B------:R-:W-:Y:S01]  /*0ca0*/  IMAD.IADD R8, R8, 0x1, -R11 ;  /* 0x0000000108087824 */ /* 0x000fe200078e0a0b */
[----:B------:R-:W-:Y:S01]  /*0cb0*/  SHF.R.S32.HI R9, RZ, 0x5, R9 ;  /* 0x00000005ff097819 */ /* 0x000fe20000011409 */
[----:B------:R-:W-:Y:S01]  /*0cc0*/  IMAD.SHL.U32 R19, R202, 0x8, RZ ;  /* 0x00000008ca137824 */ /* 0x000fe200078e00ff */
[----:B------:R-:W-:Y:S02]  /*0cd0*/  LEA.HI R10, R4, R4, RZ, 0x1 ;  /* 0x00000004040a7211 */ /* 0x000fe400078f08ff */
[----:B------:R-:W-:Y:S01]  /*0ce0*/  LOP3.LUT R0, R0, 0x3fffffe, RZ, 0xc0, !PT ;  /* 0x03fffffe00007812 */ /* 0x000fe200078ec0ff */
[----:B------:R-:W-:Y:S01]  /*0cf0*/  IMAD R9, R9, 0x10, R8 ;  /* 0x0000001009097824 */ /* 0x000fe200078e0208 */
[----:B------:R-:W-:Y:S01]  /*0d00*/  LOP3.LUT R11, R10, 0x1ffffffe, RZ, 0xc0, !PT ;  /* 0x1ffffffe0a0b7812 */ /* 0x000fe200078ec0ff */
[----:B------:R-:W-:Y:S01]  /*0d10*/  VIADD R200, R19, 0x40 ;  /* 0x0000004013c87836 */ /* 0x000fe20000000000 */
[----:B------:R-:W-:Y:S01]  /*0d20*/  SHF.R.S32.HI R205, RZ, 0x3, R3 ;  /* 0x00000003ffcd7819 */ /* 0x000fe20000011403 */
[----:B------:R-:W-:Y:S01]  /*0d30*/  IMAD.IADD R0, R207, 0x1, -R0 ;  /* 0x00000001cf007824 */ /* 0x000fe200078e0a00 */
[----:B------:R-:W-:Y:S01]  /*0d40*/  LOP3.LUT R3, R6, 0x7ffffffc, RZ, 0xc0, !PT ;  /* 0x7ffffffc06037812 */ /* 0x000fe200078ec0ff */
        /* <DEDUP_REMOVED lines=8> */
[----:B------:R-:W-:-:S02]  /*0dd0*/  IMAD.IADD R18, R206, 0x1, -R3 ;  /* 0x00000001ce127824 */ /* 0x000fc400078e0a03 */
[----:B------:R-:W-:-:S07]  /*0de0*/  IMAD R22, R11, 0x8, R208 ;  /* 0x000000080b167824 */ /* 0x000fce00078e02d0 */
.L_x_1844:
[----:B------:R-:W-:Y:S01]  /*0df0*/  ULDC UR5, c[0x0][0xc60] ;  /* 0x0003180000057ab9 */ /* 0x000fe20000000800 */
[----:B------:R-:W-:Y:S01]  /*0e00*/  UMOV UR8, UR4 ;  /* 0x0000000400087c82 */ /* 0x000fe20008000000 */
[----:B------:R-:W-:-:S11]  /*0e10*/  UISETP.NE.AND UP0, UPT, UR5, 0x1, UPT ;  /* 0x000000010500788c */ /* 0x000fd6000bf05270 */
[----:B------:R-:W-:Y:S01]  /*0e20*/  @UP0 ULDC UR6, c[0x0][0xc64] ;  /* 0x0003190000060ab9 */ /* 0x000fe20000000800 */
[----:B------:R-:W-:Y:S01]  /*0e30*/  @UP0 ULDC UR9, c[0x0][0xc68] ;  /* 0x00031a0000090ab9 */ /* 0x000fe20000000800 */
[----:B------:R-:W-:-:S04]  /*0e40*/  UIMAD.WIDE.U32 UR6, UR4, UR6, URZ ;  /* 0x00000006040672a5 */ /* 0x000fc8000f8e003f */
[----:B------:R-:W-:-:S03]  /*0e50*/  @UP0 USHF.R.U32.HI UR8, URZ, UR9, UR7 ;  /* 0x000000093f080299 */ /* 0x000fc60008011607 */
[----:B------:R-:W-:Y:S02]  /*0e60*/  ULDC UR6, c[0x0][0xc78] ;  /* 0x00031e0000067ab9 */ /* 0x000fe40000000800 */
[----:B------:R-:W-:Y:S02]  /*0e70*/  UISETP.GE.AND UP0, UPT, UR8, UR6, UPT ;  /* 0x000000060800728c */ /* 0x000fe4000bf06270 */
[----:B------:R-:W-:-:S04]  /*0e80*/  UIADD3 UR6, -UR8, URZ, URZ ;  /* 0x0000003f08067290 */ /* 0x000fc8000fffe13f */
[----:B------:R-:W-:Y:S01]  /*0e90*/  PLOP3.LUT P0, PT, PT, PT, UP0, 0x80, 0x0 ;  /* 0x000000000000781c */ /* 0x000fe20003f0f008 */
[----:B------:R-:W-:-:S12]  /*0ea0*/  UIMAD UR9, UR5, UR6, UR4 ;  /* 0x00000006050972a4 */ /* 0x000fd8000f8e0204 */
[----:B012345:R-:W-:Y:S05]  /*0eb0*/  @!P0 BRA `(.L_x_1748) ;  /* 0x0000000000208947 */ /* 0x03ffea0003800000 */
[----:B------:R-:W-:Y:S01]  /*0ec0*/  ULDC UR7, c[0x0][0xc6c] ;  /* 0x00031b0000077ab9 */ /* 0x000fe20000000800 */
[----:B------:R-:W-:Y:S01]  /*0ed0*/  UMOV UR6, UR9 ;  /* 0x0000000900067c82 */ /* 0x000fe20008000000 */
[----:B------:R-:W-:-:S11]  /*0ee0*/  UISETP.NE.AND UP0, UPT, UR7, 0x1, UPT ;  /* 0x000000010700788c */ /* 0x000fd6000bf05270 */
[----:B------:R-:W-:Y:S02]  /*0ef0*/  @UP0 ULDC.64 UR10, c[0x0][0xc70] ;  /* 0x00031c00000a0ab9 */ /* 0x000fe40000000a00 */
[----:B------:R-:W-:-:S04]  /*0f00*/  UIMAD.WIDE.U32 UR4, UR9, UR10, URZ ;  /* 0x0000000a090472a5 */ /* 0x000fc8000f8e003f */
[----:B------:R-:W-:-:S04]  /*0f10*/  @UP0 USHF.R.U32.HI UR6, URZ, UR11, UR5 ;  /* 0x0000000b3f060299 */ /* 0x000fc80008011605 */
[----:B------:R-:W-:Y:S01]  /*0f20*/  UIMAD UR4, UR6, UR7, URZ ;  /* 0x00000007060472a4 */ /* 0x000fe2000f8e023f */
[----:B------:R-:W-:Y:S11]  /*0f30*/  BRA `(.L_x_1749) ;  /* 0x00000000001c7947 */ /* 0x000ff60003800000 */
.L_x_1748:
[----:B------:R-:W-:Y:S01]  /*0f40*/  ULDC UR7, c[0x0][0xc54] ;  /* 0x0003150000077ab9 */ /* 0x000fe20000000800 */
[----:B------:R-:W-:Y:S01]  /*0f50*/  UMOV UR6, UR9 ;  /* 0x0000000900067c82 */ /* 0x000fe20008000000 */
[----:B------:R-:W-:-:S11]  /*0f60*/  UISETP.NE.AND UP0, UPT, UR7, 0x1, UPT ;  /* 0x000000010700788c */ /* 0x000fd6000bf05270 */
[----:B------:R-:W-:Y:S02]  /*0f70*/  @UP0 ULDC.64 UR10, c[0x0][0xc58] ;  /* 0x00031600000a0ab9 */ /* 0x000fe40000000a00 */
[----:B------:R-:W-:-:S04]  /*0f80*/  UIMAD.WIDE.U32 UR4, UR9, UR10, URZ ;  /* 0x0000000a090472a5 */ /* 0x000fc8000f8e003f */
[----:B------:R-:W-:-:S04]  /*0f90*/  @UP0 USHF.R.U32.HI UR6, URZ, UR11, UR5 ;  /* 0x0000000b3f060299 */ /* 0x000fc80008011605 */
[----:B------:R-:W-:-:S12]  /*0fa0*/  UIMAD UR4, UR6, UR7, URZ ;  /* 0x00000007060472a4 */ /* 0x000fd8000f8e023f */
.L_x_1749:
[----:B------:R-:W0:Y:S01]  /*0fb0*/  LDC R0, c[0x0][0x448] ;  /* 0x00011200ff007b82 */ /* 0x000e220000000800 */
[----:B------:R-:W-:Y:S01]  /*0fc0*/  ULOP3.LUT UR6, URZ, UR6, URZ, 0x33, !UPT ;  /* 0x000000063f067292 */ /* 0x000fe2000f8e333f */
[----:B------:R-:W-:Y:S01]  /*0fd0*/  ULDC UR40, c[0x0][0xc48] ;  /* 0x0003120000287ab9 */ /* 0x000fe20000000800 */
[----:B------:R-:W-:Y:S01]  /*0fe0*/  ULDC UR5, c[0x0][0xc3c] ;  /* 0x00030f0000057ab9 */ /* 0x000fe20000000800 */
[----:B------:R-:W-:Y:S02]  /*0ff0*/  UISETP.NE.AND UP0, UPT, UR40, 0x1, UPT ;  /* 0x000000012800788c */ /* 0x000fe4000bf05270 */
[----:B------:R-:W-:Y:S02]  /*1000*/  UIADD3 UR6, UR6, UR5, URZ ;  /* 0x0000000506067290 */ /* 0x000fe4000fffe03f */
[----:B------:R-:W1:Y:S01]  /*1010*/  LDC.64 R8, c[0x0][0x9e0] ;  /* 0x00027800ff087b82 */ /* 0x000e620000000a00 */
[----:B------:R-:W-:Y:S02]  /*1020*/  UIADD3 UR4, UR9, -UR4, URZ ;  /* 0x8000000409047290 */ /* 0x000fe4000fffe03f */
[----:B------:R-:W-:Y:S01]  /*1030*/  USHF.L.U32 UR43, UR6, 0x7, URZ ;  /* 0x00000007062b7899 */ /* 0x000fe2000800063f */
[----:B------:R-:W-:Y:S01]  /*1040*/  ULDC.64 UR10, c[0x0][0x418] ;  /* 0x00010600000a7ab9 */ /* 0x000fe20000000a00 */
[----:B------:R-:W-:Y:S01]  /*1050*/  ULDC UR7, c[0x0][0xc54] ;  /* 0x0003150000077ab9 */ /* 0x000fe20000000800 */
[----:B------:R-:W-:-:S02]  /*1060*/  ISETP.NE.U32.AND P0, PT, RZ, UR10, PT ;  /* 0x0000000aff007c0c */ /* 0x000fc4000bf05070 */
[----:B------:R-:W2:Y:S01]  /*1070*/  LDC R6, c[0x0][0x288] ;  /* 0x0000a200ff067b82 */ /* 0x000ea20000000800 */
[----:B------:R-:W-:Y:S02]  /*1080*/  UIADD3 UR6, UR43, 0x7f, URZ ;  /* 0x0000007f2b067890 */ /* 0x000fe4000fffe03f */
[----:B------:R-:W-:Y:S01]  /*1090*/  UIMAD UR8, UR8, UR7, UR4 ;  /* 0x00000007080872a4 */ /* 0x000fe2000f8e0204 */
[----:B------:R-:W-:Y:S02]  /*10a0*/  ISETP.NE.AND.EX P0, PT, RZ, UR11, PT, P0 ;  /* 0x0000000bff007c0c */ /* 0x000fe4000bf05300 */
[----:B------:R-:W-:Y:S01]  /*10b0*/  @UP0 ULDC UR4, c[0x0][0xc4c] ;  /* 0x0003130000040ab9 */ /* 0x000fe20000000800 */
[----:B------:R-:W-:Y:S01]  /*10c0*/  @UP0 ULDC UR7, c[0x0][0xc50] ;  /* 0x0003140000070ab9 */ /* 0x000fe20000000800 */
[----:B0-----:R-:W-:Y:S01]  /*10d0*/  ISETP.NE.AND P1, PT, R0, 0x1, PT ;  /* 0x000000010000780c */ /* 0x001fe20003f25270 */
[----:B------:R-:W0:Y:S01]  /*10e0*/  LDC R7, c[0x0][0x2f0] ;  /* 0x0000bc00ff077b82 */ /* 0x000e220000000800 */
[----:B------:R-:W-:Y:S01]  /*10f0*/  UIMAD.WIDE.U32 UR4, UR8, UR4, URZ ;  /* 0x00000004080472a5 */ /* 0x000fe2000f8e003f */
[----:B------:R-:W-:Y:S01]  /*1100*/  IMAD.U32 R2, RZ, RZ, UR6 ;  /* 0x00000006ff027e24 */ /* 0x000fe2000f8e00ff */
[----:B------:R-:W-:-:S02]  /*1110*/  UMOV UR42, UR8 ;  /* 0x00000008002a7c82 */ /* 0x000fc40008000000 */
[----:B------:R-:W-:Y:S01]  /*1120*/  @UP0 USHF.R.U32.HI UR42, URZ, UR7, UR5 ;  /* 0x000000073f2a0299 */ /* 0x000fe20008011605 */
[----:B-1----:R-:W-:Y:S02]  /*1130*/  ISETP.GE.AND P2, PT, R9, 0x1, PT ;  /* 0x000000010900780c */ /* 0x002fe40003f46270 */
[----:B------:R-:W1:Y:S01]  /*1140*/  LDC R0, c[0x0][0x424] ;  /* 0x00010900ff007b82 */ /* 0x000e620000000800 */
[----:B------:R-:W-:-:S04]  /*1150*/  UIADD3 UR4, -UR42, URZ, URZ ;  /* 0x0000003f2a047290 */ /* 0x000fc8000fffe13f */
[----:B------:R-:W-:Y:S01]  /*1160*/  UIMAD UR40, UR40, UR4, UR8 ;  /* 0x00000004282872a4 */ /* 0x000fe2000f8e0208 */
[----:B--2---:R-:W-:Y:S02]  /*1170*/  IADD3 R5, -R6, 0x1, RZ ;  /* 0x0000000106057810 */ /* 0x004fe40007ffe1ff */
[----:B------:R-:W2:Y:S08]  /*1180*/  @P1 LDC R3, c[0x0][0x44c] ;  /* 0x00011300ff031b82 */ /* 0x000eb00000000800 */
[----:B------:R-:W3:Y:S01]  /*1190*/  @P1 LDC R4, c[0x0][0x450] ;  /* 0x00011400ff041b82 */ /* 0x000ee20000000800 */
[----:B-1----:R-:W-:-:S05]  /*11a0*/  SEL R0, R0, 0x1, P0 ;  /* 0x0000000100007807 */ /* 0x002fca0000000000 */
[CC--:B0-----:R-:W-:Y:S02]  /*11b0*/  IMAD R5, R0.reuse, R7.reuse, R5 ;  /* 0x0000000700057224 */ /* 0x0c1fe400078e0205 */
[----:B------:R-:W-:Y:S02]  /*11c0*/  IMAD R16, R0, R7, RZ ;  /* 0x0000000700107224 */ /* 0x000fe400078e02ff */
[----:B--2---:R-:W-:-:S05]  /*11d0*/  @P1 IMAD.HI.U32 R3, R3, UR6, RZ ;  /* 0x0000000603031c27 */ /* 0x004fca000f8e00ff */
[----:B---3--:R-:W-:-:S05]  /*11e0*/  @P1 SHF.R.U32.HI R2, RZ, R4, R3 ;  /* 0x00000004ff021219 */ /* 0x008fca0000011603 */
[----:B------:R-:W-:-:S04]  /*11f0*/  IMAD.IADD R11, R5, 0x1, R2 ;  /* 0x00000001050b7824 */ /* 0x000fc800078e0202 */
[----:B------:R-:W-:Y:S01]  /*1200*/  IMAD.IADD R2, R11, 0x1, R8 ;  /* 0x000000010b027824 */ /* 0x000fe200078e0208 */
[----:B------:R-:W-:Y:S06]  /*1210*/  @!P2 BRA `(.L_x_1750) ;  /* 0x000000000040a947 */ /* 0x000fec0003800000 */
[C---:B------:R-:W-:Y:S01]  /*1220*/  ISETP.GT.AND P0, PT, R11.reuse, RZ, PT ;  /* 0x000000ff0b00720c */ /* 0x040fe20003f04270 */
[----:B------:R-:W-:-:S12]  /*1230*/  VIADD R3, R11, 0xffffffff ;  /* 0xffffffff0b037836 */ /* 0x000fd80000000000 */
[----:B------:R-:W-:Y:S05]  /*1240*/  @P0 BRA `(.L_x_1751) ;  /* 0x00000000001c0947 */ /* 0x000fea0003800000 */
[----:B------:R-:W-:Y:S01]  /*1250*/  ISETP.NE.AND P0, PT, R9, 0x1, PT ;  /* 0x000000010900780c */ /* 0x000fe20003f05270 */
[----:B------:R-:W-:-:S12]  /*1260*/  IMAD.MOV R3, RZ, RZ, -R11 ;  /* 0x000000ffff037224 */ /* 0x000fd800078e0a0b */
[----:B------:R-:W0:Y:S02]  /*1270*/  @P0 LDC.64 R4, c[0x0][0x9e8] ;  /* 0x00027a00ff040b82 */ /* 0x000e240000000a00 */
[----:B0-----:R-:W-:-:S05]  /*1280*/  @P0 IMAD.HI.U32 R4, R3, R4, RZ ;  /* 0x0000000403040227 */ /* 0x001fca00078e00ff */
[----:B------:R-:W-:-:S04]  /*1290*/  @P0 SHF.R.U32.HI R3, RZ, R5, R4 ;  /* 0x00000005ff030219 */ /* 0x000fc80000011604 */
[----:B------:R-:W-:Y:S01]  /*12a0*/  LOP3.LUT R3, RZ, R3, RZ, 0x33, !PT ;  /* 0x00000003ff037212 */ /* 0x000fe200078e33ff */
[----:B------:R-:W-:Y:S06]  /*12b0*/  BRA `(.L_x_1752) ;  /* 0x0000000000107947 */ /* 0x000fec0003800000 */
.L_x_1751:
[----:B------:R-:W-:-:S13]  /*12c0*/  ISETP.NE.AND P0, PT, R9, 0x1, PT ;  /* 0x000000010900780c */ /* 0x000fda0003f05270 */
[----:B------:R-:W0:Y:S02]  /*12d0*/  @P0 LDC.64 R4, c[0x0][0x9e8] ;  /* 0x00027a00ff040b82 */ /* 0x000e240000000a00 */
[----:B0-----:R-:W-:-:S05]  /*12e0*/  @P0 IMAD.HI.U32 R4, R3, R4, RZ ;  /* 0x0000000403040227 */ /* 0x001fca00078e00ff */
[----:B------:R-:W-:-:S07]  /*12f0*/  @P0 SHF.R.U32.HI R3, RZ, R5, R4 ;  /* 0x00000005ff030219 */ /* 0x000fce0000011604 */
.L_x_1752:
[----:B------:R-:W-:-:S05]  /*1300*/  IMAD R3, R3, R9, R9 ;  /* 0x0000000903037224 */ /* 0x000fca00078e0209 */
[----:B------:R-:W-:-:S07]  /*1310*/  VIMNMX R2, R2, R3, PT ;  /* 0x0000000302027248 */ /* 0x000fce0003fe0100 */
.L_x_1750:
[----:B------:R-:W0:Y:S01]  /*1320*/  @P1 LDC R4, c[0x0][0x44c] ;  /* 0x00011300ff041b82 */ /* 0x000e220000000800 */
[----:B------:R-:W-:Y:S01]  /*1330*/  IMAD.U32 R3, RZ, RZ, UR43 ;  /* 0x0000002bff037e24 */ /* 0x000fe2000f8e00ff */
[----:B------:R-:W-:Y:S01]  /*1340*/  ULDC UR4, c[0x0][0x9dc] ;  /* 0x0002770000047ab9 */ /* 0x000fe20000000800 */
[-C--:B------:R-:W-:Y:S02]  /*1350*/  IMAD R6, R0, R7.reuse, -R6 ;  /* 0x0000000700067224 */ /* 0x080fe400078e0a06 */
[----:B------:R-:W-:Y:S02]  /*1360*/  VIADD R2, R2, 0x5f ;  /* 0x0000005f02027836 */ /* 0x000fe40000000000 */
[----:B------:R-:W-:Y:S01]  /*1370*/  IMAD R0, R0, R7, 0x5f ;  /* 0x0000005f00007424 */ /* 0x000fe200078e0207 */
[----:B------:R-:W1:Y:S01]  /*1380*/  @P1 LDC R5, c[0x0][0x450] ;  /* 0x00011400ff051b82 */ /* 0x000e620000000800 */
[----:B------:R-:W-:-:S04]  /*1390*/  IMAD.HI R2, R2, 0x2aaaaaab, RZ ;  /* 0x2aaaaaab02027827 */ /* 0x000fc800078e02ff */
[----:B------:R-:W-:-:S04]  /*13a0*/  IMAD.HI R0, R0, 0x2aaaaaab, RZ ;  /* 0x2aaaaaab00007827 */ /* 0x000fc800078e02ff */
[----:B0-----:R-:W-:-:S05]  /*13b0*/  @P1 IMAD.HI.U32 R4, R4, UR43, RZ ;  /* 0x0000002b04041c27 */ /* 0x001fca000f8e00ff */
[----:B-1----:R-:W-:Y:S02]  /*13c0*/  @P1 SHF.R.U32.HI R3, RZ, R5, R4 ;  /* 0x00000005ff031219 */ /* 0x002fe40000011604 */
[----:B------:R-:W-:-:S03]  /*13d0*/  SHF.R.U32.HI R5, RZ, 0x1f, R2 ;  /* 0x0000001fff057819 */ /* 0x000fc60000011602 */
[----:B------:R-:W-:Y:S01]  /*13e0*/  IMAD.IADD R6, R6, 0x1, R3 ;  /* 0x0000000106067824 */ /* 0x000fe200078e0203 */
[----:B------:R-:W-:Y:S02]  /*13f0*/  SHF.R.U32.HI R3, RZ, 0x1f, R0 ;  /* 0x0000001fff037819 */ /* 0x000fe40000011600 */
[----:B------:R-:W-:Y:S01]  /*1400*/  LEA.HI.SX32 R176, R2, R5, 0x1c ;  /* 0x0000000502b07211 */ /* 0x000fe200078fe2ff */
[----:B------:R-:W-:Y:S01]  /*1410*/  VIADD R4, R6, -UR4 ;  /* 0x8000000406047c36 */ /* 0x000fe20008000000 */
[----:B------:R-:W-:-:S04]  /*1420*/  LEA.HI.SX32 R3, R0, R3, 0x1c ;  /* 0x0000000300037211 */ /* 0x000fc800078fe2ff */
[----:B------:R-:W-:Y:S02]  /*1430*/  R2UR UR4, R4 ;  /* 0x00000000040472ca */ /* 0x000fe400000e0000 */
[----:B------:R-:W-:Y:S01]  /*1440*/  VIMNMX R176, R3, R176, PT ;  /* 0x000000b003b07248 */ /* 0x000fe20003fe0100 */
[----:B------:R-:W-:-:S12]  /*1450*/  @!P2 BRA `(.L_x_1753) ;  /* 0x000000000044a947 */ /* 0x000fd80003800000 */
[----:B------:R-:W-:-:S13]  /*1460*/  ISETP.GT.AND P0, PT, R6, -0x1, PT ;  /* 0xffffffff0600780c */ /* 0x000fda0003f04270 */
[----:B------:R-:W-:Y:S05]  /*1470*/  @P0 BRA `(.L_x_1754) ;  /* 0x00000000001c0947 */ /* 0x000fea0003800000 */
[----:B------:R-:W-:Y:S02]  /*1480*/  ISETP.NE.AND P0, PT, R9, 0x1, PT ;  /* 0x000000010900780c */ /* 0x000fe40003f05270 */
[----:B------:R-:W-:-:S11]  /*1490*/  LOP3.LUT R3, RZ, R6, RZ, 0x33, !PT ;  /* 0x00000006ff037212 */ /* 0x000fd600078e33ff */
[----:B------:R-:W0:Y:S02]  /*14a0*/  @P0 LDC.64 R4, c[0x0][0x9e8] ;  /* 0x00027a00ff040b82 */ /* 0x000e240000000a00 */
[----:B0-----:R-:W-:-:S05]  /*14b0*/  @P0 IMAD.HI.U32 R0, R3, R4, RZ ;  /* 0x0000000403000227 */ /* 0x001fca00078e00ff */
[----:B------:R-:W-:-:S04]  /*14c0*/  @P0 SHF.R.U32.HI R3, RZ, R5, R0 ;  /* 0x00000005ff030219 */ /* 0x000fc80000011600 */
[----:B------:R-:W-:Y:S01]  /*14d0*/  LOP3.LUT R6, RZ, R3, RZ, 0x33, !PT ;  /* 0x00000003ff067212 */ /* 0x000fe200078e33ff */
[----:B------:R-:W-:Y:S06]  /*14e0*/  BRA `(.L_x_1755) ;  /* 0x0000000000107947 */ /* 0x000fec0003800000 */
.L_x_1754:
[----:B------:R-:W-:-:S13]  /*14f0*/  ISETP.NE.AND P0, PT, R9, 0x1, PT ;  /* 0x000000010900780c */ /* 0x000fda0003f05270 */
[----:B------:R-:W0:Y:S02]  /*1500*/  @P0 LDC.64 R2, c[0x0][0x9e8] ;  /* 0x00027a00ff020b82 */ /* 0x000e240000000a00 */
[----:B0-----:R-:W-:-:S05]  /*1510*/  @P0 IMAD.HI.U32 R0, R6, R2, RZ ;  /* 0x0000000206000227 */ /* 0x001fca00078e00ff */
[----:B------:R-:W-:-:S07]  /*1520*/  @P0 SHF.R.U32.HI R6, RZ, R3, R0 ;  /* 0x00000003ff060219 */ /* 0x000fce0000011600 */
.L_x_1755:
[----:B------:R-:W-:-:S05]  /*1530*/  IMAD R6, R6, R9, RZ ;  /* 0x0000000906067224 */ /* 0x000fca00078e02ff */
[----:B------:R-:W-:-:S13]  /*1540*/  R2UR UR5, R6 ;  /* 0x00000000060572ca */ /* 0x000fda00000e0000 */
[----:B------:R-:W-:-:S04]  /*1550*/  UISETP.LT.AND UP0, UPT, UR4, UR5, UPT ;  /* 0x000000050400728c */ /* 0x000fc8000bf01270 */
[----:B------:R-:W-:-:S12]  /*1560*/  USEL UR4, UR4, UR5, !UP0 ;  /* 0x0000000504047287 */ /* 0x000fd8000c000000 */
.L_x_1753:
[----:B------:R-:W-:Y:S01]  /*1570*/  UIMAD.WIDE UR4, UR4, 0x2aaaaaab, URZ ;  /* 0x2aaaaaab040478a5 */ /* 0x000fe2000f8e023f */
[----:B------:R-:W-:Y:S01]  /*1580*/  PLOP3.LUT P0, PT, PT, PT, PT, 0x80, 0x0 ;  /* 0x000000000000781c */ /* 0x000fe20003f0f070 */
[----:B------:R-:W-:Y:S01]  /*1590*/  IMAD.MOV.U32 R3, RZ, RZ, RZ ;  /* 0x000000ffff037224 */ /* 0x000fe200078e00ff */
[----:B------:R-:W-:Y:S01]  /*15a0*/  CS2R R4, SRZ ;  /* 0x0000000000047805 */ /* 0x000fe2000001ff00 */
[----:B------:R-:W-:Y:S01]  /*15b0*/  USHF.R.U32.HI UR4, URZ, 0x1f, UR5 ;  /* 0x0000001f3f047899 */ /* 0x000fe20008011605 */
[----:B------:R-:W-:Y:S01]  /*15c0*/  IMAD.MOV.U32 R0, RZ, RZ, RZ ;  /* 0x000000ffff007224 */ /* 0x000fe200078e00ff */
[----:B------:R-:W-:Y:S02]  /*15d0*/  CS2R R178, SRZ ;  /* 0x0000000000b27805 */ /* 0x000fe4000001ff00 */
[----:B------:R-:W-:Y:S01]  /*15e0*/  CS2R R148, SRZ ;  /* 0x0000000000947805 */ /* 0x000fe2000001ff00 */
[----:B------:R-:W-:Y:S01]  /*15f0*/  ULEA.HI.SX32 UR4, UR5, UR4, 0x1c ;  /* 0x0000000405047291 */ /* 0x000fe2000f8fe23f */
[----:B------:R-:W-:Y:S01]  /*1600*/  IMAD.MOV.U32 R177, RZ, RZ, RZ ;  /* 0x000000ffffb17224 */ /* 0x000fe200078e00ff */
[----:B------:R-:W-:-:S02]  /*1610*/  CS2R R144, SRZ ;  /* 0x0000000000907805 */ /* 0x000fc4000001ff00 */
[----:B------:R-:W-:Y:S01]  /*1620*/  CS2R R174, SRZ ;  /* 0x0000000000ae7805 */ /* 0x000fe2000001ff00 */
[----:B------:R-:W-:Y:S01]  /*1630*/  UISETP.LT.AND UP0, UPT, URZ, UR4, UPT ;  /* 0x000000043f00728c */ /* 0x000fe2000bf01270 */
[----:B------:R-:W-:Y:S02]  /*1640*/  CS2R R140, SRZ ;  /* 0x00000000008c7805 */ /* 0x000fe4000001ff00 */
[----:B------:R-:W-:Y:S02]  /*1650*/  CS2R R128, SRZ ;  /* 0x0000000000807805 */ /* 0x000fe4000001ff00 */
[----:B------:R-:W-:Y:S01]  /*1660*/  CS2R R120, SRZ ;  /* 0x0000000000787805 */ /* 0x000fe2000001ff00 */
[----:B------:R-:W-:Y:S01]  /*1670*/  USEL UR39, URZ, UR4, !UP0 ;  /* 0x000000043f277287 */ /* 0x000fe2000c000000 */
[----:B------:R-:W-:Y:S02]  /*1680*/  CS2R R136, SRZ ;  /* 0x0000000000887805 */ /* 0x000fe4000001ff00 */
[----:B------:R-:W-:-:S02]  /*1690*/  CS2R R116, SRZ ;  /* 0x0000000000747805 */ /* 0x000fc4000001ff00 */
[----:B------:R-:W-:Y:S02]  /*16a0*/  CS2R R112, SRZ ;  /* 0x0000000000707805 */ /* 0x000fe4000001ff00 */
[----:B------:R-:W-:Y:S02]  /*16b0*/  CS2R R132, SRZ ;  /* 0x0000000000847805 */ /* 0x000fe4000001ff00 */
[----:B------:R-:W-:Y:S02]  /*16c0*/  CS2R R108, SRZ ;  /* 0x00000000006c7805 */ /* 0x000fe4000001ff00 */
[----:B------:R-:W-:Y:S02]  /*16d0*/  ISETP.GT.AND P1, PT, R176, UR39, PT ;  /* 0x00000027b0007c0c */ /* 0x000fe4000bf24270 */
[----:B------:R-:W-:Y:S01]  /*16e0*/  CS2R R104, SRZ ;  /* 0x0000000000687805 */ /* 0x000fe2000001ff00 */
[----:B------:R-:W-:Y:S01]  /*16f0*/  IMAD.MOV.U32 R204, RZ, RZ, RZ ;  /* 0x000000ffffcc7224 */ /* 0x000fe200078e00ff */
        /* <DEDUP_REMOVED lines=49> */
[----:B------:R-:W-:Y:S01]  /*1a10*/  CS2R R24, SRZ ;  /* 0x0000000000187805 */ /* 0x000fe2000001ff00 */
[----:B------:R-:W-:Y:S06]  /*1a20*/  @!P1 BRA `(.L_x_1756) ;  /* 0x000000b400c89947 */ /* 0x000fec0003800000 */
        /* <DEDUP_REMOVED lines=31> */
.L_x_1757:
        /* <DEDUP_REMOVED lines=13> */
.L_x_1954:
[----:B0-----:R-:W-:Y:S01]  /*1cf0*/  IMAD.U32 R0, RZ, RZ, UR44 ;  /* 0x0000002cff007e24 */ /* 0x001fe2000f8e00ff */
[----:B------:R-:W-:Y:S05]  /*1d00*/  WARPSYNC.ALL ;  /* 0x0000000000007948 */ /* 0x000fea0003800000 */
[----:B------:R0:W-:Y:S01]  /*1d10*/  BAR.SYNC.DEFER_BLOCKING R9, 0x100 ;  /* 0x000400090000751d */ /* 0x0001e20000010000 */
[----:B------:R-:W-:-:S13]  /*1d20*/  ISETP.NE.AND P0, PT, R0, 0x3, PT ;  /* 0x000000030000780c */ /* 0x000fda0003f05270 */
[----:B0-----:R-:W-:Y:S05]  /*1d30*/  @!P0 BRA `(.L_x_1759) ;  /* 0x0000000000048947 */ /* 0x001fea0003800000 */
[----:B------:R-:W-:Y:S01]  /*1d40*/  BPT.TRAP 0x1 ;  /* 0x000000040000795c */ /* 0x000fe20000300000 */
.L_x_1759:
[----:B------:R-:W-:Y:S01]  /*1d50*/  R2UR UR22, R5 ;  /* 0x00000000051672ca */ /* 0x000fe200000e0000 */
[----:B------:R-:W-:-:S05]  /*1d60*/  IMAD.U32 R10, RZ, RZ, UR37 ;  /* 0x00000025ff0a7e24 */ /* 0x000fca000f8e00ff */
[----:B------:R-:W-:-:S07]  /*1d70*/  SHF.L.U32 R10, R10, 0x1f, RZ ;  /* 0x0000001f0a0a7819 */ /* 0x000fce00000006ff */
[----:B------:R-:W-:-:S09]  /*1d80*/  ULEA UR22, UR36, UR22, 0x3 ;  /* 0x0000001624167291 */ /* 0x000fd2000f8e183f */
[----:B------:R0:W1:Y:S01]  /*1d90*/  SYNCS.PHASECHK.TRANS64.TRYWAIT P1, [UR22+0x22830], R10 ;  /* 0x0228300aff0075a7 */ /* 0x0000620008020156 */
[----:B------:R-:W-:Y:S05]  /*1da0*/  @!P0 BRA `(.L_x_1760) ;  /* 0x0000000000048947 */ /* 0x000fea0003800000 */
[----:B------:R-:W-:Y:S01]  /*1db0*/  BPT.TRAP 0x1 ;  /* 0x000000040000795c */ /* 0x000fe20000300000 */
.L_x_1760:
[----:B-1----:R-:W-:Y:S05]  /*1dc0*/  @P1 BRA `(.L_x_1761) ;  /* 0x0000000000081947 */ /* 0x002fea0003800000 */
[----:B------:R-:W1:Y:S02]  /*1dd0*/  SYNCS.PHASECHK.TRANS64.TRYWAIT P1, [UR22+0x22830], R10 ;  /* 0x0228300aff0075a7 */ /* 0x000e640008020156 */
[----:B-1----:R-:W-:Y:S05]  /*1de0*/  @!P1 BRA `(.L_x_1762) ;  /* 0x0000012800109947 */ /* 0x002fea0003800000 */
.L_x_1761:
[----:B------:R-:W-:Y:S01]  /*1df0*/  R2UR UR4, R5 ;  /* 0x00000000050472ca */ /* 0x000fe200000e0000 */
[----:B------:R-:W-:Y:S01]  /*1e00*/  ULOP3.LUT UR16, UR45, 0x10000, URZ, 0xfc, !UPT ;  /* 0x000100002d107892 */ /* 0x000fe2000f8efc3f */
[----:B------:R-:W-:Y:S01]  /*1e10*/  WARPGROUP.ARRIVE ;  /* 0x00000000000079c5 */ /* 0x000fe20000000000 */
[----:B------:R-:W-:Y:S01]  /*1e20*/  UMOV UR17, 0x40000040 ;  /* 0x4000004000117882 */ /* 0x000fe20000000000 */
[----:B------:R-:W-:Y:S01]  /*1e30*/  UMOV UR19, 0x40000040 ;  /* 0x4000004000137882 */ /* 0x000fe20000000000 */
[----:B------:R-:W-:Y:S01]  /*1e40*/  UMOV UR5, 0x40000040 ;  /* 0x4000004000057882 */ /* 0x000fe20000000000 */
[----:B------:R-:W-:Y:S01]  /*1e50*/  UMOV UR7, 0x40000040 ;  /* 0x4000004000077882 */ /* 0x000fe20000000000 */
[----:B------:R-:W-:Y:S01]  /*1e60*/  UIADD3 UR8, UR16, 0x4, URZ ;  /* 0x0000000410087890 */ /* 0x000fe2000fffe03f */
[----:B------:R-:W2:Y:S01]  /*1e70*/  LDC R8, c[0x0][0x448] ;  /* 0x00011200ff087b82 */ /* 0x000ea20000000800 */
[----:B------:R-:W-:Y:S01]  /*1e80*/  UMOV UR9, 0x40000040 ;  /* 0x4000004000097882 */ /* 0x000fe20000000000 */
[----:B------:R-:W-:Y:S01]  /*1e90*/  UMOV UR11, 0x40000040 ;  /* 0x40000040000b7882 */ /* 0x000fe20000000000 */
[----:B------:R-:W-:Y:S01]  /*1ea0*/  UIADD3 UR12, UR16, 0x6, URZ ;  /* 0x00000006100c7890 */ /* 0x000fe2000fffe03f */
[----:B------:R-:W3:Y:S01]  /*1eb0*/  S2R R2, SR_TID.X ;  /* 0x0000000000027919 */ /* 0x000ee20000002100 */
[----:B------:R-:W-:Y:S01]  /*1ec0*/  UIADD3 UR4, UR4, 0x1c400, URZ ;  /* 0x0001c40004047890 */ /* 0x000fe2000fffe03f */
[----:B------:R-:W-:Y:S01]  /*1ed0*/  VIADD R0, R22, UR43 ;  /* 0x0000002b16007c36 */ /* 0x000fe20008000000 */
[----:B------:R-:W-:Y:S01]  /*1ee0*/  UMOV UR13, 0x40000040 ;  /* 0x40000040000d7882 */ /* 0x000fe20000000000 */
[----:B------:R-:W-:Y:S01]  /*1ef0*/  UMOV UR15, 0x40000040 ;  /* 0x40000040000f7882 */ /* 0x000fe20000000000 */
[----:B------:R-:W-:Y:S01]  /*1f00*/  USHF.R.U32.HI UR4, URZ, 0x4, UR4 ;  /* 0x000000043f047899 */ /* 0x000fe20008011604 */
[----:B------:R-:W4:Y:S01]  /*1f10*/  LDC R7, c[0x0][0x288] ;  /* 0x0000a200ff077b82 */ /* 0x000f220000000800 */
[----:B------:R-:W-:Y:S01]  /*1f20*/  IMAD.MOV.U32 R6, RZ, RZ, R0 ;  /* 0x000000ffff067224 */ /* 0x000fe200078e0000 */
[----:B------:R-:W-:Y:S01]  /*1f30*/  LOP3.LUT R17, R17, 0xffefffff, RZ, 0xc0, !PT ;  /* 0xffefffff11117812 */ /* 0x000fe200078ec0ff */
[----:B------:R-:W-:-:S04]  /*1f40*/  ULOP3.LUT UR4, UR4, 0x3fff, URZ, 0xc0, !UPT ;  /* 0x00003fff04047892 */ /* 0x000fc8000f8ec03f */
[----:B------:R-:W-:Y:S02]  /*1f50*/  ULOP3.LUT UR20, UR4, 0x10000, URZ, 0xfc, !UPT ;  /* 0x0001000004147892 */ /* 0x000fe4000f8efc3f */
[----:B------:R-:W-:Y:S02]  /*1f60*/  UIADD3 UR4, UR16, 0x2, URZ ;  /* 0x0000000210047890 */ /* 0x000fe4000fffe03f */
[----:B------:R-:W-:Y:S01]  /*1f70*/  UIMAD UR18, UR36, 0x300, UR20 ;  /* 0x00000300241278a4 */ /* 0x000fe2000f8e0214 */
[----:B--2---:R-:W-:-:S03]  /*1f80*/  ISETP.NE.AND P2, PT, R8, 0x1, PT ;  /* 0x000000010800780c */ /* 0x004fc60003f45270 */
[----:B------:R-:W-:Y:S02]  /*1f90*/  UIADD3 UR6, UR18, 0x2, URZ ;  /* 0x0000000212067890 */ /* 0x000fe4000fffe03f */
[----:B------:R-:W-:Y:S02]  /*1fa0*/  UIADD3 UR10, UR18, 0x4, URZ ;  /* 0x00000004120a7890 */ /* 0x000fe4000fffe03f */
[----:B------:R-:W-:Y:S02]  /*1fb0*/  UIADD3 UR14, UR18, 0x6, URZ ;  /* 0x00000006120e7890 */ /* 0x000fe4000fffe03f */
[----:B------:R-:W-:Y:S01]  /*1fc0*/  HGMMA.64x96x16.F32.BF16 R24, gdesc[UR16], RZ, !UPT, gsb0 ;  /* 0x01600000101879f0 */ /* 0x000fe2000c0018ff */
[----:B---3--:R-:W-:-:S03]  /*1fd0*/  LOP3.LUT P1, RZ, R2, 0x7f, RZ, 0xc0, !PT ;  /* 0x0000007f02ff7812 */ /* 0x008fc6000782c0ff */
[----:B-1----:R-:W1:Y:S01]  /*1fe0*/  @P2 LDC R3, c[0x0][0x44c] ;  /* 0x00011300ff032b82 */ /* 0x002e620000000800 */
[----:B------:R-:W-:Y:S01]  /*1ff0*/  SHF.R.U32.HI R11, RZ, 0x7, R2 ;  /* 0x00000007ff0b7819 */ /* 0x000fe20000011602 */
[----:B------:R-:W-:Y:S01]  /*2000*/  IMAD R2, R176, -0x60, R16 ;  /* 0xffffffa0b0027824 */ /* 0x000fe200078e0210 */
[----:B------:R-:W-:-:S04]  /*2010*/  @P2 LOP3.LUT R17, R17, 0x100000, RZ, 0xfc, !PT ;  /* 0x0010000011112812 */ /* 0x000fc800078efcff */
[----:B------:R-:W-:Y:S01]  /*2020*/  LOP3.LUT R17, R17, 0xfff7ffff, RZ, 0xc0, !PT ;  /* 0xfff7ffff11117812 */ /* 0x000fe200078ec0ff */
[----:B------:R-:W2:Y:S03]  /*2030*/  @P2 LDC R4, c[0x0][0x450] ;  /* 0x00011400ff042b82 */ /* 0x000ea60000000800 */
[----:B------:R-:W-:Y:S01]  /*2040*/  @P1 LOP3.LUT R17, R17, 0x80000, RZ, 0xfc, !PT ;  /* 0x0008000011111812 */ /* 0x000fe200078efcff */
[----:B-1----:R-:W-:-:S04]  /*2050*/  @P2 IMAD.HI.U32 R3, R0, R3, RZ ;  /* 0x0000000300032227 */ /* 0x002fc800078e00ff */
[----:B------:R-:W-:Y:S01]  /*2060*/  IMAD.U32 R0, RZ, RZ, UR22 ;  /* 0x00000016ff007e24 */ /* 0x000fe2000f8e00ff */
[----:B--2---:R-:W-:-:S03]  /*2070*/  @P2 SHF.R.U32.HI R6, RZ, R4, R3 ;  /* 0x00000004ff062219 */ /* 0x004fc60000011603 */
[----:B------:R-:W-:Y:S01]  /*2080*/  @!P1 VIADD R0, R0, 0x22840 ;  /* 0x0002284000009836 */ /* 0x000fe20000000000 */
[----:B------:R-:W-:Y:S01]  /*2090*/  IADD3 R4, -R11, 0xb, RZ ;  /* 0x0000000b0b047810 */ /* 0x000fe20007ffe1ff */
[----:B------:R-:W-:Y:S01]  /*20a0*/  VIADD R3, R2, 0x61 ;  /* 0x0000006102037836 */ /* 0x000fe20000000000 */
[----:B------:R-:W1:Y:S02]  /*20b0*/  SHFL.IDX PT, R20, R6, RZ, 0x1c1f ;  /* 0x001c1fff06147589 */ /* 0x000e6400000e0000 */
[----:B------:R-:W-:Y:S01]  /*20c0*/  @!P1 PRMT R0, RZ, 0x654, R0 ;  /* 0x00000654ff009816 */ /* 0x000fe20000000000 */
[----:B------:R-:W-:-:S04]  /*20d0*/  IMAD.MOV.U32 R11, RZ, RZ, -0x60 ;  /* 0xffffffa0ff0b7424 */ /* 0x000fc800078e00ff */
[----:B------:R-:W-:-:S04]  /*20e0*/  IMAD R15, R176, R11, 0x60 ;  /* 0x00000060b00f7424 */ /* 0x000fc800078e020b */
[----:B------:R-:W-:Y:S01]  /*20f0*/  IMAD R14, R18, -0x2, R15 ;  /* 0xfffffffe120e7824 */ /* 0x000fe200078e020f */
[----:B------:R-:W-:Y:S02]  /*2100*/  WARPGROUP.DEPBAR.LE gsb0, 0x0 ;  /* 0x00008000000079c5 */ /* 0x000fe40000010000 */
[----:B------:R-:W-:-:S06]  /*2110*/  WARPGROUP.ARRIVE ;  /* 0x00000000000079c5 */ /* 0x000fcc0000000000 */
[----:B------:R-:W-:Y:S01]  /*2120*/  HGMMA.64x96x16.F32.BF16 R24, gdesc[UR4], R24, gsb0 ;  /* 0x01600000041879f0 */ /* 0x000fe20008001818 */
[----:B------:R-:W-:Y:S02]  /*2130*/  ULDC UR7, c[0x0][0x9dc] ;  /* 0x0002770000077ab9 */ /* 0x000fe40000000800 */
[----:B------:R-:W-:Y:S01]  /*2140*/  ULOP3.LUT UR6, URZ, UR7, URZ, 0x33, !UPT ;  /* 0x000000073f067292 */ /* 0x000fe2000f8e333f */
[----:B------:R-:W-:Y:S02]  /*2150*/  WARPGROUP.DEPBAR.LE gsb0, 0x0 ;  /* 0x00008000000079c5 */ /* 0x000fe40000010000 */
[----:B------:R-:W-:-:S06]  /*2160*/  WARPGROUP.ARRIVE ;  /* 0x00000000000079c5 */ /* 0x000fcc0000000000 */
[----:B------:R-:W-:Y:S03]  /*2170*/  HGMMA.64x96x16.F32.BF16 R24, gdesc[UR8], R24, gsb0 ;  /* 0x01600000081879f0 */ /* 0x000fe60008001818 */
[----:B------:R-:W-:Y:S02]  /*2180*/  WARPGROUP.DEPBAR.LE gsb0, 0x0 ;  /* 0x00008000000079c5 */ /* 0x000fe40000010000 */
[----:B------:R-:W-:-:S06]  /*2190*/  WARPGROUP.ARRIVE ;  /* 0x00000000000079c5 */ /* 0x000fcc0000000000 */
[----:B------:R-:W-:Y:S01]  /*21a0*/  HGMMA.64x96x16.F32.BF16 R24, gdesc[UR12], R24, gsb0 ;  /* 0x016000000c1879f0 */ /* 0x000fe20008001818 */
[----:B------:R-:W-:Y:S02]  /*21b0*/  ULDC.64 UR14, c[0x0][0x9e0] ;  /* 0x00027800000e7ab9 */ /* 0x000fe40000000a00 */
[----:B------:R-:W-:Y:S01]  /*21c0*/  UISETP.GE.AND UP0, UPT, UR15, 0x1, UPT ;  /* 0x000000010f00788c */ /* 0x000fe2000bf06270 */
[----:B------:R-:W-:Y:S02]  /*21d0*/  WARPGROUP.DEPBAR.LE gsb0, 0x0 ;  /* 0x00008000000079c5 */ /* 0x000fe40000010000 */
[----:B------:R2:W-:Y:S06]  /*21e0*/  BAR.ARV R4, 0x100 ;  /* 0x000400040000751d */ /* 0x0005ec0000002000 */
[----:B------:R3:W-:Y:S01]  /*21f0*/  @!P1 SYNCS.ARRIVE.TRANS64.RED.A1T0 RZ, [R0+URZ], RZ ;  /* 0x000000ff00ff99a7 */ /* 0x0007e2000810043f */
[----:B------:R-:W-:Y:S01]  /*2200*/  PLOP3.LUT P1, PT, PT, PT, UP0, 0x40, 0x0 ;  /* 0x000000000000781c */ /* 0x000fe20003f2e808 */
[----:B---3--:R-:W-:-:S02]  /*2210*/  IMAD R0, R18, -0x2, R3 ;  /* 0xfffffffe12007824 */ /* 0x008fc400078e0203 */
[----:B------:R-:W-:Y:S02]  /*2220*/  VIADD R3, R2, 0x60 ;  /* 0x0000006002037836 */ /* 0x000fe40000000000 */
[----:B----4-:R-:W-:Y:S02]  /*2230*/  IMAD.IADD R0, R0, 0x1, -R7 ;  /* 0x0000000100007824 */ /* 0x010fe400078e0a07 */
[----:B------:R-:W-:Y:S02]  /*2240*/  IMAD R11, R18, -0x2, R3 ;  /* 0xfffffffe120b7824 */ /* 0x000fe400078e0203 */
[C---:B------:R-:W-:Y:S02]  /*2250*/  VIADD R12, R0.reuse, UR14 ;  /* 0x0000000e000c7c36 */ /* 0x040fe40008000000 */
[----:B------:R-:W-:-:S03]  /*2260*/  VIADD R13, R0, UR6 ;  /* 0x00000006000d7c36 */ /* 0x000fc60008000000 */
[----:B-1----:R-:W-:Y:S01]  /*2270*/  VIADDMNMX R0, R20, R12, R11, PT ;  /* 0x0000000c14007246 */ /* 0x002fe2000380010b */
[----:B------:R-:W-:Y:S01]  /*2280*/  IMAD.IADD R2, R13, 0x1, R20 ;  /* 0x000000010d027824 */ /* 0x000fe200078e0214 */
[----:B--2---:R-:W-:Y:S06]  /*2290*/  @P1 BRA `(.L_x_1763) ;  /* 0x0000000000541947 */ /* 0x004fec0003800000 */
[----:B------:R-:W-:Y:S01]  /*22a0*/  IADD3 R3, R16, -R7, R20 ;  /* 0x8000000710037210 */ /* 0x000fe20007ffe014 */
[----:B------:R-:W-:Y:S03]  /*22b0*/  BSSY B0, `(.L_x_1764) ;  /* 0x0000010000007945 */ /* 0x000fe60003800000 */
[----:B------:R-:W-:-:S13]  /*22c0*/  ISETP.GT.AND P1, PT, R3, -0x1, PT ;  /* 0xffffffff0300780c */ /* 0x000fda0003f24270 */
[----:B------:R-:W-:Y:S05]  /*22d0*/  @P1 BRA `(.L_x_1765) ;  /* 0x0000000000201947 */ /* 0x000fea0003800000 */
[----:B------:R-:W-:Y:S01]  /*22e0*/  UISETP.NE.AND UP1, UPT, UR15, 0x1, UPT ;  /* 0x000000010f00788c */ /* 0x000fe2000bf25270 */
[----:B------:R-:W-:-:S05]  /*22f0*/  LOP3.LUT R3, RZ, R3, RZ, 0x33, !PT ;  /* 0x00000003ff037212 */ /* 0x000fca00078e33ff */
[----:B------:R-:W-:-:S05]  /*2300*/  PLOP3.LUT P1, PT, PT, PT, UP1, 0x80, 0x0 ;  /* 0x000000000000781c */ /* 0x000fca0003f2f018 */
[----:B------:R-:W-:-:S08]  /*2310*/  @UP1 ULDC.64 UR10, c[0x0][0x9e8] ;  /* 0x00027a00000a1ab9 */ /* 0x000fd00000000a00 */
[----:B------:R-:W-:-:S05]  /*2320*/  @P1 IMAD.HI.U32 R20, R3, UR10, RZ ;  /* 0x0000000a03141c27 */ /* 0x000fca000f8e00ff */
[----:B------:R-:W-:-:S04]  /*2330*/  @P1 SHF.R.U32.HI R3, RZ, UR11, R20 ;  /* 0x0000000bff031c19 */ /* 0x000fc80008011614 */
[----:B------:R-:W-:Y:S01]  /*2340*/  LOP3.LUT R3, RZ, R3, RZ, 0x33, !PT ;  /* 0x00000003ff037212 */ /* 0x000fe200078e33ff */
[----:B------:R-:W-:Y:S06]  /*2350*/  BRA `(.L_x_1766) ;  /* 0x0000000000147947 */ /* 0x000fec0003800000 */
.L_x_1765:
[----:B------:R-:W-:-:S06]  /*2360*/  UISETP.NE.AND UP1, UPT, UR15, 0x1, UPT ;  /* 0x000000010f00788c */ /* 0x000fcc000bf25270 */
[----:B------:R-:W-:-:S05]  /*2370*/  PLOP3.LUT P1, PT, PT, PT, UP1, 0x80, 0x0 ;  /* 0x000000000000781c */ /* 0x000fca0003f2f018 */
[----:B------:R-:W-:-:S08]  /*2380*/  @UP1 ULDC.64 UR10, c[0x0][0x9e8] ;  /* 0x00027a00000a1ab9 */ /* 0x000fd00000000a00 */
[----:B------:R-:W-:-:S05]  /*2390*/  @P1 IMAD.HI.U32 R20, R3, UR10, RZ ;  /* 0x0000000a03141c27 */ /* 0x000fca000f8e00ff */
[----:B------:R-:W-:-:S07]  /*23a0*/  @P1 SHF.R.U32.HI R3, RZ, UR11, R20 ;  /* 0x0000000bff031c19 */ /* 0x000fce0008011614 */
.L_x_1766:
[----:B------:R-:W-:Y:S05]  /*23b0*/  BSYNC B0 ;  /* 0x0000000000007941 */ /* 0x000fea0003800000 */
.L_x_1764:
[----:B------:R-:W-:-:S05]  /*23c0*/  IMAD R3, R3, UR15, R14 ;  /* 0x0000000f03037c24 */ /* 0x000fca000f8e020e */
[----:B------:R-:W-:Y:S02]  /*23d0*/  VIMNMX R2, R2, R3, !PT ;  /* 0x0000000302027248 */ /* 0x000fe40007fe0100 */
[----:B------:R-:W-:-:S07]  /*23e0*/  VIADDMNMX R0, R3, UR15, R0, PT ;  /* 0x0000000f03007c46 */ /* 0x000fce000b800100 */
.L_x_1763:
[C---:B------:R-:W-:Y:S02]  /*23f0*/  ISETP.GE.AND P6, PT, R15.reuse, 0x9, PT ;  /* 0x000000090f00780c */ /* 0x040fe40003fc6270 */
[C---:B------:R-:W-:Y:S02]  /*2400*/  ISETP.GE.AND P1, PT, R15.reuse, 0x2, PT ;  /* 0x000000020f00780c */ /* 0x040fe40003f26270 */
[C---:B------:R-:W-:Y:S02]  /*2410*/  ISETP.GT.AND P2, PT, R2.reuse, 0x8, !P6 ;  /* 0x000000080200780c */ /* 0x040fe40007744270 */
[----:B------:R-:W-:Y:S02]  /*2420*/  ISETP.GT.AND P3, PT, R2, 0x1, !P1 ;  /* 0x000000010200780c */ /* 0x000fe40004f64270 */
[----:B------:R-:W-:Y:S02]  /*2430*/  ISETP.LT.OR P2, PT, R0, 0x9, P2 ;  /* 0x000000090000780c */ /* 0x000fe40001741670 */
[----:B------:R-:W-:-:S02]  /*2440*/  ISETP.GE.AND P4, PT, R15, 0xa, PT ;  /* 0x0000000a0f00780c */ /* 0x000fc40003f86270 */
[----:B------:R-:W-:Y:S02]  /*2450*/  FSEL R28, R28, -INF , !P2 ;  /* 0xff8000001c1c7808 */ /* 0x000fe40005000000 */
[----:B------:R-:W-:Y:S02]  /*2460*/  ISETP.LT.OR P3, PT, R0, 0x2, P3 ;  /* 0x000000020000780c */ /* 0x000fe40001f61670 */
[----:B------:R-:W-:Y:S02]  /*2470*/  ISETP.GT.AND P2, PT, R2, 0x9, !P4 ;  /* 0x000000090200780c */ /* 0x000fe40006744270 */
[----:B------:R-:W-:Y:S02]  /*2480*/  FSEL R20, R25, -INF , !P3 ;  /* 0xff80000019147808 */ /* 0x000fe40005800000 */
[----:B------:R-:W-:Y:S02]  /*2490*/  ISETP.LT.OR P2, PT, R0, 0xa, P2 ;  /* 0x0000000a0000780c */ /* 0x000fe40001741670 */
[----:B------:R-:W-:-:S02]  /*24a0*/  ISETP.GE.AND P3, PT, R15, 0x11, PT ;  /* 0x000000110f00780c */ /* 0x000fc40003f66270 */
[----:B------:R-:W-:Y:S02]  /*24b0*/  FSEL R72, R29, -INF , !P2 ;  /* 0xff8000001d487808 */ /* 0x000fe40005000000 */
[----:B------:R-:W-:Y:S02]  /*24c0*/  ISETP.GT.AND P2, PT, R2, 0x10, !P3 ;  /* 0x000000100200780c */ /* 0x000fe40005f44270 */
[----:B------:R-:W-:Y:S02]  /*24d0*/  P2R R25, PR, RZ, 0x8 ;  /* 0x00000008ff197803 */ /* 0x000fe40000000000 */
[----:B------:R-:W-:Y:S02]  /*24e0*/  ISETP.LT.OR P2, PT, R0, 0x11, P2 ;  /* 0x000000110000780c */ /* 0x000fe40001741670 */
[----:B------:R-:W-:Y:S02]  /*24f0*/  ISETP.GE.AND P3, PT, R15, 0x12, PT ;  /* 0x000000120f00780c */ /* 0x000fe40003f66270 */
[----:B------:R-:W-:-:S02]  /*2500*/  FSEL R32, R32, -INF , !P2 ;  /* 0xff80000020207808 */ /* 0x000fc40005000000 */
[----:B------:R-:W-:Y:S02]  /*2510*/  ISETP.GT.AND P2, PT, R2, 0x11, !P3 ;  /* 0x000000110200780c */ /* 0x000fe40005f44270 */
[----:B------:R-:W-:Y:S02]  /*2520*/  P2R R29, PR, RZ, 0x8 ;  /* 0x00000008ff1d7803 */ /* 0x000fe40000000000 */
[----:B------:R-:W-:Y:S02]  /*2530*/  ISETP.LT.OR P2, PT, R0, 0x12, P2 ;  /* 0x000000120000780c */ /* 0x000fe40001741670 */
[----:B------:R-:W-:Y:S02]  /*2540*/  ISETP.GE.AND P3, PT, R15, 0x19, PT ;  /* 0x000000190f00780c */ /* 0x000fe40003f66270 */
[----:B------:R-:W-:Y:S02]  /*2550*/  FSEL R74, R33, -INF , !P2 ;  /* 0xff800000214a7808 */ /* 0x000fe40005000000 */
[----:B------:R-:W-:-:S02]  /*2560*/  ISETP.GT.AND P2, PT, R2, 0x18, !P3 ;  /* 0x000000180200780c */ /* 0x000fc40005f44270 */
[----:B------:R-:W-:Y:S02]  /*2570*/  P2R R33, PR, RZ, 0x8 ;  /* 0x00000008ff217803 */ /* 0x000fe40000000000 */
[----:B------:R-:W-:Y:S02]  /*2580*/  ISETP.LT.OR P2, PT, R0, 0x19, P2 ;  /* 0x000000190000780c */ /* 0x000fe40001741670 */
[----:B------:R-:W-:Y:S02]  /*2590*/  ISETP.GE.AND P3, PT, R15, 0x1a, PT ;  /* 0x0000001a0f00780c */ /* 0x000fe40003f66270 */
[----:B------:R-:W-:Y:S02]  /*25a0*/  FSEL R36, R36, -INF , !P2 ;  /* 0xff80000024247808 */ /* 0x000fe40005000000 */
[----:B------:R-:W-:Y:S02]  /*25b0*/  ISETP.GT.AND P2, PT, R2, 0x19, !P3 ;  /* 0x000000190200780c */ /* 0x000fe40005f44270 */
[----:B------:R-:W-:-:S02]  /*25c0*/  P2R R73, PR, RZ, 0x8 ;  /* 0x00000008ff497803 */ /* 0x000fc40000000000 */
[----:B------:R-:W-:Y:S02]  /*25d0*/  ISETP.LT.OR P2, PT, R0, 0x1a, P2 ;  /* 0x0000001a0000780c */ /* 0x000fe40001741670 */
[----:B------:R-:W-:Y:S02]  /*25e0*/  ISETP.GE.AND P3, PT, R15, 0x21, PT ;  /* 0x000000210f00780c */ /* 0x000fe40003f66270 */
[----:B------:R-:W-:Y:S02]  /*25f0*/  FSEL R76, R37, -INF , !P2 ;  /* 0xff800000254c7808 */ /* 0x000fe40005000000 */
[----:B------:R-:W-:Y:S02]  /*2600*/  ISETP.GT.AND P2, PT, R2, 0x20, !P3 ;  /* 0x000000200200780c */ /* 0x000fe40005f44270 */
[----:B------:R-:W-:Y:S02]  /*2610*/  P2R R37, PR, RZ, 0x8 ;  /* 0x00000008ff257803 */ /* 0x000fe40000000000 */
[----:B------:R-:W-:-:S02]  /*2620*/  ISETP.LT.OR P2, PT, R0, 0x21, P2 ;  /* 0x000000210000780c */ /* 0x000fc40001741670 */
[C---:B------:R-:W-:Y:S02]  /*2630*/  ISETP.GE.AND P3, PT, R15.reuse, 0x22, PT ;  /* 0x000000220f00780c */ /* 0x040fe40003f66270 */
[----:B------:R-:W-:Y:S02]  /*2640*/  FSEL R40, R40, -INF , !P2 ;  /* 0xff80000028287808 */ /* 0x000fe40005000000 */
[----:B------:R-:W-:Y:S02]  /*2650*/  ISETP.GT.AND P2, PT, R2, 0x21, !P3 ;  /* 0x000000210200780c */ /* 0x000fe40005f44270 */
[----:B------:R-:W-:Y:S02]  /*2660*/  P2R R75, PR, RZ, 0x8 ;  /* 0x00000008ff4b7803 */ /* 0x000fe40000000000 */
        /* <DEDUP_REMOVED lines=56> */
[----:B------:R-:W-:Y:S02]  /*29f0*/  P2R R21, PR, RZ, 0x10 ;  /* 0x00000010ff157803 */ /* 0x000fe40000000000 */
[----:B------:R-:W-:Y:S02]  /*2a00*/  FSEL R64, R64, -INF , !P2 ;  /* 0xff80000040407808 */ /* 0x000fe40005000000 */
[C---:B------:R-:W-:Y:S02]  /*2a10*/  ISETP.GE.AND P2, PT, R15.reuse, 0x52, PT ;  /* 0x000000520f00780c */ /* 0x040fe40003f46270 */
[----:B------:R-:W-:Y:S02]  /*2a20*/  ISETP.GE.AND P5, PT, R15, 0x1, PT ;  /* 0x000000010f00780c */ /* 0x000fe40003fa6270 */
[----:B------:R-:W-:-:S04]  /*2a30*/  ISETP.GT.AND P3, PT, R2, 0x51, !P2 ;  /* 0x000000510200780c */ /* 0x000fc80005764270 */
[----:B------:R-:W-:-:S04]  /*2a40*/  ISETP.LT.OR P3, PT, R0, 0x52, P3 ;  /* 0x000000520000780c */ /* 0x000fc80001f61670 */
[----:B------:R-:W-:Y:S02]  /*2a50*/  FSEL R90, R65, -INF , !P3 ;  /* 0xff800000415a7808 */ /* 0x000fe40005800000 */
[----:B------:R-:W-:-:S04]  /*2a60*/  ISETP.GE.AND P3, PT, R15, 0x59, PT ;  /* 0x000000590f00780c */ /* 0x000fc80003f66270 */
[----:B------:R-:W-:-:S04]  /*2a70*/  ISETP.GT.AND P4, PT, R2, 0x58, !P3 ;  /* 0x000000580200780c */ /* 0x000fc80005f84270 */
[----:B------:R-:W-:-:S04]  /*2a80*/  ISETP.LT.OR P4, PT, R0, 0x59, P4 ;  /* 0x000000590000780c */ /* 0x000fc80002781670 */
[----:B------:R-:W-:Y:S02]  /*2a90*/  FSEL R68, R68, -INF , !P4 ;  /* 0xff80000044447808 */ /* 0x000fe40006000000 */
[----:B------:R-:W-:-:S04]  /*2aa0*/  ISETP.GT.AND P4, PT, R2, RZ, !P5 ;  /* 0x000000ff0200720c */ /* 0x000fc80006f84270 */
[----:B------:R-:W-:-:S04]  /*2ab0*/  ISETP.LT.OR P4, PT, R0, 0x1, P4 ;  /* 0x000000010000780c */ /* 0x000fc80002781670 */
[----:B------:R-:W-:Y:S02]  /*2ac0*/  FSEL R24, R24, -INF , !P4 ;  /* 0xff80000018187808 */ /* 0x000fe40006000000 */
[----:B------:R-:W-:-:S04]  /*2ad0*/  ISETP.GE.AND P4, PT, R15, 0x5a, PT ;  /* 0x0000005a0f00780c */ /* 0x000fc80003f86270 */
[----:B------:R-:W-:Y:S02]  /*2ae0*/  P2R R15, PR, RZ, 0x10 ;  /* 0x00000010ff0f7803 */ /* 0x000fe40000000000 */
[----:B------:R-:W-:Y:S02]  /*2af0*/  ISETP.GT.AND P4, PT, R2, 0x59, !P4 ;  /* 0x000000590200780c */ /* 0x000fe40006784270 */
[----:B------:R-:W1:Y:S02]  /*2b00*/  SHFL.IDX PT, R2, R6, 0x1, 0x1c1f ;  /* 0x003c1f0006027f89 */ /* 0x000e6400000e0000 */
[----:B------:R-:W-:-:S04]  /*2b10*/  ISETP.LT.OR P4, PT, R0, 0x5a, P4 ;  /* 0x0000005a0000780c */ /* 0x000fc80002781670 */
[----:B------:R-:W-:Y:S02]  /*2b20*/  FSEL R92, R69, -INF , !P4 ;  /* 0xff800000455c7808 */ /* 0x000fe40006000000 */
[----:B------:R-:W-:Y:S02]  /*2b30*/  PLOP3.LUT P4, PT, PT, PT, UP0, 0x40, 0x0 ;  /* 0x000000000000781c */ /* 0x000fe40003f8e808 */
[----:B-1----:R-:W-:Y:S01]  /*2b40*/  VIADDMNMX R0, R2, R12, R11, PT ;  /* 0x0000000c02007246 */ /* 0x002fe2000380010b */
[----:B------:R-:W-:-:S10]  /*2b50*/  IMAD.IADD R3, R13, 0x1, R2 ;  /* 0x000000010d037824 */ /* 0x000fd400078e0202 */
[----:B------:R-:W-:Y:S05]  /*2b60*/  @P4 BRA `(.L_x_1767) ;  /* 0x00000000005c4947 */ /* 0x000fea0003800000 */
        /* <DEDUP_REMOVED lines=8> */
[----:B------:R-:W-:Y:S01]  /*2bf0*/  @P4 IMAD.HI.U32 R6, R2, UR10, RZ ;  /* 0x0000000a02064c27 */ /* 0x000fe2000f8e00ff */
[----:B------:R-:W-:-:S13]  /*2c00*/  PLOP3.LUT P4, PT, PT, PT, UP1, 0x80, 0x0 ;  /* 0x000000000000781c */ /* 0x000fda0003f8f018 */
[----:B------:R-:W-:-:S04]  /*2c10*/  @P4 SHF.R.U32.HI R2, RZ, UR11, R6 ;  /* 0x0000000bff024c19 */ /* 0x000fc80008011606 */
[----:B------:R-:W-:Y:S01]  /*2c20*/  LOP3.LUT R2, RZ, R2, RZ, 0x33, !PT ;  /* 0x00000002ff027212 */ /* 0x000fe200078e33ff */
[----:B------:R-:W-:Y:S06]  /*2c30*/  BRA `(.L_x_1770) ;  /* 0x0000000000187947 */ /* 0x000fec0003800000 */
.L_x_1769:
[----:B------:R-:W-:-:S06]  /*2c40*/  UISETP.NE.AND UP1, UPT, UR15, 0x1, UPT ;  /* 0x000000010f00788c */ /* 0x000fcc000bf25270 */
[----:B------:R-:W-:-:S05]  /*2c50*/  PLOP3.LUT P4, PT, PT, PT, UP1, 0x80, 0x0 ;  /* 0x000000000000781c */ /* 0x000fca0003f8f018 */
[----:B------:R-:W-:-:S08]  /*2c60*/  @UP1 ULDC.64 UR10, c[0x0][0x9e8] ;  /* 0x00027a00000a1ab9 */ /* 0x000fd00000000a00 */
[----:B------:R-:W-:Y:S01]  /*2c70*/  @P4 IMAD.HI.U32 R6, R2, UR10, RZ ;  /* 0x0000000a02064c27 */ /* 0x000fe2000f8e00ff */
[----:B------:R-:W-:-:S13]  /*2c80*/  PLOP3.LUT P4, PT, PT, PT, UP1, 0x80, 0x0 ;  /* 0x000000000000781c */ /* 0x000fda0003f8f018 */
[----:B------:R-:W-:-:S07]  /*2c90*/  @P4 SHF.R.U32.HI R2, RZ, UR11, R6 ;  /* 0x0000000bff024c19 */ /* 0x000fce0008011606 */
.L_x_1770:
[----:B------:R-:W-:Y:S05]  /*2ca0*/  BSYNC B0 ;  /* 0x0000000000007941 */ /* 0x000fea0003800000 */
.L_x_1768:
[----:B------:R-:W-:-:S05]  /*2cb0*/  IMAD R2, R2, UR15, R14 ;  /* 0x0000000f02027c24 */ /* 0x000fca000f8e020e */
[----:B------:R-:W-:Y:S02]  /*2cc0*/  VIMNMX R3, R3, R2, !PT ;  /* 0x0000000203037248 */ /* 0x000fe40007fe0100 */
[----:B------:R-:W-:-:S07]  /*2cd0*/  VIADDMNMX R0, R2, UR15, R0, PT ;  /* 0x0000000f02007c46 */ /* 0x000fce000b800100 */
.L_x_1767:
[C---:B------:R-:W-:Y:S01]  /*2ce0*/  ISETP.GT.AND P1, PT, R3.reuse, 0x1, !P1 ;  /* 0x000000010300780c */ /* 0x040fe20004f24270 */
[----:B------:R-:W-:Y:S01]  /*2cf0*/  ULDC UR6, c[0x0][0x988] ;  /* 0x0002620000067ab9 */ /* 0x000fe20000000800 */
[----:B------:R-:W-:Y:S02]  /*2d00*/  ISETP.GT.AND P6, PT, R3, 0x8, !P6 ;  /* 0x000000080300780c */ /* 0x000fe400077c4270 */
[C---:B------:R-:W-:Y:S02]  /*2d10*/  ISETP.LT.OR P1, PT, R0.reuse, 0x2, P1 ;  /* 0x000000020000780c */ /* 0x040fe40000f21670 */
[----:B------:R-:W-:Y:S02]  /*2d20*/  ISETP.LT.OR P6, PT, R0, 0x9, P6 ;  /* 0x000000090000780c */ /* 0x000fe400037c1670 */
[----:B------:R-:W-:Y:S02]  /*2d30*/  FSEL R27, R27, -INF , !P1 ;  /* 0xff8000001b1b7808 */ /* 0x000fe40004800000 */
[----:B------:R-:W-:-:S02]  /*2d40*/  ISETP.NE.AND P1, PT, R21, RZ, PT ;  /* 0x000000ff1500720c */ /* 0x000fc40003f25270 */
[----:B------:R-:W-:Y:S02]  /*2d50*/  FSEL R30, R30, -INF , !P6 ;  /* 0xff8000001e1e7808 */ /* 0x000fe40007000000 */
[----:B------:R-:W-:Y:S02]  /*2d60*/  ISETP.GT.AND P1, PT, R3, 0x9, !P1 ;  /* 0x000000090300780c */ /* 0x000fe40004f24270 */
[----:B------:R-:W-:Y:S02]  /*2d70*/  ISETP.NE.AND P6, PT, R33, RZ, PT ;  /* 0x000000ff2100720c */ /* 0x000fe40003fc5270 */
[----:B------:R-:W-:Y:S02]  /*2d80*/  ISETP.LT.OR P1, PT, R0, 0xa, P1 ;  /* 0x0000000a0000780c */ /* 0x000fe40000f21670 */
[----:B------:R-:W-:Y:S02]  /*2d90*/  FMNMX.FTZ R2, R24, R20, !PT ;  /* 0x0000001418027209 */ /* 0x000fe40007810000 */
[----:B------:R-:W-:-:S02]  /*2da0*/  FSEL R31, R31, -INF , !P1 ;  /* 0xff8000001f1f7808 */ /* 0x000fc40004800000 */
[----:B------:R-:W-:Y:S02]  /*2db0*/  ISETP.NE.AND P1, PT, R25, RZ, PT ;  /* 0x000000ff1900720c */ /* 0x000fe40003f25270 */
[----:B------:R-:W-:Y:S02]  /*2dc0*/  ISETP.NE.AND P4, PT, R73, RZ, PT ;  /* 0x000000ff4900720c */ /* 0x000fe40003f85270 */
[----:B------:R-:W-:Y:S02]  /*2dd0*/  ISETP.GT.AND P1, PT, R3, 0x10, !P1 ;  /* 0x000000100300780c */ /* 0x000fe40004f24270 */
[----:B------:R-:W-:Y:S02]  /*2de0*/  FMNMX.FTZ R2, R28, R2, !PT ;  /* 0x000000021c027209 */ /* 0x000fe40007810000 */
[----:B------:R-:W-:Y:S02]  /*2df0*/  ISETP.LT.OR P1, PT, R0, 0x11, P1 ;  /* 0x000000110000780c */ /* 0x000fe40000f21670 */
[----:B------:R-:W-:-:S02]  /*2e00*/  FMNMX.FTZ R2, R72, R2, !PT ;  /* 0x0000000248027209 */ /* 0x000fc40007810000 */
[----:B------:R-:W-:Y:S02]  /*2e10*/  FSEL R34, R34, -INF , !P1 ;  /* 0xff80000022227808 */ /* 0x000fe40004800000 */
[----:B------:R-:W-:Y:S02]  /*2e20*/  ISETP.NE.AND P1, PT, R29, RZ, PT ;  /* 0x000000ff1d00720c */ /* 0x000fe40003f25270 */
[----:B------:R-:W-:Y:S02]  /*2e30*/  FMNMX.FTZ R2, R32, R2, !PT ;  /* 0x0000000220027209 */ /* 0x000fe40007810000 */
[----:B------:R-:W-:Y:S02]  /*2e40*/  ISETP.GT.AND P1, PT, R3, 0x11, !P1 ;  /* 0x000000110300780c */ /* 0x000fe40004f24270 */
[----:B------:R-:W-:Y:S02]  /*2e50*/  FMNMX.FTZ R2, R74, R2, !PT ;  /* 0x000000024a027209 */ /* 0x000fe40007810000 */
[----:B------:R-:W-:-:S02]  /*2e60*/  ISETP.LT.OR P1, PT, R0, 0x12, P1 ;  /* 0x000000120000780c */ /* 0x000fc40000f21670 */
[----:B------:R-:W-:Y:S02]  /*2e70*/  FMNMX.FTZ R2, R36, R2, !PT ;  /* 0x0000000224027209 */ /* 0x000fe40007810000 */
[----:B------:R-:W-:Y:S02]  /*2e80*/  FSEL R35, R35, -INF , !P1 ;  /* 0xff80000023237808 */ /* 0x000fe40004800000 */
[----:B------:R-:W-:Y:S02]  /*2e90*/  ISETP.GT.AND P1, PT, R3, 0x18, !P6 ;  /* 0x000000180300780c */ /* 0x000fe40007724270 */
[----:B------:R-:W-:Y:S02]  /*2ea0*/  FMNMX.FTZ R2, R76, R2, !PT ;  /* 0x000000024c027209 */ /* 0x000fe40007810000 */
[----:B------:R-:W-:Y:S02]  /*2eb0*/  ISETP.LT.OR P1, PT, R0, 0x19, P1 ;  /* 0x000000190000780c */ /* 0x000fe40000f21670 */
[----:B------:R-:W-:-:S02]  /*2ec0*/  FMNMX.FTZ R2, R40, R2, !PT ;  /* 0x0000000228027209 */ /* 0x000fc40007810000 */
[----:B------:R-:W-:Y:S02]  /*2ed0*/  FSEL R38, R38, -INF , !P1 ;  /* 0xff80000026267808 */ /* 0x000fe40004800000 */
[----:B------:R-:W-:Y:S02]  /*2ee0*/  ISETP.GT.AND P1, PT, R3, 0x19, !P4 ;  /* 0x000000190300780c */ /* 0x000fe40006724270 */
[----:B------:R-:W-:Y:S02]  /*2ef0*/  FMNMX.FTZ R2, R78, R2, !PT ;  /* 0x000000024e027209 */ /* 0x000fe40007810000 */
[----:B------:R-:W-:Y:S02]  /*2f00*/  ISETP.LT.OR P1, PT, R0, 0x1a, P1 ;  /* 0x0000001a0000780c */ /* 0x000fe40000f21670 */
[----:B------:R-:W-:Y:S02]  /*2f10*/  FMNMX.FTZ R2, R44, R2, !PT ;  /* 0x000000022c027209 */ /* 0x000fe40007810000 */
[----:B------:R-:W-:-:S02]  /*2f20*/  FSEL R39, R39, -INF , !P1 ;  /* 0xff80000027277808 */ /* 0x000fc40004800000 */
[----:B------:R-:W-:Y:S02]  /*2f30*/  ISETP.NE.AND P1, PT, R37, RZ, PT ;  /* 0x000000ff2500720c */ /* 0x000fe40003f25270 */
[----:B------:R-:W-:Y:S02]  /*2f40*/  FMNMX.FTZ R2, R80, R2, !PT ;  /* 0x0000000250027209 */ /* 0x000fe40007810000 */
        /* <DEDUP_REMOVED lines=12> */
[----:B------:R-:W-:Y:S02]  /*3010*/  ISETP.NE.AND P1, PT, R41, RZ, PT ;  /* 0x000000ff2900720c */ /* 0x000fe40003f25270 */
[----:B------:R-:W-:Y:S02]  /*3020*/  FMNMX.FTZ R2, R86, R2, !PT ;  /* 0x0000000256027209 */ /* 0x000fe40007810000 */
[----:B------:R-:W-:Y:S02]  /*3030*/  ISETP.GT.AND P1, PT, R3, 0x28, !P1 ;  /* 0x000000280300780c */ /* 0x000fe40004f24270 */
[----:B------:R-:W-:-:S02]  /*3040*/  FMNMX.FTZ R2, R60, R2, !PT ;  /* 0x000000023c027209 */ /* 0x000fc40007810000 */
[----:B------:R-:W-:Y:S02]  /*3050*/  ISETP.LT.OR P1, PT, R0, 0x29, P1 ;  /* 0x000000290000780c */ /* 0x000fe40000f21670 */
[----:B------:R-:W-:Y:S02]  /*3060*/  FMNMX.FTZ R2, R88, R2, !PT ;  /* 0x0000000258027209 */ /* 0x000fe40007810000 */
[----:B------:R-:W-:Y:S02]  /*3070*/  FSEL R46, R46, -INF , !P1 ;  /* 0xff8000002e2e7808 */ /* 0x000fe40004800000 */
[----:B------:R-:W-:Y:S02]  /*3080*/  ISETP.NE.AND P1, PT, R77, RZ, PT ;  /* 0x000000ff4d00720c */ /* 0x000fe40003f25270 */
[----:B------:R-:W-:Y:S02]  /*3090*/  FMNMX.FTZ R2, R64, R2, !PT ;  /* 0x0000000240027209 */ /* 0x000fe40007810000 */
[----:B------:R-:W-:-:S02]  /*30a0*/  ISETP.GT.AND P1, PT, R3, 0x29, !P1 ;  /* 0x000000290300780c */ /* 0x000fc40004f24270 */
[----:B------:R-:W-:Y:S02]  /*30b0*/  FMNMX.FTZ R2, R90, R2, !PT ;  /* 0x000000025a027209 */ /* 0x000fe40007810000 */
[----:B------:R-:W-:Y:S02]  /*30c0*/  ISETP.LT.OR P1, PT, R0, 0x2a, P1 ;  /* 0x0000002a0000780c */ /* 0x000fe40000f21670 */
[----:B------:R-:W-:Y:S02]  /*30d0*/  FMNMX.FTZ R2, R68, R2, !PT ;  /* 0x0000000244027209 */ /* 0x000fe40007810000 */
[----:B------:R-:W-:Y:S02]  /*30e0*/  FSEL R47, R47, -INF , !P1 ;  /* 0xff8000002f2f7808 */ /* 0x000fe40004800000 */
[----:B------:R-:W-:Y:S02]  /*30f0*/  ISETP.NE.AND P1, PT, R45, RZ, PT ;  /* 0x000000ff2d00720c */ /* 0x000fe40003f25270 */
[----:B------:R-:W-:-:S02]  /*3100*/  FMNMX.FTZ R6, R92, R2, !PT ;  /* 0x000000025c067209 */ /* 0x000fc40007810000 */
[----:B------:R-:W-:Y:S02]  /*3110*/  ISETP.GT.AND P1, PT, R3, 0x30, !P1 ;  /* 0x000000300300780c */ /* 0x000fe40004f24270 */
[----:B------:R-:W-:Y:S01]  /*3120*/  ISETP.NE.AND P6, PT, R83, RZ, PT ;  /* 0x000000ff5300720c */ /* 0x000fe20003fc5270 */
[----:B------:R-:W1:Y:S01]  /*3130*/  SHFL.BFLY PT, R11, R6, 0x2, 0x1f ;  /* 0x0c401f00060b7f89 */ /* 0x000e6200000e0000 */
[----:B------:R-:W-:Y:S02]  /*3140*/  ISETP.LT.OR P1, PT, R0, 0x31, P1 ;  /* 0x000000310000780c */ /* 0x000fe40000f21670 */
[----:B------:R-:W-:Y:S02]  /*3150*/  ISETP.NE.AND P4, PT, R57, RZ, PT ;  /* 0x000000ff3900720c */ /* 0x000fe40003f85270 */
[----:B------:R-:W-:Y:S02]  /*3160*/  FSEL R50, R50, -INF , !P1 ;  /* 0xff80000032327808 */ /* 0x000fe40004800000 */
[----:B------:R-:W-:-:S02]  /*3170*/  ISETP.NE.AND P1, PT, R79, RZ, PT ;  /* 0x000000ff4f00720c */ /* 0x000fc40003f25270 */
[C---:B------:R-:W-:Y:S02]  /*3180*/  ISETP.GT.AND P5, PT, R3.reuse, RZ, !P5 ;  /* 0x000000ff0300720c */ /* 0x040fe40006fa4270 */
[----:B------:R-:W-:Y:S02]  /*3190*/  ISETP.GT.AND P1, PT, R3, 0x31, !P1 ;  /* 0x000000310300780c */ /* 0x000fe40004f24270 */
[C---:B------:R-:W-:Y:S02]  /*31a0*/  ISETP.LT.OR P5, PT, R0.reuse, 0x1, P5 ;  /* 0x000000010000780c */ /* 0x040fe40002fa1670 */
[----:B------:R-:W-:Y:S02]  /*31b0*/  ISETP.LT.OR P1, PT, R0, 0x32, P1 ;  /* 0x000000320000780c */ /* 0x000fe40000f21670 */
[----:B------:R-:W-:Y:S02]  /*31c0*/  FSEL R26, R26, -INF , !P5 ;  /* 0xff8000001a1a7808 */ /* 0x000fe40006800000 */
[----:B------:R-:W-:-:S02]  /*31d0*/  FSEL R51, R51, -INF , !P1 ;  /* 0xff80000033337808 */ /* 0x000fc40004800000 */
[----:B------:R-:W-:Y:S02]  /*31e0*/  ISETP.NE.AND P1, PT, R49, RZ, PT ;  /* 0x000000ff3100720c */ /* 0x000fe40003f25270 */
[C---:B------:R-:W-:Y:S02]  /*31f0*/  ISETP.GT.AND P2, PT, R3.reuse, 0x51, !P2 ;  /* 0x000000510300780c */ /* 0x040fe40005744270 */
[C---:B------:R-:W-:Y:S02]  /*3200*/  ISETP.GT.AND P1, PT, R3.reuse, 0x38, !P1 ;  /* 0x000000380300780c */ /* 0x040fe40004f24270 */
[----:B-1----:R-:W-:Y:S02]  /*3210*/  FMNMX.FTZ R12, R6, R11, !PT ;  /* 0x0000000b060c7209 */ /* 0x002fe40007810000 */
[----:B------:R-:W-:Y:S02]  /*3220*/  ISETP.LT.OR P1, PT, R0, 0x39, P1 ;  /* 0x000000390000780c */ /* 0x000fe40000f21670 */
[----:B------:R-:W-:Y:S01]  /*3230*/  ISETP.GT.AND P3, PT, R3, 0x58, !P3 ;  /* 0x000000580300780c */ /* 0x000fe20005f64270 */
[----:B------:R-:W1:Y:S01]  /*3240*/  SHFL.BFLY PT, R11, R12, 0x1, 0x1f ;  /* 0x0c201f000c0b7f89 */ /* 0x000e6200000e0000 */
[----:B------:R-:W-:-:S02]  /*3250*/  FSEL R54, R54, -INF , !P1 ;  /* 0xff80000036367808 */ /* 0x000fc40004800000 */
[----:B------:R-:W-:Y:S02]  /*3260*/  ISETP.NE.AND P1, PT, R81, RZ, PT ;  /* 0x000000ff5100720c */ /* 0x000fe40003f25270 */
[C---:B------:R-:W-:Y:S02]  /*3270*/  ISETP.LT.OR P2, PT, R0.reuse, 0x52, P2 ;  /* 0x000000520000780c */ /* 0x040fe40001741670 */
[----:B------:R-:W-:Y:S02]  /*3280*/  ISETP.GT.AND P1, PT, R3, 0x39, !P1 ;  /* 0x000000390300780c */ /* 0x000fe40004f24270 */
[C---:B------:R-:W-:Y:S02]  /*3290*/  ISETP.LT.OR P3, PT, R0.reuse, 0x59, P3 ;  /* 0x000000590000780c */ /* 0x040fe40001f61670 */
[----:B------:R-:W-:Y:S02]  /*32a0*/  ISETP.LT.OR P1, PT, R0, 0x3a, P1 ;  /* 0x0000003a0000780c */ /* 0x000fe40000f21670 */
[----:B------:R-:W-:-:S02]  /*32b0*/  FSEL R67, R67, -INF , !P2 ;  /* 0xff80000043437808 */ /* 0x000fc40005000000 */
[----:B------:R-:W-:Y:S02]  /*32c0*/  FSEL R55, R55, -INF , !P1 ;  /* 0xff80000037377808 */ /* 0x000fe40004800000 */
[----:B------:R-:W-:Y:S02]  /*32d0*/  ISETP.NE.AND P1, PT, R53, RZ, PT ;  /* 0x000000ff3500720c */ /* 0x000fe40003f25270 */
[----:B------:R-:W-:Y:S02]  /*32e0*/  FSEL R70, R70, -INF , !P3 ;  /* 0xff80000046467808 */ /* 0x000fe40005800000 */
[----:B------:R-:W-:Y:S02]  /*32f0*/  ISETP.GT.AND P1, PT, R3, 0x40, !P1 ;  /* 0x000000400300780c */ /* 0x000fe40004f24270 */
[----:B-1----:R-:W-:Y:S02]  /*3300*/  FMNMX.FTZ R2, R12, R11, !PT ;  /* 0x0000000b0c027209 */ /* 0x002fe40007810000 */
[----:B------:R-:W-:-:S03]  /*3310*/  ISETP.LT.OR P1, PT, R0, 0x41, P1 ;  /* 0x000000410000780c */ /* 0x000fc60000f21670 */
[----:B------:R-:W-:Y:S01]  /*3320*/  FMUL.FTZ R11, R2, UR6 ;  /* 0x00000006020b7c20 */ /* 0x000fe20008410000 */
[----:B------:R-:W-:Y:S02]  /*3330*/  FSEL R58, R58, -INF , !P1 ;  /* 0xff8000003a3a7808 */ /* 0x000fe40004800000 */
[----:B------:R-:W-:Y:S02]  /*3340*/  ISETP.GT.AND P1, PT, R3, 0x41, !P6 ;  /* 0x000000410300780c */ /* 0x000fe40007724270 */
[----:B------:R-:W-:Y:S02]  /*3350*/  ISETP.NE.AND P6, PT, R61, RZ, PT ;  /* 0x000000ff3d00720c */ /* 0x000fe40003fc5270 */
[----:B------:R-:W-:-:S04]  /*3360*/  ISETP.LT.OR P1, PT, R0, 0x42, P1 ;  /* 0x000000420000780c */ /* 0x000fc80000f21670 */
[----:B------:R-:W-:Y:S02]  /*3370*/  FSEL R59, R59, -INF , !P1 ;  /* 0xff8000003b3b7808 */ /* 0x000fe40004800000 */
[----:B------:R-:W-:Y:S02]  /*3380*/  ISETP.GT.AND P1, PT, R3, 0x48, !P4 ;  /* 0x000000480300780c */ /* 0x000fe40006724270 */
[----:B------:R-:W-:Y:S02]  /*3390*/  ISETP.NE.AND P4, PT, R85, RZ, PT ;  /* 0x000000ff5500720c */ /* 0x000fe40003f85270 */
[----:B------:R-:W-:-:S04]  /*33a0*/  ISETP.LT.OR P1, PT, R0, 0x49, P1 ;  /* 0x000000490000780c */ /* 0x000fc80000f21670 */
[----:B------:R-:W-:Y:S02]  /*33b0*/  FSEL R62, R62, -INF , !P1 ;  /* 0xff8000003e3e7808 */ /* 0x000fe40004800000 */
[----:B------:R-:W-:-:S04]  /*33c0*/  FSETP.NEU.FTZ.AND P1, PT, R2, -INF , PT ;  /* 0xff8000000200780b */ /* 0x000fc80003f3d000 */
[----:B------:R-:W-:Y:S02]  /*33d0*/  FSEL R13, R11, RZ, P1 ;  /* 0x000000ff0b0d7208 */ /* 0x000fe40000800000 */
[----:B------:R-:W-:Y:S02]  /*33e0*/  FMNMX.FTZ R11, R26, R27, !PT ;  /* 0x0000001b1a0b7209 */ /* 0x000fe40007810000 */
[----:B------:R-:W-:Y:S01]  /*33f0*/  ISETP.GT.AND P1, PT, R3, 0x49, !P4 ;  /* 0x000000490300780c */ /* 0x000fe20006724270 */
[--C-:B------:R-:W-:Y:S01]  /*3400*/  FFMA.FTZ R14, R24, UR6, -R13.reuse ;  /* 0x00000006180e7c23 */ /* 0x100fe2000801080d */
[----:B------:R-:W-:Y:S01]  /*3410*/  FMNMX.FTZ R6, R30, R11, !PT ;  /* 0x0000000b1e067209 */ /* 0x000fe20007810000 */
[--C-:B------:R-:W-:Y:S01]  /*3420*/  FFMA.FTZ R12, R20, UR6, -R13.reuse ;  /* 0x00000006140c7c23 */ /* 0x100fe2000801080d */
[----:B------:R-:W-:Y:S01]  /*3430*/  ISETP.LT.OR P1, PT, R0, 0x4a, P1 ;  /* 0x0000004a0000780c */ /* 0x000fe20000f21670 */
[--C-:B------:R-:W-:Y:S01]  /*3440*/  FFMA.FTZ R20, R28, UR6, -R13.reuse ;  /* 0x000000061c147c23 */ /* 0x100fe2000801080d */
[----:B------:R-:W-:Y:S01]  /*3450*/  FMNMX.FTZ R11, R31, R6, !PT ;  /* 0x000000061f0b7209 */ /* 0x000fe20007810000 */
[----:B------:R-:W-:Y:S01]  /*3460*/  MUFU.EX2 R14, R14 ;  /* 0x0000000e000e7308 */ /* 0x000fe20000000800 */
[----:B------:R-:W-:Y:S01]  /*3470*/  FSEL R63, R63, -INF , !P1 ;  /* 0xff8000003f3f7808 */ /* 0x000fe20004800000 */
[--C-:B------:R-:W-:Y:S01]  /*3480*/  FFMA.FTZ R21, R72, UR6, -R13.reuse ;  /* 0x0000000648157c23 */ /* 0x100fe2000801080d */
[----:B------:R-:W-:Y:S01]  /*3490*/  FMNMX.FTZ R6, R34, R11, !PT ;  /* 0x0000000b22067209 */ /* 0x000fe20007810000 */
[--C-:B------:R-:W-:Y:S01]  /*34a0*/  FFMA.FTZ R24, R32, UR6, -R13.reuse ;  /* 0x0000000620187c23 */ /* 0x100fe2000801080d */
[----:B------:R-:W-:Y:S01]  /*34b0*/  ISETP.GT.AND P1, PT, R3, 0x50, !P6 ;  /* 0x000000500300780c */ /* 0x000fe20007724270 */
[--C-:B------:R-:W-:Y:S01]  /*34c0*/  FFMA.FTZ R28, R36, UR6, -R13.reuse ;  /* 0x00000006241c7c23 */ /* 0x100fe2000801080d */
[----:B------:R-:W-:Y:S01]  /*34d0*/  FMNMX.FTZ R11, R35, R6, !PT ;  /* 0x00000006230b7209 */ /* 0x000fe20007810000 */
[----:B------:R-:W-:Y:S01]  /*34e0*/  MUFU.EX2 R20, R20 ;  /* 0x0000001400147308 */ /* 0x000fe20000000800 */
[----:B------:R-:W-:Y:S01]  /*34f0*/  ISETP.NE.AND P4, PT, R15, RZ, PT ;  /* 0x000000ff0f00720c */ /* 0x000fe20003f85270 */
[--C-:B------:R-:W-:Y:S01]  /*3500*/  FFMA.FTZ R36, R48, UR6, -R13.reuse ;  /* 0x0000000630247c23 */ /* 0x100fe2000801080d */
[----:B------:R-:W-:Y:S01]  /*3510*/  FMNMX.FTZ R6, R38, R11, !PT ;  /* 0x0000000b26067209 */ /* 0x000fe20007810000 */
[--C-:B------:R-:W-:Y:S01]  /*3520*/  FFMA.FTZ R48, R88, UR6, -R13.reuse ;  /* 0x0000000658307c23 */ /* 0x100fe2000801080d */
[----:B------:R-:W-:Y:S01]  /*3530*/  ISETP.LT.OR P1, PT, R0, 0x51, P1 ;  /* 0x000000510000780c */ /* 0x000fe20000f21670 */
[--C-:B------:R-:W-:Y:S01]  /*3540*/  FFMA.FTZ R29, R76, UR6, -R13.reuse ;  /* 0x000000064c1d7c23 */ /* 0x100fe2000801080d */
[----:B------:R-:W-:Y:S01]  /*3550*/  FMNMX.FTZ R11, R39, R6, !PT ;  /* 0x00000006270b7209 */ /* 0x000fe20007810000 */
[----:B------:R1:W2:Y:S01]  /*3560*/  MUFU.EX2 R15, R12 ;  /* 0x0000000c000f7308 */ /* 0x0002a20000000800 */
[----:B------:R-:W-:Y:S01]  /*3570*/  ISETP.GT.AND P4, PT, R3, 0x59, !P4 ;  /* 0x000000590300780c */ /* 0x000fe20006784270 */
[--C-:B------:R-:W-:Y:S01]  /*3580*/  FFMA.FTZ R32, R80, UR6, -R13.reuse ;  /* 0x0000000650207c23 */ /* 0x100fe2000801080d */
[----:B------:R-:W-:Y:S01]  /*3590*/  FMNMX.FTZ R6, R42, R11, !PT ;  /* 0x0000000b2a067209 */ /* 0x000fe20007810000 */
[--C-:B------:R-:W-:Y:S01]  /*35a0*/  FFMA.FTZ R37, R82, UR6, -R13.reuse ;  /* 0x0000000652257c23 */ /* 0x100fe2000801080d */
[----:B------:R-:W-:Y:S01]  /*35b0*/  FSEL R66, R66, -INF , !P1 ;  /* 0xff80000042427808 */ /* 0x000fe20004800000 */
[--C-:B------:R-:W-:Y:S01]  /*35c0*/  FFMA.FTZ R41, R84, UR6, -R13.reuse ;  /* 0x0000000654297c23 */ /* 0x100fe2000801080d */
[----:B------:R-:W-:Y:S01]  /*35d0*/  FMNMX.FTZ R11, R43, R6, !PT ;  /* 0x000000062b0b7209 */ /* 0x000fe20007810000 */
[----:B------:R-:W3:Y:S01]  /*35e0*/  MUFU.EX2 R21, R21 ;  /* 0x0000001500157308 */ /* 0x000ee20000000800 */
[----:B------:R-:W-:Y:S01]  /*35f0*/  ISETP.LT.OR P4, PT, R0, 0x5a, P4 ;  /* 0x0000005a0000780c */ /* 0x000fe20002781670 */
[--C-:B-1----:R-:W-:Y:S01]  /*3600*/  FFMA.FTZ R12, R74, UR6, -R13.reuse ;  /* 0x000000064a0c7c23 */ /* 0x102fe2000801080d */
[----:B------:R-:W-:Y:S01]  /*3610*/  FMNMX.FTZ R6, R46, R11, !PT ;  /* 0x0000000b2e067209 */ /* 0x000fe20007810000 */
[----:B------:R-:W-:Y:S01]  /*3620*/  FFMA.FTZ R53, R90, UR6, -R13 ;  /* 0x000000065a357c23 */ /* 0x000fe2000801080d */
[----:B------:R-:W-:-:S02]  /*3630*/  FSEL R71, R71, -INF , !P4 ;  /* 0xff80000047477808 */ /* 0x000fc40006000000 */
[----:B------:R-:W-:Y:S01]  /*3640*/  FMNMX.FTZ R11, R47, R6, !PT ;  /* 0x000000062f0b7209 */ /* 0x000fe20007810000 */
[----:B------:R-:W-:Y:S01]  /*3650*/  MUFU.EX2 R24, R24 ;  /* 0x0000001800187308 */ /* 0x000fe20000000800 */
[----:B--2---:R-:W-:Y:S02]  /*3660*/  F2FP.BF16.F32.PACK_AB R152, R15, R14 ;  /* 0x0000000e0f98723e */ /* 0x004fe400000010ff */
[----:B------:R-:W-:-:S04]  /*3670*/  FMNMX.FTZ R6, R50, R11, !PT ;  /* 0x0000000b32067209 */ /* 0x000fc80007810000 */
[----:B------:R-:W-:Y:S01]  /*3680*/  FMNMX.FTZ R11, R51, R6, !PT ;  /* 0x00000006330b7209 */ /* 0x000fe20007810000 */
[----:B------:R1:W2:Y:S01]  /*3690*/  MUFU.EX2 R25, R12 ;  /* 0x0000000c00197308 */ /* 0x0002a20000000800 */
[----:B---3--:R-:W-:Y:S02]  /*36a0*/  F2FP.BF16.F32.PACK_AB R154, R21, R20 ;  /* 0x00000014159a723e */ /* 0x008fe400000010ff */
[----:B------:R-:W-:-:S04]  /*36b0*/  FMNMX.FTZ R6, R54, R11, !PT ;  /* 0x0000000b36067209 */ /* 0x000fc80007810000 */
[----:B------:R-:W-:Y:S01]  /*36c0*/  FMNMX.FTZ R11, R55, R6, !PT ;  /* 0x00000006370b7209 */ /* 0x000fe20007810000 */
[----:B------:R-:W-:Y:S01]  /*36d0*/  MUFU.EX2 R28, R28 ;  /* 0x0000001c001c7308 */ /* 0x000fe20000000800 */
[--C-:B-1----:R-:W-:Y:S01]  /*36e0*/  FFMA.FTZ R12, R40, UR6, -R13.reuse ;  /* 0x00000006280c7c23 */ /* 0x102fe2000801080d */
[--C-:B------:R-:W-:Y:S01]  /*36f0*/  FFMA.FTZ R40, R52, UR6, -R13.reuse ;  /* 0x0000000634287c23 */ /* 0x100fe2000801080d */
[----:B------:R-:W-:Y:S01]  /*3700*/  FMNMX.FTZ R6, R58, R11, !PT ;  /* 0x0000000b3a067209 */ /* 0x000fe20007810000 */
[----:B------:R-:W-:-:S03]  /*3710*/  FFMA.FTZ R52, R64, UR6, -R13 ;  /* 0x0000000640347c23 */ /* 0x000fc6000801080d */
[----:B------:R-:W-:Y:S01]  /*3720*/  FMNMX.FTZ R11, R59, R6, !PT ;  /* 0x000000063b0b7209 */ /* 0x000fe20007810000 */
[----:B------:R-:W-:Y:S01]  /*3730*/  MUFU.EX2 R49, R48 ;  /* 0x0000003000317308 */ /* 0x000fe20000000800 */
[----:B--2---:R-:W-:Y:S02]  /*3740*/  F2FP.BF16.F32.PACK_AB R156, R25, R24 ;  /* 0x00000018199c723e */ /* 0x004fe400000010ff */
[----:B------:R-:W-:Y:S01]  /*3750*/  FMNMX.FTZ R6, R62, R11, !PT ;  /* 0x0000000b3e067209 */ /* 0x000fe20007810000 */
[----:B------:R-:W-:-:S03]  /*3760*/  FFMA.FTZ R11, R78, UR6, -R13 ;  /* 0x000000064e0b7c23 */ /* 0x000fc6000801080d */
[----:B------:R-:W-:Y:S01]  /*3770*/  FMNMX.FTZ R3, R63, R6, !PT ;  /* 0x000000063f037209 */ /* 0x000fe20007810000 */
[----:B------:R-:W1:Y:S03]  /*3780*/  MUFU.EX2 R29, R29 ;  /* 0x0000001d001d7308 */ /* 0x000e660000000800 */
[----:B------:R-:W-:-:S04]  /*3790*/  FMNMX.FTZ R6, R66, R3, !PT ;  /* 0x0000000342067209 */ /* 0x000fc80007810000 */
[----:B------:R-:W-:Y:S01]  /*37a0*/  FMNMX.FTZ R3, R67, R6, !PT ;  /* 0x0000000643037209 */ /* 0x000fe20007810000 */
[--C-:B------:R-:W-:Y:S01]  /*37b0*/  FFMA.FTZ R6, R44, UR6, -R13.reuse ;  /* 0x000000062c067c23 */ /* 0x100fe2000801080d */
[----:B------:R-:W-:Y:S01]  /*37c0*/  MUFU.EX2 R12, R12 ;  /* 0x0000000c000c7308 */ /* 0x000fe20000000800 */
[----:B------:R-:W-:Y:S01]  /*37d0*/  FFMA.FTZ R44, R56, UR6, -R13 ;  /* 0x00000006382c7c23 */ /* 0x000fe2000801080d */
[----:B------:R-:W-:-:S04]  /*37e0*/  FMNMX.FTZ R0, R70, R3, !PT ;  /* 0x0000000346007209 */ /* 0x000fc80007810000 */
[----:B------:R-:W-:Y:S02]  /*37f0*/  FMNMX.FTZ R0, R71, R0, !PT ;  /* 0x0000000047007209 */ /* 0x000fe40007810000 */
[----:B------:R-:W-:Y:S01]  /*3800*/  MUFU.EX2 R162, R6 ;  /* 0x0000000600a27308 */ /* 0x000fe20000000800 */
[----:B-1----:R-:W-:Y:S02]  /*3810*/  F2FP.BF16.F32.PACK_AB R158, R29, R28 ;  /* 0x0000001c1d9e723e */ /* 0x002fe400000010ff */
[----:B------:R-:W1:Y:S05]  /*3820*/  SHFL.BFLY PT, R3, R0, 0x2, 0x1f ;  /* 0x0c401f0000037f89 */ /* 0x000e6a00000e0000 */
[----:B------:R-:W2:Y:S08]  /*3830*/  MUFU.EX2 R11, R11 ;  /* 0x0000000b000b7308 */ /* 0x000eb00000000800 */
[----:B------:R3:W-:Y:S08]  /*3840*/  MUFU.EX2 R33, R32 ;  /* 0x0000002000217308 */ /* 0x0007f00000000800 */
[----:B------:R-:W-:Y:S01]  /*3850*/  MUFU.EX2 R36, R36 ;  /* 0x0000002400247308 */ /* 0x000fe20000000800 */
[----:B---3--:R-:W-:Y:S01]  /*3860*/  FFMA.FTZ R32, R60, UR6, -R13 ;  /* 0x000000063c207c23 */ /* 0x008fe2000801080d */
[----:B--2---:R-:W-:-:S02]  /*3870*/  F2FP.BF16.F32.PACK_AB R160, R11, R12 ;  /* 0x0000000c0ba0723e */ /* 0x004fc400000010ff */
[----:B-1----:R-:W-:Y:S01]  /*3880*/  FMNMX.FTZ R3, R0, R3, !PT ;  /* 0x0000000300037209 */ /* 0x002fe20007810000 */
[----:B------:R-:W-:-:S03]  /*3890*/  FFMA.FTZ R0, R86, UR6, -R13 ;  /* 0x0000000656007c23 */ /* 0x000fc6000801080d */
[----:B------:R-:W1:Y:S01]  /*38a0*/  MUFU.EX2 R37, R37 ;  /* 0x0000002500257308 */ /* 0x000e620000000800 */
[----:B------:R-:W2:Y:S07]  /*38b0*/  SHFL.BFLY PT, R6, R3, 0x1, 0x1f ;  /* 0x0c201f0003067f89 */ /* 0x000eae00000e0000 */
[----:B------:R3:W-:Y:S08]  /*38c0*/  MUFU.EX2 R45, R0 ;  /* 0x00000000002d7308 */ /* 0x0007f00000000800 */
[----:B------:R-:W-:Y:S01]  /*38d0*/  MUFU.EX2 R40, R40 ;  /* 0x0000002800287308 */ /* 0x000fe20000000800 */
[----:B-1----:R-:W-:-:S07]  /*38e0*/  F2FP.BF16.F32.PACK_AB R164, R37, R36 ;  /* 0x0000002425a4723e */ /* 0x002fce00000010ff */
[----:B------:R-:W-:Y:S01]  /*38f0*/  MUFU.EX2 R41, R41 ;  /* 0x0000002900297308 */ /* 0x000fe20000000800 */
[----:B--2---:R-:W-:Y:S01]  /*3900*/  FMNMX.FTZ R6, R3, R6, !PT ;  /* 0x0000000603067209 */ /* 0x004fe20007810000 */
[--C-:B------:R-:W-:Y:S01]  /*3910*/  FFMA.FTZ R3, R68, UR6, -R13.reuse ;  /* 0x0000000644037c23 */ /* 0x100fe2000801080d */
[----:B------:R-:W-:Y:S02]  /*3920*/  FFMA.FTZ R13, R92, UR6, -R13 ;  /* 0x000000065c0d7c23 */ /* 0x000fe4000801080d */
[C---:B------:R-:W-:Y:S01]  /*3930*/  FSETP.NEU.FTZ.AND P1, PT, R6.reuse, -INF , PT ;  /* 0xff8000000600780b */ /* 0x040fe20003f3d000 */
[----:B---3--:R-:W-:Y:S02]  /*3940*/  FMUL.FTZ R0, R6, UR6 ;  /* 0x0000000606007c20 */ /* 0x008fe40008410000 */
[----:B------:R1:W-:Y:S03]  /*3950*/  MUFU.EX2 R174, R3 ;  /* 0x0000000300ae7308 */ /* 0x0003e60000000800 */
[----:B------:R-:W-:-:S05]  /*3960*/  FSEL R0, R0, RZ, P1 ;  /* 0x000000ff00007208 */ /* 0x000fca0000800000 */
[--C-:B------:R-:W-:Y:S01]  /*3970*/  FFMA.FTZ R26, R26, UR6, -R0.reuse ;  /* 0x000000061a1a7c23 */ /* 0x100fe20008010800 */
[--C-:B------:R-:W-:Y:S01]  /*3980*/  FFMA.FTZ R27, R27, UR6, -R0.reuse ;  /* 0x000000061b1b7c23 */ /* 0x100fe20008010800 */
[--C-:B------:R-:W-:Y:S01]  /*3990*/  FFMA.FTZ R30, R30, UR6, -R0.reuse ;  /* 0x000000061e1e7c23 */ /* 0x100fe20008010800 */
[--C-:B------:R-:W-:Y:S01]  /*39a0*/  FFMA.FTZ R31, R31, UR6, -R0.reuse ;  /* 0x000000061f1f7c23 */ /* 0x100fe20008010800 */
[----:B-1----:R-:W-:Y:S01]  /*39b0*/  FADD.FTZ R3, R14, R15 ;  /* 0x0000000f0e037221 */ /* 0x002fe20000010000 */
[--C-:B------:R-:W-:Y:S01]  /*39c0*/  FFMA.FTZ R34, R34, UR6, -R0.reuse ;  /* 0x0000000622227c23 */ /* 0x100fe20008010800 */
[----:B------:R-:W-:Y:S01]  /*39d0*/  MUFU.EX2 R26, R26 ;  /* 0x0000001a001a7308 */ /* 0x000fe20000000800 */
[--C-:B------:R-:W-:Y:S01]  /*39e0*/  FFMA.FTZ R35, R35, UR6, -R0.reuse ;  /* 0x0000000623237c23 */ /* 0x100fe20008010800 */
[----:B------:R-:W-:Y:S01]  /*39f0*/  FADD.FTZ R48, R20, R3 ;  /* 0x0000000314307221 */ /* 0x000fe20000010000 */
[--C-:B------:R-:W-:Y:S01]  /*3a00*/  FFMA.FTZ R38, R38, UR6, -R0.reuse ;  /* 0x0000000626267c23 */ /* 0x100fe20008010800 */
[--C-:B------:R-:W-:Y:S01]  /*3a10*/  FFMA.FTZ R39, R39, UR6, -R0.reuse ;  /* 0x0000000627277c23 */ /* 0x100fe20008010800 */
[----:B------:R-:W-:Y:S01]  /*3a20*/  FFMA.FTZ R42, R42, UR6, -R0 ;  /* 0x000000062a2a7c23 */ /* 0x000fe20008010800 */
[----:B------:R-:W-:Y:S01]  /*3a30*/  FADD.FTZ R3, R21, R48 ;  /* 0x0000003015037221 */ /* 0x000fe20000010000 */
[--C-:B------:R-:W-:Y:S01]  /*3a40*/  FFMA.FTZ R43, R43, UR6, -R0.reuse ;  /* 0x000000062b2b7c23 */ /* 0x100fe20008010800 */
[----:B------:R-:W1:Y:S01]  /*3a50*/  MUFU.EX2 R27, R27 ;  /* 0x0000001b001b7308 */ /* 0x000e620000000800 */
[--C-:B------:R-:W-:Y:S01]  /*3a60*/  FFMA.FTZ R46, R46, UR6, -R0.reuse ;  /* 0x000000062e2e7c23 */ /* 0x100fe20008010800 */
[----:B------:R-:W-:Y:S01]  /*3a70*/  FADD.FTZ R48, R24, R3 ;  /* 0x0000000318307221 */ /* 0x000fe20000010000 */
[--C-:B------:R-:W-:Y:S01]  /*3a80*/  FFMA.FTZ R47, R47, UR6, -R0.reuse ;  /* 0x000000062f2f7c23 */ /* 0x100fe20008010800 */
[--C-:B------:R-:W-:Y:S01]  /*3a90*/  FFMA.FTZ R50, R50, UR6, -R0.reuse ;  /* 0x0000000632327c23 */ /* 0x100fe20008010800 */
[----:B------:R-:W-:Y:S01]  /*3aa0*/  FFMA.FTZ R51, R51, UR6, -R0 ;  /* 0x0000000633337c23 */ /* 0x000fe20008010800 */
[----:B------:R-:W-:Y:S01]  /*3ab0*/  FADD.FTZ R57, R25, R48 ;  /* 0x0000003019397221 */ /* 0x000fe20000010000 */
[--C-:B------:R-:W-:Y:S01]  /*3ac0*/  FFMA.FTZ R54, R54, UR6, -R0.reuse ;  /* 0x0000000636367c23 */ /* 0x100fe20008010800 */
[----:B------:R-:W2:Y:S01]  /*3ad0*/  MUFU.EX2 R30, R30 ;  /* 0x0000001e001e7308 */ /* 0x000ea20000000800 */
[--C-:B------:R-:W-:Y:S01]  /*3ae0*/  FFMA.FTZ R55, R55, UR6, -R0.reuse ;  /* 0x0000000637377c23 */ /* 0x100fe20008010800 */
[----:B------:R-:W-:Y:S01]  /*3af0*/  FADD.FTZ R56, R28, R57 ;  /* 0x000000391c387221 */ /* 0x000fe20000010000 */
[--C-:B------:R-:W-:Y:S01]  /*3b00*/  FFMA.FTZ R58, R58, UR6, -R0.reuse ;  /* 0x000000063a3a7c23 */ /* 0x100fe20008010800 */
[--C-:B------:R-:W-:Y:S01]  /*3b10*/  FFMA.FTZ R59, R59, UR6, -R0.reuse ;  /* 0x000000063b3b7c23 */ /* 0x100fe20008010800 */
[----:B------:R-:W-:Y:S01]  /*3b20*/  FFMA.FTZ R62, R62, UR6, -R0 ;  /* 0x000000063e3e7c23 */ /* 0x000fe20008010800 */
[----:B------:R-:W-:Y:S01]  /*3b30*/  FADD.FTZ R57, R29, R56 ;  /* 0x000000381d397221 */ /* 0x000fe20000010000 */
[--C-:B------:R-:W-:Y:S01]  /*3b40*/  FFMA.FTZ R63, R63, UR6, -R0.reuse ;  /* 0x000000063f3f7c23 */ /* 0x100fe20008010800 */
[----:B------:R-:W3:Y:S01]  /*3b50*/  MUFU.EX2 R31, R31 ;  /* 0x0000001f001f7308 */ /* 0x000ee20000000800 */
[----:B-1----:R-:W-:Y:S01]  /*3b60*/  FADD.FTZ R3, R26, R27 ;  /* 0x0000001b1a037221 */ /* 0x002fe20000010000 */
[----:B------:R-:W-:Y:S01]  /*3b70*/  FADD.FTZ R56, R12, R57 ;  /* 0x000000390c387221 */ /* 0x000fe20000010000 */
[--C-:B------:R-:W-:Y:S01]  /*3b80*/  FFMA.FTZ R66, R66, UR6, -R0.reuse ;  /* 0x0000000642427c23 */ /* 0x100fe20008010800 */
[--C-:B------:R-:W-:Y:S01]  /*3b90*/  FFMA.FTZ R67, R67, UR6, -R0.reuse ;  /* 0x0000000643437c23 */ /* 0x100fe20008010800 */
[----:B------:R-:W-:Y:S01]  /*3ba0*/  FFMA.FTZ R70, R70, UR6, -R0 ;  /* 0x0000000646467c23 */ /* 0x000fe20008010800 */
[----:B------:R-:W-:Y:S01]  /*3bb0*/  FADD.FTZ R57, R11, R56 ;  /* 0x000000380b397221 */ /* 0x000fe20000010000 */
[----:B------:R-:W-:Y:S01]  /*3bc0*/  FFMA.FTZ R0, R71, UR6, -R0 ;  /* 0x0000000647007c23 */ /* 0x000fe20008010800 */
[----:B------:R-:W1:Y:S01]  /*3bd0*/  MUFU.EX2 R34, R34 ;  /* 0x0000002200227308 */ /* 0x000e620000000800 */
[----:B--2---:R-:W-:Y:S01]  /*3be0*/  FADD.FTZ R48, R30, R3 ;  /* 0x000000031e307221 */ /* 0x004fe20000010000 */
[----:B------:R-:W-:Y:S01]  /*3bf0*/  FADD.FTZ R56, R162, R57 ;  /* 0x00000039a2387221 */ /* 0x000fe20000010000 */
[----:B------:R-:W-:-:S02]  /*3c00*/  F2FP.BF16.F32.PACK_AB R162, R33, R162 ;  /* 0x000000a221a2723e */ /* 0x000fc400000010ff */
[----:B------:R-:W-:Y:S01]  /*3c10*/  F2FP.BF16.F32.PACK_AB R166, R41, R40 ;  /* 0x0000002829a6723e */ /* 0x000fe200000010ff */
[----:B------:R-:W-:Y:S01]  /*3c20*/  FADD.FTZ R57, R33, R56 ;  /* 0x0000003821397221 */ /* 0x000fe20000010000 */
[----:B------:R-:W-:Y:S01]  /*3c30*/  F2FP.BF16.F32.PACK_AB R153, R27, R26 ;  /* 0x0000001a1b99723e */ /* 0x000fe200000010ff */
[----:B------:R-:W2:Y:S01]  /*3c40*/  MUFU.EX2 R35, R35 ;  /* 0x0000002300237308 */ /* 0x000ea20000000800 */
[C---:B---3--:R-:W-:Y:S01]  /*3c50*/  FADD.FTZ R3, R31.reuse, R48 ;  /* 0x000000301f037221 */ /* 0x048fe20000010000 */
[----:B------:R-:W-:Y:S01]  /*3c60*/  FADD.FTZ R56, R36, R57 ;  /* 0x0000003924387221 */ /* 0x000fe20000010000 */
[----:B------:R-:W-:-:S03]  /*3c70*/  F2FP.BF16.F32.PACK_AB R155, R31, R30 ;  /* 0x0000001e1f9b723e */ /* 0x000fc600000010ff */
[----:B------:R-:W-:Y:S02]  /*3c80*/  FADD.FTZ R57, R37, R56 ;  /* 0x0000003825397221 */ /* 0x000fe40000010000 */
[----:B------:R-:W3:Y:S01]  /*3c90*/  MUFU.EX2 R38, R38 ;  /* 0x0000002600267308 */ /* 0x000ee20000000800 */
[----:B-1----:R-:W-:Y:S01]  /*3ca0*/  FADD.FTZ R48, R34, R3 ;  /* 0x0000000322307221 */ /* 0x002fe20000010000 */
[----:B------:R-:W-:-:S04]  /*3cb0*/  FADD.FTZ R56, R40, R57 ;  /* 0x0000003928387221 */ /* 0x000fc80000010000 */
[----:B------:R-:W-:Y:S02]  /*3cc0*/  FADD.FTZ R57, R41, R56 ;  /* 0x0000003829397221 */ /* 0x000fe40000010000 */
[----:B------:R-:W1:Y:S01]  /*3cd0*/  MUFU.EX2 R39, R39 ;  /* 0x0000002700277308 */ /* 0x000e620000000800 */
[C---:B--2---:R-:W-:Y:S01]  /*3ce0*/  FADD.FTZ R3, R35.reuse, R48 ;  /* 0x0000003023037221 */ /* 0x044fe20000010000 */
[----:B------:R-:W-:-:S06]  /*3cf0*/  F2FP.BF16.F32.PACK_AB R157, R35, R34 ;  /* 0x00000022239d723e */ /* 0x000fcc00000010ff */
[----:B------:R-:W2:Y:S01]  /*3d00*/  MUFU.EX2 R42, R42 ;  /* 0x0000002a002a7308 */ /* 0x000ea20000000800 */
[----:B---3--:R-:W-:-:S07]  /*3d10*/  FADD.FTZ R48, R38, R3 ;  /* 0x0000000326307221 */ /* 0x008fce0000010000 */
[----:B------:R-:W3:Y:S01]  /*3d20*/  MUFU.EX2 R43, R43 ;  /* 0x0000002b002b7308 */ /* 0x000ee20000000800 */
[C---:B-1----:R-:W-:Y:S01]  /*3d30*/  FADD.FTZ R3, R39.reuse, R48 ;  /* 0x0000003027037221 */ /* 0x042fe20000010000 */
[----:B------:R-:W-:-:S06]  /*3d40*/  F2FP.BF16.F32.PACK_AB R159, R39, R38 ;  /* 0x00000026279f723e */ /* 0x000fcc00000010ff */
[----:B------:R-:W1:Y:S01]  /*3d50*/  MUFU.EX2 R46, R46 ;  /* 0x0000002e002e7308 */ /* 0x000e620000000800 */
[----:B--2---:R-:W-:-:S07]  /*3d60*/  FADD.FTZ R48, R42, R3 ;  /* 0x000000032a307221 */ /* 0x004fce0000010000 */
[----:B------:R-:W2:Y:S01]  /*3d70*/  MUFU.EX2 R47, R47 ;  /* 0x0000002f002f7308 */ /* 0x000ea20000000800 */
[C---:B---3--:R-:W-:Y:S01]  /*3d80*/  FADD.FTZ R3, R43.reuse, R48 ;  /* 0x000000302b037221 */ /* 0x048fe20000010000 */
[----:B------:R-:W-:-:S06]  /*3d90*/  F2FP.BF16.F32.PACK_AB R161, R43, R42 ;  /* 0x0000002a2ba1723e */ /* 0x000fcc00000010ff */
[----:B------:R-:W3:Y:S01]  /*3da0*/  MUFU.EX2 R50, R50 ;  /* 0x0000003200327308 */ /* 0x000ee20000000800 */
[----:B-1----:R-:W-:-:S07]  /*3db0*/  FADD.FTZ R48, R46, R3 ;  /* 0x000000032e307221 */ /* 0x002fce0000010000 */
[----:B------:R-:W1:Y:S01]  /*3dc0*/  MUFU.EX2 R44, R44 ;  /* 0x0000002c002c7308 */ /* 0x000e620000000800 */
[C---:B--2---:R-:W-:Y:S01]  /*3dd0*/  FADD.FTZ R3, R47.reuse, R48 ;  /* 0x000000302f037221 */ /* 0x044fe20000010000 */
[----:B------:R-:W-:-:S06]  /*3de0*/  F2FP.BF16.F32.PACK_AB R163, R47, R46 ;  /* 0x0000002e2fa3723e */ /* 0x000fcc00000010ff */
[----:B------:R-:W2:Y:S01]  /*3df0*/  MUFU.EX2 R51, R51 ;  /* 0x0000003300337308 */ /* 0x000ea20000000800 */
[----:B---3--:R-:W-:-:S07]  /*3e00*/  FADD.FTZ R14, R50, R3 ;  /* 0x00000003320e7221 */ /* 0x008fce0000010000 */
[----:B------:R-:W3:Y:S01]  /*3e10*/  MUFU.EX2 R54, R54 ;  /* 0x0000003600367308 */ /* 0x000ee20000000800 */
[----:B-1----:R-:W-:Y:S01]  /*3e20*/  FADD.FTZ R48, R44, R57 ;  /* 0x000000392c307221 */ /* 0x002fe20000010000 */
[----:B------:R-:W-:-:S03]  /*3e30*/  F2FP.BF16.F32.PACK_AB R168, R45, R44 ;  /* 0x0000002c2da8723e */ /* 0x000fc600000010ff */
[----:B------:R-:W-:-:S03]  /*3e40*/  FADD.FTZ R15, R45, R48 ;  /* 0x000000302d0f7221 */ /* 0x000fc60000010000 */
        /* <DEDUP_REMOVED lines=15> */
[----:B-1----:R-:W-:-:S07]  /*3f40*/  FADD.FTZ R14, R52, R11 ;  /* 0x0000000b340e7221 */ /* 0x002fce0000010000 */
[----:B------:R-:W1:Y:S01]  /*3f50*/  MUFU.EX2 R62, R62 ;  /* 0x0000003e003e7308 */ /* 0x000e620000000800 */
[C---:B--2---:R-:W-:Y:S01]  /*3f60*/  FADD.FTZ R3, R59.reuse, R12 ;  /* 0x0000000c3b037221 */ /* 0x044fe20000010000 */
[----:B------:R-:W-:-:S06]  /*3f70*/  F2FP.BF16.F32.PACK_AB R169, R59, R58 ;  /* 0x0000003a3ba9723e */ /* 0x000fcc00000010ff */
[----:B------:R-:W2:Y:S01]  /*3f80*/  MUFU.EX2 R63, R63 ;  /* 0x0000003f003f7308 */ /* 0x000ea20000000800 */
[C---:B---3--:R-:W-:Y:S01]  /*3f90*/  FADD.FTZ R11, R53.reuse, R14 ;  /* 0x0000000e350b7221 */ /* 0x048fe20000010000 */
[----:B------:R-:W-:-:S03]  /*3fa0*/  F2FP.BF16.F32.PACK_AB R172, R53, R52 ;  /* 0x0000003435ac723e */ /* 0x000fc600000010ff */
[----:B------:R-:W-:-:S03]  /*3fb0*/  FADD.FTZ R14, R174, R11 ;  /* 0x0000000bae0e7221 */ /* 0x000fc60000010000 */
[----:B------:R-:W3:Y:S01]  /*3fc0*/  MUFU.EX2 R66, R66 ;  /* 0x0000004200427308 */ /* 0x000ee20000000800 */
[----:B-1----:R-:W-:-:S07]  /*3fd0*/  FADD.FTZ R12, R62, R3 ;  /* 0x000000033e0c7221 */ /* 0x002fce0000010000 */
[----:B------:R-:W1:Y:S01]  /*3fe0*/  MUFU.EX2 R67, R67 ;  /* 0x0000004300437308 */ /* 0x000e620000000800 */
[C---:B--2---:R-:W-:Y:S01]  /*3ff0*/  FADD.FTZ R11, R63.reuse, R12 ;  /* 0x0000000c3f0b7221 */ /* 0x044fe20000010000 */
[----:B------:R-:W-:-:S06]  /*4000*/  F2FP.BF16.F32.PACK_AB R171, R63, R62 ;  /* 0x0000003e3fab723e */ /* 0x000fcc00000010ff */
[----:B------:R-:W2:Y:S01]  /*4010*/  MUFU.EX2 R70, R70 ;  /* 0x0000004600467308 */ /* 0x000ea20000000800 */
[----:B---3--:R-:W-:-:S07]  /*4020*/  FADD.FTZ R12, R66, R11 ;  /* 0x0000000b420c7221 */ /* 0x008fce0000010000 */
[----:B------:R2:W3:Y:S01]  /*4030*/  MUFU.EX2 R175, R0 ;  /* 0x0000000000af7308 */ /* 0x0004e20000000800 */
[C---:B-1----:R-:W-:Y:S01]  /*4040*/  FADD.FTZ R11, R67.reuse, R12 ;  /* 0x0000000c430b7221 */ /* 0x042fe20000010000 */
[----:B------:R-:W-:-:S06]  /*4050*/  F2FP.BF16.F32.PACK_AB R173, R67, R66 ;  /* 0x0000004243ad723e */ /* 0x000fcc00000010ff */
[----:B------:R-:W1:Y:S01]  /*4060*/  MUFU.EX2 R13, R13 ;  /* 0x0000000d000d7308 */ /* 0x000e620000000800 */
[----:B--2---:R-:W-:-:S04]  /*4070*/  FADD.FTZ R0, R70, R11 ;  /* 0x0000000b46007221 */ /* 0x004fc80000010000 */
[C---:B---3--:R-:W-:Y:S01]  /*4080*/  FADD.FTZ R0, R175.reuse, R0 ;  /* 0x00000000af007221 */ /* 0x048fe20000010000 */
[----:B------:R-:W-:Y:S01]  /*4090*/  F2FP.BF16.F32.PACK_AB R175, R175, R70 ;  /* 0x00000046afaf723e */ /* 0x000fe200000010ff */
[C---:B-1----:R-:W-:Y:S01]  /*40a0*/  FADD.FTZ R3, R13.reuse, R14 ;  /* 0x0000000e0d037221 */ /* 0x042fe20000010000 */
[----:B------:R-:W-:Y:S01]  /*40b0*/  F2FP.BF16.F32.PACK_AB R174, R13, R174 ;  /* 0x000000ae0dae723e */ /* 0x000fe200000010ff */
[----:B------:R-:W-:Y:S06]  /*40c0*/  @!P0 BRA `(.L_x_1771) ;  /* 0x0000000000048947 */ /* 0x000fec0003800000 */
[----:B------:R-:W-:Y:S01]  /*40d0*/  BPT.TRAP 0x1 ;  /* 0x000000040000795c */ /* 0x000fe20000300000 */
.L_x_1771:
[----:B------:R1:W2:Y:S01]  /*40e0*/  SYNCS.PHASECHK.TRANS64.TRYWAIT P1, [UR22+0x22850], R10 ;  /* 0x0228500aff0075a7 */ /* 0x0002a20008020156 */
[----:B------:R-:W-:Y:S05]  /*40f0*/  @!P0 BRA `(.L_x_1772) ;  /* 0x0000000000048947 */ /* 0x000fea0003800000 */
[----:B------:R-:W-:Y:S01]  /*4100*/  BPT.TRAP 0x1 ;  /* 0x000000040000795c */ /* 0x000fe20000300000 */
.L_x_1772:
[----:B--2---:R-:W-:Y:S05]  /*4110*/  @P1 BRA `(.L_x_1773) ;  /* 0x0000000000081947 */ /* 0x004fea0003800000 */
[----:B------:R-:W2:Y:S02]  /*4120*/  SYNCS.PHASECHK.TRANS64.TRYWAIT P1, [UR22+0x22850], R10 ;  /* 0x0228500aff0075a7 */ /* 0x000ea40008020156 */
[----:B--2---:R-:W-:Y:S05]  /*4130*/  @!P1 BRA `(.L_x_1774) ;  /* 0x0000010400549947 */ /* 0x004fea0003800000 */
.L_x_1773:
[----:B------:R-:W-:Y:S01]  /*4140*/  R2UR UR10, R5 ;  /* 0x00000000050a72ca */ /* 0x000fe200000e0000 */
[----:B------:R3:W-:Y:S01]  /*4150*/  BAR.SYNC.DEFER_BLOCKING R9, 0x100 ;  /* 0x000400090000751d */ /* 0x0007e20000010000 */
[----:B------:R-:W-:-:S05]  /*4160*/  ISETP.NE.AND P2, PT, R8, 0x1, PT ;  /* 0x000000010800780c */ /* 0x000fca0003f45270 */
[----:B------:R-:W-:Y:S01]  /*4170*/  UMOV UR11, 0x40000040 ;  /* 0x40000040000b7882 */ /* 0x000fe20000000000 */
[----:B--2---:R-:W2:Y:S01]  /*4180*/  S2R R11, SR_TID.X ;  /* 0x00000000000b7919 */ /* 0x004ea20000002100 */
[----:B---3--:R-:W-:-:S04]  /*4190*/  IMAD.U32 R9, RZ, RZ, UR43 ;  /* 0x0000002bff097e24 */ /* 0x008fc8000f8e00ff */
[----:B------:R-:W-:Y:S02]  /*41a0*/  UIADD3 UR10, UR10, 0x400, URZ ;  /* 0x000004000a0a7890 */ /* 0x000fe4000fffe03f */
[----:B------:R-:W3:Y:S02]  /*41b0*/  @P2 LDC R5, c[0x0][0x44c] ;  /* 0x00011300ff052b82 */ /* 0x000ee40000000800 */
[----:B------:R-:W-:-:S04]  /*41c0*/  USHF.R.U32.HI UR10, URZ, 0x4, UR10 ;  /* 0x000000043f0a7899 */ /* 0x000fc8000801160a */
[----:B------:R-:W-:Y:S02]  /*41d0*/  ULOP3.LUT UR10, UR10, 0x3fff, URZ, 0xc0, !UPT ;  /* 0x00003fff0a0a7892 */ /* 0x000fe4000f8ec03f */
[----:B01----:R-:W0:Y:S02]  /*41e0*/  @P2 LDC R10, c[0x0][0x450] ;  /* 0x00011400ff0a2b82 */ /* 0x003e240000000800 */
[----:B------:R-:W-:Y:S01]  /*41f0*/  ULOP3.LUT UR21, UR10, 0x3000000, URZ, 0xfc, !UPT ;  /* 0x030000000a157892 */ /* 0x000fe2000f8efc3f */
[----:B------:R-:W-:-:S03]  /*4200*/  WARPGROUP.ARRIVE ;  /* 0x00000000000079c5 */ /* 0x000fc60000000000 */
[----:B------:R-:W-:-:S07]  /*4210*/  UIMAD UR18, UR36, 0xc00, UR21 ;  /* 0x00000c00241278a4 */ /* 0x000fce000f8e0215 */
[----:B------:R-:W-:Y:S02]  /*4220*/  UMOV UR10, UR18 ;  /* 0x00000012000a7c82 */ /* 0x000fe40008000000 */
[----:B------:R-:W-:Y:S01]  /*4230*/  HGMMA.64x256x16.F32.BF16 R24, R152, gdesc[UR8].tnspB, RZ, !UPT, gsb0 ;  /* 0x43e0000898187df0 */ /* 0x000fe2000c0018ff */
[----:B------:R-:W-:Y:S01]  /*4240*/  UIADD3 UR10, UR18, 0x80, URZ ;  /* 0x00000080120a7890 */ /* 0x000fe2000fffe03f */
[----:B---3--:R-:W-:Y:S01]  /*4250*/  @P2 IMAD.HI.U32 R5, R5, UR43, RZ ;  /* 0x0000002b05052c27 */ /* 0x008fe2000f8e00ff */
[----:B------:R-:W-:Y:S01]  /*4260*/  UMOV UR11, 0x40000040 ;  /* 0x40000040000b7882 */ /* 0x000fe20000000000 */
[----:B--2---:R-:W-:Y:S02]  /*4270*/  LOP3.LUT P1, RZ, R11, 0x7f, RZ, 0xc0, !PT ;  /* 0x0000007f0bff7812 */ /* 0x004fe4000782c0ff */
[----:B------:R-:W-:Y:S01]  /*4280*/  IMAD.U32 R11, RZ, RZ, UR22 ;  /* 0x00000016ff0b7e24 */ /* 0x000fe2000f8e00ff */
[----:B0-----:R-:W-:-:S04]  /*4290*/  @P2 SHF.R.U32.HI R9, RZ, R10, R5 ;  /* 0x0000000aff092219 */ /* 0x001fc80000011605 */
[----:B------:R-:W-:-:S06]  /*42a0*/  IADD3 R9, R9, -R7, R16 ;  /* 0x8000000709097210 */ /* 0x000fcc0007ffe010 */
[----:B------:R-:W-:-:S05]  /*42b0*/  @!P1 VIADD R5, R11, 0x22860 ;  /* 0x000228600b059836 */ /* 0x000fca0000000000 */
[----:B------:R-:W-:Y:S01]  /*42c0*/  @!P1 PRMT R5, RZ, 0x654, R5 ;  /* 0x00000654ff059816 */ /* 0x000fe20000000005 */
[----:B------:R-:W-:Y:S02]  /*42d0*/  WARPGROUP.DEPBAR.LE gsb0, 0x0 ;  /* 0x00008000000079c5 */ /* 0x000fe40000010000 */
        /* <DEDUP_REMOVED lines=26> */
[----:B------:R-:W-:-:S13]  /*4480*/  R2UR UR10, R9 ;  /* 0x00000000090a72ca */ /* 0x000fda00000e0000 */
[----:B------:R-:W-:Y:S01]  /*4490*/  UIADD3 UR14, UR10, UR14, URZ ;  /* 0x0000000e0a0e7290 */ /* 0x000fe2000fffe03f */
[----:B------:R-:W-:Y:S02]  /*44a0*/  WARPGROUP.DEPBAR.LE gsb0, 0x0 ;  /* 0x00008000000079c5 */ /* 0x000fe40000010000 */
[----:B------:R0:W-:Y:S01]  /*44b0*/  @!P1 SYNCS.ARRIVE.TRANS64.RED.A1T0 RZ, [R5+URZ], RZ ;  /* 0x000000ff05ff99a7 */ /* 0x0001e2000810043f */
[----:B------:R-:W-:Y:S01]  /*44c0*/  PLOP3.LUT P1, PT, PT, PT, UP0, 0x40, 0x0 ;  /* 0x000000000000781c */ /* 0x000fe20003f2e808 */
[----:B0-----:R-:W-:-:S12]  /*44d0*/  VIADD R5, R176, 0xfffffffe ;  /* 0xfffffffeb0057836 */ /* 0x001fd80000000000 */
[----:B------:R-:W-:Y:S05]  /*44e0*/  @P1 BRA `(.L_x_1775) ;  /* 0x0000000000481947 */ /* 0x000fea0003800000 */
[C---:B------:R-:W-:Y:S01]  /*44f0*/  ISETP.GT.AND P1, PT, R9.reuse, RZ, PT ;  /* 0x000000ff0900720c */ /* 0x040fe20003f24270 */
[----:B------:R-:W-:-:S05]  /*4500*/  VIADD R10, R9, 0xffffffff ;  /* 0xffffffff090a7836 */ /* 0x000fca0000000000 */
[----:B------:R-:W-:-:S07]  /*4510*/  R2UR UR18, R10 ;  /* 0x000000000a1272ca */ /* 0x000fce00000e0000 */
[----:B------:R-:W-:Y:S08]  /*4520*/  @P1 BRA `(.L_x_1776) ;  /* 0x00000000001c1947 */ /* 0x000ff00003800000 */
[----:B------:R-:W-:Y:S02]  /*4530*/  UISETP.NE.AND UP1, UPT, UR15, 0x1, UPT ;  /* 0x000000010f00788c */ /* 0x000fe4000bf25270 */
[----:B------:R-:W-:-:S09]  /*4540*/  UIADD3 UR18, -UR10, URZ, URZ ;  /* 0x0000003f0a127290 */ /* 0x000fd2000fffe13f */
[----:B------:R-:W-:Y:S02]  /*4550*/  @UP1 ULDC.64 UR22, c[0x0][0x9e8] ;  /* 0x00027a0000161ab9 */ /* 0x000fe40000000a00 */
[----:B------:R-:W-:-:S04]  /*4560*/  UIMAD.WIDE.U32 UR10, UR18, UR22, URZ ;  /* 0x00000016120a72a5 */ /* 0x000fc8000f8e003f */
[----:B------:R-:W-:-:S04]  /*4570*/  @UP1 USHF.R.U32.HI UR18, URZ, UR23, UR11 ;  /* 0x000000173f121299 */ /* 0x000fc8000801160b */
[----:B------:R-:W-:Y:S01]  /*4580*/  ULOP3.LUT UR18, URZ, UR18, URZ, 0x33, !UPT ;  /* 0x000000123f127292 */ /* 0x000fe2000f8e333f */
[----:B------:R-:W-:Y:S11]  /*4590*/  BRA `(.L_x_1777) ;  /* 0x0000000000107947 */ /* 0x000ff60003800000 */
.L_x_1776:
[----:B------:R-:W-:-:S11]  /*45a0*/  UISETP.NE.AND UP1, UPT, UR15, 0x1, UPT ;  /* 0x000000010f00788c */ /* 0x000fd6000bf25270 */
[----:B------:R-:W-:Y:S02]  /*45b0*/  @UP1 ULDC.64 UR22, c[0x0][0x9e8] ;  /* 0x00027a0000161ab9 */ /* 0x000fe40000000a00 */
[----:B------:R-:W-:-:S04]  /*45c0*/  UIMAD.WIDE.U32 UR10, UR18, UR22, URZ ;  /* 0x00000016120a72a5 */ /* 0x000fc8000f8e003f */
[----:B------:R-:W-:-:S12]  /*45d0*/  @UP1 USHF.R.U32.HI UR18, URZ, UR23, UR11 ;  /* 0x000000173f121299 */ /* 0x000fd8000801160b */
.L_x_1777:
[----:B------:R-:W-:-:S04]  /*45e0*/  UIMAD UR15, UR18, UR15, UR15 ;  /* 0x0000000f120f72a4 */ /* 0x000fc8000f8e020f */
[----:B------:R-:W-:-:S04]  /*45f0*/  UISETP.LT.AND UP1, UPT, UR14, UR15, UPT ;  /* 0x0000000f0e00728c */ /* 0x000fc8000bf21270 */
[----:B------:R-:W-:-:S12]  /*4600*/  USEL UR14, UR14, UR15, UP1 ;  /* 0x0000000f0e0e7287 */ /* 0x000fd80008800000 */
.L_x_1775:
[----:B------:R-:W-:Y:S01]  /*4610*/  UIMAD.WIDE UR10, UR14, 0x2aaaaaab, URZ ;  /* 0x2aaaaaab0e0a78a5 */ /* 0x000fe2000f8e023f */
[----:B------:R-:W-:Y:S01]  /*4620*/  ULDC UR25, c[0x0][0x9e4] ;  /* 0x0002790000197ab9 */ /* 0x000fe20000000800 */
[----:B------:R-:W-:Y:S02]  /*4630*/  ULDC UR23, c[0x0][0x9dc] ;  /* 0x0002770000177ab9 */ /* 0x000fe40000000800 */
[----:B------:R-:W-:Y:S01]  /*4640*/  USHF.R.U32.HI UR10, URZ, 0x1f, UR11 ;  /* 0x0000001f3f0a7899 */ /* 0x000fe2000801160b */
[----:B------:R-:W-:Y:S01]  /*4650*/  ULDC UR24, c[0x0][0x988] ;  /* 0x0002620000187ab9 */ /* 0x000fe20000000800 */
[----:B------:R-:W-:Y:S02]  /*4660*/  ULDC UR26, c[0x0][0x9e0] ;  /* 0x00027800001a7ab9 */ /* 0x000fe40000000800 */
[----:B------:R-:W-:-:S04]  /*4670*/  ULEA.HI.SX32 UR10, UR11, UR10, 0x1c ;  /* 0x0000000a0b0a7291 */ /* 0x000fc8000f8fe23f */
[----:B------:R-:W-:-:S04]  /*4680*/  UISETP.LT.AND UP1, UPT, UR39, UR10, UPT ;  /* 0x0000000a2700728c */ /* 0x000fc8000bf21270 */
[----:B------:R-:W-:-:S06]  /*4690*/  USEL UR22, UR39, UR10, !UP1 ;  /* 0x0000000a27167287 */ /* 0x000fcc000c800000 */
[----:B------:R-:W-:-:S13]  /*46a0*/  ISETP.GE.AND P1, PT, R5, UR22, PT ;  /* 0x0000001605007c0c */ /* 0x000fda000bf26270 */
[----:B------:R-:W-:Y:S05]  /*46b0*/  @!P1 BRA `(.L_x_1778) ;  /* 0x0000003000049947 */ /* 0x000fea0003800000 */
.L_x_1795:
[----:B------:R-:W-:-:S04]  /*46c0*/  UIADD3 UR36, UR36, 0x1, URZ ;  /* 0x0000000124247890 */ /* 0x000fc8000fffe03f */
[----:B------:R-:W-:-:S04]  /*46d0*/  UISETP.NE.AND UP1, UPT, UR36, 0x2, UPT ;  /* 0x000000022400788c */ /* 0x000fc8000bf25270 */
[----:B------:R-:W-:Y:S02]  /*46e0*/  USEL UR6, URZ, 0x1, UP1 ;  /* 0x000000013f067887 */ /* 0x000fe40008800000 */
[----:B------:R-:W-:Y:S02]  /*46f0*/  USEL UR36, UR36, URZ, UP1 ;  /* 0x0000003f24247287 */ /* 0x000fe40008800000 */
[----:B------:R-:W-:Y:S01]  /*4700*/  ULOP3.LUT UR37, UR37, UR6, URZ, 0x3c, !UPT ;  /* 0x0000000625257292 */ /* 0x000fe2000f8e3c3f */
[----:B01----:R-:W-:Y:S11]  /*4710*/  @!P0 BRA `(.L_x_1779) ;  /* 0x0000000000048947 */ /* 0x003ff60003800000 */
[----:B------:R-:W-:Y:S01]  /*4720*/  BPT.TRAP 0x1 ;  /* 0x000000040000795c */ /* 0x000fe20000300000 */
.L_x_1779:
        /* <DEDUP_REMOVED lines=9> */
.L_x_1780:
[----:B-1----:R-:W-:Y:S05]  /*47c0*/  @P1 BRA `(.L_x_1781) ;  /* 0x0000000000081947 */ /* 0x002fea0003800000 */
[----:B------:R-:W1:Y:S02]  /*47d0*/  SYNCS.PHASECHK.TRANS64.TRYWAIT P1, [UR27+0x22830], R9 ;  /* 0x02283009ff0075a7 */ /* 0x000e64000802015b */
[----:B-1----:R-:W-:Y:S05]  /*47e0*/  @!P1 BRA `(.L_x_1782) ;  /* 0x000000fc00c09947 */ /* 0x002fea0003800000 */
.L_x_1781:
[----:B------:R-:W-:Y:S01]  /*47f0*/  UIMAD UR18, UR36, 0x300, UR20 ;  /* 0x00000300241278a4 */ /* 0x000fe2000f8e0214 */
[----:B------:R-:W-:Y:S01]  /*4800*/  WARPGROUP.ARRIVE ;  /* 0x00000000000079c5 */ /* 0x000fe20000000000 */
[----:B------:R-:W-:Y:S01]  /*4810*/  UMOV UR19, 0x40000040 ;  /* 0x4000004000137882 */ /* 0x000fe20000000000 */
[----:B------:R-:W-:Y:S01]  /*4820*/  UMOV UR7, 0x40000040 ;  /* 0x4000004000077882 */ /* 0x000fe20000000000 */
[----:B------:R-:W-:Y:S01]  /*4830*/  UIADD3 UR6, UR18, 0x2, URZ ;  /* 0x0000000212067890 */ /* 0x000fe2000fffe03f */
[----:B------:R-:W-:Y:S01]  /*4840*/  ISETP.NE.AND P2, PT, R8, 0x1, PT ;  /* 0x000000010800780c */ /* 0x000fe20003f45270 */
[----:B------:R-:W-:Y:S01]  /*4850*/  UIADD3 UR10, UR18, 0x4, URZ ;  /* 0x00000004120a7890 */ /* 0x000fe2000fffe03f */
[----:B------:R-:W2:Y:S01]  /*4860*/  S2R R10, SR_TID.X ;  /* 0x00000000000a7919 */ /* 0x000ea20000002100 */
[----:B------:R-:W-:Y:S01]  /*4870*/  UMOV UR11, 0x40000040 ;  /* 0x40000040000b7882 */ /* 0x000fe20000000000 */
[----:B------:R-:W-:Y:S01]  /*4880*/  HGMMA.64x96x16.F32.BF16 R152, gdesc[UR16], RZ, !UPT, gsb0 ;  /* 0x01600000109879f0 */ /* 0x000fe2000c0018ff */
[----:B------:R-:W-:Y:S01]  /*4890*/  UIADD3 UR14, UR18, 0x6, URZ ;  /* 0x00000006120e7890 */ /* 0x000fe2000fffe03f */
[----:B------:R-:W-:Y:S01]  /*48a0*/  VIADD R203, R22, UR43 ;  /* 0x0000002b16cb7c36 */ /* 0x000fe20008000000 */
[----:B------:R-:W-:Y:S01]  /*48b0*/  UMOV UR15, 0x40000040 ;  /* 0x40000040000f7882 */ /* 0x000fe20000000000 */
[----:B------:R-:W3:Y:S01]  /*48c0*/  LDC R7, c[0x0][0x288] ;  /* 0x0000a200ff077b82 */ /* 0x000ee20000000800 */
[----:B------:R-:W-:-:S02]  /*48d0*/  IMAD.U32 R12, RZ, RZ, UR27 ;  /* 0x0000001bff0c7e24 */ /* 0x000fc4000f8e00ff */
[----:B------:R-:W-:-:S05]  /*48e0*/  IMAD R13, R5, -0x60, RZ ;  /* 0xffffffa0050d7824 */ /* 0x000fca00078e02ff */
[----:B-1----:R-:W1:Y:S08]  /*48f0*/  @P2 LDC R4, c[0x0][0x44c] ;  /* 0x00011300ff042b82 */ /* 0x002e700000000800 */
[----:B------:R-:W4:Y:S01]  /*4900*/  @P2 LDC R11, c[0x0][0x450] ;  /* 0x00011400ff0b2b82 */ /* 0x000f220000000800 */
[----:B--2---:R-:W-:Y:S02]  /*4910*/  LOP3.LUT P1, RZ, R10, 0x7f, RZ, 0xc0, !PT ;  /* 0x0000007f0aff7812 */ /* 0x004fe4000782c0ff */
[----:B------:R-:W-:Y:S01]  /*4920*/  SHF.R.U32.HI R14, RZ, 0x7, R10 ;  /* 0x00000007ff0e7819 */ /* 0x000fe2000001160a */
[----:B-1----:R-:W-:-:S10]  /*4930*/  @P2 IMAD.HI.U32 R4, R203, R4, RZ ;  /* 0x00000004cb042227 */ /* 0x002fd400078e00ff */
[----:B------:R-:W-:Y:S01]  /*4940*/  @!P1 VIADD R10, R12, 0x22840 ;  /* 0x000228400c0a9836 */ /* 0x000fe20000000000 */
[----:B----4-:R-:W-:Y:S01]  /*4950*/  @P2 SHF.R.U32.HI R203, RZ, R11, R4 ;  /* 0x0000000bffcb2219 */ /* 0x010fe20000011604 */
[----:B------:R-:W-:Y:S01]  /*4960*/  VIADD R11, R13, 0x1 ;  /* 0x000000010d0b7836 */ /* 0x000fe20000000000 */
[----:B------:R-:W-:Y:S02]  /*4970*/  IADD3 R4, -R14, 0xb, RZ ;  /* 0x0000000b0e047810 */ /* 0x000fe40007ffe1ff */
[----:B------:R-:W-:Y:S01]  /*4980*/  @!P1 PRMT R10, RZ, 0x654, R10 ;  /* 0x00000654ff0a9816 */ /* 0x000fe2000000000a */
[----:B------:R-:W1:Y:S01]  /*4990*/  SHFL.IDX PT, R215, R203, RZ, 0x1c1f ;  /* 0x001c1fffcbd77589 */ /* 0x000e6200000e0000 */
[----:B------:R-:W-:-:S05]  /*49a0*/  IMAD R11, R18, -0x2, R11 ;  /* 0xfffffffe120b7824 */ /* 0x000fca00078e020b */
[----:B---3--:R-:W-:-:S05]  /*49b0*/  IADD3 R11, R11, -R7, R16 ;  /* 0x800000070b0b7210 */ /* 0x008fca0007ffe010 */
[----:B------:R-:W-:-:S04]  /*49c0*/  VIADD R21, R11, UR26 ;  /* 0x0000001a0b157c36 */ /* 0x000fc80008000000 */
[----:B-1----:R-:W-:Y:S01]  /*49d0*/  IMAD.IADD R15, R215, 0x1, R21 ;  /* 0x00000001d70f7824 */ /* 0x002fe200078e0215 */
[----:B------:R-:W-:Y:S02]  /*49e0*/  WARPGROUP.DEPBAR.LE gsb0, 0x0 ;  /* 0x00008000000079c5 */ /* 0x000fe40000010000 */
[----:B------:R-:W-:-:S06]  /*49f0*/  WARPGROUP.ARRIVE ;  /* 0x00000000000079c5 */ /* 0x000fcc0000000000 */
[----:B------:R-:W-:Y:S01]  /*4a00*/  HGMMA.64x96x16.F32.BF16 R152, gdesc[UR4], R152, gsb0 ;  /* 0x01600000049879f0 */ /* 0x000fe20008001898 */
[----:B------:R-:W-:Y:S02]  /*4a10*/  UMOV UR7, UR23 ;  /* 0x0000001700077c82 */ /* 0x000fe40008000000 */
[----:B------:R-:W-:-:S06]  /*4a20*/  ULOP3.LUT UR6, URZ, UR7, URZ, 0x33, !UPT ;  /* 0x000000073f067292 */ /* 0x000fcc000f8e333f */
[----:B------:R-:W-:-:S04]  /*4a30*/  VIADD R20, R11, UR6 ;  /* 0x000000060b147c36 */ /* 0x000fc80008000000 */
[----:B------:R-:W-:Y:S01]  /*4a40*/  IMAD.IADD R14, R215, 0x1, R20 ;  /* 0x00000001d70e7824 */ /* 0x000fe200078e0214 */
[----:B------:R-:W-:Y:S02]  /*4a50*/  WARPGROUP.DEPBAR.LE gsb0, 0x0 ;  /* 0x00008000000079c5 */ /* 0x000fe40000010000 */
[----:B------:R-:W-:-:S06]  /*4a60*/  WARPGROUP.ARRIVE ;  /* 0x00000000000079c5 */ /* 0x000fcc0000000000 */
[----:B------:R-:W-:Y:S03]  /*4a70*/  HGMMA.64x96x16.F32.BF16 R152, gdesc[UR8], R152, gsb0 ;  /* 0x01600000089879f0 */ /* 0x000fe60008001898 */
[----:B------:R-:W-:Y:S02]  /*4a80*/  WARPGROUP.DEPBAR.LE gsb0, 0x0 ;  /* 0x00008000000079c5 */ /* 0x000fe40000010000 */
[----:B------:R-:W-:-:S06]  /*4a90*/  WARPGROUP.ARRIVE ;  /* 0x00000000000079c5 */ /* 0x000fcc0000000000 */
[----:B------:R-:W-:Y:S03]  /*4aa0*/  HGMMA.64x96x16.F32.BF16 R152, gdesc[UR12], R152, gsb0 ;  /* 0x016000000c9879f0 */ /* 0x000fe60008001898 */
[----:B------:R-:W-:Y:S02]  /*4ab0*/  WARPGROUP.DEPBAR.LE gsb0, 0x0 ;  /* 0x00008000000079c5 */ /* 0x000fe40000010000 */
[----:B------:R1:W-:Y:S06]  /*4ac0*/  BAR.ARV R4, 0x100 ;  /* 0x000400040000751d */ /* 0x0003ec0000002000 */
[----:B------:R1:W-:Y:S01]  /*4ad0*/  @!P1 SYNCS.ARRIVE.TRANS64.RED.A1T0 RZ, [R10+URZ], RZ ;  /* 0x000000ff0aff99a7 */ /* 0x0003e2000810043f */
[----:B------:R-:W-:-:S13]  /*4ae0*/  PLOP3.LUT P1, PT, PT, PT, UP0, 0x40, 0x0 ;  /* 0x000000000000781c */ /* 0x000fda0003f2e808 */
[----:B-1----:R-:W-:Y:S05]  /*4af0*/  @P1 BRA `(.L_x_1783) ;  /* 0x0000000000581947 */ /* 0x002fea0003800000 */
[----:B------:R-:W-:Y:S01]  /*4b00*/  IADD3 R215, R16, -R7, R215 ;  /* 0x8000000710d77210 */ /* 0x000fe20007ffe0d7 */
[----:B------:R-:W-:Y:S03]  /*4b10*/  BSSY B0, `(.L_x_1784) ;  /* 0x0000010000007945 */ /* 0x000fe60003800000 */
[----:B------:R-:W-:-:S13]  /*4b20*/  ISETP.GT.AND P1, PT, R215, -0x1, PT ;  /* 0xffffffffd700780c */ /* 0x000fda0003f24270 */
[----:B------:R-:W-:Y:S05]  /*4b30*/  @P1 BRA `(.L_x_1785) ;  /* 0x0000000000201947 */ /* 0x000fea0003800000 */
[----:B------:R-:W-:Y:S01]  /*4b40*/  IMAD.U32 R204, RZ, RZ, UR25 ;  /* 0x00000019ffcc7e24 */ /* 0x000fe2000f8e00ff */
[----:B------:R-:W-:-:S04]  /*4b50*/  LOP3.LUT R215, RZ, R215, RZ, 0x33, !PT ;  /* 0x000000d7ffd77212 */ /* 0x000fc800078e33ff */
[----:B------:R-:W-:-:S13]  /*4b60*/  ISETP.NE.AND P1, PT, R204, 0x1, PT ;  /* 0x00000001cc00780c */ /* 0x000fda0003f25270 */
[----:B------:R-:W1:Y:S02]  /*4b70*/  @P1 LDC.64 R10, c[0x0][0x9e8] ;  /* 0x00027a00ff0a1b82 */ /* 0x000e640000000a00 */
[----:B-1----:R-:W-:-:S05]  /*4b80*/  @P1 IMAD.HI.U32 R10, R215, R10, RZ ;  /* 0x0000000ad70a1227 */ /* 0x002fca00078e00ff */
[----:B------:R-:W-:-:S04]  /*4b90*/  @P1 SHF.R.U32.HI R215, RZ, R11, R10 ;  /* 0x0000000bffd71219 */ /* 0x000fc8000001160a */
[----:B------:R-:W-:Y:S01]  /*4ba0*/  LOP3.LUT R215, RZ, R215, RZ, 0x33, !PT ;  /* 0x000000d7ffd77212 */ /* 0x000fe200078e33ff */
[----:B------:R-:W-:Y:S06]  /*4bb0*/  BRA `(.L_x_1786) ;  /* 0x0000000000147947 */ /* 0x000fec0003800000 */
.L_x_1785:
[----:B------:R-:W-:-:S05]  /*4bc0*/  IMAD.U32 R204, RZ, RZ, UR25 ;  /* 0x00000019ffcc7e24 */ /* 0x000fca000f8e00ff */
[----:B------:R-:W-:-:S13]  /*4bd0*/  ISETP.NE.AND P1, PT, R204, 0x1, PT ;  /* 0x00000001cc00780c */ /* 0x000fda0003f25270 */
[----:B------:R-:W1:Y:S02]  /*4be0*/  @P1 LDC.64 R10, c[0x0][0x9e8] ;  /* 0x00027a00ff0a1b82 */ /* 0x000e640000000a00 */
[----:B-1----:R-:W-:-:S05]  /*4bf0*/  @P1 IMAD.HI.U32 R10, R215, R10, RZ ;  /* 0x0000000ad70a1227 */ /* 0x002fca00078e00ff */
[----:B------:R-:W-:-:S07]  /*4c00*/  @P1 SHF.R.U32.HI R215, RZ, R11, R10 ;  /* 0x0000000bffd71219 */ /* 0x000fce000001160a */
.L_x_1786:
[----:B------:R-:W-:Y:S05]  /*4c10*/  BSYNC B0 ;  /* 0x0000000000007941 */ /* 0x000fea0003800000 */
.L_x_1784:
[----:B------:R-:W-:-:S04]  /*4c20*/  IMAD R10, R18, -0x2, R13 ;  /* 0xfffffffe120a7824 */ /* 0x000fc800078e020d */
[----:B------:R-:W-:-:S05]  /*4c30*/  IMAD R10, R215, R204, R10 ;  /* 0x000000ccd70a7224 */ /* 0x000fca00078e020a */
[----:B------:R-:W-:Y:S02]  /*4c40*/  VIADDMNMX R15, R10, R204, R15, PT ;  /* 0x000000cc0a0f7246 */ /* 0x000fe4000380010f */
[----:B------:R-:W-:-:S07]  /*4c50*/  VIMNMX R14, R14, R10, !PT ;  /* 0x0000000a0e0e7248 */ /* 0x000fce0007fe0100 */
.L_x_1783:
[----:B------:R-:W-:Y:S02]  /*4c60*/  ISETP.GE.AND P2, PT, R13, 0x1, PT ;  /* 0x000000010d00780c */ /* 0x000fe40003f46270 */
[----:B------:R-:W-:Y:S02]  /*4c70*/  LOP3.LUT R17, R17, 0xfffbffff, RZ, 0xc0, !PT ;  /* 0xfffbffff11117812 */ /* 0x000fe400078ec0ff */
[C---:B------:R-:W-:Y:S02]  /*4c80*/  ISETP.GE.AND P1, PT, R13.reuse, 0x2, PT ;  /* 0x000000020d00780c */ /* 0x040fe40003f26270 */
[----:B------:R-:W-:Y:S02]  /*4c90*/  ISETP.GT.AND P3, PT, R14, RZ, !P2 ;  /* 0x000000ff0e00720c */ /* 0x000fe40005764270 */
[----:B------:R-:W-:Y:S02]  /*4ca0*/  ISETP.GE.AND P4, PT, R13, 0x9, PT ;  /* 0x000000090d00780c */ /* 0x000fe40003f86270 */
[----:B------:R-:W-:-:S03]  /*4cb0*/  ISETP.LT.OR P3, PT, R15, 0x1, P3 ;  /* 0x000000010f00780c */ /* 0x000fc60001f61670 */
[----:B------:R-:W-:Y:S02]  /*4cc0*/  @P2 LOP3.LUT R17, R17, 0x40000, RZ, 0xfc, !PT ;  /* 0x0004000011112812 */ /* 0x000fe400078efcff */
[----:B------:R-:W-:Y:S02]  /*4cd0*/  ISETP.GT.AND P2, PT, R14, 0x1, !P1 ;  /* 0x000000010e00780c */ /* 0x000fe40004f44270 */
[----:B------:R-:W-:Y:S02]  /*4ce0*/  FSEL R215, R152, -INF , !P3 ;  /* 0xff80000098d77808 */ /* 0x000fe40005800000 */
[----:B------:R-:W-:Y:S02]  /*4cf0*/  ISETP.LT.OR P2, PT, R15, 0x2, P2 ;  /* 0x000000020f00780c */ /* 0x000fe40001741670 */
[----:B------:R-:W-:Y:S02]  /*4d00*/  ISETP.GE.AND P3, PT, R13, 0xa, PT ;  /* 0x0000000a0d00780c */ /* 0x000fe40003f66270 */
[----:B------:R-:W-:-:S02]  /*4d10*/  LOP3.LUT R17, R17, 0xfffffffd, RZ, 0xc0, !PT ;  /* 0xfffffffd11117812 */ /* 0x000fc400078ec0ff */
[----:B------:R-:W-:Y:S02]  /*4d20*/  FSEL R153, R153, -INF , !P2 ;  /* 0xff80000099997808 */ /* 0x000fe40005000000 */
[----:B------:R-:W-:Y:S02]  /*4d30*/  ISETP.GT.AND P2, PT, R14, 0x8, !P4 ;  /* 0x000000080e00780c */ /* 0x000fe40006744270 */
[----:B------:R-:W-:Y:S02]  /*4d40*/  @P4 LOP3.LUT R17, R17, 0x2, RZ, 0xfc, !PT ;  /* 0x0000000211114812 */ /* 0x000fe400078efcff */
[----:B------:R-:W-:Y:S02]  /*4d50*/  ISETP.LT.OR P2, PT, R15, 0x9, P2 ;  /* 0x000000090f00780c */ /* 0x000fe40001741670 */
[----:B------:R-:W-:Y:S02]  /*4d60*/  LOP3.LUT R17, R17, 0xfffffffb, RZ, 0xc0, !PT ;  /* 0xfffffffb11117812 */ /* 0x000fe400078ec0ff */
[----:B------:R-:W-:-:S02]  /*4d70*/  FSEL R156, R156, -INF , !P2 ;  /* 0xff8000009c9c7808 */ /* 0x000fc40005000000 */
[----:B------:R-:W-:Y:S02]  /*4d80*/  @P3 LOP3.LUT R17, R17, 0x4, RZ, 0xfc, !PT ;  /* 0x0000000411113812 */ /* 0x000fe400078efcff */
[----:B------:R-:W-:Y:S02]  /*4d90*/  ISETP.GT.AND P2, PT, R14, 0x9, !P3 ;  /* 0x000000090e00780c */ /* 0x000fe40005f44270 */
[----:B------:R-:W-:Y:S02]  /*4da0*/  ISETP.GE.AND P3, PT, R13, 0x11, PT ;  /* 0x000000110d00780c */ /* 0x000fe40003f66270 */
[----:B------:R-:W-:Y:S02]  /*4db0*/  ISETP.LT.OR P2, PT, R15, 0xa, P2 ;  /* 0x0000000a0f00780c */ /* 0x000fe40001741670 */
[----:B------:R-:W-:Y:S02]  /*4dc0*/  LOP3.LUT R17, R17, 0xfffffff7, RZ, 0xc0, !PT ;  /* 0xfffffff711117812 */ /* 0x000fe400078ec0ff */
[----:B------:R-:W-:-:S02]  /*4dd0*/  FSEL R157, R157, -INF , !P2 ;  /* 0xff8000009d9d7808 */ /* 0x000fc40005000000 */
[----:B------:R-:W-:-:S04]  /*4de0*/  ISETP.GT.AND P2, PT, R14, 0x10, !P3 ;  /* 0x000000100e00780c */ /* 0x000fc80005f44270 */
[----:B------:R-:W-:Y:S02]  /*4df0*/  ISETP.LT.OR P2, PT, R15, 0x11, P2 ;  /* 0x000000110f00780c */ /* 0x000fe40001741670 */
[----:B------:R-:W-:Y:S02]  /*4e00*/  @P3 LOP3.LUT R17, R17, 0x8, RZ, 0xfc, !PT ;  /* 0x0000000811113812 */ /* 0x000fe400078efcff */
[----:B------:R-:W-:Y:S02]  /*4e10*/  ISETP.GE.AND P3, PT, R13, 0x12, PT ;  /* 0x000000120d00780c */ /* 0x000fe40003f66270 */
[----:B------:R-:W-:Y:S02]  /*4e20*/  LOP3.LUT R17, R17, 0xffffffef, RZ, 0xc0, !PT ;  /* 0xffffffef11117812 */ /* 0x000fe400078ec0ff */
[----:B------:R-:W-:Y:S02]  /*4e30*/  FSEL R160, R160, -INF , !P2 ;  /* 0xff800000a0a07808 */ /* 0x000fe40005000000 */
[----:B------:R-:W-:-:S04]  /*4e40*/  ISETP.GT.AND P2, PT, R14, 0x11, !P3 ;  /* 0x000000110e00780c */ /* 0x000fc80005f44270 */
[----:B------:R-:W-:-:S03]  /*4e50*/  ISETP.LT.OR P2, PT, R15, 0x12, P2 ;  /* 0x000000120f00780c */ /* 0x000fc60001741670 */
        /* <DEDUP_REMOVED lines=68> */
[----:B------:R-:W-:Y:S02]  /*52a0*/  FSEL R184, R184, -INF , !P2 ;  /* 0xff800000b8b87808 */ /* 0x000fe40005000000 */
[----:B------:R-:W-:Y:S02]  /*52b0*/  LOP3.LUT R17, R17, 0xffffffbf, RZ, 0xc0, !PT ;  /* 0xffffffbf11117812 */ /* 0x000fe400078ec0ff */
[----:B------:R-:W-:-:S04]  /*52c0*/  ISETP.GT.AND P2, PT, R14, 0x41, !P3 ;  /* 0x000000410e00780c */ /* 0x000fc80005f44270 */
[----:B------:R-:W-:-:S03]  /*52d0*/  ISETP.LT.OR P2, PT, R15, 0x42, P2 ;  /* 0x000000420f00780c */ /* 0x000fc60001741670 */
[----:B------:R-:W-:Y:S02]  /*52e0*/  @P3 LOP3.LUT R17, R17, 0x40, RZ, 0xfc, !PT ;  /* 0x0000004011113812 */ /* 0x000fe400078efcff */
[----:B------:R-:W-:Y:S02]  /*52f0*/  ISETP.GE.AND P3, PT, R13, 0x49, PT ;  /* 0x000000490d00780c */ /* 0x000fe40003f66270 */
[----:B------:R-:W-:Y:S02]  /*5300*/  FSEL R185, R185, -INF , !P2 ;  /* 0xff800000b9b97808 */ /* 0x000fe40005000000 */
[----:B------:R-:W-:Y:S02]  /*5310*/  ISETP.GT.AND P2, PT, R14, 0x48, !P3 ;  /* 0x000000480e00780c */ /* 0x000fe40005f44270 */
[----:B------:R-:W-:Y:S02]  /*5320*/  LOP3.LUT R17, R17, 0xffffffdf, RZ, 0xc0, !PT ;  /* 0xffffffdf11117812 */ /* 0x000fe400078ec0ff */
[----:B------:R-:W-:-:S04]  /*5330*/  ISETP.LT.OR P2, PT, R15, 0x49, P2 ;  /* 0x000000490f00780c */ /* 0x000fc80001741670 */
[----:B------:R-:W-:Y:S02]  /*5340*/  FSEL R188, R188, -INF , !P2 ;  /* 0xff800000bcbc7808 */ /* 0x000fe40005000000 */
[----:B------:R-:W-:Y:S02]  /*5350*/  ISETP.GE.AND P2, PT, R13, 0x4a, PT ;  /* 0x0000004a0d00780c */ /* 0x000fe40003f46270 */
[----:B------:R-:W-:Y:S02]  /*5360*/  @P3 LOP3.LUT R17, R17, 0x20, RZ, 0xfc, !PT ;  /* 0x0000002011113812 */ /* 0x000fe400078efcff */
[----:B------:R-:W-:Y:S02]  /*5370*/  ISETP.GT.AND P3, PT, R14, 0x49, !P2 ;  /* 0x000000490e00780c */ /* 0x000fe40005764270 */
[----:B------:R-:W-:Y:S02]  /*5380*/  LOP3.LUT R17, R17, 0xfffffffe, RZ, 0xc0, !PT ;  /* 0xfffffffe11117812 */ /* 0x000fe400078ec0ff */
[----:B------:R-:W-:-:S04]  /*5390*/  ISETP.LT.OR P3, PT, R15, 0x4a, P3 ;  /* 0x0000004a0f00780c */ /* 0x000fc80001f61670 */
[----:B------:R-:W-:Y:S02]  /*53a0*/  FSEL R189, R189, -INF , !P3 ;  /* 0xff800000bdbd7808 */ /* 0x000fe40005800000 */
[----:B------:R-:W-:-:S04]  /*53b0*/  ISETP.GE.AND P3, PT, R13, 0x51, PT ;  /* 0x000000510d00780c */ /* 0x000fc80003f66270 */
[----:B------:R-:W-:-:S04]  /*53c0*/  ISETP.GT.AND P4, PT, R14, 0x50, !P3 ;  /* 0x000000500e00780c */ /* 0x000fc80005f84270 */
        /* <DEDUP_REMOVED lines=10> */
[----:B------:R-:W-:-:S13]  /*5470*/  ISETP.GE.AND P6, PT, R13, 0x5a, PT ;  /* 0x0000005a0d00780c */ /* 0x000fda0003fc6270 */
[----:B------:R-:W-:Y:S02]  /*5480*/  @P6 LOP3.LUT R17, R17, 0x1, RZ, 0xfc, !PT ;  /* 0x0000000111116812 */ /* 0x000fe400078efcff */
[----:B------:R-:W-:-:S04]  /*5490*/  ISETP.GT.AND P6, PT, R14, 0x59, !P6 ;  /* 0x000000590e00780c */ /* 0x000fc800077c4270 */
[----:B------:R-:W-:Y:S02]  /*54a0*/  ISETP.LT.OR P6, PT, R15, 0x5a, P6 ;  /* 0x0000005a0f00780c */ /* 0x000fe400037c1670 */
[----:B------:R-:W1:Y:S02]  /*54b0*/  SHFL.IDX PT, R15, R203, 0x1, 0x1c1f ;  /* 0x003c1f00cb0f7f89 */ /* 0x000e6400000e0000 */
[----:B------:R-:W-:Y:S02]  /*54c0*/  FSEL R197, R197, -INF , !P6 ;  /* 0xff800000c5c57808 */ /* 0x000fe40007000000 */
[----:B------:R-:W-:Y:S01]  /*54d0*/  PLOP3.LUT P6, PT, PT, PT, UP0, 0x40, 0x0 ;  /* 0x000000000000781c */ /* 0x000fe20003fce808 */
[--C-:B-1----:R-:W-:Y:S02]  /*54e0*/  IMAD.IADD R21, R21, 0x1, R15.reuse ;  /* 0x0000000115157824 */ /* 0x102fe400078e020f */
[----:B------:R-:W-:-:S10]  /*54f0*/  IMAD.IADD R20, R20, 0x1, R15 ;  /* 0x0000000114147824 */ /* 0x000fd400078e020f */
[----:B------:R-:W-:Y:S05]  /*5500*/  @P6 BRA `(.L_x_1787) ;  /* 0x0000000000586947 */ /* 0x000fea0003800000 */
        /* <DEDUP_REMOVED lines=12> */
.L_x_1789:
[----:B------:R-:W-:-:S05]  /*55d0*/  IMAD.U32 R14, RZ, RZ, UR25 ;  /* 0x00000019ff0e7e24 */ /* 0x000fca000f8e00ff */
[----:B------:R-:W-:-:S13]  /*55e0*/  ISETP.NE.AND P6, PT, R14, 0x1, PT ;  /* 0x000000010e00780c */ /* 0x000fda0003fc5270 */
[----:B------:R-:W1:Y:S02]  /*55f0*/  @P6 LDC.64 R10, c[0x0][0x9e8] ;  /* 0x00027a00ff0a6b82 */ /* 0x000e640000000a00 */
[----:B-1----:R-:W-:-:S05]  /*5600*/  @P6 IMAD.HI.U32 R10, R15, R10, RZ ;  /* 0x0000000a0f0a6227 */ /* 0x002fca00078e00ff */
[----:B------:R-:W-:-:S07]  /*5610*/  @P6 SHF.R.U32.HI R15, RZ, R11, R10 ;  /* 0x0000000bff0f6219 */ /* 0x000fce000001160a */
.L_x_1790:
[----:B------:R-:W-:Y:S05]  /*5620*/  BSYNC B0 ;  /* 0x0000000000007941 */ /* 0x000fea0003800000 */
.L_x_1788:
[----:B------:R-:W-:-:S04]  /*5630*/  IMAD R13, R18, -0x2, R13 ;  /* 0xfffffffe120d7824 */ /* 0x000fc800078e020d */
[----:B------:R-:W-:-:S05]  /*5640*/  IMAD R15, R15, R14, R13 ;  /* 0x0000000e0f0f7224 */ /* 0x000fca00078e020d */
[----:B------:R-:W-:Y:S02]  /*5650*/  VIADDMNMX R21, R15, R14, R21, PT ;  /* 0x0000000e0f157246 */ /* 0x000fe40003800115 */
[----:B------:R-:W-:-:S07]  /*5660*/  VIMNMX R20, R20, R15, !PT ;  /* 0x0000000f14147248 */ /* 0x000fce0007fe0100 */
.L_x_1787:
[----:B------:R-:W-:Y:S01]  /*5670*/  ISETP.GT.AND P1, PT, R20, 0x1, !P1 ;  /* 0x000000011400780c */ /* 0x000fe20004f24270 */
[----:B------:R-:W-:Y:S01]  /*5680*/  UMOV UR6, UR24 ;  /* 0x0000001800067c82 */ /* 0x000fe20008000000 */
[----:B------:R-:W-:Y:S02]  /*5690*/  LOP3.LUT P6, RZ, R17, 0x10000, RZ, 0xc0, !PT ;  /* 0x0001000011ff7812 */ /* 0x000fe400078cc0ff */
[----:B------:R-:W-:Y:S02]  /*56a0*/  ISETP.LT.OR P1, PT, R21, 0x2, P1 ;  /* 0x000000021500780c */ /* 0x000fe40000f21670 */
[----:B------:R-:W-:Y:S02]  /*56b0*/  FMNMX.FTZ R10, R215, R2, !PT ;  /* 0x00000002d70a7209 */ /* 0x000fe40007810000 */
[----:B------:R-:W-:Y:S02]  /*56c0*/  FSEL R155, R155, -INF , !P1 ;  /* 0xff8000009b9b7808 */ /* 0x000fe40004800000 */
[----:B------:R-:W-:-:S02]  /*56d0*/  LOP3.LUT P1, RZ, R17, 0x2, RZ, 0xc0, !PT ;  /* 0x0000000211ff7812 */ /* 0x000fc4000782c0ff */
[----:B------:R-:W-:Y:S02]  /*56e0*/  FMNMX.FTZ R11, R153, R10, !PT ;  /* 0x0000000a990b7209 */ /* 0x000fe40007810000 */
[----:B------:R-:W-:Y:S02]  /*56f0*/  ISETP.GT.AND P1, PT, R20, 0x8, !P1 ;  /* 0x000000081400780c */ /* 0x000fe40004f24270 */
[----:B------:R-:W-:Y:S02]  /*5700*/  FMNMX.FTZ R10, R156, R11, !PT ;  /* 0x0000000b9c0a7209 */ /* 0x000fe40007810000 */
[----:B------:R-:W-:Y:S02]  /*5710*/  ISETP.LT.OR P1, PT, R21, 0x9, P1 ;  /* 0x000000091500780c */ /* 0x000fe40000f21670 */
[----:B------:R-:W-:Y:S02]  /*5720*/  FMNMX.FTZ R11, R157, R10, !PT ;  /* 0x0000000a9d0b7209 */ /* 0x000fe40007810000 */
[----:B------:R-:W-:-:S02]  /*5730*/  FSEL R158, R158, -INF , !P1 ;  /* 0xff8000009e9e7808 */ /* 0x000fc40004800000 */
[----:B------:R-:W-:Y:S02]  /*5740*/  LOP3.LUT P1, RZ, R17, 0x4, RZ, 0xc0, !PT ;  /* 0x0000000411ff7812 */ /* 0x000fe4000782c0ff */
[----:B------:R-:W-:Y:S02]  /*5750*/  FMNMX.FTZ R10, R160, R11, !PT ;  /* 0x0000000ba00a7209 */ /* 0x000fe40007810000 */
[----:B------:R-:W-:Y:S02]  /*5760*/  ISETP.GT.AND P1, PT, R20, 0x9, !P1 ;  /* 0x000000091400780c */ /* 0x000fe40004f24270 */
[----:B------:R-:W-:Y:S02]  /*5770*/  FMNMX.FTZ R11, R161, R10, !PT ;  /* 0x0000000aa10b7209 */ /* 0x000fe40007810000 */
[----:B------:R-:W-:Y:S02]  /*5780*/  ISETP.LT.OR P1, PT, R21, 0xa, P1 ;  /* 0x0000000a1500780c */ /* 0x000fe40000f21670 */
[----:B------:R-:W-:-:S02]  /*5790*/  FMNMX.FTZ R10, R164, R11, !PT ;  /* 0x0000000ba40a7209 */ /* 0x000fc40007810000 */
[----:B------:R-:W-:Y:S02]  /*57a0*/  FSEL R159, R159, -INF , !P1 ;  /* 0xff8000009f9f7808 */ /* 0x000fe40004800000 */
[----:B------:R-:W-:Y:S02]  /*57b0*/  LOP3.LUT P1, RZ, R17, 0x8, RZ, 0xc0, !PT ;  /* 0x0000000811ff7812 */ /* 0x000fe4000782c0ff */
[----:B------:R-:W-:Y:S02]  /*57c0*/  FMNMX.FTZ R11, R165, R10, !PT ;  /* 0x0000000aa50b7209 */ /* 0x000fe40007810000 */
[----:B------:R-:W-:Y:S02]  /*57d0*/  ISETP.GT.AND P1, PT, R20, 0x10, !P1 ;  /* 0x000000101400780c */ /* 0x000fe40004f24270 */
[----:B------:R-:W-:Y:S02]  /*57e0*/  FMNMX.FTZ R10, R168, R11, !PT ;  /* 0x0000000ba80a7209 */ /* 0x000fe40007810000 */
[----:B------:R-:W-:-:S02]  /*57f0*/  ISETP.LT.OR P1, PT, R21, 0x11, P1 ;  /* 0x000000111500780c */ /* 0x000fc40000f21670 */
[----:B------:R-:W-:Y:S02]  /*5800*/  FMNMX.FTZ R11, R169, R10, !PT ;  /* 0x0000000aa90b7209 */ /* 0x000fe40007810000 */
[----:B------:R-:W-:Y:S02]  /*5810*/  FSEL R162, R162, -INF , !P1 ;  /* 0xff800000a2a27808 */ /* 0x000fe40004800000 */
[----:B------:R-:W-:Y:S02]  /*5820*/  LOP3.LUT P1, RZ, R17, 0x10, RZ, 0xc0, !PT ;  /* 0x0000001011ff7812 */ /* 0x000fe4000782c0ff */
[----:B------:R-:W-:Y:S02]  /*5830*/  FMNMX.FTZ R10, R172, R11, !PT ;  /* 0x0000000bac0a7209 */ /* 0x000fe40007810000 */
[----:B------:R-:W-:Y:S02]  /*5840*/  ISETP.GT.AND P1, PT, R20, 0x11, !P1 ;  /* 0x000000111400780c */ /* 0x000fe40004f24270 */
[----:B------:R-:W-:-:S02]  /*5850*/  FMNMX.FTZ R11, R173, R10, !PT ;  /* 0x0000000aad0b7209 */ /* 0x000fc40007810000 */
[----:B------:R-:W-:Y:S02]  /*5860*/  ISETP.LT.OR P1, PT, R21, 0x12, P1 ;  /* 0x000000121500780c */ /* 0x000fe40000f21670 */
[----:B------:R-:W-:Y:S02]  /*5870*/  FMNMX.FTZ R10, R176, R11, !PT ;  /* 0x0000000bb00a7209 */ /* 0x000fe40007810000 */
[----:B------:R-:W-:Y:S02]  /*5880*/  FSEL R163, R163, -INF , !P1 ;  /* 0xff800000a3a37808 */ /* 0x000fe40004800000 */
[----:B------:R-:W-:Y:S02]  /*5890*/  LOP3.LUT P1, RZ, R17, 0x20000, RZ, 0xc0, !PT ;  /* 0x0002000011ff7812 */ /* 0x000fe4000782c0ff */
[----:B------:R-:W-:Y:S02]  /*58a0*/  FMNMX.FTZ R11, R177, R10, !PT ;  /* 0x0000000ab10b7209 */ /* 0x000fe40007810000 */
[----:B------:R-:W-:-:S02]  /*58b0*/  ISETP.GT.AND P1, PT, R20, 0x18, !P1 ;  /* 0x000000181400780c */ /* 0x000fc40004f24270 */
[----:B------:R-:W-:Y:S02]  /*58c0*/  FMNMX.FTZ R10, R180, R11, !PT ;  /* 0x0000000bb40a7209 */ /* 0x000fe40007810000 */
[----:B------:R-:W-:Y:S02]  /*58d0*/  ISETP.LT.OR P1, PT, R21, 0x19, P1 ;  /* 0x000000191500780c */ /* 0x000fe40000f21670 */
[----:B------:R-:W-:Y:S02]  /*58e0*/  FMNMX.FTZ R11, R181, R10, !PT ;  /* 0x0000000ab50b7209 */ /* 0x000fe40007810000 */
[----:B------:R-:W-:Y:S02]  /*58f0*/  FSEL R166, R166, -INF , !P1 ;  /* 0xff800000a6a67808 */ /* 0x000fe40004800000 */
        /* <DEDUP_REMOVED lines=12> */
[----:B------:R-:W-:Y:S02]  /*59c0*/  LOP3.LUT P1, RZ, R17, 0x4000, RZ, 0xc0, !PT ;  /* 0x0000400011ff7812 */ /* 0x000fe4000782c0ff */
[----:B------:R-:W-:-:S02]  /*59d0*/  FMNMX.FTZ R11, R193, R10, !PT ;  /* 0x0000000ac10b7209 */ /* 0x000fc40007810000 */
[----:B------:R-:W-:Y:S02]  /*59e0*/  ISETP.GT.AND P1, PT, R20, 0x21, !P1 ;  /* 0x000000211400780c */ /* 0x000fe40004f24270 */
[----:B------:R-:W-:Y:S02]  /*59f0*/  FMNMX.FTZ R10, R196, R11, !PT ;  /* 0x0000000bc40a7209 */ /* 0x000fe40007810000 */
[----:B------:R-:W-:Y:S02]  /*5a00*/  ISETP.LT.OR P1, PT, R21, 0x22, P1 ;  /* 0x000000221500780c */ /* 0x000fe40000f21670 */
[----:B------:R-:W-:Y:S02]  /*5a10*/  FMNMX.FTZ R13, R197, R10, !PT ;  /* 0x0000000ac50d7209 */ /* 0x000fe40007810000 */
[----:B------:R-:W-:Y:S02]  /*5a20*/  FSEL R171, R171, -INF , !P1 ;  /* 0xff800000abab7808 */ /* 0x000fe40004800000 */
[C---:B------:R-:W-:Y:S01]  /*5a30*/  LOP3.LUT P1, RZ, R17.reuse, 0x2000, RZ, 0xc0, !PT ;  /* 0x0000200011ff7812 */ /* 0x040fe2000782c0ff */
[----:B------:R-:W1:Y:S01]  /*5a40*/  SHFL.BFLY PT, R10, R13, 0x2, 0x1f ;  /* 0x0c401f000d0a7f89 */ /* 0x000e6200000e0000 */
[----:B------:R-:W-:-:S02]  /*5a50*/  LOP3.LUT P6, RZ, R17, 0x20, RZ, 0xc0, !PT ;  /* 0x0000002011ff7812 */ /* 0x000fc400078cc0ff */
[C---:B------:R-:W-:Y:S02]  /*5a60*/  ISETP.GT.AND P1, PT, R20.reuse, 0x28, !P1 ;  /* 0x000000281400780c */ /* 0x040fe40004f24270 */
[----:B------:R-:W-:Y:S02]  /*5a70*/  ISETP.GT.AND P2, PT, R20, 0x49, !P2 ;  /* 0x000000491400780c */ /* 0x000fe40005744270 */
[C---:B------:R-:W-:Y:S02]  /*5a80*/  ISETP.LT.OR P1, PT, R21.reuse, 0x29, P1 ;  /* 0x000000291500780c */ /* 0x040fe40000f21670 */
[----:B------:R-:W-:Y:S02]  /*5a90*/  ISETP.LT.OR P2, PT, R21, 0x4a, P2 ;  /* 0x0000004a1500780c */ /* 0x000fe40001741670 */
[----:B------:R-:W-:Y:S02]  /*5aa0*/  FSEL R174, R174, -INF , !P1 ;  /* 0xff800000aeae7808 */ /* 0x000fe40004800000 */
[----:B------:R-:W-:-:S02]  /*5ab0*/  LOP3.LUT P1, RZ, R17, 0x1000, RZ, 0xc0, !PT ;  /* 0x0000100011ff7812 */ /* 0x000fc4000782c0ff */
[C---:B------:R-:W-:Y:S02]  /*5ac0*/  ISETP.GT.AND P3, PT, R20.reuse, 0x50, !P3 ;  /* 0x000000501400780c */ /* 0x040fe40005f64270 */
[----:B------:R-:W-:Y:S02]  /*5ad0*/  ISETP.GT.AND P1, PT, R20, 0x29, !P1 ;  /* 0x000000291400780c */ /* 0x000fe40004f24270 */
[----:B------:R-:W-:Y:S02]  /*5ae0*/  FSEL R191, R191, -INF , !P2 ;  /* 0xff800000bfbf7808 */ /* 0x000fe40005000000 */
[C---:B------:R-:W-:Y:S02]  /*5af0*/  ISETP.LT.OR P1, PT, R21.reuse, 0x2a, P1 ;  /* 0x0000002a1500780c */ /* 0x040fe40000f21670 */
[----:B------:R-:W-:Y:S02]  /*5b00*/  ISETP.LT.OR P3, PT, R21, 0x51, P3 ;  /* 0x000000511500780c */ /* 0x000fe40001f61670 */
[----:B------:R-:W-:-:S02]  /*5b10*/  FSEL R175, R175, -INF , !P1 ;  /* 0xff800000afaf7808 */ /* 0x000fc40004800000 */
[----:B------:R-:W-:Y:S02]  /*5b20*/  LOP3.LUT P1, RZ, R17, 0x800, RZ, 0xc0, !PT ;  /* 0x0000080011ff7812 */ /* 0x000fe4000782c0ff */
[----:B-1----:R-:W-:Y:S02]  /*5b30*/  FMNMX.FTZ R15, R13, R10, !PT ;  /* 0x0000000a0d0f7209 */ /* 0x002fe40007810000 */
[C---:B------:R-:W-:Y:S02]  /*5b40*/  ISETP.GT.AND P1, PT, R20.reuse, 0x30, !P1 ;  /* 0x000000301400780c */ /* 0x040fe40004f24270 */
[----:B------:R-:W-:Y:S01]  /*5b50*/  ISETP.GT.AND P4, PT, R20, 0x51, !P4 ;  /* 0x000000511400780c */ /* 0x000fe20006784270 */
[----:B------:R-:W1:Y:S01]  /*5b60*/  SHFL.BFLY PT, R10, R15, 0x1, 0x1f ;  /* 0x0c201f000f0a7f89 */ /* 0x000e6200000e0000 */
[----:B------:R-:W-:Y:S02]  /*5b70*/  ISETP.LT.OR P1, PT, R21, 0x31, P1 ;  /* 0x000000311500780c */ /* 0x000fe40000f21670 */
[----:B------:R-:W-:-:S02]  /*5b80*/  FSEL R194, R194, -INF , !P3 ;  /* 0xff800000c2c27808 */ /* 0x000fc40005800000 */
[----:B------:R-:W-:Y:S02]  /*5b90*/  FSEL R178, R178, -INF , !P1 ;  /* 0xff800000b2b27808 */ /* 0x000fe40004800000 */
[----:B------:R-:W-:Y:S02]  /*5ba0*/  LOP3.LUT P1, RZ, R17, 0x400, RZ, 0xc0, !PT ;  /* 0x0000040011ff7812 */ /* 0x000fe4000782c0ff */
[C---:B------:R-:W-:Y:S02]  /*5bb0*/  ISETP.GT.AND P5, PT, R20.reuse, 0x58, !P5 ;  /* 0x000000581400780c */ /* 0x040fe40006fa4270 */
[----:B------:R-:W-:Y:S02]  /*5bc0*/  ISETP.GT.AND P1, PT, R20, 0x31, !P1 ;  /* 0x000000311400780c */ /* 0x000fe40004f24270 */
[C---:B------:R-:W-:Y:S02]  /*5bd0*/  ISETP.LT.OR P4, PT, R21.reuse, 0x52, P4 ;  /* 0x000000521500780c */ /* 0x040fe40002781670 */
[----:B------:R-:W-:-:S02]  /*5be0*/  ISETP.LT.OR P1, PT, R21, 0x32, P1 ;  /* 0x000000321500780c */ /* 0x000fc40000f21670 */
[----:B------:R-:W-:Y:S02]  /*5bf0*/  ISETP.LT.OR P5, PT, R21, 0x59, P5 ;  /* 0x000000591500780c */ /* 0x000fe40002fa1670 */
[----:B------:R-:W-:Y:S02]  /*5c00*/  FSEL R179, R179, -INF , !P1 ;  /* 0xff800000b3b37808 */ /* 0x000fe40004800000 */
[----:B------:R-:W-:Y:S02]  /*5c10*/  LOP3.LUT P1, RZ, R17, 0x200, RZ, 0xc0, !PT ;  /* 0x0000020011ff7812 */ /* 0x000fe4000782c0ff */
[----:B------:R-:W-:Y:S02]  /*5c20*/  FSEL R195, R195, -INF , !P4 ;  /* 0xff800000c3c37808 */ /* 0x000fe40006000000 */
[----:B------:R-:W-:Y:S02]  /*5c30*/  ISETP.GT.AND P1, PT, R20, 0x38, !P1 ;  /* 0x000000381400780c */ /* 0x000fe40004f24270 */
[----:B-1----:R-:W-:-:S02]  /*5c40*/  FMNMX.FTZ R10, R15, R10, !PT ;  /* 0x0000000a0f0a7209 */ /* 0x002fc40007810000 */
[----:B------:R-:W-:Y:S02]  /*5c50*/  ISETP.LT.OR P1, PT, R21, 0x39, P1 ;  /* 0x000000391500780c */ /* 0x000fe40000f21670 */
[----:B------:R-:W-:Y:S01]  /*5c60*/  FSEL R198, R198, -INF , !P5 ;  /* 0xff800000c6c67808 */ /* 0x000fe20006800000 */
[----:B------:R-:W-:Y:S01]  /*5c70*/  FMUL.FTZ R14, R10, UR6 ;  /* 0x000000060a0e7c20 */ /* 0x000fe20008410000 */
[----:B------:R-:W-:Y:S02]  /*5c80*/  FSEL R182, R182, -INF , !P1 ;  /* 0xff800000b6b67808 */ /* 0x000fe40004800000 */
[----:B------:R-:W-:-:S04]  /*5c90*/  LOP3.LUT P1, RZ, R17, 0x100, RZ, 0xc0, !PT ;  /* 0x0000010011ff7812 */ /* 0x000fc8000782c0ff */
[----:B------:R-:W-:-:S04]  /*5ca0*/  ISETP.GT.AND P1, PT, R20, 0x39, !P1 ;  /* 0x000000391400780c */ /* 0x000fc80004f24270 */
[----:B------:R-:W-:-:S04]  /*5cb0*/  ISETP.LT.OR P1, PT, R21, 0x3a, P1 ;  /* 0x0000003a1500780c */ /* 0x000fc80000f21670 */
        /* <DEDUP_REMOVED lines=9> */
[----:B------:R-:W-:Y:S02]  /*5d50*/  ISETP.GT.AND P1, PT, R20, 0x48, !P6 ;  /* 0x000000481400780c */ /* 0x000fe40007724270 */
[----:B------:R-:W-:Y:S02]  /*5d60*/  LOP3.LUT P6, RZ, R17, 0x40000, RZ, 0xc0, !PT ;  /* 0x0004000011ff7812 */ /* 0x000fe400078cc0ff */
[----:B------:R-:W-:-:S04]  /*5d70*/  ISETP.LT.OR P1, PT, R21, 0x49, P1 ;  /* 0x000000491500780c */ /* 0x000fc80000f21670 */
[----:B------:R-:W-:Y:S02]  /*5d80*/  FSEL R190, R190, -INF , !P1 ;  /* 0xff800000bebe7808 */ /* 0x000fe40004800000 */
[C---:B------:R-:W-:Y:S02]  /*5d90*/  ISETP.GT.AND P1, PT, R20.reuse, RZ, !P6 ;  /* 0x000000ff1400720c */ /* 0x040fe40007724270 */
[----:B------:R-:W-:Y:S02]  /*5da0*/  LOP3.LUT P6, RZ, R17, 0x1, RZ, 0xc0, !PT ;  /* 0x0000000111ff7812 */ /* 0x000fe400078cc0ff */
[----:B------:R-:W-:Y:S02]  /*5db0*/  ISETP.LT.OR P1, PT, R21, 0x1, P1 ;  /* 0x000000011500780c */ /* 0x000fe40000f21670 */
[----:B------:R-:W-:Y:S02]  /*5dc0*/  ISETP.GT.AND P2, PT, R20, 0x59, !P6 ;  /* 0x000000591400780c */ /* 0x000fe40007744270 */
[----:B------:R-:W-:-:S02]  /*5dd0*/  FSEL R11, R154, -INF , !P1 ;  /* 0xff8000009a0b7808 */ /* 0x000fc40004800000 */
[----:B------:R-:W-:Y:S02]  /*5de0*/  FSETP.NEU.FTZ.AND P1, PT, R10, -INF , PT ;  /* 0xff8000000a00780b */ /* 0x000fe40003f3d000 */
[----:B------:R-:W-:Y:S02]  /*5df0*/  FMNMX.FTZ R154, R11, R6, !PT ;  /* 0x000000060b9a7209 */ /* 0x000fe40007810000 */
[----:B------:R-:W-:Y:S02]  /*5e00*/  FSEL R14, R14, RZ, P1 ;  /* 0x000000ff0e0e7208 */ /* 0x000fe40000800000 */
[----:B------:R-:W-:Y:S02]  /*5e10*/  FMNMX.FTZ R15, R155, R154, !PT ;  /* 0x0000009a9b0f7209 */ /* 0x000fe40007810000 */
[----:B------:R-:W-:Y:S01]  /*5e20*/  ISETP.LT.OR P2, PT, R21, 0x5a, P2 ;  /* 0x0000005a1500780c */ /* 0x000fe20001741670 */
[--C-:B------:R-:W-:Y:S01]  /*5e30*/  FFMA.FTZ R203, R156, UR6, -R14.reuse ;  /* 0x000000069ccb7c23 */ /* 0x100fe2000801080e */
[----:B------:R-:W-:Y:S01]  /*5e40*/  FMNMX.FTZ R154, R158, R15, !PT ;  /* 0x0000000f9e9a7209 */ /* 0x000fe20007810000 */
[--C-:B------:R-:W-:Y:S01]  /*5e50*/  FFMA.FTZ R13, R153, UR6, -R14.reuse ;  /* 0x00000006990d7c23 */ /* 0x100fe2000801080e */
[--C-:B------:R-:W-:Y:S01]  /*5e60*/  FFMA.FTZ R204, R160, UR6, -R14.reuse ;  /* 0x00000006a0cc7c23 */ /* 0x100fe2000801080e */
[----:B------:R-:W-:Y:S01]  /*5e70*/  FSEL R199, R199, -INF , !P2 ;  /* 0xff800000c7c77808 */ /* 0x000fe20005000000 */
[--C-:B------:R-:W-:Y:S01]  /*5e80*/  FFMA.FTZ R152, R215, UR6, -R14.reuse ;  /* 0x00000006d7987c23 */ /* 0x100fe2000801080e */
[----:B------:R-:W-:Y:S01]  /*5e90*/  FMNMX.FTZ R15, R159, R154, !PT ;  /* 0x0000009a9f0f7209 */ /* 0x000fe20007810000 */
[--C-:B------:R-:W-:Y:S01]  /*5ea0*/  FFMA.FTZ R196, R196, UR6, -R14.reuse ;  /* 0x00000006c4c47c23 */ /* 0x100fe2000801080e */
[----:B------:R1:W-:Y:S02]  /*5eb0*/  MUFU.EX2 R154, R203 ;  /* 0x000000cb009a7308 */ /* 0x0003e40000000800 */
[----:B------:R-:W-:Y:S01]  /*5ec0*/  FMNMX.FTZ R156, R162, R15, !PT ;  /* 0x0000000fa29c7209 */ /* 0x000fe20007810000 */
[----:B------:R-:W-:-:S03]  /*5ed0*/  FFMA.FTZ R15, R157, UR6, -R14 ;  /* 0x000000069d0f7c23 */ /* 0x000fc6000801080e */
[----:B------:R-:W-:Y:S02]  /*5ee0*/  FMNMX.FTZ R153, R163, R156, !PT ;  /* 0x0000009ca3997209 */ /* 0x000fe40007810000 */
[----:B------:R-:W-:Y:S01]  /*5ef0*/  MUFU.EX2 R152, R152 ;  /* 0x0000009800987308 */ /* 0x000fe20000000800 */
[----:B-1----:R-:W-:Y:S01]  /*5f00*/  FFMA.FTZ R203, R165, UR6, -R14 ;  /* 0x00000006a5cb7c23 */ /* 0x002fe2000801080e */
[----:B------:R-:W-:-:S04]  /*5f10*/  FMNMX.FTZ R156, R166, R153, !PT ;  /* 0x00000099a69c7209 */ /* 0x000fc80007810000 */
[----:B------:R-:W-:Y:S02]  /*5f20*/  FMNMX.FTZ R153, R167, R156, !PT ;  /* 0x0000009ca7997209 */ /* 0x000fe40007810000 */
[----:B------:R1:W-:Y:S02]  /*5f30*/  MUFU.EX2 R156, R204 ;  /* 0x000000cc009c7308 */ /* 0x0003e40000000800 */
[----:B------:R-:W-:Y:S01]  /*5f40*/  FMNMX.FTZ R160, R170, R153, !PT ;  /* 0x00000099aaa07209 */ /* 0x000fe20007810000 */
[----:B------:R-:W-:-:S03]  /*5f50*/  FFMA.FTZ R153, R161, UR6, -R14 ;  /* 0x00000006a1997c23 */ /* 0x000fc6000801080e */
[----:B------:R-:W-:Y:S02]  /*5f60*/  FMNMX.FTZ R157, R171, R160, !PT ;  /* 0x000000a0ab9d7209 */ /* 0x000fe40007810000 */
[----:B------:R-:W-:Y:S01]  /*5f70*/  MUFU.EX2 R13, R13 ;  /* 0x0000000d000d7308 */ /* 0x000fe20000000800 */
[--C-:B-1----:R-:W-:Y:S01]  /*5f80*/  FFMA.FTZ R204, R169, UR6, -R14.reuse ;  /* 0x00000006a9cc7c23 */ /* 0x102fe2000801080e */
[----:B------:R-:W-:Y:S01]  /*5f90*/  FMNMX.FTZ R160, R174, R157, !PT ;  /* 0x0000009daea07209 */ /* 0x000fe20007810000 */
[----:B------:R-:W-:-:S03]  /*5fa0*/  FFMA.FTZ R157, R164, UR6, -R14 ;  /* 0x00000006a49d7c23 */ /* 0x000fc6000801080e */
[----:B------:R-:W-:Y:S02]  /*5fb0*/  FMNMX.FTZ R161, R175, R160, !PT ;  /* 0x000000a0afa17209 */ /* 0x000fe40007810000 */
[----:B------:R-:W-:Y:S02]  /*5fc0*/  MUFU.EX2 R15, R15 ;  /* 0x0000000f000f7308 */ /* 0x000fe40000000800 */
[----:B------:R-:W-:-:S04]  /*5fd0*/  FMNMX.FTZ R160, R178, R161, !PT ;  /* 0x000000a1b2a07209 */ /* 0x000fc80007810000 */
[----:B------:R-:W-:Y:S02]  /*5fe0*/  FMNMX.FTZ R161, R179, R160, !PT ;  /* 0x000000a0b3a17209 */ /* 0x000fe40007810000 */
[----:B------:R-:W-:Y:S02]  /*5ff0*/  MUFU.EX2 R153, R153 ;  /* 0x0000009900997308 */ /* 0x000fe40000000800 */
[----:B------:R-:W-:Y:S01]  /*6000*/  FMNMX.FTZ R164, R182, R161, !PT ;  /* 0x000000a1b6a47209 */ /* 0x000fe20007810000 */
[----:B------:R-:W-:-:S03]  /*6010*/  FFMA.FTZ R161, R168, UR6, -R14 ;  /* 0x00000006a8a17c23 */ /* 0x000fc6000801080e */
[----:B------:R-:W-:Y:S02]  /*6020*/  FMNMX.FTZ R165, R183, R164, !PT ;  /* 0x000000a4b7a57209 */ /* 0x000fe40007810000 */
[----:B------:R-:W-:Y:S02]  /*6030*/  MUFU.EX2 R157, R157 ;  /* 0x0000009d009d7308 */ /* 0x000fe40000000800 */
[----:B------:R-:W-:-:S04]  /*6040*/  FMNMX.FTZ R164, R186, R165, !PT ;  /* 0x000000a5baa47209 */ /* 0x000fc80007810000 */
[----:B------:R-:W-:Y:S02]  /*6050*/  FMNMX.FTZ R165, R187, R164, !PT ;  /* 0x000000a4bba57209 */ /* 0x000fe40007810000 */
[----:B------:R1:W-:Y:S02]  /*6060*/  MUFU.EX2 R164, R204 ;  /* 0x000000cc00a47308 */ /* 0x0003e40000000800 */
[----:B------:R-:W-:Y:S01]  /*6070*/  FMNMX.FTZ R168, R190, R165, !PT ;  /* 0x000000a5bea87209 */ /* 0x000fe20007810000 */
[--C-:B------:R-:W-:Y:S01]  /*6080*/  FFMA.FTZ R165, R172, UR6, -R14.reuse ;  /* 0x00000006aca57c23 */ /* 0x100fe2000801080e */
[--C-:B------:R-:W-:Y:S02]  /*6090*/  FFMA.FTZ R172, R177, UR6, -R14.reuse ;  /* 0x00000006b1ac7c23 */ /* 0x100fe4000801080e */
[----:B------:R-:W-:Y:S01]  /*60a0*/  FMNMX.FTZ R169, R191, R168, !PT ;  /* 0x000000a8bfa97209 */ /* 0x000fe20007810000 */
[--C-:B------:R-:W-:Y:S01]  /*60b0*/  FFMA.FTZ R168, R173, UR6, -R14.reuse ;  /* 0x00000006ada87c23 */ /* 0x100fe2000801080e */
[--C-:B------:R-:W-:Y:S01]  /*60c0*/  FFMA.FTZ R173, R184, UR6, -R14.reuse ;  /* 0x00000006b8ad7c23 */ /* 0x100fe2000801080e */
[--C-:B------:R-:W-:Y:S01]  /*60d0*/  FFMA.FTZ R184, R189, UR6, -R14.reuse ;  /* 0x00000006bdb87c23 */ /* 0x100fe2000801080e */
[----:B------:R-:W-:Y:S01]  /*60e0*/  FMNMX.FTZ R20, R194, R169, !PT ;  /* 0x000000a9c2147209 */ /* 0x000fe20007810000 */
[--C-:B------:R-:W-:Y:S01]  /*60f0*/  FFMA.FTZ R169, R180, UR6, -R14.reuse ;  /* 0x00000006b4a97c23 */ /* 0x100fe2000801080e */
[----:B------:R-:W-:Y:S01]  /*6100*/  FFMA.FTZ R180, R185, UR6, -R14 ;  /* 0x00000006b9b47c23 */ /* 0x000fe2000801080e */
[----:B------:R-:W-:Y:S01]  /*6110*/  FSEL R189, R10, RZ, P1 ;  /* 0x000000ff0abd7208 */ /* 0x000fe20000800000 */
[----:B------:R-:W-:Y:S01]  /*6120*/  MUFU.EX2 R160, R203 ;  /* 0x000000cb00a07308 */ /* 0x000fe20000000800 */
[----:B------:R-:W-:-:S03]  /*6130*/  FMNMX.FTZ R21, R195, R20, !PT ;  /* 0x00000014c3157209 */ /* 0x000fc60007810000 */
[----:B------:R-:W-:Y:S01]  /*6140*/  FADD.FTZ R189, -R189, R2 ;  /* 0x00000002bdbd7221 */ /* 0x000fe20000010100 */
[----:B------:R-:W-:Y:S01]  /*6150*/  FMNMX.FTZ R20, R198, R21, !PT ;  /* 0x00000015c6147209 */ /* 0x000fe20007810000 */
[--C-:B------:R-:W-:Y:S01]  /*6160*/  FFMA.FTZ R21, R176, UR6, -R14.reuse ;  /* 0x00000006b0157c23 */ /* 0x100fe2000801080e */
[--C-:B------:R-:W-:Y:S01]  /*6170*/  FFMA.FTZ R176, R181, UR6, -R14.reuse ;  /* 0x00000006b5b07c23 */ /* 0x100fe2000801080e */
[--C-:B------:R-:W-:Y:S01]  /*6180*/  FFMA.FTZ R181, R192, UR6, -R14.reuse ;  /* 0x00000006c0b57c23 */ /* 0x100fe2000801080e */
[----:B------:R-:W-:Y:S01]  /*6190*/  FMNMX.FTZ R20, R199, R20, !PT ;  /* 0x00000014c7147209 */ /* 0x000fe20007810000 */
[----:B------:R-:W-:Y:S04]  /*61a0*/  MUFU.EX2 R161, R161 ;  /* 0x000000a100a17308 */ /* 0x000fe80000000800 */
[----:B------:R-:W2:Y:S04]  /*61b0*/  SHFL.BFLY PT, R177, R20, 0x2, 0x1f ;  /* 0x0c401f0014b17f89 */ /* 0x000ea800000e0000 */
[----:B------:R-:W-:Y:S08]  /*61c0*/  MUFU.EX2 R165, R165 ;  /* 0x000000a500a57308 */ /* 0x000ff00000000800 */
[----:B------:R-:W-:Y:S08]  /*61d0*/  MUFU.EX2 R168, R168 ;  /* 0x000000a800a87308 */ /* 0x000ff00000000800 */
[----:B------:R-:W-:Y:S01]  /*61e0*/  MUFU.EX2 R21, R21 ;  /* 0x0000001500157308 */ /* 0x000fe20000000800 */
[----:B--2---:R-:W-:Y:S01]  /*61f0*/  FMNMX.FTZ R185, R20, R177, !PT ;  /* 0x000000b114b97209 */ /* 0x004fe20007810000 */
[--C-:B------:R-:W-:Y:S01]  /*6200*/  FFMA.FTZ R177, R188, UR6, -R14.reuse ;  /* 0x00000006bcb17c23 */ /* 0x100fe2000801080e */
[----:B------:R-:W-:-:S05]  /*6210*/  FFMA.FTZ R188, R193, UR6, -R14 ;  /* 0x00000006c1bc7c23 */ /* 0x000fca000801080e */
[----:B------:R-:W-:Y:S01]  /*6220*/  MUFU.EX2 R172, R172 ;  /* 0x000000ac00ac7308 */ /* 0x000fe20000000800 */
[----:B------:R-:W2:Y:S07]  /*6230*/  SHFL.BFLY PT, R20, R185, 0x1, 0x1f ;  /* 0x0c201f00b9147f89 */ /* 0x000eae00000e0000 */
[----:B------:R-:W-:Y:S08]  /*6240*/  MUFU.EX2 R169, R169 ;  /* 0x000000a900a97308 */ /* 0x000ff00000000800 */
[----:B------:R-:W-:Y:S08]  /*6250*/  MUFU.EX2 R176, R176 ;  /* 0x000000b000b07308 */ /* 0x000ff00000000800 */
[----:B------:R-:W-:Y:S01]  /*6260*/  MUFU.EX2 R173, R173 ;  /* 0x000000ad00ad7308 */ /* 0x000fe20000000800 */
[----:B--2---:R-:W-:Y:S01]  /*6270*/  FMNMX.FTZ R20, R185, R20, !PT ;  /* 0x00000014b9147209 */ /* 0x004fe20007810000 */
[----:B------:R-:W-:Y:S01]  /*6280*/  FMUL.FTZ R185, R189, UR6 ;  /* 0x00000006bdb97c20 */ /* 0x000fe20008410000 */
[----:B------:R-:W-:-:S02]  /*6290*/  FFMA.FTZ R189, R197, UR6, -R14 ;  /* 0x00000006c5bd7c23 */ /* 0x000fc4000801080e */
[C---:B------:R-:W-:Y:S01]  /*62a0*/  FSETP.NEU.FTZ.AND P1, PT, R20.reuse, -INF , PT ;  /* 0xff8000001400780b */ /* 0x040fe20003f3d000 */
[----:B-1----:R-:W-:Y:S02]  /*62b0*/  FMUL.FTZ R204, R20, UR6 ;  /* 0x0000000614cc7c20 */ /* 0x002fe40008410000 */
[----:B------:R-:W1:Y:S03]  /*62c0*/  MUFU.EX2 R185, R185 ;  /* 0x000000b900b97308 */ /* 0x000e660000000800 */
[----:B------:R-:W-:-:S05]  /*62d0*/  FSEL R204, R204, RZ, P1 ;  /* 0x000000ffcccc7208 */ /* 0x000fca0000800000 */
        /* <DEDUP_REMOVED lines=9> */
[----:B-1----:R-:W-:Y:S01]  /*6370*/  FFMA.FTZ R192, R185, R3, R152 ;  /* 0x00000003b9c07223 */ /* 0x002fe20000010098 */
[----:B------:R-:W-:Y:S01]  /*6380*/  MUFU.EX2 R177, R177 ;  /* 0x000000b100b17308 */ /* 0x000fe20000000800 */
[----:B------:R-:W-:Y:S01]  /*6390*/  F2FP.BF16.F32.PACK_AB R152, R13, R152 ;  /* 0x000000980d98723e */ /* 0x000fe200000010ff */
[----:B------:R-:W-:Y:S01]  /*63a0*/  FFMA.FTZ R183, R183, UR6, -R204 ;  /* 0x00000006b7b77c23 */ /* 0x000fe200080108cc */
[----:B------:R-:W-:Y:S01]  /*63b0*/  FADD.FTZ R3, R13, R192 ;  /* 0x000000c00d037221 */ /* 0x000fe20000010000 */
[--C-:B------:R-:W-:Y:S01]  /*63c0*/  FFMA.FTZ R192, R159, UR6, -R204.reuse ;  /* 0x000000069fc07c23 */ /* 0x100fe200080108cc */
[--C-:B------:R-:W-:Y:S01]  /*63d0*/  FFMA.FTZ R159, R162, UR6, -R204.reuse ;  /* 0x00000006a29f7c23 */ /* 0x100fe200080108cc */
[--C-:B------:R-:W-:Y:S01]  /*63e0*/  FFMA.FTZ R186, R186, UR6, -R204.reuse ;  /* 0x00000006baba7c23 */ /* 0x100fe200080108cc */
[----:B------:R-:W-:Y:S01]  /*63f0*/  FADD.FTZ R158, R154, R3 ;  /* 0x000000039a9e7221 */ /* 0x000fe20000010000 */
[----:B------:R-:W1:Y:S01]  /*6400*/  MUFU.EX2 R184, R184 ;  /* 0x000000b800b87308 */ /* 0x000e620000000800 */
[----:B------:R-:W-:Y:S01]  /*6410*/  F2FP.BF16.F32.PACK_AB R154, R15, R154 ;  /* 0x0000009a0f9a723e */ /* 0x000fe200000010ff */
[----:B------:R-:W-:Y:S01]  /*6420*/  FFMA.FTZ R187, R187, UR6, -R204 ;  /* 0x00000006bbbb7c23 */ /* 0x000fe200080108cc */
[----:B------:R-:W-:Y:S01]  /*6430*/  FADD.FTZ R3, R15, R158 ;  /* 0x0000009e0f037221 */ /* 0x000fe20000010000 */
[--C-:B------:R-:W-:Y:S01]  /*6440*/  FFMA.FTZ R191, R191, UR6, -R204.reuse ;  /* 0x00000006bfbf7c23 */ /* 0x100fe200080108cc */
[--C-:B------:R-:W-:Y:S01]  /*6450*/  FFMA.FTZ R194, R194, UR6, -R204.reuse ;  /* 0x00000006c2c27c23 */ /* 0x100fe200080108cc */
[--C-:B------:R-:W-:Y:S01]  /*6460*/  FFMA.FTZ R195, R195, UR6, -R204.reuse ;  /* 0x00000006c3c37c23 */ /* 0x100fe200080108cc */
[----:B------:R-:W-:Y:S01]  /*6470*/  FADD.FTZ R158, R156, R3 ;  /* 0x000000039c9e7221 */ /* 0x000fe20000010000 */
[----:B------:R2:W-:Y:S01]  /*6480*/  MUFU.EX2 R2, R196 ;  /* 0x000000c400027308 */ /* 0x0005e20000000800 */
[--C-:B------:R-:W-:Y:S01]  /*6490*/  FFMA.FTZ R198, R198, UR6, -R204.reuse ;  /* 0x00000006c6c67c23 */ /* 0x100fe200080108cc */
[----:B------:R-:W-:Y:S01]  /*64a0*/  FFMA.FTZ R199, R199, UR6, -R204 ;  /* 0x00000006c7c77c23 */ /* 0x000fe200080108cc */
[C---:B------:R-:W-:Y:S01]  /*64b0*/  FADD.FTZ R158, R153.reuse, R158 ;  /* 0x0000009e999e7221 */ /* 0x040fe20000010000 */
[----:B------:R-:W-:Y:S01]  /*64c0*/  F2FP.BF16.F32.PACK_AB R156, R153, R156 ;  /* 0x0000009c999c723e */ /* 0x000fe200000010ff */
[-C--:B------:R-:W-:Y:S01]  /*64d0*/  FMUL.FTZ R24, R24, R185.reuse ;  /* 0x000000b918187220 */ /* 0x080fe20000410000 */
[----:B------:R-:W-:Y:S01]  /*64e0*/  FMUL.FTZ R25, R25, R185 ;  /* 0x000000b919197220 */ /* 0x000fe20000410000 */
[----:B------:R-:W-:Y:S01]  /*64f0*/  FADD.FTZ R3, R157, R158 ;  /* 0x0000009e9d037221 */ /* 0x000fe20000010000 */
[----:B------:R-:W-:Y:S01]  /*6500*/  MUFU.EX2 R181, R181 ;  /* 0x000000b500b57308 */ /* 0x000fe20000000800 */
[--C-:B--2---:R-:W-:Y:S01]  /*6510*/  FFMA.FTZ R196, R163, UR6, -R204.reuse ;  /* 0x00000006a3c47c23 */ /* 0x104fe200080108cc */
[----:B------:R-:W-:Y:S01]  /*6520*/  FFMA.FTZ R163, R166, UR6, -R204 ;  /* 0x00000006a6a37c23 */ /* 0x000fe200080108cc */
[----:B------:R-:W-:Y:S01]  /*6530*/  FADD.FTZ R158, R160, R3 ;  /* 0x00000003a09e7221 */ /* 0x000fe20000010000 */
[----:B------:R-:W-:Y:S01]  /*6540*/  F2FP.BF16.F32.PACK_AB R166, R176, R169 ;  /* 0x000000a9b0a6723e */ /* 0x000fe200000010ff */
[-C--:B------:R-:W-:Y:S01]  /*6550*/  FMUL.FTZ R28, R28, R185.reuse ;  /* 0x000000b91c1c7220 */ /* 0x080fe20000410000 */
[-C--:B------:R-:W-:Y:S01]  /*6560*/  FMUL.FTZ R29, R29, R185.reuse ;  /* 0x000000b91d1d7220 */ /* 0x080fe20000410000 */
[----:B------:R-:W-:Y:S01]  /*6570*/  FADD.FTZ R3, R161, R158 ;  /* 0x0000009ea1037221 */ /* 0x000fe20000010000 */
[----:B------:R-:W-:Y:S01]  /*6580*/  MUFU.EX2 R188, R188 ;  /* 0x000000bc00bc7308 */ /* 0x000fe20000000800 */
[-C--:B------:R-:W-:Y:S01]  /*6590*/  FMUL.FTZ R32, R32, R185.reuse ;  /* 0x000000b920207220 */ /* 0x080fe20000410000 */
[-C--:B------:R-:W-:Y:S01]  /*65a0*/  FMUL.FTZ R33, R33, R185.reuse ;  /* 0x000000b921217220 */ /* 0x080fe20000410000 */
[----:B------:R-:W-:Y:S01]  /*65b0*/  FADD.FTZ R158, R164, R3 ;  /* 0x00000003a49e7221 */ /* 0x000fe20000010000 */
[----:B------:R-:W-:Y:S01]  /*65c0*/  FSEL R3, R20, RZ, P1 ;  /* 0x000000ff14037208 */ /* 0x000fe20000800000 */
[-C--:B------:R-:W-:Y:S01]  /*65d0*/  FMUL.FTZ R36, R36, R185.reuse ;  /* 0x000000b924247220 */ /* 0x080fe20000410000 */
[----:B------:R-:W-:Y:S01]  /*65e0*/  FMUL.FTZ R37, R37, R185 ;  /* 0x000000b925257220 */ /* 0x000fe20000410000 */
[----:B------:R-:W-:Y:S01]  /*65f0*/  FADD.FTZ R193, R165, R158 ;  /* 0x0000009ea5c17221 */ /* 0x000fe20000010000 */
[----:B------:R-:W-:Y:S01]  /*6600*/  MUFU.EX2 R11, R11 ;  /* 0x0000000b000b7308 */ /* 0x000fe20000000800 */
[----:B------:R-:W-:Y:S01]  /*6610*/  FADD.FTZ R3, -R3, R6 ;  /* 0x0000000603037221 */ /* 0x000fe20000010100 */
[--C-:B------:R-:W-:Y:S01]  /*6620*/  FFMA.FTZ R6, R167, UR6, -R204.reuse ;  /* 0x00000006a7067c23 */ /* 0x100fe200080108cc */
[----:B------:R-:W-:Y:S01]  /*6630*/  FADD.FTZ R158, R168, R193 ;  /* 0x000000c1a89e7221 */ /* 0x000fe20000010000 */
[----:B------:R-:W-:Y:S01]  /*6640*/  FFMA.FTZ R167, R170, UR6, -R204 ;  /* 0x00000006aaa77c23 */ /* 0x000fe200080108cc */
[----:B-1----:R-:W-:Y:S01]  /*6650*/  F2FP.BF16.F32.PACK_AB R170, R184, R177 ;  /* 0x000000b1b8aa723e */ /* 0x002fe200000010ff */
[-C--:B------:R-:W-:Y:S01]  /*6660*/  FMUL.FTZ R40, R40, R185.reuse ;  /* 0x000000b928287220 */ /* 0x080fe20000410000 */
[----:B------:R-:W-:Y:S01]  /*6670*/  FADD.FTZ R193, R21, R158 ;  /* 0x0000009e15c17221 */ /* 0x000fe20000010000 */
[----:B------:R-:W-:Y:S01]  /*6680*/  FFMA.FTZ R158, R171, UR6, -R204 ;  /* 0x00000006ab9e7c23 */ /* 0x000fe200080108cc */
[----:B------:R-:W1:Y:S01]  /*6690*/  MUFU.EX2 R14, R14 ;  /* 0x0000000e000e7308 */ /* 0x000e620000000800 */
[-C--:B------:R-:W-:Y:S01]  /*66a0*/  FMUL.FTZ R41, R41, R185.reuse ;  /* 0x000000b929297220 */ /* 0x080fe20000410000 */
[----:B------:R-:W-:Y:S01]  /*66b0*/  FADD.FTZ R162, R172, R193 ;  /* 0x000000c1aca27221 */ /* 0x000fe20000010000 */
[-C--:B------:R-:W-:Y:S01]  /*66c0*/  FMUL.FTZ R44, R44, R185.reuse ;  /* 0x000000b92c2c7220 */ /* 0x080fe20000410000 */
[-C--:B------:R-:W-:Y:S01]  /*66d0*/  FMUL.FTZ R45, R45, R185.reuse ;  /* 0x000000b92d2d7220 */ /* 0x080fe20000410000 */
[-C--:B------:R-:W-:Y:S01]  /*66e0*/  FMUL.FTZ R48, R48, R185.reuse ;  /* 0x000000b930307220 */ /* 0x080fe20000410000 */
[----:B------:R-:W-:Y:S01]  /*66f0*/  FADD.FTZ R171, R169, R162 ;  /* 0x000000a2a9ab7221 */ /* 0x000fe20000010000 */
[-C--:B------:R-:W-:Y:S01]  /*6700*/  FMUL.FTZ R49, R49, R185.reuse ;  /* 0x000000b931317220 */ /* 0x080fe20000410000 */
[----:B------:R-:W-:Y:S01]  /*6710*/  MUFU.EX2 R155, R155 ;  /* 0x0000009b009b7308 */ /* 0x000fe20000000800 */
[-C--:B------:R-:W-:Y:S01]  /*6720*/  FMUL.FTZ R52, R52, R185.reuse ;  /* 0x000000b934347220 */ /* 0x080fe20000410000 */
[----:B------:R-:W-:Y:S01]  /*6730*/  FADD.FTZ R162, R176, R171 ;  /* 0x000000abb0a27221 */ /* 0x000fe20000010000 */
[----:B------:R-:W-:Y:S01]  /*6740*/  FMUL.FTZ R176, R3, UR6 ;  /* 0x0000000603b07c20 */ /* 0x000fe20008410000 */
[----:B------:R-:W-:Y:S01]  /*6750*/  FFMA.FTZ R171, R190, UR6, -R204 ;  /* 0x00000006beab7c23 */ /* 0x000fe200080108cc */
[-C--:B------:R-:W-:Y:S01]  /*6760*/  FMUL.FTZ R53, R53, R185.reuse ;  /* 0x000000b935357220 */ /* 0x080fe20000410000 */
[----:B------:R-:W-:Y:S01]  /*6770*/  FADD.FTZ R193, R173, R162 ;  /* 0x000000a2adc17221 */ /* 0x000fe20000010000 */
[----:B------:R-:W-:Y:S01]  /*6780*/  FMUL.FTZ R56, R56, R185 ;  /* 0x000000b938387220 */ /* 0x000fe20000410000 */
[----:B------:R-:W-:Y:S01]  /*6790*/  MUFU.EX2 R192, R192 ;  /* 0x000000c000c07308 */ /* 0x000fe20000000800 */
[----:B-1----:R-:W-:Y:S01]  /*67a0*/  F2FP.BF16.F32.PACK_AB R153, R14, R11 ;  /* 0x0000000b0e99723e */ /* 0x002fe200000010ff */
[----:B------:R-:W-:Y:S01]  /*67b0*/  FADD.FTZ R162, R180, R193 ;  /* 0x000000c1b4a27221 */ /* 0x000fe20000010000 */
[-C--:B------:R-:W-:Y:S01]  /*67c0*/  FMUL.FTZ R57, R57, R185.reuse ;  /* 0x000000b939397220 */ /* 0x080fe20000410000 */
[-C--:B------:R-:W-:Y:S01]  /*67d0*/  FMUL.FTZ R60, R60, R185.reuse ;  /* 0x000000b93c3c7220 */ /* 0x080fe20000410000 */
[-C--:B------:R-:W-:Y:S01]  /*67e0*/  FMUL.FTZ R61, R61, R185.reuse ;  /* 0x000000b93d3d7220 */ /* 0x080fe20000410000 */
[----:B------:R-:W-:Y:S01]  /*67f0*/  FADD.FTZ R193, R177, R162 ;  /* 0x000000a2b1c17221 */ /* 0x000fe20000010000 */
[-C--:B------:R-:W-:Y:S01]  /*6800*/  FMUL.FTZ R64, R64, R185.reuse ;  /* 0x000000b940407220 */ /* 0x080fe20000410000 */
[----:B------:R-:W1:Y:S01]  /*6810*/  MUFU.EX2 R176, R176 ;  /* 0x000000b000b07308 */ /* 0x000e620000000800 */
[-C--:B------:R-:W-:Y:S01]  /*6820*/  FMUL.FTZ R65, R65, R185.reuse ;  /* 0x000000b941417220 */ /* 0x080fe20000410000 */
[----:B------:R-:W-:Y:S01]  /*6830*/  FADD.FTZ R162, R184, R193 ;  /* 0x000000c1b8a27221 */ /* 0x000fe20000010000 */
[-C--:B------:R-:W-:Y:S01]  /*6840*/  FMUL.FTZ R68, R68, R185.reuse ;  /* 0x000000b944447220 */ /* 0x080fe20000410000 */
[-C--:B------:R-:W-:Y:S01]  /*6850*/  FMUL.FTZ R69, R69, R185.reuse ;  /* 0x000000b945457220 */ /* 0x080fe20000410000 */
[----:B------:R-:W-:Y:S01]  /*6860*/  FMUL.FTZ R72, R72, R185 ;  /* 0x000000b948487220 */ /* 0x000fe20000410000 */
[----:B------:R-:W-:Y:S01]  /*6870*/  FADD.FTZ R15, R181, R162 ;  /* 0x000000a2b50f7221 */ /* 0x000fe20000010000 */
[----:B------:R-:W-:Y:S01]  /*6880*/  F2FP.BF16.F32.PACK_AB R162, R168, R165 ;  /* 0x000000a5a8a2723e */ /* 0x000fe200000010ff */
[----:B------:R2:W-:Y:S01]  /*6890*/  MUFU.EX2 R13, R174 ;  /* 0x000000ae000d7308 */ /* 0x0005e20000000800 */
[----:B------:R-:W-:Y:S01]  /*68a0*/  F2FP.BF16.F32.PACK_AB R168, R180, R173 ;  /* 0x000000adb4a8723e */ /* 0x000fe200000010ff */
[----:B------:R-:W-:Y:S01]  /*68b0*/  FADD.FTZ R15, R188, R15 ;  /* 0x0000000fbc0f7221 */ /* 0x000fe20000010000 */
[-C--:B------:R-:W-:Y:S01]  /*68c0*/  FMUL.FTZ R73, R73, R185.reuse ;  /* 0x000000b949497220 */ /* 0x080fe20000410000 */
[-C--:B------:R-:W-:Y:S01]  /*68d0*/  FMUL.FTZ R76, R76, R185.reuse ;  /* 0x000000b94c4c7220 */ /* 0x080fe20000410000 */
[-C--:B------:R-:W-:Y:S01]  /*68e0*/  FMUL.FTZ R77, R77, R185.reuse ;  /* 0x000000b94d4d7220 */ /* 0x080fe20000410000 */
[-C--:B------:R-:W-:Y:S01]  /*68f0*/  FMUL.FTZ R80, R80, R185.reuse ;  /* 0x000000b950507220 */ /* 0x080fe20000410000 */
[-C--:B------:R-:W-:Y:S01]  /*6900*/  FMUL.FTZ R81, R81, R185.reuse ;  /* 0x000000b951517220 */ /* 0x080fe20000410000 */
[----:B------:R-:W3:Y:S01]  /*6910*/  MUFU.EX2 R159, R159 ;  /* 0x0000009f009f7308 */ /* 0x000ee20000000800 */
[----:B--2---:R-:W-:Y:S01]  /*6920*/  FADD.FTZ R174, R2, R15 ;  /* 0x0000000f02ae7221 */ /* 0x004fe20000010000 */
[----:B-1----:R-:W-:Y:S01]  /*6930*/  FFMA.FTZ R15, R176, R0, R11 ;  /* 0x00000000b00f7223 */ /* 0x002fe2000001000b */
        /* <DEDUP_REMOVED lines=13> */
[----:B------:R-:W2:Y:S01]  /*6a10*/  MUFU.EX2 R163, R163 ;  /* 0x000000a300a37308 */ /* 0x000ea20000000800 */
[-C--:B------:R-:W-:Y:S01]  /*6a20*/  FMUL.FTZ R101, R101, R185.reuse ;  /* 0x000000b965657220 */ /* 0x080fe20000410000 */
[----:B---3--:R-:W-:Y:S01]  /*6a30*/  FADD.FTZ R15, R159, R0 ;  /* 0x000000009f0f7221 */ /* 0x008fe20000010000 */
[-C--:B------:R-:W-:Y:S01]  /*6a40*/  FMUL.FTZ R104, R104, R185.reuse ;  /* 0x000000b968687220 */ /* 0x080fe20000410000 */
[-C--:B------:R-:W-:Y:S01]  /*6a50*/  FMUL.FTZ R105, R105, R185.reuse ;  /* 0x000000b969697220 */ /* 0x080fe20000410000 */
[-C--:B------:R-:W-:Y:S01]  /*6a60*/  FMUL.FTZ R108, R108, R185.reuse ;  /* 0x000000b96c6c7220 */ /* 0x080fe20000410000 */
[-C--:B------:R-:W-:Y:S01]  /*6a70*/  FMUL.FTZ R109, R109, R185.reuse ;  /* 0x000000b96d6d7220 */ /* 0x080fe20000410000 */
[-C--:B------:R-:W-:Y:S01]  /*6a80*/  FMUL.FTZ R112, R112, R185.reuse ;  /* 0x000000b970707220 */ /* 0x080fe20000410000 */
[----:B------:R-:W-:Y:S01]  /*6a90*/  MUFU.EX2 R6, R6 ;  /* 0x0000000600067308 */ /* 0x000fe20000000800 */
[----:B-1----:R-:W-:Y:S01]  /*6aa0*/  FADD.FTZ R0, R196, R15 ;  /* 0x0000000fc4007221 */ /* 0x002fe20000010000 */
[-C--:B------:R-:W-:Y:S01]  /*6ab0*/  FMUL.FTZ R113, R113, R185.reuse ;  /* 0x000000b971717220 */ /* 0x080fe20000410000 */
[-C--:B------:R-:W-:Y:S01]  /*6ac0*/  FMUL.FTZ R116, R116, R185.reuse ;  /* 0x000000b974747220 */ /* 0x080fe20000410000 */
[-C--:B------:R-:W-:Y:S01]  /*6ad0*/  FMUL.FTZ R117, R117, R185.reuse ;  /* 0x000000b975757220 */ /* 0x080fe20000410000 */
[-C--:B------:R-:W-:Y:S01]  /*6ae0*/  FMUL.FTZ R120, R120, R185.reuse ;  /* 0x000000b978787220 */ /* 0x080fe20000410000 */
[-C--:B------:R-:W-:Y:S01]  /*6af0*/  FMUL.FTZ R121, R121, R185.reuse ;  /* 0x000000b979797220 */ /* 0x080fe20000410000 */
[-C--:B------:R-:W-:Y:S01]  /*6b00*/  FMUL.FTZ R124, R124, R185.reuse ;  /* 0x000000b97c7c7220 */ /* 0x080fe20000410000 */
[----:B------:R-:W-:Y:S01]  /*6b10*/  MUFU.EX2 R167, R167 ;  /* 0x000000a700a77308 */ /* 0x000fe20000000800 */
[----:B--2---:R-:W-:Y:S01]  /*6b20*/  FADD.FTZ R15, R163, R0 ;  /* 0x00000000a30f7221 */ /* 0x004fe20000010000 */
        /* <DEDUP_REMOVED lines=13> */
[----:B------:R-:W-:Y:S01]  /*6c00*/  FMUL.FTZ R149, R149, R185 ;  /* 0x000000b995957220 */ /* 0x000fe20000410000 */
[----:B------:R2:W3:Y:S01]  /*6c10*/  MUFU.EX2 R190, R158 ;  /* 0x0000009e00be7308 */ /* 0x0004e20000000800 */
[----:B------:R-:W-:Y:S01]  /*6c20*/  F2FP.BF16.F32.PACK_AB R155, R192, R155 ;  /* 0x0000009bc09b723e */ /* 0x000fe200000010ff */
[-C--:B------:R-:W-:Y:S01]  /*6c30*/  FMUL.FTZ R26, R26, R176.reuse ;  /* 0x000000b01a1a7220 */ /* 0x080fe20000410000 */
[-C--:B------:R-:W-:Y:S01]  /*6c40*/  FMUL.FTZ R27, R27, R176.reuse ;  /* 0x000000b01b1b7220 */ /* 0x080fe20000410000 */
[-C--:B------:R-:W-:Y:S01]  /*6c50*/  FMUL.FTZ R30, R30, R176.reuse ;  /* 0x000000b01e1e7220 */ /* 0x080fe20000410000 */
[-C--:B------:R-:W-:Y:S01]  /*6c60*/  FMUL.FTZ R31, R31, R176.reuse ;  /* 0x000000b01f1f7220 */ /* 0x080fe20000410000 */
[-C--:B------:R-:W-:Y:S01]  /*6c70*/  FMUL.FTZ R34, R34, R176.reuse ;  /* 0x000000b022227220 */ /* 0x080fe20000410000 */
[----:B------:R-:W-:Y:S01]  /*6c80*/  FMUL.FTZ R35, R35, R176 ;  /* 0x000000b023237220 */ /* 0x000fe20000410000 */
[----:B------:R-:W4:Y:S01]  /*6c90*/  MUFU.EX2 R204, R175 ;  /* 0x000000af00cc7308 */ /* 0x000f220000000800 */
[C---:B-1----:R-:W-:Y:S01]  /*6ca0*/  FADD.FTZ R3, R189.reuse, R174 ;  /* 0x000000aebd037221 */ /* 0x042fe20000010000 */
[----:B------:R-:W-:Y:S01]  /*6cb0*/  F2FP.BF16.F32.PACK_AB R174, R189, R2 ;  /* 0x00000002bdae723e */ /* 0x000fe200000010ff */
[-C--:B------:R-:W-:Y:S01]  /*6cc0*/  FMUL.FTZ R38, R38, R176.reuse ;  /* 0x000000b026267220 */ /* 0x080fe20000410000 */
[----:B--2---:R-:W-:Y:S01]  /*6cd0*/  F2FP.BF16.F32.PACK_AB R158, R160, R157 ;  /* 0x0000009da09e723e */ /* 0x004fe200000010ff */
[-C--:B------:R-:W-:Y:S01]  /*6ce0*/  FMUL.FTZ R39, R39, R176.reuse ;  /* 0x000000b027277220 */ /* 0x080fe20000410000 */
[----:B------:R-:W-:Y:S01]  /*6cf0*/  F2FP.BF16.F32.PACK_AB R157, R196, R159 ;  /* 0x0000009fc49d723e */ /* 0x000fe200000010ff */
[-C--:B------:R-:W-:Y:S01]  /*6d00*/  FMUL.FTZ R42, R42, R176.reuse ;  /* 0x000000b02a2a7220 */ /* 0x080fe20000410000 */
[----:B------:R1:W2:Y:S01]  /*6d10*/  MUFU.EX2 R165, R178 ;  /* 0x000000b200a57308 */ /* 0x0002a20000000800 */
[----:B------:R-:W-:Y:S01]  /*6d20*/  F2FP.BF16.F32.PACK_AB R159, R6, R163 ;  /* 0x000000a3069f723e */ /* 0x000fe200000010ff */
[-C--:B------:R-:W-:Y:S01]  /*6d30*/  FMUL.FTZ R43, R43, R176.reuse ;  /* 0x000000b02b2b7220 */ /* 0x080fe20000410000 */
[----:B------:R-:W-:Y:S01]  /*6d40*/  F2FP.BF16.F32.PACK_AB R160, R164, R161 ;  /* 0x000000a1a4a0723e */ /* 0x000fe200000010ff */
[-C--:B------:R-:W-:Y:S01]  /*6d50*/  FMUL.FTZ R46, R46, R176.reuse ;  /* 0x000000b02e2e7220 */ /* 0x080fe20000410000 */
[----:B------:R-:W-:Y:S01]  /*6d60*/  F2FP.BF16.F32.PACK_AB R164, R172, R21 ;  /* 0x00000015aca4723e */ /* 0x000fe200000010ff */
[-C--:B------:R-:W-:Y:S01]  /*6d70*/  FMUL.FTZ R47, R47, R176.reuse ;  /* 0x000000b02f2f7220 */ /* 0x080fe20000410000 */
[----:B---3--:R-:W-:Y:S01]  /*6d80*/  F2FP.BF16.F32.PACK_AB R161, R190, R167 ;  /* 0x000000a7bea1723e */ /* 0x008fe200000010ff */
[----:B------:R-:W3:Y:S01]  /*6d90*/  MUFU.EX2 R2, R179 ;  /* 0x000000b300027308 */ /* 0x000ee20000000800 */
[----:B-1----:R-:W-:Y:S01]  /*6da0*/  FADD.FTZ R178, R6, R15 ;  /* 0x0000000f06b27221 */ /* 0x002fe20000010000 */
[----:B------:R-:W-:Y:S01]  /*6db0*/  F2FP.BF16.F32.PACK_AB R172, R188, R181 ;  /* 0x000000b5bcac723e */ /* 0x000fe200000010ff */
[-C--:B------:R-:W-:Y:S01]  /*6dc0*/  FMUL.FTZ R50, R50, R176.reuse ;  /* 0x000000b032327220 */ /* 0x080fe20000410000 */
[----:B----4-:R-:W-:Y:S01]  /*6dd0*/  F2FP.BF16.F32.PACK_AB R163, R204, R13 ;  /* 0x0000000dcca3723e */ /* 0x010fe200000010ff */
[----:B------:R-:W-:Y:S01]  /*6de0*/  FADD.FTZ R15, R167, R178 ;  /* 0x000000b2a70f7221 */ /* 0x000fe20000010000 */
[-C--:B------:R-:W-:Y:S01]  /*6df0*/  FMUL.FTZ R51, R51, R176.reuse ;  /* 0x000000b033337220 */ /* 0x080fe20000410000 */
[-C--:B------:R-:W-:Y:S01]  /*6e00*/  FMUL.FTZ R54, R54, R176.reuse ;  /* 0x000000b036367220 */ /* 0x080fe20000410000 */
[----:B------:R-:W1:Y:S01]  /*6e10*/  MUFU.EX2 R182, R182 ;  /* 0x000000b600b67308 */ /* 0x000e620000000800 */
[----:B------:R-:W-:Y:S01]  /*6e20*/  FADD.FTZ R178, R190, R15 ;  /* 0x0000000fbeb27221 */ /* 0x000fe20000010000 */
[-C--:B------:R-:W-:Y:S01]  /*6e30*/  FMUL.FTZ R55, R55, R176.reuse ;  /* 0x000000b037377220 */ /* 0x080fe20000410000 */
[-C--:B------:R-:W-:Y:S01]  /*6e40*/  FMUL.FTZ R58, R58, R176.reuse ;  /* 0x000000b03a3a7220 */ /* 0x080fe20000410000 */
[-C--:B------:R-:W-:Y:S01]  /*6e50*/  FMUL.FTZ R59, R59, R176.reuse ;  /* 0x000000b03b3b7220 */ /* 0x080fe20000410000 */
[----:B------:R-:W-:Y:S01]  /*6e60*/  FADD.FTZ R15, R13, R178 ;  /* 0x000000b20d0f7221 */ /* 0x000fe20000010000 */
[-C--:B------:R-:W-:Y:S01]  /*6e70*/  FMUL.FTZ R62, R62, R176.reuse ;  /* 0x000000b03e3e7220 */ /* 0x080fe20000410000 */
[-C--:B------:R-:W-:Y:S01]  /*6e80*/  FMUL.FTZ R63, R63, R176.reuse ;  /* 0x000000b03f3f7220 */ /* 0x080fe20000410000 */
[----:B------:R-:W4:Y:S01]  /*6e90*/  MUFU.EX2 R183, R183 ;  /* 0x000000b700b77308 */ /* 0x000f220000000800 */
[----:B------:R-:W-:Y:S01]  /*6ea0*/  FADD.FTZ R180, R204, R15 ;  /* 0x0000000fccb47221 */ /* 0x000fe20000010000 */
[-C--:B------:R-:W-:Y:S01]  /*6eb0*/  FMUL.FTZ R66, R66, R176.reuse ;  /* 0x000000b042427220 */ /* 0x080fe20000410000 */
[-C--:B------:R-:W-:Y:S01]  /*6ec0*/  FMUL.FTZ R67, R67, R176.reuse ;  /* 0x000000b043437220 */ /* 0x080fe20000410000 */
[-C--:B------:R-:W-:Y:S01]  /*6ed0*/  FMUL.FTZ R70, R70, R176.reuse ;  /* 0x000000b046467220 */ /* 0x080fe20000410000 */
[----:B--2---:R-:W-:Y:S01]  /*6ee0*/  FADD.FTZ R15, R165, R180 ;  /* 0x000000b4a50f7221 */ /* 0x004fe20000010000 */
[C---:B---3--:R-:W-:Y:S01]  /*6ef0*/  F2FP.BF16.F32.PACK_AB R165, R2.reuse, R165 ;  /* 0x000000a502a5723e */ /* 0x048fe200000010ff */
[-C--:B------:R-:W-:Y:S01]  /*6f00*/  FMUL.FTZ R71, R71, R176.reuse ;  /* 0x000000b047477220 */ /* 0x080fe20000410000 */
[----:B------:R-:W2:Y:S01]  /*6f10*/  MUFU.EX2 R169, R186 ;  /* 0x000000ba00a97308 */ /* 0x000ea20000000800 */
[----:B------:R-:W-:Y:S01]  /*6f20*/  FADD.FTZ R15, R2, R15 ;  /* 0x0000000f020f7221 */ /* 0x000fe20000010000 */
[-C--:B------:R-:W-:Y:S01]  /*6f30*/  FMUL.FTZ R74, R74, R176.reuse ;  /* 0x000000b04a4a7220 */ /* 0x080fe20000410000 */
[-C--:B------:R-:W-:Y:S01]  /*6f40*/  FMUL.FTZ R75, R75, R176.reuse ;  /* 0x000000b04b4b7220 */ /* 0x080fe20000410000 */
[-C--:B------:R-:W-:Y:S01]  /*6f50*/  FMUL.FTZ R78, R78, R176.reuse ;  /* 0x000000b04e4e7220 */ /* 0x080fe20000410000 */
[----:B-1----:R-:W-:Y:S01]  /*6f60*/  FADD.FTZ R184, R182, R15 ;  /* 0x0000000fb6b87221 */ /* 0x002fe20000010000 */
[-C--:B------:R-:W-:Y:S01]  /*6f70*/  FMUL.FTZ R79, R79, R176.reuse ;  /* 0x000000b04f4f7220 */ /* 0x080fe20000410000 */
[----:B------:R-:W-:Y:S01]  /*6f80*/  FMUL.FTZ R82, R82, R176 ;  /* 0x000000b052527220 */ /* 0x000fe20000410000 */
[----:B------:R-:W1:Y:S01]  /*6f90*/  MUFU.EX2 R0, R187 ;  /* 0x000000bb00007308 */ /* 0x000e620000000800 */
[C---:B----4-:R-:W-:Y:S01]  /*6fa0*/  FADD.FTZ R184, R183.reuse, R184 ;  /* 0x000000b8b7b87221 */ /* 0x050fe20000010000 */
[----:B------:R-:W-:Y:S01]  /*6fb0*/  F2FP.BF16.F32.PACK_AB R167, R183, R182 ;  /* 0x000000b6b7a7723e */ /* 0x000fe200000010ff */
        /* <DEDUP_REMOVED lines=14> */
[C---:B-1----:R-:W-:Y:S01]  /*70a0*/  FADD.FTZ R184, R0.reuse, R15 ;  /* 0x0000000f00b87221 */ /* 0x042fe20000010000 */
[----:B------:R-:W-:Y:S01]  /*70b0*/  F2FP.BF16.F32.PACK_AB R169, R0, R169 ;  /* 0x000000a900a9723e */ /* 0x000fe200000010ff */
[-C--:B------:R-:W-:Y:S01]  /*70c0*/  FMUL.FTZ R106, R106, R176.reuse ;  /* 0x000000b06a6a7220 */ /* 0x080fe20000410000 */
[-C--:B------:R-:W-:Y:S01]  /*70d0*/  FMUL.FTZ R107, R107, R176.reuse ;  /* 0x000000b06b6b7220 */ /* 0x080fe20000410000 */
[-C--:B------:R-:W-:Y:S01]  /*70e0*/  FMUL.FTZ R110, R110, R176.reuse ;  /* 0x000000b06e6e7220 */ /* 0x080fe20000410000 */
[-C--:B------:R-:W-:Y:S01]  /*70f0*/  FMUL.FTZ R111, R111, R176.reuse ;  /* 0x000000b06f6f7220 */ /* 0x080fe20000410000 */
[-C--:B------:R-:W-:Y:S01]  /*7100*/  FMUL.FTZ R114, R114, R176.reuse ;  /* 0x000000b072727220 */ /* 0x080fe20000410000 */
[----:B------:R-:W1:Y:S01]  /*7110*/  MUFU.EX2 R173, R194 ;  /* 0x000000c200ad7308 */ /* 0x000e620000000800 */
        /* <DEDUP_REMOVED lines=24> */
[C---:B---3--:R-:W-:Y:S01]  /*72a0*/  FADD.FTZ R6, R180.reuse, R11 ;  /* 0x0000000bb4067221 */ /* 0x048fe20000010000 */
[----:B------:R-:W-:Y:S01]  /*72b0*/  F2FP.BF16.F32.PACK_AB R173, R180, R173 ;  /* 0x000000adb4ad723e */ /* 0x000fe200000010ff */
[-C--:B------:R-:W-:Y:S01]  /*72c0*/  FMUL.FTZ R150, R150, R176.reuse ;  /* 0x000000b096967220 */ /* 0x080fe20000410000 */
[----:B------:R-:W-:Y:S01]  /*72d0*/  FMUL.FTZ R151, R151, R176 ;  /* 0x000000b097977220 */ /* 0x000fe20000410000 */
[----:B--2---:R-:W-:-:S04]  /*72e0*/  FADD.FTZ R11, R175, R6 ;  /* 0x00000006af0b7221 */ /* 0x004fc80000010000 */
[C---:B-1----:R-:W-:Y:S01]  /*72f0*/  FADD.FTZ R0, R184.reuse, R11 ;  /* 0x0000000bb8007221 */ /* 0x042fe20000010000 */
[----:B------:R-:W-:Y:S01]  /*7300*/  F2FP.BF16.F32.PACK_AB R175, R184, R175 ;  /* 0x000000afb8af723e */ /* 0x000fe200000010ff */
[----:B------:R-:W-:Y:S06]  /*7310*/  @!P0 BRA `(.L_x_1791) ;  /* 0x0000000000048947 */ /* 0x000fec0003800000 */
[----:B------:R-:W-:Y:S01]  /*7320*/  BPT.TRAP 0x1 ;  /* 0x000000040000795c */ /* 0x000fe20000300000 */
.L_x_1791:
[----:B------:R1:W2:Y:S01]  /*7330*/  SYNCS.PHASECHK.TRANS64.TRYWAIT P1, [UR27+0x22850], R9 ;  /* 0x02285009ff0075a7 */ /* 0x0002a2000802015b */
[----:B------:R-:W-:Y:S05]  /*7340*/  @!P0 BRA `(.L_x_1792) ;  /* 0x0000000000048947 */ /* 0x000fea0003800000 */
[----:B------:R-:W-:Y:S01]  /*7350*/  BPT.TRAP 0x1 ;  /* 0x000000040000795c */ /* 0x000fe20000300000 */
.L_x_1792:
[----:B--2---:R-:W-:Y:S05]  /*7360*/  @P1 BRA `(.L_x_1793) ;  /* 0x0000000000081947 */ /* 0x004fea0003800000 */
[----:B------:R-:W2:Y:S02]  /*7370*/  SYNCS.PHASECHK.TRANS64.TRYWAIT P1, [UR27+0x22850], R9 ;  /* 0x02285009ff0075a7 */ /* 0x000ea4000802015b */
[----:B--2---:R-:W-:Y:S05]  /*7380*/  @!P1 BRA `(.L_x_1794) ;  /* 0x000000d000f09947 */ /* 0x004fea0003800000 */
.L_x_1793:
[----:B------:R-:W3:Y:S01]  /*7390*/  S2R R2, SR_TID.X ;  /* 0x0000000000027919 */ /* 0x000ee20000002100 */
[----:B------:R-:W-:Y:S01]  /*73a0*/  UIMAD UR14, UR36, 0xc00, UR21 ;  /* 0x00000c00240e78a4 */ /* 0x000fe2000f8e0215 */
[----:B------:R-:W-:Y:S01]  /*73b0*/  UMOV UR11, 0x40000040 ;  /* 0x40000040000b7882 */ /* 0x000fe20000000000 */
[----:B------:R-:W4:Y:S05]  /*73c0*/  S2R R6, SR_TID.X ;  /* 0x0000000000067919 */ /* 0x000f2a0000002100 */
[----:B------:R-:W-:Y:S01]  /*73d0*/  UMOV UR10, UR14 ;  /* 0x0000000e000a7c82 */ /* 0x000fe20008000000 */
[----:B---3--:R-:W-:Y:S02]  /*73e0*/  SHF.R.U32.HI R2, RZ, 0x7, R2 ;  /* 0x00000007ff027819 */ /* 0x008fe40000011602 */
[----:B----4-:R-:W-:-:S03]  /*73f0*/  LOP3.LUT P1, RZ, R6, 0x7f, RZ, 0xc0, !PT ;  /* 0x0000007f06ff7812 */ /* 0x010fc6000782c0ff */
[----:B------:R-:W-:Y:S02]  /*7400*/  VIADD R2, R2, 0x8 ;  /* 0x0000000802027836 */ /* 0x000fe40000000000 */
[----:B------:R-:W-:-:S03]  /*7410*/  IMAD.MOV.U32 R6, RZ, RZ, R20 ;  /* 0x000000ffff067224 */ /* 0x000fc600078e0014 */
[----:B------:R3:W-:Y:S05]  /*7420*/  BAR.SYNC.DEFER_BLOCKING R2, 0x100 ;  /* 0x000400020000751d */ /* 0x0007ea0000010000 */
[----:B--2---:R-:W-:Y:S02]  /*7430*/  @!P1 VIADD R12, R12, 0x22860 ;  /* 0x000228600c0c9836 */ /* 0x004fe40000000000 */
[----:B---3--:R-:W-:-:S03]  /*7440*/  IMAD.MOV.U32 R2, RZ, RZ, R10 ;  /* 0x000000ffff027224 */ /* 0x008fc600078e000a */
[----:B------:R-:W-:Y:S01]  /*7450*/  @!P1 PRMT R12, RZ, 0x654, R12 ;  /* 0x00000654ff0c9816 */ /* 0x000fe2000000000c */
        /* <DEDUP_REMOVED lines=34> */
[C---:B------:R-:W-:Y:S01]  /*7680*/  ISETP.GT.AND P1, PT, R5.reuse, UR22, PT ;  /* 0x0000001605007c0c */ /* 0x040fe2000bf24270 */
[----:B------:R-:W-:-:S12]  /*7690*/  VIADD R5, R5, 0xffffffff ;  /* 0xffffffff05057836 */ /* 0x000fd80000000000 */
[----:B--2---:R-:W-:Y:S05]  /*76a0*/  @P1 BRA `(.L_x_1795) ;  /* 0xffffffd000041947 */ /* 0x004fea000383ffff */
[----:B------:R-:W-:Y:S02]  /*76b0*/  IMAD.MOV.U32 R6, RZ, RZ, R20 ;  /* 0x000000ffff067224 */ /* 0x000fe400078e0014 */
[----:B------:R-:W-:-:S07]  /*76c0*/  IMAD.MOV.U32 R2, RZ, RZ, R10 ;  /* 0x000000ffff027224 */ /* 0x000fce00078e000a */
.L_x_1778:
[----:B------:R-:W-:Y:S01]  /*76d0*/  ULDC UR10, c[0x0][0x448] ;  /* 0x00011200000a7ab9 */ /* 0x000fe20000000800 */
[----:B------:R-:W-:Y:S01]  /*76e0*/  IADD3 R7, R16, 0x1, -R7 ;  /* 0x0000000110077810 */ /* 0x000fe20007ffe807 */
[----:B------:R-:W-:Y:S01]  /*76f0*/  UISETP.NE.AND UP0, UPT, UR10, 0x1, UPT ;  /* 0x000000010a00788c */ /* 0x000fe2000bf05270 */
[----:B------:R-:W-:Y:S02]  /*7700*/  ULDC UR15, c[0x0][0x9e4] ;  /* 0x00027900000f7ab9 */ /* 0x000fe40000000800 */
[----:B------:R-:W-:Y:S01]  /*7710*/  R2UR UR18, R7 ;  /* 0x00000000071272ca */ /* 0x000fe200000e0000 */
[----:B------:R-:W-:Y:S02]  /*7720*/  UISETP.GE.AND UP1, UPT, UR15, 0x1, UPT ;  /* 0x000000010f00788c */ /* 0x000fe4000bf26270 */
[----:B------:R-:W-:-:S04]  /*7730*/  UIADD3 UR14, UR43, 0x7f, URZ ;  /* 0x0000007f2b0e7890 */ /* 0x000fc8000fffe03f */
[----:B------:R-:W-:Y:S01]  /*7740*/  PLOP3.LUT P1, PT, PT, PT, UP1, 0x40, 0x0 ;  /* 0x000000000000781c */ /* 0x000fe20003f2e818 */
[----:B------:R-:W-:Y:S01]  /*7750*/  @UP0 ULDC UR10, c[0x0][0x44c] ;  /* 0x00011300000a0ab9 */ /* 0x000fe20000000800 */
[----:B------:R-:W-:Y:S01]  /*7760*/  @UP0 ULDC UR19, c[0x0][0x450] ;  /* 0x0001140000130ab9 */ /* 0x000fe20000000800 */
[----:B------:R-:W-:-:S04]  /*7770*/  UIMAD.WIDE.U32 UR10, UR14, UR10, URZ ;  /* 0x0000000a0e0a72a5 */ /* 0x000fc8000f8e003f */
[----:B------:R-:W-:-:S04]  /*7780*/  @UP0 USHF.R.U32.HI UR14, URZ, UR19, UR11 ;  /* 0x000000133f0e0299 */ /* 0x000fc8000801160b */
[----:B------:R-:W-:-:S04]  /*7790*/  UIADD3 UR14, UR18, UR14, URZ ;  /* 0x0000000e120e7290 */ /* 0x000fc8000fffe03f */
[----:B------:R-:W-:Y:S01]  /*77a0*/  UIADD3 UR7, UR14, -UR7, URZ ;  /* 0x800000070e077290 */ /* 0x000fe2000fffe03f */
[----:B------:R-:W-:Y:S11]  /*77b0*/  @P1 BRA `(.L_x_1796) ;  /* 0x0000000000441947 */ /* 0x000ff60003800000 */
[----:B------:R-:W-:-:S06]  /*77c0*/  UISETP.GT.AND UP2, UPT, UR14, -0x1, UPT ;  /* 0xffffffff0e00788c */ /* 0x000fcc000bf44270 */
[----:B------:R-:W-:-:S13]  /*77d0*/  PLOP3.LUT P1, PT, PT, PT, UP2, 0x80, 0x0 ;  /* 0x000000000000781c */ /* 0x000fda0003f2f028 */
[----:B------:R-:W-:Y:S05]  /*77e0*/  @P1 BRA `(.L_x_1797) ;  /* 0x00000000001c1947 */ /* 0x000fea0003800000 */
[----:B------:R-:W-:Y:S02]  /*77f0*/  UISETP.NE.AND UP2, UPT, UR15, 0x1, UPT ;  /* 0x000000010f00788c */ /* 0x000fe4000bf45270 */
[----:B------:R-:W-:-:S09]  /*7800*/  ULOP3.LUT UR14, URZ, UR14, URZ, 0x33, !UPT ;  /* 0x0000000e3f0e7292 */ /* 0x000fd2000f8e333f */
[----:B------:R-:W-:Y:S02]  /*7810*/  @UP2 ULDC.64 UR18, c[0x0][0x9e8] ;  /* 0x00027a0000122ab9 */ /* 0x000fe40000000a00 */
[----:B------:R-:W-:-:S04]  /*7820*/  UIMAD.WIDE.U32 UR10, UR14, UR18, URZ ;  /* 0x000000120e0a72a5 */ /* 0x000fc8000f8e003f */
[----:B------:R-:W-:-:S04]  /*7830*/  @UP2 USHF.R.U32.HI UR14, URZ, UR19, UR11 ;  /* 0x000000133f0e2299 */ /* 0x000fc8000801160b */
[----:B------:R-:W-:Y:S01]  /*7840*/  ULOP3.LUT UR14, URZ, UR14, URZ, 0x33, !UPT ;  /* 0x0000000e3f0e7292 */ /* 0x000fe2000f8e333f */
[----:B------:R-:W-:Y:S11]  /*7850*/  BRA `(.L_x_1798) ;  /* 0x0000000000107947 */ /* 0x000ff60003800000 */
.L_x_1797:
[----:B------:R-:W-:-:S11]  /*7860*/  UISETP.NE.AND UP2, UPT, UR15, 0x1, UPT ;  /* 0x000000010f00788c */ /* 0x000fd6000bf45270 */
[----:B------:R-:W-:Y:S02]  /*7870*/  @UP2 ULDC.64 UR18, c[0x0][0x9e8] ;  /* 0x00027a0000122ab9 */ /* 0x000fe40000000a00 */
[----:B------:R-:W-:-:S04]  /*7880*/  UIMAD.WIDE.U32 UR10, UR14, UR18, URZ ;  /* 0x000000120e0a72a5 */ /* 0x000fc8000f8e003f */
[----:B------:R-:W-:-:S12]  /*7890*/  @UP2 USHF.R.U32.HI UR14, URZ, UR19, UR11 ;  /* 0x000000133f0e2299 */ /* 0x000fd8000801160b */
.L_x_1798:
[----:B------:R-:W-:-:S04]  /*78a0*/  UIMAD UR14, UR14, UR15, URZ ;  /* 0x0000000f0e0e72a4 */ /* 0x000fc8000f8e023f */
[----:B------:R-:W-:-:S04]  /*78b0*/  UISETP.LT.AND UP2, UPT, UR7, UR14, UPT ;  /* 0x0000000e0700728c */ /* 0x000fc8000bf41270 */
[----:B------:R-:W-:-:S12]  /*78c0*/  USEL UR7, UR7, UR14, !UP2 ;  /* 0x0000000e07077287 */ /* 0x000fd8000d000000 */
.L_x_1796:
[----:B------:R-:W-:-:S04]  /*78d0*/  UIADD3 UR10, UR7, 0x5f, URZ ;  /* 0x0000005f070a7890 */ /* 0x000fc8000fffe03f */
[----:B------:R-:W-:-:S04]  /*78e0*/  UIMAD.WIDE UR10, UR10, 0x2aaaaaab, URZ ;  /* 0x2aaaaaab0a0a78a5 */ /* 0x000fc8000f8e023f */
[----:B------:R-:W-:-:S04]  /*78f0*/  USHF.R.U32.HI UR7, URZ, 0x1f, UR11 ;  /* 0x0000001f3f077899 */ /* 0x000fc8000801160b */
[----:B------:R-:W-:-:S04]  /*7900*/  ULEA.HI.SX32 UR7, UR11, UR7, 0x1c ;  /* 0x000000070b077291 */ /* 0x000fc8000f8fe23f */
[----:B------:R-:W-:-:S04]  /*7910*/  UISETP.LT.AND UP2, UPT, UR39, UR7, UPT ;  /* 0x000000072700728c */ /* 0x000fc8000bf41270 */
[----:B------:R-:W-:-:S06]  /*7920*/  USEL UR22, UR39, UR7, !UP2 ;  /* 0x0000000727167287 */ /* 0x000fcc000d000000 */
[----:B------:R-:W-:-:S13]  /*7930*/  ISETP.GE.AND P1, PT, R5, UR22, PT ;  /* 0x0000001605007c0c */ /* 0x000fda000bf26270 */
[----:B------:R-:W-:Y:S05]  /*7940*/  @!P1 BRA `(.L_x_1799) ;  /* 0x0000001c005c9947 */ /* 0x000fea0003800000 */
[----:B------:R-:W-:Y:S01]  /*7950*/  IMAD.MOV.U32 R203, RZ, RZ, R6 ;  /* 0x000000ffffcb7224 */ /* 0x000fe200078e0006 */
[----:B------:R-:W-:Y:S01]  /*7960*/  ULDC UR23, c[0x0][0x988] ;  /* 0x0002620000177ab9 */ /* 0x000fe20000000800 */
[----:B01----:R-:W-:Y:S02]  /*7970*/  IMAD.MOV.U32 R9, RZ, RZ, R2 ;  /* 0x000000ffff097224 */ /* 0x003fe400078e0002 */
[----:B------:R-:W-:-:S07]  /*7980*/  IMAD.MOV.U32 R7, RZ, RZ, R5 ;  /* 0x000000ffff077224 */ /* 0x000fce00078e0005 */
.L_x_1808:
[----:B------:R-:W-:Y:S01]  /*7990*/  UIADD3 UR36, UR36, 0x1, URZ ;  /* 0x0000000124247890 */ /* 0x000fe2000fffe03f */
[C---:B------:R-:W-:Y:S01]  /*79a0*/  ISETP.GT.AND P1, PT, R7.reuse, UR22, PT ;  /* 0x0000001607007c0c */ /* 0x040fe2000bf24270 */
[----:B------:R-:W-:Y:S02]  /*79b0*/  VIADD R7, R7, 0xffffffff ;  /* 0xffffffff07077836 */ /* 0x000fe40000000000 */
[----:B------:R-:W-:-:S04]  /*79c0*/  UISETP.NE.AND UP2, UPT, UR36, 0x2, UPT ;  /* 0x000000022400788c */ /* 0x000fc8000bf45270 */
[----:B------:R-:W-:Y:S02]  /*79d0*/  USEL UR6, URZ, 0x1, UP2 ;  /* 0x000000013f067887 */ /* 0x000fe40009000000 */
[----:B------:R-:W-:Y:S02]  /*79e0*/  USEL UR36, UR36, URZ, UP2 ;  /* 0x0000003f24247287 */ /* 0x000fe40009000000 */
[----:B------:R-:W-:Y:S01]  /*79f0*/  ULOP3.LUT UR37, UR37, UR6, URZ, 0x3c, !UPT ;  /* 0x0000000625257292 */ /* 0x000fe2000f8e3c3f */
[----:B-1----:R-:W-:Y:S11]  /*7a00*/  @!P0 BRA `(.L_x_1800) ;  /* 0x0000000000048947 */ /* 0x002ff60003800000 */
[----:B------:R-:W-:Y:S01]  /*7a10*/  BPT.TRAP 0x1 ;  /* 0x000000040000795c */ /* 0x000fe20000300000 */
.L_x_1800:
        /* <DEDUP_REMOVED lines=9> */
.L_x_1801:
[----:B-1----:R-:W-:Y:S05]  /*7ab0*/  @P2 BRA `(.L_x_1802) ;  /* 0x0000000000082947 */ /* 0x002fea0003800000 */
[----:B------:R-:W1:Y:S02]  /*7ac0*/  SYNCS.PHASECHK.TRANS64.TRYWAIT P2, [UR24+0x22830], R5 ;  /* 0x02283005ff0075a7 */ /* 0x000e640008040158 */
[----:B-1----:R-:W-:Y:S05]  /*7ad0*/  @!P2 BRA `(.L_x_1803) ;  /* 0x000000cc0030a947 */ /* 0x002fea0003800000 */
.L_x_1802:
        /* <DEDUP_REMOVED lines=11> */
[----:B--2---:R-:W-:Y:S02]  /*7b90*/  LOP3.LUT P2, RZ, R215, 0x7f, RZ, 0xc0, !PT ;  /* 0x0000007fd7ff7812 */ /* 0x004fe4000784c0ff */
[----:B------:R-:W-:Y:S01]  /*7ba0*/  SHF.R.U32.HI R215, RZ, 0x7, R215 ;  /* 0x00000007ffd77819 */ /* 0x000fe200000116d7 */
        /* <DEDUP_REMOVED lines=37> */
[----:B-1----:R-:W-:-:S05]  /*7e00*/  FMNMX.FTZ R12, R10, R11, !PT ;  /* 0x0000000b0a0c7209 */ /* 0x002fca0007810000 */
[----:B------:R-:W1:Y:S02]  /*7e10*/  SHFL.BFLY PT, R11, R12, 0x1, 0x1f ;  /* 0x0c201f000c0b7f89 */ /* 0x000e6400000e0000 */
[----:B-1----:R-:W-:Y:S02]  /*7e20*/  FMNMX.FTZ R2, R12, R11, !PT ;  /* 0x0000000b0c027209 */ /* 0x002fe40007810000 */
[----:B------:R-:W-:-:S03]  /*7e30*/  FMNMX.FTZ R11, R155, R6, !PT ;  /* 0x000000069b0b7209 */ /* 0x000fc60007810000 */
[----:B------:R-:W-:Y:S01]  /*7e40*/  FADD.FTZ R4, -R2, R9 ;  /* 0x0000000902047221 */ /* 0x000fe20000010100 */
[----:B------:R-:W-:-:S03]  /*7e50*/  FMNMX.FTZ R6, R158, R11, !PT ;  /* 0x0000000b9e067209 */ /* 0x000fc60007810000 */
[----:B------:R-:W-:Y:S01]  /*7e60*/  FMUL.FTZ R8, R4, UR6 ;  /* 0x0000000604087c20 */ /* 0x000fe20008410000 */
[----:B------:R-:W-:Y:S01]  /*7e70*/  FMNMX.FTZ R11, R159, R6, !PT ;  /* 0x000000069f0b7209 */ /* 0x000fe20007810000 */
[----:B------:R-:W-:-:S03]  /*7e80*/  FMUL.FTZ R4, R2, UR6 ;  /* 0x0000000602047c20 */ /* 0x000fc60008410000 */
        /* <DEDUP_REMOVED lines=21> */
[----:B------:R-:W1:Y:S03]  /*7fe0*/  MUFU.EX2 R8, R8 ;  /* 0x0000000800087308 */ /* 0x000e660000000800 */
[----:B------:R-:W-:Y:S01]  /*7ff0*/  FMNMX.FTZ R6, R174, R13, !PT ;  /* 0x0000000dae067209 */ /* 0x000fe20007810000 */
[--C-:B------:R-:W-:Y:S01]  /*8000*/  FFMA.FTZ R13, R161, UR6, -R4.reuse ;  /* 0x00000006a10d7c23 */ /* 0x100fe20008010804 */
[--C-:B------:R-:W-:Y:S01]  /*8010*/  FFMA.FTZ R161, R181, UR6, -R4.reuse ;  /* 0x00000006b5a17c23 */ /* 0x100fe20008010804 */
[----:B------:R-:W-:Y:S01]  /*8020*/  FFMA.FTZ R181, R197, UR6, -R4 ;  /* 0x00000006c5b57c23 */ /* 0x000fe20008010804 */
[----:B------:R-:W-:Y:S01]  /*8030*/  FMNMX.FTZ R15, R175, R6, !PT ;  /* 0x00000006af0f7209 */ /* 0x000fe20007810000 */
[----:B------:R-:W2:Y:S03]  /*8040*/  MUFU.EX2 R9, R9 ;  /* 0x0000000900097308 */ /* 0x000ea60000000800 */
[----:B------:R-:W-:-:S04]  /*8050*/  FMNMX.FTZ R6, R178, R15, !PT ;  /* 0x0000000fb2067209 */ /* 0x000fc80007810000 */
[----:B------:R-:W-:Y:S01]  /*8060*/  FMNMX.FTZ R15, R179, R6, !PT ;  /* 0x00000006b30f7209 */ /* 0x000fe20007810000 */
[----:B------:R-:W3:Y:S01]  /*8070*/  MUFU.EX2 R152, R152 ;  /* 0x0000009800987308 */ /* 0x000ee20000000800 */
[-C--:B-1----:R-:W-:Y:S01]  /*8080*/  FMUL.FTZ R24, R24, R8.reuse ;  /* 0x0000000818187220 */ /* 0x082fe20000410000 */
[-C--:B------:R-:W-:Y:S01]  /*8090*/  FMUL.FTZ R25, R25, R8.reuse ;  /* 0x0000000819197220 */ /* 0x080fe20000410000 */
[----:B------:R-:W-:Y:S01]  /*80a0*/  FMNMX.FTZ R6, R182, R15, !PT ;  /* 0x0000000fb6067209 */ /* 0x000fe20007810000 */
[--C-:B------:R-:W-:Y:S01]  /*80b0*/  FFMA.FTZ R15, R165, UR6, -R4.reuse ;  /* 0x00000006a50f7c23 */ /* 0x100fe20008010804 */
[-C--:B------:R-:W-:Y:S01]  /*80c0*/  FMUL.FTZ R28, R28, R8.reuse ;  /* 0x000000081c1c7220 */ /* 0x080fe20000410000 */
[----:B------:R-:W-:Y:S01]  /*80d0*/  FMUL.FTZ R29, R29, R8 ;  /* 0x000000081d1d7220 */ /* 0x000fe20000410000 */
[----:B------:R-:W-:Y:S01]  /*80e0*/  FMNMX.FTZ R21, R183, R6, !PT ;  /* 0x00000006b7157209 */ /* 0x000fe20007810000 */
[----:B------:R-:W-:Y:S01]  /*80f0*/  MUFU.EX2 R10, R10 ;  /* 0x0000000a000a7308 */ /* 0x000fe20000000800 */
[----:B--2---:R-:W-:Y:S01]  /*8100*/  FFMA.FTZ R3, R8, R3, R9 ;  /* 0x0000000308037223 */ /* 0x004fe20000010009 */
[-C--:B------:R-:W-:Y:S01]  /*8110*/  FMUL.FTZ R32, R32, R8.reuse ;  /* 0x0000000820207220 */ /* 0x080fe20000410000 */
[----:B------:R-:W-:Y:S01]  /*8120*/  FMNMX.FTZ R6, R186, R21, !PT ;  /* 0x00000015ba067209 */ /* 0x000fe20007810000 */
[-C--:B------:R-:W-:Y:S01]  /*8130*/  FMUL.FTZ R33, R33, R8.reuse ;  /* 0x0000000821217220 */ /* 0x080fe20000410000 */
[-C--:B------:R-:W-:Y:S01]  /*8140*/  FMUL.FTZ R36, R36, R8.reuse ;  /* 0x0000000824247220 */ /* 0x080fe20000410000 */
[----:B------:R-:W-:Y:S01]  /*8150*/  FMUL.FTZ R37, R37, R8 ;  /* 0x0000000825257220 */ /* 0x000fe20000410000 */
[----:B------:R-:W-:Y:S01]  /*8160*/  FMNMX.FTZ R21, R187, R6, !PT ;  /* 0x00000006bb157209 */ /* 0x000fe20007810000 */
[----:B------:R-:W-:Y:S01]  /*8170*/  MUFU.EX2 R11, R11 ;  /* 0x0000000b000b7308 */ /* 0x000fe20000000800 */
[C---:B---3--:R-:W-:Y:S01]  /*8180*/  FADD.FTZ R3, R152.reuse, R3 ;  /* 0x0000000398037221 */ /* 0x048fe20000010000 */
[----:B------:R-:W-:Y:S01]  /*8190*/  F2FP.BF16.F32.PACK_AB R152, R152, R9 ;  /* 0x000000099898723e */ /* 0x000fe200000010ff */
[-C--:B------:R-:W-:Y:S01]  /*81a0*/  FMUL.FTZ R40, R40, R8.reuse ;  /* 0x0000000828287220 */ /* 0x080fe20000410000 */
[----:B------:R-:W-:Y:S01]  /*81b0*/  FMNMX.FTZ R6, R190, R21, !PT ;  /* 0x00000015be067209 */ /* 0x000fe20007810000 */
[--C-:B------:R-:W-:Y:S01]  /*81c0*/  FFMA.FTZ R21, R169, UR6, -R4.reuse ;  /* 0x00000006a9157c23 */ /* 0x100fe20008010804 */
[--C-:B------:R-:W-:Y:S01]  /*81d0*/  FFMA.FTZ R169, R188, UR6, -R4.reuse ;  /* 0x00000006bca97c23 */ /* 0x100fe20008010804 */
[----:B------:R-:W-:Y:S01]  /*81e0*/  FMUL.FTZ R41, R41, R8 ;  /* 0x0000000829297220 */ /* 0x000fe20000410000 */
[----:B------:R-:W-:Y:S01]  /*81f0*/  FMNMX.FTZ R153, R191, R6, !PT ;  /* 0x00000006bf997209 */ /* 0x000fe20007810000 */
[----:B------:R-:W-:Y:S01]  /*8200*/  MUFU.EX2 R156, R156 ;  /* 0x0000009c009c7308 */ /* 0x000fe20000000800 */
[-C--:B------:R-:W-:Y:S01]  /*8210*/  FMUL.FTZ R44, R44, R8.reuse ;  /* 0x000000082c2c7220 */ /* 0x080fe20000410000 */
[-C--:B------:R-:W-:Y:S01]  /*8220*/  FMUL.FTZ R45, R45, R8.reuse ;  /* 0x000000082d2d7220 */ /* 0x080fe20000410000 */
[----:B------:R-:W-:Y:S01]  /*8230*/  FMNMX.FTZ R6, R194, R153, !PT ;  /* 0x00000099c2067209 */ /* 0x000fe20007810000 */
[-C--:B------:R-:W-:Y:S01]  /*8240*/  FMUL.FTZ R48, R48, R8.reuse ;  /* 0x0000000830307220 */ /* 0x080fe20000410000 */
[-C--:B------:R-:W-:Y:S01]  /*8250*/  FMUL.FTZ R49, R49, R8.reuse ;  /* 0x0000000831317220 */ /* 0x080fe20000410000 */
[----:B------:R-:W-:Y:S01]  /*8260*/  FMUL.FTZ R52, R52, R8 ;  /* 0x0000000834347220 */ /* 0x000fe20000410000 */
[----:B------:R-:W-:Y:S01]  /*8270*/  FMNMX.FTZ R153, R195, R6, !PT ;  /* 0x00000006c3997209 */ /* 0x000fe20007810000 */
[----:B------:R-:W-:Y:S01]  /*8280*/  MUFU.EX2 R13, R13 ;  /* 0x0000000d000d7308 */ /* 0x000fe20000000800 */
[-C--:B------:R-:W-:Y:S01]  /*8290*/  FMUL.FTZ R53, R53, R8.reuse ;  /* 0x0000000835357220 */ /* 0x080fe20000410000 */
        /* <DEDUP_REMOVED lines=9> */
[-C--:B------:R-:W-:Y:S01]  /*8330*/  FMUL.FTZ R64, R64, R8.reuse ;  /* 0x0000000840407220 */ /* 0x080fe20000410000 */
[----:B------:R-:W1:Y:S01]  /*8340*/  SHFL.BFLY PT, R165, R6, 0x2, 0x1f ;  /* 0x0c401f0006a57f89 */ /* 0x000e6200000e0000 */
        /* <DEDUP_REMOVED lines=23> */
[----:B-1----:R-:W-:Y:S01]  /*84c0*/  FMNMX.FTZ R177, R6, R165, !PT ;  /* 0x000000a506b17209 */ /* 0x002fe20007810000 */
[----:B------:R-:W-:Y:S01]  /*84d0*/  FFMA.FTZ R165, R185, UR6, -R4 ;  /* 0x00000006b9a57c23 */ /* 0x000fe20008010804 */
[-C--:B------:R-:W-:Y:S01]  /*84e0*/  FMUL.FTZ R105, R105, R8.reuse ;  /* 0x0000000869697220 */ /* 0x080fe20000410000 */
[-C--:B------:R-:W-:Y:S01]  /*84f0*/  FMUL.FTZ R108, R108, R8.reuse ;  /* 0x000000086c6c7220 */ /* 0x080fe20000410000 */
[----:B------:R-:W-:Y:S01]  /*8500*/  MUFU.EX2 R14, R14 ;  /* 0x0000000e000e7308 */ /* 0x000fe20000000800 */
[----:B------:R-:W1:Y:S01]  /*8510*/  SHFL.BFLY PT, R6, R177, 0x1, 0x1f ;  /* 0x0c201f00b1067f89 */ /* 0x000e6200000e0000 */
        /* <DEDUP_REMOVED lines=21> */
[----:B------:R-:W-:Y:S01]  /*8670*/  FMUL.FTZ R148, R148, R8 ;  /* 0x0000000894947220 */ /* 0x000fe20000410000 */
[----:B------:R-:W-:Y:S01]  /*8680*/  MUFU.EX2 R157, R157 ;  /* 0x0000009d009d7308 */ /* 0x000fe20000000800 */
[----:B-1----:R-:W-:Y:S01]  /*8690*/  FMNMX.FTZ R6, R177, R6, !PT ;  /* 0x00000006b1067209 */ /* 0x002fe20007810000 */
[----:B------:R-:W-:-:S04]  /*86a0*/  FMUL.FTZ R149, R149, R8 ;  /* 0x0000000895957220 */ /* 0x000fc80000410000 */
[C---:B------:R-:W-:Y:S01]  /*86b0*/  FMUL.FTZ R189, R6.reuse, UR6 ;  /* 0x0000000606bd7c20 */ /* 0x040fe20008410000 */
[----:B------:R-:W-:Y:S01]  /*86c0*/  FADD.FTZ R4, -R6, R203 ;  /* 0x000000cb06047221 */ /* 0x000fe20000010100 */
[----:B------:R-:W-:Y:S02]  /*86d0*/  MUFU.EX2 R20, R20 ;  /* 0x0000001400147308 */ /* 0x000fe40000000800 */
[--C-:B------:R-:W-:Y:S01]  /*86e0*/  FFMA.FTZ R184, R154, UR6, -R189.reuse ;  /* 0x000000069ab87c23 */ /* 0x100fe200080108bd */
[----:B------:R-:W-:Y:S01]  /*86f0*/  FMUL.FTZ R4, R4, UR6 ;  /* 0x0000000604047c20 */ /* 0x000fe20008410000 */
[--C-:B------:R-:W-:Y:S01]  /*8700*/  FFMA.FTZ R155, R155, UR6, -R189.reuse ;  /* 0x000000069b9b7c23 */ /* 0x100fe200080108bd */
[--C-:B------:R-:W-:Y:S01]  /*8710*/  FFMA.FTZ R185, R158, UR6, -R189.reuse ;  /* 0x000000069eb97c23 */ /* 0x100fe200080108bd */
[--C-:B------:R-:W-:Y:S01]  /*8720*/  FFMA.FTZ R188, R159, UR6, -R189.reuse ;  /* 0x000000069fbc7c23 */ /* 0x100fe200080108bd */
[--C-:B------:R-:W-:Y:S01]  /*8730*/  FFMA.FTZ R216, R175, UR6, -R189.reuse ;  /* 0x00000006afd87c23 */ /* 0x100fe200080108bd */
[----:B------:R1:W-:Y:S01]  /*8740*/  MUFU.EX2 R177, R4 ;  /* 0x0000000400b17308 */ /* 0x0003e20000000800 */
[--C-:B------:R-:W-:Y:S01]  /*8750*/  FFMA.FTZ R159, R162, UR6, -R189.reuse ;  /* 0x00000006a29f7c23 */ /* 0x100fe200080108bd */
[----:B------:R-:W-:Y:S01]  /*8760*/  FFMA.FTZ R175, R178, UR6, -R189 ;  /* 0x00000006b2af7c23 */ /* 0x000fe200080108bd */
[----:B------:R-:W-:-:S02]  /*8770*/  IMAD.U32 R178, RZ, RZ, UR24 ;  /* 0x00000018ffb27e24 */ /* 0x000fc4000f8e00ff */
[--C-:B------:R-:W-:Y:S01]  /*8780*/  FFMA.FTZ R192, R163, UR6, -R189.reuse ;  /* 0x00000006a3c07c23 */ /* 0x100fe200080108bd */
[--C-:B------:R-:W-:Y:S01]  /*8790*/  FFMA.FTZ R163, R166, UR6, -R189.reuse ;  /* 0x00000006a6a37c23 */ /* 0x100fe200080108bd */
[--C-:B------:R-:W-:Y:S01]  /*87a0*/  FFMA.FTZ R196, R167, UR6, -R189.reuse ;  /* 0x00000006a7c47c23 */ /* 0x100fe200080108bd */
[----:B------:R-:W-:Y:S01]  /*87b0*/  @!P2 VIADD R154, R178, 0x22840 ;  /* 0x00022840b29aa836 */ /* 0x000fe20000000000 */
[----:B------:R-:W2:Y:S01]  /*87c0*/  MUFU.EX2 R184, R184 ;  /* 0x000000b800b87308 */ /* 0x000ea20000000800 */
[----:B-1----:R-:W-:Y:S01]  /*87d0*/  IADD3 R4, -R215, 0xb, RZ ;  /* 0x0000000bd7047810 */ /* 0x002fe20007ffe1ff */
[--C-:B------:R-:W-:Y:S01]  /*87e0*/  FFMA.FTZ R167, R170, UR6, -R189.reuse ;  /* 0x00000006aaa77c23 */ /* 0x100fe200080108bd */
[--C-:B------:R-:W-:Y:S01]  /*87f0*/  FFMA.FTZ R204, R171, UR6, -R189.reuse ;  /* 0x00000006abcc7c23 */ /* 0x100fe200080108bd */
[----:B------:R-:W-:Y:S01]  /*8800*/  @!P2 PRMT R154, RZ, 0x654, R154 ;  /* 0x00000654ff9aa816 */ /* 0x000fe2000000009a */
[--C-:B------:R-:W-:Y:S01]  /*8810*/  FFMA.FTZ R171, R174, UR6, -R189.reuse ;  /* 0x00000006aeab7c23 */ /* 0x100fe200080108bd */
[----:B------:R1:W-:Y:S06]  /*8820*/  BAR.ARV R4, 0x100 ;  /* 0x000400040000751d */ /* 0x0003ec0000002000 */
[----:B------:R-:W3:Y:S01]  /*8830*/  MUFU.EX2 R155, R155 ;  /* 0x0000009b009b7308 */ /* 0x000ee20000000800 */
[----:B------:R4:W-:Y:S01]  /*8840*/  @!P2 SYNCS.ARRIVE.TRANS64.RED.A1T0 RZ, [R154+URZ], RZ ;  /* 0x000000ff9affa9a7 */ /* 0x0009e2000810043f */
[--C-:B------:R-:W-:Y:S01]  /*8850*/  FFMA.FTZ R218, R179, UR6, -R189.reuse ;  /* 0x00000006b3da7c23 */ /* 0x100fe200080108bd */
[--C-:B------:R-:W-:Y:S01]  /*8860*/  FFMA.FTZ R179, R182, UR6, -R189.reuse ;  /* 0x00000006b6b37c23 */ /* 0x100fe200080108bd */
[--C-:B------:R-:W-:Y:S01]  /*8870*/  FFMA.FTZ R182, R183, UR6, -R189.reuse ;  /* 0x00000006b7b67c23 */ /* 0x100fe200080108bd */
[----:B--2---:R-:W-:Y:S01]  /*8880*/  FFMA.FTZ R0, R177, R0, R184 ;  /* 0x00000000b1007223 */ /* 0x004fe200000100b8 */
[--C-:B------:R-:W-:Y:S01]  /*8890*/  FFMA.FTZ R183, R186, UR6, -R189.reuse ;  /* 0x00000006bab77c23 */ /* 0x100fe200080108bd */
[----:B------:R-:W-:Y:S01]  /*88a0*/  FFMA.FTZ R186, R187, UR6, -R189 ;  /* 0x00000006bbba7c23 */ /* 0x000fe200080108bd */
[----:B------:R-:W2:Y:S01]  /*88b0*/  MUFU.EX2 R185, R185 ;  /* 0x000000b900b97308 */ /* 0x000ea20000000800 */
[----:B----4-:R-:W-:Y:S01]  /*88c0*/  FADD.FTZ R154, R10, R3 ;  /* 0x000000030a9a7221 */ /* 0x010fe20000010000 */
[--C-:B------:R-:W-:Y:S01]  /*88d0*/  FFMA.FTZ R187, R190, UR6, -R189.reuse ;  /* 0x00000006bebb7c23 */ /* 0x100fe200080108bd */
[--C-:B------:R-:W-:Y:S01]  /*88e0*/  FFMA.FTZ R190, R191, UR6, -R189.reuse ;  /* 0x00000006bfbe7c23 */ /* 0x100fe200080108bd */
[--C-:B------:R-:W-:Y:S01]  /*88f0*/  FFMA.FTZ R194, R194, UR6, -R189.reuse ;  /* 0x00000006c2c27c23 */ /* 0x100fe200080108bd */
[----:B------:R-:W-:Y:S01]  /*8900*/  FADD.FTZ R3, R11, R154 ;  /* 0x0000009a0b037221 */ /* 0x000fe20000010000 */
[--C-:B------:R-:W-:Y:S01]  /*8910*/  FFMA.FTZ R195, R195, UR6, -R189.reuse ;  /* 0x00000006c3c37c23 */ /* 0x100fe200080108bd */
[----:B------:R-:W-:Y:S01]  /*8920*/  FFMA.FTZ R198, R198, UR6, -R189 ;  /* 0x00000006c6c67c23 */ /* 0x000fe200080108bd */
[----:B------:R-:W4:Y:S01]  /*8930*/  MUFU.EX2 R188, R188 ;  /* 0x000000bc00bc7308 */ /* 0x000f220000000800 */
[----:B---3--:R-:W-:Y:S01]  /*8940*/  FADD.FTZ R0, R155, R0 ;  /* 0x000000009b007221 */ /* 0x008fe20000010000 */
[----:B------:R-:W-:Y:S01]  /*8950*/  FADD.FTZ R154, R156, R3 ;  /* 0x000000039c9a7221 */ /* 0x000fe20000010000 */
[----:B------:R-:W-:Y:S01]  /*8960*/  FFMA.FTZ R199, R199, UR6, -R189 ;  /* 0x00000006c7c77c23 */ /* 0x000fe200080108bd */
[----:B------:R-:W-:Y:S01]  /*8970*/  F2FP.BF16.F32.PACK_AB R162, R153, R14 ;  /* 0x0000000e99a2723e */ /* 0x000fe200000010ff */
[-C--:B------:R-:W-:Y:S01]  /*8980*/  FMUL.FTZ R26, R26, R177.reuse ;  /* 0x000000b11a1a7220 */ /* 0x080fe20000410000 */
[C---:B------:R-:W-:Y:S01]  /*8990*/  FADD.FTZ R3, R13.reuse, R154 ;  /* 0x0000009a0d037221 */ /* 0x040fe20000010000 */
[----:B------:R-:W-:Y:S01]  /*89a0*/  F2FP.BF16.F32.PACK_AB R156, R13, R156 ;  /* 0x0000009c0d9c723e */ /* 0x000fe200000010ff */
[----:B------:R-:W3:Y:S01]  /*89b0*/  MUFU.EX2 R159, R159 ;  /* 0x0000009f009f7308 */ /* 0x000ee20000000800 */
[----:B--2---:R-:W-:Y:S01]  /*89c0*/  FADD.FTZ R9, R185, R0 ;  /* 0x00000000b9097221 */ /* 0x004fe20000010000 */
[----:B------:R-:W-:Y:S01]  /*89d0*/  FADD.FTZ R154, R12, R3 ;  /* 0x000000030c9a7221 */ /* 0x000fe20000010000 */
[-C--:B------:R-:W-:Y:S01]  /*89e0*/  FMUL.FTZ R27, R27, R177.reuse ;  /* 0x000000b11b1b7220 */ /* 0x080fe20000410000 */
[-C--:B------:R-:W-:Y:S01]  /*89f0*/  FMUL.FTZ R30, R30, R177.reuse ;  /* 0x000000b11e1e7220 */ /* 0x080fe20000410000 */
[-C--:B------:R-:W-:Y:S01]  /*8a00*/  FMUL.FTZ R31, R31, R177.reuse ;  /* 0x000000b11f1f7220 */ /* 0x080fe20000410000 */
[----:B------:R-:W-:Y:S01]  /*8a10*/  FADD.FTZ R3, R15, R154 ;  /* 0x0000009a0f037221 */ /* 0x000fe20000010000 */
[-C--:B------:R-:W-:Y:S01]  /*8a20*/  FMUL.FTZ R34, R34, R177.reuse ;  /* 0x000000b122227220 */ /* 0x080fe20000410000 */
[----:B------:R-:W2:Y:S01]  /*8a30*/  MUFU.EX2 R192, R192 ;  /* 0x000000c000c07308 */ /* 0x000ea20000000800 */
[----:B----4-:R-:W-:Y:S01]  /*8a40*/  FADD.FTZ R0, R188, R9 ;  /* 0x00000009bc007221 */ /* 0x010fe20000010000 */
[----:B------:R-:W-:Y:S01]  /*8a50*/  FADD.FTZ R154, R160, R3 ;  /* 0x00000003a09a7221 */ /* 0x000fe20000010000 */
[----:B------:R-:W-:Y:S01]  /*8a60*/  F2FP.BF16.F32.PACK_AB R160, R21, R160 ;  /* 0x000000a015a0723e */ /* 0x000fe200000010ff */
[-C--:B------:R-:W-:Y:S01]  /*8a70*/  FMUL.FTZ R35, R35, R177.reuse ;  /* 0x000000b123237220 */ /* 0x080fe20000410000 */
[-C--:B------:R-:W-:Y:S01]  /*8a80*/  FMUL.FTZ R38, R38, R177.reuse ;  /* 0x000000b126267220 */ /* 0x080fe20000410000 */
[----:B------:R-:W-:Y:S01]  /*8a90*/  FADD.FTZ R3, R21, R154 ;  /* 0x0000009a15037221 */ /* 0x000fe20000010000 */
[-C--:B------:R-:W-:Y:S01]  /*8aa0*/  FMUL.FTZ R39, R39, R177.reuse ;  /* 0x000000b127277220 */ /* 0x080fe20000410000 */
[----:B------:R-:W4:Y:S01]  /*8ab0*/  MUFU.EX2 R163, R163 ;  /* 0x000000a300a37308 */ /* 0x000f220000000800 */
[----:B---3--:R-:W-:Y:S01]  /*8ac0*/  FADD.FTZ R9, R159, R0 ;  /* 0x000000009f097221 */ /* 0x008fe20000010000 */
[----:B------:R-:W-:Y:S01]  /*8ad0*/  FADD.FTZ R154, R14, R3 ;  /* 0x000000030e9a7221 */ /* 0x000fe20000010000 */
[-C--:B------:R-:W-:Y:S01]  /*8ae0*/  FMUL.FTZ R42, R42, R177.reuse ;  /* 0x000000b12a2a7220 */ /* 0x080fe20000410000 */
[-C--:B------:R-:W-:Y:S01]  /*8af0*/  FMUL.FTZ R43, R43, R177.reuse ;  /* 0x000000b12b2b7220 */ /* 0x080fe20000410000 */
[-C--:B------:R-:W-:Y:S01]  /*8b00*/  FMUL.FTZ R46, R46, R177.reuse ;  /* 0x000000b12e2e7220 */ /* 0x080fe20000410000 */
[----:B------:R-:W-:Y:S01]  /*8b10*/  FADD.FTZ R3, R153, R154 ;  /* 0x0000009a99037221 */ /* 0x000fe20000010000 */
[----:B------:R-:W-:Y:S01]  /*8b20*/  F2FP.BF16.F32.PACK_AB R153, R155, R184 ;  /* 0x000000b89b99723e */ /* 0x000fe200000010ff */
[----:B------:R-:W3:Y:S01]  /*8b30*/  MUFU.EX2 R196, R196 ;  /* 0x000000c400c47308 */ /* 0x000ee20000000800 */
[----:B--2---:R-:W-:Y:S01]  /*8b40*/  FADD.FTZ R0, R192, R9 ;  /* 0x00000009c0007221 */ /* 0x004fe20000010000 */
[----:B------:R-:W-:Y:S01]  /*8b50*/  FADD.FTZ R154, R164, R3 ;  /* 0x00000003a49a7221 */ /* 0x000fe20000010000 */
[----:B------:R-:W-:Y:S01]  /*8b60*/  F2FP.BF16.F32.PACK_AB R164, R157, R164 ;  /* 0x000000a49da4723e */ /* 0x000fe200000010ff */
[-C--:B------:R-:W-:Y:S01]  /*8b70*/  FMUL.FTZ R47, R47, R177.reuse ;  /* 0x000000b12f2f7220 */ /* 0x080fe20000410000 */
[----:B------:R-:W-:Y:S01]  /*8b80*/  FMUL.FTZ R50, R50, R177 ;  /* 0x000000b132327220 */ /* 0x000fe20000410000 */
[----:B------:R-:W-:Y:S01]  /*8b90*/  FADD.FTZ R3, R157, R154 ;  /* 0x0000009a9d037221 */ /* 0x000fe20000010000 */
[----:B------:R-:W-:Y:S01]  /*8ba0*/  F2FP.BF16.F32.PACK_AB R157, R192, R159 ;  /* 0x0000009fc09d723e */ /* 0x000fe200000010ff */
[----:B------:R-:W2:Y:S01]  /*8bb0*/  MUFU.EX2 R167, R167 ;  /* 0x000000a700a77308 */ /* 0x000ea20000000800 */
[----:B----4-:R-:W-:Y:S01]  /*8bc0*/  FADD.FTZ R9, R163, R0 ;  /* 0x00000000a3097221 */ /* 0x010fe20000010000 */
[----:B------:R-:W-:Y:S01]  /*8bd0*/  FADD.FTZ R154, R20, R3 ;  /* 0x00000003149a7221 */ /* 0x000fe20000010000 */
[-C--:B------:R-:W-:Y:S01]  /*8be0*/  FMUL.FTZ R51, R51, R177.reuse ;  /* 0x000000b133337220 */ /* 0x080fe20000410000 */
[-C--:B------:R-:W-:Y:S01]  /*8bf0*/  FMUL.FTZ R54, R54, R177.reuse ;  /* 0x000000b136367220 */ /* 0x080fe20000410000 */
[-C--:B------:R-:W-:Y:S01]  /*8c00*/  FMUL.FTZ R55, R55, R177.reuse ;  /* 0x000000b137377220 */ /* 0x080fe20000410000 */
[-C--:B------:R-:W-:Y:S01]  /*8c10*/  FMUL.FTZ R58, R58, R177.reuse ;  /* 0x000000b13a3a7220 */ /* 0x080fe20000410000 */
[----:B------:R-:W-:Y:S01]  /*8c20*/  FMUL.FTZ R59, R59, R177 ;  /* 0x000000b13b3b7220 */ /* 0x000fe20000410000 */
[----:B------:R-:W4:Y:S01]  /*8c30*/  MUFU.EX2 R204, R204 ;  /* 0x000000cc00cc7308 */ /* 0x000f220000000800 */
[C---:B---3--:R-:W-:Y:S01]  /*8c40*/  FADD.FTZ R0, R196.reuse, R9 ;  /* 0x00000009c4007221 */ /* 0x048fe20000010000 */
        /* <DEDUP_REMOVED lines=29> */
[----:B------:R-:W-:Y:S01]  /*8e20*/  FMUL.FTZ R106, R106, R177 ;  /* 0x000000b16a6a7220 */ /* 0x000fe20000410000 */
        /* <DEDUP_REMOVED lines=33> */
[C---:B----4-:R-:W-:Y:S01]  /*9040*/  FADD.FTZ R3, R161.reuse, R154 ;  /* 0x0000009aa1037221 */ /* 0x050fe20000010000 */
[----:B------:R-:W-:-:S02]  /*9050*/  F2FP.BF16.F32.PACK_AB R166, R161, R20 ;  /* 0x00000014a1a6723e */ /* 0x000fc400000010ff */
[----:B------:R-:W-:Y:S02]  /*9060*/  F2FP.BF16.F32.PACK_AB R161, R204, R167 ;  /* 0x000000a7cca1723e */ /* 0x000fe400000010ff */
[----:B------:R-:W-:Y:S02]  /*9070*/  F2FP.BF16.F32.PACK_AB R155, R188, R185 ;  /* 0x000000b9bc9b723e */ /* 0x000fe400000010ff */
[----:B------:R-:W4:Y:S01]  /*9080*/  MUFU.EX2 R183, R183 ;  /* 0x000000b700b77308 */ /* 0x000f220000000800 */
[C---:B---3--:R-:W-:Y:S01]  /*9090*/  FADD.FTZ R0, R182.reuse, R9 ;  /* 0x00000009b6007221 */ /* 0x048fe20000010000 */
[----:B------:R-:W-:-:S06]  /*90a0*/  F2FP.BF16.F32.PACK_AB R167, R182, R179 ;  /* 0x000000b3b6a7723e */ /* 0x000fcc00000010ff */
[----:B------:R-:W3:Y:S01]  /*90b0*/  MUFU.EX2 R165, R165 ;  /* 0x000000a500a57308 */ /* 0x000ee20000000800 */
[----:B--2---:R-:W-:-:S07]  /*90c0*/  FADD.FTZ R154, R168, R3 ;  /* 0x00000003a89a7221 */ /* 0x004fce0000010000 */
[----:B------:R-:W2:Y:S01]  /*90d0*/  MUFU.EX2 R186, R186 ;  /* 0x000000ba00ba7308 */ /* 0x000ea20000000800 */
[----:B----4-:R-:W-:-:S07]  /*90e0*/  FADD.FTZ R9, R183, R0 ;  /* 0x00000000b7097221 */ /* 0x010fce0000010000 */
[----:B------:R-:W4:Y:S01]  /*90f0*/  MUFU.EX2 R169, R169 ;  /* 0x000000a900a97308 */ /* 0x000f220000000800 */
[C---:B---3--:R-:W-:Y:S01]  /*9100*/  FADD.FTZ R154, R165.reuse, R154 ;  /* 0x0000009aa59a7221 */ /* 0x048fe20000010000 */
[----:B------:R-:W-:Y:S02]  /*9110*/  F2FP.BF16.F32.PACK_AB R168, R165, R168 ;  /* 0x000000a8a5a8723e */ /* 0x000fe400000010ff */
[----:B------:R-:W-:-:S04]  /*9120*/  F2FP.BF16.F32.PACK_AB R165, R218, R175 ;  /* 0x000000afdaa5723e */ /* 0x000fc800000010ff */
[----:B------:R-:W3:Y:S01]  /*9130*/  MUFU.EX2 R187, R187 ;  /* 0x000000bb00bb7308 */ /* 0x000ee20000000800 */
[----:B--2---:R-:W-:-:S07]  /*9140*/  FADD.FTZ R0, R186, R9 ;  /* 0x00000009ba007221 */ /* 0x004fce0000010000 */
[----:B------:R-:W2:Y:S01]  /*9150*/  MUFU.EX2 R172, R172 ;  /* 0x000000ac00ac7308 */ /* 0x000ea20000000800 */
[----:B----4-:R-:W-:Y:S01]  /*9160*/  FADD.FTZ R3, R169, R154 ;  /* 0x0000009aa9037221 */ /* 0x010fe20000010000 */
[----:B------:R-:W-:-:S06]  /*9170*/  F2FP.BF16.F32.PACK_AB R154, R11, R10 ;  /* 0x0000000a0b9a723e */ /* 0x000fcc00000010ff */
[----:B------:R-:W4:Y:S01]  /*9180*/  MUFU.EX2 R190, R190 ;  /* 0x000000be00be7308 */ /* 0x000f220000000800 */
[----:B---3--:R-:W-:-:S07]  /*9190*/  FADD.FTZ R9, R187, R0 ;  /* 0x00000000bb097221 */ /* 0x008fce0000010000 */
[----:B------:R-:W3:Y:S01]  /*91a0*/  MUFU.EX2 R173, R173 ;  /* 0x000000ad00ad7308 */ /* 0x000ee20000000800 */
[C---:B--2---:R-:W-:Y:S01]  /*91b0*/  FADD.FTZ R158, R172.reuse, R3 ;  /* 0x00000003ac9e7221 */ /* 0x044fe20000010000 */
[----:B------:R-:W-:Y:S02]  /*91c0*/  F2FP.BF16.F32.PACK_AB R170, R172, R169 ;  /* 0x000000a9acaa723e */ /* 0x000fe400000010ff */
[----:B------:R-:W-:-:S04]  /*91d0*/  F2FP.BF16.F32.PACK_AB R169, R186, R183 ;  /* 0x000000b7baa9723e */ /* 0x000fc800000010ff */
[----:B------:R-:W2:Y:S01]  /*91e0*/  MUFU.EX2 R189, R194 ;  /* 0x000000c200bd7308 */ /* 0x000ea20000000800 */
[C---:B----4-:R-:W-:Y:S01]  /*91f0*/  FADD.FTZ R0, R190.reuse, R9 ;  /* 0x00000009be007221 */ /* 0x050fe20000010000 */
[----:B------:R-:W-:-:S06]  /*9200*/  F2FP.BF16.F32.PACK_AB R171, R190, R187 ;  /* 0x000000bbbeab723e */ /* 0x000fcc00000010ff */
[----:B------:R-:W4:Y:S01]  /*9210*/  MUFU.EX2 R176, R176 ;  /* 0x000000b000b07308 */ /* 0x000f220000000800 */
[----:B---3--:R-:W-:Y:S01]  /*9220*/  FADD.FTZ R3, R173, R158 ;  /* 0x0000009ead037221 */ /* 0x008fe20000010000 */
[----:B------:R-:W-:-:S06]  /*9230*/  F2FP.BF16.F32.PACK_AB R158, R15, R12 ;  /* 0x0000000c0f9e723e */ /* 0x000fcc00000010ff */
        /* <DEDUP_REMOVED lines=9> */
[----:B--2---:R-:W-:-:S07]  /*92d0*/  FADD.FTZ R10, R180, R3 ;  /* 0x00000003b40a7221 */ /* 0x004fce0000010000 */
[----:B------:R-:W2:Y:S01]  /*92e0*/  MUFU.EX2 R199, R199 ;  /* 0x000000c700c77308 */ /* 0x000ea20000000800 */
[----:B----4-:R-:W-:Y:S01]  /*92f0*/  FADD.FTZ R0, R198, R9 ;  /* 0x00000009c6007221 */ /* 0x010fe20000010000 */
[C---:B---3--:R-:W-:Y:S01]  /*9300*/  FADD.FTZ R3, R181.reuse, R10 ;  /* 0x0000000ab5037221 */ /* 0x048fe20000010000 */
[----:B------:R-:W-:Y:S02]  /*9310*/  F2FP.BF16.F32.PACK_AB R174, R181, R180 ;  /* 0x000000b4b5ae723e */ /* 0x000fe400000010ff */
[C---:B--2---:R-:W-:Y:S01]  /*9320*/  FADD.FTZ R0, R199.reuse, R0 ;  /* 0x00000000c7007221 */ /* 0x044fe20000010000 */
[----:B------:R-:W-:Y:S01]  /*9330*/  F2FP.BF16.F32.PACK_AB R175, R199, R198 ;  /* 0x000000c6c7af723e */ /* 0x000fe200000010ff */
[----:B-1----:R-:W-:Y:S06]  /*9340*/  @!P0 BRA `(.L_x_1804) ;  /* 0x0000000000048947 */ /* 0x002fec0003800000 */
[----:B------:R-:W-:Y:S01]  /*9350*/  BPT.TRAP 0x1 ;  /* 0x000000040000795c */ /* 0x000fe20000300000 */
.L_x_1804:
[----:B------:R1:W2:Y:S01]  /*9360*/  SYNCS.PHASECHK.TRANS64.TRYWAIT P2, [UR24+0x22850], R5 ;  /* 0x02285005ff0075a7 */ /* 0x0002a20008040158 */
[----:B------:R-:W-:Y:S05]  /*9370*/  @!P0 BRA `(.L_x_1805) ;  /* 0x0000000000048947 */ /* 0x000fea0003800000 */
[----:B------:R-:W-:Y:S01]  /*9380*/  BPT.TRAP 0x1 ;  /* 0x000000040000795c */ /* 0x000fe20000300000 */
.L_x_1805:
[----:B--2---:R-:W-:Y:S05]  /*9390*/  @P2 BRA `(.L_x_1806) ;  /* 0x0000000000082947 */ /* 0x004fea0003800000 */
[----:B------:R-:W2:Y:S02]  /*93a0*/  SYNCS.PHASECHK.TRANS64.TRYWAIT P2, [UR24+0x22850], R5 ;  /* 0x02285005ff0075a7 */ /* 0x000ea40008040158 */
[----:B--2---:R-:W-:Y:S05]  /*93b0*/  @!P2 BRA `(.L_x_1807) ;  /* 0x000000b40010a947 */ /* 0x004fea0003800000 */
.L_x_1806:
[----:B------:R-:W3:Y:S01]  /*93c0*/  S2R R8, SR_TID.X ;  /* 0x0000000000087919 */ /* 0x000ee20000002100 */
[----:B------:R-:W-:Y:S01]  /*93d0*/  UIMAD UR7, UR36, 0xc00, UR21 ;  /* 0x00000c00240778a4 */ /* 0x000fe2000f8e0215 */
[----:B------:R-:W-:Y:S01]  /*93e0*/  IMAD.MOV.U32 R203, RZ, RZ, R6 ;  /* 0x000000ffffcb7224 */ /* 0x000fe200078e0006 */
[----:B------:R-:W-:Y:S01]  /*93f0*/  UMOV UR11, 0x40000040 ;  /* 0x40000040000b7882 */ /* 0x000fe20000000000 */
[----:B------:R-:W-:-:S04]  /*9400*/  IMAD.MOV.U32 R9, RZ, RZ, R2 ;  /* 0x000000ffff097224 */ /* 0x000fc800078e0002 */
[----:B------:R-:W-:Y:S01]  /*9410*/  UMOV UR10, UR7 ;  /* 0x00000007000a7c82 */ /* 0x000fe20008000000 */
[----:B---3--:R-:W-:-:S05]  /*9420*/  SHF.R.U32.HI R8, RZ, 0x7, R8 ;  /* 0x00000007ff087819 */ /* 0x008fca0000011608 */
[----:B012---:R-:W-:Y:S02]  /*9430*/  VIADD R5, R8, 0x8 ;  /* 0x0000000808057836 */ /* 0x007fe40000000000 */
[----:B------:R-:W0:Y:S03]  /*9440*/  S2R R8, SR_TID.X ;  /* 0x0000000000087919 */ /* 0x000e260000002100 */
[----:B------:R1:W-:Y:S06]  /*9450*/  BAR.SYNC.DEFER_BLOCKING R5, 0x100 ;  /* 0x000400050000751d */ /* 0x0003ec0000010000 */
[----:B------:R-:W-:Y:S01]  /*9460*/  WARPGROUP.ARRIVE ;  /* 0x00000000000079c5 */ /* 0x000fe20000000000 */
[----:B0-----:R-:W-:-:S05]  /*9470*/  LOP3.LUT P2, RZ, R8, 0x7f, RZ, 0xc0, !PT ;  /* 0x0000007f08ff7812 */ /* 0x001fca000784c0ff */
[----:B------:R-:W-:Y:S01]  /*9480*/  HGMMA.64x256x16.F32.BF16 R24, R152, gdesc[UR8].tnspB, R24, gsb0 ;  /* 0x43e0000898187df0 */ /* 0x000fe20008001818 */
[----:B------:R-:W-:Y:S01]  /*9490*/  UIADD3 UR10, UR7, 0x80, URZ ;  /* 0x00000080070a7890 */ /* 0x000fe2000fffe03f */
[----:B------:R-:W-:-:S06]  /*94a0*/  UMOV UR11, 0x40000040 ;  /* 0x40000040000b7882 */ /* 0x000fcc0000000000 */
[----:B------:R-:W-:-:S05]  /*94b0*/  @!P2 VIADD R178, R178, 0x22860 ;  /* 0x00022860b2b2a836 */ /* 0x000fca0000000000 */
[----:B------:R-:W-:Y:S01]  /*94c0*/  @!P2 PRMT R178, RZ, 0x654, R178 ;  /* 0x00000654ffb2a816 */ /* 0x000fe200000000b2 */
[----:B------:R-:W-:Y:S02]  /*94d0*/  WARPGROUP.DEPBAR.LE gsb0, 0x0 ;  /* 0x00008000000079c5 */ /* 0x000fe40000010000 */
[----:B------:R-:W-:-:S12]  /*94e0*/  WARPGROUP.ARRIVE ;  /* 0x00000000000079c5 */ /* 0x000fd80000000000 */
        /* <DEDUP_REMOVED lines=28> */
[----:B-1----:R-:W-:-:S07]  /*96b0*/  IMAD.MOV.U32 R5, RZ, RZ, R7 ;  /* 0x000000ffff057224 */ /* 0x002fce00078e0007 */
.L_x_1799:
[----:B------:R-:W-:-:S13]  /*96c0*/  ISETP.GE.AND P1, PT, R5, UR39, PT ;  /* 0x0000002705007c0c */ /* 0x000fda000bf26270 */
[----:B------:R-:W-:Y:S05]  /*96d0*/  @!P1 BRA `(.L_x_1809) ;  /* 0x0000003000109947 */ /* 0x000fea0003800000 */
[----:B------:R-:W-:Y:S01]  /*96e0*/  IMAD.MOV.U32 R12, RZ, RZ, R6 ;  /* 0x000000ffff0c7224 */ /* 0x000fe200078e0006 */
[----:B------:R-:W-:Y:S01]  /*96f0*/  ULDC UR23, c[0x0][0x9e4] ;  /* 0x0002790000177ab9 */ /* 0x000fe20000000800 */
[----:B01----:R-:W-:Y:S01]  /*9700*/  IMAD.MOV.U32 R9, RZ, RZ, R2 ;  /* 0x000000ffff097224 */ /* 0x003fe200078e0002 */
[----:B------:R-:W-:Y:S01]  /*9710*/  ULDC UR24, c[0x0][0x288] ;  /* 0x0000a20000187ab9 */ /* 0x000fe20000000800 */
[----:B------:R-:W-:Y:S01]  /*9720*/  ULDC UR25, c[0x0][0x9dc] ;  /* 0x0002770000197ab9 */ /* 0x000fe20000000800 */
[----:B------:R-:W-:Y:S01]  /*9730*/  ULDC UR22, c[0x0][0x988] ;  /* 0x0002620000167ab9 */ /* 0x000fe20000000800 */
[----:B------:R-:W-:-:S05]  /*9740*/  ULDC UR26, c[0x0][0x9e0] ;  /* 0x00027800001a7ab9 */ /* 0x000fca0000000800 */
.L_x_1826:
[----:B------:R-:W-:-:S04]  /*9750*/  UIADD3 UR36, UR36, 0x1, URZ ;  /* 0x0000000124247890 */ /* 0x000fc8000fffe03f */
[----:B------:R-:W-:-:S04]  /*9760*/  UISETP.NE.AND UP2, UPT, UR36, 0x2, UPT ;  /* 0x000000022400788c */ /* 0x000fc8000bf45270 */
[----:B------:R-:W-:Y:S02]  /*9770*/  USEL UR6, URZ, 0x1, UP2 ;  /* 0x000000013f067887 */ /* 0x000fe40009000000 */
[----:B------:R-:W-:Y:S02]  /*9780*/  USEL UR36, UR36, URZ, UP2 ;  /* 0x0000003f24247287 */ /* 0x000fe40009000000 */
[----:B------:R-:W-:Y:S01]  /*9790*/  ULOP3.LUT UR37, UR37, UR6, URZ, 0x3c, !UPT ;  /* 0x0000000625257292 */ /* 0x000fe2000f8e3c3f */
[----:B------:R-:W-:Y:S11]  /*97a0*/  @!P0 BRA `(.L_x_1810) ;  /* 0x0000000000048947 */ /* 0x000ff60003800000 */
[----:B------:R-:W-:Y:S01]  /*97b0*/  BPT.TRAP 0x1 ;  /* 0x000000040000795c */ /* 0x000fe20000300000 */
.L_x_1810:
        /* <DEDUP_REMOVED lines=9> */
.L_x_1811:
[----:B-1----:R-:W-:Y:S05]  /*9850*/  @P1 BRA `(.L_x_1812) ;  /* 0x0000000000081947 */ /* 0x002fea0003800000 */
[----:B------:R-:W1:Y:S02]  /*9860*/  SYNCS.PHASECHK.TRANS64.TRYWAIT P1, [UR27+0x22830], R7 ;  /* 0x02283007ff0075a7 */ /* 0x000e64000802015b */
[----:B-1----:R-:W-:Y:S05]  /*9870*/  @!P1 BRA `(.L_x_1813) ;  /* 0x000000ac00f49947 */ /* 0x002fea0003800000 */
.L_x_1812:
[----:B------:R-:W-:Y:S01]  /*9880*/  UIMAD UR18, UR36, 0x300, UR20 ;  /* 0x00000300241278a4 */ /* 0x000fe2000f8e0214 */
[----:B------:R-:W-:Y:S01]  /*9890*/  WARPGROUP.ARRIVE ;  /* 0x00000000000079c5 */ /* 0x000fe20000000000 */
[----:B------:R-:W-:Y:S01]  /*98a0*/  UMOV UR19, 0x40000040 ;  /* 0x4000004000137882 */ /* 0x000fe20000000000 */
[----:B------:R-:W-:Y:S01]  /*98b0*/  UMOV UR7, 0x40000040 ;  /* 0x4000004000077882 */ /* 0x000fe20000000000 */
[----:B------:R-:W-:-:S03]  /*98c0*/  UIADD3 UR6, UR18, 0x2, URZ ;  /* 0x0000000212067890 */ /* 0x000fc6000fffe03f */
[----:B------:R-:W2:Y:S01]  /*98d0*/  S2R R4, SR_TID.X ;  /* 0x0000000000047919 */ /* 0x000ea20000002100 */
[----:B------:R-:W-:Y:S01]  /*98e0*/  UIADD3 UR10, UR18, 0x4, URZ ;  /* 0x00000004120a7890 */ /* 0x000fe2000fffe03f */
[----:B------:R-:W-:Y:S01]  /*98f0*/  PLOP3.LUT P1, PT, PT, PT, UP0, 0x80, 0x0 ;  /* 0x000000000000781c */ /* 0x000fe20003f2f008 */
[----:B------:R-:W-:Y:S01]  /*9900*/  UMOV UR11, 0x40000040 ;  /* 0x40000040000b7882 */ /* 0x000fe20000000000 */
[----:B------:R-:W-:Y:S01]  /*9910*/  HGMMA.64x96x16.F32.BF16 R152, gdesc[UR16], RZ, !UPT, gsb0 ;  /* 0x01600000109879f0 */ /* 0x000fe2000c0018ff */
[----:B------:R-:W-:Y:S01]  /*9920*/  UIADD3 UR14, UR18, 0x6, URZ ;  /* 0x00000006120e7890 */ /* 0x000fe2000fffe03f */
[----:B------:R-:W-:Y:S01]  /*9930*/  PLOP3.LUT P2, PT, PT, PT, UP0, 0x80, 0x0 ;  /* 0x000000000000781c */ /* 0x000fe20003f4f008 */
[----:B------:R-:W-:Y:S01]  /*9940*/  UMOV UR15, 0x40000040 ;  /* 0x40000040000f7882 */ /* 0x000fe20000000000 */
[----:B------:R-:W-:Y:S02]  /*9950*/  VIADD R20, R22, UR43 ;  /* 0x0000002b16147c36 */ /* 0x000fe40008000000 */
[----:B------:R-:W-:-:S02]  /*9960*/  IMAD R13, R5, -0x60, RZ ;  /* 0xffffffa0050d7824 */ /* 0x000fc400078e02ff */
[----:B------:R-:W-:Y:S02]  /*9970*/  IMAD.U32 R8, RZ, RZ, UR27 ;  /* 0x0000001bff087e24 */ /* 0x000fe4000f8e00ff */
[----:B------:R-:W-:-:S04]  /*9980*/  VIADD R11, R13, 0x1 ;  /* 0x000000010d0b7836 */ /* 0x000fc80000000000 */
[----:B------:R-:W-:-:S05]  /*9990*/  IMAD R11, R18, -0x2, R11 ;  /* 0xfffffffe120b7824 */ /* 0x000fca00078e020b */
[----:B------:R-:W-:-:S05]  /*99a0*/  IADD3 R11, R11, -UR24, R16 ;  /* 0x800000180b0b7c10 */ /* 0x000fca000fffe010 */
[----:B------:R-:W-:Y:S01]  /*99b0*/  VIADD R15, R11, UR26 ;  /* 0x0000001a0b0f7c36 */ /* 0x000fe20008000000 */
[----:B--2---:R-:W-:Y:S02]  /*99c0*/  LOP3.LUT P3, RZ, R4, 0x7f, RZ, 0xc0, !PT ;  /* 0x0000007f04ff7812 */ /* 0x004fe4000786c0ff */
[----:B------:R-:W-:-:S04]  /*99d0*/  SHF.R.U32.HI R4, RZ, 0x7, R4 ;  /* 0x00000007ff047819 */ /* 0x000fc80000011604 */
[----:B------:R-:W-:Y:S01]  /*99e0*/  IADD3 R4, -R4, 0xb, RZ ;  /* 0x0000000b04047810 */ /* 0x000fe20007ffe1ff */
[----:B------:R-:W-:Y:S02]  /*99f0*/  WARPGROUP.DEPBAR.LE gsb0, 0x0 ;  /* 0x00008000000079c5 */ /* 0x000fe40000010000 */
[----:B------:R-:W-:-:S06]  /*9a00*/  WARPGROUP.ARRIVE ;  /* 0x00000000000079c5 */ /* 0x000fcc0000000000 */
[----:B------:R-:W-:Y:S01]  /*9a10*/  HGMMA.64x96x16.F32.BF16 R152, gdesc[UR4], R152, gsb0 ;  /* 0x01600000049879f0 */ /* 0x000fe20008001898 */
[----:B------:R-:W-:Y:S02]  /*9a20*/  @UP0 ULDC UR6, c[0x0][0x44c] ;  /* 0x0001130000060ab9 */ /* 0x000fe40000000800 */
[----:B-1----:R-:W-:Y:S01]  /*9a30*/  @P1 IMAD.HI.U32 R2, R20, UR6, RZ ;  /* 0x0000000614021c27 */ /* 0x002fe2000f8e00ff */
[----:B------:R-:W-:Y:S01]  /*9a40*/  @UP0 ULDC UR6, c[0x0][0x450] ;  /* 0x0001140000060ab9 */ /* 0x000fe20000000800 */
[----:B------:R-:W-:-:S03]  /*9a50*/  PLOP3.LUT P1, PT, PT, PT, UP1, 0x40, 0x0 ;  /* 0x000000000000781c */ /* 0x000fc60003f2e818 */
[----:B------:R-:W-:Y:S01]  /*9a60*/  @P2 SHF.R.U32.HI R20, RZ, UR6, R2 ;  /* 0x00000006ff142c19 */ /* 0x000fe20008011602 */
[----:B------:R-:W-:Y:S01]  /*9a70*/  @!P3 VIADD R2, R8, 0x22840 ;  /* 0x000228400802b836 */ /* 0x000fe20000000000 */
[----:B------:R-:W-:-:S03]  /*9a80*/  ULOP3.LUT UR6, URZ, UR25, URZ, 0x33, !UPT ;  /* 0x000000193f067292 */ /* 0x000fc6000f8e333f */
[----:B------:R-:W1:Y:S01]  /*9a90*/  SHFL.IDX PT, R21, R20, RZ, 0x1c1f ;  /* 0x001c1fff14157589 */ /* 0x000e6200000e0000 */
[----:B------:R-:W-:Y:S02]  /*9aa0*/  @!P3 PRMT R2, RZ, 0x654, R2 ;  /* 0x00000654ff02b816 */ /* 0x000fe40000000002 */
[----:B------:R-:W-:Y:S02]  /*9ab0*/  VIADD R14, R11, UR6 ;  /* 0x000000060b0e7c36 */ /* 0x000fe40008000000 */
[----:B-1----:R-:W-:Y:S01]  /*9ac0*/  IMAD.IADD R6, R21, 0x1, R15 ;  /* 0x0000000115067824 */ /* 0x002fe200078e020f */
        /* <DEDUP_REMOVED lines=8> */
[----:B------:R2:W-:Y:S02]  /*9b50*/  @!P3 SYNCS.ARRIVE.TRANS64.RED.A1T0 RZ, [R2+URZ], RZ ;  /* 0x000000ff02ffb9a7 */ /* 0x0005e4000810043f */
[----:B--2---:R-:W-:Y:S01]  /*9b60*/  IMAD.IADD R2, R21, 0x1, R14 ;  /* 0x0000000115027824 */ /* 0x004fe200078e020e */
[----:B-1----:R-:W-:Y:S06]  /*9b70*/  @P1 BRA `(.L_x_1814) ;  /* 0x0000000000581947 */ /* 0x002fec0003800000 */
[----:B------:R-:W-:Y:S01]  /*9b80*/  IADD3 R21, R16, -UR24, R21 ;  /* 0x8000001810157c10 */ /* 0x000fe2000fffe015 */
        /* <DEDUP_REMOVED lines=11> */
.L_x_1816:
[----:B------:R-:W-:-:S05]  /*9c40*/  IMAD.U32 R203, RZ, RZ, UR23 ;  /* 0x00000017ffcb7e24 */ /* 0x000fca000f8e00ff */
[----:B------:R-:W-:-:S13]  /*9c50*/  ISETP.NE.AND P1, PT, R203, 0x1, PT ;  /* 0x00000001cb00780c */ /* 0x000fda0003f25270 */
[----:B------:R-:W1:Y:S02]  /*9c60*/  @P1 LDC.64 R10, c[0x0][0x9e8] ;  /* 0x00027a00ff0a1b82 */ /* 0x000e640000000a00 */
[----:B-1----:R-:W-:-:S05]  /*9c70*/  @P1 IMAD.HI.U32 R10, R21, R10, RZ ;  /* 0x0000000a150a1227 */ /* 0x002fca00078e00ff */
[----:B------:R-:W-:-:S07]  /*9c80*/  @P1 SHF.R.U32.HI R21, RZ, R11, R10 ;  /* 0x0000000bff151219 */ /* 0x000fce000001160a */
.L_x_1817:
[----:B------:R-:W-:Y:S05]  /*9c90*/  BSYNC B0 ;  /* 0x0000000000007941 */ /* 0x000fea0003800000 */
.L_x_1815:
[----:B------:R-:W-:-:S04]  /*9ca0*/  IMAD R10, R18, -0x2, R13 ;  /* 0xfffffffe120a7824 */ /* 0x000fc800078e020d */
[----:B------:R-:W-:-:S05]  /*9cb0*/  IMAD R21, R21, R203, R10 ;  /* 0x000000cb15157224 */ /* 0x000fca00078e020a */
[----:B------:R-:W-:Y:S02]  /*9cc0*/  VIADDMNMX R6, R21, R203, R6, PT ;  /* 0x000000cb15067246 */ /* 0x000fe40003800106 */
[----:B------:R-:W-:-:S07]  /*9cd0*/  VIMNMX R2, R2, R21, !PT ;  /* 0x0000001502027248 */ /* 0x000fce0007fe0100 */
.L_x_1814:
[C---:B------:R-:W-:Y:S01]  /*9ce0*/  ISETP.GE.AND P1, PT, R13.reuse, 0x1, PT ;  /* 0x000000010d00780c */ /* 0x040fe20003f26270 */
[----:B------:R-:W1:Y:S01]  /*9cf0*/  SHFL.IDX PT, R21, R20, 0x1, 0x1c1f ;  /* 0x003c1f0014157f89 */ /* 0x000e6200000e0000 */
[----:B------:R-:W-:Y:S02]  /*9d00*/  ISETP.GE.AND P4, PT, R13, 0x9, PT ;  /* 0x000000090d00780c */ /* 0x000fe40003f86270 */
[----:B------:R-:W-:Y:S02]  /*9d10*/  LOP3.LUT R17, R17, 0xfffbffff, RZ, 0xc0, !PT ;  /* 0xfffbffff11117812 */ /* 0x000fe400078ec0ff */
[----:B------:R-:W-:-:S04]  /*9d20*/  ISETP.GT.AND P2, PT, R2, RZ, !P1 ;  /* 0x000000ff0200720c */ /* 0x000fc80004f44270 */
[----:B------:R-:W-:-:S03]  /*9d30*/  ISETP.LT.OR P2, PT, R6, 0x1, P2 ;  /* 0x000000010600780c */ /* 0x000fc60001741670 */
[----:B------:R-:W-:Y:S02]  /*9d40*/  @P1 LOP3.LUT R17, R17, 0x40000, RZ, 0xfc, !PT ;  /* 0x0004000011111812 */ /* 0x000fe400078efcff */
[----:B------:R-:W-:Y:S02]  /*9d50*/  ISETP.GE.AND P1, PT, R13, 0x2, PT ;  /* 0x000000020d00780c */ /* 0x000fe40003f26270 */
[----:B------:R-:W-:Y:S02]  /*9d60*/  LOP3.LUT R17, R17, 0xfffffffd, RZ, 0xc0, !PT ;  /* 0xfffffffd11117812 */ /* 0x000fe400078ec0ff */
[----:B------:R-:W-:Y:S02]  /*9d70*/  FSEL R152, R152, -INF , !P2 ;  /* 0xff80000098987808 */ /* 0x000fe40005000000 */
[----:B------:R-:W-:Y:S02]  /*9d80*/  ISETP.GT.AND P3, PT, R2, 0x1, !P1 ;  /* 0x000000010200780c */ /* 0x000fe40004f64270 */
[----:B------:R-:W-:-:S02]  /*9d90*/  @P4 LOP3.LUT R17, R17, 0x2, RZ, 0xfc, !PT ;  /* 0x0000000211114812 */ /* 0x000fc400078efcff */
[----:B------:R-:W-:Y:S01]  /*9da0*/  ISETP.GT.AND P2, PT, R2, 0x8, !P4 ;  /* 0x000000080200780c */ /* 0x000fe20006744270 */
[--C-:B-1----:R-:W-:Y:S01]  /*9db0*/  IMAD.IADD R15, R15, 0x1, R21.reuse ;  /* 0x000000010f0f7824 */ /* 0x102fe200078e0215 */
[----:B------:R-:W-:Y:S01]  /*9dc0*/  ISETP.GE.AND P4, PT, R13, 0xa, PT ;  /* 0x0000000a0d00780c */ /* 0x000fe20003f86270 */
[----:B------:R-:W-:Y:S01]  /*9dd0*/  IMAD.IADD R14, R14, 0x1, R21 ;  /* 0x000000010e0e7824 */ /* 0x000fe200078e0215 */
[C---:B------:R-:W-:Y:S02]  /*9de0*/  ISETP.LT.OR P3, PT, R6.reuse, 0x2, P3 ;  /* 0x000000020600780c */ /* 0x040fe40001f61670 */
[----:B------:R-:W-:Y:S02]  /*9df0*/  ISETP.LT.OR P2, PT, R6, 0x9, P2 ;  /* 0x000000090600780c */ /* 0x000fe40001741670 */
[----:B------:R-:W-:Y:S02]  /*9e00*/  FSEL R153, R153, -INF , !P3 ;  /* 0xff80000099997808 */ /* 0x000fe40005800000 */
[----:B------:R-:W-:-:S02]  /*9e10*/  ISETP.GE.AND P3, PT, R13, 0x11, PT ;  /* 0x000000110d00780c */ /* 0x000fc40003f66270 */
[----:B------:R-:W-:Y:S02]  /*9e20*/  LOP3.LUT R17, R17, 0xfffffffb, RZ, 0xc0, !PT ;  /* 0xfffffffb11117812 */ /* 0x000fe400078ec0ff */
[----:B------:R-:W-:Y:S02]  /*9e30*/  FSEL R156, R156, -INF , !P2 ;  /* 0xff8000009c9c7808 */ /* 0x000fe40005000000 */
[----:B------:R-:W-:Y:S02]  /*9e40*/  ISETP.GT.AND P2, PT, R2, 0x9, !P4 ;  /* 0x000000090200780c */ /* 0x000fe40006744270 */
[----:B------:R-:W-:Y:S02]  /*9e50*/  @P4 LOP3.LUT R17, R17, 0x4, RZ, 0xfc, !PT ;  /* 0x0000000411114812 */ /* 0x000fe400078efcff */
[----:B------:R-:W-:Y:S02]  /*9e60*/  ISETP.LT.OR P2, PT, R6, 0xa, P2 ;  /* 0x0000000a0600780c */ /* 0x000fe40001741670 */
[----:B------:R-:W-:-:S02]  /*9e70*/  LOP3.LUT R17, R17, 0xfffffff7, RZ, 0xc0, !PT ;  /* 0xfffffff711117812 */ /* 0x000fc400078ec0ff */
[----:B------:R-:W-:Y:S02]  /*9e80*/  FSEL R157, R157, -INF , !P2 ;  /* 0xff8000009d9d7808 */ /* 0x000fe40005000000 */
[----:B------:R-:W-:Y:S02]  /*9e90*/  @P3 LOP3.LUT R17, R17, 0x8, RZ, 0xfc, !PT ;  /* 0x0000000811113812 */ /* 0x000fe400078efcff */
[----:B------:R-:W-:Y:S02]  /*9ea0*/  ISETP.GT.AND P2, PT, R2, 0x10, !P3 ;  /* 0x000000100200780c */ /* 0x000fe40005f44270 */
[----:B------:R-:W-:Y:S02]  /*9eb0*/  ISETP.GE.AND P3, PT, R13, 0x12, PT ;  /* 0x000000120d00780c */ /* 0x000fe40003f66270 */
[----:B------:R-:W-:Y:S02]  /*9ec0*/  ISETP.LT.OR P2, PT, R6, 0x11, P2 ;  /* 0x000000110600780c */ /* 0x000fe40001741670 */
[----:B------:R-:W-:-:S02]  /*9ed0*/  LOP3.LUT R17, R17, 0xffffffef, RZ, 0xc0, !PT ;  /* 0xffffffef11117812 */ /* 0x000fc400078ec0ff */
[----:B------:R-:W-:Y:S02]  /*9ee0*/  FSEL R160, R160, -INF , !P2 ;  /* 0xff800000a0a07808 */ /* 0x000fe40005000000 */
        /* <DEDUP_REMOVED lines=102> */
[----:B------:R-:W-:-:S04]  /*a550*/  ISETP.LT.OR P6, PT, R6, 0x5a, P6 ;  /* 0x0000005a0600780c */ /* 0x000fc800037c1670 */
[----:B------:R-:W-:Y:S02]  /*a560*/  FSEL R197, R197, -INF , !P6 ;  /* 0xff800000c5c57808 */ /* 0x000fe40007000000 */
[----:B------:R-:W-:-:S13]  /*a570*/  PLOP3.LUT P6, PT, PT, PT, UP1, 0x40, 0x0 ;  /* 0x000000000000781c */ /* 0x000fda0003fce818 */
[----:B------:R-:W-:Y:S05]  /*a580*/  @P6 BRA `(.L_x_1818) ;  /* 0x0000000000586947 */ /* 0x000fea0003800000 */
        /* <DEDUP_REMOVED lines=12> */
.L_x_1820:
[----:B------:R-:W-:-:S05]  /*a650*/  IMAD.U32 R2, RZ, RZ, UR23 ;  /* 0x00000017ff027e24 */ /* 0x000fca000f8e00ff */
[----:B------:R-:W-:-:S13]  /*a660*/  ISETP.NE.AND P6, PT, R2, 0x1, PT ;  /* 0x000000010200780c */ /* 0x000fda0003fc5270 */
[----:B------:R-:W1:Y:S02]  /*a670*/  @P6 LDC.64 R10, c[0x0][0x9e8] ;  /* 0x00027a00ff0a6b82 */ /* 0x000e640000000a00 */
[----:B-1----:R-:W-:-:S05]  /*a680*/  @P6 IMAD.HI.U32 R10, R21, R10, RZ ;  /* 0x0000000a150a6227 */ /* 0x002fca00078e00ff */
[----:B------:R-:W-:-:S07]  /*a690*/  @P6 SHF.R.U32.HI R21, RZ, R11, R10 ;  /* 0x0000000bff156219 */ /* 0x000fce000001160a */
.L_x_1821:
[----:B------:R-:W-:Y:S05]  /*a6a0*/  BSYNC B0 ;  /* 0x0000000000007941 */ /* 0x000fea0003800000 */
.L_x_1819:
[----:B------:R-:W-:-:S04]  /*a6b0*/  IMAD R13, R18, -0x2, R13 ;  /* 0xfffffffe120d7824 */ /* 0x000fc800078e020d */
[----:B------:R-:W-:-:S05]  /*a6c0*/  IMAD R21, R21, R2, R13 ;  /* 0x0000000215157224 */ /* 0x000fca00078e020d */
[----:B------:R-:W-:Y:S02]  /*a6d0*/  VIADDMNMX R15, R21, R2, R15, PT ;  /* 0x00000002150f7246 */ /* 0x000fe4000380010f */
[----:B------:R-:W-:-:S07]  /*a6e0*/  VIMNMX R14, R14, R21, !PT ;  /* 0x000000150e0e7248 */ /* 0x000fce0007fe0100 */
.L_x_1818:
        /* <DEDUP_REMOVED lines=70> */
[C---:B------:R-:W-:Y:S02]  /*ab50*/  ISETP.GT.AND P1, PT, R14.reuse, 0x29, !P1 ;  /* 0x000000290e00780c */ /* 0x040fe40004f24270 */
[----:B------:R-:W-:Y:S02]  /*ab60*/  FSEL R191, R191, -INF , !P2 ;  /* 0xff800000bfbf7808 */ /* 0x000fe40005000000 */
[----:B------:R-:W-:Y:S02]  /*ab70*/  ISETP.LT.OR P1, PT, R15, 0x2a, P1 ;  /* 0x0000002a0f00780c */ /* 0x000fe40000f21670 */
[----:B------:R-:W-:Y:S02]  /*ab80*/  ISETP.GT.AND P4, PT, R14, 0x51, !P4 ;  /* 0x000000510e00780c */ /* 0x000fe40006784270 */
[----:B------:R-:W-:-:S02]  /*ab90*/  FSEL R175, R175, -INF , !P1 ;  /* 0xff800000afaf7808 */ /* 0x000fc40004800000 */
[----:B------:R-:W-:Y:S02]  /*aba0*/  LOP3.LUT P1, RZ, R17, 0x800, RZ, 0xc0, !PT ;  /* 0x0000080011ff7812 */ /* 0x000fe4000782c0ff */
[----:B-1----:R-:W-:Y:S02]  /*abb0*/  FMNMX.FTZ R13, R6, R11, !PT ;  /* 0x0000000b060d7209 */ /* 0x002fe40007810000 */
[C---:B------:R-:W-:Y:S02]  /*abc0*/  ISETP.GT.AND P1, PT, R14.reuse, 0x30, !P1 ;  /* 0x000000300e00780c */ /* 0x040fe40004f24270 */
[C---:B------:R-:W-:Y:S01]  /*abd0*/  ISETP.LT.OR P3, PT, R15.reuse, 0x51, P3 ;  /* 0x000000510f00780c */ /* 0x040fe20001f61670 */
[----:B------:R-:W1:Y:S01]  /*abe0*/  SHFL.BFLY PT, R2, R13, 0x1, 0x1f ;  /* 0x0c201f000d027f89 */ /* 0x000e6200000e0000 */
[----:B------:R-:W-:Y:S02]  /*abf0*/  ISETP.LT.OR P1, PT, R15, 0x31, P1 ;  /* 0x000000310f00780c */ /* 0x000fe40000f21670 */
[----:B------:R-:W-:-:S02]  /*ac00*/  ISETP.GT.AND P5, PT, R14, 0x58, !P5 ;  /* 0x000000580e00780c */ /* 0x000fc40006fa4270 */
[----:B------:R-:W-:Y:S02]  /*ac10*/  FSEL R178, R178, -INF , !P1 ;  /* 0xff800000b2b27808 */ /* 0x000fe40004800000 */
[----:B------:R-:W-:Y:S02]  /*ac20*/  LOP3.LUT P1, RZ, R17, 0x400, RZ, 0xc0, !PT ;  /* 0x0000040011ff7812 */ /* 0x000fe4000782c0ff */
[C---:B------:R-:W-:Y:S02]  /*ac30*/  ISETP.LT.OR P4, PT, R15.reuse, 0x52, P4 ;  /* 0x000000520f00780c */ /* 0x040fe40002781670 */
[----:B------:R-:W-:Y:S02]  /*ac40*/  ISETP.GT.AND P1, PT, R14, 0x31, !P1 ;  /* 0x000000310e00780c */ /* 0x000fe40004f24270 */
[----:B------:R-:W-:Y:S02]  /*ac50*/  FSEL R194, R194, -INF , !P3 ;  /* 0xff800000c2c27808 */ /* 0x000fe40005800000 */
        /* <DEDUP_REMOVED lines=40> */
[----:B------:R-:W-:Y:S01]  /*aee0*/  FSEL R199, R199, -INF , !P2 ;  /* 0xff800000c7c77808 */ /* 0x000fe20005000000 */
[--C-:B------:R-:W-:Y:S01]  /*aef0*/  FFMA.FTZ R173, R185, UR6, -R10.reuse ;  /* 0x00000006b9ad7c23 */ /* 0x100fe2000801080a */
[----:B------:R-:W-:Y:S01]  /*af00*/  FMNMX.FTZ R21, R159, R6, !PT ;  /* 0x000000069f157209 */ /* 0x000fe20007810000 */
[--C-:B------:R-:W-:Y:S01]  /*af10*/  FFMA.FTZ R14, R172, UR6, -R10.reuse ;  /* 0x00000006ac0e7c23 */ /* 0x100fe2000801080a */
[--C-:B------:R-:W-:Y:S01]  /*af20*/  FFMA.FTZ R172, R184, UR6, -R10.reuse ;  /* 0x00000006b8ac7c23 */ /* 0x100fe2000801080a */
[----:B------:R-:W-:Y:S01]  /*af30*/  FSEL R184, R2, RZ, P1 ;  /* 0x000000ff02b87208 */ /* 0x000fe20000800000 */
[--C-:B------:R-:W-:Y:S01]  /*af40*/  FFMA.FTZ R152, R152, UR6, -R10.reuse ;  /* 0x0000000698987c23 */ /* 0x100fe2000801080a */
[----:B------:R-:W-:Y:S01]  /*af50*/  FMNMX.FTZ R6, R162, R21, !PT ;  /* 0x00000015a2067209 */ /* 0x000fe20007810000 */
[--C-:B------:R-:W-:Y:S01]  /*af60*/  FFMA.FTZ R21, R157, UR6, -R10.reuse ;  /* 0x000000069d157c23 */ /* 0x100fe2000801080a */
[--C-:B------:R-:W-:Y:S01]  /*af70*/  FFMA.FTZ R154, R156, UR6, -R10.reuse ;  /* 0x000000069c9a7c23 */ /* 0x100fe2000801080a */
[----:B------:R-:W-:Y:S01]  /*af80*/  FADD.FTZ R9, -R184, R9 ;  /* 0x00000009b8097221 */ /* 0x000fe20000010100 */
[----:B------:R-:W-:Y:S01]  /*af90*/  FMNMX.FTZ R153, R163, R6, !PT ;  /* 0x00000006a3997209 */ /* 0x000fe20007810000 */
[----:B------:R-:W-:Y:S01]  /*afa0*/  MUFU.EX2 R152, R152 ;  /* 0x0000009800987308 */ /* 0x000fe20000000800 */
[--C-:B------:R-:W-:Y:S01]  /*afb0*/  FFMA.FTZ R20, R164, UR6, -R10.reuse ;  /* 0x00000006a4147c23 */ /* 0x100fe2000801080a */
[----:B------:R-:W-:Y:S01]  /*afc0*/  FMUL.FTZ R9, R9, UR6 ;  /* 0x0000000609097c20 */ /* 0x000fe20008410000 */
        /* <DEDUP_REMOVED lines=18> */
[----:B------:R-:W-:Y:S01]  /*b0f0*/  FMUL.FTZ R25, R25, R9 ;  /* 0x0000000919197220 */ /* 0x000fe20000410000 */
[----:B------:R-:W-:Y:S01]  /*b100*/  FMNMX.FTZ R6, R178, R157, !PT ;  /* 0x0000009db2067209 */ /* 0x000fe20007810000 */
[--C-:B------:R-:W-:Y:S01]  /*b110*/  FFMA.FTZ R157, R165, UR6, -R10.reuse ;  /* 0x00000006a59d7c23 */ /* 0x100fe2000801080a */
[-C--:B------:R-:W-:Y:S01]  /*b120*/  FMUL.FTZ R28, R28, R9.reuse ;  /* 0x000000091c1c7220 */ /* 0x080fe20000410000 */
[-C--:B------:R-:W-:Y:S01]  /*b130*/  FMUL.FTZ R29, R29, R9.reuse ;  /* 0x000000091d1d7220 */ /* 0x080fe20000410000 */
[----:B------:R-:W-:Y:S01]  /*b140*/  FMNMX.FTZ R161, R179, R6, !PT ;  /* 0x00000006b3a17209 */ /* 0x000fe20007810000 */
[----:B------:R-:W1:Y:S01]  /*b150*/  MUFU.EX2 R21, R21 ;  /* 0x0000001500157308 */ /* 0x000e620000000800 */
[-C--:B------:R-:W-:Y:S01]  /*b160*/  FMUL.FTZ R32, R32, R9.reuse ;  /* 0x0000000920207220 */ /* 0x080fe20000410000 */
[----:B------:R-:W-:Y:S01]  /*b170*/  FMUL.FTZ R33, R33, R9 ;  /* 0x0000000921217220 */ /* 0x000fe20000410000 */
[----:B------:R-:W-:Y:S01]  /*b180*/  FMNMX.FTZ R6, R182, R161, !PT ;  /* 0x000000a1b6067209 */ /* 0x000fe20007810000 */
[-C--:B------:R-:W-:Y:S01]  /*b190*/  FMUL.FTZ R36, R36, R9.reuse ;  /* 0x0000000924247220 */ /* 0x080fe20000410000 */
[-C--:B------:R-:W-:Y:S01]  /*b1a0*/  FMUL.FTZ R37, R37, R9.reuse ;  /* 0x0000000925257220 */ /* 0x080fe20000410000 */
[-C--:B------:R-:W-:Y:S01]  /*b1b0*/  FMUL.FTZ R40, R40, R9.reuse ;  /* 0x0000000928287220 */ /* 0x080fe20000410000 */
[----:B------:R-:W-:Y:S01]  /*b1c0*/  FMNMX.FTZ R161, R183, R6, !PT ;  /* 0x00000006b7a17209 */ /* 0x000fe20007810000 */
[----:B------:R-:W4:Y:S01]  /*b1d0*/  MUFU.EX2 R156, R156 ;  /* 0x0000009c009c7308 */ /* 0x000f220000000800 */
[-C--:B------:R-:W-:Y:S01]  /*b1e0*/  FMUL.FTZ R41, R41, R9.reuse ;  /* 0x0000000929297220 */ /* 0x080fe20000410000 */
[----:B------:R-:W-:Y:S01]  /*b1f0*/  FMUL.FTZ R44, R44, R9 ;  /* 0x000000092c2c7220 */ /* 0x000fe20000410000 */
[----:B------:R-:W-:Y:S01]  /*b200*/  FMNMX.FTZ R6, R186, R161, !PT ;  /* 0x000000a1ba067209 */ /* 0x000fe20007810000 */
[--C-:B------:R-:W-:Y:S01]  /*b210*/  FFMA.FTZ R161, R169, UR6, -R10.reuse ;  /* 0x00000006a9a17c23 */ /* 0x100fe2000801080a */
[--C-:B------:R-:W-:Y:S01]  /*b220*/  FFMA.FTZ R169, R181, UR6, -R10.reuse ;  /* 0x00000006b5a97c23 */ /* 0x100fe2000801080a */
[----:B------:R-:W-:Y:S01]  /*b230*/  FFMA.FTZ R181, R193, UR6, -R10 ;  /* 0x00000006c1b57c23 */ /* 0x000fe2000801080a */
[----:B------:R-:W-:Y:S01]  /*b240*/  FMNMX.FTZ R165, R187, R6, !PT ;  /* 0x00000006bba57209 */ /* 0x000fe20007810000 */
[----:B------:R5:W-:Y:S01]  /*b250*/  MUFU.EX2 R184, R188 ;  /* 0x000000bc00b87308 */ /* 0x000be20000000800 */
[-C--:B------:R-:W-:Y:S01]  /*b260*/  FMUL.FTZ R45, R45, R9.reuse ;  /* 0x000000092d2d7220 */ /* 0x080fe20000410000 */
[----:B------:R-:W-:Y:S01]  /*b270*/  FMUL.FTZ R48, R48, R9 ;  /* 0x0000000930307220 */ /* 0x000fe20000410000 */
[----:B------:R-:W-:Y:S01]  /*b280*/  FMNMX.FTZ R6, R190, R165, !PT ;  /* 0x000000a5be067209 */ /* 0x000fe20007810000 */
[-C--:B------:R-:W-:Y:S01]  /*b290*/  FMUL.FTZ R49, R49, R9.reuse ;  /* 0x0000000931317220 */ /* 0x080fe20000410000 */
[-C--:B------:R-:W-:Y:S01]  /*b2a0*/  FMUL.FTZ R52, R52, R9.reuse ;  /* 0x0000000934347220 */ /* 0x080fe20000410000 */
[----:B------:R-:W-:Y:S01]  /*b2b0*/  FMUL.FTZ R53, R53, R9 ;  /* 0x0000000935357220 */ /* 0x000fe20000410000 */
[----:B------:R-:W-:Y:S01]  /*b2c0*/  FMNMX.FTZ R165, R191, R6, !PT ;  /* 0x00000006bfa57209 */ /* 0x000fe20007810000 */
[----:B------:R-:W0:Y:S01]  /*b2d0*/  MUFU.EX2 R153, R153 ;  /* 0x0000009900997308 */ /* 0x000e220000000800 */
[----:B-----5:R-:W-:Y:S01]  /*b2e0*/  FFMA.FTZ R188, R9, R3, R152 ;  /* 0x0000000309bc7223 */ /* 0x020fe20000010098 */
[C---:B--2---:R-:W-:Y:S01]  /*b2f0*/  F2FP.BF16.F32.PACK_AB R152, R13.reuse, R152 ;  /* 0x000000980d98723e */ /* 0x044fe200000010ff */
[----:B------:R-:W-:Y:S01]  /*b300*/  FMUL.FTZ R56, R56, R9 ;  /* 0x0000000938387220 */ /* 0x000fe20000410000 */
[----:B------:R-:W-:Y:S01]  /*b310*/  FMNMX.FTZ R6, R194, R165, !PT ;  /* 0x000000a5c2067209 */ /* 0x000fe20007810000 */
[----:B------:R-:W-:Y:S01]  /*b320*/  FADD.FTZ R3, R13, R188 ;  /* 0x000000bc0d037221 */ /* 0x000fe20000010000 */
[-C--:B------:R-:W-:Y:S01]  /*b330*/  FMUL.FTZ R57, R57, R9.reuse ;  /* 0x0000000939397220 */ /* 0x080fe20000410000 */
[-C--:B------:R-:W-:Y:S01]  /*b340*/  FMUL.FTZ R60, R60, R9.reuse ;  /* 0x000000093c3c7220 */ /* 0x080fe20000410000 */
[----:B------:R-:W-:Y:S01]  /*b350*/  FMNMX.FTZ R165, R195, R6, !PT ;  /* 0x00000006c3a57209 */ /* 0x000fe20007810000 */
[----:B------:R-:W-:Y:S01]  /*b360*/  MUFU.EX2 R20, R20 ;  /* 0x0000001400147308 */ /* 0x000fe20000000800 */
[-C--:B------:R-:W-:Y:S01]  /*b370*/  FMUL.FTZ R61, R61, R9.reuse ;  /* 0x000000093d3d7220 */ /* 0x080fe20000410000 */
[----:B------:R-:W-:Y:S01]  /*b380*/  FMUL.FTZ R64, R64, R9 ;  /* 0x0000000940407220 */ /* 0x000fe20000410000 */
[----:B------:R-:W-:Y:S01]  /*b390*/  FMNMX.FTZ R6, R198, R165, !PT ;  /* 0x000000a5c6067209 */ /* 0x000fe20007810000 */
[--C-:B------:R-:W-:Y:S01]  /*b3a0*/  FFMA.FTZ R165, R177, UR6, -R10.reuse ;  /* 0x00000006b1a57c23 */ /* 0x100fe2000801080a */
[-C--:B------:R-:W-:Y:S01]  /*b3b0*/  FMUL.FTZ R65, R65, R9.reuse ;  /* 0x0000000941417220 */ /* 0x080fe20000410000 */
[-C--:B------:R-:W-:Y:S01]  /*b3c0*/  FMUL.FTZ R68, R68, R9.reuse ;  /* 0x0000000944447220 */ /* 0x080fe20000410000 */
[----:B------:R-:W-:Y:S01]  /*b3d0*/  FMNMX.FTZ R6, R199, R6, !PT ;  /* 0x00000006c7067209 */ /* 0x000fe20007810000 */
[----:B------:R-:W-:Y:S01]  /*b3e0*/  MUFU.EX2 R157, R157 ;  /* 0x0000009d009d7308 */ /* 0x000fe20000000800 */
[-C--:B------:R-:W-:Y:S01]  /*b3f0*/  FMUL.FTZ R69, R69, R9.reuse ;  /* 0x0000000945457220 */ /* 0x080fe20000410000 */
[-C--:B------:R-:W-:Y:S01]  /*b400*/  FMUL.FTZ R72, R72, R9.reuse ;  /* 0x0000000948487220 */ /* 0x080fe20000410000 */
[-C--:B------:R-:W-:Y:S01]  /*b410*/  FMUL.FTZ R73, R73, R9.reuse ;  /* 0x0000000949497220 */ /* 0x080fe20000410000 */
[----:B------:R-:W2:Y:S01]  /*b420*/  SHFL.BFLY PT, R177, R6, 0x2, 0x1f ;  /* 0x0c401f0006b17f89 */ /* 0x000ea200000e0000 */
        /* <DEDUP_REMOVED lines=22> */
[----:B------:R-:W-:Y:S01]  /*b590*/  FMUL.FTZ R113, R113, R9 ;  /* 0x0000000971717220 */ /* 0x000fe20000410000 */
[----:B--2---:R-:W-:Y:S01]  /*b5a0*/  FMNMX.FTZ R185, R6, R177, !PT ;  /* 0x000000b106b97209 */ /* 0x004fe20007810000 */
[----:B------:R-:W-:Y:S01]  /*b5b0*/  FFMA.FTZ R177, R189, UR6, -R10 ;  /* 0x00000006bdb17c23 */ /* 0x000fe2000801080a */
[-C--:B------:R-:W-:Y:S01]  /*b5c0*/  FMUL.FTZ R116, R116, R9.reuse ;  /* 0x0000000974747220 */ /* 0x080fe20000410000 */
[-C--:B------:R-:W-:Y:S01]  /*b5d0*/  FMUL.FTZ R117, R117, R9.reuse ;  /* 0x0000000975757220 */ /* 0x080fe20000410000 */
[----:B------:R-:W-:Y:S01]  /*b5e0*/  MUFU.EX2 R15, R15 ;  /* 0x0000000f000f7308 */ /* 0x000fe20000000800 */
[----:B------:R-:W2:Y:S01]  /*b5f0*/  SHFL.BFLY PT, R6, R185, 0x1, 0x1f ;  /* 0x0c201f00b9067f89 */ /* 0x000ea200000e0000 */
        /* <DEDUP_REMOVED lines=17> */
[----:B------:R-:W-:-:S05]  /*b710*/  FMUL.FTZ R149, R149, R9 ;  /* 0x0000000995957220 */ /* 0x000fca0000410000 */
[----:B------:R-:W-:Y:S01]  /*b720*/  MUFU.EX2 R168, R168 ;  /* 0x000000a800a87308 */ /* 0x000fe20000000800 */
[----:B--2---:R-:W-:Y:S01]  /*b730*/  FMNMX.FTZ R6, R185, R6, !PT ;  /* 0x00000006b9067209 */ /* 0x004fe20007810000 */
[----:B------:R-:W-:-:S03]  /*b740*/  FFMA.FTZ R185, R197, UR6, -R10 ;  /* 0x00000006c5b97c23 */ /* 0x000fc6000801080a */
[C---:B------:R-:W-:Y:S01]  /*b750*/  FSETP.NEU.FTZ.AND P1, PT, R6.reuse, -INF , PT ;  /* 0xff8000000600780b */ /* 0x040fe20003f3d000 */
[----:B------:R-:W-:Y:S02]  /*b760*/  FMUL.FTZ R196, R6, UR6 ;  /* 0x0000000606c47c20 */ /* 0x000fe40008410000 */
[----:B------:R-:W2:Y:S03]  /*b770*/  MUFU.EX2 R169, R169 ;  /* 0x000000a900a97308 */ /* 0x000ea60000000800 */
[----:B------:R-:W-:-:S05]  /*b780*/  FSEL R196, R196, RZ, P1 ;  /* 0x000000ffc4c47208 */ /* 0x000fca0000800000 */
[--C-:B------:R-:W-:Y:S01]  /*b790*/  FFMA.FTZ R10, R155, UR6, -R196.reuse ;  /* 0x000000069b0a7c23 */ /* 0x100fe200080108c4 */
[--C-:B------:R-:W-:Y:S01]  /*b7a0*/  FFMA.FTZ R155, R158, UR6, -R196.reuse ;  /* 0x000000069e9b7c23 */ /* 0x100fe200080108c4 */
[----:B---3--:R-:W-:Y:S01]  /*b7b0*/  FADD.FTZ R158, R154, R3 ;  /* 0x000000039a9e7221 */ /* 0x008fe20000010000 */
[--C-:B------:R-:W-:Y:S01]  /*b7c0*/  FFMA.FTZ R188, R159, UR6, -R196.reuse ;  /* 0x000000069fbc7c23 */ /* 0x100fe200080108c4 */
[----:B------:R-:W-:Y:S01]  /*b7d0*/  MUFU.EX2 R172, R172 ;  /* 0x000000ac00ac7308 */ /* 0x000fe20000000800 */
[----:B------:R-:W-:Y:S01]  /*b7e0*/  FFMA.FTZ R159, R162, UR6, -R196 ;  /* 0x00000006a29f7c23 */ /* 0x000fe200080108c4 */
[C---:B-1----:R-:W-:Y:S01]  /*b7f0*/  FADD.FTZ R3, R21.reuse, R158 ;  /* 0x0000009e15037221 */ /* 0x042fe20000010000 */
[----:B------:R-:W-:Y:S01]  /*b800*/  F2FP.BF16.F32.PACK_AB R154, R21, R154 ;  /* 0x0000009a159a723e */ /* 0x000fe200000010ff */
[--C-:B------:R-:W-:Y:S01]  /*b810*/  FFMA.FTZ R11, R11, UR6, -R196.reuse ;  /* 0x000000060b0b7c23 */ /* 0x100fe200080108c4 */
[--C-:B------:R-:W-:Y:S01]  /*b820*/  FFMA.FTZ R174, R174, UR6, -R196.reuse ;  /* 0x00000006aeae7c23 */ /* 0x100fe200080108c4 */
[----:B----4-:R-:W-:Y:S01]  /*b830*/  FADD.FTZ R158, R156, R3 ;  /* 0x000000039c9e7221 */ /* 0x010fe20000010000 */
[--C-:B------:R-:W-:Y:S01]  /*b840*/  FFMA.FTZ R192, R163, UR6, -R196.reuse ;  /* 0x00000006a3c07c23 */ /* 0x100fe200080108c4 */
[----:B------:R-:W-:Y:S01]  /*b850*/  MUFU.EX2 R173, R173 ;  /* 0x000000ad00ad7308 */ /* 0x000fe20000000800 */
[----:B------:R-:W-:Y:S01]  /*b860*/  FFMA.FTZ R163, R166, UR6, -R196 ;  /* 0x00000006a6a37c23 */ /* 0x000fe200080108c4 */
[----:B0-----:R-:W-:Y:S01]  /*b870*/  FADD.FTZ R3, R153, R158 ;  /* 0x0000009e99037221 */ /* 0x001fe20000010000 */
[--C-:B------:R-:W-:Y:S01]  /*b880*/  FFMA.FTZ R175, R175, UR6, -R196.reuse ;  /* 0x00000006afaf7c23 */ /* 0x100fe200080108c4 */
[----:B--2---:R-:W-:Y:S01]  /*b890*/  F2FP.BF16.F32.PACK_AB R166, R169, R168 ;  /* 0x000000a8a9a6723e */ /* 0x004fe200000010ff */
[--C-:B------:R-:W-:Y:S01]  /*b8a0*/  FFMA.FTZ R179, R179, UR6, -R196.reuse ;  /* 0x00000006b3b37c23 */ /* 0x100fe200080108c4 */
[----:B------:R-:W-:Y:S01]  /*b8b0*/  FADD.FTZ R158, R20, R3 ;  /* 0x00000003149e7221 */ /* 0x000fe20000010000 */
[--C-:B------:R-:W-:Y:S01]  /*b8c0*/  FFMA.FTZ R182, R182, UR6, -R196.reuse ;  /* 0x00000006b6b67c23 */ /* 0x100fe200080108c4 */
[----:B------:R-:W-:Y:S01]  /*b8d0*/  MUFU.EX2 R176, R176 ;  /* 0x000000b000b07308 */ /* 0x000fe20000000800 */
[----:B------:R-:W-:Y:S01]  /*b8e0*/  FFMA.FTZ R183, R183, UR6, -R196 ;  /* 0x00000006b7b77c23 */ /* 0x000fe200080108c4 */
[----:B------:R-:W-:Y:S01]  /*b8f0*/  FADD.FTZ R3, R157, R158 ;  /* 0x0000009e9d037221 */ /* 0x000fe20000010000 */
[--C-:B------:R-:W-:Y:S01]  /*b900*/  FFMA.FTZ R186, R186, UR6, -R196.reuse ;  /* 0x00000006baba7c23 */ /* 0x100fe200080108c4 */
[--C-:B------:R-:W-:Y:S01]  /*b910*/  FFMA.FTZ R187, R187, UR6, -R196.reuse ;  /* 0x00000006bbbb7c23 */ /* 0x100fe200080108c4 */
[--C-:B------:R-:W-:Y:S01]  /*b920*/  FFMA.FTZ R190, R190, UR6, -R196.reuse ;  /* 0x00000006bebe7c23 */ /* 0x100fe200080108c4 */
[----:B------:R-:W-:Y:S01]  /*b930*/  FADD.FTZ R158, R160, R3 ;  /* 0x00000003a09e7221 */ /* 0x000fe20000010000 */
[----:B------:R-:W-:Y:S01]  /*b940*/  FSEL R3, R6, RZ, P1 ;  /* 0x000000ff06037208 */ /* 0x000fe20000800000 */
[----:B------:R-:W0:Y:S01]  /*b950*/  MUFU.EX2 R177, R177 ;  /* 0x000000b100b17308 */ /* 0x000e220000000800 */
[----:B------:R-:W-:Y:S01]  /*b960*/  FFMA.FTZ R191, R191, UR6, -R196 ;  /* 0x00000006bfbf7c23 */ /* 0x000fe200080108c4 */
[----:B------:R-:W-:Y:S01]  /*b970*/  FADD.FTZ R189, R161, R158 ;  /* 0x0000009ea1bd7221 */ /* 0x000fe20000010000 */
[----:B------:R-:W-:Y:S01]  /*b980*/  FFMA.FTZ R194, R194, UR6, -R196 ;  /* 0x00000006c2c27c23 */ /* 0x000fe200080108c4 */
[----:B------:R-:W-:Y:S01]  /*b990*/  FADD.FTZ R3, -R3, R12 ;  /* 0x0000000c03037221 */ /* 0x000fe20000010100 */
        /* <DEDUP_REMOVED lines=8> */
[----:B------:R-:W-:Y:S01]  /*ba20*/  FFMA.FTZ R198, R198, UR6, -R196 ;  /* 0x00000006c6c67c23 */ /* 0x000fe200080108c4 */
[----:B------:R-:W-:Y:S01]  /*ba30*/  FADD.FTZ R162, R164, R189 ;  /* 0x000000bda4a27221 */ /* 0x000fe20000010000 */
[----:B------:R-:W-:Y:S01]  /*ba40*/  F2FP.BF16.F32.PACK_AB R164, R165, R164 ;  /* 0x000000a4a5a4723e */ /* 0x000fe200000010ff */
[----:B------:R-:W1:Y:S01]  /*ba50*/  MUFU.EX2 R181, R181 ;  /* 0x000000b500b57308 */ /* 0x000e620000000800 */
[----:B0-----:R-:W-:Y:S01]  /*ba60*/  F2FP.BF16.F32.PACK_AB R170, R177, R176 ;  /* 0x000000b0b1aa723e */ /* 0x001fe200000010ff */
[----:B------:R-:W-:Y:S01]  /*ba70*/  FADD.FTZ R189, R165, R162 ;  /* 0x000000a2a5bd7221 */ /* 0x000fe20000010000 */
[----:B------:R-:W-:Y:S01]  /*ba80*/  FFMA.FTZ R196, R199, UR6, -R196 ;  /* 0x00000006c7c47c23 */ /* 0x000fe200080108c4 */
[----:B------:R-:W-:-:S02]  /*ba90*/  F2FP.BF16.F32.PACK_AB R156, R153, R156 ;  /* 0x0000009c999c723e */ /* 0x000fc400000010ff */
[----:B------:R-:W-:Y:S01]  /*baa0*/  FADD.FTZ R162, R168, R189 ;  /* 0x000000bda8a27221 */ /* 0x000fe20000010000 */
[----:B------:R-:W-:Y:S01]  /*bab0*/  F2FP.BF16.F32.PACK_AB R168, R173, R172 ;  /* 0x000000acada8723e */ /* 0x000fe200000010ff */
[----:B------:R0:W-:Y:S01]  /*bac0*/  MUFU.EX2 R178, R158 ;  /* 0x0000009e00b27308 */ /* 0x0001e20000000800 */
[----:B------:R-:W-:Y:S01]  /*bad0*/  F2FP.BF16.F32.PACK_AB R160, R161, R160 ;  /* 0x000000a0a1a0723e */ /* 0x000fe200000010ff */
[----:B------:R-:W-:-:S04]  /*bae0*/  FADD.FTZ R189, R169, R162 ;  /* 0x000000a2a9bd7221 */ /* 0x000fc80000010000 */
[----:B------:R-:W-:Y:S02]  /*baf0*/  FADD.FTZ R162, R172, R189 ;  /* 0x000000bdaca27221 */ /* 0x000fe40000010000 */
[----:B------:R-:W-:Y:S01]  /*bb00*/  MUFU.EX2 R11, R11 ;  /* 0x0000000b000b7308 */ /* 0x000fe20000000800 */
[----:B0-----:R-:W-:Y:S01]  /*bb10*/  F2FP.BF16.F32.PACK_AB R158, R157, R20 ;  /* 0x000000149d9e723e */ /* 0x001fe200000010ff */
[----:B------:R-:W-:Y:S01]  /*bb20*/  FADD.FTZ R189, R173, R162 ;  /* 0x000000a2adbd7221 */ /* 0x000fe20000010000 */
[----:B-1----:R-:W-:-:S03]  /*bb30*/  F2FP.BF16.F32.PACK_AB R172, R181, R180 ;  /* 0x000000b4b5ac723e */ /* 0x002fc600000010ff */
[----:B------:R-:W-:Y:S02]  /*bb40*/  FADD.FTZ R162, R176, R189 ;  /* 0x000000bdb0a27221 */ /* 0x000fe40000010000 */
[----:B------:R-:W0:Y:S02]  /*bb50*/  MUFU.EX2 R10, R10 ;  /* 0x0000000a000a7308 */ /* 0x000e240000000800 */
[----:B------:R-:W-:Y:S01]  /*bb60*/  FADD.FTZ R21, R177, R162 ;  /* 0x000000a2b1157221 */ /* 0x000fe20000010000 */
[----:B------:R-:W-:-:S03]  /*bb70*/  F2FP.BF16.F32.PACK_AB R162, R15, R14 ;  /* 0x0000000e0fa2723e */ /* 0x000fc600000010ff */
[----:B------:R-:W-:Y:S02]  /*bb80*/  FADD.FTZ R20, R180, R21 ;  /* 0x00000015b4147221 */ /* 0x000fe40000010000 */
[----:B------:R-:W-:Y:S02]  /*bb90*/  MUFU.EX2 R155, R155 ;  /* 0x0000009b009b7308 */ /* 0x000fe40000000800 */
[----:B------:R-:W-:Y:S01]  /*bba0*/  FADD.FTZ R15, R181, R20 ;  /* 0x00000014b50f7221 */ /* 0x000fe20000010000 */
[----:B------:R-:W-:-:S05]  /*bbb0*/  FMUL.FTZ R20, R3, UR6 ;  /* 0x0000000603147c20 */ /* 0x000fca0008410000 */
[----:B------:R-:W-:Y:S01]  /*bbc0*/  MUFU.EX2 R188, R188 ;  /* 0x000000bc00bc7308 */ /* 0x000fe20000000800 */
[----:B0-----:R-:W-:-:S07]  /*bbd0*/  F2FP.BF16.F32.PACK_AB R153, R10, R11 ;  /* 0x0000000b0a99723e */ /* 0x001fce00000010ff */
[----:B------:R-:W0:Y:S08]  /*bbe0*/  MUFU.EX2 R20, R20 ;  /* 0x0000001400147308 */ /* 0x000e300000000800 */
[----:B------:R1:W-:Y:S08]  /*bbf0*/  MUFU.EX2 R13, R174 ;  /* 0x000000ae000d7308 */ /* 0x0003f00000000800 */
[----:B------:R-:W2:Y:S01]  /*bc00*/  MUFU.EX2 R159, R159 ;  /* 0x0000009f009f7308 */ /* 0x000ea20000000800 */
[----:B-1----:R-:W-:Y:S01]  /*bc10*/  FADD.FTZ R174, R184, R15 ;  /* 0x0000000fb8ae7221 */ /* 0x002fe20000010000 */
[----:B0-----:R-:W-:Y:S01]  /*bc20*/  FFMA.FTZ R15, R20, R0, R11 ;  /* 0x00000000140f7223 */ /* 0x001fe2000001000b */
[-C--:B------:R-:W-:Y:S01]  /*bc30*/  FMUL.FTZ R26, R26, R20.reuse ;  /* 0x000000141a1a7220 */ /* 0x080fe20000410000 */
[-C--:B------:R-:W-:Y:S01]  /*bc40*/  FMUL.FTZ R27, R27, R20.reuse ;  /* 0x000000141b1b7220 */ /* 0x080fe20000410000 */
[-C--:B------:R-:W-:Y:S01]  /*bc50*/  FMUL.FTZ R30, R30, R20.reuse ;  /* 0x000000141e1e7220 */ /* 0x080fe20000410000 */
[----:B------:R-:W-:Y:S01]  /*bc60*/  FADD.FTZ R0, R10, R15 ;  /* 0x0000000f0a007221 */ /* 0x000fe20000010000 */
[-C--:B------:R-:W-:Y:S01]  /*bc70*/  FMUL.FTZ R31, R31, R20.reuse ;  /* 0x000000141f1f7220 */ /* 0x080fe20000410000 */
[----:B------:R-:W0:Y:S01]  /*bc80*/  MUFU.EX2 R192, R192 ;  /* 0x000000c000c07308 */ /* 0x000e220000000800 */
[-C--:B------:R-:W-:Y:S01]  /*bc90*/  FMUL.FTZ R34, R34, R20.reuse ;  /* 0x0000001422227220 */ /* 0x080fe20000410000 */
[----:B------:R-:W-:Y:S01]  /*bca0*/  FADD.FTZ R15, R155, R0 ;  /* 0x000000009b0f7221 */ /* 0x000fe20000010000 */
[----:B------:R-:W-:Y:S01]  /*bcb0*/  F2FP.BF16.F32.PACK_AB R155, R188, R155 ;  /* 0x0000009bbc9b723e */ /* 0x000fe200000010ff */
[-C--:B------:R-:W-:Y:S01]  /*bcc0*/  FMUL.FTZ R35, R35, R20.reuse ;  /* 0x0000001423237220 */ /* 0x080fe20000410000 */
[-C--:B------:R-:W-:Y:S01]  /*bcd0*/  FMUL.FTZ R38, R38, R20.reuse ;  /* 0x0000001426267220 */ /* 0x080fe20000410000 */
[----:B------:R-:W-:Y:S01]  /*bce0*/  FADD.FTZ R0, R188, R15 ;  /* 0x0000000fbc007221 */ /* 0x000fe20000010000 */
[-C--:B------:R-:W-:Y:S01]  /*bcf0*/  FMUL.FTZ R39, R39, R20.reuse ;  /* 0x0000001427277220 */ /* 0x080fe20000410000 */
[----:B------:R-:W1:Y:S01]  /*bd00*/  MUFU.EX2 R163, R163 ;  /* 0x000000a300a37308 */ /* 0x000e620000000800 */
[-C--:B------:R-:W-:Y:S01]  /*bd10*/  FMUL.FTZ R42, R42, R20.reuse ;  /* 0x000000142a2a7220 */ /* 0x080fe20000410000 */
[----:B--2---:R-:W-:Y:S01]  /*bd20*/  FADD.FTZ R15, R159, R0 ;  /* 0x000000009f0f7221 */ /* 0x004fe20000010000 */
        /* <DEDUP_REMOVED lines=31> */
[----:B------:R-:W-:Y:S01]  /*bf20*/  F2FP.BF16.F32.PACK_AB R161, R178, R167 ;  /* 0x000000a7b2a1723e */ /* 0x000fe200000010ff */
[-C--:B------:R-:W-:Y:S01]  /*bf30*/  FMUL.FTZ R86, R86, R20.reuse ;  /* 0x0000001456567220 */ /* 0x080fe20000410000 */
[-C--:B------:R-:W-:Y:S01]  /*bf40*/  FMUL.FTZ R87, R87, R20.reuse ;  /* 0x0000001457577220 */ /* 0x080fe20000410000 */
[----:B------:R-:W-:Y:S01]  /*bf50*/  FADD.FTZ R180, R178, R15 ;  /* 0x0000000fb2b47221 */ /* 0x000fe20000010000 */
[-C--:B------:R-:W-:Y:S01]  /*bf60*/  FMUL.FTZ R90, R90, R20.reuse ;  /* 0x000000145a5a7220 */ /* 0x080fe20000410000 */
[----:B------:R-:W-:Y:S01]  /*bf70*/  FMUL.FTZ R91, R91, R20 ;  /* 0x000000145b5b7220 */ /* 0x000fe20000410000 */
[----:B------:R-:W0:Y:S01]  /*bf80*/  MUFU.EX2 R165, R171 ;  /* 0x000000ab00a57308 */ /* 0x000e220000000800 */
[----:B------:R-:W-:Y:S01]  /*bf90*/  FADD.FTZ R15, R13, R180 ;  /* 0x000000b40d0f7221 */ /* 0x000fe20000010000 */
[C---:B-1----:R-:W-:Y:S01]  /*bfa0*/  FADD.FTZ R3, R185.reuse, R174 ;  /* 0x000000aeb9037221 */ /* 0x042fe20000010000 */
[----:B------:R-:W-:Y:S01]  /*bfb0*/  F2FP.BF16.F32.PACK_AB R174, R185, R184 ;  /* 0x000000b8b9ae723e */ /* 0x000fe200000010ff */
        /* <DEDUP_REMOVED lines=21> */
[C---:B-1----:R-:W-:Y:S01]  /*c110*/  FADD.FTZ R15, R176.reuse, R15 ;  /* 0x0000000fb00f7221 */ /* 0x042fe20000010000 */
[----:B------:R-:W-:Y:S01]  /*c120*/  F2FP.BF16.F32.PACK_AB R165, R176, R165 ;  /* 0x000000a5b0a5723e */ /* 0x000fe200000010ff */
[-C--:B------:R-:W-:Y:S01]  /*c130*/  FMUL.FTZ R123, R123, R20.reuse ;  /* 0x000000147b7b7220 */ /* 0x080fe20000410000 */
[-C--:B------:R-:W-:Y:S01]  /*c140*/  FMUL.FTZ R126, R126, R20.reuse ;  /* 0x000000147e7e7220 */ /* 0x080fe20000410000 */
[-C--:B------:R-:W-:Y:S01]  /*c150*/  FMUL.FTZ R127, R127, R20.reuse ;  /* 0x000000147f7f7220 */ /* 0x080fe20000410000 */
[-C--:B------:R-:W-:Y:S01]  /*c160*/  FMUL.FTZ R130, R130, R20.reuse ;  /* 0x0000001482827220 */ /* 0x080fe20000410000 */
[-C--:B------:R-:W-:Y:S01]  /*c170*/  FMUL.FTZ R131, R131, R20.reuse ;  /* 0x0000001483837220 */ /* 0x080fe20000410000 */
[----:B------:R2:W1:Y:S01]  /*c180*/  MUFU.EX2 R169, R186 ;  /* 0x000000ba00a97308 */ /* 0x0004620000000800 */
[-C--:B------:R-:W-:Y:S01]  /*c190*/  FMUL.FTZ R134, R134, R20.reuse ;  /* 0x0000001486867220 */ /* 0x080fe20000410000 */
[-C--:B------:R-:W-:Y:S01]  /*c1a0*/  FMUL.FTZ R135, R135, R20.reuse ;  /* 0x0000001487877220 */ /* 0x080fe20000410000 */
[-C--:B------:R-:W-:Y:S01]  /*c1b0*/  FMUL.FTZ R138, R138, R20.reuse ;  /* 0x000000148a8a7220 */ /* 0x080fe20000410000 */
[-C--:B------:R-:W-:Y:S01]  /*c1c0*/  FMUL.FTZ R139, R139, R20.reuse ;  /* 0x000000148b8b7220 */ /* 0x080fe20000410000 */
[-C--:B------:R-:W-:Y:S01]  /*c1d0*/  FMUL.FTZ R142, R142, R20.reuse ;  /* 0x000000148e8e7220 */ /* 0x080fe20000410000 */
[-C--:B------:R-:W-:Y:S01]  /*c1e0*/  FMUL.FTZ R143, R143, R20.reuse ;  /* 0x000000148f8f7220 */ /* 0x080fe20000410000 */
[----:B------:R-:W-:Y:S01]  /*c1f0*/  FMUL.FTZ R146, R146, R20 ;  /* 0x0000001492927220 */ /* 0x000fe20000410000 */
[----:B------:R-:W3:Y:S01]  /*c200*/  MUFU.EX2 R0, R187 ;  /* 0x000000bb00007308 */ /* 0x000ee20000000800 */
[----:B--2---:R-:W-:Y:S01]  /*c210*/  FADD.FTZ R186, R182, R15 ;  /* 0x0000000fb6ba7221 */ /* 0x004fe20000010000 */
[----:B0-----:R-:W-:Y:S01]  /*c220*/  F2FP.BF16.F32.PACK_AB R167, R183, R182 ;  /* 0x000000b6b7a7723e */ /* 0x001fe200000010ff */
[-C--:B------:R-:W-:Y:S01]  /*c230*/  FMUL.FTZ R147, R147, R20.reuse ;  /* 0x0000001493937220 */ /* 0x080fe20000410000 */
[-C--:B------:R-:W-:Y:S01]  /*c240*/  FMUL.FTZ R150, R150, R20.reuse ;  /* 0x0000001496967220 */ /* 0x080fe20000410000 */
[----:B------:R-:W-:Y:S01]  /*c250*/  FADD.FTZ R186, R183, R186 ;  /* 0x000000bab7ba7221 */ /* 0x000fe20000010000 */
[----:B------:R-:W-:-:S02]  /*c260*/  FMUL.FTZ R151, R151, R20 ;  /* 0x0000001497977220 */ /* 0x000fc40000410000 */
[----:B------:R-:W0:Y:S01]  /*c270*/  MUFU.EX2 R171, R190 ;  /* 0x000000be00ab7308 */ /* 0x000e220000000800 */
[----:B-1----:R-:W-:-:S07]  /*c280*/  FADD.FTZ R15, R169, R186 ;  /* 0x000000baa90f7221 */ /* 0x002fce0000010000 */
[----:B------:R-:W1:Y:S01]  /*c290*/  MUFU.EX2 R180, R191 ;  /* 0x000000bf00b47308 */ /* 0x000e620000000800 */
[C---:B---3--:R-:W-:Y:S01]  /*c2a0*/  FADD.FTZ R186, R0.reuse, R15 ;  /* 0x0000000f00ba7221 */ /* 0x048fe20000010000 */
        /* <DEDUP_REMOVED lines=10> */
[----:B------:R-:W-:-:S03]  /*c350*/  F2FP.BF16.F32.PACK_AB R173, R184, R173 ;  /* 0x000000adb8ad723e */ /* 0x000fc600000010ff */
[----:B-1----:R-:W-:-:S04]  /*c360*/  FADD.FTZ R9, R175, R10 ;  /* 0x0000000aaf097221 */ /* 0x002fc80000010000 */
[C---:B--2---:R-:W-:Y:S01]  /*c370*/  FADD.FTZ R0, R196.reuse, R9 ;  /* 0x00000009c4007221 */ /* 0x044fe20000010000 */
[----:B------:R-:W-:Y:S01]  /*c380*/  F2FP.BF16.F32.PACK_AB R175, R196, R175 ;  /* 0x000000afc4af723e */ /* 0x000fe200000010ff */
[----:B------:R-:W-:Y:S06]  /*c390*/  @!P0 BRA `(.L_x_1822) ;  /* 0x0000000000048947 */ /* 0x000fec0003800000 */
[----:B------:R-:W-:Y:S01]  /*c3a0*/  BPT.TRAP 0x1 ;  /* 0x000000040000795c */ /* 0x000fe20000300000 */
.L_x_1822:
[----:B------:R0:W1:Y:S01]  /*c3b0*/  SYNCS.PHASECHK.TRANS64.TRYWAIT P1, [UR27+0x22850], R7 ;  /* 0x02285007ff0075a7 */ /* 0x000062000802015b */
[----:B------:R-:W-:Y:S05]  /*c3c0*/  @!P0 BRA `(.L_x_1823) ;  /* 0x0000000000048947 */ /* 0x000fea0003800000 */
[----:B------:R-:W-:Y:S01]  /*c3d0*/  BPT.TRAP 0x1 ;  /* 0x000000040000795c */ /* 0x000fe20000300000 */
.L_x_1823:
[----:B-1----:R-:W-:Y:S05]  /*c3e0*/  @P1 BRA `(.L_x_1824) ;  /* 0x0000000000081947 */ /* 0x002fea0003800000 */
[----:B------:R-:W1:Y:S02]  /*c3f0*/  SYNCS.PHASECHK.TRANS64.TRYWAIT P1, [UR27+0x22850], R7 ;  /* 0x02285007ff0075a7 */ /* 0x000e64000802015b */
[----:B-1----:R-:W-:Y:S05]  /*c400*/  @!P1 BRA `(.L_x_1825) ;  /* 0x0000008400289947 */ /* 0x002fea0003800000 */
.L_x_1824:
[----:B------:R-:W2:Y:S01]  /*c410*/  S2R R9, SR_TID.X ;  /* 0x0000000000097919 */ /* 0x000ea20000002100 */
[----:B------:R-:W-:Y:S01]  /*c420*/  UIMAD UR7, UR36, 0xc00, UR21 ;  /* 0x00000c00240778a4 */ /* 0x000fe2000f8e0215 */
[----:B------:R-:W-:Y:S01]  /*c430*/  IMAD.MOV.U32 R12, RZ, RZ, R6 ;  /* 0x000000ffff0c7224 */ /* 0x000fe200078e0006 */
[----:B------:R-:W-:-:S05]  /*c440*/  UMOV UR11, 0x40000040 ;  /* 0x40000040000b7882 */ /* 0x000fca0000000000 */
[----:B------:R-:W-:Y:S01]  /*c450*/  UMOV UR10, UR7 ;  /* 0x00000007000a7c82 */ /* 0x000fe20008000000 */
[----:B--2---:R-:W-:-:S05]  /*c460*/  SHF.R.U32.HI R9, RZ, 0x7, R9 ;  /* 0x00000007ff097819 */ /* 0x004fca0000011609 */
[----:B01----:R-:W-:Y:S02]  /*c470*/  VIADD R7, R9, 0x8 ;  /* 0x0000000809077836 */ /* 0x003fe40000000000 */
[----:B------:R-:W0:Y:S03]  /*c480*/  S2R R9, SR_TID.X ;  /* 0x0000000000097919 */ /* 0x000e260000002100 */
[----:B------:R2:W-:Y:S06]  /*c490*/  BAR.SYNC.DEFER_BLOCKING R7, 0x100 ;  /* 0x000400070000751d */ /* 0x0005ec0000010000 */
[----:B------:R-:W-:Y:S01]  /*c4a0*/  WARPGROUP.ARRIVE ;  /* 0x00000000000079c5 */ /* 0x000fe20000000000 */
[----:B0-----:R-:W-:Y:S01]  /*c4b0*/  LOP3.LUT P1, RZ, R9, 0x7f, RZ, 0xc0, !PT ;  /* 0x0000007f09ff7812 */ /* 0x001fe2000782c0ff */
[----:B------:R-:W-:-:S04]  /*c4c0*/  IMAD.MOV.U32 R9, RZ, RZ, R2 ;  /* 0x000000ffff097224 */ /* 0x000fc800078e0002 */
        /* <DEDUP_REMOVED lines=37> */
.L_x_1809:
[----:B------:R-:W2:Y:S01]  /*c720*/  SHFL.BFLY PT, R8, R3, 0x2, 0x1f ;  /* 0x0c401f0003087f89 */ /* 0x000ea200000e0000 */
[----:B------:R-:W-:Y:S01]  /*c730*/  UIADD3 UR36, UR36, 0x1, URZ ;  /* 0x0000000124247890 */ /* 0x000fe2000fffe03f */
[----:B------:R-:W-:Y:S01]  /*c740*/  IMAD.U32 R12, RZ, RZ, UR6 ;  /* 0x00000006ff0c7e24 */ /* 0x000fe2000f8e00ff */
[----:B------:R3:W-:Y:S06]  /*c750*/  BAR.ARV R4, 0x100 ;  /* 0x000400040000751d */ /* 0x0007ec0000002000 */
[----:B------:R-:W-:Y:S02]  /*c760*/  UISETP.NE.AND UP0, UPT, UR36, 0x2, UPT ;  /* 0x000000022400788c */ /* 0x000fe4000bf05270 */
[----:B------:R-:W-:Y:S06]  /*c770*/  BAR.ARV 0x8, 0x180 ;  /* 0x0206000000007b1d */ /* 0x000fec0000002000 */
[----:B---3--:R-:W-:Y:S01]  /*c780*/  IMAD.MOV.U32 R4, RZ, RZ, -0x800000 ;  /* 0xff800000ff047424 */ /* 0x008fe200078e00ff */
[----:B------:R-:W-:Y:S01]  /*c790*/  USEL UR4, URZ, 0x1, UP0 ;  /* 0x000000013f047887 */ /* 0x000fe20008000000 */
[----:B------:R-:W3:Y:S01]  /*c7a0*/  SHFL.BFLY PT, R7, R0, 0x2, 0x1f ;  /* 0x0c401f0000077f89 */ /* 0x000ee200000e0000 */
[----:B------:R-:W-:Y:S01]  /*c7b0*/  PLOP3.LUT P0, PT, PT, PT, PT, 0x8, 0x0 ;  /* 0x000000000000781c */ /* 0x000fe20003f0e170 */
[----:B------:R-:W-:Y:S01]  /*c7c0*/  UIADD3 UR38, UR38, 0x1, URZ ;  /* 0x0000000126267890 */ /* 0x000fe2000fffe03f */
[----:B--2---:R-:W-:Y:S01]  /*c7d0*/  FADD.FTZ R8, R8, R3 ;  /* 0x0000000308087221 */ /* 0x004fe20000010000 */
[----:B------:R-:W-:Y:S01]  /*c7e0*/  IMAD.MOV.U32 R3, RZ, RZ, -0x800000 ;  /* 0xff800000ff037424 */ /* 0x000fe200078e00ff */
[----:B------:R-:W-:-:S02]  /*c7f0*/  USEL UR36, UR36, URZ, UP0 ;  /* 0x0000003f24247287 */ /* 0x000fc40008000000 */
[----:B------:R-:W-:Y:S01]  /*c800*/  ULOP3.LUT UR37, UR37, UR4, URZ, 0x3c, !UPT ;  /* 0x0000000425257292 */ /* 0x000fe2000f8e3c3f */
[----:B------:R-:W2:Y:S01]  /*c810*/  SHFL.BFLY PT, R5, R8, 0x1, 0x1f ;  /* 0x0c201f0008057f89 */ /* 0x000ea200000e0000 */
[----:B---3--:R-:W-:Y:S01]  /*c820*/  FADD.FTZ R7, R7, R0 ;  /* 0x0000000007077221 */ /* 0x008fe20000010000 */
[----:B------:R-:W-:-:S04]  /*c830*/  IMAD.MOV.U32 R0, RZ, RZ, RZ ;  /* 0x000000ffff007224 */ /* 0x000fc800078e00ff */
[----:B------:R-:W3:Y:S01]  /*c840*/  SHFL.BFLY PT, R10, R7, 0x1, 0x1f ;  /* 0x0c201f00070a7f89 */ /* 0x000ee200000e0000 */
[----:B--2---:R-:W-:Y:S01]  /*c850*/  FADD.FTZ R11, R8, R5 ;  /* 0x00000005080b7221 */ /* 0x004fe20000010000 */
[----:B------:R-:W-:-:S04]  /*c860*/  IMAD.MOV.U32 R5, RZ, RZ, RZ ;  /* 0x000000ffff057224 */ /* 0x000fc800078e00ff */
[----:B------:R-:W-:-:S13]  /*c870*/  FSETP.NE.FTZ.AND P1, PT, R11, RZ, PT ;  /* 0x000000ff0b00720b */ /* 0x000fda0003f35000 */
[----:B------:R-:W2:Y:S01]  /*c880*/  @P1 MUFU.LG2 R8, R11 ;  /* 0x0000000b00081308 */ /* 0x000ea20000000c00 */
[----:B---3--:R-:W-:Y:S01]  /*c890*/  FADD.FTZ R10, R7, R10 ;  /* 0x0000000a070a7221 */ /* 0x008fe20000010000 */
[----:B------:R-:W-:-:S04]  /*c8a0*/  IMAD.U32 R7, RZ, RZ, UR6 ;  /* 0x00000006ff077e24 */ /* 0x000fc8000f8e00ff */
[----:B------:R-:W-:Y:S02]  /*c8b0*/  FSETP.NE.FTZ.AND P2, PT, R10, RZ, PT ;  /* 0x000000ff0a00720b */ /* 0x000fe40003f55000 */
[----:B------:R-:W3:Y:S01]  /*c8c0*/  @P1 MUFU.RCP R5, R11 ;  /* 0x0000000b00051308 */ /* 0x000ee20000001000 */
[----:B------:R-:W-:Y:S01]  /*c8d0*/  @P1 FMUL.FTZ R7, R7, 0.69314718246459960938 ;  /* 0x3f31721807071820 */ /* 0x000fe20000410000 */
[----:B--2---:R-:W-:-:S09]  /*c8e0*/  @P1 FMUL.FTZ R8, R8, 0.69314718246459960938 ;  /* 0x3f31721808081820 */ /* 0x004fd20000410000 */
[----:B01----:R-:W0:Y:S01]  /*c8f0*/  @P2 MUFU.LG2 R9, R10 ;  /* 0x0000000a00092308 */ /* 0x003e220000000c00 */
[----:B------:R-:W-:Y:S01]  /*c900*/  @P2 FMUL.FTZ R12, R12, 0.69314718246459960938 ;  /* 0x3f3172180c0c2820 */ /* 0x000fe20000410000 */
[----:B------:R-:W-:Y:S01]  /*c910*/  @P1 FFMA.FTZ R4, R7, R2, R8 ;  /* 0x0000000207041223 */ /* 0x000fe20000010008 */
[-C--:B---3--:R-:W-:Y:S01]  /*c920*/  FMUL.FTZ R180, R40, R5.reuse ;  /* 0x0000000528b47220 */ /* 0x088fe20000410000 */
[-C--:B------:R-:W-:Y:S01]  /*c930*/  FMUL.FTZ R24, R24, R5.reuse ;  /* 0x0000000518187220 */ /* 0x080fe20000410000 */
[----:B------:R-:W-:-:S03]  /*c940*/  FMUL.FTZ R25, R25, R5 ;  /* 0x0000000519197220 */ /* 0x000fc60000410000 */
        /* <DEDUP_REMOVED lines=127> */
[----:B------:R-:W-:-:S07]  /*d140*/  @P2 FFMA.FTZ R3, R12, R6, R9 ;  /* 0x000000060c032223 */ /* 0x000fce0000010009 */
.L_x_1756:
[----:B------:R-:W0:Y:S01]  /*d150*/  S2R R7, SR_CgaCtaId ;  /* 0x0000000000077919 */ /* 0x000e220000008800 */
[----:B------:R-:W-:Y:S01]  /*d160*/  MOV R176, 0x400 ;  /* 0x0000040000b07802 */ /* 0x000fe20000000f00 */
[----:B------:R-:W-:Y:S01]  /*d170*/  BSSY B0, `(.L_x_1827) ;  /* 0x000028f000007945 */ /* 0x000fe20003800000 */
[----:B------:R-:W-:Y:S02]  /*d180*/  BAR.SYNC.DEFER_BLOCKING 0x5, 0x180 ;  /* 0x0146000000007b1d */ /* 0x000fe40000010000 */
[----:B0-----:R-:W-:-:S05]  /*d190*/  LEA R176, R7, R176, 0x18 ;  /* 0x000000b007b07211 */ /* 0x001fca00078ec0ff */
[----:B------:R-:W0:Y:S02]  /*d1a0*/  LDS R2, [R176+0x228d0] ;  /* 0x0228d000b0027984 */ /* 0x000e240000000800 */
[----:B0-----:R-:W-:Y:S01]  /*d1b0*/  R2UR UR4, R2 ;  /* 0x00000000020472ca */ /* 0x001fe200000e0000 */
[----:B------:R-:W-:Y:S06]  /*d1c0*/  BAR.ARV 0x4, 0x180 ;  /* 0x0106000000007b1d */ /* 0x000fec0000002000 */
[----:B------:R-:W-:Y:S08]  /*d1d0*/  @P0 BRA `(.L_x_1828) ;  /* 0x0000001c004c0947 */ /* 0x000ff00003800000 */
[----:B------:R-:W0:Y:S01]  /*d1e0*/  S2R R7, SR_SWINHI ;  /* 0x0000000000077919 */ /* 0x000e220000002f00 */
[----:B------:R-:W-:Y:S01]  /*d1f0*/  IMAD R9, R205, 0x40, R19 ;  /* 0x00000040cd097824 */ /* 0x000fe200078e0213 */
[----:B------:R-:W-:Y:S01]  /*d200*/  F2FP.BF16.F32.PACK_AB R32, R33, R32 ;  /* 0x000000202120723e */ /* 0x000fe200000010ff */
[----:B------:R-:W-:Y:S01]  /*d210*/  USHF.R.S32.HI UR10, URZ, 0x1f, UR40 ;  /* 0x0000001f3f0a7899 */ /* 0x000fe20008011428 */
[----:B------:R-:W-:Y:S01]  /*d220*/  F2FP.BF16.F32.PACK_AB R33, R35, R34 ;  /* 0x000000222321723e */ /* 0x000fe200000010ff */
[----:B------:R-:W-:Y:S01]  /*d230*/  BAR.SYNC.DEFER_BLOCKING 0x1, 0x100 ;  /* 0x0044000000007b1d */ /* 0x000fe20000010000 */
[----:B------:R-:W-:Y:S01]  /*d240*/  F2FP.BF16.F32.PACK_AB R35, R39, R38 ;  /* 0x000000262723723e */ /* 0x000fe200000010ff */
[----:B------:R-:W-:Y:S01]  /*d250*/  USHF.R.S32.HI UR12, URZ, 0x1f, UR42 ;  /* 0x0000001f3f0c7899 */ /* 0x000fe2000801142a */
[----:B------:R-:W-:Y:S02]  /*d260*/  F2FP.BF16.F32.PACK_AB R24, R25, R24 ;  /* 0x000000181918723e */ /* 0x000fe400000010ff */
[----:B------:R-:W-:Y:S01]  /*d270*/  F2FP.BF16.F32.PACK_AB R25, R40, R26 ;  /* 0x0000001a2819723e */ /* 0x000fe200000010ff */
[----:B------:R-:W-:Y:S01]  /*d280*/  ULDC.64 UR8, c[0x0][0xb90] ;  /* 0x0002e40000087ab9 */ /* 0x000fe20000000a00 */
[----:B------:R-:W-:Y:S01]  /*d290*/  F2FP.BF16.F32.PACK_AB R26, R29, R28 ;  /* 0x0000001c1d1a723e */ /* 0x000fe200000010ff */
[----:B------:R-:W-:Y:S01]  /*d2a0*/  UIMAD UR5, UR10, UR8, URZ ;  /* 0x000000080a0572a4 */ /* 0x000fe2000f8e023f */
[----:B------:R-:W-:Y:S01]  /*d2b0*/  F2FP.BF16.F32.PACK_AB R27, R27, R30 ;  /* 0x0000001e1b1b723e */ /* 0x000fe200000010ff */
[----:B------:R-:W-:Y:S01]  /*d2c0*/  UIMAD.WIDE.U32 UR6, UR40, UR8, URZ ;  /* 0x00000008280672a5 */ /* 0x000fe2000f8e003f */
[----:B------:R-:W-:Y:S01]  /*d2d0*/  F2FP.BF16.F32.PACK_AB R34, R37, R36 ;  /* 0x000000242522723e */ /* 0x000fe200000010ff */
[----:B------:R-:W-:Y:S01]  /*d2e0*/  UIMAD UR5, UR40, UR9, UR5 ;  /* 0x00000009280572a4 */ /* 0x000fe2000f8e0205 */
[----:B------:R-:W-:-:S02]  /*d2f0*/  F2FP.BF16.F32.PACK_AB R144, R145, R144 ;  /* 0x000000909190723e */ /* 0x000fc400000010ff */
[----:B------:R-:W-:Y:S01]  /*d300*/  ULDC.64 UR8, c[0x0][0xb98] ;  /* 0x0002e60000087ab9 */ /* 0x000fe20000000a00 */
[----:B------:R-:W-:Y:S01]  /*d310*/  UIADD3 UR7, UR7, UR5, URZ ;  /* 0x0000000507077290 */ /* 0x000fe2000fffe03f */
[----:B------:R-:W-:Y:S01]  /*d320*/  F2FP.BF16.F32.PACK_AB R145, R178, R177 ;  /* 0x000000b1b291723e */ /* 0x000fe200000010ff */
[----:B------:R-:W-:Y:S02]  /*d330*/  UIMAD UR5, UR12, UR8, URZ ;  /* 0x000000080c0572a4 */ /* 0x000fe4000f8e023f */
[----:B------:R-:W-:Y:S02]  /*d340*/  UIMAD.WIDE.U32 UR6, UR42, UR8, UR6 ;  /* 0x000000082a0672a5 */ /* 0x000fe4000f8e0006 */
[----:B------:R-:W-:-:S03]  /*d350*/  UIMAD UR5, UR42, UR9, UR5 ;  /* 0x000000092a0572a4 */ /* 0x000fc6000f8e0205 */
[----:B------:R-:W-:Y:S01]  /*d360*/  ULDC.64 UR8, c[0x0][0xae8] ;  /* 0x0002ba0000087ab9 */ /* 0x000fe20000000a00 */
[----:B------:R-:W-:Y:S02]  /*d370*/  MOV R170, R176 ;  /* 0x000000b000aa7202 */ /* 0x000fe40000000f00 */
[----:B0-----:R-:W-:-:S03]  /*d380*/  MOV R171, R7 ;  /* 0x0000000700ab7202 */ /* 0x001fc60000000f00 */
[----:B------:R-:W-:-:S04]  /*d390*/  IMAD.WIDE R6, R209, 0x2, R170 ;  /* 0x00000002d1067825 */ /* 0x000fc800078e02aa */
[----:B------:R-:W-:Y:S01]  /*d3a0*/  IMAD.WIDE R170, R9, 0x2, R170 ;  /* 0x0000000209aa7825 */ /* 0x000fe200078e02aa */
[C---:B------:R-:W-:Y:S02]  /*d3b0*/  IADD3 R11, P3, R6.reuse, 0xc060, RZ ;  /* 0x0000c060060b7810 */ /* 0x040fe40007f7e0ff */
[C---:B------:R-:W-:Y:S02]  /*d3c0*/  LOP3.LUT R173, R6.reuse, 0x380, RZ, 0xc0, !PT ;  /* 0x0000038006ad7812 */ /* 0x040fe400078ec0ff */
[----:B------:R-:W-:Y:S01]  /*d3d0*/  LOP3.LUT R8, R11, 0x380, RZ, 0xc0, !PT ;  /* 0x000003800b087812 */ /* 0x000fe200078ec0ff */
[----:B------:R-:W-:Y:S01]  /*d3e0*/  IMAD.X R9, RZ, RZ, R7, P3 ;  /* 0x000000ffff097224 */ /* 0x000fe200018e0607 */
[----:B------:R-:W-:Y:S02]  /*d3f0*/  IADD3 R131, P4, R6, 0xc040, RZ ;  /* 0x0000c04006837810 */ /* 0x000fe40007f9e0ff */
[----:B------:R-:W-:Y:S02]  /*d400*/  SHF.R.U64 R8, R8, 0x3, RZ ;  /* 0x0000000308087819 */ /* 0x000fe400000012ff */
[----:B------:R-:W-:-:S02]  /*d410*/  IADD3 R12, P5, R6, 0xc020, RZ ;  /* 0x0000c020060c7810 */ /* 0x000fc40007fbe0ff */
[C---:B------:R-:W-:Y:S02]  /*d420*/  IADD3 R127, P6, R6.reuse, 0xc000, RZ ;  /* 0x0000c000067f7810 */ /* 0x040fe40007fde0ff */
[C---:B------:R-:W-:Y:S01]  /*d430*/  IADD3 R123, P0, R6.reuse, 0x8060, RZ ;  /* 0x00008060067b7810 */ /* 0x040fe20007f1e0ff */
[--C-:B------:R-:W-:Y:S01]  /*d440*/  IMAD.X R13, RZ, RZ, R7.reuse, P5 ;  /* 0x000000ffff0d7224 */ /* 0x100fe200028e0607 */
[C---:B------:R-:W-:Y:S01]  /*d450*/  IADD3 R21, P1, R6.reuse, 0x20, RZ ;  /* 0x0000002006157810 */ /* 0x040fe20007f3e0ff */
[--C-:B------:R-:W-:Y:S01]  /*d460*/  IMAD.X R15, RZ, RZ, R7.reuse, P6 ;  /* 0x000000ffff0f7224 */ /* 0x100fe200030e0607 */
        /* <DEDUP_REMOVED lines=21> */
[----:B------:R-:W-:Y:S01]  /*d5c0*/  LOP3.LUT R172, R173, R6, RZ, 0x3c, !PT ;  /* 0x00000006adac7212 */ /* 0x000fe200078e3cff */
[--C-:B------:R-:W-:Y:S01]  /*d5d0*/  IMAD.X R147, RZ, RZ, R7.reuse, P2 ;  /* 0x000000ffff937224 */ /* 0x100fe200010e0607 */
[----:B------:R-:W-:Y:S01]  /*d5e0*/  LOP3.LUT R6, R127, 0x380, RZ, 0xc0, !PT ;  /* 0x000003807f067812 */ /* 0x000fe200078ec0ff */
[--C-:B------:R-:W-:Y:S01]  /*d5f0*/  IMAD.X R169, RZ, RZ, R7.reuse, P3 ;  /* 0x000000ffffa97224 */ /* 0x100fe200018e0607 */
[----:B------:R-:W-:Y:S01]  /*d600*/  LOP3.LUT R2, R123, 0x380, RZ, 0xc0, !PT ;  /* 0x000003807b027812 */ /* 0x000fe200078ec0ff */
[----:B------:R-:W-:Y:S01]  /*d610*/  IMAD.MOV.U32 R173, RZ, RZ, R7 ;  /* 0x000000ffffad7224 */ /* 0x000fe200078e0007 */
[----:B------:R-:W-:-:S02]  /*d620*/  SHF.R.U64 R6, R6, 0x3, RZ ;  /* 0x0000000306067819 */ /* 0x000fc400000012ff */
[----:B------:R-:W-:Y:S02]  /*d630*/  LOP3.LUT R7, R12, 0x380, RZ, 0xc0, !PT ;  /* 0x000003800c077812 */ /* 0x000fe400078ec0ff */
[----:B------:R-:W-:Y:S02]  /*d640*/  LOP3.LUT R14, R6, R127, RZ, 0x3c, !PT ;  /* 0x0000007f060e7212 */ /* 0x000fe400078e3cff */
[----:B------:R-:W-:Y:S02]  /*d650*/  LOP3.LUT R6, R115, 0x380, RZ, 0xc0, !PT ;  /* 0x0000038073067812 */ /* 0x000fe400078ec0ff */
[----:B------:R-:W-:Y:S02]  /*d660*/  SHF.R.U64 R7, R7, 0x3, RZ ;  /* 0x0000000307077819 */ /* 0x000fe400000012ff */
[----:B------:R-:W-:Y:S02]  /*d670*/  SHF.R.U64 R6, R6, 0x3, RZ ;  /* 0x0000000306067819 */ /* 0x000fe400000012ff */
[----:B------:R-:W-:-:S02]  /*d680*/  MOV R173, R172 ;  /* 0x000000ac00ad7202 */ /* 0x000fc40000000f00 */
[----:B------:R-:W-:Y:S01]  /*d690*/  LOP3.LUT R158, R6, R115, RZ, 0x3c, !PT ;  /* 0x00000073069e7212 */ /* 0x000fe200078e3cff */
[----:B------:R-:W0:Y:S01]  /*d6a0*/  LDC R172, c[0x0][0xbe8] ;  /* 0x0002fa00ffac7b82 */ /* 0x000e220000000800 */
[----:B------:R-:W-:Y:S01]  /*d6b0*/  IADD3 R115, P2, R170, 0x7000, RZ ;  /* 0x00007000aa737810 */ /* 0x000fe20007f5e0ff */
[----:B------:R1:W-:Y:S01]  /*d6c0*/  STSM.16.M88.4 [R173], R24 ;  /* 0x00000018ad007844 */ /* 0x0003e20000000200 */
[----:B------:R-:W-:Y:S02]  /*d6d0*/  LOP3.LUT R12, R7, R12, RZ, 0x3c, !PT ;  /* 0x0000000c070c7212 */ /* 0x000fe400078e3cff */
[----:B------:R-:W-:Y:S02]  /*d6e0*/  LOP3.LUT R114, R115, 0x380, RZ, 0xc0, !PT ;  /* 0x0000038073727812 */ /* 0x000fe400078ec0ff */
[----:B------:R-:W-:Y:S02]  /*d6f0*/  LOP3.LUT R7, R20, 0x380, RZ, 0xc0, !PT ;  /* 0x0000038014077812 */ /* 0x000fe400078ec0ff */
[----:B------:R-:W-:-:S02]  /*d700*/  SHF.R.U64 R114, R114, 0x3, RZ ;  /* 0x0000000372727819 */ /* 0x000fc400000012ff */
[----:B------:R-:W-:Y:S02]  /*d710*/  SHF.R.U64 R7, R7, 0x3, RZ ;  /* 0x0000000307077819 */ /* 0x000fe400000012ff */
[----:B------:R-:W-:Y:S01]  /*d720*/  LOP3.LUT R114, R114, R115, RZ, 0x3c, !PT ;  /* 0x0000007372727212 */ /* 0x000fe200078e3cff */
[----:B------:R-:W-:Y:S01]  /*d730*/  IMAD.X R115, RZ, RZ, R171, P2 ;  /* 0x000000ffff737224 */ /* 0x000fe200010e06ab */
[----:B------:R-:W-:Y:S02]  /*d740*/  IADD3 R143, P2, R170, 0xe000, RZ ;  /* 0x0000e000aa8f7810 */ /* 0x000fe40007f5e0ff */
[----:B------:R-:W-:Y:S02]  /*d750*/  LOP3.LUT R156, R7, R20, RZ, 0x3c, !PT ;  /* 0x00000014079c7212 */ /* 0x000fe400078e3cff */
[----:B------:R-:W-:Y:S02]  /*d760*/  LOP3.LUT R7, R16, 0x380, RZ, 0xc0, !PT ;  /* 0x0000038010077812 */ /* 0x000fe400078ec0ff */
[----:B------:R-:W-:-:S02]  /*d770*/  LOP3.LUT R142, R143, 0x380, RZ, 0xc0, !PT ;  /* 0x000003808f8e7812 */ /* 0x000fc400078ec0ff */
[----:B------:R-:W-:Y:S02]  /*d780*/  SHF.R.U64 R2, R2, 0x3, RZ ;  /* 0x0000000302027819 */ /* 0x000fe400000012ff */
[----:B------:R-:W-:Y:S02]  /*d790*/  LOP3.LUT R6, R107, 0x380, RZ, 0xc0, !PT ;  /* 0x000003806b067812 */ /* 0x000fe400078ec0ff */
[----:B------:R-:W-:Y:S02]  /*d7a0*/  SHF.R.U64 R7, R7, 0x3, RZ ;  /* 0x0000000307077819 */ /* 0x000fe400000012ff */
[----:B------:R-:W-:Y:S02]  /*d7b0*/  SHF.R.U64 R142, R142, 0x3, RZ ;  /* 0x000000038e8e7819 */ /* 0x000fe400000012ff */
[----:B------:R-:W-:Y:S02]  /*d7c0*/  LOP3.LUT R150, R2, R123, RZ, 0x3c, !PT ;  /* 0x0000007b02967212 */ /* 0x000fe400078e3cff */
[----:B------:R-:W-:-:S02]  /*d7d0*/  SHF.R.U64 R6, R6, 0x3, RZ ;  /* 0x0000000306067819 */ /* 0x000fc400000012ff */
[----:B------:R-:W-:Y:S02]  /*d7e0*/  LOP3.LUT R164, R7, R16, RZ, 0x3c, !PT ;  /* 0x0000001007a47212 */ /* 0x000fe400078e3cff */
[----:B------:R-:W-:Y:S02]  /*d7f0*/  LOP3.LUT R2, R21, 0x380, RZ, 0xc0, !PT ;  /* 0x0000038015027812 */ /* 0x000fe400078ec0ff */
[----:B------:R-:W-:Y:S02]  /*d800*/  IADD3 R7, P3, R170, 0x1000, RZ ;  /* 0x00001000aa077810 */ /* 0x000fe40007f7e0ff */
[----:B------:R-:W-:Y:S01]  /*d810*/  LOP3.LUT R142, R142, R143, RZ, 0x3c, !PT ;  /* 0x0000008f8e8e7212 */ /* 0x000fe200078e3cff */
[----:B------:R-:W-:Y:S01]  /*d820*/  IMAD.X R143, RZ, RZ, R171, P2 ;  /* 0x000000ffff8f7224 */ /* 0x000fe200010e06ab */
[----:B0-----:R-:W-:Y:S02]  /*d830*/  ISETP.NE.AND P2, PT, R172, 0x1, PT ;  /* 0x00000001ac00780c */ /* 0x001fe40003f45270 */
[----:B------:R-:W-:-:S02]  /*d840*/  LOP3.LUT R166, R6, R107, RZ, 0x3c, !PT ;  /* 0x0000006b06a67212 */ /* 0x000fc400078e3cff */
[----:B------:R-:W-:Y:S02]  /*d850*/  SHF.R.U64 R2, R2, 0x3, RZ ;  /* 0x0000000302027819 */ /* 0x000fe400000012ff */
[----:B------:R-:W-:Y:S02]  /*d860*/  LOP3.LUT R6, R7, 0x380, RZ, 0xc0, !PT ;  /* 0x0000038007067812 */ /* 0x000fe400078ec0ff */
[----:B------:R-:W-:Y:S02]  /*d870*/  LOP3.LUT R98, R119, 0x380, RZ, 0xc0, !PT ;  /* 0x0000038077627812 */ /* 0x000fe400078ec0ff */
[----:B------:R-:W-:Y:S02]  /*d880*/  LOP3.LUT R152, R2, R21, RZ, 0x3c, !PT ;  /* 0x0000001502987212 */ /* 0x000fe400078e3cff */
[----:B------:R-:W-:Y:S01]  /*d890*/  SHF.R.U64 R6, R6, 0x3, RZ ;  /* 0x0000000306067819 */ /* 0x000fe200000012ff */
[----:B------:R-:W0:Y:S01]  /*d8a0*/  @P2 LDC R38, c[0x0][0xbf0] ;  /* 0x0002fc00ff262b82 */ /* 0x000e220000000800 */
[----:B------:R-:W-:-:S02]  /*d8b0*/  SHF.R.U64 R98, R98, 0x3, RZ ;  /* 0x0000000362627819 */ /* 0x000fc400000012ff */
[----:B------:R-:W-:Y:S02]  /*d8c0*/  LOP3.LUT R2, R31, 0x380, RZ, 0xc0, !PT ;  /* 0x000003801f027812 */ /* 0x000fe400078ec0ff */
[----:B------:R-:W-:Y:S01]  /*d8d0*/  LOP3.LUT R6, R6, R7, RZ, 0x3c, !PT ;  /* 0x0000000706067212 */ /* 0x000fe200078e3cff */
[----:B------:R-:W-:Y:S01]  /*d8e0*/  IMAD.X R7, RZ, RZ, R171, P3 ;  /* 0x000000ffff077224 */ /* 0x000fe200018e06ab */
[----:B------:R-:W-:Y:S02]  /*d8f0*/  LOP3.LUT R154, R98, R119, RZ, 0x3c, !PT ;  /* 0x00000077629a7212 */ /* 0x000fe400078e3cff */
[----:B------:R-:W-:Y:S02]  /*d900*/  SHF.R.U64 R2, R2, 0x3, RZ ;  /* 0x0000000302027819 */ /* 0x000fe400000012ff */
[----:B------:R-:W-:Y:S02]  /*d910*/  IADD3 R119, P3, R170, 0x8000, RZ ;  /* 0x00008000aa777810 */ /* 0x000fe40007f7e0ff */
[----:B------:R-:W-:-:S02]  /*d920*/  MOV R150, R150 ;  /* 0x0000009600967202 */ /* 0x000fc40000000f00 */
[----:B------:R-:W2:Y:S01]  /*d930*/  @P2 LDC R151, c[0x0][0xbec] ;  /* 0x0002fb00ff972b82 */ /* 0x000ea20000000800 */
[----:B------:R-:W-:Y:S02]  /*d940*/  LOP3.LUT R162, R2, R31, RZ, 0x3c, !PT ;  /* 0x0000001f02a27212 */ /* 0x000fe400078e3cff */
[----:B------:R-:W-:Y:S02]  /*d950*/  LOP3.LUT R20, R111, 0x380, RZ, 0xc0, !PT ;  /* 0x000003806f147812 */ /* 0x000fe400078ec0ff */
[----:B------:R-:W-:Y:S02]  /*d960*/  LOP3.LUT R16, R103, 0x380, RZ, 0xc0, !PT ;  /* 0x0000038067107812 */ /* 0x000fe400078ec0ff */
[----:B------:R-:W-:Y:S02]  /*d970*/  LOP3.LUT R2, R99, 0x380, RZ, 0xc0, !PT ;  /* 0x0000038063027812 */ /* 0x000fe400078ec0ff */
[----:B------:R-:W-:Y:S02]  /*d980*/  LOP3.LUT R118, R119, 0x380, RZ, 0xc0, !PT ;  /* 0x0000038077767812 */ /* 0x000fe400078ec0ff */
[----:B------:R-:W-:-:S02]  /*d990*/  SHF.R.U64 R20, R20, 0x3, RZ ;  /* 0x0000000314147819 */ /* 0x000fc400000012ff */
[----:B------:R-:W-:Y:S02]  /*d9a0*/  SHF.R.U64 R16, R16, 0x3, RZ ;  /* 0x0000000310107819 */ /* 0x000fe400000012ff */
[----:B------:R-:W-:Y:S02]  /*d9b0*/  SHF.R.U64 R2, R2, 0x3, RZ ;  /* 0x0000000302027819 */ /* 0x000fe400000012ff */
[----:B------:R-:W-:Y:S02]  /*d9c0*/  SHF.R.U64 R118, R118, 0x3, RZ ;  /* 0x0000000376767819 */ /* 0x000fe400000012ff */
[----:B------:R-:W-:Y:S02]  /*d9d0*/  LOP3.LUT R160, R20, R111, RZ, 0x3c, !PT ;  /* 0x0000006f14a07212 */ /* 0x000fe400078e3cff */
[----:B------:R-:W-:Y:S02]  /*d9e0*/  LOP3.LUT R146, R16, R103, RZ, 0x3c, !PT ;  /* 0x0000006710927212 */ /* 0x000fe400078e3cff */
[----:B------:R-:W-:-:S02]  /*d9f0*/  LOP3.LUT R168, R2, R99, RZ, 0x3c, !PT ;  /* 0x0000006302a87212 */ /* 0x000fc400078e3cff */
[----:B------:R-:W-:Y:S01]  /*da00*/  LOP3.LUT R118, R118, R119, RZ, 0x3c, !PT ;  /* 0x0000007776767212 */ /* 0x000fe200078e3cff */
[----:B------:R-:W-:Y:S01]  /*da10*/  IMAD.X R119, RZ, RZ, R171, P3 ;  /* 0x000000ffff777224 */ /* 0x000fe200018e06ab */
[C---:B------:R-:W-:Y:S02]  /*da20*/  IADD3 R21, P4, R170.reuse, 0x2000, RZ ;  /* 0x00002000aa157810 */ /* 0x040fe40007f9e0ff */
[C---:B------:R-:W-:Y:S02]  /*da30*/  IADD3 R99, P5, R170.reuse, 0x3000, RZ ;  /* 0x00003000aa637810 */ /* 0x040fe40007fbe0ff */
[C---:B------:R-:W-:Y:S02]  /*da40*/  IADD3 R103, P6, R170.reuse, 0x4000, RZ ;  /* 0x00004000aa677810 */ /* 0x040fe40007fde0ff */
[C---:B------:R-:W-:Y:S02]  /*da50*/  IADD3 R107, P0, R170.reuse, 0x5000, RZ ;  /* 0x00005000aa6b7810 */ /* 0x040fe40007f1e0ff */
[----:B------:R-:W-:-:S02]  /*da60*/  IADD3 R111, P1, R170, 0x6000, RZ ;  /* 0x00006000aa6f7810 */ /* 0x000fc40007f3e0ff */
[----:B------:R-:W-:Y:S02]  /*da70*/  IADD3 R215, P3, R170, 0xf000, RZ ;  /* 0x0000f000aad77810 */ /* 0x000fe40007f7e0ff */
[----:B------:R-:W-:Y:S02]  /*da80*/  LOP3.LUT R10, R131, 0x380, RZ, 0xc0, !PT ;  /* 0x00000380830a7812 */ /* 0x000fe400078ec0ff */
[----:B------:R-:W-:Y:S01]  /*da90*/  LOP3.LUT R20, R21, 0x380, RZ, 0xc0, !PT ;  /* 0x0000038015147812 */ /* 0x000fe200078ec0ff */
[----:B------:R-:W-:Y:S01]  /*daa0*/  IMAD.X R31, RZ, RZ, R171, P3 ;  /* 0x000000ffff1f7224 */ /* 0x000fe200018e06ab */
[----:B------:R-:W-:Y:S02]  /*dab0*/  LOP3.LUT R98, R99, 0x380, RZ, 0xc0, !PT ;  /* 0x0000038063627812 */ /* 0x000fe400078ec0ff */
[----:B------:R-:W-:Y:S02]  /*dac0*/  LOP3.LUT R102, R103, 0x380, RZ, 0xc0, !PT ;  /* 0x0000038067667812 */ /* 0x000fe400078ec0ff */
[----:B------:R-:W-:-:S02]  /*dad0*/  LOP3.LUT R106, R107, 0x380, RZ, 0xc0, !PT ;  /* 0x000003806b6a7812 */ /* 0x000fc400078ec0ff */
[----:B------:R-:W-:Y:S02]  /*dae0*/  LOP3.LUT R110, R111, 0x380, RZ, 0xc0, !PT ;  /* 0x000003806f6e7812 */ /* 0x000fe400078ec0ff */
[----:B------:R-:W-:Y:S02]  /*daf0*/  LOP3.LUT R2, R215, 0x380, RZ, 0xc0, !PT ;  /* 0x00000380d7027812 */ /* 0x000fe400078ec0ff */
[----:B------:R-:W-:Y:S02]  /*db00*/  SHF.R.U64 R10, R10, 0x3, RZ ;  /* 0x000000030a0a7819 */ /* 0x000fe400000012ff */
[----:B------:R-:W-:Y:S02]  /*db10*/  LOP3.LUT R29, R170, 0x380, RZ, 0xc0, !PT ;  /* 0x00000380aa1d7812 */ /* 0x000fe400078ec0ff */
[----:B------:R-:W-:Y:S02]  /*db20*/  MOV R40, R8 ;  /* 0x0000000800287202 */ /* 0x000fe40000000f00 */
[----:B------:R-:W-:Y:S01]  /*db30*/  F2FP.BF16.F32.PACK_AB R9, R43, R42 ;  /* 0x0000002a2b09723e */ /* 0x000fe200000010ff */
[----:B------:R-:W-:Y:S01]  /*db40*/  VIADD R42, R22, UR43 ;  /* 0x0000002b162a7c36 */ /* 0x000fe20008000000 */
[----:B------:R-:W-:-:S02]  /*db50*/  SHF.R.U64 R20, R20, 0x3, RZ ;  /* 0x0000000314147819 */ /* 0x000fc400000012ff */
[----:B------:R-:W-:Y:S01]  /*db60*/  SHF.R.U64 R98, R98, 0x3, RZ ;  /* 0x0000000362627819 */ /* 0x000fe200000012ff */
[----:B--2---:R-:W-:Y:S01]  /*db70*/  @P2 IMAD.HI.U32 R37, R42, R151, RZ ;  /* 0x000000972a252227 */ /* 0x004fe200078e00ff */
[----:B------:R-:W-:Y:S02]  /*db80*/  SHF.R.U64 R102, R102, 0x3, RZ ;  /* 0x0000000366667819 */ /* 0x000fe400000012ff */
[----:B------:R-:W-:Y:S01]  /*db90*/  SHF.R.U64 R106, R106, 0x3, RZ ;  /* 0x000000036a6a7819 */ /* 0x000fe200000012ff */
[----:B------:R-:W-:Y:S01]  /*dba0*/  IMAD.MOV.U32 R36, RZ, RZ, R42 ;  /* 0x000000ffff247224 */ /* 0x000fe200078e002a */
[----:B------:R-:W-:Y:S02]  /*dbb0*/  SHF.R.U64 R110, R110, 0x3, RZ ;  /* 0x000000036e6e7819 */ /* 0x000fe400000012ff */
[----:B------:R-:W-:Y:S02]  /*dbc0*/  SHF.R.U64 R2, R2, 0x3, RZ ;  /* 0x0000000302027819 */ /* 0x000fe400000012ff */
[----:B------:R-:W-:-:S02]  /*dbd0*/  LOP3.LUT R10, R10, R131, RZ, 0x3c, !PT ;  /* 0x000000830a0a7212 */ /* 0x000fc400078e3cff */
[----:B------:R-:W-:Y:S02]  /*dbe0*/  SHF.R.U64 R29, R29, 0x3, RZ ;  /* 0x000000031d1d7819 */ /* 0x000fe400000012ff */
        /* <DEDUP_REMOVED lines=10> */
[----:B------:R-:W-:-:S02]  /*dc90*/  LOP3.LUT R30, R2, R215, RZ, 0x3c, !PT ;  /* 0x000000d7021e7212 */ /* 0x000fc400078e3cff */
[C---:B------:R-:W-:Y:S02]  /*dca0*/  IADD3 R123, P4, R170.reuse, 0x9000, RZ ;  /* 0x00009000aa7b7810 */ /* 0x040fe40007f9e0ff */
[C---:B------:R-:W-:Y:S02]  /*dcb0*/  IADD3 R127, P5, R170.reuse, 0xa000, RZ ;  /* 0x0000a000aa7f7810 */ /* 0x040fe40007fbe0ff */
[C---:B------:R-:W-:Y:S02]  /*dcc0*/  IADD3 R131, P6, R170.reuse, 0xb000, RZ ;  /* 0x0000b000aa837810 */ /* 0x040fe40007fde0ff */
[C---:B------:R-:W-:Y:S02]  /*dcd0*/  IADD3 R135, P0, R170.reuse, 0xc000, RZ ;  /* 0x0000c000aa877810 */ /* 0x040fe40007f1e0ff */
[----:B------:R-:W-:Y:S02]  /*dce0*/  IADD3 R139, P1, R170, 0xd000, RZ ;  /* 0x0000d000aa8b7810 */ /* 0x000fe40007f3e0ff */
[----:B------:R-:W-:Y:S01]  /*dcf0*/  LOP3.LUT R28, R29, R170, RZ, 0x3c, !PT ;  /* 0x000000aa1d1c7212 */ /* 0x000fe200078e3cff */
[----:B------:R-:W-:Y:S01]  /*dd00*/  IMAD.MOV.U32 R29, RZ, RZ, R171 ;  /* 0x000000ffff1d7224 */ /* 0x000fe200078e00ab */
[----:B------:R-:W-:-:S02]  /*dd10*/  MOV R2, R10 ;  /* 0x0000000a00027202 */ /* 0x000fc40000000f00 */
[----:B------:R-:W-:Y:S02]  /*dd20*/  MOV R152, R152 ;  /* 0x0000009800987202 */ /* 0x000fe40000000f00 */
[----:B------:R-:W-:Y:S02]  /*dd30*/  MOV R16, R12 ;  /* 0x0000000c00107202 */ /* 0x000fe40000000f00 */
[----:B------:R-:W-:Y:S01]  /*dd40*/  MOV R170, R14 ;  /* 0x0000000e00aa7202 */ /* 0x000fe20000000f00 */
[----:B------:R-:W-:Y:S01]  /*dd50*/  STSM.16.M88.4 [R152], R32 ;  /* 0x0000002098007844 */ /* 0x000fe20000000200 */
[----:B------:R-:W-:Y:S02]  /*dd60*/  MOV R162, R162 ;  /* 0x000000a200a27202 */ /* 0x000fe40000000f00 */
[----:B------:R-:W-:Y:S02]  /*dd70*/  F2FP.BF16.F32.PACK_AB R8, R41, R180 ;  /* 0x000000b42908723e */ /* 0x000fe400000010ff */
[----:B------:R-:W-:-:S02]  /*dd80*/  F2FP.BF16.F32.PACK_AB R10, R45, R181 ;  /* 0x000000b52d0a723e */ /* 0x000fc400000010ff */
[----:B------:R-:W-:Y:S02]  /*dd90*/  F2FP.BF16.F32.PACK_AB R11, R47, R46 ;  /* 0x0000002e2f0b723e */ /* 0x000fe400000010ff */
[----:B------:R-:W-:Y:S02]  /*dda0*/  MOV R168, R168 ;  /* 0x000000a800a87202 */ /* 0x000fe40000000f00 */
[----:B------:R-:W-:Y:S01]  /*ddb0*/  F2FP.BF16.F32.PACK_AB R12, R49, R182 ;  /* 0x000000b6310c723e */ /* 0x000fe200000010ff */
[----:B------:R2:W-:Y:S01]  /*ddc0*/  STSM.16.M88.4 [R162], R8 ;  /* 0x00000008a2007844 */ /* 0x0005e20000000200 */
[----:B------:R-:W-:Y:S02]  /*ddd0*/  F2FP.BF16.F32.PACK_AB R13, R51, R50 ;  /* 0x00000032330d723e */ /* 0x000fe400000010ff */
[----:B------:R-:W-:Y:S02]  /*dde0*/  F2FP.BF16.F32.PACK_AB R14, R53, R183 ;  /* 0x000000b7350e723e */ /* 0x000fe400000010ff */
[----:B------:R-:W-:-:S02]  /*ddf0*/  F2FP.BF16.F32.PACK_AB R15, R55, R54 ;  /* 0x00000036370f723e */ /* 0x000fc400000010ff */
[----:B------:R-:W-:Y:S02]  /*de00*/  MOV R146, R146 ;  /* 0x0000009200927202 */ /* 0x000fe40000000f00 */
[----:B-1----:R-:W-:Y:S01]  /*de10*/  F2FP.BF16.F32.PACK_AB R24, R57, R184 ;  /* 0x000000b83918723e */ /* 0x002fe200000010ff */
[----:B------:R1:W-:Y:S01]  /*de20*/  STSM.16.M88.4 [R168], R12 ;  /* 0x0000000ca8007844 */ /* 0x0003e20000000200 */
[----:B------:R-:W-:Y:S02]  /*de30*/  F2FP.BF16.F32.PACK_AB R25, R59, R58 ;  /* 0x0000003a3b19723e */ /* 0x000fe400000010ff */
[----:B------:R-:W-:Y:S02]  /*de40*/  F2FP.BF16.F32.PACK_AB R26, R61, R185 ;  /* 0x000000b93d1a723e */ /* 0x000fe400000010ff */
[----:B------:R-:W-:Y:S02]  /*de50*/  F2FP.BF16.F32.PACK_AB R27, R63, R62 ;  /* 0x0000003e3f1b723e */ /* 0x000fe400000010ff */
[----:B0-----:R-:W-:-:S02]  /*de60*/  @P2 SHF.R.U32.HI R36, RZ, R38, R37 ;  /* 0x00000026ff242219 */ /* 0x001fc40000011625 */
[----:B------:R-:W-:Y:S01]  /*de70*/  LOP3.LUT R134, R135, 0x380, RZ, 0xc0, !PT ;  /* 0x0000038087867812 */ /* 0x000fe200078ec0ff */
[----:B------:R0:W-:Y:S01]  /*de80*/  STSM.16.M88.4 [R146], R24 ;  /* 0x0000001892007844 */ /* 0x0001e20000000200 */
[----:B------:R-:W-:Y:S01]  /*de90*/  MOV R166, R166 ;  /* 0x000000a600a67202 */ /* 0x000fe20000000f00 */
[----:B------:R-:W-:Y:S01]  /*dea0*/  IMAD.MOV R37, RZ, RZ, -R36 ;  /* 0x000000ffff257224 */ /* 0x000fe200078e0a24 */
[----:B--2---:R-:W-:Y:S02]  /*deb0*/  F2FP.BF16.F32.PACK_AB R8, R65, R186 ;  /* 0x000000ba4108723e */ /* 0x004fe400000010ff */
[----:B------:R-:W-:Y:S01]  /*dec0*/  F2FP.BF16.F32.PACK_AB R9, R67, R66 ;  /* 0x000000424309723e */ /* 0x000fe200000010ff */
[----:B------:R-:W-:Y:S01]  /*ded0*/  IMAD R37, R172, R37, R42 ;  /* 0x00000025ac257224 */ /* 0x000fe200078e022a */
        /* <DEDUP_REMOVED lines=8> */
[----:B------:R-:W-:-:S02]  /*df60*/  SHF.R.U64 R134, R134, 0x3, RZ ;  /* 0x0000000386867819 */ /* 0x000fc400000012ff */
[----:B------:R-:W-:Y:S01]  /*df70*/  MOV R160, R160 ;  /* 0x000000a000a07202 */ /* 0x000fe20000000f00 */
[----:B------:R2:W-:Y:S01]  /*df80*/  STSM.16.M88.4 [R164], R12 ;  /* 0x0000000ca4007844 */ /* 0x0005e20000000200 */
[----:B0-----:R-:W-:Y:S02]  /*df90*/  F2FP.BF16.F32.PACK_AB R24, R81, R190 ;  /* 0x000000be5118723e */ /* 0x001fe400000010ff */
[----:B------:R-:W-:Y:S02]  /*dfa0*/  F2FP.BF16.F32.PACK_AB R25, R83, R82 ;  /* 0x000000525319723e */ /* 0x000fe400000010ff */
[----:B------:R-:W-:Y:S02]  /*dfb0*/  F2FP.BF16.F32.PACK_AB R26, R85, R191 ;  /* 0x000000bf551a723e */ /* 0x000fe400000010ff */
[----:B------:R-:W-:Y:S02]  /*dfc0*/  F2FP.BF16.F32.PACK_AB R27, R87, R86 ;  /* 0x00000056571b723e */ /* 0x000fe400000010ff */
[----:B------:R-:W-:Y:S01]  /*dfd0*/  LOP3.LUT R134, R134, R135, RZ, 0x3c, !PT ;  /* 0x0000008786867212 */ /* 0x000fe200078e3cff */
[----:B------:R-:W-:Y:S01]  /*dfe0*/  IMAD.X R135, RZ, RZ, R171, P0 ;  /* 0x000000ffff877224 */ /* 0x000fe200000e06ab */
[----:B-1----:R-:W-:Y:S01]  /*dff0*/  F2FP.BF16.F32.PACK_AB R9, R44, R5 ;  /* 0x000000052c09723e */ /* 0x002fe200000010ff */
[----:B------:R0:W-:Y:S01]  /*e000*/  STSM.16.M88.4 [R160], R24 ;  /* 0x00000018a0007844 */ /* 0x0001e20000000200 */
[----:B------:R-:W-:-:S02]  /*e010*/  SHF.R.S32.HI R5, RZ, 0x1f, R37 ;  /* 0x0000001fff057819 */ /* 0x000fc40000011425 */
[----:B------:R-:W-:Y:S01]  /*e020*/  MOV R158, R158 ;  /* 0x0000009e009e7202 */ /* 0x000fe20000000f00 */
[----:B--2---:R-:W-:Y:S01]  /*e030*/  IMAD.U32 R13, RZ, RZ, UR5 ;  /* 0x00000005ff0d7e24 */ /* 0x004fe2000f8e00ff */
[----:B------:R-:W-:Y:S01]  /*e040*/  SHF.R.S32.HI R12, RZ, 0x1f, R36 ;  /* 0x0000001fff0c7819 */ /* 0x000fe20000011424 */
[----:B------:R-:W-:Y:S01]  /*e050*/  ULDC UR5, c[0x0][0xa88] ;  /* 0x0002a20000057ab9 */ /* 0x000fe20000000800 */
[----:B------:R-:W-:Y:S02]  /*e060*/  F2FP.BF16.F32.PACK_AB R32, R89, R192 ;  /* 0x000000c05920723e */ /* 0x000fe400000010ff */
[----:B------:R-:W-:Y:S02]  /*e070*/  F2FP.BF16.F32.PACK_AB R33, R91, R90 ;  /* 0x0000005a5b21723e */ /* 0x000fe400000010ff */
[----:B------:R-:W-:Y:S02]  /*e080*/  F2FP.BF16.F32.PACK_AB R34, R93, R193 ;  /* 0x000000c15d22723e */ /* 0x000fe400000010ff */
[----:B------:R-:W-:-:S02]  /*e090*/  F2FP.BF16.F32.PACK_AB R35, R95, R94 ;  /* 0x0000005e5f23723e */ /* 0x000fc400000010ff */
[----:B------:R-:W-:Y:S01]  /*e0a0*/  MOV R156, R156 ;  /* 0x0000009c009c7202 */ /* 0x000fe20000000f00 */
[----:B0-----:R-:W-:Y:S01]  /*e0b0*/  VIADD R26, R208, UR43 ;  /* 0x0000002bd01a7c36 */ /* 0x001fe20008000000 */
[----:B------:R-:W-:Y:S01]  /*e0c0*/  IADD3 R24, P0, R36, UR6, RZ ;  /* 0x0000000624187c10 */ /* 0x000fe2000ff1e0ff */
[----:B------:R0:W-:Y:S01]  /*e0d0*/  STSM.16.M88.4 [R158], R32 ;  /* 0x000000209e007844 */ /* 0x0001e20000000200 */
[----:B------:R-:W-:Y:S02]  /*e0e0*/  F2FP.BF16.F32.PACK_AB R8, R97, R194 ;  /* 0x000000c26108723e */ /* 0x000fe400000010ff */
[----:B------:R-:W-:Y:S01]  /*e0f0*/  IADD3.X R25, R12, UR7, R13, P0, !PT ;  /* 0x000000070c197c10 */ /* 0x000fe200087fe40d */
[----:B------:R-:W-:Y:S01]  /*e100*/  ULDC.64 UR6, c[0x0][0xb88] ;  /* 0x0002e20000067ab9 */ /* 0x000fe20000000a00 */
[----:B------:R-:W-:Y:S01]  /*e110*/  F2FP.BF16.F32.PACK_AB R10, R101, R195 ;  /* 0x000000c3650a723e */ /* 0x000fe200000010ff */
[----:B------:R-:W-:Y:S01]  /*e120*/  IMAD R12, R5, UR6, RZ ;  /* 0x00000006050c7c24 */ /* 0x000fe2000f8e02ff */
[----:B------:R-:W-:Y:S01]  /*e130*/  F2FP.BF16.F32.PACK_AB R11, R52, R48 ;  /* 0x00000030340b723e */ /* 0x000fe200000010ff */
[----:B------:R-:W-:Y:S01]  /*e140*/  IMAD.WIDE.U32 R24, R37, UR6, R24 ;  /* 0x0000000625187c25 */ /* 0x000fe2000f8e0018 */
[----:B------:R-:W-:-:S02]  /*e150*/  LOP3.LUT R138, R139, 0x380, RZ, 0xc0, !PT ;  /* 0x000003808b8a7812 */ /* 0x000fc400078ec0ff */
[----:B------:R-:W-:Y:S01]  /*e160*/  LOP3.LUT P0, RZ, R206, 0x3, RZ, 0xc0, !PT ;  /* 0x00000003ceff7812 */ /* 0x000fe2000780c0ff */
[----:B------:R-:W-:Y:S01]  /*e170*/  IMAD R37, R37, UR7, R12 ;  /* 0x0000000725257c24 */ /* 0x000fe2000f8e020c */
[----:B------:R1:W-:Y:S01]  /*e180*/  STSM.16.M88.4 [R156], R8 ;  /* 0x000000089c007844 */ /* 0x0003e20000000200 */
[----:B------:R-:W-:Y:S01]  /*e190*/  ULDC.64 UR6, c[0x0][0xb50] ;  /* 0x0002d40000067ab9 */ /* 0x000fe20000000a00 */
[----:B------:R-:W-:Y:S01]  /*e1a0*/  SHF.R.U64 R138, R138, 0x3, RZ ;  /* 0x000000038a8a7819 */ /* 0x000fe200000012ff */
[----:B------:R-:W-:Y:S01]  /*e1b0*/  IMAD R5, R172, UR5, RZ ;  /* 0x00000005ac057c24 */ /* 0x000fe2000f8e02ff */
[----:B0-----:R-:W-:Y:S02]  /*e1c0*/  LEA R34, P3, R24, UR6, 0x2 ;  /* 0x0000000618227c11 */ /* 0x001fe4000f8610ff */
[----:B------:R-:W-:Y:S02]  /*e1d0*/  MOV R154, R154 ;  /* 0x0000009a009a7202 */ /* 0x000fe40000000f00 */
[----:B------:R-:W-:Y:S01]  /*e1e0*/  F2FP.BF16.F32.PACK_AB R12, R105, R196 ;  /* 0x000000c4690c723e */ /* 0x000fe200000010ff */
[----:B------:R-:W-:Y:S01]  /*e1f0*/  SHFL.IDX PT, R42, R34, RZ, 0x1c1f ;  /* 0x001c1fff222a7589 */ /* 0x000fe200000e0000 */
[----:B------:R-:W-:-:S02]  /*e200*/  F2FP.BF16.F32.PACK_AB R13, R60, R56 ;  /* 0x000000383c0d723e */ /* 0x000fc400000010ff */
[----:B------:R-:W-:Y:S01]  /*e210*/  F2FP.BF16.F32.PACK_AB R14, R109, R197 ;  /* 0x000000c56d0e723e */ /* 0x000fe200000010ff */
[----:B------:R-:W-:Y:S01]  /*e220*/  SHFL.IDX PT, R52, R34, 0x1, 0x1c1f ;  /* 0x003c1f0022347f89 */ /* 0x000fe200000e0000 */
[----:B------:R-:W-:Y:S01]  /*e230*/  F2FP.BF16.F32.PACK_AB R15, R68, R64 ;  /* 0x00000040440f723e */ /* 0x000fe200000010ff */
[----:B-1----:R-:W-:Y:S01]  /*e240*/  IMAD.IADD R9, R25, 0x1, R37 ;  /* 0x0000000119097824 */ /* 0x002fe200078e0225 */
[----:B------:R-:W-:Y:S01]  /*e250*/  LOP3.LUT R138, R138, R139, RZ, 0x3c, !PT ;  /* 0x0000008b8a8a7212 */ /* 0x000fe200078e3cff */
[----:B------:R-:W-:Y:S02]  /*e260*/  VIADD R8, R26, 0x8 ;  /* 0x000000081a087836 */ /* 0x000fe40000000000 */
[----:B------:R0:W-:Y:S01]  /*e270*/  STSM.16.M88.4 [R154], R12 ;  /* 0x0000000c9a007844 */ /* 0x0001e20000000200 */
[----:B------:R-:W-:Y:S01]  /*e280*/  IMAD.X R139, RZ, RZ, R171, P1 ;  /* 0x000000ffff8b7224 */ /* 0x000fe200008e06ab */
[----:B------:R-:W-:Y:S02]  /*e290*/  LEA.HI.X R35, R24, UR7, R9, 0x2, P3 ;  /* 0x0000000718237c11 */ /* 0x000fe400098f1409 */
[----:B------:R-:W-:-:S02]  /*e2a0*/  ISETP.GE.OR P1, PT, R26, R5, P0 ;  /* 0x000000051a00720c */ /* 0x000fc40000726670 */
[----:B------:R-:W-:Y:S01]  /*e2b0*/  ISETP.GE.OR P0, PT, R8, R5, P0 ;  /* 0x000000050800720c */ /* 0x000fe20000706670 */
[----:B------:R-:W1:Y:S01]  /*e2c0*/  SHFL.IDX PT, R43, R35, RZ, 0x1c1f ;  /* 0x001c1fff232b7589 */ /* 0x000e6200000e0000 */
[----:B------:R-:W-:Y:S02]  /*e2d0*/  F2FP.BF16.F32.PACK_AB R8, R113, R198 ;  /* 0x000000c67108723e */ /* 0x000fe400000010ff */
[----:B------:R-:W-:Y:S01]  /*e2e0*/  F2FP.BF16.F32.PACK_AB R9, R76, R72 ;  /* 0x000000484c09723e */ /* 0x000fe200000010ff */
[----:B------:R-:W2:Y:S01]  /*e2f0*/  SHFL.IDX PT, R53, R35, 0x1, 0x1c1f ;  /* 0x003c1f0023357f89 */ /* 0x000ea200000e0000 */
[----:B------:R-:W-:Y:S02]  /*e300*/  F2FP.BF16.F32.PACK_AB R10, R117, R199 ;  /* 0x000000c7750a723e */ /* 0x000fe400000010ff */
[----:B------:R-:W-:Y:S02]  /*e310*/  F2FP.BF16.F32.PACK_AB R11, R84, R80 ;  /* 0x00000050540b723e */ /* 0x000fe400000010ff */
[----:B0-----:R-:W-:-:S02]  /*e320*/  F2FP.BF16.F32.PACK_AB R12, R121, R203 ;  /* 0x000000cb790c723e */ /* 0x001fc400000010ff */
[----:B------:R-:W-:Y:S01]  /*e330*/  F2FP.BF16.F32.PACK_AB R13, R92, R88 ;  /* 0x000000585c0d723e */ /* 0x000fe200000010ff */
[----:B------:R0:W-:Y:S01]  /*e340*/  STSM.16.M88.4 [R150], R8 ;  /* 0x0000000896007844 */ /* 0x0001e20000000200 */
[----:B------:R-:W-:Y:S02]  /*e350*/  F2FP.BF16.F32.PACK_AB R14, R125, R124 ;  /* 0x0000007c7d0e723e */ /* 0x000fe400000010ff */
[----:B------:R-:W-:Y:S02]  /*e360*/  F2FP.BF16.F32.PACK_AB R15, R100, R96 ;  /* 0x00000060640f723e */ /* 0x000fe400000010ff */
[----:B------:R-:W-:Y:S02]  /*e370*/  F2FP.BF16.F32.PACK_AB R24, R129, R204 ;  /* 0x000000cc8118723e */ /* 0x000fe400000010ff */
[----:B------:R-:W-:Y:S01]  /*e380*/  F2FP.BF16.F32.PACK_AB R25, R108, R104 ;  /* 0x000000686c19723e */ /* 0x000fe200000010ff */
[----:B------:R-:W-:Y:S01]  /*e390*/  STSM.16.M88.4 [R170], R12 ;  /* 0x0000000caa007844 */ /* 0x000fe20000000200 */
[----:B------:R-:W-:-:S02]  /*e3a0*/  F2FP.BF16.F32.PACK_AB R26, R133, R132 ;  /* 0x00000084851a723e */ /* 0x000fc400000010ff */
[----:B------:R-:W-:Y:S02]  /*e3b0*/  F2FP.BF16.F32.PACK_AB R27, R116, R112 ;  /* 0x00000070741b723e */ /* 0x000fe400000010ff */
[----:B------:R-:W-:Y:S02]  /*e3c0*/  F2FP.BF16.F32.PACK_AB R32, R137, R136 ;  /* 0x000000888920723e */ /* 0x000fe400000010ff */
[----:B------:R-:W-:Y:S01]  /*e3d0*/  F2FP.BF16.F32.PACK_AB R33, R128, R120 ;  /* 0x000000788021723e */ /* 0x000fe200000010ff */
[----:B------:R-:W-:Y:S01]  /*e3e0*/  STSM.16.M88.4 [R16], R24 ;  /* 0x0000001810007844 */ /* 0x000fe20000000200 */
[----:B------:R-:W-:Y:S01]  /*e3f0*/  F2FP.BF16.F32.PACK_AB R34, R141, R140 ;  /* 0x0000008c8d22723e */ /* 0x000fe200000010ff */
[----:B0-----:R-:W0:Y:S01]  /*e400*/  @P2 LDC R9, c[0x0][0xbf0] ;  /* 0x0002fc00ff092b82 */ /* 0x001e220000000800 */
[----:B------:R-:W-:Y:S02]  /*e410*/  F2FP.BF16.F32.PACK_AB R35, R175, R174 ;  /* 0x000000aeaf23723e */ /* 0x000fe400000010ff */
[----:B------:R-:W-:-:S02]  /*e420*/  F2FP.BF16.F32.PACK_AB R146, R149, R148 ;  /* 0x000000949592723e */ /* 0x000fc400000010ff */
[----:B------:R-:W-:Y:S01]  /*e430*/  F2FP.BF16.F32.PACK_AB R147, R0, R179 ;  /* 0x000000b30093723e */ /* 0x000fe200000010ff */
[----:B------:R-:W-:Y:S01]  /*e440*/  STSM.16.M88.4 [R2], R32 ;  /* 0x0000002002007844 */ /* 0x000fe20000000200 */
[----:B------:R-:W-:Y:S02]  /*e450*/  LOP3.LUT R122, R123, 0x380, RZ, 0xc0, !PT ;  /* 0x000003807b7a7812 */ /* 0x000fe400078ec0ff */
[----:B------:R-:W-:Y:S01]  /*e460*/  LOP3.LUT R126, R127, 0x380, RZ, 0xc0, !PT ;  /* 0x000003807f7e7812 */ /* 0x000fe200078ec0ff */
[----:B------:R-:W-:Y:S01]  /*e470*/  STSM.16.M88.4 [R40], R144 ;  /* 0x0000009028007844 */ /* 0x000fe20000000200 */
[----:B------:R-:W-:Y:S01]  /*e480*/  IMAD R0, R202, 0x20, R205 ;  /* 0x00000020ca007824 */ /* 0x000fe200078e02cd */
[----:B------:R-:W-:Y:S01]  /*e490*/  UIMAD UR5, UR10, UR8, URZ ;  /* 0x000000080a0572a4 */ /* 0x000fe2000f8e023f */
[----:B------:R-:W-:Y:S01]  /*e4a0*/  LOP3.LUT R130, R131, 0x380, RZ, 0xc0, !PT ;  /* 0x0000038083827812 */ /* 0x000fe200078ec0ff */
[----:B------:R-:W-:Y:S01]  /*e4b0*/  BAR.SYNC.DEFER_BLOCKING 0x1, 0x100 ;  /* 0x0044000000007b1d */ /* 0x000fe20000010000 */
[----:B------:R-:W-:Y:S01]  /*e4c0*/  UIMAD.WIDE.U32 UR6, UR40, UR8, URZ ;  /* 0x00000008280672a5 */ /* 0x000fe2000f8e003f */
[----:B------:R-:W-:Y:S01]  /*e4d0*/  SHF.R.U64 R122, R122, 0x3, RZ ;  /* 0x000000037a7a7819 */ /* 0x000fe200000012ff */
[----:B------:R-:W-:Y:S01]  /*e4e0*/  UIMAD UR5, UR40, UR9, UR5 ;  /* 0x00000009280572a4 */ /* 0x000fe2000f8e0205 */
[----:B------:R-:W-:-:S02]  /*e4f0*/  SHF.R.U64 R126, R126, 0x3, RZ ;  /* 0x000000037e7e7819 */ /* 0x000fc400000012ff */
[----:B------:R-:W-:Y:S01]  /*e500*/  ULDC.64 UR10, c[0x0][0xaf0] ;  /* 0x0002bc00000a7ab9 */ /* 0x000fe20000000a00 */
[----:B------:R-:W-:Y:S01]  /*e510*/  SHF.R.U64 R130, R130, 0x3, RZ ;  /* 0x0000000382827819 */ /* 0x000fe200000012ff */
[----:B-1----:R1:W-:Y:S01]  /*e520*/  @!P1 ST.E desc[UR46][R42.64], R4 ;  /* 0x000000042a009985 */ /* 0x0023e2000c10192e */
[----:B------:R-:W-:Y:S01]  /*e530*/  UIMAD UR8, UR12, UR10, URZ ;  /* 0x0000000a0c0872a4 */ /* 0x000fe2000f8e023f */
[----:B------:R-:W-:Y:S01]  /*e540*/  LOP3.LUT R122, R122, R123, RZ, 0x3c, !PT ;  /* 0x0000007b7a7a7212 */ /* 0x000fe200078e3cff */
[----:B------:R-:W-:Y:S01]  /*e550*/  UIADD3 UR7, UR7, UR5, URZ ;  /* 0x0000000507077290 */ /* 0x000fe2000fffe03f */
[----:B--2---:R2:W-:Y:S01]  /*e560*/  @!P0 ST.E desc[UR46][R52.64], R3 ;  /* 0x0000000334008985 */ /* 0x0045e2000c10192e */
[----:B------:R-:W-:Y:S02]  /*e570*/  LOP3.LUT R126, R126, R127, RZ, 0x3c, !PT ;  /* 0x0000007f7e7e7212 */ /* 0x000fe400078e3cff */
[----:B------:R-:W-:Y:S01]  /*e580*/  LOP3.LUT R130, R130, R131, RZ, 0x3c, !PT ;  /* 0x0000008382827212 */ /* 0x000fe200078e3cff */
[----:B------:R3:W5:Y:S01]  /*e590*/  LD.E.128 R44, desc[UR46][R6.64] ;  /* 0x0000002e062c7980 */ /* 0x000762000c101d00 */
[----:B-1----:R-:W-:Y:S01]  /*e5a0*/  VIADD R4, R0, UR43 ;  /* 0x0000002b00047c36 */ /* 0x002fe20008000000 */
[----:B------:R-:W-:Y:S01]  /*e5b0*/  UIMAD UR5, UR42, UR11, UR8 ;  /* 0x0000000b2a0572a4 */ /* 0x000fe2000f8e0208 */
[--C-:B------:R-:W-:Y:S01]  /*e5c0*/  IMAD.X R123, RZ, RZ, R171.reuse, P4 ;  /* 0x000000ffff7b7224 */ /* 0x100fe200020e06ab */
[----:B------:R-:W-:Y:S01]  /*e5d0*/  UIMAD.WIDE.U32 UR6, UR42, UR10, UR6 ;  /* 0x0000000a2a0672a5 */ /* 0x000fe2000f8e0006 */
[----:B--2---:R-:W1:Y:S01]  /*e5e0*/  @P2 LDC R3, c[0x0][0xbec] ;  /* 0x0002fb00ff032b82 */ /* 0x004e620000000800 */
[--C-:B------:R-:W-:Y:S01]  /*e5f0*/  IMAD.X R127, RZ, RZ, R171.reuse, P5 ;  /* 0x000000ffff7f7224 */ /* 0x100fe200028e06ab */
[----:B------:R-:W-:Y:S01]  /*e600*/  ULDC.64 UR8, c[0x0][0xae0] ;  /* 0x0002b80000087ab9 */ /* 0x000fe20000000a00 */
[----:B---3--:R-:W-:Y:S01]  /*e610*/  IMAD.MOV.U32 R7, RZ, RZ, R4 ;  /* 0x000000ffff077224 */ /* 0x008fe200078e0004 */
[----:B------:R-:W-:Y:S01]  /*e620*/  UIADD3 UR5, UR7, UR5, URZ ;  /* 0x0000000507057290 */ /* 0x000fe2000fffe03f */
[----:B------:R-:W-:Y:S01]  /*e630*/  IMAD.X R131, RZ, RZ, R171, P6 ;  /* 0x000000ffff837224 */ /* 0x000fe200030e06ab */
[----:B------:R2:W5:Y:S01]  /*e640*/  LD.E.128 R36, desc[UR46][R28.64] ;  /* 0x0000002e1c247980 */ /* 0x000562000c101d00 */
[----:B------:R-:W-:-:S03]  /*e650*/  IMAD.U32 R2, RZ, RZ, UR6 ;  /* 0x00000006ff027e24 */ /* 0x000fc6000f8e00ff */
[----:B------:R2:W5:Y:S04]  /*e660*/  LD.E.128 R48, desc[UR46][R20.64] ;  /* 0x0000002e14307980 */ /* 0x000568000c101d00 */
[----:B------:R-:W5:Y:S04]  /*e670*/  LD.E.128 R96, desc[UR46][R98.64] ;  /* 0x0000002e62607980 */ /* 0x000f68000c101d00 */
[----:B------:R-:W5:Y:S04]  /*e680*/  LD.E.128 R100, desc[UR46][R102.64] ;  /* 0x0000002e66647980 */ /* 0x000f68000c101d00 */
[----:B------:R-:W5:Y:S01]  /*e690*/  LD.E.128 R104, desc[UR46][R106.64] ;  /* 0x0000002e6a687980 */ /* 0x000f62000c101d00 */
[----:B-1----:R-:W-:-:S03]  /*e6a0*/  @P2 IMAD.HI.U32 R0, R4, R3, RZ ;  /* 0x0000000304002227 */ /* 0x002fc600078e00ff */
[----:B------:R-:W5:Y:S02]  /*e6b0*/  LD.E.128 R108, desc[UR46][R110.64] ;  /* 0x0000002e6e6c7980 */ /* 0x000f64000c101d00 */
[----:B0-----:R-:W-:Y:S02]  /*e6c0*/  @P2 SHF.R.U32.HI R7, RZ, R9, R0 ;  /* 0x00000009ff072219 */ /* 0x001fe40000011600 */
[----:B------:R-:W5:Y:S02]  /*e6d0*/  LD.E.128 R112, desc[UR46][R114.64] ;  /* 0x0000002e72707980 */ /* 0x000f64000c101d00 */
[--C-:B------:R-:W-:Y:S01]  /*e6e0*/  SHF.R.S32.HI R0, RZ, 0x1f, R7.reuse ;  /* 0x0000001fff007819 */ /* 0x100fe20000011407 */
[----:B------:R-:W-:Y:S01]  /*e6f0*/  IMAD.MOV R9, RZ, RZ, -R7 ;  /* 0x000000ffff097224 */ /* 0x000fe200078e0a07 */
[----:B------:R-:W5:Y:S01]  /*e700*/  LD.E.128 R116, desc[UR46][R118.64] ;  /* 0x0000002e76747980 */ /* 0x000f62000c101d00 */
[----:B------:R-:W-:Y:S01]  /*e710*/  IMAD.U32 R3, RZ, RZ, UR7 ;  /* 0x00000007ff037e24 */ /* 0x000fe2000f8e00ff */
[----:B------:R-:W-:Y:S01]  /*e720*/  ULDC.64 UR6, c[0x0][0xad8] ;  /* 0x0002b60000067ab9 */ /* 0x000fe20000000a00 */
[----:B------:R-:W-:Y:S01]  /*e730*/  IMAD R0, R0, UR8, RZ ;  /* 0x0000000800007c24 */ /* 0x000fe2000f8e02ff */
[----:B------:R-:W5:Y:S01]  /*e740*/  LD.E.128 R120, desc[UR46][R122.64] ;  /* 0x0000002e7a787980 */ /* 0x000f62000c101d00 */
[----:B------:R-:W-:-:S02]  /*e750*/  IMAD R9, R172, R9, R4 ;  /* 0x00000009ac097224 */ /* 0x000fc400078e0204 */
[----:B------:R-:W-:Y:S01]  /*e760*/  IMAD.U32 R3, RZ, RZ, UR5 ;  /* 0x00000005ff037e24 */ /* 0x000fe2000f8e00ff */
[----:B------:R-:W5:Y:S01]  /*e770*/  LD.E.128 R124, desc[UR46][R126.64] ;  /* 0x0000002e7e7c7980 */ /* 0x000f62000c101d00 */
[C---:B------:R-:W-:Y:S01]  /*e780*/  IMAD R11, R7.reuse, UR9, R0 ;  /* 0x00000009070b7c24 */ /* 0x040fe2000f8e0200 */
[----:B------:R-:W-:Y:S02]  /*e790*/  SHF.R.S32.HI R0, RZ, 0x1f, R9 ;  /* 0x0000001fff007819 */ /* 0x000fe40000011409 */
[----:B------:R-:W5:Y:S01]  /*e7a0*/  LD.E.128 R128, desc[UR46][R130.64] ;  /* 0x0000002e82807980 */ /* 0x000f62000c101d00 */
[----:B------:R-:W-:-:S03]  /*e7b0*/  IMAD.WIDE.U32 R2, R7, UR8, R2 ;  /* 0x0000000807027c25 */ /* 0x000fc6000f8e0002 */
[----:B------:R-:W5:Y:S04]  /*e7c0*/  LD.E.128 R132, desc[UR46][R134.64] ;  /* 0x0000002e86847980 */ /* 0x000f68000c101d00 */
[----:B------:R-:W5:Y:S04]  /*e7d0*/  LD.E.128 R136, desc[UR46][R138.64] ;  /* 0x0000002e8a887980 */ /* 0x000f68000c101d00 */
[----:B------:R-:W5:Y:S04]  /*e7e0*/  LD.E.128 R140, desc[UR46][R142.64] ;  /* 0x0000002e8e8c7980 */ /* 0x000f68000c101d00 */
[----:B------:R-:W5:Y:S01]  /*e7f0*/  LD.E.128 R28, desc[UR46][R30.64] ;  /* 0x0000002e1e1c7980 */ /* 0x000f62000c101d00 */
        /* <DEDUP_REMOVED lines=8> */
[----:B------:R-:W-:Y:S02]  /*e880*/  VIADD R14, R205, UR43 ;  /* 0x0000002bcd0e7c36 */ /* 0x000fe40008000000 */
[C---:B------:R-:W-:Y:S02]  /*e890*/  IMAD R7, R9.reuse, UR7, R4 ;  /* 0x0000000709077c24 */ /* 0x040fe4000f8e0204 */
[----:B------:R-:W-:Y:S01]  /*e8a0*/  IMAD.WIDE.U32 R2, R9, UR6, R2 ;  /* 0x0000000609027c25 */ /* 0x000fe2000f8e0002 */
[C---:B------:R-:W-:Y:S01]  /*e8b0*/  ISETP.GE.AND P2, PT, R14.reuse, R5, PT ;  /* 0x000000050e00720c */ /* 0x040fe20003f46270 */
[----:B------:R-:W-:Y:S02]  /*e8c0*/  ULDC.64 UR6, c[0x0][0xa80] ;  /* 0x0002a00000067ab9 */ /* 0x000fe40000000a00 */
[----:B------:R-:W-:Y:S01]  /*e8d0*/  VIADD R0, R14, 0x20 ;  /* 0x000000200e007836 */ /* 0x000fe20000000000 */
[----:B------:R-:W-:Y:S01]  /*e8e0*/  LEA R4, P3, R2, UR6, 0x1 ;  /* 0x0000000602047c11 */ /* 0x000fe2000f8608ff */
[----:B------:R-:W-:-:S02]  /*e8f0*/  IMAD.IADD R3, R3, 0x1, R7 ;  /* 0x0000000103037824 */ /* 0x000fc400078e0207 */
[----:B------:R-:W-:Y:S01]  /*e900*/  VIADD R176, R176, 0x22820 ;  /* 0x00022820b0b07836 */ /* 0x000fe20000000000 */
[-C--:B------:R-:W-:Y:S01]  /*e910*/  ISETP.GE.AND P1, PT, R0, R5.reuse, PT ;  /* 0x000000050000720c */ /* 0x080fe20003f26270 */
[----:B------:R-:W-:Y:S01]  /*e920*/  VIADD R0, R14, 0x40 ;  /* 0x000000400e007836 */ /* 0x000fe20000000000 */
[----:B------:R-:W-:Y:S02]  /*e930*/  LEA.HI.X R12, R2, UR7, R3, 0x1, P3 ;  /* 0x00000007020c7c11 */ /* 0x000fe400098f0c03 */
[----:B------:R-:W-:Y:S01]  /*e940*/  PRMT R176, RZ, 0x654, R176 ;  /* 0x00000654ffb07816 */ /* 0x000fe200000000b0 */
[----:B0-----:R2:W0:Y:S01]  /*e950*/  SHFL.IDX PT, R10, R4, RZ, 0x181f ;  /* 0x00181fff040a7589 */ /* 0x00142200000e0000 */
[----:B------:R-:W-:Y:S01]  /*e960*/  ISETP.GE.AND P0, PT, R0, R5, PT ;  /* 0x000000050000720c */ /* 0x000fe20003f06270 */
[----:B------:R-:W-:Y:S01]  /*e970*/  BSSY B1, `(.L_x_1829) ;  /* 0x0000015000017945 */ /* 0x000fe20003800000 */
[----:B------:R2:W-:Y:S01]  /*e980*/  SYNCS.ARRIVE.TRANS64.RED.A1T0 RZ, [R176+URZ], RZ ;  /* 0x000000ffb0ff79a7 */ /* 0x0005e2000810043f */
[----:B------:R2:W1:Y:S02]  /*e990*/  SHFL.IDX PT, R0, R12, RZ, 0x181f ;  /* 0x00181fff0c007589 */ /* 0x00046400000e0000 */
[----:B------:R-:W-:Y:S08]  /*e9a0*/  @P2 BRA `(.L_x_1830) ;  /* 0x0000000000442947 */ /* 0x000ff00003800000 */
        /* <DEDUP_REMOVED lines=17> */
.L_x_1830:
[----:B------:R-:W-:Y:S05]  /*eac0*/  BSYNC B1 ;  /* 0x0000000000017941 */ /* 0x000fea0003800000 */
.L_x_1829:
[----:B-1----:R1:W4:Y:S01]  /*ead0*/  SHFL.IDX PT, R0, R12, 0x1, 0x181f ;  /* 0x00381f000c007f89 */ /* 0x00232200000e0000 */
[----:B------:R-:W-:Y:S03]  /*eae0*/  BSSY B1, `(.L_x_1831) ;  /* 0x0000014000017945 */ /* 0x000fe60003800000 */
[----:B0--3--:R1:W0:Y:S01]  /*eaf0*/  SHFL.IDX PT, R10, R4, 0x1, 0x181f ;  /* 0x00381f00040a7f89 */ /* 0x00922200000e0000 */
        /* <DEDUP_REMOVED lines=11> */
[----:B-----5:R3:W-:Y:S01]  /*ebb0*/  @!P4 ST.E.128 desc[UR46][R2.64], R44 ;  /* 0x0000002c0200c985 */ /* 0x0207e2000c101d2e */
[----:B------:R-:W-:-:S02]  /*ebc0*/  @!P1 LEA R10, P5, R201, R10, 0x1 ;  /* 0x0000000ac90a9211 */ /* 0x000fc400078a08ff */
[-C--:B------:R-:W-:Y:S01]  /*ebd0*/  @!P2 LEA.HI.X R9, R23, R0.reuse, R211, 0x1, P6 ;  /* 0x000000001709a211 */ /* 0x080fe200030f0cd3 */
[----:B------:R3:W-:Y:S01]  /*ebe0*/  @!P3 ST.E.128 desc[UR46][R6.64], R104 ;  /* 0x000000680600b985 */ /* 0x0007e2000c101d2e */
[----:B------:R-:W-:-:S03]  /*ebf0*/  @!P1 LEA.HI.X R11, R201, R0, R210, 0x1, P5 ;  /* 0x00000000c90b9211 */ /* 0x000fc600028f0cd2 */
[----:B------:R3:W-:Y:S04]  /*ec00*/  @!P2 ST.E.128 desc[UR46][R8.64], R120 ;  /* 0x000000780800a985 */ /* 0x0007e8000c101d2e */
[----:B------:R3:W-:Y:S02]  /*ec10*/  @!P1 ST.E.128 desc[UR46][R10.64], R136 ;  /* 0x000000880a009985 */ /* 0x0007e4000c101d2e */
.L_x_1832:
[----:B------:R-:W-:Y:S05]  /*ec20*/  BSYNC B1 ;  /* 0x0000000000017941 */ /* 0x000fea0003800000 */
.L_x_1831:
[----:B----4-:R4:W1:Y:S01]  /*ec30*/  SHFL.IDX PT, R0, R12, 0x2, 0x181f ;  /* 0x00581f000c007f89 */ /* 0x01086200000e0000 */
        /* <DEDUP_REMOVED lines=11> */
[----:B-1----:R-:W-:Y:S02]  /*ecf0*/  @!P3 LEA.HI.X R3, R19, R0, R213, 0x1, P6 ;  /* 0x000000001303b211 */ /* 0x002fe400030f0cd5 */
[----:B------:R-:W-:Y:S02]  /*ed00*/  @!P0 LEA R10, P6, R201, R10, 0x1 ;  /* 0x0000000ac90a8211 */ /* 0x000fe400078c08ff */
[-C--:B------:R-:W-:Y:S01]  /*ed10*/  @!P2 LEA.HI.X R7, R200, R0.reuse, R212, 0x1, P5 ;  /* 0x00000000c807a211 */ /* 0x080fe200028f0cd4 */
[----:B-----5:R3:W-:Y:S01]  /*ed20*/  @!P3 ST.E.128 desc[UR46][R2.64], R48 ;  /* 0x000000300200b985 */ /* 0x0207e2000c101d2e */
[----:B------:R-:W-:-:S02]  /*ed30*/  @!P1 LEA.HI.X R9, R23, R0, R211, 0x1, P4 ;  /* 0x0000000017099211 */ /* 0x000fc400020f0cd3 */
[----:B------:R-:W-:Y:S01]  /*ed40*/  @!P0 LEA.HI.X R11, R201, R0, R210, 0x1, P6 ;  /* 0x00000000c90b8211 */ /* 0x000fe200030f0cd2 */
[----:B------:R3:W-:Y:S04]  /*ed50*/  @!P2 ST.E.128 desc[UR46][R6.64], R108 ;  /* 0x0000006c0600a985 */ /* 0x0007e8000c101d2e */
[----:B------:R3:W-:Y:S04]  /*ed60*/  @!P1 ST.E.128 desc[UR46][R8.64], R124 ;  /* 0x0000007c08009985 */ /* 0x0007e8000c101d2e */
[----:B------:R3:W-:Y:S02]  /*ed70*/  @!P0 ST.E.128 desc[UR46][R10.64], R140 ;  /* 0x0000008c0a008985 */ /* 0x0007e4000c101d2e */
.L_x_1834:
[----:B------:R-:W-:Y:S05]  /*ed80*/  BSYNC B1 ;  /* 0x0000000000017941 */ /* 0x000fea0003800000 */
.L_x_1833:
[----:B-1----:R-:W-:Y:S01]  /*ed90*/  VIADD R0, R14, 0x60 ;  /* 0x000000600e007836 */ /* 0x002fe20000000000 */
[----:B--2-4-:R-:W1:Y:S04]  /*eda0*/  SHFL.IDX PT, R12, R12, 0x3, 0x181f ;  /* 0x00781f000c0c7f89 */ /* 0x014e6800000e0000 */
[----:B------:R-:W-:Y:S01]  /*edb0*/  ISETP.GE.AND P0, PT, R0, R5, PT ;  /* 0x000000050000720c */ /* 0x000fe20003f06270 */
[----:B---3--:R2:W3:-:S12]  /*edc0*/  SHFL.IDX PT, R8, R4, 0x3, 0x181f ;  /* 0x00781f0004087f89 */ /* 0x0084d800000e0000 */
[----:B--2---:R-:W-:Y:S05]  /*edd0*/  @P0 BRA `(.L_x_1835) ;  /* 0x0000000c00200947 */ /* 0x004fea0003800000 */
[----:B------:R-:W-:Y:S02]  /*ede0*/  ULDC UR5, c[0x0][0xac8] ;  /* 0x0002b20000057ab9 */ /* 0x000fe40000000800 */
[----:B------:R-:W-:Y:S02]  /*edf0*/  ISETP.GE.AND P3, PT, R19, UR5, PT ;  /* 0x0000000513007c0c */ /* 0x000fe4000bf66270 */
[----:B------:R-:W-:Y:S02]  /*ee00*/  ISETP.GE.AND P4, PT, R200, UR5, PT ;  /* 0x00000005c8007c0c */ /* 0x000fe4000bf86270 */
[----:B------:R-:W-:-:S09]  /*ee10*/  ISETP.GE.AND P5, PT, R23, UR5, PT ;  /* 0x0000000517007c0c */ /* 0x000fd2000bfa6270 */
[-C--:B---3--:R-:W-:Y:S02]  /*ee20*/  @!P3 LEA R2, P0, R19, R8.reuse, 0x1 ;  /* 0x000000081302b211 */ /* 0x088fe400078008ff */
[CC--:B------:R-:W-:Y:S02]  /*ee30*/  @!P4 LEA R4, P1, R200.reuse, R8.reuse, 0x1 ;  /* 0x00000008c804c211 */ /* 0x0c0fe400078208ff */
[----:B------:R-:W-:Y:S02]  /*ee40*/  @!P5 LEA R6, P2, R23, R8, 0x1 ;  /* 0x000000081706d211 */ /* 0x000fe400078408ff */
[-C--:B-1----:R-:W-:Y:S02]  /*ee50*/  @!P3 LEA.HI.X R3, R19, R12.reuse, R213, 0x1, P0 ;  /* 0x0000000c1303b211 */ /* 0x082fe400000f0cd5 */
[-C--:B------:R-:W-:Y:S02]  /*ee60*/  @!P4 LEA.HI.X R5, R200, R12.reuse, R212, 0x1, P1 ;  /* 0x0000000cc805c211 */ /* 0x080fe400008f0cd4 */
[----:B------:R-:W-:Y:S01]  /*ee70*/  @!P5 LEA.HI.X R7, R23, R12, R211, 0x1, P2 ;  /* 0x0000000c1707d211 */ /* 0x000fe200010f0cd3 */
[----:B-----5:R1:W-:Y:S01]  /*ee80*/  @!P3 ST.E.128 desc[UR46][R2.64], R96 ;  /* 0x000000600200b985 */ /* 0x0203e2000c101d2e */
[----:B------:R-:W-:-:S03]  /*ee90*/  ISETP.GE.AND P0, PT, R201, UR5, PT ;  /* 0x00000005c9007c0c */ /* 0x000fc6000bf06270 */
[----:B------:R1:W-:Y:S04]  /*eea0*/  @!P4 ST.E.128 desc[UR46][R4.64], R112 ;  /* 0x000000700400c985 */ /* 0x0003e8000c101d2e */
[----:B------:R1:W-:Y:S06]  /*eeb0*/  @!P5 ST.E.128 desc[UR46][R6.64], R128 ;  /* 0x000000800600d985 */ /* 0x0003ec000c101d2e */
[----:B------:R-:W-:Y:S05]  /*eec0*/  @P0 BRA `(.L_x_1835) ;  /* 0x0000000800e40947 */ /* 0x000fea0003800000 */
[----:B-1----:R-:W-:-:S04]  /*eed0*/  LEA R2, P0, R201, R8, 0x1 ;  /* 0x00000008c9027211 */ /* 0x002fc800078008ff */
[----:B------:R-:W-:-:S05]  /*eee0*/  LEA.HI.X R3, R201, R12, R210, 0x1, P0 ;  /* 0x0000000cc9037211 */ /* 0x000fca00000f0cd2 */
[----:B------:R1:W-:Y:S01]  /*eef0*/  ST.E.128 desc[UR46][R2.64], R28 ;  /* 0x0000001c02007985 */ /* 0x0003e2000c101d2e */
[----:B------:R-:W-:Y:S05]  /*ef00*/  BRA `(.L_x_1835) ;  /* 0x0000000800d47947 */ /* 0x000fea0003800000 */
.L_x_1828:
[----:B------:R-:W0:Y:S01]  /*ef10*/  LDC R8, c[0x0][0xbe8] ;  /* 0x0002fa00ff087b82 */ /* 0x000e220000000800 */
[----:B------:R-:W-:Y:S01]  /*ef20*/  ISETP.GE.AND P0, PT, R214, 0x80, PT ;  /* 0x00000080d600780c */ /* 0x000fe20003f06270 */
[----:B------:R-:W-:Y:S01]  /*ef30*/  USHF.R.S32.HI UR8, URZ, 0x1f, UR40 ;  /* 0x0000001f3f087899 */ /* 0x000fe20008011428 */
[----:B------:R-:W-:Y:S01]  /*ef40*/  BSSY B1, `(.L_x_1836) ;  /* 0x000002f000017945 */ /* 0x000fe20003800000 */
[----:B------:R-:W-:Y:S01]  /*ef50*/  USHF.R.S32.HI UR9, URZ, 0x1f, UR42 ;  /* 0x0000001f3f097899 */ /* 0x000fe2000801142a */
[----:B------:R-:W-:Y:S01]  /*ef60*/  IMAD R6, R202, 0x20, R205 ;  /* 0x00000020ca067824 */ /* 0x000fe200078e02cd */
[----:B0-----:R-:W-:-:S13]  /*ef70*/  ISETP.NE.AND P1, PT, R8, 0x1, PT ;  /* 0x000000010800780c */ /* 0x001fda0003f25270 */
[----:B------:R-:W0:Y:S08]  /*ef80*/  @P1 LDC R9, c[0x0][0xbec] ;  /* 0x0002fb00ff091b82 */ /* 0x000e300000000800 */
[----:B------:R-:W1:Y:S01]  /*ef90*/  @P1 LDC R11, c[0x0][0xbf0] ;  /* 0x0002fc00ff0b1b82 */ /* 0x000e620000000800 */
[----:B------:R-:W-:Y:S05]  /*efa0*/  @P0 BRA `(.L_x_1837) ;  /* 0x0000000000a00947 */ /* 0x000fea0003800000 */
[----:B------:R-:W2:Y:S01]  /*efb0*/  S2R R0, SR_TID.X ;  /* 0x0000000000007919 */ /* 0x000ea20000002100 */
[----:B------:R-:W3:Y:S01]  /*efc0*/  LDC R3, c[0x0][0xbe8] ;  /* 0x0002fa00ff037b82 */ /* 0x000ee20000000800 */
[----:B------:R-:W-:Y:S01]  /*efd0*/  IMAD.U32 R4, RZ, RZ, UR43 ;  /* 0x0000002bff047e24 */ /* 0x000fe2000f8e00ff */
[----:B------:R-:W-:Y:S02]  /*efe0*/  ULDC UR5, c[0x0][0xa88] ;  /* 0x0002a20000057ab9 */ /* 0x000fe40000000800 */
[----:B---3--:R-:W-:Y:S02]  /*eff0*/  IMAD R5, R3, UR5, RZ ;  /* 0x0000000503057c24 */ /* 0x008fe4000f8e02ff */
[----:B--2---:R-:W-:-:S04]  /*f000*/  IADD3 R4, R4, -0x80, R0 ;  /* 0xffffff8004047810 */ /* 0x004fc80007ffe000 */
[----:B------:R-:W-:-:S13]  /*f010*/  ISETP.GE.AND P0, PT, R4, R5, PT ;  /* 0x000000050400720c */ /* 0x000fda0003f06270 */
[----:B------:R-:W-:Y:S05]  /*f020*/  @P0 BRA `(.L_x_1837) ;  /* 0x0000000000800947 */ /* 0x000fea0003800000 */
[----:B------:R-:W-:Y:S01]  /*f030*/  ISETP.NE.AND P0, PT, R3, 0x1, PT ;  /* 0x000000010300780c */ /* 0x000fe20003f05270 */
[----:B------:R-:W-:Y:S01]  /*f040*/  ULDC.64 UR10, c[0x0][0xb90] ;  /* 0x0002e400000a7ab9 */ /* 0x000fe20000000a00 */
[----:B------:R-:W-:Y:S01]  /*f050*/  IMAD.MOV.U32 R2, RZ, RZ, R4 ;  /* 0x000000ffff027224 */ /* 0x000fe200078e0004 */
[----:B------:R-:W-:Y:S02]  /*f060*/  UIMAD UR5, UR8, UR10, URZ ;  /* 0x0000000a080572a4 */ /* 0x000fe4000f8e023f */
[----:B------:R-:W-:Y:S02]  /*f070*/  UIMAD.WIDE.U32 UR6, UR40, UR10, URZ ;  /* 0x0000000a280672a5 */ /* 0x000fe4000f8e003f */
[----:B------:R-:W-:-:S03]  /*f080*/  UIMAD UR5, UR40, UR11, UR5 ;  /* 0x0000000b280572a4 */ /* 0x000fc6000f8e0205 */
[----:B------:R-:W-:Y:S01]  /*f090*/  ULDC.64 UR10, c[0x0][0xb98] ;  /* 0x0002e600000a7ab9 */ /* 0x000fe20000000a00 */
[----:B------:R-:W-:Y:S02]  /*f0a0*/  UIADD3 UR7, UR7, UR5, URZ ;  /* 0x0000000507077290 */ /* 0x000fe4000fffe03f */
[----:B------:R-:W2:Y:S01]  /*f0b0*/  @P0 LDC R5, c[0x0][0xbec] ;  /* 0x0002fb00ff050b82 */ /* 0x000ea20000000800 */
[----:B------:R-:W-:Y:S02]  /*f0c0*/  UIMAD UR5, UR9, UR10, URZ ;  /* 0x0000000a090572a4 */ /* 0x000fe4000f8e023f */
[----:B------:R-:W-:Y:S02]  /*f0d0*/  UIMAD.WIDE.U32 UR6, UR42, UR10, UR6 ;  /* 0x0000000a2a0672a5 */ /* 0x000fe4000f8e0006 */
[----:B------:R-:W-:-:S03]  /*f0e0*/  UIMAD UR5, UR42, UR11, UR5 ;  /* 0x0000000b2a0572a4 */ /* 0x000fc6000f8e0205 */
[----:B------:R-:W3:Y:S01]  /*f0f0*/  @P0 LDC R7, c[0x0][0xbf0] ;  /* 0x0002fc00ff070b82 */ /* 0x000ee20000000800 */
[----:B------:R-:W-:Y:S01]  /*f100*/  ULDC.64 UR10, c[0x0][0xb88] ;  /* 0x0002e200000a7ab9 */ /* 0x000fe20000000a00 */
[----:B--2---:R-:W-:-:S05]  /*f110*/  @P0 IMAD.HI.U32 R0, R4, R5, RZ ;  /* 0x0000000504000227 */ /* 0x004fca00078e00ff */
[----:B---3--:R-:W-:-:S05]  /*f120*/  @P0 SHF.R.U32.HI R2, RZ, R7, R0 ;  /* 0x00000007ff020219 */ /* 0x008fca0000011600 */
[----:B------:R-:W-:-:S04]  /*f130*/  IMAD.MOV R5, RZ, RZ, -R2 ;  /* 0x000000ffff057224 */ /* 0x000fc800078e0a02 */
[----:B------:R-:W-:Y:S01]  /*f140*/  IMAD R5, R3, R5, R4 ;  /* 0x0000000503057224 */ /* 0x000fe200078e0204 */
[----:B------:R-:W-:Y:S01]  /*f150*/  SHF.R.S32.HI R3, RZ, 0x1f, R2 ;  /* 0x0000001fff037819 */ /* 0x000fe20000011402 */
[----:B------:R-:W-:Y:S01]  /*f160*/  IMAD.U32 R4, RZ, RZ, UR5 ;  /* 0x00000005ff047e24 */ /* 0x000fe2000f8e00ff */
        /* <DEDUP_REMOVED lines=12> */
.L_x_1837:
[----:B------:R-:W-:Y:S05]  /*f230*/  BSYNC B1 ;  /* 0x0000000000017941 */ /* 0x000fea0003800000 */
.L_x_1836:
[----:B------:R-:W-:Y:S01]  /*f240*/  ULDC.64 UR10, c[0x0][0xae8] ;  /* 0x0002ba00000a7ab9 */ /* 0x000fe20000000a00 */
[----:B------:R-:W-:Y:S01]  /*f250*/  VIADD R6, R6, UR43 ;  /* 0x0000002b06067c36 */ /* 0x000fe20008000000 */
[----:B------:R-:W-:Y:S01]  /*f260*/  UIMAD UR5, UR8, UR10, URZ ;  /* 0x0000000a080572a4 */ /* 0x000fe2000f8e023f */
[----:B------:R-:W-:Y:S01]  /*f270*/  BSSY B1, `(.L_x_1838) ;  /* 0x000003c000017945 */ /* 0x000fe20003800000 */
[----:B------:R-:W-:Y:S01]  /*f280*/  UIMAD.WIDE.U32 UR6, UR40, UR10, URZ ;  /* 0x0000000a280672a5 */ /* 0x000fe2000f8e003f */
[----:B0-----:R-:W-:Y:S01]  /*f290*/  @P1 IMAD.HI.U32 R0, R6, R9, RZ ;  /* 0x0000000906001227 */ /* 0x001fe200078e00ff */
[----:B------:R-:W-:-:S03]  /*f2a0*/  UIMAD UR5, UR40, UR11, UR5 ;  /* 0x0000000b280572a4 */ /* 0x000fc6000f8e0205 */
[----:B------:R-:W-:Y:S01]  /*f2b0*/  ULDC.64 UR10, c[0x0][0xaf0] ;  /* 0x0002bc00000a7ab9 */ /* 0x000fe20000000a00 */
[----:B------:R-:W-:Y:S01]  /*f2c0*/  UIADD3 UR7, UR7, UR5, URZ ;  /* 0x0000000507077290 */ /* 0x000fe2000fffe03f */
[----:B--2---:R-:W-:Y:S01]  /*f2d0*/  IMAD.MOV.U32 R5, RZ, RZ, R6 ;  /* 0x000000ffff057224 */ /* 0x004fe200078e0006 */
        /* <DEDUP_REMOVED lines=10> */
[----:B------:R-:W-:Y:S02]  /*f380*/  IMAD R7, R8, R7, R6 ;  /* 0x0000000708077224 */ /* 0x000fe400078e0206 */
[----:B------:R-:W-:Y:S01]  /*f390*/  IMAD.U32 R2, RZ, RZ, UR6 ;  /* 0x00000006ff027e24 */ /* 0x000fe2000f8e00ff */
[----:B------:R-:W-:Y:S01]  /*f3a0*/  ULDC.64 UR6, c[0x0][0xad8] ;  /* 0x0002b60000067ab9 */ /* 0x000fe20000000a00 */
[----:B------:R-:W-:Y:S01]  /*f3b0*/  IMAD.U32 R3, RZ, RZ, UR5 ;  /* 0x00000005ff037e24 */ /* 0x000fe2000f8e00ff */
[----:B------:R-:W-:Y:S01]  /*f3c0*/  ULDC UR5, c[0x0][0xa88] ;  /* 0x0002a20000057ab9 */ /* 0x000fe20000000800 */
[C---:B------:R-:W-:Y:S01]  /*f3d0*/  IMAD R9, R5.reuse, UR9, R0 ;  /* 0x0000000905097c24 */ /* 0x040fe2000f8e0200 */
[----:B------:R-:W-:Y:S01]  /*f3e0*/  SHF.R.S32.HI R0, RZ, 0x1f, R7 ;  /* 0x0000001fff007819 */ /* 0x000fe20000011407 */
[----:B------:R-:W-:-:S04]  /*f3f0*/  IMAD.WIDE.U32 R2, R5, UR8, R2 ;  /* 0x0000000805027c25 */ /* 0x000fc8000f8e0002 */
[----:B------:R-:W-:Y:S02]  /*f400*/  IMAD.IADD R3, R3, 0x1, R9 ;  /* 0x0000000103037824 */ /* 0x000fe400078e0209 */
[----:B------:R-:W-:Y:S02]  /*f410*/  IMAD R4, R0, UR6, RZ ;  /* 0x0000000600047c24 */ /* 0x000fe4000f8e02ff */
[----:B------:R-:W-:Y:S02]  /*f420*/  VIADD R6, R205, UR43 ;  /* 0x0000002bcd067c36 */ /* 0x000fe40008000000 */
[----:B------:R-:W-:Y:S02]  /*f430*/  IMAD R9, R8, UR5, RZ ;  /* 0x0000000508097c24 */ /* 0x000fe4000f8e02ff */
[C---:B------:R-:W-:Y:S02]  /*f440*/  IMAD R5, R7.reuse, UR7, R4 ;  /* 0x0000000707057c24 */ /* 0x040fe4000f8e0204 */
[----:B------:R-:W-:Y:S01]  /*f450*/  IMAD.WIDE.U32 R2, R7, UR6, R2 ;  /* 0x0000000607027c25 */ /* 0x000fe2000f8e0002 */
[----:B------:R-:W-:Y:S01]  /*f460*/  ISETP.GE.AND P2, PT, R6, R9, PT ;  /* 0x000000090600720c */ /* 0x000fe20003f46270 */
[----:B------:R-:W-:-:S02]  /*f470*/  ULDC.64 UR6, c[0x0][0xa80] ;  /* 0x0002a00000067ab9 */ /* 0x000fc40000000a00 */
[----:B------:R-:W-:Y:S01]  /*f480*/  VIADD R0, R6, 0x20 ;  /* 0x0000002006007836 */ /* 0x000fe20000000000 */
[----:B------:R-:W-:Y:S01]  /*f490*/  LEA R4, P3, R2, UR6, 0x1 ;  /* 0x0000000602047c11 */ /* 0x000fe2000f8608ff */
[----:B------:R-:W-:-:S03]  /*f4a0*/  IMAD.IADD R3, R3, 0x1, R5 ;  /* 0x0000000103037824 */ /* 0x000fc600078e0205 */
[-C--:B------:R-:W-:Y:S01]  /*f4b0*/  ISETP.GE.AND P1, PT, R0, R9.reuse, PT ;  /* 0x000000090000720c */ /* 0x080fe20003f26270 */
[----:B------:R-:W-:Y:S01]  /*f4c0*/  VIADD R0, R6, 0x40 ;  /* 0x0000004006007836 */ /* 0x000fe20000000000 */
[----:B------:R-:W-:Y:S02]  /*f4d0*/  LEA.HI.X R5, R2, UR7, R3, 0x1, P3 ;  /* 0x0000000702057c11 */ /* 0x000fe400098f0c03 */
[----:B------:R0:W1:Y:S02]  /*f4e0*/  SHFL.IDX PT, R2, R4, RZ, 0x181f ;  /* 0x00181fff04027589 */ /* 0x00006400000e0000 */
[----:B------:R-:W-:Y:S02]  /*f4f0*/  ISETP.GE.AND P0, PT, R0, R9, PT ;  /* 0x000000090000720c */ /* 0x000fe40003f06270 */
[----:B------:R0:W2:Y:S01]  /*f500*/  SHFL.IDX PT, R0, R5, RZ, 0x181f ;  /* 0x00181fff05007589 */ /* 0x0000a200000e0000 */
[----:B------:R-:W-:Y:S10]  /*f510*/  @P2 BRA `(.L_x_1839) ;  /* 0x0000000000442947 */ /* 0x000ff40003800000 */
        /* <DEDUP_REMOVED lines=17> */
.L_x_1839:
[----:B------:R-:W-:Y:S05]  /*f630*/  BSYNC B1 ;  /* 0x0000000000017941 */ /* 0x000fea0003800000 */
.L_x_1838:
[----:B--2---:R2:W4:Y:S01]  /*f640*/  SHFL.IDX PT, R0, R5, 0x1, 0x181f ;  /* 0x00381f0005007f89 */ /* 0x00452200000e0000 */
[----:B------:R-:W-:Y:S03]  /*f650*/  BSSY B1, `(.L_x_1840) ;  /* 0x0000014000017945 */ /* 0x000fe60003800000 */
[----:B-1-3--:R2:W1:Y:S01]  /*f660*/  SHFL.IDX PT, R2, R4, 0x1, 0x181f ;  /* 0x00381f0004027f89 */ /* 0x00a46200000e0000 */
        /* <DEDUP_REMOVED lines=8> */
[----:B----4-:R-:W-:Y:S02]  /*f6f0*/  @!P4 LEA.HI.X R11, R19, R0, R213, 0x1, P6 ;  /* 0x00000000130bc211 */ /* 0x010fe400030f0cd5 */
        /* <DEDUP_REMOVED lines=9> */
.L_x_1841:
[----:B------:R-:W-:Y:S05]  /*f790*/  BSYNC B1 ;  /* 0x0000000000017941 */ /* 0x000fea0003800000 */
.L_x_1840:
[----:B----4-:R4:W0:Y:S01]  /*f7a0*/  SHFL.IDX PT, R0, R5, 0x2, 0x181f ;  /* 0x00581f0005007f89 */ /* 0x01082200000e0000 */
        /* <DEDUP_REMOVED lines=20> */
.L_x_1843:
[----:B------:R-:W-:Y:S05]  /*f8f0*/  BSYNC B1 ;  /* 0x0000000000017941 */ /* 0x000fea0003800000 */
.L_x_1842:
[----:B---3--:R-:W-:Y:S01]  /*f900*/  VIADD R3, R6, 0x60 ;  /* 0x0000006006037836 */ /* 0x008fe20000000000 */
[----:B0-----:R0:W3:Y:S04]  /*f910*/  SHFL.IDX PT, R0, R5, 0x3, 0x181f ;  /* 0x00781f0005007f89 */ /* 0x0010e800000e0000 */
[----:B------:R-:W-:Y:S01]  /*f920*/  ISETP.GE.AND P0, PT, R3, R9, PT ;  /* 0x000000090300720c */ /* 0x000fe20003f06270 */
[----:B-1----:R0:W1:-:S12]  /*f930*/  SHFL.IDX PT, R2, R4, 0x3, 0x181f ;  /* 0x00781f0004027f89 */ /* 0x00205800000e0000 */
[----:B0-----:R-:W-:Y:S05]  /*f940*/  @P0 BRA `(.L_x_1835) ;  /* 0x0000000000440947 */ /* 0x001fea0003800000 */
[----:B------:R-:W-:Y:S02]  /*f950*/  ULDC UR5, c[0x0][0xac8] ;  /* 0x0002b20000057ab9 */ /* 0x000fe40000000800 */
[----:B------:R-:W-:Y:S02]  /*f960*/  ISETP.GE.AND P3, PT, R19, UR5, PT ;  /* 0x0000000513007c0c */ /* 0x000fe4000bf66270 */
[----:B------:R-:W-:Y:S02]  /*f970*/  ISETP.GE.AND P2, PT, R200, UR5, PT ;  /* 0x00000005c8007c0c */ /* 0x000fe4000bf46270 */
[----:B------:R-:W-:Y:S02]  /*f980*/  ISETP.GE.AND P1, PT, R23, UR5, PT ;  /* 0x0000000517007c0c */ /* 0x000fe4000bf26270 */
[----:B------:R-:W-:-:S07]  /*f990*/  ISETP.GE.AND P0, PT, R201, UR5, PT ;  /* 0x00000005c9007c0c */ /* 0x000fce000bf06270 */
[-C--:B-12-4-:R-:W-:Y:S02]  /*f9a0*/  @!P3 LEA R4, P6, R19, R2.reuse, 0x1 ;  /* 0x000000021304b211 */ /* 0x096fe400078c08ff */
[CC--:B------:R-:W-:Y:S02]  /*f9b0*/  @!P2 LEA R6, P5, R200.reuse, R2.reuse, 0x1 ;  /* 0x00000002c806a211 */ /* 0x0c0fe400078a08ff */
[----:B------:R-:W-:Y:S02]  /*f9c0*/  @!P1 LEA R8, P4, R23, R2, 0x1 ;  /* 0x0000000217089211 */ /* 0x000fe400078808ff */
[----:B---3--:R-:W-:Y:S02]  /*f9d0*/  @!P3 LEA.HI.X R5, R19, R0, R213, 0x1, P6 ;  /* 0x000000001305b211 */ /* 0x008fe400030f0cd5 */
        /* <DEDUP_REMOVED lines=8> */
.L_x_1835:
[----:B------:R-:W-:Y:S05]  /*fa60*/  BSYNC B0 ;  /* 0x0000000000007941 */ /* 0x000fea0003800000 */
.L_x_1827:
[----:B------:R-:W-:Y:S02]  /*fa70*/  ULDC UR5, c[0x0][0xc38] ;  /* 0x00030e0000057ab9 */ /* 0x000fe40000000800 */
[----:B------:R-:W-:-:S06]  /*fa80*/  UISETP.GE.AND UP0, UPT, UR4, UR5, UPT ;  /* 0x000000050400728c */ /* 0x000fcc000bf06270 */
[----:B------:R-:W-:-:S13]  /*fa90*/  PLOP3.LUT P0, PT, PT, PT, UP0, 0x80, 0x0 ;  /* 0x000000000000781c */ /* 0x000fda0003f0f008 */
[----:B------:R-:W-:Y:S05]  /*faa0*/  @!P0 BRA `(.L_x_1844) ;  /* 0xffffff1000d08947 */ /* 0x000fea000383ffff */
[----:B------:R-:W-:Y:S05]  /*fab0*/  EXIT ;  /* 0x000000000000794d */ /* 0x000fea0003800000 */
.L_x_1746:
[----:B------:R-:W-:-:S08]  /*fac0*/  NOP ;  /* 0x0000000000007918 */ /* 0x000fd00000000000 */
[----:B------:R-:W0:-:S00]  /*fad0*/  USETMAXREG.DEALLOC.CTAPOOL 0x18 ;  /* 0x00000018000079c8 */ /* 0x000e0000080e0500 */
[----:B0-----:R-:W-:-:S06]  /*fae0*/  LOP3.LUT R0, R0, 0x3, RZ, 0xc0, !PT ;  /* 0x0000000300007812 */ /* 0x001fcc00078ec0ff */
[----:B------:R-:W0:Y:S01]  /*faf0*/  S2UR UR6, SR_CTAID.X ;  /* 0x00000000000679c3 */ /* 0x000e220000002500 */
[----:B------:R-:W-:Y:S01]  /*fb00*/  LOP3.LUT R17, R17, 0xfffffffb, RZ, 0xc0, !PT ;  /* 0xfffffffb11117812 */ /* 0x000fe200078ec0ff */
[----:B------:R-:W-:Y:S01]  /*fb10*/  STL [R1+0x18], RZ ;  /* 0x000018ff01007387 */ /* 0x000fe20000100800 */
[----:B------:R-:W-:-:S03]  /*fb20*/  IMAD.MOV.U32 R19, RZ, RZ, RZ ;  /* 0x000000ffff137224 */ /* 0x000fc600078e00ff */
[----:B------:R-:W1:Y:S02]  /*fb30*/  SHFL.IDX PT, R0, R0, RZ, 0x1f ;  /* 0x00001fff00007589 */ /* 0x000e6400000e0000 */
[----:B-1----:R-:W-:Y:S02]  /*fb40*/  ISETP.NE.AND P0, PT, R0, RZ, PT ;  /* 0x000000ff0000720c */ /* 0x002fe40003f05270 */
[----:B------:R-:W0:Y:S11]  /*fb50*/  LDC R0, c[0x0][0xc38] ;  /* 0x00030e00ff007b82 */ /* 0x000e360000000800 */
[----:B------:R-:W-:Y:S01]  /*fb60*/  @P0 LOP3.LUT R17, R17, 0x4, RZ, 0xfc, !PT ;  /* 0x0000000411110812 */ /* 0x000fe200078efcff */
[----:B------:R-:W-:Y:S06]  /*fb70*/  @P0 BAR.ARV 0x4, 0x180 ;  /* 0x0106000000000b1d */ /* 0x000fec0000002000 */
[----:B0-----:R-:W-:Y:S01]  /*fb80*/  ISETP.LE.AND P0, PT, R0, UR6, PT ;  /* 0x0000000600007c0c */ /* 0x001fe2000bf03270 */
[----:B------:R-:W-:-:S05]  /*fb90*/  IMAD.MOV.U32 R0, RZ, RZ, 0x1 ;  /* 0x00000001ff007424 */ /* 0x000fca00078e00ff */
[----:B------:R0:W-:Y:S07]  /*fba0*/  STL [R1+0x4], R0 ;  /* 0x0000040001007387 */ /* 0x0001ee0000100800 */
[----:B------:R-:W-:Y:S05]  /*fbb0*/  @P0 BRA `(.L_x_1845) ;  /* 0x00000044009c0947 */ /* 0x000fea0003800000 */
[----:B------:R-:W1:Y:S01]  /*fbc0*/  S2R R5, SR_TID.X ;  /* 0x0000000000057919 */ /* 0x000e620000002100 */
[----:B------:R-:W2:Y:S01]  /*fbd0*/  S2UR UR5, SR_CgaCtaId ;  /* 0x00000000000579c3 */ /* 0x000ea20000008800 */
[----:B------:R-:W-:Y:S01]  /*fbe0*/  UMOV UR4, 0x400 ;  /* 0x0000040000047882 */ /* 0x000fe20000000000 */
[----:B------:R-:W-:Y:S01]  /*fbf0*/  IMAD.MOV.U32 R19, RZ, RZ, RZ ;  /* 0x000000ffff137224 */ /* 0x000fe200078e00ff */
[----:B------:R-:W-:Y:S01]  /*fc00*/  ULDC UR42, c[0x0][0xc] ;  /* 0x00000300002a7ab9 */ /* 0x000fe20000000800 */
[----:B------:R-:W-:Y:S01]  /*fc10*/  ULDC.64 UR44, c[0x0][0x198] ;  /* 0x00006600002c7ab9 */ /* 0x000fe20000000a00 */
[----:B--2---:R-:W-:-:S06]  /*fc20*/  ULEA UR4, UR5, UR4, 0x18 ;  /* 0x0000000405047291 */ /* 0x004fcc000f8ec03f */
[----:B------:R-:W-:Y:S01]  /*fc30*/  IMAD.U32 R18, RZ, RZ, UR4 ;  /* 0x00000004ff127e24 */ /* 0x000fe2000f8e00ff */
[C---:B-1----:R-:W-:Y:S01]  /*fc40*/  LOP3.LUT R4, R5.reuse, 0x7f, RZ, 0xc0, !PT ;  /* 0x0000007f05047812 */ /* 0x042fe200078ec0ff */
[----:B0-----:R-:W-:-:S05]  /*fc50*/  IMAD.SHL.U32 R0, R5, 0x8, RZ ;  /* 0x0000000805007824 */ /* 0x001fca00078e00ff */
[----:B------:R-:W-:-:S04]  /*fc60*/  LOP3.LUT R2, R0, 0x1f8, RZ, 0xc0, !PT ;  /* 0x000001f800027812 */ /* 0x000fc800078ec0ff */
[----:B------:R-:W-:Y:S01]  /*fc70*/  LOP3.LUT R3, R2, 0x38, R5, 0x78, !PT ;  /* 0x0000003802037812 */ /* 0x000fe200078e7805 */
[----:B------:R-:W-:Y:S01]  /*fc80*/  IMAD.SHL.U32 R2, R4, 0x8, RZ ;  /* 0x0000000804027824 */ /* 0x000fe200078e00ff */
[----:B------:R-:W-:-:S04]  /*fc90*/  SHF.R.U32.HI R4, RZ, 0x3, R4 ;  /* 0x00000003ff047819 */ /* 0x000fc80000011604 */
[----:B------:R-:W-:Y:S01]  /*fca0*/  LOP3.LUT R3, R3, 0x200, R2, 0xf8, !PT ;  /* 0x0000020003037812 */ /* 0x000fe200078ef802 */
[----:B------:R-:W-:-:S04]  /*fcb0*/  IMAD.SHL.U32 R2, R5, 0x10, RZ ;  /* 0x0000001005027824 */ /* 0x000fc800078e00ff */
[----:B------:R-:W-:Y:S01]  /*fcc0*/  IMAD R3, R3, 0x2, R18 ;  /* 0x0000000203037824 */ /* 0x000fe200078e0212 */
[----:B------:R-:W-:Y:S01]  /*fcd0*/  LOP3.LUT R0, R4, 0x70, R2, 0xf8, !PT ;  /* 0x0000007004007812 */ /* 0x000fe200078ef802 */
[----:B------:R-:W-:Y:S02]  /*fce0*/  IMAD.U32 R2, RZ, RZ, UR6 ;  /* 0x00000006ff027e24 */ /* 0x000fe4000f8e00ff */
[----:B------:R-:W-:Y:S01]  /*fcf0*/  IMAD.MOV.U32 R0, RZ, RZ, 0x1 ;  /* 0x00000001ff007424 */ /* 0x000fe200078e00ff */
[----:B------:R0:W-:Y:S04]  /*fd00*/  STL [R1+0x10], R3 ;  /* 0x0000100301007387 */ /* 0x0001e80000100800 */
[----:B------:R0:W-:Y:S04]  /*fd10*/  STL [R1+0xc], R2 ;  /* 0x00000c0201007387 */ /* 0x0001e80000100800 */
[----:B------:R0:W-:Y:S04]  /*fd20*/  STL [R1+0x18], RZ ;  /* 0x000018ff01007387 */ /* 0x0001e80000100800 */
[----:B------:R0:W-:Y:S02]  /*fd30*/  STL [R1+0x4], R0 ;  /* 0x0000040001007387 */ /* 0x0001e40000100800 */
.L_x_1941:
[----:B0-2---:R-:W2:Y:S01]  /*fd40*/  LDL R0, [R1+0xc] ;  /* 0x00000c0001007983 */ /* 0x005ea20000100800 */
[----:B------:R-:W-:Y:S02]  /*fd50*/  ULDC UR8, c[0x0][0xc60] ;  /* 0x0003180000087ab9 */ /* 0x000fe40000000800 */
[----:B------:R-:W-:-:S11]  /*fd60*/  UISETP.NE.AND UP0, UPT, UR8, 0x1, UPT ;  /* 0x000000010800788c */ /* 0x000fd6000bf05270 */
[----:B------:R-:W-:Y:S01]  /*fd70*/  @UP0 ULDC UR4, c[0x0][0xc64] ;  /* 0x0003190000040ab9 */ /* 0x000fe20000000800 */
[----:B------:R-:W-:Y:S01]  /*fd80*/  @UP0 ULDC UR9, c[0x0][0xc68] ;  /* 0x00031a0000090ab9 */ /* 0x000fe20000000800 */
[C---:B--2---:R-:W-:Y:S02]  /*fd90*/  R2UR UR7, R0.reuse ;  /* 0x00000000000772ca */ /* 0x044fe400000e0000 */
[----:B------:R-:W-:-:S11]  /*fda0*/  R2UR UR6, R0 ;  /* 0x00000000000672ca */ /* 0x000fd600000e0000 */
[----:B------:R-:W-:-:S04]  /*fdb0*/  UIMAD.WIDE.U32 UR4, UR7, UR4, URZ ;  /* 0x00000004070472a5 */ /* 0x000fc8000f8e003f */
[----:B------:R-:W-:-:S03]  /*fdc0*/  @UP0 USHF.R.U32.HI UR7, URZ, UR9, UR5 ;  /* 0x000000093f070299 */ /* 0x000fc60008011605 */
[----:B------:R-:W-:Y:S02]  /*fdd0*/  ULDC UR4, c[0x0][0xc78] ;  /* 0x00031e0000047ab9 */ /* 0x000fe40000000800 */
[----:B------:R-:W-:Y:S02]  /*fde0*/  UISETP.GE.AND UP0, UPT, UR7, UR4, UPT ;  /* 0x000000040700728c */ /* 0x000fe4000bf06270 */
[----:B------:R-:W-:-:S04]  /*fdf0*/  UIADD3 UR4, -UR7, URZ, URZ ;  /* 0x0000003f07047290 */ /* 0x000fc8000fffe13f */
[----:B------:R-:W-:Y:S01]  /*fe00*/  PLOP3.LUT P0, PT, PT, PT, UP0, 0x80, 0x0 ;  /* 0x000000000000781c */ /* 0x000fe20003f0f008 */
[----:B------:R-:W-:-:S12]  /*fe10*/  UIMAD UR8, UR8, UR4, UR6 ;  /* 0x00000004080872a4 */ /* 0x000fd8000f8e0206 */
[----:B-1----:R-:W-:Y:S05]  /*fe20*/  @!P0 BRA `(.L_x_1846) ;  /* 0x0000000000208947 */ /* 0x002fea0003800000 */
        /* <DEDUP_REMOVED lines=8> */
.L_x_1846:
[----:B------:R-:W-:Y:S01]  /*feb0*/  ULDC UR9, c[0x0][0xc54] ;  /* 0x0003150000097ab9 */ /* 0x000fe20000000800 */
[----:B------:R-:W-:Y:S01]  /*fec0*/  UMOV UR6, UR8 ;  /* 0x0000000800067c82 */ /* 0x000fe20008000000 */
[----:B------:R-:W-:-:S11]  /*fed0*/  UISETP.NE.AND UP0, UPT, UR9, 0x1, UPT ;  /* 0x000000010900788c */ /* 0x000fd6000bf05270 */
[----:B------:R-:W-:Y:S02]  /*fee0*/  @UP0 ULDC.64 UR10, c[0x0][0xc58] ;  /* 0x00031600000a0ab9 */ /* 0x000fe40000000a00 */
[----:B------:R-:W-:-:S04]  /*fef0*/  UIMAD.WIDE.U32 UR4, UR8, UR10, URZ ;  /* 0x0000000a080472a5 */ /* 0x000fc8000f8e003f */
[----:B------:R-:W-:-:S04]  /*ff00*/  @UP0 USHF.R.U32.HI UR6, URZ, UR11, UR5 ;  /* 0x0000000b3f060299 */ /* 0x000fc80008011605 */
[----:B------:R-:W-:-:S12]  /*ff10*/  UIMAD UR4, UR6, UR9, URZ ;  /* 0x00000009060472a4 */ /* 0x000fd8000f8e023f */
.L_x_1847:
[----:B------:R-:W-:Y:S02]  /*ff20*/  UIADD3 UR4, UR8, -UR4, URZ ;  /* 0x8000000408047290 */ /* 0x000fe4000fffe03f */
[----:B------:R-:W-:Y:S01]  /*ff30*/  ULOP3.LUT UR5, URZ, UR6, URZ, 0x33, !UPT ;  /* 0x000000063f057292 */ /* 0x000fe2000f8e333f */
[----:B------:R-:W-:Y:S01]  /*ff40*/  ULDC UR14, c[0x0][0xc48] ;  /* 0x00031200000e7ab9 */ /* 0x000fe20000000800 */
[----:B------:R-:W-:Y:S01]  /*ff50*/  ULDC UR8, c[0x0][0x448] ;  /* 0x0001120000087ab9 */ /* 0x000fe20000000800 */
[----:B------:R-:W-:Y:S01]  /*ff60*/  ULDC UR40, c[0x0][0xc3c] ;  /* 0x00030f0000287ab9 */ /* 0x000fe20000000800 */
[----:B------:R-:W-:Y:S02]  /*ff70*/  UISETP.NE.AND UP2, UPT, UR14, 0x1, UPT ;  /* 0x000000010e00788c */ /* 0x000fe4000bf45270 */
[----:B------:R-:W-:Y:S02]  /*ff80*/  UISETP.NE.AND UP1, UPT, UR8, 0x1, UPT ;  /* 0x000000010800788c */ /* 0x000fe4000bf25270 */
[----:B------:R-:W-:Y:S01]  /*ff90*/  UIADD3 UR40, UR5, UR40, URZ ;  /* 0x0000002805287290 */ /* 0x000fe2000fffe03f */
[----:B------:R-:W-:Y:S01]  /*ffa0*/  ULDC.64 UR10, c[0x0][0x418] ;  /* 0x00010600000a7ab9 */ /* 0x000fe20000000a00 */
[----:B------:R-:W-:Y:S01]  /*ffb0*/  ULDC UR13, c[0x0][0xc54] ;  /* 0x00031500000d7ab9 */ /* 0x000fe20000000800 */
[----:B------:R-:W-:-:S02]  /*ffc0*/  UISETP.NE.U32.AND UP0, UPT, UR10, URZ, UPT ;  /* 0x0000003f0a00728c */ /* 0x000fc4000bf05070 */
[----:B------:R-:W-:Y:S02]  /*ffd0*/  UIMAD UR13, UR7, UR13, UR4 ;  /* 0x0000000d070d72a4 */ /* 0x000fe4000f8e0204 */
[----:B------:R-:W-:Y:S01]  /*ffe0*/  USHF.L.U32 UR40, UR40, 0x7, URZ ;  /* 0x0000000728287899 */ /* 0x000fe2000800063f */
[----:B------:R-:W-:Y:S01]  /*fff0*/  ULDC.64 UR4, c[0x0][0x9e0] ;  /* 0x0002780000047ab9 */ /* 0x000fe20000000a00 */
[----:B------:R-:W-:Y:S02]  /*10000*/  UISETP.NE.AND.EX UP0, UPT, UR11, URZ, UPT, UP0 ;  /* 0x0000003f0b00728c */ /* 0x000fe4000bf05300 */
[----:B------:R-:W-:Y:S02]  /*10010*/  UISETP.GE.AND UP3, UPT, UR5, 0x1, UPT ;  /* 0x000000010500788c */ /* 0x000fe4000bf66270 */
[----:B------:R-:W-:Y:S01]  /*10020*/  UIADD3 UR12, UR40, 0x7f, URZ ;  /* 0x0000007f280c7890 */ /* 0x000fe2000fffe03f */
[----:B------:R-:W-:Y:S01]  /*10030*/  ULDC UR10, c[0x0][0x424] ;  /* 0x00010900000a7ab9 */ /* 0x000fe20000000800 */
[----:B------:R-:W-:Y:S01]  /*10040*/  ULDC UR6, c[0x0][0x288] ;  /* 0x0000a20000067ab9 */ /* 0x000fe20000000800 */
[----:B------:R-:W-:Y:S01]  /*10050*/  @UP2 ULDC UR8, c[0x0][0xc4c] ;  /* 0x0003130000082ab9 */ /* 0x000fe20000000800 */
[----:B------:R-:W-:Y:S01]  /*10060*/  @UP1 ULDC UR11, c[0x0][0x44c] ;  /* 0x00011300000b1ab9 */ /* 0x000fe20000000800 */
[----:B------:R-:W-:Y:S01]  /*10070*/  USEL UR15, UR10, 0x1, UP0 ;  /* 0x000000010a0f7887 */ /* 0x000fe20008000000 */
[----:B------:R-:W-:Y:S01]  /*10080*/  PLOP3.LUT P1, PT, PT, PT, UP3, 0x80, 0x0 ;  /* 0x000000000000781c */ /* 0x000fe20003f2f038 */
[----:B------:R-:W-:-:S02]  /*10090*/  UIADD3 UR16, -UR6, 0x1, URZ ;  /* 0x0000000106107890 */ /* 0x000fc4000fffe13f */
[----:B------:R-:W-:Y:S02]  /*100a0*/  UIMAD.WIDE.U32 UR8, UR13, UR8, URZ ;  /* 0x000000080d0872a5 */ /* 0x000fe4000f8e003f */
[----:B------:R-:W-:Y:S01]  /*100b0*/  UIMAD.WIDE.U32 UR10, UR12, UR11, URZ ;  /* 0x0000000b0c0a72a5 */ /* 0x000fe2000f8e003f */
[----:B------:R-:W-:Y:S01]  /*100c0*/  ULDC UR7, c[0x0][0x2f0] ;  /* 0x0000bc0000077ab9 */ /* 0x000fe20000000800 */
[----:B------:R-:W-:Y:S01]  /*100d0*/  @UP2 ULDC UR17, c[0x0][0xc50] ;  /* 0x0003140000112ab9 */ /* 0x000fe20000000800 */
[----:B------:R-:W-:Y:S01]  /*100e0*/  @UP1 ULDC UR18, c[0x0][0x450] ;  /* 0x0001140000121ab9 */ /* 0x000fe20000000800 */
[----:B------:R-:W-:Y:S01]  /*100f0*/  UMOV UR43, UR13 ;  /* 0x0000000d002b7c82 */ /* 0x000fe20008000000 */
[----:B------:R-:W-:Y:S02]  /*10100*/  UIMAD UR16, UR15, UR7, UR16 ;  /* 0x000000070f1072a4 */ /* 0x000fe4000f8e0210 */
[----:B------:R-:W-:Y:S02]  /*10110*/  @UP2 USHF.R.U32.HI UR43, URZ, UR17, UR9 ;  /* 0x000000113f2b2299 */ /* 0x000fe40008011609 */
[----:B------:R-:W-:-:S02]  /*10120*/  @UP1 USHF.R.U32.HI UR12, URZ, UR18, UR11 ;  /* 0x000000123f0c1299 */ /* 0x000fc4000801160b */
[----:B------:R-:W-:Y:S02]  /*10130*/  UIADD3 UR36, -UR43, URZ, URZ ;  /* 0x0000003f2b247290 */ /* 0x000fe4000fffe13f */
[----:B------:R-:W-:Y:S02]  /*10140*/  UIADD3 UR12, UR16, UR12, URZ ;  /* 0x0000000c100c7290 */ /* 0x000fe4000fffe03f */
[----:B------:R-:W-:Y:S02]  /*10150*/  UIMAD UR36, UR14, UR36, UR13 ;  /* 0x000000240e2472a4 */ /* 0x000fe4000f8e020d */
[----:B------:R-:W-:Y:S01]  /*10160*/  UIADD3 UR4, UR12, UR4, URZ ;  /* 0x000000040c047290 */ /* 0x000fe2000fffe03f */
[----:B------:R-:W-:Y:S11]  /*10170*/  @!P1 BRA `(.L_x_1848) ;  /* 0x0000000000449947 */ /* 0x000ff60003800000 */
[----:B------:R-:W-:Y:S01]  /*10180*/  ISETP.LT.AND P0, PT, RZ, UR12, PT ;  /* 0x0000000cff007c0c */ /* 0x000fe2000bf01270 */
[----:B------:R-:W-:-:S12]  /*10190*/  UIADD3 UR10, UR12, -0x1, URZ ;  /* 0xffffffff0c0a7890 */ /* 0x000fd8000fffe03f */
[----:B------:R-:W-:Y:S05]  /*101a0*/  @P0 BRA `(.L_x_1849) ;  /* 0x00000000001c0947 */ /* 0x000fea0003800000 */
[----:B------:R-:W-:Y:S02]  /*101b0*/  UISETP.NE.AND UP0, UPT, UR5, 0x1, UPT ;  /* 0x000000010500788c */ /* 0x000fe4000bf05270 */
[----:B------:R-:W-:-:S09]  /*101c0*/  UIADD3 UR10, -UR12, URZ, URZ ;  /* 0x0000003f0c0a7290 */ /* 0x000fd2000fffe13f */
[----:B------:R-:W-:Y:S02]  /*101d0*/  @UP0 ULDC.64 UR12, c[0x0][0x9e8] ;  /* 0x00027a00000c0ab9 */ /* 0x000fe40000000a00 */
[----:B------:R-:W-:-:S04]  /*101e0*/  UIMAD.WIDE.U32 UR8, UR10, UR12, URZ ;  /* 0x0000000c0a0872a5 */ /* 0x000fc8000f8e003f */
[----:B------:R-:W-:-:S04]  /*101f0*/  @UP0 USHF.R.U32.HI UR10, URZ, UR13, UR9 ;  /* 0x0000000d3f0a0299 */ /* 0x000fc80008011609 */
[----:B------:R-:W-:Y:S01]  /*10200*/  ULOP3.LUT UR10, URZ, UR10, URZ, 0x33, !UPT ;  /* 0x0000000a3f0a7292 */ /* 0x000fe2000f8e333f */
[----:B------:R-:W-:Y:S11]  /*10210*/  BRA `(.L_x_1850) ;  /* 0x0000000000107947 */ /* 0x000ff60003800000 */
.L_x_1849:
[----:B------:R-:W-:-:S11]  /*10220*/  UISETP.NE.AND UP0, UPT, UR5, 0x1, UPT ;  /* 0x000000010500788c */ /* 0x000fd6000bf05270 */
[----:B------:R-:W-:Y:S02]  /*10230*/  @UP0 ULDC.64 UR12, c[0x0][0x9e8] ;  /* 0x00027a00000c0ab9 */ /* 0x000fe40000000a00 */
[----:B------:R-:W-:-:S04]  /*10240*/  UIMAD.WIDE.U32 UR8, UR10, UR12, URZ ;  /* 0x0000000c0a0872a5 */ /* 0x000fc8000f8e003f */
[----:B------:R-:W-:-:S12]  /*10250*/  @UP0 USHF.R.U32.HI UR10, URZ, UR13, UR9 ;  /* 0x0000000d3f0a0299 */ /* 0x000fd80008011609 */
.L_x_1850:
[----:B------:R-:W-:-:S04]  /*10260*/  UIMAD UR10, UR10, UR5, UR5 ;  /* 0x000000050a0a72a4 */ /* 0x000fc8000f8e0205 */
[----:B------:R-:W-:-:S04]  /*10270*/  UISETP.LT.AND UP0, UPT, UR4, UR10, UPT ;  /* 0x0000000a0400728c */ /* 0x000fc8000bf01270 */
[----:B------:R-:W-:-:S12]  /*10280*/  USEL UR4, UR4, UR10, UP0 ;  /* 0x0000000a04047287 */ /* 0x000fd80008000000 */
.L_x_1848:
[----:B------:R-:W-:Y:S02]  /*10290*/  UIMAD UR8, UR15, UR7, 0x5f ;  /* 0x0000005f0f0874a4 */ /* 0x000fe4000f8e0207 */
[----:B------:R-:W-:Y:S02]  /*102a0*/  UIADD3 UR10, UR4, 0x5f, URZ ;  /* 0x0000005f040a7890 */ /* 0x000fe4000fffe03f */
[----:B------:R-:W-:Y:S02]  /*102b0*/  UIMAD.WIDE UR8, UR8, 0x2aaaaaab, URZ ;  /* 0x2aaaaaab080878a5 */ /* 0x000fe4000f8e023f */
[----:B------:R-:W-:Y:S01]  /*102c0*/  UIMAD.WIDE UR10, UR10, 0x2aaaaaab, URZ ;  /* 0x2aaaaaab0a0a78a5 */ /* 0x000fe2000f8e023f */
[----:B------:R-:W-:Y:S01]  /*102d0*/  @UP1 ULDC UR12, c[0x0][0x44c] ;  /* 0x00011300000c1ab9 */ /* 0x000fe20000000800 */
[----:B------:R-:W-:Y:S02]  /*102e0*/  UIMAD UR7, UR15, UR7, -UR6 ;  /* 0x000000070f0772a4 */ /* 0x000fe4000f8e0a06 */
[----:B------:R-:W-:-:S02]  /*102f0*/  UIMAD.WIDE.U32 UR12, UR40, UR12, URZ ;  /* 0x0000000c280c72a5 */ /* 0x000fc4000f8e003f */
[----:B------:R-:W-:Y:S02]  /*10300*/  USHF.R.U32.HI UR6, URZ, 0x1f, UR9 ;  /* 0x0000001f3f067899 */ /* 0x000fe40008011609 */
[----:B------:R-:W-:Y:S01]  /*10310*/  USHF.R.U32.HI UR4, URZ, 0x1f, UR11 ;  /* 0x0000001f3f047899 */ /* 0x000fe2000801160b */
[----:B------:R-:W-:Y:S01]  /*10320*/  @UP1 ULDC UR16, c[0x0][0x450] ;  /* 0x0001140000101ab9 */ /* 0x000fe20000000800 */
[----:B------:R-:W-:Y:S01]  /*10330*/  UMOV UR14, UR40 ;  /* 0x00000028000e7c82 */ /* 0x000fe20008000000 */
[----:B------:R-:W-:Y:S02]  /*10340*/  @UP1 USHF.R.U32.HI UR14, URZ, UR16, UR13 ;  /* 0x000000103f0e1299 */ /* 0x000fe4000801160d */
[----:B------:R-:W-:Y:S02]  /*10350*/  ULEA.HI.SX32 UR9, UR9, UR6, 0x1c ;  /* 0x0000000609097291 */ /* 0x000fe4000f8fe23f */
[----:B------:R-:W-:Y:S02]  /*10360*/  ULEA.HI.SX32 UR4, UR11, UR4, 0x1c ;  /* 0x000000040b047291 */ /* 0x000fe4000f8fe23f */
[----:B------:R-:W-:-:S02]  /*10370*/  UIADD3 UR6, UR7, UR14, URZ ;  /* 0x0000000e07067290 */ /* 0x000fc4000fffe03f */
[----:B------:R-:W-:Y:S01]  /*10380*/  UISETP.LT.AND UP0, UPT, UR9, UR4, UPT ;  /* 0x000000040900728c */ /* 0x000fe2000bf01270 */
[----:B------:R-:W-:Y:S02]  /*10390*/  ULDC UR8, c[0x0][0x9dc] ;  /* 0x0002770000087ab9 */ /* 0x000fe40000000800 */
[----:B------:R-:W-:Y:S02]  /*103a0*/  UIADD3 UR8, UR6, -UR8, URZ ;  /* 0x8000000806087290 */ /* 0x000fe4000fffe03f */
[----:B------:R-:W-:Y:S01]  /*103b0*/  USEL UR39, UR9, UR4, UP0 ;  /* 0x0000000409277287 */ /* 0x000fe20008000000 */
[----:B------:R-:W-:Y:S11]  /*103c0*/  @!P1 BRA `(.L_x_1851) ;  /* 0x0000000000489947 */ /* 0x000ff60003800000 */
[----:B------:R-:W-:Y:S02]  /*103d0*/  UMOV UR4, UR6 ;  /* 0x0000000600047c82 */ /* 0x000fe40008000000 */
        /* <DEDUP_REMOVED lines=10> */
.L_x_1852:
[----:B------:R-:W-:-:S11]  /*10480*/  UISETP.NE.AND UP0, UPT, UR5, 0x1, UPT ;  /* 0x000000010500788c */ /* 0x000fd6000bf05270 */
[----:B------:R-:W-:Y:S02]  /*10490*/  @UP0 ULDC.64 UR10, c[0x0][0x9e8] ;  /* 0x00027a00000a0ab9 */ /* 0x000fe40000000a00 */
[----:B------:R-:W-:-:S04]  /*104a0*/  UIMAD.WIDE.U32 UR6, UR4, UR10, URZ ;  /* 0x0000000a040672a5 */ /* 0x000fc8000f8e003f */
[----:B------:R-:W-:-:S12]  /*104b0*/  @UP0 USHF.R.U32.HI UR4, URZ, UR11, UR7 ;  /* 0x0000000b3f040299 */ /* 0x000fd80008011607 */
.L_x_1853:
[----:B------:R-:W-:-:S04]  /*104c0*/  UIMAD UR4, UR4, UR5, URZ ;  /* 0x00000005040472a4 */ /* 0x000fc8000f8e023f */
[----:B------:R-:W-:-:S04]  /*104d0*/  UISETP.LT.AND UP0, UPT, UR8, UR4, UPT ;  /* 0x000000040800728c */ /* 0x000fc8000bf01270 */
[----:B------:R-:W-:-:S12]  /*104e0*/  USEL UR8, UR8, UR4, !UP0 ;  /* 0x0000000408087287 */ /* 0x000fd8000c000000 */
.L_x_1851:
[----:B------:R-:W-:Y:S01]  /*104f0*/  UIMAD.WIDE UR4, UR8, 0x2aaaaaab, URZ ;  /* 0x2aaaaaab080478a5 */ /* 0x000fe2000f8e023f */
[----:B------:R-:W-:Y:S03]  /*10500*/  BSSY B7, `(.L_x_1854) ;  /* 0x00003b6000077945 */ /* 0x000fe60003800000 */
[----:B------:R-:W-:-:S04]  /*10510*/  USHF.R.U32.HI UR4, URZ, 0x1f, UR5 ;  /* 0x0000001f3f047899 */ /* 0x000fc80008011605 */
[----:B------:R-:W-:-:S04]  /*10520*/  ULEA.HI.SX32 UR4, UR5, UR4, 0x1c ;  /* 0x0000000405047291 */ /* 0x000fc8000f8fe23f */
[----:B------:R-:W-:-:S04]  /*10530*/  UISETP.LT.AND UP0, UPT, URZ, UR4, UPT ;  /* 0x000000043f00728c */ /* 0x000fc8000bf01270 */
[----:B------:R-:W-:-:S04]  /*10540*/  USEL UR38, URZ, UR4, !UP0 ;  /* 0x000000043f267287 */ /* 0x000fc8000c000000 */
[----:B------:R-:W-:-:S06]  /*10550*/  UISETP.GT.AND UP0, UPT, UR39, UR38, UPT ;  /* 0x000000262700728c */ /* 0x000fcc000bf04270 */
[----:B------:R-:W-:-:S13]  /*10560*/  PLOP3.LUT P0, PT, PT, PT, UP0, 0x80, 0x0 ;  /* 0x000000000000781c */ /* 0x000fda0003f0f008 */
        /* <DEDUP_REMOVED lines=11> */
[----:B-1----:R-:W2:Y:S01]  /*10620*/  @P1 ATOMG.E.ADD.STRONG.GPU PT, R3, desc[UR46][R2.64], R5 ;  /* 0x00000005020319a8 */ /* 0x002ea200081ee1ee */
[----:B------:R-:W0:Y:S02]  /*10630*/  S2R R4, SR_LTMASK ;  /* 0x0000000000047919 */ /* 0x000e240000003900 */
[----:B0-----:R-:W-:-:S04]  /*10640*/  LOP3.LUT R4, R4, UR4, RZ, 0xc0, !PT ;  /* 0x0000000404047c12 */ /* 0x001fc8000f8ec0ff */
[----:B------:R-:W0:Y:S01]  /*10650*/  POPC R7, R4 ;  /* 0x0000000400077309 */ /* 0x000e220000000000 */
[----:B--2---:R-:W0:Y:S02]  /*10660*/  SHFL.IDX PT, R0, R3, R0, 0x1f ;  /* 0x00001f0003007589 */ /* 0x004e2400000e0000 */
[----:B0-----:R-:W-:-:S05]  /*10670*/  IADD3 R0, R0, UR42, R7 ;  /* 0x0000002a00007c10 */ /* 0x001fca000fffe007 */
[----:B------:R4:W-:Y:S01]  /*10680*/  STL [R1+0xc], R0 ;  /* 0x00000c0001007387 */ /* 0x0009e20000100800 */
[----:B------:R-:W-:Y:S05]  /*10690*/  BRA `(.L_x_1856) ;  /* 0x0000003800707947 */ /* 0x000fea0003800000 */
.L_x_1855:
[----:B------:R-:W-:Y:S01]  /*106a0*/  VIADD R0, R18, 0x1c400 ;  /* 0x0001c40012007836 */ /* 0x000fe20000000000 */
[----:B------:R-:W-:Y:S04]  /*106b0*/  BSSY B6, `(.L_x_1857) ;  /* 0x0000013000067945 */ /* 0x000fe80003800000 */
        /* <DEDUP_REMOVED lines=18> */
.L_x_1858:
[----:B------:R-:W-:Y:S05]  /*107e0*/  BSYNC B6 ;  /* 0x0000000000067941 */ /* 0x000fea0003800000 */
.L_x_1857:
        /* <DEDUP_REMOVED lines=20> */
.L_x_1861:
        /* <DEDUP_REMOVED lines=15> */
.L_x_1860:
[----:B------:R-:W-:Y:S05]  /*10a20*/  BSYNC B6 ;  /* 0x0000000000067941 */ /* 0x000fea0003800000 */
.L_x_1859:
[----:B------:R-:W-:Y:S01]  /*10a30*/  ULDC.64 UR4, c[0x0][0x9f8] ;  /* 0x00027e0000047ab9 */ /* 0x000fe20000000a00 */
[----:B------:R-:W-:Y:S01]  /*10a40*/  IMAD.U32 R7, RZ, RZ, UR43 ;  /* 0x0000002bff077e24 */ /* 0x000fe2000f8e00ff */
[----:B------:R-:W-:-:S04]  /*10a50*/  UISETP.NE.U32.AND UP0, UPT, UR4, URZ, UPT ;  /* 0x0000003f0400728c */ /* 0x000fc8000bf05070 */
[----:B------:R-:W-:-:S06]  /*10a60*/  UISETP.NE.AND.EX UP0, UPT, UR5, URZ, UPT, UP0 ;  /* 0x0000003f0500728c */ /* 0x000fcc000bf05300 */
[----:B------:R-:W-:-:S05]  /*10a70*/  PLOP3.LUT P0, PT, PT, PT, UP0, 0x80, 0x0 ;  /* 0x000000000000781c */ /* 0x000fca0003f0f008 */
[----:B------:R-:W-:Y:S02]  /*10a80*/  @UP0 ULDC.64 UR4, c[0x0][0x9f8] ;  /* 0x00027e0000040ab9 */ /* 0x000fe40000000a00 */
[----:B------:R-:W-:-:S06]  /*10a90*/  @UP0 UIMAD.WIDE UR4, UR43, 0x4, UR4 ;  /* 0x000000042b0408a5 */ /* 0x000fcc000f8e0204 */
[----:B------:R-:W-:Y:S02]  /*10aa0*/  IMAD.U32 R2, RZ, RZ, UR4 ;  /* 0x00000004ff027e24 */ /* 0x000fe4000f8e00ff */
[----:B------:R-:W-:-:S05]  /*10ab0*/  IMAD.U32 R3, RZ, RZ, UR5 ;  /* 0x00000005ff037e24 */ /* 0x000fca000f8e00ff */
[----:B------:R0:W2:Y:S01]  /*10ac0*/  @P0 LDG.E R7, desc[UR46][R2.64] ;  /* 0x0000002e02070981 */ /* 0x0000a2000c1e1900 */
[----:B------:R-:W-:Y:S01]  /*10ad0*/  UMOV UR4, 0xffffffff ;  /* 0xffffffff00047882 */ /* 0x000fe20000000000 */
[----:B------:R-:W-:Y:S01]  /*10ae0*/  IMAD.U32 R0, RZ, RZ, UR39 ;  /* 0x00000027ff007e24 */ /* 0x000fe2000f8e00ff */
[----:B------:R-:W-:Y:S01]  /*10af0*/  LOP3.LUT R17, R17, 0xfffffffe, RZ, 0xc0, !PT ;  /* 0xfffffffe11117812 */ /* 0x000fe200078ec0ff */
[----:B------:R-:W1:Y:S02]  /*10b00*/  S2R R4, SR_TID.X ;  /* 0x0000000000047919 */ /* 0x000e640000002100 */
[----:B------:R-:W-:Y:S01]  /*10b10*/  VIADD R0, R0, 0xffffffff ;  /* 0xffffffff00007836 */ /* 0x000fe20000000000 */
[----:B0-----:R-:W0:Y:S02]  /*10b20*/  LDC.64 R2, c[0x0][0x418] ;  /* 0x00010600ff027b82 */ /* 0x001e240000000a00 */
[----:B0-----:R-:W-:Y:S02]  /*10b30*/  ISETP.NE.U32.AND P0, PT, R2, RZ, PT ;  /* 0x000000ff0200720c */ /* 0x001fe40003f05070 */
[----:B-1----:R-:W-:-:S02]  /*10b40*/  SHF.R.U32.HI R4, RZ, 0x5, R4 ;  /* 0x00000005ff047819 */ /* 0x002fc40000011604 */
[----:B------:R-:W-:Y:S02]  /*10b50*/  ISETP.NE.AND.EX P1, PT, R3, RZ, PT, P0 ;  /* 0x000000ff0300720c */ /* 0x000fe40003f25300 */
[----:B------:R-:W-:-:S11]  /*10b60*/  LOP3.LUT R4, R4, 0x3, RZ, 0xc0, !PT ;  /* 0x0000000304047812 */ /* 0x000fd600078ec0ff */
[----:B------:R-:W-:Y:S02]  /*10b70*/  @P1 LOP3.LUT R17, R17, 0x1, RZ, 0xfc, !PT ;  /* 0x0000000111111812 */ /* 0x000fe400078efcff */
[----:B--2---:R-:W-:Y:S01]  /*10b80*/  SHF.R.S32.HI R8, RZ, 0x1f, R7 ;  /* 0x0000001fff087819 */ /* 0x004fe20000011407 */
[----:B------:R0:W-:Y:S01]  /*10b90*/  STL [R1], R7 ;  /* 0x0000000701007387 */ /* 0x0001e20000100800 */
[----:B------:R-:W-:-:S03]  /*10ba0*/  SEL R16, R7, RZ, !P1 ;  /* 0x000000ff07107207 */ /* 0x000fc60004800000 */
[----:B------:R0:W-:Y:S01]  /*10bb0*/  STL [R1+0x8], R8 ;  /* 0x0000080801007387 */ /* 0x0001e20000100800 */
[----:B------:R-:W-:Y:S05]  /*10bc0*/  BRA.DIV UR4, `(.L_x_1862) ;  /* 0x0000003e044c7947 */ /* 0x000fea000b800000 */
[----:B------:R1:W2:Y:S02]  /*10bd0*/  SHFL.IDX PT, R14, R4, RZ, 0x1f ;  /* 0x00001fff040e7589 */ /* 0x0002a400000e0000 */
.L_x_1956:
[----:B------:R3:W-:Y:S01]  /*10be0*/  STL [R1+0x14], R0 ;  /* 0x0000140001007387 */ /* 0x0007e20000100800 */
[----:B--2---:R-:W-:Y:S02]  /*10bf0*/  ISETP.NE.AND P0, PT, R14, RZ, PT ;  /* 0x000000ff0e00720c */ /* 0x004fe40003f05270 */
[----:B------:R-:W-:Y:S02]  /*10c00*/  PLOP3.LUT P2, PT, PT, PT, PT, 0x8, 0x0 ;  /* 0x000000000000781c */ /* 0x000fe40003f4e170 */
[----:B------:R-:W-:-:S11]  /*10c10*/  LOP3.LUT R17, R17, 0xfffffffd, RZ, 0xc0, !PT ;  /* 0xfffffffd11117812 */ /* 0x000fd600078ec0ff */
[----:B------:R-:W-:Y:S01]  /*10c20*/  @P2 LOP3.LUT R17, R17, 0x2, RZ, 0xfc, !PT ;  /* 0x0000000211112812 */ /* 0x000fe200078efcff */
[----:B---3--:R-:W-:Y:S06]  /*10c30*/  @P0 BRA `(.L_x_1863) ;  /* 0x0000000000f00947 */ /* 0x008fec0003800000 */
[----:B------:R-:W-:-:S03]  /*10c40*/  UMOV UR4, 0xffffffff ;  /* 0xffffffff00047882 */ /* 0x000fc60000000000 */
[----:B------:R-:W-:Y:S05]  /*10c50*/  BRA.DIV UR4, `(.L_x_1864) ;  /* 0x0000003e04487947 */ /* 0x000fea000b800000 */
[----:B------:R-:W-:-:S13]  /*10c60*/  ELECT P6, URZ, PT ;  /* 0x00000000003f782f */ /* 0x000fda00038c0000 */
.L_x_1959:
[----:B------:R-:W-:Y:S05]  /*10c70*/  @!P6 BRA `(.L_x_1863) ;  /* 0x0000000000e0e947 */ /* 0x000fea0003800000 */
[----:B------:R-:W-:Y:S01]  /*10c80*/  IMAD.MOV.U32 R16, RZ, RZ, R7 ;  /* 0x000000ffff107224 */ /* 0x000fe200078e0007 */
[----:B------:R-:W-:Y:S06]  /*10c90*/  @!P1 BRA `(.L_x_1865) ;  /* 0x00000000004c9947 */ /* 0x000fec0003800000 */
[----:B------:R-:W-:Y:S01]  /*10ca0*/  IMAD.MOV.U32 R9, RZ, RZ, R0 ;  /* 0x000000ffff097224 */ /* 0x000fe200078e0000 */
[----:B------:R-:W-:Y:S01]  /*10cb0*/  ULDC.64 UR4, c[0x0][0x428] ;  /* 0x00010a0000047ab9 */ /* 0x000fe20000000a00 */
[----:B------:R-:W2:Y:S02]  /*10cc0*/  LDC R0, c[0x0][0x43c] ;  /* 0x00010f00ff007b82 */ /* 0x000ea40000000800 */
[----:B--2---:R-:W-:-:S13]  /*10cd0*/  ISETP.NE.AND P0, PT, R0, 0x1, PT ;  /* 0x000000010000780c */ /* 0x004fda0003f05270 */
[----:B-1----:R-:W1:Y:S02]  /*10ce0*/  @P0 LDC.64 R4, c[0x0][0x440] ;  /* 0x00011000ff040b82 */ /* 0x002e640000000a00 */
[----:B-1----:R-:W-:-:S04]  /*10cf0*/  @P0 IMAD.HI.U32 R6, R9, R4, RZ ;  /* 0x0000000409060227 */ /* 0x002fc800078e00ff */
[----:B------:R-:W-:Y:S01]  /*10d00*/  IMAD.MOV.U32 R4, RZ, RZ, R9 ;  /* 0x000000ffff047224 */ /* 0x000fe200078e0009 */
[----:B------:R-:W-:-:S05]  /*10d10*/  @P0 SHF.R.U32.HI R4, RZ, R5, R6 ;  /* 0x00000005ff040219 */ /* 0x000fca0000011606 */
[----:B------:R-:W-:-:S04]  /*10d20*/  IMAD.MOV R5, RZ, RZ, -R4 ;  /* 0x000000ffff057224 */ /* 0x000fc800078e0a04 */
[----:B------:R-:W-:Y:S01]  /*10d30*/  IMAD R9, R0, R5, R9 ;  /* 0x0000000500097224 */ /* 0x000fe200078e0209 */
[----:B------:R-:W-:Y:S01]  /*10d40*/  SHF.R.S32.HI R5, RZ, 0x1f, R4 ;  /* 0x0000001fff057819 */ /* 0x000fe20000011404 */
[----:B------:R-:W-:-:S03]  /*10d50*/  IMAD R0, R8, UR4, RZ ;  /* 0x0000000408007c24 */ /* 0x000fc6000f8e02ff */
[----:B------:R2:W-:Y:S01]  /*10d60*/  STL [R1+0x14], R9 ;  /* 0x0000140901007387 */ /* 0x0005e20000100800 */
[----:B------:R-:W-:-:S04]  /*10d70*/  IMAD.WIDE.U32 R4, R7, UR4, R4 ;  /* 0x0000000407047c25 */ /* 0x000fc8000f8e0004 */
[----:B------:R-:W-:Y:S01]  /*10d80*/  IMAD R0, R7, UR5, R0 ;  /* 0x0000000507007c24 */ /* 0x000fe2000f8e0200 */
[----:B------:R-:W-:-:S03]  /*10d90*/  LEA R2, P0, R4, R2, 0x2 ;  /* 0x0000000204027211 */ /* 0x000fc600078010ff */
[----:B------:R-:W-:-:S05]  /*10da0*/  IMAD.IADD R0, R5, 0x1, R0 ;  /* 0x0000000105007824 */ /* 0x000fca00078e0200 */
[----:B------:R-:W-:-:S05]  /*10db0*/  LEA.HI.X R3, R4, R3, R0, 0x2, P0 ;  /* 0x0000000304037211 */ /* 0x000fca00000f1400 */
[----:B------:R2:W5:Y:S02]  /*10dc0*/  LDG.E R16, desc[UR46][R2.64] ;  /* 0x0000002e02107981 */ /* 0x000564000c1e1900 */
.L_x_1865:
[----:B------:R-:W3:Y:S01]  /*10dd0*/  LDL R0, [R1+0x4] ;  /* 0x0000040001007983 */ /* 0x000ee20000100800 */
[----:B--2---:R-:W-:Y:S01]  /*10de0*/  IMAD R3, R19, 0x8, R18 ;  /* 0x0000000813037824 */ /* 0x004fe200078e0212 */
[----:B0-----:R-:W0:Y:S02]  /*10df0*/  S2R R7, SR_TID.X ;  /* 0x0000000000077919 */ /* 0x001e240000002100 */
[----:B0-----:R-:W-:-:S04]  /*10e00*/  LOP3.LUT R7, R7, 0x7f, RZ, 0xc0, !PT ;  /* 0x0000007f07077812 */ /* 0x001fc800078ec0ff */
[----:B------:R-:W-:Y:S02]  /*10e10*/  ISETP.NE.AND P1, PT, R7, RZ, PT ;  /* 0x000000ff0700720c */ /* 0x000fe40003f25270 */
[----:B---3--:R-:W-:-:S04]  /*10e20*/  SHF.L.U32 R0, R0, 0x1f, RZ ;  /* 0x0000001f00007819 */ /* 0x008fc800000006ff */
[----:B------:R-:W0:Y:S02]  /*10e30*/  SYNCS.PHASECHK.TRANS64.TRYWAIT P0, [R3+URZ+0x22840], R0 ;  /* 0x02284000030075a7 */ /* 0x000e24000800017f */
[----:B0-----:R-:W-:Y:S05]  /*10e40*/  @!P0 BRA `(.L_x_1866) ;  /* 0x0000003800ec8947 */ /* 0x001fea0003800000 */
.L_x_1960:
        /* <DEDUP_REMOVED lines=8> */
.L_x_1867:
[----:B------:R-:W2:Y:S01]  /*10ed0*/  LDL R2, [R1+0x14] ;  /* 0x0000140001027983 */ /* 0x000ea20000100800 */
[----:B0-----:R-:W-:Y:S01]  /*10ee0*/  IMAD R0, R19, 0x3000, R18 ;  /* 0x0000300013007824 */ /* 0x001fe200078e0212 */
[----:B------:R-:W-:Y:S01]  /*10ef0*/  R2UR UR33, R3 ;  /* 0x00000000032172ca */ /* 0x000fe200000e0000 */
[----:B------:R-:W-:Y:S01]  /*10f00*/  UIADD3 UR4, UP0, UR44, 0x370, URZ ;  /* 0x000003702c047890 */ /* 0x000fe2000ff1e03f */
[----:B-----5:R-:W-:Y:S01]  /*10f10*/  R2UR UR37, R16 ;  /* 0x00000000102572ca */ /* 0x020fe200000e0000 */
[----:B------:R-:W-:Y:S01]  /*10f20*/  UMOV UR6, 0x0 ;  /* 0x0000000000067882 */ /* 0x000fe20000000000 */
[----:B------:R-:W-:Y:S01]  /*10f30*/  R2UR UR32, R0 ;  /* 0x00000000002072ca */ /* 0x000fe200000e0000 */
[----:B------:R-:W-:Y:S01]  /*10f40*/  UIADD3.X UR5, URZ, UR45, URZ, UP0, !UPT ;  /* 0x0000002d3f057290 */ /* 0x000fe200087fe43f */
[----:B------:R-:W-:Y:S01]  /*10f50*/  PLOP3.LUT P0, PT, PT, PT, PT, 0x80, 0x0 ;  /* 0x000000000000781c */ /* 0x000fe20003f0f070 */
[----:B------:R-:W-:Y:S01]  /*10f60*/  UMOV UR7, 0x14f00000 ;  /* 0x14f0000000077882 */ /* 0x000fe20000000000 */
[----:B------:R-:W-:Y:S01]  /*10f70*/  UMOV UR34, URZ ;  /* 0x0000003f00227c82 */ /* 0x000fe20008000000 */
[----:B------:R-:W-:-:S04]  /*10f80*/  LOP3.LUT R17, R17, 0xfffffffd, RZ, 0xc0, !PT ;  /* 0xfffffffd11117812 */ /* 0x000fc800078ec0ff */
[----:B------:R-:W-:-:S04]  /*10f90*/  UIADD3 UR33, UR33, 0x22830, URZ ;  /* 0x0002283021217890 */ /* 0x000fc8000fffe03f */
[----:B------:R-:W-:Y:S02]  /*10fa0*/  UIADD3 UR32, UR32, 0x1c400, URZ ;  /* 0x0001c40020207890 */ /* 0x000fe4000fffe03f */
[----:B------:R-:W-:Y:S02]  /*10fb0*/  @P0 LOP3.LUT R17, R17, 0x2, RZ, 0xfc, !PT ;  /* 0x0000000211110812 */ /* 0x000fe400078efcff */
[----:B--2---:R-:W-:-:S13]  /*10fc0*/  R2UR UR35, R2 ;  /* 0x00000000022372ca */ /* 0x004fda00000e0000 */
[----:B------:R-:W-:-:S09]  /*10fd0*/  UIMAD UR35, UR35, 0x60, URZ ;  /* 0x00000060232378a4 */ /* 0x000fd2000f8e023f */
[----:B------:R2:W-:Y:S02]  /*10fe0*/  UTMALDG.4D [UR32], [UR4], desc[UR6] ;  /* 0x00000620040075b4 */ /* 0x0005e40008019000 */
[----:B--2---:R-:W-:Y:S01]  /*10ff0*/  NOP ;  /* 0x0000000000007918 */ /* 0x004fe20000000000 */
.L_x_1863:
[----:B------:R-:W-:Y:S01]  /*11000*/  VIADD R0, R18, 0x18400 ;  /* 0x0001840012007836 */ /* 0x000fe20000000000 */
[----:B------:R-:W-:Y:S05]  /*11010*/  WARPSYNC.ALL ;  /* 0x0000000000007948 */ /* 0x000fea0003800000 */
[----:B------:R-:W-:Y:S01]  /*11020*/  BAR.SYNC.DEFER_BLOCKING 0x8, 0x180 ;  /* 0x0206000000007b1d */ /* 0x000fe20000010000 */
[----:B------:R-:W-:-:S05]  /*11030*/  LOP3.LUT P0, RZ, R0, 0x3ff, RZ, 0xc0, !PT ;  /* 0x000003ff00ff7812 */ /* 0x000fca000780c0ff */
[----:B------:R-:W-:Y:S08]  /*11040*/  BSSY B6, `(.L_x_1868) ;  /* 0x0000012000067945 */ /* 0x000ff00003800000 */
[----:B------:R-:W-:Y:S05]  /*11050*/  @!P0 BRA `(.L_x_1869) ;  /* 0x0000000000408947 */ /* 0x000fea0003800000 */
[----:B------:R-:W-:Y:S01]  /*11060*/  MOV R2, 0x0 ;  /* 0x0000000000027802 */ /* 0x000fe20000000f00 */
[----:B------:R-:W-:Y:S01]  /*11070*/  ULDC.64 UR6, c[0x4][0x98] ;  /* 0x0100260000067ab9 */ /* 0x000fe20000000a00 */
[----:B------:R-:W-:Y:S01]  /*11080*/  ULDC.64 UR8, c[0x4][0xa0] ;  /* 0x0100280000087ab9 */ /* 0x000fe20000000a00 */
[----:B------:R-:W-:Y:S01]  /*11090*/  ULDC.64 UR4, c[0x4][0x20] ;  /* 0x0100080000047ab9 */ /* 0x000fe20000000a00 */
[----:B-1----:R-:W-:Y:S02]  /*110a0*/  IMAD.U32 R4, RZ, RZ, UR6 ;  /* 0x00000006ff047e24 */ /* 0x002fe4000f8e00ff */
[----:B------:R-:W1:Y:S01]  /*110b0*/  LDC.64 R2, c[0x4][R2] ;  /* 0x0100000002027b82 */ /* 0x000e620000000a00 */
[----:B------:R-:W-:Y:S02]  /*110c0*/  IMAD.U32 R5, RZ, RZ, UR7 ;  /* 0x00000007ff057e24 */ /* 0x000fe4000f8e00ff */
[----:B------:R-:W-:Y:S02]  /*110d0*/  IMAD.U32 R6, RZ, RZ, UR8 ;  /* 0x00000008ff067e24 */ /* 0x000fe4000f8e00ff */
[----:B0-----:R-:W-:-:S02]  /*110e0*/  IMAD.U32 R7, RZ, RZ, UR9 ;  /* 0x00000009ff077e24 */ /* 0x001fc4000f8e00ff */
[----:B------:R-:W-:Y:S02]  /*110f0*/  IMAD.U32 R10, RZ, RZ, UR4 ;  /* 0x00000004ff0a7e24 */ /* 0x000fe4000f8e00ff */
[----:B------:R-:W-:Y:S02]  /*11100*/  IMAD.U32 R11, RZ, RZ, UR5 ;  /* 0x00000005ff0b7e24 */ /* 0x000fe4000f8e00ff */
[----:B------:R-:W-:Y:S02]  /*11110*/  IMAD.MOV.U32 R8, RZ, RZ, 0x70 ;  /* 0x00000070ff087424 */ /* 0x000fe400078e00ff */
[----:B------:R-:W-:Y:S02]  /*11120*/  IMAD.MOV.U32 R12, RZ, RZ, 0x1 ;  /* 0x00000001ff0c7424 */ /* 0x000fe400078e00ff */
[----:B------:R-:W-:-:S07]  /*11130*/  IMAD.MOV.U32 R13, RZ, RZ, RZ ;  /* 0x000000ffff0d7224 */ /* 0x000fce00078e00ff */
[----:B------:R-:W-:-:S07]  /*11140*/  LEPC R20, `(.L_x_1869) ;  /* 0x000000001014794e */ /* 0x000fce0000000000 */
[----:B-1----:R-:W-:Y:S05]  /*11150*/  CALL.ABS.NOINC R2 ;  /* 0x0000000002007343 */ /* 0x002fea0003c00000 */
.L_x_1869:
[----:B------:R-:W-:Y:S05]  /*11160*/  BSYNC B6 ;  /* 0x0000000000067941 */ /* 0x000fea0003800000 */
.L_x_1868:
[----:B------:R2:W5:Y:S01]  /*11170*/  LDL R10, [R1+0x10] ;  /* 0x00001000010a7983 */ /* 0x0005620000100800 */
[----:B0-----:R-:W0:Y:S01]  /*11180*/  LDC R7, c[0x0][0x448] ;  /* 0x00011200ff077b82 */ /* 0x001e220000000800 */
[----:B------:R-:W3:Y:S01]  /*11190*/  S2R R2, SR_TID.X ;  /* 0x0000000000027919 */ /* 0x000ee20000002100 */
[----:B------:R-:W-:Y:S01]  /*111a0*/  USHF.R.S32.HI UR4, URZ, 0x1f, UR36 ;  /* 0x0000001f3f047899 */ /* 0x000fe20008011424 */
[----:B------:R-:W-:Y:S01]  /*111b0*/  ULDC.64 UR8, c[0x0][0x2d8] ;  /* 0x0000b60000087ab9 */ /* 0x000fe20000000a00 */
[----:B0-----:R-:W-:Y:S02]  /*111c0*/  ISETP.NE.AND P0, PT, R7, 0x1, PT ;  /* 0x000000010700780c */ /* 0x001fe40003f05270 */
[C---:B---3--:R-:W-:Y:S01]  /*111d0*/  LOP3.LUT R0, R2.reuse, 0x7f, RZ, 0xc0, !PT ;  /* 0x0000007f02007812 */ /* 0x048fe200078ec0ff */
[----:B------:R-:W-:-:S10]  /*111e0*/  IMAD.SHL.U32 R2, R2, 0x10, RZ ;  /* 0x0000001002027824 */ /* 0x000fd400078e00ff */
[----:B------:R-:W0:Y:S01]  /*111f0*/  @P0 LDC R3, c[0x0][0x44c] ;  /* 0x00011300ff030b82 */ /* 0x000e220000000800 */
[----:B------:R-:W-:-:S04]  /*11200*/  SHF.R.U32.HI R0, RZ, 0x3, R0 ;  /* 0x00000003ff007819 */ /* 0x000fc80000011600 */
[----:B------:R-:W-:-:S03]  /*11210*/  LOP3.LUT R2, R0, 0x70, R2, 0xf8, !PT ;  /* 0x0000007000027812 */ /* 0x000fc600078ef802 */
[----:B------:R-:W3:Y:S01]  /*11220*/  @P0 LDC R0, c[0x0][0x450] ;  /* 0x00011400ff000b82 */ /* 0x000ee20000000800 */
[----:B------:R-:W-:Y:S01]  /*11230*/  UIMAD UR6, UR4, UR8, URZ ;  /* 0x00000008040672a4 */ /* 0x000fe2000f8e023f */
[----:B------:R-:W-:Y:S01]  /*11240*/  VIADD R2, R2, UR40 ;  /* 0x0000002802027c36 */ /* 0x000fe20008000000 */
[----:B------:R-:W-:Y:S02]  /*11250*/  UIMAD.WIDE.U32 UR4, UR36, UR8, URZ ;  /* 0x00000008240472a5 */ /* 0x000fe4000f8e003f */
[----:B------:R-:W-:Y:S01]  /*11260*/  UIMAD UR6, UR36, UR9, UR6 ;  /* 0x00000009240672a4 */ /* 0x000fe2000f8e0206 */
[----:B------:R-:W-:Y:S01]  /*11270*/  IMAD.MOV.U32 R6, RZ, RZ, R2 ;  /* 0x000000ffff067224 */ /* 0x000fe200078e0002 */
[----:B------:R-:W-:Y:S02]  /*11280*/  USHF.R.S32.HI UR7, URZ, 0x1f, UR43 ;  /* 0x0000001f3f077899 */ /* 0x000fe4000801142b */
[----:B------:R-:W-:Y:S01]  /*11290*/  UIADD3 UR5, UR5, UR6, URZ ;  /* 0x0000000605057290 */ /* 0x000fe2000fffe03f */
[----:B------:R-:W-:Y:S01]  /*112a0*/  ULDC.64 UR8, c[0x0][0x2e0] ;  /* 0x0000b80000087ab9 */ /* 0x000fe20000000a00 */
[----:B0-----:R-:W-:-:S02]  /*112b0*/  @P0 IMAD.HI.U32 R3, R2, R3, RZ ;  /* 0x0000000302030227 */ /* 0x001fc400078e00ff */
[----:B------:R-:W-:Y:S01]  /*112c0*/  UIMAD.WIDE.U32 UR4, UR43, UR8, UR4 ;  /* 0x000000082b0472a5 */ /* 0x000fe2000f8e0004 */
[----:B------:R-:W0:Y:S01]  /*112d0*/  S2R R9, SR_TID.X ;  /* 0x0000000000097919 */ /* 0x000e220000002100 */
[----:B------:R-:W-:Y:S01]  /*112e0*/  UIMAD UR6, UR7, UR8, URZ ;  /* 0x00000008070672a4 */ /* 0x000fe2000f8e023f */
[----:B---3--:R-:W-:-:S03]  /*112f0*/  @P0 SHF.R.U32.HI R6, RZ, R0, R3 ;  /* 0x00000000ff060219 */ /* 0x008fc60000011603 */
[----:B------:R-:W-:Y:S01]  /*11300*/  UIMAD UR6, UR43, UR9, UR6 ;  /* 0x000000092b0672a4 */ /* 0x000fe2000f8e0206 */
[----:B-1----:R-:W-:Y:S02]  /*11310*/  IMAD.U32 R4, RZ, RZ, UR4 ;  /* 0x00000004ff047e24 */ /* 0x002fe4000f8e00ff */
[----:B------:R-:W-:Y:S01]  /*11320*/  IMAD.MOV R0, RZ, RZ, -R6 ;  /* 0x000000ffff007224 */ /* 0x000fe200078e0a06 */
[----:B------:R-:W-:-:S03]  /*11330*/  UIADD3 UR6, UR5, UR6, URZ ;  /* 0x0000000605067290 */ /* 0x000fc6000fffe03f */
[----:B------:R-:W-:Y:S02]  /*11340*/  IMAD R0, R7, R0, R2 ;  /* 0x0000000007007224 */ /* 0x000fe400078e0202 */
[----:B------:R-:W-:Y:S01]  /*11350*/  IMAD.MOV.U32 R2, RZ, RZ, R4 ;  /* 0x000000ffff027224 */ /* 0x000fe200078e0004 */
[----:B------:R-:W-:Y:S01]  /*11360*/  SHF.R.S32.HI R4, RZ, 0x1f, R6 ;  /* 0x0000001fff047819 */ /* 0x000fe20000011406 */
[----:B------:R-:W-:Y:S01]  /*11370*/  IMAD.U32 R5, RZ, RZ, UR5 ;  /* 0x00000005ff057e24 */ /* 0x000fe2000f8e00ff */
[----:B------:R-:W-:Y:S01]  /*11380*/  ULDC.64 UR4, c[0x0][0x2d0] ;  /* 0x0000b40000047ab9 */ /* 0x000fe20000000a00 */
[----:B------:R-:W-:Y:S01]  /*11390*/  IMAD.U32 R3, RZ, RZ, UR6 ;  /* 0x00000006ff037e24 */ /* 0x000fe2000f8e00ff */
[----:B------:R-:W-:Y:S01]  /*113a0*/  ULDC UR6, c[0x0][0x2b8] ;  /* 0x0000ae0000067ab9 */ /* 0x000fe20000000800 */
[----:B------:R-:W-:Y:S02]  /*113b0*/  IMAD R4, R4, UR4, RZ ;  /* 0x0000000404047c24 */ /* 0x000fe4000f8e02ff */
[----:B------:R-:W-:-:S04]  /*113c0*/  IMAD.WIDE.U32 R2, R6, UR4, R2 ;  /* 0x0000000406027c25 */ /* 0x000fc8000f8e0002 */
[----:B------:R-:W-:Y:S01]  /*113d0*/  IMAD R4, R6, UR5, R4 ;  /* 0x0000000506047c24 */ /* 0x000fe2000f8e0204 */
[----:B------:R-:W-:-:S03]  /*113e0*/  ULDC.64 UR4, c[0x0][0x2c8] ;  /* 0x0000b20000047ab9 */ /* 0x000fc60000000a00 */
[----:B------:R-:W-:Y:S01]  /*113f0*/  IMAD.IADD R3, R3, 0x1, R4 ;  /* 0x0000000103037824 */ /* 0x000fe200078e0204 */
[----:B------:R-:W-:Y:S01]  /*11400*/  SHF.R.S32.HI R4, RZ, 0x1f, R0 ;  /* 0x0000001fff047819 */ /* 0x000fe20000011400 */
[----:B0-----:R-:W-:-:S04]  /*11410*/  IMAD.SHL.U32 R8, R9, 0x8, RZ ;  /* 0x0000000809087824 */ /* 0x001fc800078e00ff */
[----:B------:R-:W-:Y:S02]  /*11420*/  IMAD R4, R4, UR4, RZ ;  /* 0x0000000404047c24 */ /* 0x000fe4000f8e02ff */
[----:B------:R-:W-:-:S04]  /*11430*/  IMAD.WIDE.U32 R2, R0, UR4, R2 ;  /* 0x0000000400027c25 */ /* 0x000fc8000f8e0002 */
[----:B------:R-:W-:Y:S01]  /*11440*/  IMAD R5, R0, UR5, R4 ;  /* 0x0000000500057c24 */ /* 0x000fe2000f8e0204 */
[----:B------:R-:W-:Y:S01]  /*11450*/  ULDC.64 UR4, c[0x0][0x280] ;  /* 0x0000a00000047ab9 */ /* 0x000fe20000000a00 */
[----:B------:R-:W-:Y:S02]  /*11460*/  LOP3.LUT R8, R8, 0x38, RZ, 0xc0, !PT ;  /* 0x0000003808087812 */ /* 0x000fe400078ec0ff */
[----:B------:R-:W-:Y:S01]  /*11470*/  IMAD.IADD R4, R3, 0x1, R5 ;  /* 0x0000000103047824 */ /* 0x000fe200078e0205 */
[----:B------:R-:W-:Y:S01]  /*11480*/  LEA R0, P1, R2, UR4, 0x1 ;  /* 0x0000000402007c11 */ /* 0x000fe2000f8208ff */
[----:B------:R-:W-:Y:S01]  /*11490*/  UMOV UR4, 0xffffffff ;  /* 0xffffffff00047882 */ /* 0x000fe20000000000 */
[----:B------:R-:W-:Y:S02]  /*114a0*/  ISETP.GE.AND P0, PT, R8, UR6, PT ;  /* 0x0000000608007c0c */ /* 0x000fe4000bf06270 */
[----:B------:R-:W-:Y:S01]  /*114b0*/  LEA.HI.X R4, R2, UR5, R4, 0x1, P1 ;  /* 0x0000000502047c11 */ /* 0x000fe200088f0c04 */
[----:B--2---:R-:W-:Y:S10]  /*114c0*/  BRA.DIV UR4, `(.L_x_1870) ;  /* 0x0000003604607947 */ /* 0x004ff4000b800000 */
[----:B------:R-:W0:Y:S01]  /*114d0*/  S2R R5, SR_TID.X ;  /* 0x0000000000057919 */ /* 0x000e220000002100 */
[----:B------:R-:W-:Y:S02]  /*114e0*/  ULDC UR4, c[0x0][0x288] ;  /* 0x0000a20000047ab9 */ /* 0x000fe40000000800 */
[----:B------:R-:W-:Y:S01]  /*114f0*/  IMAD R3, R7, UR4, RZ ;  /* 0x0000000407037c24 */ /* 0x000fe2000f8e02ff */
[----:B------:R-:W1:Y:S01]  /*11500*/  S2R R8, SR_TID.X ;  /* 0x0000000000087919 */ /* 0x000e620000002100 */
[----:B------:R-:W2:Y:S04]  /*11510*/  SHFL.IDX PT, R6, R0, RZ, 0x181f ;  /* 0x00181fff00067589 */ /* 0x000ea800000e0000 */
[----:B------:R-:W-:Y:S04]  /*11520*/  SHFL.IDX PT, R9, R0, 0x1, 0x181f ;  /* 0x00381f0000097f89 */ /* 0x000fe800000e0000 */
[----:B------:R-:W-:Y:S01]  /*11530*/  SHFL.IDX PT, R14, R0, 0x7, 0x181f ;  /* 0x00f81f00000e7f89 */ /* 0x000fe200000e0000 */
[----:B0-----:R-:W-:-:S04]  /*11540*/  LOP3.LUT R5, R5, 0x7f, RZ, 0xc0, !PT ;  /* 0x0000007f05057812 */ /* 0x001fc800078ec0ff */
[----:B------:R-:W-:Y:S01]  /*11550*/  SHF.R.U32.HI R5, RZ, 0x3, R5 ;  /* 0x00000003ff057819 */ /* 0x000fe20000011605 */
[----:B-1----:R-:W-:Y:S02]  /*11560*/  IMAD.SHL.U32 R11, R8, 0x8, RZ ;  /* 0x00000008080b7824 */ /* 0x002fe400078e00ff */
[----:B------:R-:W-:Y:S02]  /*11570*/  SHFL.IDX PT, R8, R4, 0x1, 0x181f ;  /* 0x00381f0004087f89 */ /* 0x000fe400000e0000 */
[----:B------:R-:W-:Y:S01]  /*11580*/  VIADD R2, R5, UR40 ;  /* 0x0000002805027c36 */ /* 0x000fe20008000000 */
[----:B------:R-:W-:-:S03]  /*11590*/  LOP3.LUT R11, R11, 0x38, RZ, 0xc0, !PT ;  /* 0x000000380b0b7812 */ /* 0x000fc600078ec0ff */
[C---:B------:R-:W-:Y:S01]  /*115a0*/  VIADD R5, R2.reuse, 0x10 ;  /* 0x0000001002057836 */ /* 0x040fe20000000000 */
[----:B------:R-:W-:-:S04]  /*115b0*/  ISETP.GE.AND P3, PT, R2, R3, PT ;  /* 0x000000030200720c */ /* 0x000fc80003f66270 */
[----:B------:R-:W-:Y:S02]  /*115c0*/  ISETP.GE.AND P1, PT, R5, R3, PT ;  /* 0x000000030500720c */ /* 0x000fe40003f26270 */
[----:B------:R-:W0:Y:S07]  /*115d0*/  SHFL.IDX PT, R5, R4, RZ, 0x181f ;  /* 0x00181fff04057589 */ /* 0x000e2e00000e0000 */
[----:B--2---:R-:W-:-:S05]  /*115e0*/  @!P3 LEA R6, P2, R11, R6, 0x1 ;  /* 0x000000060b06b211 */ /* 0x004fca00078408ff */
[----:B0-----:R-:W-:-:S04]  /*115f0*/  @!P3 IMAD.X R5, RZ, RZ, R5, P2 ;  /* 0x000000ffff05b224 */ /* 0x001fc800010e0605 */
[----:B------:R-:W-:Y:S02]  /*11600*/  @!P3 IMAD.MOV.U32 R7, RZ, RZ, R5 ;  /* 0x000000ffff07b224 */ /* 0x000fe400078e0005 */
[----:B------:R-:W-:-:S03]  /*11610*/  VIADD R5, R2, 0x20 ;  /* 0x0000002002057836 */ /* 0x000fc60000000000 */
[----:B-----5:R0:W-:Y:S02]  /*11620*/  @!P3 LDGSTS.E.BYPASS.LTC128B.128 [R10+0x18400], desc[UR46][R6.64], !P0 ;  /* 0x18400000060abfae */ /* 0x0201e4000c101d6e */
[----:B0-----:R-:W-:-:S05]  /*11630*/  @!P1 LEA R6, P2, R11, R9, 0x1 ;  /* 0x000000090b069211 */ /* 0x001fca00078408ff */
[----:B------:R-:W-:-:S05]  /*11640*/  @!P1 IMAD.X R7, RZ, RZ, R8, P2 ;  /* 0x000000ffff079224 */ /* 0x000fca00010e0608 */
[----:B------:R0:W-:Y:S01]  /*11650*/  @!P1 LDGSTS.E.BYPASS.LTC128B.128 [R10+0x18c00], desc[UR46][R6.64], !P0 ;  /* 0x18c00000060a9fae */ /* 0x0001e2000c101d6e */
[----:B------:R-:W-:-:S03]  /*11660*/  ISETP.GE.AND P1, PT, R5, R3, PT ;  /* 0x000000030500720c */ /* 0x000fc60003f26270 */
[----:B------:R-:W-:Y:S04]  /*11670*/  SHFL.IDX PT, R5, R4, 0x2, 0x181f ;  /* 0x00581f0004057f89 */ /* 0x000fe800000e0000 */
[----:B0-----:R-:W0:Y:S06]  /*11680*/  SHFL.IDX PT, R6, R0, 0x2, 0x181f ;  /* 0x00581f0000067f89 */ /* 0x001e2c00000e0000 */
[----:B0-----:R-:W-:-:S05]  /*11690*/  @!P1 LEA R6, P2, R11, R6, 0x1 ;  /* 0x000000060b069211 */ /* 0x001fca00078408ff */
[----:B------:R-:W-:-:S04]  /*116a0*/  @!P1 IMAD.X R5, RZ, RZ, R5, P2 ;  /* 0x000000ffff059224 */ /* 0x000fc800010e0605 */
[----:B------:R-:W-:Y:S02]  /*116b0*/  @!P1 IMAD.MOV.U32 R7, RZ, RZ, R5 ;  /* 0x000000ffff079224 */ /* 0x000fe400078e0005 */
[----:B------:R-:W-:-:S03]  /*116c0*/  VIADD R5, R2, 0x30 ;  /* 0x0000003002057836 */ /* 0x000fc60000000000 */
[----:B------:R0:W-:Y:S02]  /*116d0*/  @!P1 LDGSTS.E.BYPASS.LTC128B.128 [R10+0x19400], desc[UR46][R6.64], !P0 ;  /* 0x19400000060a9fae */ /* 0x0001e4000c101d6e */
[----:B------:R-:W-:Y:S02]  /*116e0*/  ISETP.GE.AND P1, PT, R5, R3, PT ;  /* 0x000000030500720c */ /* 0x000fe40003f26270 */
[----:B------:R-:W-:Y:S04]  /*116f0*/  SHFL.IDX PT, R5, R4, 0x3, 0x181f ;  /* 0x00781f0004057f89 */ /* 0x000fe800000e0000 */
[----:B0-----:R-:W0:Y:S07]  /*11700*/  SHFL.IDX PT, R6, R0, 0x3, 0x181f ;  /* 0x00781f0000067f89 */ /* 0x001e2e00000e0000 */
        /* <DEDUP_REMOVED lines=23> */
[----:B------:R-:W-:Y:S04]  /*11880*/  SHFL.IDX PT, R4, R4, 0x7, 0x181f ;  /* 0x00f81f0004047f89 */ /* 0x000fe800000e0000 */
[----:B0-----:R-:W0:Y:S03]  /*11890*/  SHFL.IDX PT, R6, R0, 0x6, 0x181f ;  /* 0x00d81f0000067f89 */ /* 0x001e2600000e0000 */
[----:B0-----:R-:W-:-:S05]  /*118a0*/  @!P1 LEA R6, P2, R11, R6, 0x1 ;  /* 0x000000060b069211 */ /* 0x001fca00078408ff */
[----:B------:R-:W-:-:S04]  /*118b0*/  @!P1 IMAD.X R5, RZ, RZ, R5, P2 ;  /* 0x000000ffff059224 */ /* 0x000fc800010e0605 */
[----:B------:R-:W-:-:S05]  /*118c0*/  @!P1 IMAD.MOV.U32 R7, RZ, RZ, R5 ;  /* 0x000000ffff079224 */ /* 0x000fca00078e0005 */
[----:B------:R0:W-:Y:S02]  /*118d0*/  @!P1 LDGSTS.E.BYPASS.LTC128B.128 [R10+0x1b400], desc[UR46][R6.64], !P0 ;  /* 0x1b400000060a9fae */ /* 0x0001e4000c101d6e */
.L_x_1977:
[----:B------:R-:W1:Y:S01]  /*118e0*/  S2R R0, SR_TID.X ;  /* 0x0000000000007919 */ /* 0x000e620000002100 */
[----:B------:R-:W-:-:S05]  /*118f0*/  VIADD R2, R2, 0x70 ;  /* 0x0000007002027836 */ /* 0x000fca0000000000 */
[----:B------:R-:W-:Y:S01]  /*11900*/  ISETP.GE.AND P1, PT, R2, R3, PT ;  /* 0x000000030200720c */ /* 0x000fe20003f26270 */
[----:B-1----:R-:W-:-:S05]  /*11910*/  IMAD.SHL.U32 R0, R0, 0x8, RZ ;  /* 0x0000000800007824 */ /* 0x002fca00078e00ff */
[----:B------:R-:W-:-:S07]  /*11920*/  LOP3.LUT R0, R0, 0x38, RZ, 0xc0, !PT ;  /* 0x0000003800007812 */ /* 0x000fce00078ec0ff */
[----:B------:R-:W-:-:S05]  /*11930*/  @!P1 LEA R2, P2, R0, R14, 0x1 ;  /* 0x0000000e00029211 */ /* 0x000fca00078408ff */
[----:B------:R-:W-:-:S05]  /*11940*/  @!P1 IMAD.X R3, RZ, RZ, R4, P2 ;  /* 0x000000ffff039224 */ /* 0x000fca00010e0604 */
[----:B------:R-:W-:Y:S01]  /*11950*/  @!PT LDS RZ, [RZ] ;  /* 0x00000000fffff984 */ /* 0x000fe20000000800 */
[----:B------:R-:W-:Y:S01]  /*11960*/  @!PT LDS RZ, [RZ] ;  /* 0x00000000fffff984 */ /* 0x000fe20000000800 */
[----:B------:R-:W-:Y:S01]  /*11970*/  @!PT LDS RZ, [RZ] ;  /* 0x00000000fffff984 */ /* 0x000fe20000000800 */
[----:B------:R1:W-:Y:S01]  /*11980*/  @!P1 LDGSTS.E.BYPASS.LTC128B.128 [R10+0x1bc00], desc[UR46][R2.64], !P0 ;  /* 0x1bc00000020a9fae */ /* 0x0003e2000c101d6e */
[----:B------:R-:W-:Y:S01]  /*11990*/  PLOP3.LUT P0, PT, PT, PT, PT, 0x80, 0x0 ;  /* 0x000000000000781c */ /* 0x000fe20003f0f070 */
[----:B------:R-:W-:-:S12]  /*119a0*/  NOP ;  /* 0x0000000000007918 */ /* 0x000fd80000000000 */
.L_x_1871:
[----:B------:R-:W-:Y:S02]  /*119b0*/  PLOP3.LUT P1, PT, P1, P0, PT, 0xa2, 0x0 ;  /* 0x000000000000781c */ /* 0x000fe40000f21472 */
[----:B------:R-:W-:-:S08]  /*119c0*/  @P0 R2UR P1, UR4, R18 ;  /* 0x00000000120402ca */ /* 0x000fd00000020000 */
[----:B------:R-:W-:-:S05]  /*119d0*/  @P0 PLOP3.LUT P0, PT, P1, PT, PT, 0x80, 0x0 ;  /* 0x000000000000081c */ /* 0x000fca0000f0f070 */
[----:B------:R-:W-:Y:S01]  /*119e0*/  @!P1 SYNCS.ARRIVE.TRANS64.RED.A0T1 RZ, [UR4+0x22800], RZ ;  /* 0x022800ffffff99a7 */ /* 0x000fe20008200404 */
[----:B------:R-:W-:Y:S07]  /*119f0*/  @!P1 ARRIVES.LDGSTSBAR.64.TRANSCNT [UR4+0x22800] ;  /* 0x02280000ff0099b0 */ /* 0x000fee0008000a84 */
[----:B------:R-:W-:Y:S05]  /*11a00*/  @P0 BRA.U.ANY `(.L_x_1871) ;  /* 0xfffffffd00e80947 */ /* 0x000fea000393ffff */
[----:B-1----:R-:W2:Y:S02]  /*11a10*/  LDL.LU R2, [R1+0x18] ;  /* 0x0000180001027983 */ /* 0x002ea40000300800 */
        /* <DEDUP_REMOVED lines=10> */
[----:B-12---:R-:W-:Y:S05]  /*11ac0*/  @!P0 BRA `(.L_x_1873) ;  /* 0x0000003800688947 */ /* 0x006fea0003800000 */
.L_x_1978:
[----:B------:R-:W-:Y:S05]  /*11ad0*/  BSYNC B0 ;  /* 0x0000000000007941 */ /* 0x000fea0003800000 */
.L_x_1872:
[----:B------:R-:W-:Y:S01]  /*11ae0*/  LOP3.LUT P0, RZ, R17, 0x2, RZ, 0xc0, !PT ;  /* 0x0000000211ff7812 */ /* 0x000fe2000780c0ff */
[----:B------:R-:W-:-:S12]  /*11af0*/  BSSY B0, `(.L_x_1874) ;  /* 0x0000058000007945 */ /* 0x000fd80003800000 */
[----:B------:R-:W-:Y:S05]  /*11b00*/  @!P0 BRA `(.L_x_1875) ;  /* 0x0000000400588947 */ /* 0x000fea0003800000 */
[----:B------:R-:W1:Y:S01]  /*11b10*/  LDL R4, [R1+0x4] ;  /* 0x0000040001047983 */ /* 0x000e620000100800 */
[----:B------:R-:W2:Y:S02]  /*11b20*/  S2R R0, SR_TID.X ;  /* 0x0000000000007919 */ /* 0x000ea40000002100 */
[----:B--2---:R-:W-:Y:S01]  /*11b30*/  LOP3.LUT R2, R0, 0x7f, RZ, 0xc0, !PT ;  /* 0x0000007f00027812 */ /* 0x004fe200078ec0ff */
[----:B------:R-:W-:Y:S01]  /*11b40*/  IMAD R0, R19, 0x8, R18 ;  /* 0x0000000813007824 */ /* 0x000fe200078e0212 */
[----:B------:R-:W-:Y:S02]  /*11b50*/  BSSY B1, `(.L_x_1876) ;  /* 0x0000005000017945 */ /* 0x000fe40003800000 */
[----:B------:R-:W-:Y:S02]  /*11b60*/  ISETP.NE.AND P1, PT, R2, RZ, PT ;  /* 0x000000ff0200720c */ /* 0x000fe40003f25270 */
[----:B-1----:R-:W-:-:S04]  /*11b70*/  SHF.L.U32 R3, R4, 0x1f, RZ ;  /* 0x0000001f04037819 */ /* 0x002fc800000006ff */
[----:B------:R-:W1:Y:S02]  /*11b80*/  SYNCS.PHASECHK.TRANS64.TRYWAIT P0, [R0+URZ+0x22860], R3 ;  /* 0x02286003000075a7 */ /* 0x000e64000800017f */
[----:B-1----:R-:W-:Y:S05]  /*11b90*/  @!P0 BRA `(.L_x_1877) ;  /* 0x0000003800488947 */ /* 0x002fea0003800000 */
.L_x_1979:
[----:B------:R-:W-:Y:S05]  /*11ba0*/  BSYNC B1 ;  /* 0x0000000000017941 */ /* 0x000fea0003800000 */
.L_x_1876:
[----:B------:R-:W-:Y:S04]  /*11bb0*/  BSSY B1, `(.L_x_1878) ;  /* 0x0000009000017945 */ /* 0x000fe80003800000 */
[----:B------:R-:W-:Y:S05]  /*11bc0*/  @P1 BRA `(.L_x_1879) ;  /* 0x00000000001c1947 */ /* 0x000fea0003800000 */
[----:B------:R-:W2:Y:S01]  /*11bd0*/  S2R R2, SR_TID.X ;  /* 0x0000000000027919 */ /* 0x000ea20000002100 */
[----:B-1----:R-:W-:-:S04]  /*11be0*/  IMAD.MOV.U32 R3, RZ, RZ, 0xc000 ;  /* 0x0000c000ff037424 */ /* 0x002fc800078e00ff */
[----:B------:R3:W-:Y:S01]  /*11bf0*/  SYNCS.ARRIVE.TRANS64 RZ, [R0+URZ+0x22850], R3 ;  /* 0x0228500300ff79a7 */ /* 0x0007e2000800003f */
[----:B--2---:R-:W-:-:S04]  /*11c00*/  LOP3.LUT R2, R2, 0x1f, RZ, 0xc0, !PT ;  /* 0x0000001f02027812 */ /* 0x004fc800078ec0ff */
[----:B------:R-:W-:-:S13]  /*11c10*/  ISETP.NE.AND P0, PT, R2, RZ, PT ;  /* 0x000000ff0200720c */ /* 0x000fda0003f05270 */
[----:B---3--:R-:W-:Y:S05]  /*11c20*/  @!P0 BRA `(.L_x_1879) ;  /* 0x0000000000048947 */ /* 0x008fea0003800000 */
[----:B------:R-:W-:Y:S01]  /*11c30*/  BPT.TRAP 0x1 ;  /* 0x000000040000795c */ /* 0x000fe20000300000 */
.L_x_1879:
[----:B------:R-:W-:Y:S05]  /*11c40*/  BSYNC B1 ;  /* 0x0000000000017941 */ /* 0x000fea0003800000 */
.L_x_1878:
[----:B------:R-:W2:Y:S01]  /*11c50*/  LDL.LU R2, [R1+0x14] ;  /* 0x0000140001027983 */ /* 0x000ea20000300800 */
[----:B-1----:R-:W-:Y:S01]  /*11c60*/  IMAD R3, R19, 0xc000, R18 ;  /* 0x0000c00013037824 */ /* 0x002fe200078e0212 */
[----:B------:R-:W-:Y:S01]  /*11c70*/  UIADD3 UR4, UP0, UR44, 0x470, URZ ;  /* 0x000004702c047890 */ /* 0x000fe2000ff1e03f */
[----:B------:R-:W-:Y:S01]  /*11c80*/  PLOP3.LUT P0, PT, PT, PT, PT, 0x80, 0x0 ;  /* 0x000000000000781c */ /* 0x000fe20003f0f070 */
[----:B------:R-:W-:Y:S01]  /*11c90*/  VIADD R0, R0, 0x22850 ;  /* 0x0002285000007836 */ /* 0x000fe20000000000 */
[----:B------:R-:W-:Y:S01]  /*11ca0*/  UMOV UR6, 0x0 ;  /* 0x0000000000067882 */ /* 0x000fe20000000000 */
[----:B------:R-:W-:Y:S01]  /*11cb0*/  VIADD R4, R3, 0x400 ;  /* 0x0000040003047836 */ /* 0x000fe20000000000 */
[----:B------:R-:W-:Y:S01]  /*11cc0*/  UIADD3.X UR5, URZ, UR45, URZ, UP0, !UPT ;  /* 0x0000002d3f057290 */ /* 0x000fe200087fe43f */
[----:B------:R-:W-:Y:S01]  /*11cd0*/  UMOV UR7, 0x14f00000 ;  /* 0x14f0000000077882 */ /* 0x000fe20000000000 */
[----:B------:R-:W-:Y:S01]  /*11ce0*/  UMOV UR10, URZ ;  /* 0x0000003f000a7c82 */ /* 0x000fe20008000000 */
[----:B--2---:R-:W-:-:S09]  /*11cf0*/  IMAD R2, R2, 0x60, RZ ;  /* 0x0000006002027824 */ /* 0x004fd200078e02ff */
.L_x_1880:
[----:B------:R-:W-:-:S13]  /*11d00*/  @P0 ELECT P1, URZ, PT ;  /* 0x00000000003f082f */ /* 0x000fda0003820000 */
[----:B------:R-:W-:Y:S01]  /*11d10*/  @P1 R2UR UR13, R16 ;  /* 0x00000000100d12ca */ /* 0x000fe200000e0000 */
[----:B------:R-:W-:Y:S01]  /*11d20*/  UMOV UR12, UR36 ;  /* 0x00000024000c7c82 */ /* 0x000fe20008000000 */
[----:B------:R-:W-:Y:S02]  /*11d30*/  @P1 R2UR UR11, R2 ;  /* 0x00000000020b12ca */ /* 0x000fe400000e0000 */
[----:B------:R-:W-:Y:S02]  /*11d40*/  @P1 R2UR UR9, R0 ;  /* 0x00000000000912ca */ /* 0x000fe400000e0000 */
[----:B------:R-:W-:Y:S02]  /*11d50*/  @P1 R2UR UR8, R4 ;  /* 0x00000000040812ca */ /* 0x000fe400000e0000 */
[----:B------:R-:W-:Y:S02]  /*11d60*/  @P1 PLOP3.LUT P0, PT, P1, PT, PT, 0x8, 0x0 ;  /* 0x000000000000181c */ /* 0x000fe40000f0e170 */
[----:B------:R-:W-:-:S09]  /*11d70*/  PLOP3.LUT P1, PT, PT, PT, PT, 0x8, 0x0 ;  /* 0x000000000000781c */ /* 0x000fd20003f2e170 */
[----:B------:R1:W-:Y:S02]  /*11d80*/  UTMALDG.4D [UR8], [UR4], desc[UR6] ;  /* 0x00000608040075b4 */ /* 0x0003e40008019000 */
[----:B-1----:R-:W-:Y:S05]  /*11d90*/  @P0 BRA.U.ANY `(.L_x_1880) ;  /* 0xfffffffd00d80947 */ /* 0x002fea000393ffff */
[----:B------:R-:W-:Y:S01]  /*11da0*/  PLOP3.LUT P0, PT, PT, PT, PT, 0x80, 0x0 ;  /* 0x000000000000781c */ /* 0x000fe20003f0f070 */
[----:B------:R-:W-:Y:S01]  /*11db0*/  VIADD R4, R3, 0x3400 ;  /* 0x0000340003047836 */ /* 0x000fe20000000000 */
[----:B------:R-:W-:Y:S01]  /*11dc0*/  UMOV UR6, 0x0 ;  /* 0x0000000000067882 */ /* 0x000fe20000000000 */
[----:B------:R-:W-:Y:S01]  /*11dd0*/  UMOV UR7, 0x14f00000 ;  /* 0x14f0000000077882 */ /* 0x000fe20000000000 */
[----:B------:R-:W-:-:S09]  /*11de0*/  UMOV UR10, 0x40 ;  /* 0x00000040000a7882 */ /* 0x000fd20000000000 */
.L_x_1881:
        /* <DEDUP_REMOVED lines=15> */
.L_x_1882:
        /* <DEDUP_REMOVED lines=15> */
.L_x_1883:
        /* <DEDUP_REMOVED lines=9> */
[----:B--2---:R-:W-:Y:S05]  /*12060*/  @P0 BRA.U.ANY `(.L_x_1883) ;  /* 0xfffffffd00d80947 */ /* 0x004fea000393ffff */
.L_x_1875:
[----:B------:R-:W-:Y:S05]  /*12070*/  BSYNC B0 ;  /* 0x0000000000007941 */ /* 0x000fea0003800000 */
.L_x_1874:
[----:B------:R-:W-:-:S04]  /*12080*/  UIADD3 UR4, UR39, -0x2, URZ ;  /* 0xfffffffe27047890 */ /* 0x000fc8000fffe03f */
[----:B------:R-:W-:-:S06]  /*12090*/  UISETP.GE.AND UP0, UPT, UR4, UR38, UPT ;  /* 0x000000260400728c */ /* 0x000fcc000bf06270 */
[----:B------:R-:W-:-:S13]  /*120a0*/  PLOP3.LUT P0, PT, PT, PT, UP0, 0x80, 0x0 ;  /* 0x000000000000781c */ /* 0x000fda0003f0f008 */
[----:B------:R-:W-:Y:S05]  /*120b0*/  @!P0 BRA `(.L_x_1884) ;  /* 0x0000001c00808947 */ /* 0x000fea0003800000 */
[----:B-1----:R-:W-:Y:S01]  /*120c0*/  IMAD R3, RZ, RZ, -UR39 ;  /* 0x80000027ff037e24 */ /* 0x002fe2000f8e02ff */
[----:B0-----:R-:W-:-:S04]  /*120d0*/  LOP3.LUT R6, RZ, UR38, RZ, 0x33, !PT ;  /* 0x00000026ff067c12 */ /* 0x001fc8000f8e33ff */
[----:B------:R-:W-:-:S05]  /*120e0*/  VIADDMNMX R6, R3, 0x1, R6, !PT ;  /* 0x0000000103067846 */ /* 0x000fca0007800106 */
[----:B------:R-:W-:-:S05]  /*120f0*/  VIADD R0, R6, UR39 ;  /* 0x0000002706007c36 */ /* 0x000fca0008000000 */
[----:B------:R-:W-:-:S04]  /*12100*/  LOP3.LUT R0, R0, 0x1, RZ, 0xc0, !PT ;  /* 0x0000000100007812 */ /* 0x000fc800078ec0ff */
[----:B------:R-:W-:Y:S01]  /*12110*/  ISETP.NE.U32.AND P0, PT, R0, 0x1, PT ;  /* 0x000000010000780c */ /* 0x000fe20003f05070 */
[----:B------:R-:W-:-:S12]  /*12120*/  IMAD.U32 R0, RZ, RZ, UR4 ;  /* 0x00000004ff007e24 */ /* 0x000fd8000f8e00ff */
[----:B------:R-:W-:Y:S05]  /*12130*/  @P0 BRA `(.L_x_1885) ;  /* 0x00000008006c0947 */ /* 0x000fea0003800000 */
[----:B------:R-:W2:Y:S01]  /*12140*/  LDL.LU R8, [R1+0x4] ;  /* 0x0000040001087983 */ /* 0x000ea20000300800 */
[----:B------:R-:W-:Y:S01]  /*12150*/  VIADD R19, R19, 0x1 ;  /* 0x0000000113137836 */ /* 0x000fe20000000000 */
[----:B------:R-:W-:Y:S01]  /*12160*/  LOP3.LUT P2, RZ, R17, 0x2, RZ, 0xc0, !PT ;  /* 0x0000000211ff7812 */ /* 0x000fe2000784c0ff */
[----:B------:R-:W-:Y:S03]  /*12170*/  BSSY B0, `(.L_x_1886) ;  /* 0x0000095000007945 */ /* 0x000fe60003800000 */
[----:B------:R-:W-:-:S04]  /*12180*/  ISETP.NE.AND P0, PT, R19, 0x2, PT ;  /* 0x000000021300780c */ /* 0x000fc80003f05270 */
[----:B------:R-:W-:Y:S02]  /*12190*/  SEL R2, RZ, 0x1, P0 ;  /* 0x00000001ff027807 */ /* 0x000fe40000000000 */
[----:B------:R-:W-:Y:S02]  /*121a0*/  SEL R19, R19, RZ, P0 ;  /* 0x000000ff13137207 */ /* 0x000fe40000000000 */
[----:B--2---:R-:W-:-:S05]  /*121b0*/  LOP3.LUT R8, R8, R2, RZ, 0x3c, !PT ;  /* 0x0000000208087212 */ /* 0x004fca00078e3cff */
[----:B------:R0:W-:Y:S01]  /*121c0*/  STL [R1+0x4], R8 ;  /* 0x0000040801007387 */ /* 0x0001e20000100800 */
[----:B------:R-:W-:Y:S05]  /*121d0*/  @!P2 BRA `(.L_x_1887) ;  /* 0x000000080038a947 */ /* 0x000fea0003800000 */
[----:B------:R-:W-:-:S13]  /*121e0*/  LOP3.LUT P2, RZ, R17, 0x1, RZ, 0xc0, !PT ;  /* 0x0000000111ff7812 */ /* 0x000fda000784c0ff */
[----:B------:R-:W-:Y:S05]  /*121f0*/  @!P2 BRA `(.L_x_1888) ;  /* 0x000000000050a947 */ /* 0x000fea0003800000 */
[----:B------:R-:W2:Y:S01]  /*12200*/  LDL R7, [R1+0x8] ;  /* 0x0000080001077983 */ /* 0x000ea20000100800 */
[----:B------:R-:W1:Y:S03]  /*12210*/  LDC R5, c[0x0][0x43c] ;  /* 0x00010f00ff057b82 */ /* 0x000e660000000800 */
[----:B------:R-:W3:Y:S01]  /*12220*/  LDL R9, [R1] ;  /* 0x0000000001097983 */ /* 0x000ee20000100800 */
[----:B------:R-:W-:Y:S01]  /*12230*/  IMAD.MOV.U32 R4, RZ, RZ, R0 ;  /* 0x000000ffff047224 */ /* 0x000fe200078e0000 */
[----:B------:R-:W-:Y:S01]  /*12240*/  ULDC.64 UR4, c[0x0][0x428] ;  /* 0x00010a0000047ab9 */ /* 0x000fe20000000a00 */
[----:B-1----:R-:W-:-:S13]  /*12250*/  ISETP.NE.AND P0, PT, R5, 0x1, PT ;  /* 0x000000010500780c */ /* 0x002fda0003f05270 */
[----:B------:R-:W1:Y:S02]  /*12260*/  @P0 LDC.64 R2, c[0x0][0x440] ;  /* 0x00011000ff020b82 */ /* 0x000e640000000a00 */
[----:B-1----:R-:W-:-:S05]  /*12270*/  @P0 IMAD.HI.U32 R2, R0, R2, RZ ;  /* 0x0000000200020227 */ /* 0x002fca00078e00ff */
[----:B------:R-:W-:-:S05]  /*12280*/  @P0 SHF.R.U32.HI R4, RZ, R3, R2 ;  /* 0x00000003ff040219 */ /* 0x000fca0000011602 */
[----:B------:R-:W-:-:S04]  /*12290*/  IMAD.MOV R2, RZ, RZ, -R4 ;  /* 0x000000ffff027224 */ /* 0x000fc800078e0a04 */
[----:B------:R-:W-:Y:S01]  /*122a0*/  IMAD R0, R5, R2, R0 ;  /* 0x0000000205007224 */ /* 0x000fe200078e0200 */
[----:B------:R-:W-:Y:S01]  /*122b0*/  SHF.R.S32.HI R5, RZ, 0x1f, R4 ;  /* 0x0000001fff057819 */ /* 0x000fe20000011404 */
[----:B------:R-:W1:Y:S01]  /*122c0*/  LDC.64 R2, c[0x0][0x418] ;  /* 0x00010600ff027b82 */ /* 0x000e620000000a00 */
[----:B--2---:R-:W-:-:S04]  /*122d0*/  IMAD R7, R7, UR4, RZ ;  /* 0x0000000407077c24 */ /* 0x004fc8000f8e02ff */
[C---:B---3--:R-:W-:Y:S02]  /*122e0*/  IMAD R7, R9.reuse, UR5, R7 ;  /* 0x0000000509077c24 */ /* 0x048fe4000f8e0207 */
[----:B------:R-:W-:-:S04]  /*122f0*/  IMAD.WIDE.U32 R4, R9, UR4, R4 ;  /* 0x0000000409047c25 */ /* 0x000fc8000f8e0004 */
[----:B------:R-:W-:Y:S01]  /*12300*/  IMAD.IADD R7, R7, 0x1, R5 ;  /* 0x0000000107077824 */ /* 0x000fe200078e0205 */
[----:B-1----:R-:W-:-:S04]  /*12310*/  LEA R2, P0, R4, R2, 0x2 ;  /* 0x0000000204027211 */ /* 0x002fc800078010ff */
[----:B------:R-:W-:-:S05]  /*12320*/  LEA.HI.X R3, R4, R3, R7, 0x2, P0 ;  /* 0x0000000304037211 */ /* 0x000fca00000f1407 */
[----:B------:R1:W5:Y:S04]  /*12330*/  LDG.E R16, desc[UR46][R2.64] ;  /* 0x0000002e02107981 */ /* 0x000368000c1e1900 */
.L_x_1888:
[----:B-1----:R-:W1:Y:S01]  /*12340*/  S2R R2, SR_TID.X ;  /* 0x0000000000027919 */ /* 0x002e620000002100 */
[----:B------:R-:W-:Y:S01]  /*12350*/  IMAD R4, R19, 0x8, R18 ;  /* 0x0000000813047824 */ /* 0x000fe200078e0212 */
[----:B------:R-:W-:Y:S01]  /*12360*/  BSSY B1, `(.L_x_1889) ;  /* 0x0000006000017945 */ /* 0x000fe20003800000 */
[----:B-1----:R-:W-:Y:S02]  /*12370*/  LOP3.LUT R3, R2, 0x7f, RZ, 0xc0, !PT ;  /* 0x0000007f02037812 */ /* 0x002fe400078ec0ff */
[----:B------:R-:W-:Y:S02]  /*12380*/  SHF.L.U32 R2, R8, 0x1f, RZ ;  /* 0x0000001f08027819 */ /* 0x000fe400000006ff */
[----:B------:R-:W-:Y:S02]  /*12390*/  ISETP.NE.AND P1, PT, R3, RZ, PT ;  /* 0x000000ff0300720c */ /* 0x000fe40003f25270 */
[----:B------:R-:W1:Y:S02]  /*123a0*/  SYNCS.PHASECHK.TRANS64.TRYWAIT P0, [R4+URZ+0x22840], R2 ;  /* 0x02284002040075a7 */ /* 0x000e64000800017f */
[----:B-1----:R-:W-:Y:S09]  /*123b0*/  @!P0 BRA `(.L_x_1890) ;  /* 0x0000003000548947 */ /* 0x002ff20003800000 */
.L_x_1980:
[----:B------:R-:W-:Y:S05]  /*123c0*/  BSYNC B1 ;  /* 0x0000000000017941 */ /* 0x000fea0003800000 */
.L_x_1889:
        /* <DEDUP_REMOVED lines=9> */
.L_x_1892:
[----:B------:R-:W-:Y:S05]  /*12460*/  BSYNC B1 ;  /* 0x0000000000017941 */ /* 0x000fea0003800000 */
.L_x_1891:
[----:B------:R-:W-:Y:S01]  /*12470*/  IMAD.MOV.U32 R7, RZ, RZ, RZ ;  /* 0x000000ffff077224 */ /* 0x000fe200078e00ff */
[----:B------:R-:W-:Y:S01]  /*12480*/  UIADD3 UR4, UP0, UR44, 0x370, URZ ;  /* 0x000003702c047890 */ /* 0x000fe2000ff1e03f */
[----:B------:R-:W-:Y:S01]  /*12490*/  IMAD R3, R19, 0x3000, R18 ;  /* 0x0000300013037824 */ /* 0x000fe200078e0212 */
[----:B------:R-:W-:Y:S01]  /*124a0*/  PLOP3.LUT P0, PT, PT, PT, PT, 0x80, 0x0 ;  /* 0x000000000000781c */ /* 0x000fe20003f0f070 */
[----:B------:R-:W-:Y:S01]  /*124b0*/  IMAD R5, R0, 0x60, RZ ;  /* 0x0000006000057824 */ /* 0x000fe200078e02ff */
[----:B------:R-:W-:Y:S01]  /*124c0*/  R2UR UR10, R7 ;  /* 0x00000000070a72ca */ /* 0x000fe200000e0000 */
[----:B------:R-:W-:Y:S01]  /*124d0*/  VIADD R0, R3, 0x1c400 ;  /* 0x0001c40003007836 */ /* 0x000fe20000000000 */
[----:B------:R-:W-:Y:S01]  /*124e0*/  UIADD3.X UR5, URZ, UR45, URZ, UP0, !UPT ;  /* 0x0000002d3f057290 */ /* 0x000fe200087fe43f */
[----:B------:R-:W-:Y:S01]  /*124f0*/  VIADD R3, R4, 0x22830 ;  /* 0x0002283004037836 */ /* 0x000fe20000000000 */
[----:B------:R-:W-:Y:S01]  /*12500*/  UMOV UR6, 0x0 ;  /* 0x0000000000067882 */ /* 0x000fe20000000000 */
[----:B------:R-:W-:-:S10]  /*12510*/  UMOV UR7, 0x14f00000 ;  /* 0x14f0000000077882 */ /* 0x000fd40000000000 */
.L_x_1893:
[----:B------:R-:W-:-:S13]  /*12520*/  @P0 ELECT P2, URZ, PT ;  /* 0x00000000003f082f */ /* 0x000fda0003840000 */
[----:B-----5:R-:W-:Y:S01]  /*12530*/  @P2 R2UR UR13, R16 ;  /* 0x00000000100d22ca */ /* 0x020fe200000e0000 */
        /* <DEDUP_REMOVED lines=8> */
[----:B------:R-:W2:Y:S01]  /*125c0*/  SYNCS.PHASECHK.TRANS64.TRYWAIT P0, [R4+URZ+0x22860], R2 ;  /* 0x02286002040075a7 */ /* 0x000ea2000800017f */
[----:B------:R-:W-:Y:S04]  /*125d0*/  BSSY B1, `(.L_x_1894) ;  /* 0x0000002000017945 */ /* 0x000fe80003800000 */
[----:B--2---:R-:W-:Y:S05]  /*125e0*/  @!P0 BRA `(.L_x_1895) ;  /* 0x0000002c00dc8947 */ /* 0x004fea0003800000 */
.L_x_1981:
[----:B------:R-:W-:Y:S05]  /*125f0*/  BSYNC B1 ;  /* 0x0000000000017941 */ /* 0x000fea0003800000 */
.L_x_1894:
[----:B------:R-:W-:Y:S01]  /*12600*/  BSSY B1, `(.L_x_1896) ;  /* 0x000000b000017945 */ /* 0x000fe20003800000 */
[----:B-12---:R-:W-:Y:S02]  /*12610*/  IMAD.MOV.U32 R2, RZ, RZ, 0x0 ;  /* 0x00000000ff027424 */ /* 0x006fe400078e00ff */
[----:B------:R-:W-:Y:S01]  /*12620*/  IMAD.MOV.U32 R3, RZ, RZ, 0x14f00000 ;  /* 0x14f00000ff037424 */ /* 0x000fe200078e00ff */
[----:B------:R-:W-:Y:S06]  /*12630*/  @P1 BRA `(.L_x_1897) ;  /* 0x00000000001c1947 */ /* 0x000fec0003800000 */
[----:B------:R-:W0:Y:S02]  /*12640*/  S2R R0, SR_TID.X ;  /* 0x0000000000007919 */ /* 0x000e240000002100 */
[----:B0-----:R-:W-:Y:S01]  /*12650*/  LOP3.LUT R8, R0, 0x1f, RZ, 0xc0, !PT ;  /* 0x0000001f00087812 */ /* 0x001fe200078ec0ff */
[----:B------:R-:W-:-:S03]  /*12660*/  IMAD.MOV.U32 R0, RZ, RZ, 0xc000 ;  /* 0x0000c000ff007424 */ /* 0x000fc600078e00ff */
[----:B------:R-:W-:Y:S01]  /*12670*/  ISETP.NE.AND P0, PT, R8, RZ, PT ;  /* 0x000000ff0800720c */ /* 0x000fe20003f05270 */
[----:B------:R1:W-:-:S12]  /*12680*/  SYNCS.ARRIVE.TRANS64 RZ, [R4+URZ+0x22850], R0 ;  /* 0x0228500004ff79a7 */ /* 0x0003d8000800003f */
[----:B-1----:R-:W-:Y:S05]  /*12690*/  @!P0 BRA `(.L_x_1897) ;  /* 0x0000000000048947 */ /* 0x002fea0003800000 */
[----:B------:R-:W-:Y:S01]  /*126a0*/  BPT.TRAP 0x1 ;  /* 0x000000040000795c */ /* 0x000fe20000300000 */
.L_x_1897:
[----:B------:R-:W-:Y:S05]  /*126b0*/  BSYNC B1 ;  /* 0x0000000000017941 */ /* 0x000fea0003800000 */
.L_x_1896:
        /* <DEDUP_REMOVED lines=9> */
.L_x_1898:
        /* <DEDUP_REMOVED lines=10> */
[----:B------:R-:W-:Y:S01]  /*127f0*/  R2UR UR6, R2 ;  /* 0x00000000020672ca */ /* 0x000fe200000e0000 */
[----:B------:R-:W-:Y:S01]  /*12800*/  VIADD R7, R0, 0x3400 ;  /* 0x0000340000077836 */ /* 0x000fe20000000000 */
[----:B------:R-:W-:Y:S01]  /*12810*/  R2UR UR7, R3 ;  /* 0x00000000030772ca */ /* 0x000fe200000e0000 */
[----:B------:R-:W-:Y:S01]  /*12820*/  UMOV UR10, 0x40 ;  /* 0x00000040000a7882 */ /* 0x000fe20000000000 */
[----:B------:R-:W-:-:S13]  /*12830*/  PLOP3.LUT P0, PT, PT, PT, PT, 0x80, 0x0 ;  /* 0x000000000000781c */ /* 0x000fda0003f0f070 */
.L_x_1899:
        /* <DEDUP_REMOVED lines=15> */
.L_x_1900:
        /* <DEDUP_REMOVED lines=15> */
.L_x_1901:
        /* <DEDUP_REMOVED lines=10> */
.L_x_1887:
[----:B------:R-:W-:Y:S05]  /*12ac0*/  BSYNC B0 ;  /* 0x0000000000007941 */ /* 0x000fea0003800000 */
.L_x_1886:
[----:B------:R-:W-:-:S06]  /*12ad0*/  UIADD3 UR4, UR39, -0x3, URZ ;  /* 0xfffffffd27047890 */ /* 0x000fcc000fffe03f */
[----:B------:R-:W-:-:S07]  /*12ae0*/  IMAD.U32 R0, RZ, RZ, UR4 ;  /* 0x00000004ff007e24 */ /* 0x000fce000f8e00ff */
.L_x_1885:
[----:B------:R-:W-:Y:S01]  /*12af0*/  ULOP3.LUT UR4, URZ, UR39, URZ, 0x33, !UPT ;  /* 0x000000273f047292 */ /* 0x000fe2000f8e333f */
[----:B------:R-:W-:Y:S01]  /*12b00*/  VIADD R6, R6, 0xfffffffe ;  /* 0xfffffffe06067836 */ /* 0x000fe20000000000 */
[----:B------:R-:W-:Y:S04]  /*12b10*/  BSSY B0, `(.L_x_1884) ;  /* 0x000013a000007945 */ /* 0x000fe80003800000 */
[----:B------:R-:W-:-:S13]  /*12b20*/  ISETP.NE.AND P0, PT, R6, UR4, PT ;  /* 0x0000000406007c0c */ /* 0x000fda000bf05270 */
[----:B------:R-:W-:Y:S05]  /*12b30*/  @!P0 BRA `(.L_x_1902) ;  /* 0x0000001000dc8947 */ /* 0x000fea0003800000 */
.L_x_1935:
[----:B------:R-:W2:Y:S01]  /*12b40*/  LDL.LU R2, [R1+0x4] ;  /* 0x0000040001027983 */ /* 0x000ea20000300800 */
[----:B------:R-:W-:Y:S01]  /*12b50*/  LOP3.LUT P1, RZ, R17, 0x2, RZ, 0xc0, !PT ;  /* 0x0000000211ff7812 */ /* 0x000fe2000782c0ff */
[----:B------:R-:W-:Y:S01]  /*12b60*/  VIADD R6, R19, 0x1 ;  /* 0x0000000113067836 */ /* 0x000fe20000000000 */
[----:B------:R-:W-:Y:S05]  /*12b70*/  YIELD ;  /* 0x0000000000007946 */ /* 0x000fea0003800000 */
[----:B------:R-:W-:Y:S01]  /*12b80*/  ISETP.NE.AND P0, PT, R6, 0x2, PT ;  /* 0x000000020600780c */ /* 0x000fe20003f05270 */
[----:B------:R-:W-:Y:S03]  /*12b90*/  BSSY B1, `(.L_x_1903) ;  /* 0x0000094000017945 */ /* 0x000fe60003800000 */
[----:B------:R-:W-:-:S02]  /*12ba0*/  SEL R7, RZ, 0x1, P0 ;  /* 0x00000001ff077807 */ /* 0x000fc40000000000 */
[----:B------:R-:W-:Y:S02]  /*12bb0*/  SEL R6, R6, RZ, P0 ;  /* 0x000000ff06067207 */ /* 0x000fe40000000000 */
[----:B--2---:R-:W-:Y:S01]  /*12bc0*/  LOP3.LUT R7, R2, R7, RZ, 0x3c, !PT ;  /* 0x0000000702077212 */ /* 0x004fe200078e3cff */
[----:B------:R-:W-:Y:S06]  /*12bd0*/  @!P1 BRA `(.L_x_1904) ;  /* 0x00000008003c9947 */ /* 0x000fec0003800000 */
[----:B------:R-:W-:Y:S01]  /*12be0*/  LOP3.LUT P1, RZ, R17, 0x1, RZ, 0xc0, !PT ;  /* 0x0000000111ff7812 */ /* 0x000fe2000782c0ff */
[----:B0-----:R-:W-:-:S12]  /*12bf0*/  IMAD.MOV.U32 R8, RZ, RZ, R0 ;  /* 0x000000ffff087224 */ /* 0x001fd800078e0000 */
[----:B------:R-:W-:Y:S05]  /*12c00*/  @!P1 BRA `(.L_x_1905) ;  /* 0x0000000000509947 */ /* 0x000fea0003800000 */
[----:B------:R-:W2:Y:S01]  /*12c10*/  LDL R10, [R1+0x8] ;  /* 0x00000800010a7983 */ /* 0x000ea20000100800 */
[----:B------:R-:W0:Y:S01]  /*12c20*/  LDC R5, c[0x0][0x43c] ;  /* 0x00010f00ff057b82 */ /* 0x000e220000000800 */
[----:B------:R-:W-:Y:S02]  /*12c30*/  ULDC.64 UR4, c[0x0][0x428] ;  /* 0x00010a0000047ab9 */ /* 0x000fe40000000a00 */
[----:B------:R-:W3:Y:S01]  /*12c40*/  LDL R9, [R1] ;  /* 0x0000000001097983 */ /* 0x000ee20000100800 */
        /* <DEDUP_REMOVED lines=16> */
.L_x_1905:
[----:B------:R-:W1:Y:S01]  /*12d50*/  S2R R2, SR_TID.X ;  /* 0x0000000000027919 */ /* 0x000e620000002100 */
[----:B0-----:R-:W-:Y:S01]  /*12d60*/  IMAD R4, R6, 0x8, R18 ;  /* 0x0000000806047824 */ /* 0x001fe200078e0212 */
[----:B------:R-:W-:Y:S01]  /*12d70*/  BSSY B2, `(.L_x_1906) ;  /* 0x0000006000027945 */ /* 0x000fe20003800000 */
[----:B-1----:R-:W-:Y:S02]  /*12d80*/  LOP3.LUT R3, R2, 0x7f, RZ, 0xc0, !PT ;  /* 0x0000007f02037812 */ /* 0x002fe400078ec0ff */
[----:B------:R-:W-:Y:S02]  /*12d90*/  SHF.L.U32 R2, R7, 0x1f, RZ ;  /* 0x0000001f07027819 */ /* 0x000fe400000006ff */
[----:B------:R-:W-:Y:S02]  /*12da0*/  ISETP.NE.AND P1, PT, R3, RZ, PT ;  /* 0x000000ff0300720c */ /* 0x000fe40003f25270 */
[----:B------:R-:W0:Y:S02]  /*12db0*/  SYNCS.PHASECHK.TRANS64.TRYWAIT P0, [R4+URZ+0x22840], R2 ;  /* 0x02284002040075a7 */ /* 0x000e24000800017f */
[----:B0-----:R-:W-:Y:S09]  /*12dc0*/  @!P0 BRA `(.L_x_1907) ;  /* 0x0000002400f88947 */ /* 0x001ff20003800000 */
.L_x_1982:
[----:B------:R-:W-:Y:S05]  /*12dd0*/  BSYNC B2 ;  /* 0x0000000000027941 */ /* 0x000fea0003800000 */
.L_x_1906:
        /* <DEDUP_REMOVED lines=9> */
.L_x_1909:
[----:B------:R-:W-:Y:S05]  /*12e70*/  BSYNC B2 ;  /* 0x0000000000027941 */ /* 0x000fea0003800000 */
.L_x_1908:
        /* <DEDUP_REMOVED lines=11> */
.L_x_1910:
        /* <DEDUP_REMOVED lines=10> */
[----:B------:R-:W1:Y:S01]  /*12fd0*/  SYNCS.PHASECHK.TRANS64.TRYWAIT P0, [R4+URZ+0x22860], R2 ;  /* 0x02286002040075a7 */ /* 0x000e62000800017f */
[----:B------:R-:W-:Y:S04]  /*12fe0*/  BSSY B2, `(.L_x_1911) ;  /* 0x0000002000027945 */ /* 0x000fe80003800000 */
[----:B-1----:R-:W-:Y:S05]  /*12ff0*/  @!P0 BRA `(.L_x_1912) ;  /* 0x0000002400808947 */ /* 0x002fea0003800000 */
.L_x_1983:
[----:B------:R-:W-:Y:S05]  /*13000*/  BSYNC B2 ;  /* 0x0000000000027941 */ /* 0x000fea0003800000 */
.L_x_1911:
        /* <DEDUP_REMOVED lines=11> */
.L_x_1914:
[----:B------:R-:W-:Y:S05]  /*130c0*/  BSYNC B2 ;  /* 0x0000000000027941 */ /* 0x000fea0003800000 */
.L_x_1913:
[----:B------:R-:W-:Y:S01]  /*130d0*/  R2UR UR6, R2 ;  /* 0x00000000020672ca */ /* 0x000fe200000e0000 */
[----:B------:R-:W-:Y:S01]  /*130e0*/  UIADD3 UR4, UP0, UR44, 0x470, URZ ;  /* 0x000004702c047890 */ /* 0x000fe2000ff1e03f */
[----:B------:R-:W-:Y:S01]  /*130f0*/  R2UR UR7, R3 ;  /* 0x00000000030772ca */ /* 0x000fe200000e0000 */
[----:B------:R-:W-:Y:S01]  /*13100*/  VIADD R4, R4, 0x22850 ;  /* 0x0002285004047836 */ /* 0x000fe20000000000 */
[----:B------:R-:W-:Y:S01]  /*13110*/  R2UR UR10, R5 ;  /* 0x00000000050a72ca */ /* 0x000fe200000e0000 */
[----:B------:R-:W-:Y:S01]  /*13120*/  IMAD R5, R6, 0xc000, R18 ;  /* 0x0000c00006057824 */ /* 0x000fe200078e0212 */
[----:B------:R-:W-:Y:S01]  /*13130*/  PLOP3.LUT P0, PT, PT, PT, PT, 0x80, 0x0 ;  /* 0x000000000000781c */ /* 0x000fe20003f0f070 */
[----:B------:R-:W-:Y:S02]  /*13140*/  UIADD3.X UR5, URZ, UR45, URZ, UP0, !UPT ;  /* 0x0000002d3f057290 */ /* 0x000fe400087fe43f */
[----:B------:R-:W-:-:S10]  /*13150*/  VIADD R9, R5, 0x400 ;  /* 0x0000040005097836 */ /* 0x000fd40000000000 */
.L_x_1915:
        /* <DEDUP_REMOVED lines=15> */
.L_x_1916:
        /* <DEDUP_REMOVED lines=15> */
.L_x_1917:
        /* <DEDUP_REMOVED lines=15> */
.L_x_1918:
        /* <DEDUP_REMOVED lines=10> */
.L_x_1904:
[----:B------:R-:W-:Y:S05]  /*134d0*/  BSYNC B1 ;  /* 0x0000000000017941 */ /* 0x000fea0003800000 */
.L_x_1903:
[----:B------:R-:W-:Y:S01]  /*134e0*/  VIADD R6, R6, 0x1 ;  /* 0x0000000106067836 */ /* 0x000fe20000000000 */
[----:B------:R-:W-:Y:S01]  /*134f0*/  LOP3.LUT P2, RZ, R17, 0x2, RZ, 0xc0, !PT ;  /* 0x0000000211ff7812 */ /* 0x000fe2000784c0ff */
[----:B------:R-:W-:Y:S03]  /*13500*/  BSSY B1, `(.L_x_1919) ;  /* 0x0000097000017945 */ /* 0x000fe60003800000 */
[----:B------:R-:W-:-:S04]  /*13510*/  ISETP.NE.AND P0, PT, R6, 0x2, PT ;  /* 0x000000020600780c */ /* 0x000fc80003f05270 */
[----:B------:R-:W-:Y:S02]  /*13520*/  SEL R2, RZ, 0x1, P0 ;  /* 0x00000001ff027807 */ /* 0x000fe40000000000 */
[----:B------:R-:W-:Y:S01]  /*13530*/  SEL R19, R6, RZ, P0 ;  /* 0x000000ff06137207 */ /* 0x000fe20000000000 */
[----:B------:R-:W-:Y:S01]  /*13540*/  VIADD R6, R0, 0xffffffff ;  /* 0xffffffff00067836 */ /* 0x000fe20000000000 */
[----:B0-----:R-:W-:-:S05]  /*13550*/  LOP3.LUT R8, R7, R2, RZ, 0x3c, !PT ;  /* 0x0000000207087212 */ /* 0x001fca00078e3cff */
[----:B------:R0:W-:Y:S01]  /*13560*/  STL [R1+0x4], R8 ;  /* 0x0000040801007387 */ /* 0x0001e20000100800 */
[----:B------:R-:W-:Y:S05]  /*13570*/  @!P2 BRA `(.L_x_1920) ;  /* 0x00000008003ca947 */ /* 0x000fea0003800000 */
[----:B------:R-:W-:Y:S01]  /*13580*/  LOP3.LUT P2, RZ, R17, 0x1, RZ, 0xc0, !PT ;  /* 0x0000000111ff7812 */ /* 0x000fe2000784c0ff */
[----:B------:R-:W-:-:S12]  /*13590*/  IMAD.MOV.U32 R7, RZ, RZ, R6 ;  /* 0x000000ffff077224 */ /* 0x000fd800078e0006 */
        /* <DEDUP_REMOVED lines=21> */
.L_x_1921:
[----:B------:R-:W2:Y:S01]  /*136f0*/  S2R R2, SR_TID.X ;  /* 0x0000000000027919 */ /* 0x000ea20000002100 */
[----:B-1----:R-:W-:Y:S01]  /*13700*/  IMAD R4, R19, 0x8, R18 ;  /* 0x0000000813047824 */ /* 0x002fe200078e0212 */
[----:B------:R-:W-:Y:S01]  /*13710*/  BSSY B2, `(.L_x_1922) ;  /* 0x0000006000027945 */ /* 0x000fe20003800000 */
[----:B--2---:R-:W-:Y:S02]  /*13720*/  LOP3.LUT R3, R2, 0x7f, RZ, 0xc0, !PT ;  /* 0x0000007f02037812 */ /* 0x004fe400078ec0ff */
[----:B------:R-:W-:Y:S02]  /*13730*/  SHF.L.U32 R2, R8, 0x1f, RZ ;  /* 0x0000001f08027819 */ /* 0x000fe400000006ff */
[----:B------:R-:W-:Y:S02]  /*13740*/  ISETP.NE.AND P1, PT, R3, RZ, PT ;  /* 0x000000ff0300720c */ /* 0x000fe40003f25270 */
[----:B------:R-:W1:Y:S02]  /*13750*/  SYNCS.PHASECHK.TRANS64.TRYWAIT P0, [R4+URZ+0x22840], R2 ;  /* 0x02284002040075a7 */ /* 0x000e64000800017f */
[----:B-1----:R-:W-:Y:S09]  /*13760*/  @!P0 BRA `(.L_x_1923) ;  /* 0x0000001c00b88947 */ /* 0x002ff20003800000 */
.L_x_1984:
[----:B------:R-:W-:Y:S05]  /*13770*/  BSYNC B2 ;  /* 0x0000000000027941 */ /* 0x000fea0003800000 */
.L_x_1922:
        /* <DEDUP_REMOVED lines=9> */
.L_x_1925:
[----:B------:R-:W-:Y:S05]  /*13810*/  BSYNC B2 ;  /* 0x0000000000027941 */ /* 0x000fea0003800000 */
.L_x_1924:
        /* <DEDUP_REMOVED lines=8> */
[----:B0-----:R-:W-:Y:S01]  /*138a0*/  VIADD R8, R4, 0x22830 ;  /* 0x0002283004087836 */ /* 0x001fe20000000000 */
[----:B------:R-:W-:Y:S01]  /*138b0*/  UMOV UR6, 0x0 ;  /* 0x0000000000067882 */ /* 0x000fe20000000000 */
[----:B------:R-:W-:-:S10]  /*138c0*/  UMOV UR7, 0x14f00000 ;  /* 0x14f0000000077882 */ /* 0x000fd40000000000 */
.L_x_1926:
        /* <DEDUP_REMOVED lines=10> */
[----:B------:R-:W0:Y:S01]  /*13970*/  SYNCS.PHASECHK.TRANS64.TRYWAIT P0, [R4+URZ+0x22860], R2 ;  /* 0x02286002040075a7 */ /* 0x000e22000800017f */
[----:B------:R-:W-:Y:S04]  /*13980*/  BSSY B2, `(.L_x_1927) ;  /* 0x0000002000027945 */ /* 0x000fe80003800000 */
[----:B0-----:R-:W-:Y:S05]  /*13990*/  @!P0 BRA `(.L_x_1928) ;  /* 0x0000001c00408947 */ /* 0x001fea0003800000 */
.L_x_1985:
[----:B------:R-:W-:Y:S05]  /*139a0*/  BSYNC B2 ;  /* 0x0000000000027941 */ /* 0x000fea0003800000 */
.L_x_1927:
        /* <DEDUP_REMOVED lines=11> */
.L_x_1930:
[----:B------:R-:W-:Y:S05]  /*13a60*/  BSYNC B2 ;  /* 0x0000000000027941 */ /* 0x000fea0003800000 */
.L_x_1929:
        /* <DEDUP_REMOVED lines=9> */
.L_x_1931:
        /* <DEDUP_REMOVED lines=15> */
.L_x_1932:
        /* <DEDUP_REMOVED lines=15> */
.L_x_1933:
        /* <DEDUP_REMOVED lines=15> */
.L_x_1934:
        /* <DEDUP_REMOVED lines=10> */
.L_x_1920:
[----:B------:R-:W-:Y:S05]  /*13e70*/  BSYNC B1 ;  /* 0x0000000000017941 */ /* 0x000fea0003800000 */
.L_x_1919:
[----:B------:R-:W-:Y:S01]  /*13e80*/  ISETP.GT.AND P0, PT, R6, UR38, PT ;  /* 0x0000002606007c0c */ /* 0x000fe2000bf04270 */
[----:B------:R-:W-:-:S12]  /*13e90*/  VIADD R0, R0, 0xfffffffe ;  /* 0xfffffffe00007836 */ /* 0x000fd80000000000 */
[----:B------:R-:W-:Y:S05]  /*13ea0*/  @P0 BRA `(.L_x_1935) ;  /* 0xffffffec00240947 */ /* 0x000fea000383ffff */
.L_x_1902:
[----:B------:R-:W-:Y:S05]  /*13eb0*/  BSYNC B0 ;  /* 0x0000000000007941 */ /* 0x000fea0003800000 */
.L_x_1884:
[----:B------:R-:W2:Y:S01]  /*13ec0*/  LDL.LU R2, [R1+0x4] ;  /* 0x0000040001027983 */ /* 0x000ea20000300800 */
[----:B------:R-:W3:Y:S01]  /*13ed0*/  S2R R0, SR_TID.X ;  /* 0x0000000000007919 */ /* 0x000ee20000002100 */
[----:B------:R-:W-:-:S05]  /*13ee0*/  VIADD R19, R19, 0x1 ;  /* 0x0000000113137836 */ /* 0x000fca0000000000 */
[----:B------:R-:W-:Y:S02]  /*13ef0*/  ISETP.NE.AND P1, PT, R19, 0x2, PT ;  /* 0x000000021300780c */ /* 0x000fe40003f25270 */
[----:B---3--:R-:W-:-:S04]  /*13f00*/  LOP3.LUT R0, R0, 0x7f, RZ, 0xc0, !PT ;  /* 0x0000007f00007812 */ /* 0x008fc800078ec0ff */
[----:B------:R-:W-:Y:S02]  /*13f10*/  ISETP.NE.AND P0, PT, R0, RZ, PT ;  /* 0x000000ff0000720c */ /* 0x000fe40003f05270 */
[----:B------:R-:W-:Y:S01]  /*13f20*/  SEL R0, RZ, 0x1, P1 ;  /* 0x00000001ff007807 */ /* 0x000fe20000800000 */
[----:B------:R-:W-:Y:S03]  /*13f30*/  BSSY B0, `(.L_x_1936) ;  /* 0x0000011000007945 */ /* 0x000fe60003800000 */
[----:B--2---:R-:W-:-:S05]  /*13f40*/  LOP3.LUT R2, R2, R0, RZ, 0x3c, !PT ;  /* 0x0000000002027212 */ /* 0x004fca00078e3cff */
[----:B------:R2:W-:Y:S02]  /*13f50*/  STL [R1+0x4], R2 ;  /* 0x0000040201007387 */ /* 0x0005e40000100800 */
[----:B------:R-:W-:Y:S05]  /*13f60*/  @P0 BRA `(.L_x_1937) ;  /* 0x0000000000340947 */ /* 0x000fea0003800000 */
[----:B------:R-:W3:Y:S01]  /*13f70*/  S2R R5, SR_LANEID ;  /* 0x0000000000057919 */ /* 0x000ee20000000000 */
[----:B------:R-:W-:Y:S01]  /*13f80*/  VOTEU.ANY UR4, UPT, PT ;  /* 0x0000000000047886 */ /* 0x000fe200038e0100 */
[----:B-12---:R-:W1:Y:S01]  /*13f90*/  LDC.64 R2, c[0x0][0xc80] ;  /* 0x00032000ff027b82 */ /* 0x006e620000000a00 */
[----:B------:R-:W3:Y:S02]  /*13fa0*/  FLO.U32 R0, UR4 ;  /* 0x0000000400007d00 */ /* 0x000ee400080e0000 */
[----:B---3--:R-:W-:-:S06]  /*13fb0*/  ISETP.EQ.U32.AND P2, PT, R0, R5, PT ;  /* 0x000000050000720c */ /* 0x008fcc0003f42070 */
[----:B------:R-:W1:Y:S07]  /*13fc0*/  POPC R5, UR4 ;  /* 0x0000000400057d09 */ /* 0x000e6e0008000000 */
[----:B-1----:R-:W2:Y:S01]  /*13fd0*/  @P2 ATOMG.E.ADD.STRONG.GPU PT, R3, desc[UR46][R2.64], R5 ;  /* 0x00000005020329a8 */ /* 0x002ea200081ee1ee */
[----:B------:R-:W1:Y:S02]  /*13fe0*/  S2R R4, SR_LTMASK ;  /* 0x0000000000047919 */ /* 0x000e640000003900 */
[----:B-1----:R-:W-:-:S04]  /*13ff0*/  LOP3.LUT R4, R4, UR4, RZ, 0xc0, !PT ;  /* 0x0000000404047c12 */ /* 0x002fc8000f8ec0ff */
[----:B0-----:R-:W0:Y:S01]  /*14000*/  POPC R7, R4 ;  /* 0x0000000400077309 */ /* 0x001e220000000000 */
[----:B--2---:R-:W0:Y:S02]  /*14010*/  SHFL.IDX PT, R0, R3, R0, 0x1f ;  /* 0x00001f0003007589 */ /* 0x004e2400000e0000 */
[----:B0-----:R-:W-:-:S05]  /*14020*/  IADD3 R0, R0, UR42, R7 ;  /* 0x0000002a00007c10 */ /* 0x001fca000fffe007 */
[----:B------:R3:W-:Y:S02]  /*14030*/  STL [R1+0xc], R0 ;  /* 0x00000c0001007387 */ /* 0x0007e40000100800 */
.L_x_1937:
[----:B------:R-:W-:Y:S05]  /*14040*/  BSYNC B0 ;  /* 0x0000000000007941 */ /* 0x000fea0003800000 */
.L_x_1936:
[----:B------:R-:W-:-:S07]  /*14050*/  SEL R19, R19, RZ, P1 ;  /* 0x000000ff13137207 */ /* 0x000fce0000800000 */
.L_x_1856:
[----:B------:R-:W-:Y:S05]  /*14060*/  BSYNC B7 ;  /* 0x0000000000077941 */ /* 0x000fea0003800000 */
.L_x_1854:
[----:B--2---:R2:W5:Y:S01]  /*14070*/  LDL R2, [R1+0xc] ;  /* 0x00000c0001027983 */ /* 0x0045620000100800 */
[----:B------:R-:W-:-:S13]  /*14080*/  LOP3.LUT P1, RZ, R17, 0x4, RZ, 0xc0, !PT ;  /* 0x0000000411ff7812 */ /* 0x000fda000782c0ff */
[----:B--2---:R-:W-:Y:S05]  /*14090*/  @!P1 BRA `(.L_x_1938) ;  /* 0x0000000000289947 */ /* 0x004fea0003800000 */
[----:B------:R-:W-:Y:S05]  /*140a0*/  WARPSYNC.ALL ;  /* 0x0000000000007948 */ /* 0x000fea0003800000 */
[----:B------:R-:W2:Y:S08]  /*140b0*/  S2UR UR5, SR_CgaCtaId ;  /* 0x00000000000579c3 */ /* 0x000eb00000008800 */
[----:B------:R-:W-:Y:S06]  /*140c0*/  BAR.SYNC.DEFER_BLOCKING 0x5, 0x180 ;  /* 0x0146000000007b1d */ /* 0x000fec0000010000 */
[----:B------:R-:W-:-:S02]  /*140d0*/  UMOV UR4, 0x400 ;  /* 0x0000040000047882 */ /* 0x000fc40000000000 */
[----:B--2---:R-:W-:-:S06]  /*140e0*/  ULEA UR4, UR5, UR4, 0x18 ;  /* 0x0000000405047291 */ /* 0x004fcc000f8ec03f */
[----:B-1----:R-:W-:-:S05]  /*140f0*/  IMAD.U32 R18, RZ, RZ, UR4 ;  /* 0x00000004ff127e24 */ /* 0x002fca000f8e00ff */
[----:B-----5:R-:W1:Y:S04]  /*14100*/  LDS R2, [R18+0x228d0] ;  /* 0x0228d00012027984 */ /* 0x020e680000000800 */
[----:B-1----:R1:W-:Y:S01]  /*14110*/  STL [R1+0xc], R2 ;  /* 0x00000c0201007387 */ /* 0x0023e20000100800 */
[----:B------:R-:W-:Y:S06]  /*14120*/  BAR.ARV 0x4, 0x180 ;  /* 0x0106000000007b1d */ /* 0x000fec0000002000 */
[----:B------:R-:W-:Y:S05]  /*14130*/  BRA `(.L_x_1939) ;  /* 0x00000000002c7947 */ /* 0x000fea0003800000 */
.L_x_1938:
[----:B------:R-:W-:-:S03]  /*14140*/  UMOV UR4, 0xffffffff ;  /* 0xffffffff00047882 */ /* 0x000fc60000000000 */
[----:B------:R-:W-:Y:S05]  /*14150*/  BRA.DIV UR4, `(.L_x_1940) ;  /* 0x0000001604647947 */ /* 0x000fea000b800000 */
[----:B-----5:R2:W0:Y:S02]  /*14160*/  SHFL.IDX PT, R14, R2, RZ, 0x1f ;  /* 0x00001fff020e7589 */ /* 0x02042400000e0000 */
.L_x_1988:
[----:B-1----:R-:W1:Y:S01]  /*14170*/  @!P0 S2R R3, SR_CgaCtaId ;  /* 0x0000000000038919 */ /* 0x002e620000008800 */
[----:B------:R-:W-:Y:S05]  /*14180*/  WARPSYNC.ALL ;  /* 0x0000000000007948 */ /* 0x000fea0003800000 */
[----:B------:R-:W-:Y:S01]  /*14190*/  BAR.SYNC.DEFER_BLOCKING 0x4, 0x180 ;  /* 0x0106000000007b1d */ /* 0x000fe20000010000 */
[----:B---34-:R-:W-:-:S05]  /*141a0*/  @!P0 MOV R0, 0x400 ;  /* 0x0000040000008802 */ /* 0x018fca0000000f00 */
[----:B0-----:R0:W-:Y:S01]  /*141b0*/  STL [R1+0xc], R14 ;  /* 0x00000c0e01007387 */ /* 0x0011e20000100800 */
[----:B-1----:R-:W-:-:S05]  /*141c0*/  @!P0 LEA R18, R3, R0, 0x18 ;  /* 0x0000000003128211 */ /* 0x002fca00078ec0ff */
[----:B------:R0:W-:Y:S01]  /*141d0*/  @!P0 STS [R18+0x228d0], R2 ;  /* 0x0228d00212008388 */ /* 0x0001e20000000800 */
[----:B------:R-:W-:Y:S06]  /*141e0*/  BAR.ARV 0x5, 0x180 ;  /* 0x0146000000007b1d */ /* 0x000fec0000002000 */
.L_x_1939:
[----:B---34-:R-:W3:Y:S01]  /*141f0*/  LDL R0, [R1+0xc] ;  /* 0x00000c0001007983 */ /* 0x018ee20000100800 */
[----:B------:R-:W-:Y:S02]  /*14200*/  ULDC UR4, c[0x0][0xc38] ;  /* 0x00030e0000047ab9 */ /* 0x000fe40000000800 */
[----:B---3--:R-:W-:-:S13]  /*14210*/  ISETP.GE.AND P0, PT, R0, UR4, PT ;  /* 0x0000000400007c0c */ /* 0x008fda000bf06270 */
[----:B------:R-:W-:Y:S05]  /*14220*/  @!P0 BRA `(.L_x_1941) ;  /* 0xffffffb800c48947 */ /* 0x000fea000383ffff */
.L_x_1845:
[----:B0-----:R-:W3:Y:S01]  /*14230*/  LDL.LU R0, [R1+0x18] ;  /* 0x0000180001007983 */ /* 0x001ee20000300800 */
[----:B------:R-:W-:Y:S01]  /*14240*/  BSSY B0, `(.L_x_1942) ;  /* 0x000000b000007945 */ /* 0x000fe20003800000 */
[----:B------:R-:W0:Y:S01]  /*14250*/  S2R R5, SR_CgaCtaId ;  /* 0x0000000000057919 */ /* 0x000e220000008800 */
[----:B---3--:R-:W-:-:S05]  /*14260*/  VIADD R0, R0, 0x1 ;  /* 0x0000000100007836 */ /* 0x008fca0000000000 */
[----:B-12---:R-:W-:-:S04]  /*14270*/  LEA.HI R2, R0, R0, RZ, 0x1 ;  /* 0x0000000000027211 */ /* 0x006fc800078f08ff */
[----:B------:R-:W-:-:S05]  /*14280*/  LOP3.LUT R3, R2, 0xfffffffe, RZ, 0xc0, !PT ;  /* 0xfffffffe02037812 */ /* 0x000fca00078ec0ff */
[----:B------:R-:W-:Y:S01]  /*14290*/  IMAD.IADD R3, R0, 0x1, -R3 ;  /* 0x0000000100037824 */ /* 0x000fe200078e0a03 */
[----:B------:R-:W-:-:S04]  /*142a0*/  MOV R0, 0x400 ;  /* 0x0000040000007802 */ /* 0x000fc80000000f00 */
[----:B0-----:R-:W-:Y:S02]  /*142b0*/  LEA R0, R5, R0, 0x18 ;  /* 0x0000000005007211 */ /* 0x001fe400078ec0ff */
[----:B------:R-:W-:-:S04]  /*142c0*/  SHF.L.U32 R3, R3, 0x1f, RZ ;  /* 0x0000001f03037819 */ /* 0x000fc800000006ff */
[----:B------:R-:W0:Y:S02]  /*142d0*/  SYNCS.PHASECHK.TRANS64.TRYWAIT P0, [R0+URZ+0x22820], R3 ;  /* 0x02282003000075a7 */ /* 0x000e24000800017f */
[----:B0-----:R-:W-:Y:S05]  /*142e0*/  @!P0 BRA `(.L_x_1943) ;  /* 0x0000001400288947 */ /* 0x001fea0003800000 */
.L_x_1989:
[----:B------:R-:W-:Y:S05]  /*142f0*/  BSYNC B0 ;  /* 0x0000000000007941 */ /* 0x000fea0003800000 */
.L_x_1942:
[----:B------:R-:W-:-:S03]  /*14300*/  UMOV UR4, 0xffffffff ;  /* 0xffffffff00047882 */ /* 0x000fc60000000000 */
[----:B------:R-:W-:Y:S05]  /*14310*/  BRA.DIV UR4, `(.L_x_1944) ;  /* 0x0000001604307947 */ /* 0x000fea000b800000 */
[----:B------:R-:W1:Y:S02]  /*14320*/  S2R R2, SR_TID.X ;  /* 0x0000000000027919 */ /* 0x000e640000002100 */
[----:B-1----:R-:W-:-:S04]  /*14330*/  SHF.R.U32.HI R2, RZ, 0x5, R2 ;  /* 0x00000005ff027819 */ /* 0x002fc80000011602 */
[----:B------:R-:W-:-:S05]  /*14340*/  LOP3.LUT R2, R2, 0x3, RZ, 0xc0, !PT ;  /* 0x0000000302027812 */ /* 0x000fca00078ec0ff */
[----:B------:R1:W2:Y:S02]  /*14350*/  SHFL.IDX PT, R14, R2, RZ, 0x1f ;  /* 0x00001fff020e7589 */ /* 0x0002a400000e0000 */
.L_x_1992:
[----:B--2---:R-:W-:Y:S01]  /*14360*/  ISETP.NE.AND P0, PT, R14, RZ, PT ;  /* 0x000000ff0e00720c */ /* 0x004fe20003f05270 */
[----:B------:R-:W-:-:S12]  /*14370*/  BSSY B0, `(.L_x_1945) ;  /* 0x0000025000007945 */ /* 0x000fd80003800000 */
[----:B------:R-:W-:Y:S05]  /*14380*/  @P0 BRA `(.L_x_1946) ;  /* 0x00000000008c0947 */ /* 0x000fea0003800000 */
[----:B------:R-:W-:-:S03]  /*14390*/  UMOV UR4, 0xffffffff ;  /* 0xffffffff00047882 */ /* 0x000fc60000000000 */
[----:B------:R-:W-:Y:S05]  /*143a0*/  BRA.DIV UR4, `(.L_x_1947) ;  /* 0x0000001604407947 */ /* 0x000fea000b800000 */
[----:B------:R-:W-:-:S13]  /*143b0*/  ELECT P6, URZ, PT ;  /* 0x00000000003f782f */ /* 0x000fda00038c0000 */
.L_x_1995:
[----:B------:R-:W-:Y:S05]  /*143c0*/  @!P6 BRA `(.L_x_1946) ;  /* 0x00000000007ce947 */ /* 0x000fea0003800000 */
[----:B------:R-:W-:-:S06]  /*143d0*/  ULOP3.LUT UR4, UR41, 0x2, URZ, 0xfc, !UPT ;  /* 0x0000000229047892 */ /* 0x000fcc000f8efc3f */
[----:B-1----:R-:W-:-:S05]  /*143e0*/  IMAD.U32 R2, RZ, RZ, UR4 ;  /* 0x00000004ff027e24 */ /* 0x002fca000f8e00ff */
[----:B------:R-:W-:-:S13]  /*143f0*/  ISETP.NE.AND P2, PT, R2, 0x3, PT ;  /* 0x000000030200780c */ /* 0x000fda0003f45270 */
[----:B------:R-:W-:Y:S05]  /*14400*/  @!P2 BRA `(.L_x_1948) ;  /* 0x000000000004a947 */ /* 0x000fea0003800000 */
[----:B------:R-:W-:Y:S01]  /*14410*/  BPT.TRAP 0x1 ;  /* 0x000000040000795c */ /* 0x000fe20000300000 */
.L_x_1948:
[----:B------:R-:W2:Y:S01]  /*14420*/  LDL.LU R7, [R1+0x4] ;  /* 0x0000040001077983 */ /* 0x000ea20000300800 */
[----:B------:R-:W-:Y:S02]  /*14430*/  VIADD R2, R0, 0x22840 ;  /* 0x0002284000027836 */ /* 0x000fe40000000000 */
[C---:B0-----:R-:W-:Y:S02]  /*14440*/  VIADD R3, R19.reuse, 0x1 ;  /* 0x0000000113037836 */ /* 0x041fe40000000000 */
[----:B------:R-:W-:-:S03]  /*14450*/  IMAD R6, R19, 0x8, R2 ;  /* 0x0000000813067824 */ /* 0x000fc600078e0202 */
[----:B------:R-:W-:-:S04]  /*14460*/  ISETP.NE.AND P1, PT, R3, 0x2, PT ;  /* 0x000000020300780c */ /* 0x000fc80003f25270 */
[----:B------:R-:W-:Y:S02]  /*14470*/  SEL R4, RZ, 0x1, P1 ;  /* 0x00000001ff047807 */ /* 0x000fe40000800000 */
[----:B------:R-:W-:Y:S02]  /*14480*/  SEL R3, R3, RZ, P1 ;  /* 0x000000ff03037207 */ /* 0x000fe40000800000 */
[C---:B--2---:R-:W-:Y:S02]  /*14490*/  SHF.L.U32 R5, R7.reuse, 0x1f, RZ ;  /* 0x0000001f07057819 */ /* 0x044fe400000006ff */
[----:B------:R-:W-:Y:S01]  /*144a0*/  LOP3.LUT R4, R7, R4, RZ, 0x3c, !PT ;  /* 0x0000000407047212 */ /* 0x000fe200078e3cff */
[----:B------:R-:W-:Y:S01]  /*144b0*/  IMAD R7, R3, 0x8, R2 ;  /* 0x0000000803077824 */ /* 0x000fe200078e0202 */
[----:B------:R-:W0:Y:S02]  /*144c0*/  SYNCS.PHASECHK.TRANS64.TRYWAIT P0, [R6+URZ], R5 ;  /* 0x00000005060075a7 */ /* 0x000e24000800017f */
[----:B------:R-:W-:Y:S01]  /*144d0*/  SHF.L.U32 R2, R4, 0x1f, RZ ;  /* 0x0000001f04027819 */ /* 0x000fe200000006ff */
[----:B0-----:R-:W-:Y:S06]  /*144e0*/  @!P0 BRA `(.L_x_1949) ;  /* 0x0000001400108947 */ /* 0x001fec0003800000 */
.L_x_1996:
[----:B------:R-:W1:Y:S02]  /*144f0*/  SYNCS.PHASECHK.TRANS64.TRYWAIT P0, [R7+URZ], R2 ;  /* 0x00000002070075a7 */ /* 0x000e64000800017f */
[----:B-1----:R-:W-:Y:S05]  /*14500*/  @!P0 BRA `(.L_x_1950) ;  /* 0x00000014001c8947 */ /* 0x002fea0003800000 */
.L_x_1997:
[----:B------:R-:W-:Y:S05]  /*14510*/  @!P2 BRA `(.L_x_1951) ;  /* 0x000000000004a947 */ /* 0x000fea0003800000 */
[----:B------:R-:W-:Y:S01]  /*14520*/  BPT.TRAP 0x1 ;  /* 0x000000040000795c */ /* 0x000fe20000300000 */
.L_x_1951:
[----:B------:R-:W-:-:S04]  /*14530*/  VIADD R0, R0, 0x22860 ;  /* 0x0002286000007836 */ /* 0x000fc80000000000 */
[----:B------:R-:W-:-:S04]  /*14540*/  IMAD R4, R19, 0x8, R0 ;  /* 0x0000000813047824 */ /* 0x000fc800078e0200 */
[----:B------:R-:W2:Y:S02]  /*14550*/  SYNCS.PHASECHK.TRANS64.TRYWAIT P0, [R4+URZ], R5 ;  /* 0x00000005040075a7 */ /* 0x000ea4000800017f */
[----:B--2---:R-:W-:Y:S05]  /*14560*/  @!P0 BRA `(.L_x_1952) ;  /* 0x0000001400188947 */ /* 0x004fea0003800000 */
.L_x_1998:
[----:B------:R-:W-:-:S07]  /*14570*/  IMAD R3, R3, 0x8, R0 ;  /* 0x0000000803037824 */ /* 0x000fce00078e0200 */
.L_x_1953:
[----:B---3--:R3:W4:Y:S02]  /*14580*/  SYNCS.PHASECHK.TRANS64.TRYWAIT P0, [R3+URZ], R2 ;  /* 0x00000002030075a7 */ /* 0x008724000800017f */
[----:B----4-:R-:W-:Y:S05]  /*14590*/  @!P0 NANOSLEEP.SYNCS 0x989680 ;  /* 0x009896800000895d */ /* 0x010fea0003900000 */
[----:B------:R-:W4:Y:S02]  /*145a0*/  @!P0 SYNCS.PHASECHK.TRANS64 P0, [R3+URZ], R2 ;  /* 0x00000002030085a7 */ /* 0x000f24000800007f */
[----:B----4-:R-:W-:Y:S05]  /*145b0*/  @!P0 BRA `(.L_x_1953) ;  /* 0xfffffffc00f08947 */ /* 0x010fea000383ffff */
.L_x_1946:
[----:B------:R-:W-:Y:S05]  /*145c0*/  BSYNC B0 ;  /* 0x0000000000007941 */ /* 0x000fea0003800000 */
.L_x_1945:
[----:B------:R-:W-:Y:S05]  /*145d0*/  EXIT ;  /* 0x000000000000794d */ /* 0x000fea0003800000 */
.L_x_1758:
[----:B0-----:R0:W1:Y:S02]  /*145e0*/  SYNCS.PHASECHK.TRANS64.TRYWAIT P0, [R5+URZ+0x22800], R0 ;  /* 0x02280000050075a7 */ /* 0x001064000800017f */
[----:B-1----:R-:W-:Y:S05]  /*145f0*/  @!P0 NANOSLEEP.SYNCS 0x989680 ;  /* 0x009896800000895d */ /* 0x002fea0003900000 */
[----:B------:R-:W1:Y:S02]  /*14600*/  @!P0 SYNCS.PHASECHK.TRANS64 P0, [R5+URZ+0x22800], R0 ;  /* 0x02280000050085a7 */ /* 0x000e64000800007f */
[----:B-1----:R-:W-:Y:S05]  /*14610*/  @!P0 BRA `(.L_x_1758) ;  /* 0xfffffffc00f08947 */ /* 0x002fea000383ffff */
[----:B------:R-:W-:Y:S05]  /*14620*/  BRA `(.L_x_1954) ;  /* 0xfffffed400b07947 */ /* 0x000fea000383ffff */
.L_x_1762:
[----:B-1----:R-:W-:-:S04]  /*14630*/  IMAD.U32 R3, RZ, RZ, UR22 ;  /* 0x00000016ff037e24 */ /* 0x002fc8000f8e00ff */
[----:B------:R1:W2:Y:S03]  /*14640*/  SYNCS.PHASECHK.TRANS64.TRYWAIT P1, [R3+URZ+0x22830], R10 ;  /* 0x0228300a030075a7 */ /* 0x0002a6000802017f */
[----:B--2---:R-:W-:Y:S05]  /*14650*/  @!P1 NANOSLEEP.SYNCS 0x989680 ;  /* 0x009896800000995d */ /* 0x004fea0003900000 */
[----:B------:R-:W2:Y:S02]  /*14660*/  @!P1 SYNCS.PHASECHK.TRANS64 P1, [R3+URZ+0x22830], R10 ;  /* 0x0228300a030095a7 */ /* 0x000ea4000802007f */
[----:B--2---:R-:W-:Y:S05]  /*14670*/  @!P1 BRA `(.L_x_1762) ;  /* 0xfffffffc00ec9947 */ /* 0x004fea000383ffff */
[----:B------:R-:W-:Y:S05]  /*14680*/  BRA `(.L_x_1761) ;  /* 0xfffffed400d87947 */ /* 0x000fea000383ffff */
.L_x_1774:
[----:B--2---:R-:W-:-:S04]  /*14690*/  IMAD.U32 R11, RZ, RZ, UR22 ;  /* 0x00000016ff0b7e24 */ /* 0x004fc8000f8e00ff */
[----:B------:R2:W3:Y:S03]  /*146a0*/  SYNCS.PHASECHK.TRANS64.TRYWAIT P1, [R11+URZ+0x22850], R10 ;  /* 0x0228500a0b0075a7 */ /* 0x0004e6000802017f */
[----:B---3--:R-:W-:Y:S05]  /*146b0*/  @!P1 NANOSLEEP.SYNCS 0x989680 ;  /* 0x009896800000995d */ /* 0x008fea0003900000 */
[----:B------:R-:W3:Y:S02]  /*146c0*/  @!P1 SYNCS.PHASECHK.TRANS64 P1, [R11+URZ+0x22850], R10 ;  /* 0x0228500a0b0095a7 */ /* 0x000ee4000802007f */
[----:B---3--:R-:W-:Y:S05]  /*146d0*/  @!P1 BRA `(.L_x_1774) ;  /* 0xfffffffc00ec9947 */ /* 0x008fea000383ffff */
[----:B------:R-:W-:Y:S05]  /*146e0*/  BRA `(.L_x_1773) ;  /* 0xfffffef800947947 */ /* 0x000fea000383ffff */
.L_x_1782:
[----:B-1----:R-:W-:-:S04]  /*146f0*/  IMAD.U32 R4, RZ, RZ, UR27 ;  /* 0x0000001bff047e24 */ /* 0x002fc8000f8e00ff */
[----:B------:R1:W2:Y:S03]  /*14700*/  SYNCS.PHASECHK.TRANS64.TRYWAIT P1, [R4+URZ+0x22830], R9 ;  /* 0x02283009040075a7 */ /* 0x0002a6000802017f */
[----:B--2---:R-:W-:Y:S05]  /*14710*/  @!P1 NANOSLEEP.SYNCS 0x989680 ;  /* 0x009896800000995d */ /* 0x004fea0003900000 */
[----:B------:R-:W2:Y:S02]  /*14720*/  @!P1 SYNCS.PHASECHK.TRANS64 P1, [R4+URZ+0x22830], R9 ;  /* 0x02283009040095a7 */ /* 0x000ea4000802007f */
[----:B--2---:R-:W-:Y:S05]  /*14730*/  @!P1 BRA `(.L_x_1782) ;  /* 0xfffffffc00ec9947 */ /* 0x004fea000383ffff */
[----:B------:R-:W-:Y:S05]  /*14740*/  BRA `(.L_x_1781) ;  /* 0xffffff0000287947 */ /* 0x000fea000383ffff */
.L_x_1794:
[----:B--2---:R2:W3:Y:S02]  /*14750*/  SYNCS.PHASECHK.TRANS64.TRYWAIT P1, [R12+URZ+0x22850], R9 ;  /* 0x022850090c0075a7 */ /* 0x0044e4000802017f */
[----:B---3--:R-:W-:Y:S05]  /*14760*/  @!P1 NANOSLEEP.SYNCS 0x989680 ;  /* 0x009896800000995d */ /* 0x008fea0003900000 */
[----:B------:R-:W3:Y:S02]  /*14770*/  @!P1 SYNCS.PHASECHK.TRANS64 P1, [R12+URZ+0x22850], R9 ;  /* 0x022850090c0095a7 */ /* 0x000ee4000802007f */
[----:B---3--:R-:W-:Y:S05]  /*14780*/  @!P1 BRA `(.L_x_1794) ;  /* 0xfffffffc00f09947 */ /* 0x008fea000383ffff */
[----:B------:R-:W-:Y:S05]  /*14790*/  BRA `(.L_x_1793) ;  /* 0xffffff2800fc7947 */ /* 0x000fea000383ffff */
.L_x_1803:
[----:B-1----:R-:W-:-:S04]  /*147a0*/  IMAD.U32 R2, RZ, RZ, UR24 ;  /* 0x00000018ff027e24 */ /* 0x002fc8000f8e00ff */
[----:B------:R1:W2:Y:S03]  /*147b0*/  SYNCS.PHASECHK.TRANS64.TRYWAIT P2, [R2+URZ+0x22830], R5 ;  /* 0x02283005020075a7 */ /* 0x0002a6000804017f */
[----:B--2---:R-:W-:Y:S05]  /*147c0*/  @!P2 NANOSLEEP.SYNCS 0x989680 ;  /* 0x009896800000a95d */ /* 0x004fea0003900000 */
[----:B------:R-:W2:Y:S02]  /*147d0*/  @!P2 SYNCS.PHASECHK.TRANS64 P2, [R2+URZ+0x22830], R5 ;  /* 0x022830050200a5a7 */ /* 0x000ea4000804007f */
[----:B--2---:R-:W-:Y:S05]  /*147e0*/  @!P2 BRA `(.L_x_1803) ;  /* 0xfffffffc00eca947 */ /* 0x004fea000383ffff */
[----:B------:R-:W-:Y:S05]  /*147f0*/  BRA `(.L_x_1802) ;  /* 0xffffff3000b87947 */ /* 0x000fea000383ffff */
.L_x_1807:
[----:B--2---:R2:W3:Y:S02]  /*14800*/  SYNCS.PHASECHK.TRANS64.TRYWAIT P2, [R178+URZ+0x22850], R5 ;  /* 0x02285005b20075a7 */ /* 0x0044e4000804017f */
[----:B---3--:R-:W-:Y:S05]  /*14810*/  @!P2 NANOSLEEP.SYNCS 0x989680 ;  /* 0x009896800000a95d */ /* 0x008fea0003900000 */
[----:B------:R-:W3:Y:S02]  /*14820*/  @!P2 SYNCS.PHASECHK.TRANS64 P2, [R178+URZ+0x22850], R5 ;  /* 0x02285005b200a5a7 */ /* 0x000ee4000804007f */
[----:B---3--:R-:W-:Y:S05]  /*14830*/  @!P2 BRA `(.L_x_1807) ;  /* 0xfffffffc00f0a947 */ /* 0x008fea000383ffff */
[----:B------:R-:W-:Y:S05]  /*14840*/  BRA `(.L_x_1806) ;  /* 0xffffff4800dc7947 */ /* 0x000fea000383ffff */
.L_x_1813:
[----:B-1----:R-:W-:-:S04]  /*14850*/  IMAD.U32 R2, RZ, RZ, UR27 ;  /* 0x0000001bff027e24 */ /* 0x002fc8000f8e00ff */
[----:B------:R1:W2:Y:S03]  /*14860*/  SYNCS.PHASECHK.TRANS64.TRYWAIT P1, [R2+URZ+0x22830], R7 ;  /* 0x02283007020075a7 */ /* 0x0002a6000802017f */
[----:B--2---:R-:W-:Y:S05]  /*14870*/  @!P1 NANOSLEEP.SYNCS 0x989680 ;  /* 0x009896800000995d */ /* 0x004fea0003900000 */
[----:B------:R-:W2:Y:S02]  /*14880*/  @!P1 SYNCS.PHASECHK.TRANS64 P1, [R2+URZ+0x22830], R7 ;  /* 0x02283007020095a7 */ /* 0x000ea4000802007f */
[----:B--2---:R-:W-:Y:S05]  /*14890*/  @!P1 BRA `(.L_x_1813) ;  /* 0xfffffffc00ec9947 */ /* 0x004fea000383ffff */
[----:B------:R-:W-:Y:S05]  /*148a0*/  BRA `(.L_x_1812) ;  /* 0xffffff4c00f47947 */ /* 0x000fea000383ffff */
.L_x_1825:
[----:B-1----:R1:W2:Y:S02]  /*148b0*/  SYNCS.PHASECHK.TRANS64.TRYWAIT P1, [R8+URZ+0x22850], R7 ;  /* 0x02285007080075a7 */ /* 0x0022a4000802017f */
[----:B--2---:R-:W-:Y:S05]  /*148c0*/  @!P1 NANOSLEEP.SYNCS 0x989680 ;  /* 0x009896800000995d */ /* 0x004fea0003900000 */
[----:B------:R-:W2:Y:S02]  /*148d0*/  @!P1 SYNCS.PHASECHK.TRANS64 P1, [R8+URZ+0x22850], R7 ;  /* 0x02285007080095a7 */ /* 0x000ea4000802007f */
[----:B--2---:R-:W-:Y:S05]  /*148e0*/  @!P1 BRA `(.L_x_1825) ;  /* 0xfffffffc00f09947 */ /* 0x004fea000383ffff */
[----:B------:R-:W-:Y:S05]  /*148f0*/  BRA `(.L_x_1824) ;  /* 0xffffff7800c47947 */ /* 0x000fea000383ffff */
.L_x_1862:
[----:B------:R-:W-:Y:S02]  /*14900*/  IMAD.MOV.U32 R13, RZ, RZ, R4 ;  /* 0x000000ffff0d7224 */ /* 0x000fe400078e0004 */
[----:B------:R-:W-:Y:S02]  /*14910*/  IMAD.MOV.U32 R12, RZ, RZ, RZ ;  /* 0x000000ffff0c7224 */ /* 0x000fe400078e00ff */
[----:B------:R-:W-:Y:S02]  /*14920*/  IMAD.MOV.U32 R11, RZ, RZ, 0x1f ;  /* 0x0000001fff0b7424 */ /* 0x000fe400078e00ff */
[----:B------:R-:W-:-:S07]  /*14930*/  IMAD.MOV.U32 R15, RZ, RZ, -0x1 ;  /* 0xffffffffff0f7424 */ /* 0x000fce00078e00ff */
[----:B0-----:R-:W-:Y:S05]  /*14940*/  WARPSYNC.COLLECTIVE R15, `(.L_x_1955) ;  /* 0x000000000f087348 */ /* 0x001fea0003c00000 */
[----:B------:R1:W2:Y:S02]  /*14950*/  SHFL.IDX P6, R14, R13, R12, R11 ;  /* 0x0000000c0d0e7389 */ /* 0x0002a400000c000b */
[----:B012---:R-:W-:Y:S01]  /*14960*/  ENDCOLLECTIVE ;  /* 0x000000000000791b */ /* 0x007fe20003800000 */
.L_x_1955:
[----:B------:R-:W-:Y:S05]  /*14970*/  BRA `(.L_x_1956) ;  /* 0xffffffc000987947 */ /* 0x000fea000383ffff */
.L_x_1864:
[----:B------:R-:W-:Y:S01]  /*14980*/  BSSY B0, `(.L_x_1957) ;  /* 0x0000006000007945 */ /* 0x000fe20003800000 */
[----:B------:R-:W-:-:S07]  /*14990*/  IMAD.MOV.U32 R15, RZ, RZ, -0x1 ;  /* 0xffffffffff0f7424 */ /* 0x000fce00078e00ff */
[----:B01----:R-:W-:Y:S05]  /*149a0*/  WARPSYNC.COLLECTIVE R15, `(.L_x_1958) ;  /* 0x000000000f0c7348 */ /* 0x003fea0003c00000 */
[----:B------:R-:W-:Y:S02]  /*149b0*/  ELECT P6, UR62, PT ;  /* 0x00000000003e782f */ /* 0x000fe400038c0000 */
[----:B------:R-:W-:Y:S01]  /*149c0*/  MOV R14, UR62 ;  /* 0x0000003e000e7c02 */ /* 0x000fe20008000f00 */
[----:B01----:R-:W-:Y:S10]  /*149d0*/  ENDCOLLECTIVE ;  /* 0x000000000000791b */ /* 0x003ff40003800000 */
.L_x_1958:
[----:B------:R-:W-:Y:S05]  /*149e0*/  BSYNC B0 ;  /* 0x0000000000007941 */ /* 0x000fea0003800000 */
.L_x_1957:
[----:B------:R-:W-:Y:S05]  /*149f0*/  BRA `(.L_x_1959) ;  /* 0xffffffc0009c7947 */ /* 0x000fea000383ffff */
.L_x_1866:
[----:B0-----:R0:W2:Y:S02]  /*14a00*/  SYNCS.PHASECHK.TRANS64.TRYWAIT P0, [R3+URZ+0x22840], R0 ;  /* 0x02284000030075a7 */ /* 0x0010a4000800017f */
[----:B--2---:R-:W-:Y:S05]  /*14a10*/  @!P0 NANOSLEEP.SYNCS 0x989680 ;  /* 0x009896800000895d */ /* 0x004fea0003900000 */
[----:B------:R-:W2:Y:S02]  /*14a20*/  @!P0 SYNCS.PHASECHK.TRANS64 P0, [R3+URZ+0x22840], R0 ;  /* 0x02284000030085a7 */ /* 0x000ea4000800007f */
[----:B--2---:R-:W-:Y:S05]  /*14a30*/  @!P0 BRA `(.L_x_1866) ;  /* 0xfffffffc00f08947 */ /* 0x004fea000383ffff */
[----:B------:R-:W-:Y:S05]  /*14a40*/  BRA `(.L_x_1960) ;  /* 0xffffffc400007947 */ /* 0x000fea000383ffff */
.L_x_1870:
[----:B------:R-:W-:Y:S01]  /*14a50*/  IMAD.MOV.U32 R13, RZ, RZ, R4 ;  /* 0x000000ffff0d7224 */ /* 0x000fe200078e0004 */
[----:B------:R-:W-:Y:S01]  /*14a60*/  LOP3.LUT R9, R9, 0x7f, RZ, 0xc0, !PT ;  /* 0x0000007f09097812 */ /* 0x000fe200078ec0ff */
[----:B------:R-:W-:Y:S02]  /*14a70*/  IMAD.MOV.U32 R12, RZ, RZ, RZ ;  /* 0x000000ffff0c7224 */ /* 0x000fe400078e00ff */
[----:B------:R-:W-:Y:S01]  /*14a80*/  IMAD.MOV.U32 R11, RZ, RZ, 0x181f ;  /* 0x0000181fff0b7424 */ /* 0x000fe200078e00ff */
[----:B------:R-:W-:Y:S01]  /*14a90*/  SHF.R.U32.HI R9, RZ, 0x3, R9 ;  /* 0x00000003ff097819 */ /* 0x000fe20000011609 */
[----:B------:R-:W-:-:S04]  /*14aa0*/  IMAD.MOV.U32 R15, RZ, RZ, -0x1 ;  /* 0xffffffffff0f7424 */ /* 0x000fc800078e00ff */
[----:B------:R-:W-:-:S07]  /*14ab0*/  VIADD R2, R9, UR40 ;  /* 0x0000002809027c36 */ /* 0x000fce0008000000 */
[----:B-----5:R-:W-:Y:S05]  /*14ac0*/  WARPSYNC.COLLECTIVE R15, `(.L_x_1961) ;  /* 0x000000000f087348 */ /* 0x020fea0003c00000 */
[----:B------:R0:W1:Y:S02]  /*14ad0*/  SHFL.IDX P6, R14, R13, R12, R11 ;  /* 0x0000000c0d0e7389 */ /* 0x00006400000c000b */
[----:B01---5:R-:W-:Y:S01]  /*14ae0*/  ENDCOLLECTIVE ;  /* 0x000000000000791b */ /* 0x023fe20003800000 */
.L_x_1961:
[----:B------:R-:W0:Y:S01]  /*14af0*/  S2R R9, SR_TID.X ;  /* 0x0000000000097919 */ /* 0x000e220000002100 */
[----:B------:R-:W-:Y:S02]  /*14b00*/  IMAD.MOV.U32 R13, RZ, RZ, R0 ;  /* 0x000000ffff0d7224 */ /* 0x000fe400078e0000 */
[----:B------:R-:W-:-:S07]  /*14b10*/  IMAD.MOV.U32 R5, RZ, RZ, R14 ;  /* 0x000000ffff057224 */ /* 0x000fce00078e000e */
[----:B0-----:R-:W-:Y:S05]  /*14b20*/  WARPSYNC.COLLECTIVE R15, `(.L_x_1962) ;  /* 0x000000000f087348 */ /* 0x001fea0003c00000 */
[----:B------:R1:W2:Y:S02]  /*14b30*/  SHFL.IDX P6, R14, R13, R12, R11 ;  /* 0x0000000c0d0e7389 */ /* 0x0002a400000c000b */
[----:B012---:R-:W-:Y:S01]  /*14b40*/  ENDCOLLECTIVE ;  /* 0x000000000000791b */ /* 0x007fe20003800000 */
.L_x_1962:
[----:B------:R-:W-:Y:S02]  /*14b50*/  ULDC UR4, c[0x0][0x288] ;  /* 0x0000a20000047ab9 */ /* 0x000fe40000000800 */
[----:B------:R-:W-:-:S05]  /*14b60*/  IMAD R3, R7, UR4, RZ ;  /* 0x0000000407037c24 */ /* 0x000fca000f8e02ff */
[----:B------:R-:W-:Y:S01]  /*14b70*/  ISETP.GE.AND P1, PT, R2, R3, PT ;  /* 0x000000030200720c */ /* 0x000fe20003f26270 */
[----:B------:R-:W-:Y:S02]  /*14b80*/  IMAD.MOV.U32 R13, RZ, RZ, R4 ;  /* 0x000000ffff0d7224 */ /* 0x000fe400078e0004 */
[----:B------:R-:W-:Y:S02]  /*14b90*/  IMAD.MOV.U32 R12, RZ, RZ, 0x1 ;  /* 0x00000001ff0c7424 */ /* 0x000fe400078e00ff */
[----:B------:R-:W-:-:S08]  /*14ba0*/  IMAD.MOV.U32 R6, RZ, RZ, R14 ;  /* 0x000000ffff067224 */ /* 0x000fd000078e000e */
[----:B------:R-:W-:Y:S05]  /*14bb0*/  WARPSYNC.COLLECTIVE R15, `(.L_x_1963) ;  /* 0x000000000f087348 */ /* 0x000fea0003c00000 */
[----:B------:R0:W1:Y:S02]  /*14bc0*/  SHFL.IDX P6, R14, R13, R12, R11 ;  /* 0x0000000c0d0e7389 */ /* 0x00006400000c000b */
[----:B01----:R-:W-:Y:S01]  /*14bd0*/  ENDCOLLECTIVE ;  /* 0x000000000000791b */ /* 0x003fe20003800000 */
.L_x_1963:
[----:B------:R-:W-:-:S05]  /*14be0*/  @!P1 LEA R6, P2, R8, R6, 0x1 ;  /* 0x0000000608069211 */ /* 0x000fca00078408ff */
[----:B------:R-:W-:-:S04]  /*14bf0*/  @!P1 IMAD.X R5, RZ, RZ, R5, P2 ;  /* 0x000000ffff059224 */ /* 0x000fc800010e0605 */
[----:B------:R-:W-:Y:S02]  /*14c00*/  @!P1 IMAD.MOV.U32 R7, RZ, RZ, R5 ;  /* 0x000000ffff079224 */ /* 0x000fe400078e0005 */
[----:B------:R-:W-:Y:S02]  /*14c10*/  IMAD.MOV.U32 R13, RZ, RZ, R0 ;  /* 0x000000ffff0d7224 */ /* 0x000fe400078e0000 */
[C---:B------:R-:W-:Y:S01]  /*14c20*/  VIADD R5, R2.reuse, 0x10 ;  /* 0x0000001002057836 */ /* 0x040fe20000000000 */
[----:B------:R-:W-:Y:S01]  /*14c30*/  @!PT LDS RZ, [RZ] ;  /* 0x00000000fffff984 */ /* 0x000fe20000000800 */
[----:B------:R-:W-:Y:S01]  /*14c40*/  @!PT LDS RZ, [RZ] ;  /* 0x00000000fffff984 */ /* 0x000fe20000000800 */
[----:B------:R-:W-:Y:S01]  /*14c50*/  @!PT LDS RZ, [RZ] ;  /* 0x00000000fffff984 */ /* 0x000fe20000000800 */
[----:B------:R0:W-:Y:S04]  /*14c60*/  @!P1 LDGSTS.E.BYPASS.LTC128B.128 [R10+0x18400], desc[UR46][R6.64], !P0 ;  /* 0x18400000060a9fae */ /* 0x0001e8000c101d6e */
[----:B------:R-:W-:Y:S01]  /*14c70*/  ISETP.GE.AND P1, PT, R5, R3, PT ;  /* 0x000000030500720c */ /* 0x000fe20003f26270 */
[----:B------:R-:W-:-:S02]  /*14c80*/  VIADD R5, R2, 0x20 ;  /* 0x0000002002057836 */ /* 0x000fc40000000000 */
[----:B------:R-:W-:-:S10]  /*14c90*/  IMAD.MOV.U32 R8, RZ, RZ, R14 ;  /* 0x000000ffff087224 */ /* 0x000fd400078e000e */
[----:B0-----:R-:W-:Y:S05]  /*14ca0*/  WARPSYNC.COLLECTIVE R15, `(.L_x_1964) ;  /* 0x000000000f087348 */ /* 0x001fea0003c00000 */
[----:B------:R1:W2:Y:S02]  /*14cb0*/  SHFL.IDX P6, R14, R13, R12, R11 ;  /* 0x0000000c0d0e7389 */ /* 0x0002a400000c000b */
[----:B012---:R-:W-:Y:S01]  /*14cc0*/  ENDCOLLECTIVE ;  /* 0x000000000000791b */ /* 0x007fe20003800000 */
.L_x_1964:
[----:B------:R-:W-:-:S05]  /*14cd0*/  IMAD.SHL.U32 R7, R9, 0x8, RZ ;  /* 0x0000000809077824 */ /* 0x000fca00078e00ff */
[----:B------:R-:W-:Y:S01]  /*14ce0*/  LOP3.LUT R7, R7, 0x38, RZ, 0xc0, !PT ;  /* 0x0000003807077812 */ /* 0x000fe200078ec0ff */
[----:B------:R-:W-:Y:S02]  /*14cf0*/  IMAD.MOV.U32 R13, RZ, RZ, R4 ;  /* 0x000000ffff0d7224 */ /* 0x000fe400078e0004 */
[----:B------:R-:W-:Y:S02]  /*14d00*/  IMAD.MOV.U32 R12, RZ, RZ, 0x2 ;  /* 0x00000002ff0c7424 */ /* 0x000fe400078e00ff */
[----:B------:R-:W-:-:S07]  /*14d10*/  IMAD.MOV.U32 R9, RZ, RZ, R14 ;  /* 0x000000ffff097224 */ /* 0x000fce00078e000e */
[----:B------:R-:W-:Y:S05]  /*14d20*/  WARPSYNC.COLLECTIVE R15, `(.L_x_1965) ;  /* 0x000000000f087348 */ /* 0x000fea0003c00000 */
[----:B------:R0:W1:Y:S02]  /*14d30*/  SHFL.IDX P6, R14, R13, R12, R11 ;  /* 0x0000000c0d0e7389 */ /* 0x00006400000c000b */
[----:B01----:R-:W-:Y:S01]  /*14d40*/  ENDCOLLECTIVE ;  /* 0x000000000000791b */ /* 0x003fe20003800000 */
.L_x_1965:
[----:B------:R-:W-:Y:S02]  /*14d50*/  @!P1 LEA R6, P2, R7, R9, 0x1 ;  /* 0x0000000907069211 */ /* 0x000fe400078408ff */
[----:B------:R-:W0:Y:S03]  /*14d60*/  S2R R9, SR_TID.X ;  /* 0x0000000000097919 */ /* 0x000e260000002100 */
[----:B------:R-:W-:Y:S02]  /*14d70*/  @!P1 IMAD.X R7, RZ, RZ, R8, P2 ;  /* 0x000000ffff079224 */ /* 0x000fe400010e0608 */
[----:B------:R-:W-:-:S03]  /*14d80*/  VIADD R8, R2, 0x60 ;  /* 0x0000006002087836 */ /* 0x000fc60000000000 */
[----:B------:R-:W-:Y:S01]  /*14d90*/  @!PT LDS RZ, [RZ] ;  /* 0x00000000fffff984 */ /* 0x000fe20000000800 */
[----:B------:R-:W-:Y:S01]  /*14da0*/  @!PT LDS RZ, [RZ] ;  /* 0x00000000fffff984 */ /* 0x000fe20000000800 */
[----:B------:R-:W-:Y:S01]  /*14db0*/  @!PT LDS RZ, [RZ] ;  /* 0x00000000fffff984 */ /* 0x000fe20000000800 */
[----:B------:R1:W-:Y:S01]  /*14dc0*/  @!P1 LDGSTS.E.BYPASS.LTC128B.128 [R10+0x18c00], desc[UR46][R6.64], !P0 ;  /* 0x18c00000060a9fae */ /* 0x0003e2000c101d6e */
[----:B------:R-:W-:Y:S01]  /*14dd0*/  IMAD.MOV.U32 R13, RZ, RZ, R0 ;  /* 0x000000ffff0d7224 */ /* 0x000fe200078e0000 */
[----:B------:R-:W-:Y:S01]  /*14de0*/  ISETP.GE.AND P1, PT, R5, R3, PT ;  /* 0x000000030500720c */ /* 0x000fe20003f26270 */
[----:B------:R-:W-:-:S12]  /*14df0*/  IMAD.MOV.U32 R5, RZ, RZ, R14 ;  /* 0x000000ffff057224 */ /* 0x000fd800078e000e */
[----:B01----:R-:W-:Y:S05]  /*14e00*/  WARPSYNC.COLLECTIVE R15, `(.L_x_1966) ;  /* 0x000000000f087348 */ /* 0x003fea0003c00000 */
[----:B------:R2:W3:Y:S02]  /*14e10*/  SHFL.IDX P6, R14, R13, R12, R11 ;  /* 0x0000000c0d0e7389 */ /* 0x0004e400000c000b */
[----:B0123--:R-:W-:Y:S01]  /*14e20*/  ENDCOLLECTIVE ;  /* 0x000000000000791b */ /* 0x00ffe20003800000 */
.L_x_1966:
[----:B------:R-:W-:Y:S02]  /*14e30*/  IMAD.SHL.U32 R9, R9, 0x8, RZ ;  /* 0x0000000809097824 */ /* 0x000fe400078e00ff */
[----:B------:R-:W-:Y:S02]  /*14e40*/  IMAD.MOV.U32 R13, RZ, RZ, R4 ;  /* 0x000000ffff0d7224 */ /* 0x000fe400078e0004 */
[----:B------:R-:W-:Y:S01]  /*14e50*/  IMAD.MOV.U32 R12, RZ, RZ, 0x3 ;  /* 0x00000003ff0c7424 */ /* 0x000fe200078e00ff */
[----:B------:R-:W-:Y:S01]  /*14e60*/  LOP3.LUT R9, R9, 0x38, RZ, 0xc0, !PT ;  /* 0x0000003809097812 */ /* 0x000fe200078ec0ff */
[----:B------:R-:W-:-:S07]  /*14e70*/  IMAD.MOV.U32 R6, RZ, RZ, R14 ;  /* 0x000000ffff067224 */ /* 0x000fce00078e000e */
[----:B------:R-:W-:Y:S05]  /*14e80*/  WARPSYNC.COLLECTIVE R15, `(.L_x_1967) ;  /* 0x000000000f087348 */ /* 0x000fea0003c00000 */
[----:B------:R0:W1:Y:S02]  /*14e90*/  SHFL.IDX P6, R14, R13, R12, R11 ;  /* 0x0000000c0d0e7389 */ /* 0x00006400000c000b */
[----:B01----:R-:W-:Y:S01]  /*14ea0*/  ENDCOLLECTIVE ;  /* 0x000000000000791b */ /* 0x003fe20003800000 */
.L_x_1967:
[----:B------:R-:W-:-:S05]  /*14eb0*/  @!P1 LEA R6, P2, R9, R6, 0x1 ;  /* 0x0000000609069211 */ /* 0x000fca00078408ff */
[----:B------:R-:W-:-:S04]  /*14ec0*/  @!P1 IMAD.X R5, RZ, RZ, R5, P2 ;  /* 0x000000ffff059224 */ /* 0x000fc800010e0605 */
[----:B------:R-:W-:Y:S02]  /*14ed0*/  @!P1 IMAD.MOV.U32 R7, RZ, RZ, R5 ;  /* 0x000000ffff079224 */ /* 0x000fe400078e0005 */
[----:B------:R-:W-:Y:S02]  /*14ee0*/  VIADD R5, R2, 0x30 ;  /* 0x0000003002057836 */ /* 0x000fe40000000000 */
[----:B------:R-:W-:Y:S01]  /*14ef0*/  IMAD.MOV.U32 R13, RZ, RZ, R0 ;  /* 0x000000ffff0d7224 */ /* 0x000fe200078e0000 */
[----:B------:R-:W-:Y:S01]  /*14f00*/  @!PT LDS RZ, [RZ] ;  /* 0x00000000fffff984 */ /* 0x000fe20000000800 */
[----:B------:R-:W-:Y:S01]  /*14f10*/  @!PT LDS RZ, [RZ] ;  /* 0x00000000fffff984 */ /* 0x000fe20000000800 */
[----:B------:R-:W-:Y:S01]  /*14f20*/  @!PT LDS RZ, [RZ] ;  /* 0x00000000fffff984 */ /* 0x000fe20000000800 */
[----:B------:R0:W-:Y:S02]  /*14f30*/  @!P1 LDGSTS.E.BYPASS.LTC128B.128 [R10+0x19400], desc[UR46][R6.64], !P0 ;  /* 0x19400000060a9fae */ /* 0x0001e4000c101d6e */
[----:B------:R-:W-:Y:S01]  /*14f40*/  ISETP.GE.AND P1, PT, R5, R3, PT ;  /* 0x000000030500720c */ /* 0x000fe20003f26270 */
[----:B------:R-:W-:-:S12]  /*14f50*/  IMAD.MOV.U32 R5, RZ, RZ, R14 ;  /* 0x000000ffff057224 */ /* 0x000fd800078e000e */
[----:B0-----:R-:W-:Y:S05]  /*14f60*/  WARPSYNC.COLLECTIVE R15, `(.L_x_1968) ;  /* 0x000000000f087348 */ /* 0x001fea0003c00000 */
[----:B------:R1:W2:Y:S02]  /*14f70*/  SHFL.IDX P6, R14, R13, R12, R11 ;  /* 0x0000000c0d0e7389 */ /* 0x0002a400000c000b */
[----:B012---:R-:W-:Y:S01]  /*14f80*/  ENDCOLLECTIVE ;  /* 0x000000000000791b */ /* 0x007fe20003800000 */
.L_x_1968:
[----:B------:R-:W-:Y:S02]  /*14f90*/  IMAD.MOV.U32 R13, RZ, RZ, R4 ;  /* 0x000000ffff0d7224 */ /* 0x000fe400078e0004 */
[----:B------:R-:W-:Y:S02]  /*14fa0*/  IMAD.MOV.U32 R12, RZ, RZ, 0x4 ;  /* 0x00000004ff0c7424 */ /* 0x000fe400078e00ff */
[----:B------:R-:W-:-:S07]  /*14fb0*/  IMAD.MOV.U32 R6, RZ, RZ, R14 ;  /* 0x000000ffff067224 */ /* 0x000fce00078e000e */
[----:B------:R-:W-:Y:S05]  /*14fc0*/  WARPSYNC.COLLECTIVE R15, `(.L_x_1969) ;  /* 0x000000000f087348 */ /* 0x000fea0003c00000 */
[----:B------:R0:W1:Y:S02]  /*14fd0*/  SHFL.IDX P6, R14, R13, R12, R11 ;  /* 0x0000000c0d0e7389 */ /* 0x00006400000c000b */
[----:B01----:R-:W-:Y:S01]  /*14fe0*/  ENDCOLLECTIVE ;  /* 0x000000000000791b */ /* 0x003fe20003800000 */
.L_x_1969:
        /* <DEDUP_REMOVED lines=14> */
.L_x_1970:
[----:B------:R-:W-:Y:S02]  /*150d0*/  IMAD.MOV.U32 R13, RZ, RZ, R4 ;  /* 0x000000ffff0d7224 */ /* 0x000fe400078e0004 */
[----:B------:R-:W-:Y:S02]  /*150e0*/  IMAD.MOV.U32 R12, RZ, RZ, 0x5 ;  /* 0x00000005ff0c7424 */ /* 0x000fe400078e00ff */
[----:B------:R-:W-:-:S07]  /*150f0*/  IMAD.MOV.U32 R6, RZ, RZ, R14 ;  /* 0x000000ffff067224 */ /* 0x000fce00078e000e */
[----:B------:R-:W-:Y:S05]  /*15100*/  WARPSYNC.COLLECTIVE R15, `(.L_x_1971) ;  /* 0x000000000f087348 */ /* 0x000fea0003c00000 */
[----:B------:R0:W1:Y:S02]  /*15110*/  SHFL.IDX P6, R14, R13, R12, R11 ;  /* 0x0000000c0d0e7389 */ /* 0x00006400000c000b */
[----:B01----:R-:W-:Y:S01]  /*15120*/  ENDCOLLECTIVE ;  /* 0x000000000000791b */ /* 0x003fe20003800000 */
.L_x_1971:
        /* <DEDUP_REMOVED lines=14> */
.L_x_1972:
[----:B------:R-:W-:Y:S02]  /*15210*/  IMAD.MOV.U32 R13, RZ, RZ, R4 ;  /* 0x000000ffff0d7224 */ /* 0x000fe400078e0004 */
[----:B------:R-:W-:Y:S02]  /*15220*/  IMAD.MOV.U32 R12, RZ, RZ, 0x6 ;  /* 0x00000006ff0c7424 */ /* 0x000fe400078e00ff */
[----:B------:R-:W-:-:S07]  /*15230*/  IMAD.MOV.U32 R6, RZ, RZ, R14 ;  /* 0x000000ffff067224 */ /* 0x000fce00078e000e */
[----:B------:R-:W-:Y:S05]  /*15240*/  WARPSYNC.COLLECTIVE R15, `(.L_x_1973) ;  /* 0x000000000f087348 */ /* 0x000fea0003c00000 */
[----:B------:R0:W1:Y:S02]  /*15250*/  SHFL.IDX P6, R14, R13, R12, R11 ;  /* 0x0000000c0d0e7389 */ /* 0x00006400000c000b */
[----:B01----:R-:W-:Y:S01]  /*15260*/  ENDCOLLECTIVE ;  /* 0x000000000000791b */ /* 0x003fe20003800000 */
.L_x_1973:
[----:B------:R-:W-:-:S05]  /*15270*/  @!P1 LEA R6, P2, R9, R6, 0x1 ;  /* 0x0000000609069211 */ /* 0x000fca00078408ff */
[----:B------:R-:W-:-:S04]  /*15280*/  @!P1 IMAD.X R5, RZ, RZ, R5, P2 ;  /* 0x000000ffff059224 */ /* 0x000fc800010e0605 */
[----:B------:R-:W-:Y:S02]  /*15290*/  @!P1 IMAD.MOV.U32 R7, RZ, RZ, R5 ;  /* 0x000000ffff079224 */ /* 0x000fe400078e0005 */
[----:B------:R-:W-:-:S03]  /*152a0*/  IMAD.MOV.U32 R13, RZ, RZ, R0 ;  /* 0x000000ffff0d7224 */ /* 0x000fc600078e0000 */
[----:B------:R-:W-:Y:S01]  /*152b0*/  @!PT LDS RZ, [RZ] ;  /* 0x00000000fffff984 */ /* 0x000fe20000000800 */
[----:B------:R-:W-:Y:S01]  /*152c0*/  @!PT LDS RZ, [RZ] ;  /* 0x00000000fffff984 */ /* 0x000fe20000000800 */
[----:B------:R-:W-:Y:S01]  /*152d0*/  @!PT LDS RZ, [RZ] ;  /* 0x00000000fffff984 */ /* 0x000fe20000000800 */
[----:B------:R0:W-:Y:S01]  /*152e0*/  @!P1 LDGSTS.E.BYPASS.LTC128B.128 [R10+0x1ac00], desc[UR46][R6.64], !P0 ;  /* 0x1ac00000060a9fae */ /* 0x0001e2000c101d6e */
[----:B------:R-:W-:Y:S01]  /*152f0*/  ISETP.GE.AND P1, PT, R8, R3, PT ;  /* 0x000000030800720c */ /* 0x000fe20003f26270 */
[----:B------:R-:W-:-:S12]  /*15300*/  IMAD.MOV.U32 R5, RZ, RZ, R14 ;  /* 0x000000ffff057224 */ /* 0x000fd800078e000e */
[----:B0-----:R-:W-:Y:S05]  /*15310*/  WARPSYNC.COLLECTIVE R15, `(.L_x_1974) ;  /* 0x000000000f087348 */ /* 0x001fea0003c00000 */
[----:B------:R1:W2:Y:S02]  /*15320*/  SHFL.IDX P6, R14, R13, R12, R11 ;  /* 0x0000000c0d0e7389 */ /* 0x0002a400000c000b */
[----:B012---:R-:W-:Y:S01]  /*15330*/  ENDCOLLECTIVE ;  /* 0x000000000000791b */ /* 0x007fe20003800000 */
.L_x_1974:
[----:B------:R-:W-:Y:S02]  /*15340*/  IMAD.MOV.U32 R13, RZ, RZ, R4 ;  /* 0x000000ffff0d7224 */ /* 0x000fe400078e0004 */
[----:B------:R-:W-:Y:S02]  /*15350*/  IMAD.MOV.U32 R12, RZ, RZ, 0x7 ;  /* 0x00000007ff0c7424 */ /* 0x000fe400078e00ff */
[----:B------:R-:W-:-:S07]  /*15360*/  IMAD.MOV.U32 R6, RZ, RZ, R14 ;  /* 0x000000ffff067224 */ /* 0x000fce00078e000e */
[----:B------:R-:W-:Y:S05]  /*15370*/  WARPSYNC.COLLECTIVE R15, `(.L_x_1975) ;  /* 0x000000000f087348 */ /* 0x000fea0003c00000 */
[----:B------:R0:W1:Y:S02]  /*15380*/  SHFL.IDX P6, R14, R13, R12, R11 ;  /* 0x0000000c0d0e7389 */ /* 0x00006400000c000b */
[----:B01----:R-:W-:Y:S01]  /*15390*/  ENDCOLLECTIVE ;  /* 0x000000000000791b */ /* 0x003fe20003800000 */
.L_x_1975:
        /* <DEDUP_REMOVED lines=12> */
.L_x_1976:
[----:B------:R-:W-:Y:S05]  /*15460*/  BRA `(.L_x_1977) ;  /* 0xffffffc4001c7947 */ /* 0x000fea000383ffff */
.L_x_1873:
[----:B-1----:R1:W2:Y:S02]  /*15470*/  SYNCS.PHASECHK.TRANS64.TRYWAIT P0, [R18+URZ+0x22820], R3 ;  /* 0x02282003120075a7 */ /* 0x0022a4000800017f */
[----:B--2---:R-:W-:Y:S05]  /*15480*/  @!P0 NANOSLEEP.SYNCS 0x989680 ;  /* 0x009896800000895d */ /* 0x004fea0003900000 */
[----:B------:R-:W2:Y:S02]  /*15490*/  @!P0 SYNCS.PHASECHK.TRANS64 P0, [R18+URZ+0x22820], R3 ;  /* 0x02282003120085a7 */ /* 0x000ea4000800007f */
[----:B--2---:R-:W-:Y:S05]  /*154a0*/  @!P0 BRA `(.L_x_1873) ;  /* 0xfffffffc00f08947 */ /* 0x004fea000383ffff */
[----:B------:R-:W-:Y:S05]  /*154b0*/  BRA `(.L_x_1978) ;  /* 0xffffffc400847947 */ /* 0x000fea000383ffff */
.L_x_1877:
[----:B-1----:R1:W2:Y:S02]  /*154c0*/  SYNCS.PHASECHK.TRANS64.TRYWAIT P0, [R0+URZ+0x22860], R3 ;  /* 0x02286003000075a7 */ /* 0x0022a4000800017f */
[----:B--2---:R-:W-:Y:S05]  /*154d0*/  @!P0 NANOSLEEP.SYNCS 0x989680 ;  /* 0x009896800000895d */ /* 0x004fea0003900000 */
[----:B------:R-:W2:Y:S02]  /*154e0*/  @!P0 SYNCS.PHASECHK.TRANS64 P0, [R0+URZ+0x22860], R3 ;  /* 0x02286003000085a7 */ /* 0x000ea4000800007f */
[----:B--2---:R-:W-:Y:S05]  /*154f0*/  @!P0 BRA `(.L_x_1877) ;  /* 0xfffffffc00f08947 */ /* 0x004fea000383ffff */
[----:B------:R-:W-:Y:S05]  /*15500*/  BRA `(.L_x_1979) ;  /* 0xffffffc400a47947 */ /* 0x000fea000383ffff */
.L_x_1890:
[----:B-1----:R1:W2:Y:S02]  /*15510*/  SYNCS.PHASECHK.TRANS64.TRYWAIT P0, [R4+URZ+0x22840], R2 ;  /* 0x02284002040075a7 */ /* 0x0022a4000800017f */
[----:B--2---:R-:W-:Y:S05]  /*15520*/  @!P0 NANOSLEEP.SYNCS 0x989680 ;  /* 0x009896800000895d */ /* 0x004fea0003900000 */
[----:B------:R-:W2:Y:S02]  /*15530*/  @!P0 SYNCS.PHASECHK.TRANS64 P0, [R4+URZ+0x22840], R2 ;  /* 0x02284002040085a7 */ /* 0x000ea4000800007f */
[----:B--2---:R-:W-:Y:S05]  /*15540*/  @!P0 BRA `(.L_x_1890) ;  /* 0xfffffffc00f08947 */ /* 0x004fea000383ffff */
[----:B------:R-:W-:Y:S05]  /*15550*/  BRA `(.L_x_1980) ;  /* 0xffffffcc00987947 */ /* 0x000fea000383ffff */
.L_x_1895:
[----:B--2---:R2:W3:Y:S02]  /*15560*/  SYNCS.PHASECHK.TRANS64.TRYWAIT P0, [R4+URZ+0x22860], R2 ;  /* 0x02286002040075a7 */ /* 0x0044e4000800017f */
[----:B---3--:R-:W-:Y:S05]  /*15570*/  @!P0 NANOSLEEP.SYNCS 0x989680 ;  /* 0x009896800000895d */ /* 0x008fea0003900000 */
[----:B------:R-:W3:Y:S02]  /*15580*/  @!P0 SYNCS.PHASECHK.TRANS64 P0, [R4+URZ+0x22860], R2 ;  /* 0x02286002040085a7 */ /* 0x000ee4000800007f */
[----:B---3--:R-:W-:Y:S05]  /*15590*/  @!P0 BRA `(.L_x_1895) ;  /* 0xfffffffc00f08947 */ /* 0x008fea000383ffff */
[----:B------:R-:W-:Y:S05]  /*155a0*/  BRA `(.L_x_1981) ;  /* 0xffffffd000107947 */ /* 0x000fea000383ffff */
.L_x_1907:
[----:B0-----:R0:W1:Y:S02]  /*155b0*/  SYNCS.PHASECHK.TRANS64.TRYWAIT P0, [R4+URZ+0x22840], R2 ;  /* 0x02284002040075a7 */ /* 0x001064000800017f */
[----:B-1----:R-:W-:Y:S05]  /*155c0*/  @!P0 NANOSLEEP.SYNCS 0x989680 ;  /* 0x009896800000895d */ /* 0x002fea0003900000 */
[----:B------:R-:W1:Y:S02]  /*155d0*/  @!P0 SYNCS.PHASECHK.TRANS64 P0, [R4+URZ+0x22840], R2 ;  /* 0x02284002040085a7 */ /* 0x000e64000800007f */
[----:B-1----:R-:W-:Y:S05]  /*155e0*/  @!P0 BRA `(.L_x_1907) ;  /* 0xfffffffc00f08947 */ /* 0x002fea000383ffff */
[----:B------:R-:W-:Y:S05]  /*155f0*/  BRA `(.L_x_1982) ;  /* 0xffffffd400f47947 */ /* 0x000fea000383ffff */
.L_x_1912:
[----:B-1----:R1:W2:Y:S02]  /*15600*/  SYNCS.PHASECHK.TRANS64.TRYWAIT P0, [R4+URZ+0x22860], R2 ;  /* 0x02286002040075a7 */ /* 0x0022a4000800017f */
[----:B--2---:R-:W-:Y:S05]  /*15610*/  @!P0 NANOSLEEP.SYNCS 0x989680 ;  /* 0x009896800000895d */ /* 0x004fea0003900000 */
[----:B------:R-:W2:Y:S02]  /*15620*/  @!P0 SYNCS.PHASECHK.TRANS64 P0, [R4+URZ+0x22860], R2 ;  /* 0x02286002040085a7 */ /* 0x000ea4000800007f */
[----:B--2---:R-:W-:Y:S05]  /*15630*/  @!P0 BRA `(.L_x_1912) ;  /* 0xfffffffc00f08947 */ /* 0x004fea000383ffff */
[----:B------:R-:W-:Y:S05]  /*15640*/  BRA `(.L_x_1983) ;  /* 0xffffffd8006c7947 */ /* 0x000fea000383ffff */
.L_x_1923:
[----:B-1----:R1:W2:Y:S02]  /*15650*/  SYNCS.PHASECHK.TRANS64.TRYWAIT P0, [R4+URZ+0x22840], R2 ;  /* 0x02284002040075a7 */ /* 0x0022a4000800017f */
[----:B--2---:R-:W-:Y:S05]  /*15660*/  @!P0 NANOSLEEP.SYNCS 0x989680 ;  /* 0x009896800000895d */ /* 0x004fea0003900000 */
[----:B------:R-:W2:Y:S02]  /*15670*/  @!P0 SYNCS.PHASECHK.TRANS64 P0, [R4+URZ+0x22840], R2 ;  /* 0x02284002040085a7 */ /* 0x000ea4000800007f */
[----:B--2---:R-:W-:Y:S05]  /*15680*/  @!P0 BRA `(.L_x_1923) ;  /* 0xfffffffc00f08947 */ /* 0x004fea000383ffff */
[----:B------:R-:W-:Y:S05]  /*15690*/  BRA `(.L_x_1984) ;  /* 0xffffffe000347947 */ /* 0x000fea000383ffff */
.L_x_1928:
[----:B0-----:R0:W2:Y:S02]  /*156a0*/  SYNCS.PHASECHK.TRANS64.TRYWAIT P0, [R4+URZ+0x22860], R2 ;  /* 0x02286002040075a7 */ /* 0x0010a4000800017f */
[----:B--2---:R-:W-:Y:S05]  /*156b0*/  @!P0 NANOSLEEP.SYNCS 0x989680 ;  /* 0x009896800000895d */ /* 0x004fea0003900000 */
[----:B------:R-:W2:Y:S02]  /*156c0*/  @!P0 SYNCS.PHASECHK.TRANS64 P0, [R4+URZ+0x22860], R2 ;  /* 0x02286002040085a7 */ /* 0x000ea4000800007f */
[----:B--2---:R-:W-:Y:S05]  /*156d0*/  @!P0 BRA `(.L_x_1928) ;  /* 0xfffffffc00f08947 */ /* 0x004fea000383ffff */
[----:B------:R-:W-:Y:S05]  /*156e0*/  BRA `(.L_x_1985) ;  /* 0xffffffe000ac7947 */ /* 0x000fea000383ffff */
.L_x_1940:
[----:B------:R-:W-:Y:S01]  /*156f0*/  BSSY B0, `(.L_x_1986) ;  /* 0x0000008000007945 */ /* 0x000fe20003800000 */
[----:B-----5:R-:W-:Y:S02]  /*15700*/  IMAD.MOV.U32 R13, RZ, RZ, R2 ;  /* 0x000000ffff0d7224 */ /* 0x020fe400078e0002 */
[----:B------:R-:W-:Y:S02]  /*15710*/  IMAD.MOV.U32 R12, RZ, RZ, RZ ;  /* 0x000000ffff0c7224 */ /* 0x000fe400078e00ff */
[----:B------:R-:W-:Y:S02]  /*15720*/  IMAD.MOV.U32 R11, RZ, RZ, 0x1f ;  /* 0x0000001fff0b7424 */ /* 0x000fe400078e00ff */
[----:B------:R-:W-:-:S07]  /*15730*/  IMAD.MOV.U32 R15, RZ, RZ, -0x1 ;  /* 0xffffffffff0f7424 */ /* 0x000fce00078e00ff */
[----:B01-34-:R-:W-:Y:S05]  /*15740*/  WARPSYNC.COLLECTIVE R15, `(.L_x_1987) ;  /* 0x000000000f087348 */ /* 0x01bfea0003c00000 */
[----:B------:R2:W0:Y:S02]  /*15750*/  SHFL.IDX P6, R14, R13, R12, R11 ;  /* 0x0000000c0d0e7389 */ /* 0x00042400000c000b */
[----:B01234-:R-:W-:Y:S01]  /*15760*/  ENDCOLLECTIVE ;  /* 0x000000000000791b */ /* 0x01ffe20003800000 */
.L_x_1987:
[----:B------:R-:W-:Y:S05]  /*15770*/  BSYNC B0 ;  /* 0x0000000000007941 */ /* 0x000fea0003800000 */
.L_x_1986:
[----:B------:R-:W-:Y:S05]  /*15780*/  BRA `(.L_x_1988) ;  /* 0xffffffe800787947 */ /* 0x000fea000383ffff */
.L_x_1943:
[----:B0-----:R0:W1:Y:S02]  /*15790*/  SYNCS.PHASECHK.TRANS64.TRYWAIT P0, [R0+URZ+0x22820], R3 ;  /* 0x02282003000075a7 */ /* 0x001064000800017f */
[----:B-1----:R-:W-:Y:S05]  /*157a0*/  @!P0 NANOSLEEP.SYNCS 0x989680 ;  /* 0x009896800000895d */ /* 0x002fea0003900000 */
[----:B------:R-:W1:Y:S02]  /*157b0*/  @!P0 SYNCS.PHASECHK.TRANS64 P0, [R0+URZ+0x22820], R3 ;  /* 0x02282003000085a7 */ /* 0x000e64000800007f */
[----:B-1----:R-:W-:Y:S05]  /*157c0*/  @!P0 BRA `(.L_x_1943) ;  /* 0xfffffffc00f08947 */ /* 0x002fea000383ffff */
[----:B------:R-:W-:Y:S05]  /*157d0*/  BRA `(.L_x_1989) ;  /* 0xffffffe800c47947 */ /* 0x000fea000383ffff */
.L_x_1944:
        /* <DEDUP_REMOVED lines=8> */
[----:B0-----:R-:W-:Y:S05]  /*15860*/  WARPSYNC.COLLECTIVE R15, `(.L_x_1991) ;  /* 0x000000000f087348 */ /* 0x001fea0003c00000 */
[----:B------:R1:W2:Y:S02]  /*15870*/  SHFL.IDX P6, R14, R13, R12, R11 ;  /* 0x0000000c0d0e7389 */ /* 0x0002a400000c000b */
[----:B012---:R-:W-:Y:S01]  /*15880*/  ENDCOLLECTIVE ;  /* 0x000000000000791b */ /* 0x007fe20003800000 */
.L_x_1991:
[----:B------:R-:W-:Y:S05]  /*15890*/  BSYNC B0 ;  /* 0x0000000000007941 */ /* 0x000fea0003800000 */
.L_x_1990:
[----:B------:R-:W-:Y:S05]  /*158a0*/  BRA `(.L_x_1992) ;  /* 0xffffffe800ac7947 */ /* 0x000fea000383ffff */
.L_x_1947:
[----:B------:R-:W-:Y:S01]  /*158b0*/  BSSY B1, `(.L_x_1993) ;  /* 0x0000006000017945 */ /* 0x000fe20003800000 */
[----:B------:R-:W-:-:S07]  /*158c0*/  IMAD.MOV.U32 R15, RZ, RZ, -0x1 ;  /* 0xffffffffff0f7424 */ /* 0x000fce00078e00ff */
[----:B01----:R-:W-:Y:S05]  /*158d0*/  WARPSYNC.COLLECTIVE R15, `(.L_x_1994) ;  /* 0x000000000f0c7348 */ /* 0x003fea0003c00000 */
[----:B------:R-:W-:Y:S02]  /*158e0*/  ELECT P6, UR62, PT ;  /* 0x00000000003e782f */ /* 0x000fe400038c0000 */
[----:B------:R-:W-:Y:S01]  /*158f0*/  MOV R14, UR62 ;  /* 0x0000003e000e7c02 */ /* 0x000fe20008000f00 */
[----:B01----:R-:W-:Y:S10]  /*15900*/  ENDCOLLECTIVE ;  /* 0x000000000000791b */ /* 0x003ff40003800000 */
.L_x_1994:
[----:B------:R-:W-:Y:S05]  /*15910*/  BSYNC B1 ;  /* 0x0000000000017941 */ /* 0x000fea0003800000 */
.L_x_1993:
[----:B------:R-:W-:Y:S05]  /*15920*/  BRA `(.L_x_1995) ;  /* 0xffffffe800a47947 */ /* 0x000fea000383ffff */
.L_x_1949:
[----:B0-----:R0:W1:Y:S02]  /*15930*/  SYNCS.PHASECHK.TRANS64.TRYWAIT P0, [R6+URZ], R5 ;  /* 0x00000005060075a7 */ /* 0x001064000800017f */
[----:B-1----:R-:W-:Y:S05]  /*15940*/  @!P0 NANOSLEEP.SYNCS 0x989680 ;  /* 0x009896800000895d */ /* 0x002fea0003900000 */
[----:B------:R-:W1:Y:S02]  /*15950*/  @!P0 SYNCS.PHASECHK.TRANS64 P0, [R6+URZ], R5 ;  /* 0x00000005060085a7 */ /* 0x000e64000800007f */
[----:B-1----:R-:W-:Y:S05]  /*15960*/  @!P0 BRA `(.L_x_1949) ;  /* 0xfffffffc00f08947 */ /* 0x002fea000383ffff */
[----:B------:R-:W-:Y:S05]  /*15970*/  BRA `(.L_x_1996) ;  /* 0xffffffe800dc7947 */ /* 0x000fea000383ffff */
.L_x_1950:
[----:B-1----:R1:W2:Y:S02]  /*15980*/  SYNCS.PHASECHK.TRANS64.TRYWAIT P0, [R7+URZ], R2 ;  /* 0x00000002070075a7 */ /* 0x0022a4000800017f */
[----:B--2---:R-:W-:Y:S05]  /*15990*/  @!P0 NANOSLEEP.SYNCS 0x989680 ;  /* 0x009896800000895d */ /* 0x004fea0003900000 */
[----:B------:R-:W2:Y:S02]  /*159a0*/  @!P0 SYNCS.PHASECHK.TRANS64 P0, [R7+URZ], R2 ;  /* 0x00000002070085a7 */ /* 0x000ea4000800007f */
[----:B--2---:R-:W-:Y:S05]  /*159b0*/  @!P0 BRA `(.L_x_1950) ;  /* 0xfffffffc00f08947 */ /* 0x004fea000383ffff */
[----:B------:R-:W-:Y:S05]  /*159c0*/  BRA `(.L_x_1997) ;  /* 0xffffffe800d07947 */ /* 0x000fea000383ffff */
.L_x_1952:
[----:B--2---:R2:W3:Y:S02]  /*159d0*/  SYNCS.PHASECHK.TRANS64.TRYWAIT P0, [R4+URZ], R5 ;  /* 0x00000005040075a7 */ /* 0x0044e4000800017f */
[----:B---3--:R-:W-:Y:S05]  /*159e0*/  @!P0 NANOSLEEP.SYNCS 0x989680 ;  /* 0x009896800000895d */ /* 0x008fea0003900000 */
[----:B------:R-:W3:Y:S02]  /*159f0*/  @!P0 SYNCS.PHASECHK.TRANS64 P0, [R4+URZ], R5 ;  /* 0x00000005040085a7 */ /* 0x000ee4000800007f */
[----:B---3--:R-:W-:Y:S05]  /*15a00*/  @!P0 BRA `(.L_x_1952) ;  /* 0xfffffffc00f08947 */ /* 0x008fea000383ffff */
[----:B------:R-:W-:Y:S05]  /*15a10*/  BRA `(.L_x_1998) ;  /* 0xffffffe800d47947 */ /* 0x000fea000383ffff */
.L_x_1999:
        /* <DEDUP_REMOVED lines=14> */
.L_x_6040:


//--------------------- .text._ZN7cutlass13device_kernelIN5flash11enable_sm90INS1_16FlashAttnFwdSm90INS1_25CollectiveMainloopFwdSm90ILi2EN4cute5tupleIJNS5_1CILi1EEES8_S8_EEENS6_IJNS7_ILi128EEENS7_ILi96EEENS7_ILi64EEEEEELi256ENS_10bfloat16_tEfNS_4arch4Sm90ELb0ELb1ELb0ELb0ELb0ELb0ELb1ELb1ELb0ELb1ELb0ELb0EEENS1_21CollectiveEpilogueFwdINS6_IJSA_NS7_ILi256EEESB_EEES9_SE_SG_Li256ELb0ELb1ELb0ELb0EEENS1_30DynamicPersistentTileSchedulerILi256ELi128ELb0ELb1ELb1EEEEEEEEEvNT_6ParamsE --------------------------
	.section	.text._ZN7cutlass13device_kernelIN5flash11enable_sm90INS1_16FlashAttnFwdSm90INS1_25CollectiveMainloopFwdSm90ILi2EN4cute5tupleIJNS5_1CILi1EEES8_S8_EEENS6_IJNS7_ILi128EEENS7_ILi96EEENS7_ILi64EEEEEELi256ENS_10bfloat16_tEfNS_4arch4Sm90ELb0ELb1ELb0ELb0ELb0ELb0ELb1ELb1ELb0ELb1ELb0ELb0EEENS1_21CollectiveEpilogueFwdINS6_IJSA_NS7_ILi256EEESB_EEES9_SE_SG_Li256ELb0ELb1ELb0ELb0EEENS1_30DynamicPersistentTileSchedulerILi256ELi128ELb0ELb1ELb1EEEEEEEEEvNT_6ParamsE,"ax",@progbits
	.align	128
.text._ZN7cutlass13device_kernelIN5flash11enable_sm90INS1_16FlashAttnFwdSm90INS1_25CollectiveMainloopFwdSm90ILi2EN4cute5tupleIJNS5_1CILi1EEES8_S8_EEENS6_IJNS7_ILi128EEENS7_ILi96EEENS7_ILi64EEEEEELi256ENS_10bfloat16_tEfNS_4arch4Sm90ELb0ELb1ELb0ELb0ELb0ELb0ELb1ELb1ELb0ELb1ELb0ELb0EEENS1_21CollectiveEpilogueFwdINS6_IJSA_NS7_ILi256EEESB_EEES9_SE_SG_Li256ELb0ELb1ELb0ELb0EEENS1_30DynamicPersistentTileSchedulerILi256ELi128ELb0ELb1ELb1EEEEEEEEEvNT_6ParamsE:
        .type           _ZN7cutlass13device_kernelIN5flash11enable_sm90INS1_16FlashAttnFwdSm90INS1_25CollectiveMainloopFwdSm90ILi2EN4cute5tupleIJNS5_1CILi1EEES8_S8_EEENS6_IJNS7_ILi128EEENS7_ILi96EEENS7_ILi64EEEEEELi256ENS_10bfloat16_tEfNS_4arch4Sm90ELb0ELb1ELb0ELb0ELb0ELb0ELb1ELb1ELb0ELb1ELb0ELb0EEENS1_21CollectiveEpilogueFwdINS6_IJSA_NS7_ILi256EEESB_EEES9_SE_SG_Li256ELb0ELb1ELb0ELb0EEENS1_30DynamicPersistentTileSchedulerILi256ELi128ELb0ELb1ELb1EEEEEEEEEvNT_6ParamsE,@function
        .size           _ZN7cutlass13device_kernelIN5flash11enable_sm90INS1_16FlashAttnFwdSm90INS1_25CollectiveMainloopFwdSm90ILi2EN4cute5tupleIJNS5_1CILi1EEES8_S8_EEENS6_IJNS7_ILi128EEENS7_ILi96EEENS7_ILi64EEEEEELi256ENS_10bfloat16_tEfNS_4arch4Sm90ELb0ELb1ELb0ELb0ELb0ELb0ELb1ELb1ELb0ELb1ELb0ELb0EEENS1_21CollectiveEpilogueFwdINS6_IJSA_NS7_ILi256EEESB_EEES9_SE_SG_Li256ELb0ELb1ELb0ELb0EEENS1_30DynamicPersistentTileSchedulerILi256ELi128ELb0ELb1ELb1EEEEEEEEEvNT_6ParamsE,(.L_x_6041 - _ZN7cutlass13device_kernelIN5flash11enable_sm90INS1_16FlashAttnFwdSm90INS1_25CollectiveMainloopFwdSm90ILi2EN4cute5tupleIJNS5_1CILi1EEES8_S8_EEENS6_IJNS7_ILi128EEENS7_ILi96EEENS7_ILi64EEEEEELi256ENS_10bfloat16_tEfNS_4arch4Sm90ELb0ELb1ELb0ELb0ELb0ELb0ELb1ELb1ELb0ELb1ELb0ELb0EEENS1_21CollectiveEpilogueFwdINS6_IJSA_NS7_ILi256EEESB_EEES9_SE_SG_Li256ELb0ELb1ELb0ELb0EEENS1_30DynamicPersistentTileSchedulerILi256ELi128ELb0ELb1ELb1EEEEEEEEEvNT_6ParamsE)
        .other          _ZN7cutlass13device_kernelIN5flash11enable_sm90INS1_16FlashAttnFwdSm90INS1_25CollectiveMainloopFwdSm90ILi2EN4cute5tupleIJNS5_1CILi1EEES8_S8_EEENS6_IJNS7_ILi128EEENS7_ILi96EEENS7_ILi64EEEEEELi256ENS_10bfloat16_tEfNS_4arch4Sm90ELb0ELb1ELb0ELb0ELb0ELb0ELb1ELb1ELb0ELb1ELb0ELb0EEENS1_21CollectiveEpilogueFwdINS6_IJSA_NS7_ILi256EEESB_EEES9_SE_SG_Li256ELb0ELb1ELb0ELb0EEENS1_30DynamicPersistentTileSchedulerILi256ELi128ELb0ELb1ELb1EEEEEEEEEvNT_6ParamsE,@"STO_CUDA_ENTRY STV_DEFAULT"
_ZN7cutlass13device_kernelIN5flash11enable_sm90INS1_16FlashAttnFwdSm90INS1_25CollectiveMainloopFwdSm90ILi2EN4cute5tupleIJNS5_1CILi1EEES8_S8_EEENS6_IJNS7_ILi128EEENS7_ILi96EEENS7_ILi64EEEEEELi256ENS_10bfloat16_tEfNS_4arch4Sm90ELb0ELb1ELb0ELb0ELb0ELb0ELb1ELb1ELb0ELb1ELb0ELb0EEENS1_21CollectiveEpilogueFwdINS6_IJSA_NS7_ILi256EEESB_EEES9_SE_SG_Li256ELb0ELb1ELb0ELb0EEENS1_30DynamicPersistentTileSchedulerILi256ELi128ELb0ELb1ELb1EEEEEEEEEvNT_6ParamsE:
[----:B------:R-:W0:Y:S02]  /*0000*/  LDC R1, c[0x0][0x28] ;  /* 0x00000a00ff017b82 */ /* 0x000e240000000800 */
[----:B0-----:R-:W-:Y:S01]  /*0010*/  VIADD R1, R1, 0xfffffb50 ;  /* 0xfffffb5001017836 */ /* 0x001fe20000000000 */
[----:B------:R-:W0:Y:S01]  /*0020*/  S2R R3, SR_TID.X ;  /* 0x0000000000037919 */ /* 0x000e220000002100 */
[----:B------:R-:W-:Y:S01]  /*0030*/  ELECT P0, URZ, PT ;  /* 0x00000000003f782f */ /* 0x000fe20003800000 */
[----:B------:R-:W-:Y:S01]  /*0040*/  BSSY B0, `(.L_x_2000) ;  /* 0x0000012000007945 */ /* 0x000fe20003800000 */
[----:B------:R-:W-:Y:S02]  /*0050*/  ULDC UR4, c[0x0][0x20] ;  /* 0x0000080000047ab9 */ /* 0x000fe40000000800 */
[----:B------:R-:W-:Y:S01]  /*0060*/  IADD3 R16, P1, R1, UR4, RZ ;  /* 0x0000000401107c10 */ /* 0x000fe2000ff3e0ff */
[----:B------:R-:W-:-:S04]  /*0070*/  ULDC UR4, c[0x0][0x24] ;  /* 0x0000090000047ab9 */ /* 0x000fc80000000800 */
[----:B------:R-:W-:Y:S01]  /*0080*/  IMAD.X R17, RZ, RZ, UR4, P1 ;  /* 0x00000004ff117e24 */ /* 0x000fe200088e06ff */
        /* <DEDUP_REMOVED lines=13> */
.L_x_2001:
[----:B------:R-:W-:Y:S05]  /*0160*/  BSYNC B0 ;  /* 0x0000000000007941 */ /* 0x000fea0003800000 */
.L_x_2000:
        /* <DEDUP_REMOVED lines=43> */
.L_x_2002:
        /* <DEDUP_REMOVED lines=22> */
.L_x_2003:
        /* <DEDUP_REMOVED lines=18> */
.L_x_2004:
        /* <DEDUP_REMOVED lines=22> */
.L_x_2005:
        /* <DEDUP_REMOVED lines=22> */
.L_x_2006:
[----:B------:R-:W-:Y:S01]  /*0960*/  IADD3 R2, P0, R16, 0x70, RZ ;  /* 0x0000007010027810 */ /* 0x000fe20007f1e0ff */
[----:B------:R-:W-:Y:S01]  /*0970*/  UMOV UR41, 0x1 ;  /* 0x0000000100297882 */ /* 0x000fe20000000000 */
[----:B------:R-:W-:Y:S01]  /*0980*/  PLOP3.LUT P1, PT, PT, PT, UP0, 0x80, 0x0 ;  /* 0x000000000000781c */ /* 0x000fe20003f2f008 */
[----:B------:R-:W-:Y:S01]  /*0990*/  NOP ;  /* 0x0000000000007918 */ /* 0x000fe20000000000 */
[----:B------:R-:W-:Y:S01]  /*09a0*/  USEL UR41, UR41, 0x2, !UP0 ;  /* 0x0000000229297887 */ /* 0x000fe2000c000000 */
[----:B------:R4:W-:Y:S01]  /*09b0*/  STL [R1+0x464], R2 ;  /* 0x0004640201007387 */ /* 0x0009e20000100800 */
[----:B------:R-:W-:Y:S01]  /*09c0*/  ULDC.64 UR48, c[0x0][0x208] ;  /* 0x0000820000307ab9 */ /* 0x000fe20000000a00 */
[----:B------:R-:W-:Y:S02]  /*09d0*/  IMAD.MOV.U32 R22, RZ, RZ, R16 ;  /* 0x000000ffff167224 */ /* 0x000fe400078e0010 */
[--C-:B------:R-:W-:Y:S02]  /*09e0*/  IMAD.MOV.U32 R23, RZ, RZ, R17.reuse ;  /* 0x000000ffff177224 */ /* 0x100fe400078e0011 */
[----:B----4-:R-:W-:-:S05]  /*09f0*/  IMAD.X R2, RZ, RZ, R17, P0 ;  /* 0x000000ffff027224 */ /* 0x010fca00000e0611 */
[----:B------:R4:W-:Y:S01]  /*0a00*/  STL [R1+0x460], R2 ;  /* 0x0004600201007387 */ /* 0x0009e20000100800 */
[----:B0123--:R-:W-:Y:S06]  /*0a10*/  BAR.SYNC.DEFER_BLOCKING 0x0 ;  /* 0x0000000000007b1d */ /* 0x00ffec0000010000 */
[----:B------:R-:W-:Y:S05]  /*0a20*/  @!P1 BRA `(.L_x_2007) ;  /* 0x0000020800f49947 */ /* 0x000fea0003800000 */
.L_x_2008:
[----:B------:R-:W-:-:S08]  /*0a30*/  NOP ;  /* 0x0000000000007918 */ /* 0x000fd00000000000 */
[----:B------:R-:W0:Y:S02]  /*0a40*/  USETMAXREG.TRY_ALLOC.CTAPOOL UP0, 0xf0 ;  /* 0x000000f0000079c8 */ /* 0x000e240008000600 */
[----:B0-----:R-:W-:-:S13]  /*0a50*/  PLOP3.LUT P0, PT, PT, PT, UP0, 0x80, 0x0 ;  /* 0x000000000000781c */ /* 0x001fda0003f0f008 */
[----:B------:R-:W-:Y:S05]  /*0a60*/  @!P0 BRA `(.L_x_2008) ;  /* 0xfffffffc00f08947 */ /* 0x000fea000383ffff */
[----:B------:R-:W0:Y:S08]  /*0a70*/  S2UR UR5, SR_CTAID.X ;  /* 0x00000000000579c3 */ /* 0x000e300000002500 */
[----:B------:R-:W-:Y:S08]  /*0a80*/  BAR.ARV 0x4, 0x180 ;  /* 0x0106000000007b1d */ /* 0x000ff00000002000 */
[----:B------:R-:W-:Y:S08]  /*0a90*/  BAR.ARV 0x8, 0x180 ;  /* 0x0206000000007b1d */ /* 0x000ff00000002000 */
[----:B------:R-:W0:Y:S01]  /*0aa0*/  LDC R0, c[0x0][0xd38] ;  /* 0x00034e00ff007b82 */ /* 0x000e220000000800 */
[----:B------:R-:W-:Y:S01]  /*0ab0*/  ISETP.NE.AND P0, PT, R14, 0x1, PT ;  /* 0x000000010e00780c */ /* 0x000fe20003f05270 */
[----:B------:R1:W-:-:S12]  /*0ac0*/  STL.64 [R1+0x210], RZ ;  /* 0x000210ff01007387 */ /* 0x0003d80000100a00 */
[----:B------:R-:W-:Y:S06]  /*0ad0*/  @!P0 BAR.ARV 0x9, 0x100 ;  /* 0x0244000000008b1d */ /* 0x000fec0000002000 */
[C---:B------:R-:W-:Y:S02]  /*0ae0*/  IADD3 R214, P1, R16.reuse, 0x210, RZ ;  /* 0x0000021010d67810 */ /* 0x040fe40007f3e0ff */
[----:B------:R-:W-:Y:S01]  /*0af0*/  IADD3 R224, P2, R16, 0x21c, RZ ;  /* 0x0000021c10e07810 */ /* 0x000fe20007f5e0ff */
[----:B------:R1:W-:Y:S01]  /*0b00*/  STL [R1+0x218], RZ ;  /* 0x000218ff01007387 */ /* 0x0003e20000100800 */
[----:B0-----:R-:W-:Y:S01]  /*0b10*/  ISETP.LE.AND P0, PT, R0, UR5, PT ;  /* 0x0000000500007c0c */ /* 0x001fe2000bf03270 */
[----:B------:R-:W-:-:S02]  /*0b20*/  IMAD.X R213, RZ, RZ, R17, P1 ;  /* 0x000000ffffd57224 */ /* 0x000fc400008e0611 */
[----:B------:R1:W-:Y:S01]  /*0b30*/  STL [R1+0x21c], RZ ;  /* 0x00021cff01007387 */ /* 0x0003e20000100800 */
[----:B------:R-:W-:-:S09]  /*0b40*/  IMAD.X R223, RZ, RZ, R17, P2 ;  /* 0x000000ffffdf7224 */ /* 0x000fd200010e0611 */
[----:B-1----:R-:W-:Y:S05]  /*0b50*/  @P0 EXIT ;  /* 0x000000000000094d */ /* 0x002fea0003800000 */
[----:B----4-:R-:W0:Y:S01]  /*0b60*/  S2R R2, SR_TID.X ;  /* 0x0000000000027919 */ /* 0x010e220000002100 */
[----:B------:R-:W1:Y:S01]  /*0b70*/  S2UR UR6, SR_CgaCtaId ;  /* 0x00000000000679c3 */ /* 0x000e620000008800 */
[----:B------:R-:W-:Y:S01]  /*0b80*/  UMOV UR44, 0x400 ;  /* 0x00000400002c7882 */ /* 0x000fe20000000000 */
[----:B------:R-:W-:Y:S01]  /*0b90*/  IMAD.MOV.U32 R189, RZ, RZ, 0x2 ;  /* 0x00000002ffbd7424 */ /* 0x000fe200078e00ff */
[C---:B------:R-:W-:Y:S01]  /*0ba0*/  IADD3 R208, -R14.reuse, 0xb, RZ ;  /* 0x0000000b0ed07810 */ /* 0x040fe20007ffe1ff */
[----:B------:R-:W-:-:S04]  /*0bb0*/  VIADD R209, R14, 0x8 ;  /* 0x000000080ed17836 */ /* 0x000fc80000000000 */
[----:B------:R-:W2:Y:S01]  /*0bc0*/  S2UR UR4, SR_SWINHI ;  /* 0x00000000000479c3 */ /* 0x000ea20000002f00 */
[----:B-1----:R-:W-:Y:S01]  /*0bd0*/  ULEA UR44, UR6, UR44, 0x18 ;  /* 0x0000002c062c7291 */ /* 0x002fe2000f8ec03f */
[----:B0-----:R-:W-:-:S06]  /*0be0*/  VIADD R206, R2, 0xffffff80 ;  /* 0xffffff8002ce7836 */ /* 0x001fcc0000000000 */
[----:B------:R-:W-:Y:S01]  /*0bf0*/  UMOV UR36, UR44 ;  /* 0x0000002c00247c82 */ /* 0x000fe20008000000 */
[----:B--2---:R-:W-:Y:S01]  /*0c00*/  UMOV UR37, UR4 ;  /* 0x0000000400257c82 */ /* 0x004fe20008000000 */
[----:B------:R-:W-:Y:S01]  /*0c10*/  UMOV UR4, UR5 ;  /* 0x0000000500047c82 */ /* 0x000fe20008000000 */
[----:B------:R-:W-:-:S04]  /*0c20*/  SHF.R.S32.HI R15, RZ, 0x1f, R206 ;  /* 0x0000001fff0f7819 */ /* 0x000fc800000114ce */
[CC--:B------:R-:W-:Y:S02]  /*0c30*/  LEA.HI R2, R15.reuse, R206.reuse, RZ, 0x4 ;  /* 0x000000ce0f027211 */ /* 0x0c0fe400078f20ff */
[CC--:B------:R-:W-:Y:S02]  /*0c40*/  LEA.HI R0, R15.reuse, R206.reuse, RZ, 0x5 ;  /* 0x000000ce0f007211 */ /* 0x0c0fe400078f28ff */
[----:B------:R-:W-:Y:S02]  /*0c50*/  SHF.R.S32.HI R5, RZ, 0x4, R2 ;  /* 0x00000004ff057819 */ /* 0x000fe40000011402 */
[----:B------:R-:W-:Y:S01]  /*0c60*/  LOP3.LUT R3, R2, 0x3fffff0, RZ, 0xc0, !PT ;  /* 0x03fffff002037812 */ /* 0x000fe200078ec0ff */
[----:B------:R-:W-:Y:S01]  /*0c70*/  IMAD.SHL.U32 R6, R0, 0x20, RZ ;  /* 0x0000002000067824 */ /* 0x000fe200078e00ff */
[----:B------:R-:W-:Y:S02]  /*0c80*/  LEA.HI R0, R15, R206, RZ, 0x7 ;  /* 0x000000ce0f007211 */ /* 0x000fe400078f38ff */
[----:B------:R-:W-:Y:S01]  /*0c90*/  LEA.HI R4, R2, R5, RZ, 0x1 ;  /* 0x0000000502047211 */ /* 0x000fe200078f08ff */
[----:B------:R-:W-:Y:S01]  /*0ca0*/  IMAD.IADD R2, R206, 0x1, -R3 ;  /* 0x00000001ce027824 */ /* 0x000fe200078e0a03 */
[----:B------:R-:W-:-:S02]  /*0cb0*/  LOP3.LUT R3, R0, 0xffffff80, RZ, 0xc0, !PT ;  /* 0xffffff8000037812 */ /* 0x000fc400078ec0ff */
[----:B------:R-:W-:Y:S02]  /*0cc0*/  LOP3.LUT R7, R6, 0xfffffc00, RZ, 0xc0, !PT ;  /* 0xfffffc0006077812 */ /* 0x000fe400078ec0ff */
[----:B------:R-:W-:Y:S01]  /*0cd0*/  LOP3.LUT R4, R4, 0x1ffffffe, RZ, 0xc0, !PT ;  /* 0x1ffffffe04047812 */ /* 0x000fe200078ec0ff */
[----:B------:R-:W-:Y:S01]  /*0ce0*/  IMAD.IADD R212, R206, 0x1, -R3 ;  /* 0x00000001ced47824 */ /* 0x000fe200078e0a03 */
[----:B------:R-:W-:Y:S01]  /*0cf0*/  SHF.R.S32.HI R227, RZ, 0x7, R0 ;  /* 0x00000007ffe37819 */ /* 0x000fe20000011400 */
[----:B------:R-:W-:Y:S01]  /*0d00*/  IMAD R7, R2, 0x40, R7 ;  /* 0x0000004002077824 */ /* 0x000fe200078e0207 */
[----:B------:R-:W-:Y:S01]  /*0d10*/  LEA.HI R2, R15, R206, RZ, 0x2 ;  /* 0x000000ce0f027211 */ /* 0x000fe200078f10ff */
[----:B------:R-:W-:Y:S01]  /*0d20*/  IMAD.IADD R4, R5, 0x1, -R4 ;  /* 0x0000000105047824 */ /* 0x000fe200078e0a04 */
[----:B------:R-:W-:Y:S02]  /*0d30*/  SHF.R.S32.HI R3, RZ, 0x1f, R212 ;  /* 0x0000001fff037819 */ /* 0x000fe400000114d4 */
[----:B------:R-:W-:Y:S01]  /*0d40*/  LOP3.LUT R5, R2, 0xfffffffc, RZ, 0xc0, !PT ;  /* 0xfffffffc02057812 */ /* 0x000fe200078ec0ff */
[----:B------:R-:W-:Y:S01]  /*0d50*/  IMAD R4, R4, 0x8, R7 ;  /* 0x0000000804047824 */ /* 0x000fe200078e0207 */
[----:B------:R-:W-:-:S02]  /*0d60*/  LEA.HI R19, R3, R212, RZ, 0x2 ;  /* 0x000000d403137211 */ /* 0x000fc400078f10ff */
[----:B------:R-:W-:Y:S01]  /*0d70*/  LEA.HI R3, R3, R212, RZ, 0x5 ;  /* 0x000000d403037211 */ /* 0x000fe200078f28ff */
[----:B------:R-:W-:Y:S01]  /*0d80*/  IMAD.IADD R6, R206, 0x1, -R5 ;  /* 0x00000001ce067824 */ /* 0x000fe200078e0a05 */
[--C-:B------:R-:W-:Y:S01]  /*0d90*/  SHF.R.S32.HI R2, RZ, 0x2, R19.reuse ;  /* 0x00000002ff027819 */ /* 0x100fe20000011413 */
[----:B------:R-:W-:Y:S01]  /*0da0*/  IMAD.WIDE R188, R4, R189, UR36 ;  /* 0x0000002404bc7e25 */ /* 0x000fe2000f8e02bd */
[----:B------:R-:W-:Y:S02]  /*0db0*/  SHF.R.S32.HI R5, RZ, 0x1f, R19 ;  /* 0x0000001fff057819 */ /* 0x000fe40000011413 */
[----:B------:R-:W-:Y:S02]  /*0dc0*/  SHF.R.S32.HI R3, RZ, 0x5, R3 ;  /* 0x00000005ff037819 */ /* 0x000fe40000011403 */
[----:B------:R-:W-:Y:S02]  /*0dd0*/  LEA.HI R5, R5, R2, RZ, 0x3 ;  /* 0x0000000205057211 */ /* 0x000fe400078f18ff */
[----:B------:R-:W-:-:S02]  /*0de0*/  IADD3 R9, P0, R188, 0x20, RZ ;  /* 0x00000020bc097810 */ /* 0x000fc40007f1e0ff */
[----:B------:R-:W-:Y:S02]  /*0df0*/  LOP3.LUT R5, R5, 0xfffffff8, RZ, 0xc0, !PT ;  /* 0xfffffff805057812 */ /* 0x000fe400078ec0ff */
[----:B------:R-:W-:Y:S02]  /*0e00*/  LOP3.LUT R8, R9, 0x380, RZ, 0xc0, !PT ;  /* 0x0000038009087812 */ /* 0x000fe400078ec0ff */
[----:B------:R-:W-:Y:S01]  /*0e10*/  LEA.HI R7, R6, R6, RZ, 0x1 ;  /* 0x0000000606077211 */ /* 0x000fe200078f08ff */
[----:B------:R-:W-:Y:S01]  /*0e20*/  IMAD.IADD R2, R2, 0x1, -R5 ;  /* 0x0000000102027824 */ /* 0x000fe200078e0a05 */
[----:B------:R-:W-:Y:S02]  /*0e30*/  SHF.R.U64 R8, R8, 0x3, RZ ;  /* 0x0000000308087819 */ /* 0x000fe400000012ff */
[----:B------:R-:W-:Y:S01]  /*0e40*/  LOP3.LUT R7, R7, 0x1ffffffe, RZ, 0xc0, !PT ;  /* 0x1ffffffe07077812 */ /* 0x000fe200078ec0ff */
[----:B------:R-:W-:Y:S01]  /*0e50*/  IMAD R21, R3, 0x10, R2 ;  /* 0x0000001003157824 */ /* 0x000fe200078e0202 */
[----:B------:R-:W-:Y:S01]  /*0e60*/  LOP3.LUT R2, R8, R9, RZ, 0x3c, !PT ;  /* 0x0000000908027212 */ /* 0x000fe200078e3cff */
[----:B------:R-:W-:Y:S01]  /*0e70*/  IMAD.X R3, RZ, RZ, R189, P0 ;  /* 0x000000ffff037224 */ /* 0x000fe200000e06bd */
[----:B------:R-:W-:Y:S01]  /*0e80*/  LEA.HI R15, R15, R206, RZ, 0x3 ;  /* 0x000000ce0f0f7211 */ /* 0x000fe200078f18ff */
[----:B------:R-:W-:Y:S01]  /*0e90*/  IMAD.IADD R25, R6, 0x1, -R7 ;  /* 0x0000000106197824 */ /* 0x000fe200078e0a07 */
[----:B------:R-:W-:-:S02]  /*0ea0*/  IADD3 R5, P1, R188, 0x40, RZ ;  /* 0x00000040bc057810 */ /* 0x000fc40007f3e0ff */
[----:B------:R-:W-:Y:S02]  /*0eb0*/  MOV R235, R2 ;  /* 0x0000000200eb7202 */ /* 0x000fe40000000f00 */
[C---:B------:R-:W-:Y:S02]  /*0ec0*/  IADD3 R7, P2, R188.reuse, 0x60, RZ ;  /* 0x00000060bc077810 */ /* 0x040fe40007f5e0ff */
[C---:B------:R-:W-:Y:S02]  /*0ed0*/  IADD3 R9, P3, R188.reuse, 0x4000, RZ ;  /* 0x00004000bc097810 */ /* 0x040fe40007f7e0ff */
[C---:B------:R-:W-:Y:S02]  /*0ee0*/  IADD3 R231, P4, R188.reuse, 0x4020, RZ ;  /* 0x00004020bce77810 */ /* 0x040fe40007f9e0ff */
[C---:B------:R-:W-:Y:S02]  /*0ef0*/  IADD3 R11, P5, R188.reuse, 0x4040, RZ ;  /* 0x00004040bc0b7810 */ /* 0x040fe40007fbe0ff */
[----:B------:R-:W-:-:S02]  /*0f00*/  IADD3 R13, P6, R188, 0xc060, RZ ;  /* 0x0000c060bc0d7810 */ /* 0x000fc40007fde0ff */
[----:B------:R-:W-:Y:S02]  /*0f10*/  LOP3.LUT R3, R15, 0xfffffff8, RZ, 0xc0, !PT ;  /* 0xfffffff80f037812 */ /* 0x000fe400078ec0ff */
[----:B------:R-:W-:Y:S02]  /*0f20*/  LEA.HI R0, R0, R227, RZ, 0x1 ;  /* 0x000000e300007211 */ /* 0x000fe400078f08ff */
[----:B------:R-:W-:Y:S01]  /*0f30*/  LOP3.LUT R4, R5, 0x380, RZ, 0xc0, !PT ;  /* 0x0000038005047812 */ /* 0x000fe200078ec0ff */
[----:B------:R-:W-:Y:S01]  /*0f40*/  IMAD.IADD R3, R206, 0x1, -R3 ;  /* 0x00000001ce037824 */ /* 0x000fe200078e0a03 */
[----:B------:R-:W-:Y:S02]  /*0f50*/  LOP3.LUT R6, R7, 0x380, RZ, 0xc0, !PT ;  /* 0x0000038007067812 */ /* 0x000fe400078ec0ff */
[----:B------:R-:W-:Y:S01]  /*0f60*/  LOP3.LUT R8, R9, 0x380, RZ, 0xc0, !PT ;  /* 0x0000038009087812 */ /* 0x000fe200078ec0ff */
[----:B------:R-:W-:Y:S01]  /*0f70*/  IMAD.SHL.U32 R194, R3, 0x8, RZ ;  /* 0x0000000803c27824 */ /* 0x000fe200078e00ff */
[----:B------:R-:W-:-:S02]  /*0f80*/  LOP3.LUT R230, R231, 0x380, RZ, 0xc0, !PT ;  /* 0x00000380e7e67812 */ /* 0x000fc400078ec0ff */
[----:B------:R-:W-:Y:S01]  /*0f90*/  LOP3.LUT R10, R11, 0x380, RZ, 0xc0, !PT ;  /* 0x000003800b0a7812 */ /* 0x000fe200078ec0ff */
[C---:B------:R-:W-:Y:S01]  /*0fa0*/  VIADD R196, R194.reuse, 0x40 ;  /* 0x00000040c2c47836 */ /* 0x040fe20000000000 */
[----:B------:R-:W-:Y:S01]  /*0fb0*/  LOP3.LUT R12, R13, 0x380, RZ, 0xc0, !PT ;  /* 0x000003800d0c7812 */ /* 0x000fe200078ec0ff */
[----:B------:R-:W-:Y:S01]  /*0fc0*/  VIADD R195, R194, 0x80 ;  /* 0x00000080c2c37836 */ /* 0x000fe20000000000 */
[----:B------:R-:W-:Y:S01]  /*0fd0*/  LOP3.LUT R0, R0, 0x3fffffe, RZ, 0xc0, !PT ;  /* 0x03fffffe00007812 */ /* 0x000fe200078ec0ff */
[----:B------:R-:W-:Y:S01]  /*0fe0*/  VIADD R197, R194, 0xc0 ;  /* 0x000000c0c2c57836 */ /* 0x000fe20000000000 */
[----:B------:R-:W-:Y:S02]  /*0ff0*/  SHF.R.U64 R4, R4, 0x3, RZ ;  /* 0x0000000304047819 */ /* 0x000fe400000012ff */
[----:B------:R-:W-:Y:S01]  /*1000*/  SHF.R.U64 R6, R6, 0x3, RZ ;  /* 0x0000000306067819 */ /* 0x000fe200000012ff */
[----:B------:R-:W-:Y:S01]  /*1010*/  IMAD.IADD R0, R227, 0x1, -R0 ;  /* 0x00000001e3007824 */ /* 0x000fe200078e0a00 */
[----:B------:R-:W-:-:S02]  /*1020*/  SHF.R.U64 R8, R8, 0x3, RZ ;  /* 0x0000000308087819 */ /* 0x000fc400000012ff */
[----:B------:R-:W-:Y:S01]  /*1030*/  SHF.R.U64 R230, R230, 0x3, RZ ;  /* 0x00000003e6e67819 */ /* 0x000fe200000012ff */
[----:B------:R-:W-:Y:S01]  /*1040*/  IMAD R204, R0, 0x40, R21 ;  /* 0x0000004000cc7824 */ /* 0x000fe200078e0215 */
[----:B------:R-:W-:Y:S02]  /*1050*/  SHF.R.U64 R10, R10, 0x3, RZ ;  /* 0x000000030a0a7819 */ /* 0x000fe400000012ff */
[----:B------:R-:W-:Y:S01]  /*1060*/  SHF.R.U64 R12, R12, 0x3, RZ ;  /* 0x000000030c0c7819 */ /* 0x000fe200000012ff */
[----:B------:R-:W-:Y:S01]  /*1070*/  IMAD R236, R25, 0x8, R204 ;  /* 0x0000000819ec7824 */ /* 0x000fe200078e02cc */
[----:B------:R-:W-:Y:S02]  /*1080*/  LOP3.LUT R19, R19, 0x7ffffffc, RZ, 0xc0, !PT ;  /* 0x7ffffffc13137812 */ /* 0x000fe400078ec0ff */
        /* <DEDUP_REMOVED lines=12> */
[----:B------:R-:W-:Y:S01]  /*1150*/  IADD3 R18, P0, R16, 0x13c, RZ ;  /* 0x0000013c10127810 */ /* 0x000fe20007f1e0ff */
[----:B------:R-:W-:Y:S01]  /*1160*/  IMAD.IADD R19, R212, 0x1, -R19 ;  /* 0x00000001d4137824 */ /* 0x000fe200078e0a13 */
[----:B------:R-:W-:-:S02]  /*1170*/  IADD3 R226, P1, R16, 0x220, RZ ;  /* 0x0000022010e27810 */ /* 0x000fc40007f3e0ff */
[----:B------:R-:W-:Y:S01]  /*1180*/  SHF.R.S32.HI R210, RZ, 0x3, R15 ;  /* 0x00000003ffd27819 */ /* 0x000fe2000001140f */
[--C-:B------:R-:W-:Y:S01]  /*1190*/  IMAD.X R164, RZ, RZ, R17.reuse, P0 ;  /* 0x000000ffffa47224 */ /* 0x100fe200000e0611 */
[----:B------:R-:W-:Y:S01]  /*11a0*/  MOV R234, R4 ;  /* 0x0000000400ea7202 */ /* 0x000fe20000000f00 */
[----:B------:R-:W-:Y:S01]  /*11b0*/  IMAD.X R225, RZ, RZ, R17, P1 ;  /* 0x000000ffffe17224 */ /* 0x000fe200008e0611 */
[----:B------:R-:W-:Y:S01]  /*11c0*/  MOV R233, R6 ;  /* 0x0000000600e97202 */ /* 0x000fe20000000f00 */
[----:B------:R-:W-:Y:S01]  /*11d0*/  IMAD R211, R3, 0x20, R210 ;  /* 0x0000002003d37824 */ /* 0x000fe200078e02d2 */
[----:B------:R-:W-:Y:S01]  /*11e0*/  MOV R232, R8 ;  /* 0x0000000800e87202 */ /* 0x000fe20000000f00 */
[----:B------:R-:W-:Y:S01]  /*11f0*/  IMAD.SHL.U32 R205, R19, 0x2, RZ ;  /* 0x0000000213cd7824 */ /* 0x000fe200078e00ff */
[----:B------:R-:W-:Y:S02]  /*1200*/  MOV R230, R230 ;  /* 0x000000e600e67202 */ /* 0x000fe40000000f00 */
[----:B------:R-:W-:-:S02]  /*1210*/  MOV R229, R10 ;  /* 0x0000000a00e57202 */ /* 0x000fc40000000f00 */
[----:B------:R-:W-:Y:S02]  /*1220*/  MOV R228, R12 ;  /* 0x0000000c00e47202 */ /* 0x000fe40000000f00 */
[----:B------:R-:W-:Y:S02]  /*1230*/  SHF.R.S32.HI R203, RZ, 0x1f, R194 ;  /* 0x0000001fffcb7819 */ /* 0x000fe400000114c2 */
[----:B------:R-:W-:Y:S02]  /*1240*/  SHF.R.S32.HI R202, RZ, 0x1f, R196 ;  /* 0x0000001fffca7819 */ /* 0x000fe400000114c4 */
[----:B------:R-:W-:Y:S02]  /*1250*/  SHF.R.S32.HI R201, RZ, 0x1f, R195 ;  /* 0x0000001fffc97819 */ /* 0x000fe400000114c3 */
[----:B------:R-:W-:-:S07]  /*1260*/  SHF.R.S32.HI R200, RZ, 0x1f, R197 ;  /* 0x0000001fffc87819 */ /* 0x000fce00000114c5 */
.L_x_2131:
        /* <DEDUP_REMOVED lines=12> */
[----:B01234-:R-:W-:Y:S05]  /*1330*/  @!P0 BRA `(.L_x_2009) ;  /* 0x0000000000208947 */ /* 0x01ffea0003800000 */
        /* <DEDUP_REMOVED lines=8> */
.L_x_2009:
[----:B------:R-:W-:Y:S01]  /*13c0*/  ULDC UR7, c[0x0][0xd54] ;  /* 0x0003550000077ab9 */ /* 0x000fe20000000800 */
[----:B------:R-:W-:Y:S01]  /*13d0*/  UMOV UR6, UR9 ;  /* 0x0000000900067c82 */ /* 0x000fe20008000000 */
[----:B------:R-:W-:-:S11]  /*13e0*/  UISETP.NE.AND UP0, UPT, UR7, 0x1, UPT ;  /* 0x000000010700788c */ /* 0x000fd6000bf05270 */
[----:B------:R-:W-:Y:S02]  /*13f0*/  @UP0 ULDC.64 UR10, c[0x0][0xd58] ;  /* 0x00035600000a0ab9 */ /* 0x000fe40000000a00 */
[----:B------:R-:W-:-:S04]  /*1400*/  UIMAD.WIDE.U32 UR4, UR9, UR10, URZ ;  /* 0x0000000a090472a5 */ /* 0x000fc8000f8e003f */
[----:B------:R-:W-:-:S04]  /*1410*/  @UP0 USHF.R.U32.HI UR6, URZ, UR11, UR5 ;  /* 0x0000000b3f060299 */ /* 0x000fc80008011605 */
[----:B------:R-:W-:-:S12]  /*1420*/  UIMAD UR4, UR6, UR7, URZ ;  /* 0x00000007060472a4 */ /* 0x000fd8000f8e023f */
.L_x_2010:
[----:B------:R-:W0:Y:S01]  /*1430*/  S2R R0, SR_TID.X ;  /* 0x0000000000007919 */ /* 0x000e220000002100 */
[----:B------:R-:W-:Y:S01]  /*1440*/  ULOP3.LUT UR5, URZ, UR6, URZ, 0x33, !UPT ;  /* 0x000000063f057292 */ /* 0x000fe2000f8e333f */
[----:B------:R-:W-:Y:S01]  /*1450*/  IMAD.MOV.U32 R2, RZ, RZ, 0x3000 ;  /* 0x00003000ff027424 */ /* 0x000fe200078e00ff */
[----:B------:R-:W-:Y:S01]  /*1460*/  UIADD3 UR6, UP2, UR36, 0x32450, URZ ;  /* 0x0003245024067890 */ /* 0x000fe2000ff5e03f */
[----:B------:R-:W-:Y:S01]  /*1470*/  IMAD.U32 R3, RZ, RZ, UR41 ;  /* 0x00000029ff037e24 */ /* 0x000fe2000f8e00ff */
[----:B------:R-:W-:Y:S01]  /*1480*/  ULDC UR39, c[0x0][0xd3c] ;  /* 0x00034f0000277ab9 */ /* 0x000fe20000000800 */
[----:B------:R-:W-:Y:S01]  /*1490*/  UIADD3 UR7, UP0, UR36, 0x32430, URZ ;  /* 0x0003243024077890 */ /* 0x000fe2000ff1e03f */
[----:B------:R-:W-:Y:S01]  /*14a0*/  IMAD.MOV.U32 R5, RZ, RZ, 0x100 ;  /* 0x00000100ff057424 */ /* 0x000fe200078e00ff */
[----:B------:R-:W-:Y:S01]  /*14b0*/  UIADD3 UR39, UR5, UR39, URZ ;  /* 0x0000002705277290 */ /* 0x000fe2000fffe03f */
[----:B------:R1:W-:Y:S01]  /*14c0*/  STL.64 [R1+0x18], R2 ;  /* 0x0000180201007387 */ /* 0x0003e20000100a00 */
[----:B------:R-:W-:Y:S01]  /*14d0*/  UIADD3.X UR5, URZ, UR37, URZ, UP2, !UPT ;  /* 0x000000253f057290 */ /* 0x000fe200097fe43f */
[----:B------:R-:W-:Y:S01]  /*14e0*/  IMAD.MOV.U32 R6, RZ, RZ, 0x1 ;  /* 0x00000001ff067424 */ /* 0x000fe200078e00ff */
[----:B------:R-:W-:Y:S01]  /*14f0*/  UIADD3 UR10, UP1, UR36, 0x32440, URZ ;  /* 0x00032440240a7890 */ /* 0x000fe2000ff3e03f */
[----:B------:R-:W-:Y:S01]  /*1500*/  IMAD.MOV.U32 R7, RZ, RZ, RZ ;  /* 0x000000ffff077224 */ /* 0x000fe200078e00ff */
[----:B------:R-:W-:Y:S01]  /*1510*/  UIADD3 UR11, UP3, UR36, 0x32460, URZ ;  /* 0x00032460240b7890 */ /* 0x000fe2000ff7e03f */
[----:B------:R-:W-:Y:S01]  /*1520*/  IMAD.MOV.U32 R8, RZ, RZ, 0xc000 ;  /* 0x0000c000ff087424 */ /* 0x000fe200078e00ff */
[----:B------:R-:W-:Y:S01]  /*1530*/  UIADD3 UR4, UR9, -UR4, URZ ;  /* 0x8000000409047290 */ /* 0x000fe2000fffe03f */
[----:B------:R-:W-:Y:S01]  /*1540*/  IMAD.U32 R9, RZ, RZ, UR41 ;  /* 0x00000029ff097e24 */ /* 0x000fe2000f8e00ff */
[----:B------:R-:W-:Y:S01]  /*1550*/  UIADD3.X UR12, URZ, UR37, URZ, UP3, !UPT ;  /* 0x000000253f0c7290 */ /* 0x000fe20009ffe43f */
[----:B------:R-:W-:Y:S01]  /*1560*/  IMAD.MOV.U32 R11, RZ, RZ, 0x100 ;  /* 0x00000100ff0b7424 */ /* 0x000fe200078e00ff */
[----:B------:R-:W-:Y:S01]  /*1570*/  ULDC UR42, c[0x0][0xd48] ;  /* 0x00035200002a7ab9 */ /* 0x000fe20000000800 */
[----:B-1----:R-:W-:Y:S01]  /*1580*/  IMAD.U32 R3, RZ, RZ, UR5 ;  /* 0x00000005ff037e24 */ /* 0x002fe2000f8e00ff */
[----:B------:R-:W-:Y:S01]  /*1590*/  UIADD3.X UR5, URZ, UR37, URZ, UP0, !UPT ;  /* 0x000000253f057290 */ /* 0x000fe200087fe43f */
[----:B------:R-:W-:Y:S01]  /*15a0*/  IMAD.U32 R2, RZ, RZ, UR6 ;  /* 0x00000006ff027e24 */ /* 0x000fe2000f8e00ff */
[----:B------:R-:W-:Y:S01]  /*15b0*/  UIADD3.X UR6, URZ, UR37, URZ, UP1, !UPT ;  /* 0x000000253f067290 */ /* 0x000fe20008ffe43f */
[----:B------:R-:W-:Y:S01]  /*15c0*/  IMAD.U32 R12, RZ, RZ, UR11 ;  /* 0x0000000bff0c7e24 */ /* 0x000fe2000f8e00ff */
[----:B------:R-:W-:Y:S01]  /*15d0*/  UISETP.NE.AND UP2, UPT, UR42, 0x1, UPT ;  /* 0x000000012a00788c */ /* 0x000fe2000bf45270 */
[----:B------:R-:W-:Y:S01]  /*15e0*/  IMAD.U32 R13, RZ, RZ, UR12 ;  /* 0x0000000cff0d7e24 */ /* 0x000fe2000f8e00ff */
[----:B------:R-:W-:Y:S01]  /*15f0*/  ULDC UR12, c[0x0][0xd54] ;  /* 0x00035500000c7ab9 */ /* 0x000fe20000000800 */
[----:B------:R-:W-:Y:S01]  /*1600*/  IMAD.MOV.U32 R20, RZ, RZ, 0x1 ;  /* 0x00000001ff147424 */ /* 0x000fe200078e00ff */
[----:B------:R-:W-:Y:S01]  /*1610*/  UIMAD UR12, UR8, UR12, UR4 ;  /* 0x0000000c080c72a4 */ /* 0x000fe2000f8e0204 */
[----:B------:R-:W-:Y:S01]  /*1620*/  IMAD.MOV.U32 R21, RZ, RZ, RZ ;  /* 0x000000ffff157224 */ /* 0x000fe200078e00ff */
[----:B0-----:R-:W-:Y:S01]  /*1630*/  LOP3.LUT R0, R0, 0x7f, RZ, 0xc0, !PT ;  /* 0x0000007f00007812 */ /* 0x001fe200078ec0ff */
[----:B------:R-:W-:Y:S01]  /*1640*/  IMAD.U32 R14, RZ, RZ, UR39 ;  /* 0x00000027ff0e7e24 */ /* 0x000fe2000f8e00ff */
[----:B------:R-:W-:Y:S01]  /*1650*/  USHF.L.U32 UR39, UR39, 0x7, URZ ;  /* 0x0000000727277899 */ /* 0x000fe2000800063f */
[----:B------:R-:W-:Y:S01]  /*1660*/  STL.128 [R1+0x430], RZ ;  /* 0x000430ff01007387 */ /* 0x000fe20000100c00 */
[----:B------:R-:W-:Y:S01]  /*1670*/  ISETP.NE.AND P0, PT, R0, RZ, PT ;  /* 0x000000ff0000720c */ /* 0x000fe20003f05270 */
[----:B------:R-:W-:Y:S01]  /*1680*/  ULDC UR45, c[0x0][0x424] ;  /* 0x00010900002d7ab9 */ /* 0x000fe20000000800 */
[----:B------:R-:W0:Y:S01]  /*1690*/  LDC R0, c[0x0][0xa80] ;  /* 0x0002a000ff007b82 */ /* 0x000e220000000800 */
[----:B------:R-:W-:Y:S01]  /*16a0*/  STL.64 [R1+0x60], R20 ;  /* 0x0000601401007387 */ /* 0x000fe20000100a00 */
[----:B------:R-:W-:Y:S01]  /*16b0*/  SEL R4, RZ, 0x1, P0 ;  /* 0x00000001ff047807 */ /* 0x000fe20000000000 */
[----:B------:R-:W-:Y:S01]  /*16c0*/  ULDC UR11, c[0x0][0x2f0] ;  /* 0x0000bc00000b7ab9 */ /* 0x000fe20000000800 */
[----:B------:R-:W-:Y:S01]  /*16d0*/  ULDC UR46, c[0x0][0x288] ;  /* 0x0000a200002e7ab9 */ /* 0x000fe20000000800 */
[----:B------:R-:W-:Y:S01]  /*16e0*/  STL [R1+0x70], R14 ;  /* 0x0000700e01007387 */ /* 0x000fe20000100800 */
[----:B------:R-:W-:Y:S01]  /*16f0*/  @UP2 ULDC UR13, c[0x0][0xd50] ;  /* 0x00035400000d2ab9 */ /* 0x000fe20000000800 */
[----:B------:R-:W-:Y:S01]  /*1700*/  IMAD.MOV.U32 R10, RZ, RZ, R4 ;  /* 0x000000ffff0a7224 */ /* 0x000fe200078e0004 */
[----:B------:R-:W-:Y:S01]  /*1710*/  UMOV UR38, UR12 ;  /* 0x0000000c00267c82 */ /* 0x000fe20008000000 */
[----:B------:R1:W-:Y:S01]  /*1720*/  STL.128 [R1+0x20], R4 ;  /* 0x0000200401007387 */ /* 0x0003e20000100c00 */
[----:B------:R-:W-:-:S02]  /*1730*/  IADD3 R32, P0, R16, 0x430, RZ ;  /* 0x0000043010207810 */ /* 0x000fc40007f1e0ff */
[----:B------:R-:W-:Y:S01]  /*1740*/  IADD3 R43, P1, R16, 0x38, RZ ;  /* 0x00000038102b7810 */ /* 0x000fe20007f3e0ff */
[----:B------:R2:W-:Y:S02]  /*1750*/  STL.128 [R1+0x50], R8 ;  /* 0x0000500801007387 */ /* 0x0005e40000100c00 */
[--C-:B------:R-:W-:Y:S02]  /*1760*/  IMAD.X R45, RZ, RZ, R17.reuse, P0 ;  /* 0x000000ffff2d7224 */ /* 0x100fe400000e0611 */
[----:B------:R3:W-:Y:S01]  /*1770*/  STL.128 [R1+0x440], RZ ;  /* 0x000440ff01007387 */ /* 0x0007e20000100c00 */
[----:B------:R-:W-:-:S03]  /*1780*/  IMAD.X R48, RZ, RZ, R17, P1 ;  /* 0x000000ffff307224 */ /* 0x000fc600008e0611 */
[----:B------:R3:W-:Y:S01]  /*1790*/  STL.128 [R1+0x220], RZ ;  /* 0x000220ff01007387 */ /* 0x0007e20000100c00 */
[----:B-1----:R-:W-:Y:S01]  /*17a0*/  IMAD.U32 R5, RZ, RZ, UR5 ;  /* 0x00000005ff057e24 */ /* 0x002fe2000f8e00ff */
[----:B------:R-:W-:Y:S01]  /*17b0*/  ULDC UR5, c[0x0][0x448] ;  /* 0x0001120000057ab9 */ /* 0x000fe20000000800 */
[----:B------:R-:W-:Y:S01]  /*17c0*/  IMAD.U32 R4, RZ, RZ, UR7 ;  /* 0x00000007ff047e24 */ /* 0x000fe2000f8e00ff */
[----:B------:R-:W-:Y:S01]  /*17d0*/  UISETP.NE.AND UP1, UPT, UR5, 0x1, UPT ;  /* 0x000000010500788c */ /* 0x000fe2000bf25270 */
[----:B--2---:R-:W-:Y:S01]  /*17e0*/  IMAD.MOV.U32 R9, RZ, RZ, R3 ;  /* 0x000000ffff097224 */ /* 0x004fe200078e0003 */
[----:B0-----:R3:W-:Y:S01]  /*17f0*/  STL [R1+0x450], R0 ;  /* 0x0004500001007387 */ /* 0x0017e20000100800 */
[----:B------:R-:W-:Y:S01]  /*1800*/  IMAD.U32 R3, RZ, RZ, UR6 ;  /* 0x00000006ff037e24 */ /* 0x000fe2000f8e00ff */
[----:B------:R-:W-:Y:S01]  /*1810*/  ULDC.64 UR6, c[0x0][0x418] ;  /* 0x0001060000067ab9 */ /* 0x000fe20000000a00 */
[----:B------:R-:W-:Y:S01]  /*1820*/  IMAD.MOV.U32 R8, RZ, RZ, R2 ;  /* 0x000000ffff087224 */ /* 0x000fe200078e0002 */
[----:B------:R-:W-:Y:S01]  /*1830*/  UISETP.NE.U32.AND UP0, UPT, UR6, URZ, UPT ;  /* 0x0000003f0600728c */ /* 0x000fe2000bf05070 */
[----:B------:R-:W-:Y:S01]  /*1840*/  IMAD.MOV.U32 R10, RZ, RZ, R12 ;  /* 0x000000ffff0a7224 */ /* 0x000fe200078e000c */
[----:B------:R-:W-:Y:S01]  /*1850*/  ULDC.64 UR4, c[0x0][0xad8] ;  /* 0x0002b60000047ab9 */ /* 0x000fe20000000a00 */
[----:B------:R-:W-:Y:S01]  /*1860*/  IMAD.MOV.U32 R11, RZ, RZ, R13 ;  /* 0x000000ffff0b7224 */ /* 0x000fe200078e000d */
[----:B------:R-:W-:Y:S01]  /*1870*/  UISETP.NE.AND.EX UP0, UPT, UR7, URZ, UPT, UP0 ;  /* 0x0000003f0700728c */ /* 0x000fe2000bf05300 */
[----:B------:R-:W-:Y:S01]  /*1880*/  IMAD.U32 R2, RZ, RZ, UR10 ;  /* 0x0000000aff027e24 */ /* 0x000fe2000f8e00ff */
[----:B------:R-:W-:Y:S01]  /*1890*/  UISETP.GE.AND UP3, UPT, UR5, 0x1, UPT ;  /* 0x000000010500788c */ /* 0x000fe2000bf66270 */
[----:B------:R3:W-:Y:S01]  /*18a0*/  STL.64 [R1+0x8], R4 ;  /* 0x0000080401007387 */ /* 0x0007e20000100a00 */
[----:B------:R-:W-:-:S02]  /*18b0*/  UIADD3 UR10, UR39, 0x7f, URZ ;  /* 0x0000007f270a7890 */ /* 0x000fc4000fffe03f */
[----:B------:R-:W-:Y:S01]  /*18c0*/  USEL UR45, UR45, 0x1, UP0 ;  /* 0x000000012d2d7887 */ /* 0x000fe20008000000 */
[----:B------:R3:W-:Y:S01]  /*18d0*/  STL.128 [R1+0x40], R8 ;  /* 0x0000400801007387 */ /* 0x0007e20000100c00 */
[----:B------:R-:W-:Y:S01]  /*18e0*/  @UP2 ULDC UR6, c[0x0][0xd4c] ;  /* 0x0003530000062ab9 */ /* 0x000fe20000000800 */
[----:B------:R-:W-:Y:S01]  /*18f0*/  @UP1 ULDC UR8, c[0x0][0x44c] ;  /* 0x0001130000081ab9 */ /* 0x000fe20000000800 */
[----:B------:R-:W-:Y:S01]  /*1900*/  UIMAD.WIDE.U32 UR6, UR12, UR6, URZ ;  /* 0x000000060c0672a5 */ /* 0x000fe2000f8e003f */
[----:B------:R3:W-:Y:S01]  /*1910*/  STL.64 [R1+0x68], R10 ;  /* 0x0000680a01007387 */ /* 0x0007e20000100a00 */
[----:B------:R-:W-:Y:S01]  /*1920*/  UIMAD.WIDE.U32 UR8, UR10, UR8, URZ ;  /* 0x000000080a0872a5 */ /* 0x000fe2000f8e003f */
[----:B------:R-:W-:Y:S01]  /*1930*/  PLOP3.LUT P2, PT, PT, PT, UP3, 0x80, 0x0 ;  /* 0x000000000000781c */ /* 0x000fe20003f4f038 */
[----:B------:R-:W-:Y:S01]  /*1940*/  UIMAD UR45, UR45, UR11, URZ ;  /* 0x0000000b2d2d72a4 */ /* 0x000fe2000f8e023f */
[----:B------:R3:W-:Y:S01]  /*1950*/  STL.64 [R1+0x10], R2 ;  /* 0x0000100201007387 */ /* 0x0007e20000100a00 */
[----:B------:R-:W-:Y:S01]  /*1960*/  @UP1 ULDC UR14, c[0x0][0x450] ;  /* 0x00011400000e1ab9 */ /* 0x000fe20000000800 */
[----:B------:R-:W-:-:S02]  /*1970*/  @UP2 USHF.R.U32.HI UR38, URZ, UR13, UR7 ;  /* 0x0000000d3f262299 */ /* 0x000fc40008011607 */
[----:B------:R3:W-:Y:S01]  /*1980*/  STL.64 [R1+0x30], R2 ;  /* 0x0000300201007387 */ /* 0x0007e20000100a00 */
[----:B------:R-:W-:Y:S02]  /*1990*/  UIADD3 UR40, UR45, 0x1, -UR46 ;  /* 0x000000012d287890 */ /* 0x000fe4000fffe82e */
[----:B------:R-:W-:Y:S01]  /*19a0*/  @UP1 USHF.R.U32.HI UR10, URZ, UR14, UR9 ;  /* 0x0000000e3f0a1299 */ /* 0x000fe20008011609 */
[----:B------:R3:W-:Y:S01]  /*19b0*/  STL.128 [R1+0x230], RZ ;  /* 0x000230ff01007387 */ /* 0x0007e20000100c00 */
[----:B------:R-:W-:Y:S02]  /*19c0*/  UIADD3 UR6, -UR38, URZ, URZ ;  /* 0x0000003f26067290 */ /* 0x000fe4000fffe13f */
[----:B------:R-:W-:Y:S01]  /*19d0*/  UIADD3 UR10, UR40, UR10, URZ ;  /* 0x0000000a280a7290 */ /* 0x000fe2000fffe03f */
[----:B------:R3:W-:Y:S01]  /*19e0*/  STL.128 [R1+0x240], RZ ;  /* 0x000240ff01007387 */ /* 0x0007e20000100c00 */
[----:B------:R-:W-:Y:S02]  /*19f0*/  UIMAD UR42, UR42, UR6, UR12 ;  /* 0x000000062a2a72a4 */ /* 0x000fe4000f8e020c */
[----:B------:R-:W-:Y:S01]  /*1a00*/  UIADD3 UR4, UR10, UR4, URZ ;  /* 0x000000040a047290 */ /* 0x000fe2000fffe03f */
[----:B------:R3:W-:Y:S04]  /*1a10*/  STL.128 [R1+0x250], RZ ;  /* 0x000250ff01007387 */ /* 0x0007e80000100c00 */
        /* <DEDUP_REMOVED lines=28> */
[----:B------:R3:W-:Y:S04]  /*1be0*/  STL.64 [R1], RZ ;  /* 0x000000ff01007387 */ /* 0x0007e80000100a00 */
[----:B------:R3:W-:Y:S01]  /*1bf0*/  STL.64 [R1+0x38], RZ ;  /* 0x000038ff01007387 */ /* 0x0007e20000100a00 */
[----:B------:R-:W-:Y:S05]  /*1c00*/  @!P2 BRA `(.L_x_2011) ;  /* 0x000000000044a947 */ /* 0x000fea0003800000 */
        /* <DEDUP_REMOVED lines=10> */
.L_x_2012:
[----:B------:R-:W-:-:S11]  /*1cb0*/  UISETP.NE.AND UP0, UPT, UR5, 0x1, UPT ;  /* 0x000000010500788c */ /* 0x000fd6000bf05270 */
[----:B------:R-:W-:Y:S02]  /*1cc0*/  @UP0 ULDC.64 UR10, c[0x0][0xae0] ;  /* 0x0002b800000a0ab9 */ /* 0x000fe40000000a00 */
[----:B------:R-:W-:-:S04]  /*1cd0*/  UIMAD.WIDE.U32 UR6, UR8, UR10, URZ ;  /* 0x0000000a080672a5 */ /* 0x000fc8000f8e003f */
[----:B------:R-:W-:-:S12]  /*1ce0*/  @UP0 USHF.R.U32.HI UR8, URZ, UR11, UR7 ;  /* 0x0000000b3f080299 */ /* 0x000fd80008011607 */
.L_x_2013:
[----:B------:R-:W-:-:S04]  /*1cf0*/  UIMAD UR8, UR8, UR5, UR5 ;  /* 0x00000005080872a4 */ /* 0x000fc8000f8e0205 */
[----:B------:R-:W-:-:S04]  /*1d00*/  UISETP.LT.AND UP0, UPT, UR4, UR8, UPT ;  /* 0x000000080400728c */ /* 0x000fc8000bf01270 */
[----:B------:R-:W-:-:S12]  /*1d10*/  USEL UR4, UR4, UR8, UP0 ;  /* 0x0000000804047287 */ /* 0x000fd80008000000 */
.L_x_2011:
[----:B------:R-:W-:Y:S02]  /*1d20*/  UIADD3 UR6, UR45, 0x5f, URZ ;  /* 0x0000005f2d067890 */ /* 0x000fe4000fffe03f */
[----:B------:R-:W-:Y:S02]  /*1d30*/  UIADD3 UR8, UR4, 0x5f, URZ ;  /* 0x0000005f04087890 */ /* 0x000fe4000fffe03f */
[----:B------:R-:W-:Y:S02]  /*1d40*/  UIMAD.WIDE UR6, UR6, 0x2aaaaaab, URZ ;  /* 0x2aaaaaab060678a5 */ /* 0x000fe4000f8e023f */
[----:B------:R-:W-:Y:S01]  /*1d50*/  UIMAD.WIDE UR8, UR8, 0x2aaaaaab, URZ ;  /* 0x2aaaaaab080878a5 */ /* 0x000fe2000f8e023f */
[----:B------:R-:W-:Y:S01]  /*1d60*/  @UP1 ULDC UR10, c[0x0][0x44c] ;  /* 0x00011300000a1ab9 */ /* 0x000fe20000000800 */
[----:B------:R-:W-:Y:S02]  /*1d70*/  USHF.R.U32.HI UR4, URZ, 0x1f, UR7 ;  /* 0x0000001f3f047899 */ /* 0x000fe40008011607 */
[----:B------:R-:W-:-:S02]  /*1d80*/  UIMAD.WIDE.U32 UR10, UR39, UR10, URZ ;  /* 0x0000000a270a72a5 */ /* 0x000fc4000f8e003f */
[----:B------:R-:W-:Y:S01]  /*1d90*/  USHF.R.U32.HI UR6, URZ, 0x1f, UR9 ;  /* 0x0000001f3f067899 */ /* 0x000fe20008011609 */
[----:B------:R-:W-:Y:S01]  /*1da0*/  @UP1 ULDC UR13, c[0x0][0x450] ;  /* 0x00011400000d1ab9 */ /* 0x000fe20000000800 */
[----:B------:R-:W-:Y:S01]  /*1db0*/  UMOV UR12, UR39 ;  /* 0x00000027000c7c82 */ /* 0x000fe20008000000 */
[----:B------:R-:W-:Y:S02]  /*1dc0*/  UIADD3 UR46, UR45, -UR46, URZ ;  /* 0x8000002e2d2e7290 */ /* 0x000fe4000fffe03f */
        /* <DEDUP_REMOVED lines=20> */
.L_x_2015:
[----:B------:R-:W-:-:S11]  /*1f10*/  UISETP.NE.AND UP0, UPT, UR5, 0x1, UPT ;  /* 0x000000010500788c */ /* 0x000fd6000bf05270 */
[----:B------:R-:W-:Y:S02]  /*1f20*/  @UP0 ULDC.64 UR10, c[0x0][0xae0] ;  /* 0x0002b800000a0ab9 */ /* 0x000fe40000000a00 */
[----:B------:R-:W-:-:S04]  /*1f30*/  UIMAD.WIDE.U32 UR6, UR4, UR10, URZ ;  /* 0x0000000a040672a5 */ /* 0x000fc8000f8e003f */
[----:B------:R-:W-:-:S12]  /*1f40*/  @UP0 USHF.R.U32.HI UR4, URZ, UR11, UR7 ;  /* 0x0000000b3f040299 */ /* 0x000fd80008011607 */
.L_x_2016:
[----:B------:R-:W-:-:S04]  /*1f50*/  UIMAD UR4, UR4, UR5, URZ ;  /* 0x00000005040472a4 */ /* 0x000fc8000f8e023f */
[----:B------:R-:W-:-:S04]  /*1f60*/  UISETP.LT.AND UP0, UPT, UR8, UR4, UPT ;  /* 0x000000040800728c */ /* 0x000fc8000bf01270 */
[----:B------:R-:W-:-:S12]  /*1f70*/  USEL UR8, UR8, UR4, !UP0 ;  /* 0x0000000408087287 */ /* 0x000fd8000c000000 */
.L_x_2014:
[----:B------:R-:W-:Y:S01]  /*1f80*/  UIMAD.WIDE UR4, UR8, 0x2aaaaaab, URZ ;  /* 0x2aaaaaab080478a5 */ /* 0x000fe2000f8e023f */
[----:B------:R-:W-:-:S03]  /*1f90*/  PLOP3.LUT P0, PT, PT, PT, PT, 0x80, 0x0 ;  /* 0x000000000000781c */ /* 0x000fc60003f0f070 */
[----:B------:R-:W-:-:S04]  /*1fa0*/  USHF.R.U32.HI UR4, URZ, 0x1f, UR5 ;  /* 0x0000001f3f047899 */ /* 0x000fc80008011605 */
[----:B------:R-:W-:-:S04]  /*1fb0*/  ULEA.HI.SX32 UR4, UR5, UR4, 0x1c ;  /* 0x0000000405047291 */ /* 0x000fc8000f8fe23f */
[----:B------:R-:W-:-:S04]  /*1fc0*/  UISETP.LT.AND UP0, UPT, URZ, UR4, UPT ;  /* 0x000000043f00728c */ /* 0x000fc8000bf01270 */
[----:B------:R-:W-:-:S04]  /*1fd0*/  USEL UR43, URZ, UR4, !UP0 ;  /* 0x000000043f2b7287 */ /* 0x000fc8000c000000 */
[----:B------:R-:W-:-:S06]  /*1fe0*/  UISETP.GT.AND UP0, UPT, UR47, UR43, UPT ;  /* 0x0000002b2f00728c */ /* 0x000fcc000bf04270 */
[----:B------:R-:W-:-:S13]  /*1ff0*/  PLOP3.LUT P1, PT, PT, PT, UP0, 0x80, 0x0 ;  /* 0x000000000000781c */ /* 0x000fda0003f2f008 */
[----:B------:R-:W-:Y:S05]  /*2000*/  @!P1 BRA `(.L_x_2017) ;  /* 0x000001cc00549947 */ /* 0x000fea0003800000 */
[----:B---3--:R-:W0:Y:S01]  /*2010*/  SHFL.IDX PT, R0, R227, RZ, 0x1f ;  /* 0x00001fffe3007589 */ /* 0x008e2200000e0000 */
[----:B------:R-:W-:Y:S01]  /*2020*/  UIADD3 UR6, UR44, 0x18400, URZ ;  /* 0x000184002c067890 */ /* 0x000fe2000fffe03f */
[----:B------:R-:W-:Y:S01]  /*2030*/  IMAD.MOV.U32 R12, RZ, RZ, 0x1 ;  /* 0x00000001ff0c7424 */ /* 0x000fe200078e00ff */
[----:B------:R-:W-:Y:S01]  /*2040*/  UIADD3 UR5, UR44, 0x400, URZ ;  /* 0x000004002c057890 */ /* 0x000fe2000fffe03f */
[----:B------:R-:W-:Y:S01]  /*2050*/  IMAD.MOV.U32 R4, RZ, RZ, 0x1 ;  /* 0x00000001ff047424 */ /* 0x000fe200078e00ff */
[----:B------:R-:W-:Y:S01]  /*2060*/  UIADD3 UR4, UR44, 0x1c400, URZ ;  /* 0x0001c4002c047890 */ /* 0x000fe2000fffe03f */
[----:B------:R-:W-:Y:S01]  /*2070*/  IMAD.MOV.U32 R5, RZ, RZ, RZ ;  /* 0x000000ffff057224 */ /* 0x000fe200078e00ff */
[----:B------:R-:W-:Y:S01]  /*2080*/  USHF.R.U32.HI UR5, URZ, 0x4, UR5 ;  /* 0x000000043f057899 */ /* 0x000fe20008011605 */
[----:B------:R-:W-:Y:S01]  /*2090*/  IMAD.MOV.U32 R6, RZ, RZ, 0x1 ;  /* 0x00000001ff067424 */ /* 0x000fe200078e00ff */
[----:B------:R-:W-:Y:S01]  /*20a0*/  USHF.R.U32.HI UR4, URZ, 0x4, UR4 ;  /* 0x000000043f047899 */ /* 0x000fe20008011604 */
[----:B------:R-:W-:Y:S01]  /*20b0*/  IMAD.MOV.U32 R7, RZ, RZ, RZ ;  /* 0x000000ffff077224 */ /* 0x000fe200078e00ff */
[----:B------:R-:W-:Y:S01]  /*20c0*/  ULOP3.LUT UR5, UR5, 0x3fff, URZ, 0xc0, !UPT ;  /* 0x00003fff05057892 */ /* 0x000fe2000f8ec03f */
[----:B------:R-:W-:Y:S01]  /*20d0*/  IMAD.MOV.U32 R13, RZ, RZ, RZ ;  /* 0x000000ffff0d7224 */ /* 0x000fe200078e00ff */
[----:B------:R-:W-:Y:S01]  /*20e0*/  ULOP3.LUT UR4, UR4, 0x3fff, URZ, 0xc0, !UPT ;  /* 0x00003fff04047892 */ /* 0x000fe2000f8ec03f */
[----:B------:R-:W-:Y:S01]  /*20f0*/  IMAD.MOV.U32 R9, RZ, RZ, 0x40000040 ;  /* 0x40000040ff097424 */ /* 0x000fe200078e00ff */
[----:B------:R-:W-:Y:S01]  /*2100*/  ULOP3.LUT UR7, UR5, 0x3000000, URZ, 0xfc, !UPT ;  /* 0x0300000005077892 */ /* 0x000fe2000f8efc3f */
[----:B------:R1:W-:Y:S01]  /*2110*/  STL.128 [R1+0x80], R4 ;  /* 0x0000800401007387 */ /* 0x0003e20000100c00 */
[----:B------:R-:W-:Y:S01]  /*2120*/  ULOP3.LUT UR4, UR4, 0x10000, URZ, 0xfc, !UPT ;  /* 0x0001000004047892 */ /* 0x000fe2000f8efc3f */
[----:B------:R-:W-:Y:S01]  /*2130*/  IMAD.MOV.U32 R11, RZ, RZ, 0x40000040 ;  /* 0x40000040ff0b7424 */ /* 0x000fe200078e00ff */
[----:B------:R-:W-:Y:S01]  /*2140*/  ULOP3.LUT UR5, UR5, 0x10000, URZ, 0xfc, !UPT ;  /* 0x0001000005057892 */ /* 0x000fe2000f8efc3f */
[----:B------:R2:W-:Y:S01]  /*2150*/  STL.64 [R1+0x90], R12 ;  /* 0x0000900c01007387 */ /* 0x0005e20000100a00 */
[----:B------:R-:W-:Y:S01]  /*2160*/  IMAD.U32 R10, RZ, RZ, UR7 ;  /* 0x00000007ff0a7e24 */ /* 0x000fe2000f8e00ff */
[----:B------:R-:W-:Y:S01]  /*2170*/  IADD3 R27, P1, R16, 0xa0, RZ ;  /* 0x000000a0101b7810 */ /* 0x000fe20007f3e0ff */
[----:B------:R-:W-:Y:S01]  /*2180*/  IMAD.U32 R8, RZ, RZ, UR4 ;  /* 0x00000004ff087e24 */ /* 0x000fe2000f8e00ff */
[----:B0-----:R-:W-:Y:S01]  /*2190*/  LEA.HI R2, R0, R0, RZ, 0x1 ;  /* 0x0000000000027211 */ /* 0x001fe200078f08ff */
[----:B------:R-:W-:Y:S01]  /*21a0*/  IMAD.U32 R14, RZ, RZ, UR5 ;  /* 0x00000005ff0e7e24 */ /* 0x000fe2000f8e00ff */
[----:B------:R-:W-:Y:S01]  /*21b0*/  ULOP3.LUT UP0, URZ, UR6, 0x1bf, URZ, 0xc0, !UPT ;  /* 0x000001bf063f7892 */ /* 0x000fe2000f80c03f */
[----:B------:R-:W-:Y:S01]  /*21c0*/  IMAD.MOV.U32 R15, RZ, RZ, 0x40000040 ;  /* 0x40000040ff0f7424 */ /* 0x000fe200078e00ff */
[----:B------:R-:W-:Y:S01]  /*21d0*/  LOP3.LUT R3, R2, 0x7fffe, RZ, 0xc0, !PT ;  /* 0x0007fffe02037812 */ /* 0x000fe200078ec0ff */
[----:B------:R0:W-:Y:S01]  /*21e0*/  STL.128 [R1+0xa0], R8 ;  /* 0x0000a00801007387 */ /* 0x0001e20000100c00 */
[----:B------:R-:W-:Y:S01]  /*21f0*/  IMAD.X R44, RZ, RZ, R17, P1 ;  /* 0x000000ffff2c7224 */ /* 0x000fe200008e0611 */
[----:B------:R-:W-:Y:S01]  /*2200*/  IADD3 R30, P5, R16, 0x118, RZ ;  /* 0x00000118101e7810 */ /* 0x000fe20007fbe0ff */
[----:B-1----:R-:W-:Y:S01]  /*2210*/  IMAD.MOV.U32 R5, RZ, RZ, 0x40000040 ;  /* 0x40000040ff057424 */ /* 0x002fe200078e00ff */
[----:B------:R0:W-:Y:S01]  /*2220*/  STL.64 [R1+0x78], RZ ;  /* 0x000078ff01007387 */ /* 0x0001e20000100a00 */
[----:B------:R-:W-:Y:S01]  /*2230*/  IMAD.IADD R3, R0, 0x1, -R3 ;  /* 0x0000000100037824 */ /* 0x000fe200078e0a03 */
[----:B------:R-:W-:Y:S01]  /*2240*/  PLOP3.LUT P1, PT, PT, PT, UP0, 0x80, 0x0 ;  /* 0x000000000000781c */ /* 0x000fe20003f2f008 */
[----:B--2---:R-:W-:Y:S01]  /*2250*/  IMAD.MOV.U32 R13, RZ, RZ, 0x40000040 ;  /* 0x40000040ff0d7424 */ /* 0x004fe200078e00ff */
[----:B------:R0:W-:Y:S01]  /*2260*/  STL.128 [R1+0xb0], RZ ;  /* 0x0000b0ff01007387 */ /* 0x0001e20000100c00 */
[C---:B------:R-:W-:Y:S01]  /*2270*/  IADD3 R29, P6, R16.reuse, 0x110, RZ ;  /* 0x00000110101d7810 */ /* 0x040fe20007fde0ff */
[--C-:B------:R-:W-:Y:S01]  /*2280*/  IMAD.X R31, RZ, RZ, R17.reuse, P5 ;  /* 0x000000ffff1f7224 */ /* 0x100fe200028e0611 */
[----:B------:R-:W-:Y:S01]  /*2290*/  LEA R3, R3, UR6, 0xd ;  /* 0x0000000603037c11 */ /* 0x000fe2000f8e68ff */
[----:B------:R0:W-:Y:S01]  /*22a0*/  STL.128 [R1+0xc0], RZ ;  /* 0x0000c0ff01007387 */ /* 0x0001e20000100c00 */
[----:B------:R-:W-:Y:S01]  /*22b0*/  IADD3 R28, P0, R16, 0xa8, RZ ;  /* 0x000000a8101c7810 */ /* 0x000fe20007f1e0ff */
[----:B------:R-:W-:Y:S01]  /*22c0*/  IMAD.X R46, RZ, RZ, R17, P6 ;  /* 0x000000ffff2e7224 */ /* 0x000fe200030e0611 */
[----:B------:R-:W-:Y:S01]  /*22d0*/  SHF.R.U32.HI R0, RZ, 0x4, R3 ;  /* 0x00000004ff007819 */ /* 0x000fe20000011603 */
[----:B------:R-:W-:Y:S01]  /*22e0*/  VIADD R2, R3, 0xa000 ;  /* 0x0000a00003027836 */ /* 0x000fe20000000000 */
[----:B------:R0:W-:Y:S01]  /*22f0*/  STL.128 [R1+0xd0], RZ ;  /* 0x0000d0ff01007387 */ /* 0x0001e20000100c00 */
[----:B------:R-:W-:Y:S01]  /*2300*/  IMAD.X R41, RZ, RZ, R17, P0 ;  /* 0x000000ffff297224 */ /* 0x000fe200000e0611 */
[----:B------:R-:W-:-:S02]  /*2310*/  LOP3.LUT R0, R0, 0x3fff, RZ, 0xc0, !PT ;  /* 0x00003fff00007812 */ /* 0x000fc400078ec0ff */
[----:B------:R-:W-:Y:S01]  /*2320*/  SHF.R.U32.HI R2, RZ, 0x4, R2 ;  /* 0x00000004ff027819 */ /* 0x000fe20000011602 */
[----:B------:R0:W-:Y:S01]  /*2330*/  STL.128 [R1+0xe0], RZ ;  /* 0x0000e0ff01007387 */ /* 0x0001e20000100c00 */
[----:B------:R-:W-:Y:S02]  /*2340*/  LOP3.LUT R4, R0, 0x10000, RZ, 0xfc, !PT ;  /* 0x0001000000047812 */ /* 0x000fe400078efcff */
[----:B------:R-:W-:Y:S01]  /*2350*/  LOP3.LUT R2, R2, 0x3fff, RZ, 0xc0, !PT ;  /* 0x00003fff02027812 */ /* 0x000fe200078ec0ff */
[----:B------:R0:W-:Y:S01]  /*2360*/  STL.128 [R1+0xf0], RZ ;  /* 0x0000f0ff01007387 */ /* 0x0001e20000100c00 */
[----:B------:R-:W-:Y:S02]  /*2370*/  IADD3 R26, P2, R16, 0x98, RZ ;  /* 0x00000098101a7810 */ /* 0x000fe40007f5e0ff */
[----:B------:R-:W-:Y:S01]  /*2380*/  LOP3.LUT R2, R2, 0x10000, RZ, 0xfc, !PT ;  /* 0x0001000002027812 */ /* 0x000fe200078efcff */
[----:B------:R0:W-:Y:S01]  /*2390*/  STL.64 [R1+0x98], R4 ;  /* 0x0000980401007387 */ /* 0x0001e20000100a00 */
[C---:B------:R-:W-:Y:S01]  /*23a0*/  IADD3 R25, P3, R16.reuse, 0x90, RZ ;  /* 0x0000009010197810 */ /* 0x040fe20007f7e0ff */
[--C-:B------:R-:W-:Y:S01]  /*23b0*/  IMAD.X R33, RZ, RZ, R17.reuse, P2 ;  /* 0x000000ffff217224 */ /* 0x100fe200010e0611 */
[C---:B------:R-:W-:Y:S01]  /*23c0*/  IADD3 R24, P4, R16.reuse, 0x88, RZ ;  /* 0x0000008810187810 */ /* 0x040fe20007f9e0ff */
[----:B------:R-:W-:Y:S01]  /*23d0*/  IMAD.MOV.U32 R12, RZ, RZ, R2 ;  /* 0x000000ffff0c7224 */ /* 0x000fe200078e0002 */
[----:B------:R0:W-:Y:S01]  /*23e0*/  STL.128 [R1+0x100], RZ ;  /* 0x000100ff01007387 */ /* 0x0001e20000100c00 */
[C---:B------:R-:W-:Y:S01]  /*23f0*/  IADD3 R19, P5, R16.reuse, 0x80, RZ ;  /* 0x0000008010137810 */ /* 0x040fe20007fbe0ff */
[--C-:B------:R-:W-:Y:S01]  /*2400*/  IMAD.X R42, RZ, RZ, R17.reuse, P3 ;  /* 0x000000ffff2a7224 */ /* 0x100fe200018e0611 */
[C---:B------:R-:W-:Y:S01]  /*2410*/  IADD3 R34, P6, R16.reuse, 0x78, RZ ;  /* 0x0000007810227810 */ /* 0x040fe20007fde0ff */
[----:B------:R0:W-:Y:S01]  /*2420*/  STL.128 [R1+0x110], R12 ;  /* 0x0001100c01007387 */ /* 0x0001e20000100c00 */
[----:B------:R-:W-:Y:S01]  /*2430*/  IADD3 R37, P0, R16, 0xb0, RZ ;  /* 0x000000b010257810 */ /* 0x000fe20007f1e0ff */
[----:B------:R-:W-:-:S02]  /*2440*/  IMAD.X R39, RZ, RZ, R17, P4 ;  /* 0x000000ffff277224 */ /* 0x000fc400020e0611 */
[--C-:B------:R-:W-:Y:S02]  /*2450*/  IMAD.X R40, RZ, RZ, R17.reuse, P5 ;  /* 0x000000ffff287224 */ /* 0x100fe400028e0611 */
[--C-:B------:R-:W-:Y:S02]  /*2460*/  IMAD.X R35, RZ, RZ, R17.reuse, P6 ;  /* 0x000000ffff237224 */ /* 0x100fe400030e0611 */
[----:B------:R-:W-:Y:S01]  /*2470*/  IMAD.X R38, RZ, RZ, R17, P0 ;  /* 0x000000ffff267224 */ /* 0x000fe200000e0611 */
[----:B------:R-:W-:Y:S06]  /*2480*/  @!P1 BRA `(.L_x_2018) ;  /* 0x0000000000409947 */ /* 0x000fec0003800000 */
[----:B------:R-:W-:Y:S01]  /*2490*/  MOV R0, 0x0 ;  /* 0x0000000000007802 */ /* 0x000fe20000000f00 */
[----:B------:R-:W-:Y:S01]  /*24a0*/  ULDC.64 UR4, c[0x4][0x98] ;  /* 0x0100260000047ab9 */ /* 0x000fe20000000a00 */
[----:B------:R-:W-:Y:S01]  /*24b0*/  ULDC.64 UR6, c[0x4][0x38] ;  /* 0x01000e0000067ab9 */ /* 0x000fe20000000a00 */
[----:B0-----:R-:W-:Y:S01]  /*24c0*/  IMAD.U32 R4, RZ, RZ, UR4 ;  /* 0x00000004ff047e24 */ /* 0x001fe2000f8e00ff */
        /* <DEDUP_REMOVED lines=12> */
.L_x_2018:
[----:B------:R-:W1:Y:S01]  /*2590*/  S2R R20, SR_TID.X ;  /* 0x0000000000147919 */ /* 0x000e620000002100 */
[----:B0-----:R-:W0:Y:S01]  /*25a0*/  LDC R13, c[0x0][0x288] ;  /* 0x0000a200ff0d7b82 */ /* 0x001e220000000800 */
[----:B------:R-:W-:Y:S01]  /*25b0*/  IADD3 R8, P0, R16, 0x120, RZ ;  /* 0x0000012010087810 */ /* 0x000fe20007f1e0ff */
[----:B------:R-:W-:Y:S01]  /*25c0*/  ULDC UR4, c[0x0][0x20] ;  /* 0x0000080000047ab9 */ /* 0x000fe20000000800 */
[----:B------:R-:W-:Y:S01]  /*25d0*/  IMAD.U32 R11, RZ, RZ, UR45 ;  /* 0x0000002dff0b7e24 */ /* 0x000fe2000f8e00ff */
[----:B------:R-:W-:Y:S01]  /*25e0*/  STL.64 [R1+0x130], R34 ;  /* 0x0001302201007387 */ /* 0x000fe20000100a00 */
[----:B------:R-:W-:Y:S02]  /*25f0*/  VIADD R198, R18, -UR4 ;  /* 0x8000000412c67c36 */ /* 0x000fe40008000000 */
[----:B------:R-:W-:Y:S01]  /*2600*/  IMAD.X R9, RZ, RZ, R17, P0 ;  /* 0x000000ffff097224 */ /* 0x000fe200000e0611 */
[----:B------:R-:W2:Y:S01]  /*2610*/  LDC R15, c[0x0][0xad4] ;  /* 0x0002b500ff0f7b82 */ /* 0x000ea20000000800 */
[----:B------:R-:W-:Y:S04]  /*2620*/  STL.64 [R1+0x120], R204 ;  /* 0x000120cc01007387 */ /* 0x000fe80000100a00 */
[----:B------:R3:W-:Y:S03]  /*2630*/  STL.64 [R1+0x128], R8 ;  /* 0x0001280801007387 */ /* 0x0007e60000100a00 */
[----:B------:R-:W4:Y:S01]  /*2640*/  LDC.64 R4, c[0x0][0xad8] ;  /* 0x0002b600ff047b82 */ /* 0x000f220000000a00 */
[----:B------:R0:W-:Y:S04]  /*2650*/  STL.U8 [R1+0x138], RZ ;  /* 0x000138ff01007387 */ /* 0x0001e80000100000 */
[----:B------:R0:W-:Y:S03]  /*2660*/  STL [R198+0x8], R11 ;  /* 0x0000080bc6007387 */ /* 0x0001e60000100800 */
[----:B------:R-:W5:Y:S01]  /*2670*/  LDC.64 R2, c[0x0][0xae0] ;  /* 0x0002b800ff027b82 */ /* 0x000f620000000a00 */
[----:B0-----:R0:W-:Y:S04]  /*2680*/  STL [R198+0x4], R13 ;  /* 0x0000040dc6007387 */ /* 0x0011e80000100800 */
[----:B------:R0:W-:Y:S01]  /*2690*/  STL [R198+0x14], RZ ;  /* 0x000014ffc6007387 */ /* 0x0001e20000100800 */
[----:B-1----:R-:W-:-:S02]  /*26a0*/  VIADD R206, R20, 0xffffff80 ;  /* 0xffffff8014ce7836 */ /* 0x002fc40000000000 */
[----:B------:R-:W1:Y:S01]  /*26b0*/  LDC.64 R6, c[0x0][0x448] ;  /* 0x00011200ff067b82 */ /* 0x000e620000000a00 */
[----:B--2---:R0:W-:Y:S04]  /*26c0*/  STL [R198+0xc], R15 ;  /* 0x00000c0fc6007387 */ /* 0x0041e80000100800 */
[----:B------:R0:W-:Y:S03]  /*26d0*/  STL [R198], R206 ;  /* 0x000000cec6007387 */ /* 0x0001e60000100800 */
[----:B------:R-:W2:Y:S01]  /*26e0*/  LDC R237, c[0x0][0x450] ;  /* 0x00011400ffed7b82 */ /* 0x000ea20000000800 */
[----:B----4-:R0:W-:Y:S04]  /*26f0*/  STL [R198+0x10], R4 ;  /* 0x00001004c6007387 */ /* 0x0101e80000100800 */
[----:B------:R0:W-:Y:S04]  /*2700*/  STL [R198+0x18], R5 ;  /* 0x00001805c6007387 */ /* 0x0001e80000100800 */
[----:B-----5:R0:W-:Y:S04]  /*2710*/  STL [R198+0x1c], R2 ;  /* 0x00001c02c6007387 */ /* 0x0201e80000100800 */
[----:B------:R0:W-:Y:S04]  /*2720*/  STL [R198+0x20], R3 ;  /* 0x00002003c6007387 */ /* 0x0001e80000100800 */
[----:B-1----:R0:W-:Y:S04]  /*2730*/  STL [R198+0x24], R6 ;  /* 0x00002406c6007387 */ /* 0x0021e80000100800 */
[----:B------:R0:W-:Y:S04]  /*2740*/  STL [R198+0x28], R7 ;  /* 0x00002807c6007387 */ /* 0x0001e80000100800 */
[----:B--2---:R0:W-:Y:S04]  /*2750*/  STL [R198+0x2c], R237 ;  /* 0x00002cedc6007387 */ /* 0x0041e80000100800 */
[----:B---3--:R-:W2:Y:S01]  /*2760*/  LDL R9, [R1+0x21c] ;  /* 0x00021c0001097983 */ /* 0x008ea20000100800 */
[----:B------:R-:W-:Y:S03]  /*2770*/  BSSY B0, `(.L_x_2019) ;  /* 0x0000008000007945 */ /* 0x000fe60003800000 */
[----:B------:R0:W-:Y:S01]  /*2780*/  STL.U8 [R1+0x16c], RZ ;  /* 0x00016cff01007387 */ /* 0x0001e20000100000 */
[----:B--2---:R-:W-:-:S04]  /*2790*/  LEA.HI R0, R9, R9, RZ, 0x1 ;  /* 0x0000000909007211 */ /* 0x004fc800078f08ff */
[----:B------:R-:W-:-:S05]  /*27a0*/  LOP3.LUT R0, R0, 0xfffffffe, RZ, 0xc0, !PT ;  /* 0xfffffffe00007812 */ /* 0x000fca00078ec0ff */
[----:B------:R-:W-:-:S05]  /*27b0*/  IMAD.IADD R0, R9, 0x1, -R0 ;  /* 0x0000000109007824 */ /* 0x000fca00078e0a00 */
[----:B------:R-:W-:-:S04]  /*27c0*/  SHF.L.U32 R0, R0, 0x1f, RZ ;  /* 0x0000001f00007819 */ /* 0x000fc800000006ff */
[----:B------:R-:W1:Y:S02]  /*27d0*/  SYNCS.PHASECHK.TRANS64.TRYWAIT P0, [UR44+0x32400], R0 ;  /* 0x03240000ff0075a7 */ /* 0x000e64000800016c */
[----:B01----:R-:W-:Y:S05]  /*27e0*/  @!P0 BRA `(.L_x_2020) ;  /* 0x0000024400a08947 */ /* 0x003fea0003800000 */
.L_x_2247:
[----:B------:R-:W-:Y:S05]  /*27f0*/  BSYNC B0 ;  /* 0x0000000000007941 */ /* 0x000fea0003800000 */
.L_x_2019:
[----:B------:R-:W2:Y:S04]  /*2800*/  LDL R36, [R1+0x1c] ;  /* 0x00001c0001247983 */ /* 0x000ea80000100800 */
[----:B------:R1:W5:Y:S01]  /*2810*/  LDL.64 R12, [R1+0x210] ;  /* 0x00021000010c7983 */ /* 0x0003620000100a00 */
[----:B------:R-:W-:Y:S01]  /*2820*/  IMAD.MOV.U32 R10, RZ, RZ, R19 ;  /* 0x000000ffff0a7224 */ /* 0x000fe200078e0013 */
[C---:B------:R-:W-:Y:S01]  /*2830*/  IADD3 R20, P0, R16.reuse, 0x16c, RZ ;  /* 0x0000016c10147810 */ /* 0x040fe20007f1e0ff */
[----:B------:R-:W-:Y:S01]  /*2840*/  IMAD.MOV.U32 R11, RZ, RZ, R40 ;  /* 0x000000ffff0b7224 */ /* 0x000fe200078e0028 */
[C---:B0-----:R-:W-:Y:S01]  /*2850*/  IADD3 R0, P2, R16.reuse, 0x420, RZ ;  /* 0x0000042010007810 */ /* 0x041fe20007f5e0ff */
[----:B------:R-:W-:Y:S01]  /*2860*/  IMAD.MOV.U32 R8, RZ, RZ, R214 ;  /* 0x000000ffff087224 */ /* 0x000fe200078e00d6 */
[----:B------:R-:W-:Y:S01]  /*2870*/  IADD3 R14, P1, R16, 0x128, RZ ;  /* 0x00000128100e7810 */ /* 0x000fe20007f3e0ff */
[----:B------:R-:W-:-:S02]  /*2880*/  IMAD.MOV.U32 R9, RZ, RZ, R213 ;  /* 0x000000ffff097224 */ /* 0x000fc400078e00d5 */
[--C-:B------:R-:W-:Y:S02]  /*2890*/  IMAD.X R21, RZ, RZ, R17.reuse, P0 ;  /* 0x000000ffff157224 */ /* 0x100fe400000e0611 */
[--C-:B------:R-:W-:Y:S01]  /*28a0*/  IMAD.X R15, RZ, RZ, R17.reuse, P2 ;  /* 0x000000ffff0f7224 */ /* 0x100fe200010e0611 */
[----:B------:R0:W-:Y:S01]  /*28b0*/  STL.128 [R1+0x170], R8 ;  /* 0x0001700801007387 */ /* 0x0001e20000100c00 */
[----:B------:R-:W-:Y:S02]  /*28c0*/  IMAD.X R19, RZ, RZ, R17, P1 ;  /* 0x000000ffff137224 */ /* 0x000fe400008e0611 */
[----:B------:R-:W-:Y:S02]  /*28d0*/  IMAD.U32 R220, RZ, RZ, UR36 ;  /* 0x00000024ffdc7e24 */ /* 0x000fe4000f8e00ff */
[----:B------:R-:W-:Y:S01]  /*28e0*/  IMAD.U32 R221, RZ, RZ, UR37 ;  /* 0x00000025ffdd7e24 */ /* 0x000fe2000f8e00ff */
[----:B------:R-:W-:Y:S05]  /*28f0*/  WARPSYNC.ALL ;  /* 0x0000000000007948 */ /* 0x000fea0003800000 */
[----:B------:R-:W-:Y:S01]  /*2900*/  IMAD.MOV.U32 R222, RZ, RZ, R224 ;  /* 0x000000ffffde7224 */ /* 0x000fe200078e00e0 */
[----:B------:R-:W-:Y:S01]  /*2910*/  BSSY B0, `(.L_x_2021) ;  /* 0x000002c000007945 */ /* 0x000fe20003800000 */
[----:B------:R-:W-:-:S02]  /*2920*/  IMAD.MOV.U32 R34, RZ, RZ, R14 ;  /* 0x000000ffff227224 */ /* 0x000fc400078e000e */
[----:B------:R-:W-:Y:S01]  /*2930*/  IMAD.MOV.U32 R35, RZ, RZ, R19 ;  /* 0x000000ffff237224 */ /* 0x000fe200078e0013 */
[----:B------:R-:W-:Y:S01]  /*2940*/  STL.128 [R1+0x1a0], R220 ;  /* 0x0001a0dc01007387 */ /* 0x000fe20000100c00 */
[----:B0-----:R-:W-:Y:S02]  /*2950*/  IMAD.MOV.U32 R8, RZ, RZ, R26 ;  /* 0x000000ffff087224 */ /* 0x001fe400078e001a */
[----:B------:R-:W-:Y:S02]  /*2960*/  IMAD.MOV.U32 R9, RZ, RZ, R33 ;  /* 0x000000ffff097224 */ /* 0x000fe400078e0021 */
[----:B------:R-:W-:Y:S02]  /*2970*/  IMAD.MOV.U32 R10, RZ, RZ, R27 ;  /* 0x000000ffff0a7224 */ /* 0x000fe400078e001b */
[----:B------:R-:W-:Y:S02]  /*2980*/  IMAD.MOV.U32 R11, RZ, RZ, R44 ;  /* 0x000000ffff0b7224 */ /* 0x000fe400078e002c */
[----:B------:R-:W-:-:S03]  /*2990*/  IMAD.MOV.U32 R33, RZ, RZ, R45 ;  /* 0x000000ffff217224 */ /* 0x000fc600078e002d */
[----:B------:R0:W-:Y:S04]  /*29a0*/  STL.128 [R1+0x190], R8 ;  /* 0x0001900801007387 */ /* 0x0001e80000100c00 */
[----:B------:R-:W-:Y:S01]  /*29b0*/  STL.128 [R1+0x1e0], R32 ;  /* 0x0001e02001007387 */ /* 0x000fe20000100c00 */
[----:B0-----:R-:W-:Y:S02]  /*29c0*/  IMAD.MOV.U32 R8, RZ, RZ, R43 ;  /* 0x000000ffff087224 */ /* 0x001fe400078e002b */
[----:B------:R-:W-:Y:S02]  /*29d0*/  IMAD.MOV.U32 R9, RZ, RZ, R48 ;  /* 0x000000ffff097224 */ /* 0x000fe400078e0030 */
[----:B------:R-:W-:Y:S02]  /*29e0*/  IMAD.MOV.U32 R10, RZ, RZ, R25 ;  /* 0x000000ffff0a7224 */ /* 0x000fe400078e0019 */
[----:B------:R-:W-:-:S05]  /*29f0*/  IMAD.MOV.U32 R11, RZ, RZ, R42 ;  /* 0x000000ffff0b7224 */ /* 0x000fca00078e002a */
[----:B------:R0:W-:Y:S02]  /*2a00*/  STL.128 [R1+0x1b0], R8 ;  /* 0x0001b00801007387 */ /* 0x0001e40000100c00 */
[----:B0-----:R-:W-:Y:S02]  /*2a10*/  IMAD.MOV.U32 R8, RZ, RZ, R29 ;  /* 0x000000ffff087224 */ /* 0x001fe400078e001d */
[----:B------:R-:W-:Y:S02]  /*2a20*/  IMAD.MOV.U32 R9, RZ, RZ, R46 ;  /* 0x000000ffff097224 */ /* 0x000fe400078e002e */
[----:B------:R-:W-:Y:S02]  /*2a30*/  IMAD.MOV.U32 R10, RZ, RZ, R30 ;  /* 0x000000ffff0a7224 */ /* 0x000fe400078e001e */
[----:B------:R-:W-:-:S05]  /*2a40*/  IMAD.MOV.U32 R11, RZ, RZ, R31 ;  /* 0x000000ffff0b7224 */ /* 0x000fca00078e001f */
[----:B------:R0:W-:Y:S02]  /*2a50*/  STL.128 [R1+0x1c0], R8 ;  /* 0x0001c00801007387 */ /* 0x0001e40000100c00 */
[----:B0-----:R-:W-:Y:S01]  /*2a60*/  IMAD.MOV.U32 R10, RZ, RZ, R20 ;  /* 0x000000ffff0a7224 */ /* 0x001fe200078e0014 */
[----:B------:R1:W-:Y:S01]  /*2a70*/  BAR.SYNC.DEFER_BLOCKING R209, 0x100 ;  /* 0x000400d10000751d */ /* 0x0003e20000010000 */
[----:B------:R-:W-:Y:S01]  /*2a80*/  IMAD.MOV.U32 R11, RZ, RZ, R21 ;  /* 0x000000ffff0b7224 */ /* 0x000fe200078e0015 */
[----:B------:R-:W-:Y:S01]  /*2a90*/  IADD3 R20, P0, R16, 0x138, RZ ;  /* 0x0000013810147810 */ /* 0x000fe20007f1e0ff */
[----:B------:R-:W-:Y:S02]  /*2aa0*/  IMAD.MOV.U32 R8, RZ, RZ, R0 ;  /* 0x000000ffff087224 */ /* 0x000fe400078e0000 */
[----:B------:R-:W-:Y:S02]  /*2ab0*/  IMAD.MOV.U32 R9, RZ, RZ, R15 ;  /* 0x000000ffff097224 */ /* 0x000fe400078e000f */
[----:B------:R-:W-:-:S03]  /*2ac0*/  IMAD.X R21, RZ, RZ, R17, P0 ;  /* 0x000000ffff157224 */ /* 0x000fc600000e0611 */
        /* <DEDUP_REMOVED lines=11> */
[----:B------:R1:W-:Y:S01]  /*2b80*/  STL.128 [R1+0x200], R8 ;  /* 0x0002000801007387 */ /* 0x0003e20000100c00 */
[----:B--2---:R-:W-:-:S04]  /*2b90*/  LOP3.LUT R0, R36, 0x1, RZ, 0xfc, !PT ;  /* 0x0000000124007812 */ /* 0x004fc800078efcff */
[----:B------:R-:W-:-:S13]  /*2ba0*/  ISETP.NE.AND P1, PT, R0, 0x3, PT ;  /* 0x000000030000780c */ /* 0x000fda0003f25270 */
[----:B-1----:R-:W-:Y:S05]  /*2bb0*/  @!P1 BRA `(.L_x_2022) ;  /* 0x0000000000049947 */ /* 0x002fea0003800000 */
[----:B------:R-:W-:Y:S01]  /*2bc0*/  BPT.TRAP 0x1 ;  /* 0x000000040000795c */ /* 0x000fe20000300000 */
.L_x_2022:
[----:B------:R-:W-:Y:S05]  /*2bd0*/  BSYNC B0 ;  /* 0x0000000000007941 */ /* 0x000fea0003800000 */
.L_x_2021:
[----:B------:R-:W2:Y:S01]  /*2be0*/  LDL.64 R8, [R1+0x8] ;  /* 0x0000080001087983 */ /* 0x000ea20000100a00 */
[----:B-----5:R-:W-:Y:S01]  /*2bf0*/  SHF.L.U32 R13, R13, 0x1f, RZ ;  /* 0x0000001f0d0d7819 */ /* 0x020fe200000006ff */
[----:B------:R-:W-:Y:S01]  /*2c00*/  BSSY B0, `(.L_x_2023) ;  /* 0x0000006000007945 */ /* 0x000fe20003800000 */
[----:B--2---:R-:W-:-:S05]  /*2c10*/  MOV R9, R8 ;  /* 0x0000000800097202 */ /* 0x004fca0000000f00 */
[----:B------:R-:W-:-:S04]  /*2c20*/  IMAD R12, R12, 0x8, R9 ;  /* 0x000000080c0c7824 */ /* 0x000fc800078e0209 */
[----:B------:R0:W1:Y:S01]  /*2c30*/  SYNCS.PHASECHK.TRANS64.TRYWAIT P0, [R12+URZ], R13 ;  /* 0x0000000d0c0075a7 */ /* 0x000062000800017f */
[----:B------:R-:W-:Y:S05]  /*2c40*/  @!P1 BRA `(.L_x_2024) ;  /* 0x0000000000049947 */ /* 0x000fea0003800000 */
[----:B------:R-:W-:Y:S01]  /*2c50*/  BPT.TRAP 0x1 ;  /* 0x000000040000795c */ /* 0x000fe20000300000 */
.L_x_2024:
[----:B------:R-:W-:Y:S05]  /*2c60*/  BSYNC B0 ;  /* 0x0000000000007941 */ /* 0x000fea0003800000 */
.L_x_2023:
[----:B------:R-:W-:Y:S04]  /*2c70*/  BSSY B0, `(.L_x_2025) ;  /* 0x0000004000007945 */ /* 0x000fe80003800000 */
[----:B-1----:R-:W-:Y:S05]  /*2c80*/  @P0 BRA `(.L_x_2026) ;  /* 0x0000000000080947 */ /* 0x002fea0003800000 */
[----:B------:R-:W1:Y:S02]  /*2c90*/  SYNCS.PHASECHK.TRANS64.TRYWAIT P0, [R12+URZ], R13 ;  /* 0x0000000d0c0075a7 */ /* 0x000e64000800017f */
[----:B-1----:R-:W-:Y:S05]  /*2ca0*/  @!P0 BRA `(.L_x_2027) ;  /* 0x0000024000888947 */ /* 0x002fea0003800000 */
.L_x_2026:
[----:B------:R-:W-:Y:S05]  /*2cb0*/  BSYNC B0 ;  /* 0x0000000000007941 */ /* 0x000fea0003800000 */
.L_x_2025:
[----:B01----:R-:W2:Y:S04]  /*2cc0*/  LDL R13, [R1+0x210] ;  /* 0x00021000010d7983 */ /* 0x003ea80000100800 */
[----:B------:R-:W2:Y:S01]  /*2cd0*/  LDL.64 R8, [R1+0xa0] ;  /* 0x0000a00001087983 */ /* 0x000ea20000100a00 */
[----:B------:R-:W-:Y:S05]  /*2ce0*/  WARPSYNC.ALL ;  /* 0x0000000000007948 */ /* 0x000fea0003800000 */
[----:B------:R-:W3:Y:S04]  /*2cf0*/  LDL.64 R24, [R1+0x98] ;  /* 0x0000980001187983 */ /* 0x000ee80000100a00 */
[----:B------:R-:W4:Y:S04]  /*2d00*/  LDL.64 R10, [R1+0x98] ;  /* 0x00009800010a7983 */ /* 0x000f280000100a00 */
[----:B------:R-:W5:Y:S01]  /*2d10*/  LDL.64 R14, [R1+0x98] ;  /* 0x00009800010e7983 */ /* 0x000f620000100a00 */
[----:B--2---:R-:W-:-:S03]  /*2d20*/  IMAD R8, R13, 0x300, R8 ;  /* 0x000003000d087824 */ /* 0x004fc600078e0208 */
[----:B------:R-:W2:Y:S01]  /*2d30*/  LDL.64 R20, [R1+0x98] ;  /* 0x0000980001147983 */ /* 0x000ea20000100a00 */
[----:B------:R-:W-:Y:S02]  /*2d40*/  R2UR UR7, R9 ;  /* 0x00000000090772ca */ /* 0x000fe400000e0000 */
[C---:B------:R-:W-:Y:S01]  /*2d50*/  R2UR UR6, R8.reuse ;  /* 0x00000000080672ca */ /* 0x040fe200000e0000 */
[----:B------:R-:W2:Y:S01]  /*2d60*/  LDL R19, [R1+0x21c] ;  /* 0x00021c0001137983 */ /* 0x000ea20000100800 */
[----:B------:R-:W-:Y:S01]  /*2d70*/  VIADD R12, R8, 0x2 ;  /* 0x00000002080c7836 */ /* 0x000fe20000000000 */
[----:B------:R-:W-:Y:S01]  /*2d80*/  BSSY B0, `(.L_x_2028) ;  /* 0x000002e000007945 */ /* 0x000fe20003800000 */
[----:B------:R-:W-:Y:S01]  /*2d90*/  IMAD.MOV.U32 R13, RZ, RZ, R9 ;  /* 0x000000ffff0d7224 */ /* 0x000fe200078e0009 */
[----:B------:R0:W-:Y:S01]  /*2da0*/  STL [R1+0x80], RZ ;  /* 0x000080ff01007387 */ /* 0x0001e20000100800 */
[----:B---3--:R-:W-:Y:S02]  /*2db0*/  R2UR UR4, R24 ;  /* 0x00000000180472ca */ /* 0x008fe400000e0000 */
[----:B------:R-:W-:-:S02]  /*2dc0*/  R2UR UR5, R25 ;  /* 0x00000000190572ca */ /* 0x000fc400000e0000 */
[----:B------:R-:W-:Y:S01]  /*2dd0*/  WARPGROUP.ARRIVE ;  /* 0x00000000000079c5 */ /* 0x000fe20000000000 */
[----:B----4-:R-:W-:Y:S02]  /*2de0*/  VIADD R10, R10, 0x2 ;  /* 0x000000020a0a7836 */ /* 0x010fe40000000000 */
[----:B-----5:R-:W-:Y:S02]  /*2df0*/  VIADD R14, R14, 0x4 ;  /* 0x000000040e0e7836 */ /* 0x020fe40000000000 */
[----:B--2---:R-:W-:-:S06]  /*2e00*/  VIADD R20, R20, 0x6 ;  /* 0x0000000614147836 */ /* 0x004fcc0000000000 */
[----:B------:R-:W-:Y:S01]  /*2e10*/  HGMMA.64x96x16.F32.BF16 R24, gdesc[UR4], RZ, !UPT, gsb0 ;  /* 0x01600000041879f0 */ /* 0x000fe2000c0018ff */
[----:B------:R-:W-:Y:S02]  /*2e20*/  R2UR UR6, R12 ;  /* 0x000000000c0672ca */ /* 0x000fe400000e0000 */
[----:B------:R-:W-:Y:S02]  /*2e30*/  R2UR UR7, R13 ;  /* 0x000000000d0772ca */ /* 0x000fe400000e0000 */
[----:B------:R-:W-:Y:S01]  /*2e40*/  R2UR UR4, R10 ;  /* 0x000000000a0472ca */ /* 0x000fe200000e0000 */
[C---:B------:R-:W-:Y:S01]  /*2e50*/  VIADD R10, R8.reuse, 0x4 ;  /* 0x00000004080a7836 */ /* 0x040fe20000000000 */
[----:B------:R-:W-:Y:S01]  /*2e60*/  R2UR UR5, R11 ;  /* 0x000000000b0572ca */ /* 0x000fe200000e0000 */
[----:B------:R-:W-:Y:S01]  /*2e70*/  IMAD.MOV.U32 R11, RZ, RZ, R9 ;  /* 0x000000ffff0b7224 */ /* 0x000fe200078e0009 */
[----:B------:R-:W-:Y:S01]  /*2e80*/  LEA.HI R0, R19, R19, RZ, 0x1 ;  /* 0x0000001313007211 */ /* 0x000fe200078f08ff */
[----:B------:R-:W-:Y:S01]  /*2e90*/  VIADD R8, R8, 0x6 ;  /* 0x0000000608087836 */ /* 0x000fe20000000000 */
[----:B------:R-:W-:-:S02]  /*2ea0*/  WARPGROUP.DEPBAR.LE gsb0, 0x0 ;  /* 0x00008000000079c5 */ /* 0x000fc40000010000 */
[----:B------:R-:W-:-:S07]  /*2eb0*/  WARPGROUP.ARRIVE ;  /* 0x00000000000079c5 */ /* 0x000fce0000000000 */
        /* <DEDUP_REMOVED lines=8> */
[----:B------:R-:W-:Y:S02]  /*2f40*/  R2UR UR6, R8 ;  /* 0x00000000080672ca */ /* 0x000fe400000e0000 */
[----:B------:R-:W-:Y:S02]  /*2f50*/  R2UR UR7, R9 ;  /* 0x00000000090772ca */ /* 0x000fe400000e0000 */
[----:B------:R-:W-:Y:S02]  /*2f60*/  R2UR UR4, R20 ;  /* 0x00000000140472ca */ /* 0x000fe400000e0000 */
[----:B------:R-:W-:Y:S02]  /*2f70*/  R2UR UR5, R21 ;  /* 0x00000000150572ca */ /* 0x000fe400000e0000 */
[----:B------:R-:W-:Y:S01]  /*2f80*/  LOP3.LUT R8, R0, 0xfffffffe, RZ, 0xc0, !PT ;  /* 0xfffffffe00087812 */ /* 0x000fe200078ec0ff */
[----:B------:R-:W-:-:S04]  /*2f90*/  IMAD.MOV.U32 R0, RZ, RZ, 0x1 ;  /* 0x00000001ff007424 */ /* 0x000fc800078e00ff */
[----:B------:R-:W-:Y:S01]  /*2fa0*/  IMAD.IADD R8, R19, 0x1, -R8 ;  /* 0x0000000113087824 */ /* 0x000fe200078e0a08 */
[----:B------:R0:W-:Y:S04]  /*2fb0*/  STL [R1+0x80], R0 ;  /* 0x0000800001007387 */ /* 0x0001e80000100800 */
[----:B------:R-:W-:Y:S01]  /*2fc0*/  SHF.L.U32 R8, R8, 0x1f, RZ ;  /* 0x0000001f08087819 */ /* 0x000fe200000006ff */
[----:B------:R0:W-:Y:S04]  /*2fd0*/  STL [R1+0x80], R0 ;  /* 0x0000800001007387 */ /* 0x0001e80000100800 */
[----:B------:R0:W-:Y:S04]  /*2fe0*/  STL [R1+0x80], R0 ;  /* 0x0000800001007387 */ /* 0x0001e80000100800 */
[----:B------:R0:W-:Y:S01]  /*2ff0*/  STL [R1+0x80], R0 ;  /* 0x0000800001007387 */ /* 0x0001e20000100800 */
[----:B------:R-:W-:-:S02]  /*3000*/  WARPGROUP.DEPBAR.LE gsb0, 0x0 ;  /* 0x00008000000079c5 */ /* 0x000fc40000010000 */
[----:B------:R-:W-:-:S06]  /*3010*/  WARPGROUP.ARRIVE ;  /* 0x00000000000079c5 */ /* 0x000fcc0000000000 */
[----:B------:R-:W-:Y:S03]  /*3020*/  HGMMA.64x96x16.F32.BF16 R24, gdesc[UR4], R24, gsb0 ;  /* 0x01600000041879f0 */ /* 0x000fe60008001818 */
[----:B------:R-:W-:Y:S02]  /*3030*/  WARPGROUP.DEPBAR.LE gsb0, 0x0 ;  /* 0x00008000000079c5 */ /* 0x000fe40000010000 */
[----:B------:R-:W1:Y:S02]  /*3040*/  SYNCS.PHASECHK.TRANS64.TRYWAIT P0, [UR44+0x32410], R8 ;  /* 0x03241008ff0075a7 */ /* 0x000e64000800016c */
[----:B01----:R-:W-:Y:S05]  /*3050*/  @!P0 BRA `(.L_x_2029) ;  /* 0x0000023c00b08947 */ /* 0x003fea0003800000 */
.L_x_2248:
[----:B------:R-:W-:Y:S05]  /*3060*/  BSYNC B0 ;  /* 0x0000000000007941 */ /* 0x000fea0003800000 */
.L_x_2028:
[----:B------:R-:W2:Y:S04]  /*3070*/  LDL R10, [R1+0x54] ;  /* 0x00005400010a7983 */ /* 0x000ea80000100800 */
[----:B0-----:R0:W5:Y:S01]  /*3080*/  LDL.64 R8, [R1+0x210] ;  /* 0x0002100001087983 */ /* 0x0011620000100a00 */
[----:B------:R-:W-:Y:S01]  /*3090*/  BSSY B0, `(.L_x_2030) ;  /* 0x0000005000007945 */ /* 0x000fe20003800000 */
[----:B--2---:R-:W-:-:S04]  /*30a0*/  LOP3.LUT R10, R10, 0x1, RZ, 0xfc, !PT ;  /* 0x000000010a0a7812 */ /* 0x004fc800078efcff */
[----:B------:R-:W-:-:S13]  /*30b0*/  ISETP.NE.AND P1, PT, R10, 0x3, PT ;  /* 0x000000030a00780c */ /* 0x000fda0003f25270 */
[----:B0-----:R-:W-:Y:S05]  /*30c0*/  @!P1 BRA `(.L_x_2031) ;  /* 0x0000000000049947 */ /* 0x001fea0003800000 */
[----:B------:R-:W-:Y:S01]  /*30d0*/  BPT.TRAP 0x1 ;  /* 0x000000040000795c */ /* 0x000fe20000300000 */
.L_x_2031:
[----:B------:R-:W-:Y:S05]  /*30e0*/  BSYNC B0 ;  /* 0x0000000000007941 */ /* 0x000fea0003800000 */
.L_x_2030:
        /* <DEDUP_REMOVED lines=8> */
.L_x_2033:
[----:B------:R-:W-:Y:S05]  /*3170*/  BSYNC B0 ;  /* 0x0000000000007941 */ /* 0x000fea0003800000 */
.L_x_2032:
[----:B------:R-:W-:Y:S04]  /*3180*/  BSSY B0, `(.L_x_2034) ;  /* 0x0000004000007945 */ /* 0x000fe80003800000 */
[----:B-1----:R-:W-:Y:S05]  /*3190*/  @P0 BRA `(.L_x_2035) ;  /* 0x0000000000080947 */ /* 0x002fea0003800000 */
[----:B------:R-:W1:Y:S02]  /*31a0*/  SYNCS.PHASECHK.TRANS64.TRYWAIT P0, [R8+URZ], R9 ;  /* 0x00000009080075a7 */ /* 0x000e64000800017f */
[----:B-1----:R-:W-:Y:S05]  /*31b0*/  @!P0 BRA `(.L_x_2036) ;  /* 0x0000023c00708947 */ /* 0x002fea0003800000 */
.L_x_2035:
[----:B------:R-:W-:Y:S05]  /*31c0*/  BSYNC B0 ;  /* 0x0000000000007941 */ /* 0x000fea0003800000 */
.L_x_2034:
[----:B------:R-:W2:Y:S04]  /*31d0*/  LDL R13, [R1+0x210] ;  /* 0x00021000010d7983 */ /* 0x000ea80000100800 */
[----:B01----:R-:W2:Y:S04]  /*31e0*/  LDL.64 R8, [R1+0x118] ;  /* 0x0001180001087983 */ /* 0x003ea80000100a00 */
[----:B------:R-:W3:Y:S04]  /*31f0*/  LDL R12, [R1+0x90] ;  /* 0x00009000010c7983 */ /* 0x000ee80000100800 */
[----:B------:R-:W4:Y:S04]  /*3200*/  LDL.64 R10, [R1+0x110] ;  /* 0x00011000010a7983 */ /* 0x000f280000100a00 */
[----:B------:R-:W5:Y:S04]  /*3210*/  LDL.64 R14, [R1+0x110] ;  /* 0x00011000010e7983 */ /* 0x000f680000100a00 */
[----:B------:R-:W5:Y:S04]  /*3220*/  LDL.64 R20, [R1+0x110] ;  /* 0x0001100001147983 */ /* 0x000f680000100a00 */
[----:B------:R-:W5:Y:S01]  /*3230*/  LDL.64 R72, [R1+0x110] ;  /* 0x0001100001487983 */ /* 0x000f620000100a00 */
[----:B------:R-:W-:Y:S05]  /*3240*/  WARPSYNC.ALL ;  /* 0x0000000000007948 */ /* 0x000fea0003800000 */
[----:B------:R-:W-:Y:S01]  /*3250*/  WARPGROUP.ARRIVE ;  /* 0x00000000000079c5 */ /* 0x000fe20000000000 */
[----:B--2---:R-:W-:Y:S01]  /*3260*/  IMAD R8, R13, 0xc00, R8 ;  /* 0x00000c000d087824 */ /* 0x004fe200078e0208 */
[----:B------:R-:W-:-:S02]  /*3270*/  R2UR UR7, R9 ;  /* 0x00000000090772ca */ /* 0x000fc400000e0000 */
[----:B---3--:R-:W-:Y:S02]  /*3280*/  ISETP.NE.U32.AND P0, PT, R12, RZ, PT ;  /* 0x000000ff0c00720c */ /* 0x008fe40003f05070 */
[----:B------:R-:W-:Y:S01]  /*3290*/  R2UR UR6, R8 ;  /* 0x00000000080672ca */ /* 0x000fe200000e0000 */
[----:B------:R-:W2:Y:S01]  /*32a0*/  LDL.64 R12, [R1+0x110] ;  /* 0x00011000010c7983 */ /* 0x000ea20000100a00 */
[----:B----4-:R-:W-:Y:S02]  /*32b0*/  R2UR UR4, R10 ;  /* 0x000000000a0472ca */ /* 0x010fe400000e0000 */
[----:B------:R-:W-:-:S07]  /*32c0*/  R2UR UR5, R11 ;  /* 0x000000000b0572ca */ /* 0x000fce00000e0000 */
[----:B------:R-:W-:-:S06]  /*32d0*/  VOTEU.ANY UP0, P0 ;  /* 0x00000000003f7886 */ /* 0x000fcc0000000100 */
[----:B------:R-:W-:Y:S01]  /*32e0*/  HGMMA.64x96x16.F32.BF16 R24, gdesc[UR4], R24, UP0, gsb0 ;  /* 0x01600000041879f0 */ /* 0x000fe2000b801818 */
[----:B-----5:R-:W-:Y:S02]  /*32f0*/  VIADD R14, R14, 0x2 ;  /* 0x000000020e0e7836 */ /* 0x020fe40000000000 */
[----:B------:R-:W-:Y:S02]  /*3300*/  VIADD R10, R8, 0x2 ;  /* 0x00000002080a7836 */ /* 0x000fe40000000000 */
[----:B------:R-:W-:Y:S01]  /*3310*/  IMAD.MOV.U32 R11, RZ, RZ, R9 ;  /* 0x000000ffff0b7224 */ /* 0x000fe200078e0009 */
[----:B------:R-:W-:Y:S02]  /*3320*/  R2UR UR4, R14 ;  /* 0x000000000e0472ca */ /* 0x000fe400000e0000 */
[----:B------:R-:W-:Y:S02]  /*3330*/  R2UR UR6, R10 ;  /* 0x000000000a0672ca */ /* 0x000fe400000e0000 */
[----:B------:R-:W-:-:S02]  /*3340*/  R2UR UR7, R11 ;  /* 0x000000000b0772ca */ /* 0x000fc400000e0000 */
[----:B------:R-:W-:Y:S02]  /*3350*/  R2UR UR5, R15 ;  /* 0x000000000f0572ca */ /* 0x000fe400000e0000 */
[----:B------:R-:W3:Y:S01]  /*3360*/  LDL.64 R14, [R1+0x110] ;  /* 0x00011000010e7983 */ /* 0x000ee20000100a00 */
[----:B------:R-:W-:Y:S02]  /*3370*/  WARPGROUP.DEPBAR.LE gsb0, 0x0 ;  /* 0x00008000000079c5 */ /* 0x000fe40000010000 */
[----:B------:R-:W-:-:S08]  /*3380*/  WARPGROUP.ARRIVE ;  /* 0x00000000000079c5 */ /* 0x000fd00000000000 */
[----:B------:R-:W-:Y:S01]  /*3390*/  HGMMA.64x96x16.F32.BF16 R24, gdesc[UR4], R24, gsb0 ;  /* 0x01600000041879f0 */ /* 0x000fe20008001818 */
[----:B------:R-:W-:Y:S02]  /*33a0*/  VIADD R20, R20, 0x4 ;  /* 0x0000000414147836 */ /* 0x000fe40000000000 */
[----:B------:R-:W-:Y:S02]  /*33b0*/  VIADD R10, R8, 0x4 ;  /* 0x00000004080a7836 */ /* 0x000fe40000000000 */
[----:B------:R-:W-:Y:S01]  /*33c0*/  IMAD.MOV.U32 R11, RZ, RZ, R9 ;  /* 0x000000ffff0b7224 */ /* 0x000fe200078e0009 */
[----:B------:R-:W-:Y:S02]  /*33d0*/  R2UR UR4, R20 ;  /* 0x00000000140472ca */ /* 0x000fe400000e0000 */
[----:B------:R-:W-:Y:S02]  /*33e0*/  R2UR UR6, R10 ;  /* 0x000000000a0672ca */ /* 0x000fe400000e0000 */
[----:B------:R-:W-:-:S02]  /*33f0*/  R2UR UR7, R11 ;  /* 0x000000000b0772ca */ /* 0x000fc400000e0000 */
[----:B------:R-:W-:Y:S02]  /*3400*/  R2UR UR5, R21 ;  /* 0x00000000150572ca */ /* 0x000fe400000e0000 */
[----:B------:R-:W4:Y:S01]  /*3410*/  LDL.64 R20, [R1+0x110] ;  /* 0x0001100001147983 */ /* 0x000f220000100a00 */
        /* <DEDUP_REMOVED lines=10> */
[----:B------:R-:W5:Y:S01]  /*34c0*/  LDL.64 R72, [R1+0x110] ;  /* 0x0001100001487983 */ /* 0x000f620000100a00 */
[----:B------:R-:W-:Y:S02]  /*34d0*/  WARPGROUP.DEPBAR.LE gsb0, 0x0 ;  /* 0x00008000000079c5 */ /* 0x000fe40000010000 */
[----:B------:R-:W-:-:S08]  /*34e0*/  WARPGROUP.ARRIVE ;  /* 0x00000000000079c5 */ /* 0x000fd00000000000 */
[----:B------:R-:W-:Y:S01]  /*34f0*/  HGMMA.64x96x16.F32.BF16 R24, gdesc[UR4], R24, gsb0 ;  /* 0x01600000041879f0 */ /* 0x000fe20008001818 */
[----:B--2---:R-:W-:Y:S02]  /*3500*/  VIADD R12, R12, 0x400 ;  /* 0x000004000c0c7836 */ /* 0x004fe40000000000 */
[----:B------:R-:W-:Y:S02]  /*3510*/  VIADD R10, R8, 0x300 ;  /* 0x00000300080a7836 */ /* 0x000fe40000000000 */
[----:B------:R-:W-:Y:S01]  /*3520*/  IMAD.MOV.U32 R11, RZ, RZ, R9 ;  /* 0x000000ffff0b7224 */ /* 0x000fe200078e0009 */
[----:B------:R-:W-:Y:S02]  /*3530*/  R2UR UR4, R12 ;  /* 0x000000000c0472ca */ /* 0x000fe400000e0000 */
[----:B------:R-:W-:Y:S02]  /*3540*/  R2UR UR6, R10 ;  /* 0x000000000a0672ca */ /* 0x000fe400000e0000 */
[----:B------:R-:W-:-:S02]  /*3550*/  R2UR UR7, R11 ;  /* 0x000000000b0772ca */ /* 0x000fc400000e0000 */
[----:B------:R-:W-:Y:S02]  /*3560*/  R2UR UR5, R13 ;  /* 0x000000000d0572ca */ /* 0x000fe400000e0000 */
[----:B------:R-:W2:Y:S01]  /*3570*/  LDL.64 R12, [R1+0x110] ;  /* 0x00011000010c7983 */ /* 0x000ea20000100a00 */
[----:B------:R-:W-:Y:S02]  /*3580*/  WARPGROUP.DEPBAR.LE gsb0, 0x0 ;  /* 0x00008000000079c5 */ /* 0x000fe40000010000 */
[----:B------:R-:W-:-:S08]  /*3590*/  WARPGROUP.ARRIVE ;  /* 0x00000000000079c5 */ /* 0x000fd00000000000 */
[----:B------:R-:W-:Y:S01]  /*35a0*/  HGMMA.64x96x16.F32.BF16 R24, gdesc[UR4], R24, gsb0 ;  /* 0x01600000041879f0 */ /* 0x000fe20008001818 */
[----:B---3--:R-:W-:Y:S02]  /*35b0*/  VIADD R14, R14, 0x402 ;  /* 0x000004020e0e7836 */ /* 0x008fe40000000000 */
        /* <DEDUP_REMOVED lines=10> */
[----:B----4-:R-:W-:Y:S02]  /*3660*/  VIADD R20, R20, 0x404 ;  /* 0x0000040414147836 */ /* 0x010fe40000000000 */
        /* <DEDUP_REMOVED lines=10> */
[----:B-----5:R-:W-:Y:S02]  /*3710*/  VIADD R72, R72, 0x406 ;  /* 0x0000040648487836 */ /* 0x020fe40000000000 */
        /* <DEDUP_REMOVED lines=60> */
[----:B------:R-:W-:Y:S01]  /*3ae0*/  R2UR UR5, R13 ;  /* 0x000000000d0572ca */ /* 0x000fe200000e0000 */
[----:B------:R-:W0:Y:S01]  /*3af0*/  S2R R19, SR_TID.X ;  /* 0x0000000000137919 */ /* 0x000e220000002100 */
[----:B---3--:R-:W-:Y:S01]  /*3b00*/  VIADD R14, R14, 0xc02 ;  /* 0x00000c020e0e7836 */ /* 0x008fe20000000000 */
[----:B------:R-:W-:Y:S02]  /*3b10*/  WARPGROUP.DEPBAR.LE gsb0, 0x0 ;  /* 0x00008000000079c5 */ /* 0x000fe40000010000 */
[----:B------:R-:W-:-:S08]  /*3b20*/  WARPGROUP.ARRIVE ;  /* 0x00000000000079c5 */ /* 0x000fd00000000000 */
[----:B------:R-:W-:Y:S01]  /*3b30*/  HGMMA.64x96x16.F32.BF16 R24, gdesc[UR4], R24, gsb0 ;  /* 0x01600000041879f0 */ /* 0x000fe20008001818 */
[----:B0-----:R-:W-:-:S04]  /*3b40*/  LOP3.LUT R19, R19, 0x7f, RZ, 0xc0, !PT ;  /* 0x0000007f13137812 */ /* 0x001fc800078ec0ff */
[----:B------:R-:W-:Y:S01]  /*3b50*/  ISETP.NE.AND P0, PT, R19, RZ, PT ;  /* 0x000000ff1300720c */ /* 0x000fe20003f05270 */
[----:B------:R-:W-:Y:S02]  /*3b60*/  VIADD R10, R8, 0x902 ;  /* 0x00000902080a7836 */ /* 0x000fe40000000000 */
[----:B------:R-:W-:Y:S01]  /*3b70*/  IMAD.MOV.U32 R11, RZ, RZ, R9 ;  /* 0x000000ffff0b7224 */ /* 0x000fe200078e0009 */
[----:B------:R-:W-:-:S09]  /*3b80*/  R2UR UR4, R14 ;  /* 0x000000000e0472ca */ /* 0x000fd200000e0000 */
[----:B------:R-:W2:Y:S04]  /*3b90*/  @!P0 LDL.64 R74, [R1+0x30] ;  /* 0x00003000014a8983 */ /* 0x000ea80000100a00 */
[----:B------:R-:W3:Y:S01]  /*3ba0*/  @!P0 LDL R19, [R1+0x210] ;  /* 0x0002100001138983 */ /* 0x000ee20000100800 */
[----:B------:R-:W-:Y:S02]  /*3bb0*/  R2UR UR6, R10 ;  /* 0x000000000a0672ca */ /* 0x000fe400000e0000 */
[----:B------:R-:W-:Y:S02]  /*3bc0*/  R2UR UR7, R11 ;  /* 0x000000000b0772ca */ /* 0x000fe400000e0000 */
[----:B------:R-:W-:Y:S01]  /*3bd0*/  R2UR UR5, R15 ;  /* 0x000000000f0572ca */ /* 0x000fe200000e0000 */
[----:B------:R-:W-:-:S02]  /*3be0*/  WARPGROUP.DEPBAR.LE gsb0, 0x0 ;  /* 0x00008000000079c5 */ /* 0x000fc40000010000 */
[----:B------:R-:W-:-:S10]  /*3bf0*/  WARPGROUP.ARRIVE ;  /* 0x00000000000079c5 */ /* 0x000fd40000000000 */
[----:B------:R-:W-:Y:S01]  /*3c00*/  HGMMA.64x96x16.F32.BF16 R24, gdesc[UR4], R24, gsb0 ;  /* 0x01600000041879f0 */ /* 0x000fe20008001818 */
[----:B----4-:R-:W-:Y:S02]  /*3c10*/  VIADD R20, R20, 0xc04 ;  /* 0x00000c0414147836 */ /* 0x010fe40000000000 */
[----:B------:R-:W-:Y:S02]  /*3c20*/  VIADD R10, R8, 0x904 ;  /* 0x00000904080a7836 */ /* 0x000fe40000000000 */
[----:B------:R-:W-:Y:S01]  /*3c30*/  IMAD.MOV.U32 R11, RZ, RZ, R9 ;  /* 0x000000ffff0b7224 */ /* 0x000fe200078e0009 */
[----:B------:R-:W-:Y:S02]  /*3c40*/  R2UR UR4, R20 ;  /* 0x00000000140472ca */ /* 0x000fe400000e0000 */
[----:B------:R-:W-:Y:S02]  /*3c50*/  R2UR UR6, R10 ;  /* 0x000000000a0672ca */ /* 0x000fe400000e0000 */
[----:B------:R-:W-:-:S02]  /*3c60*/  R2UR UR7, R11 ;  /* 0x000000000b0772ca */ /* 0x000fc400000e0000 */
[----:B------:R-:W-:Y:S01]  /*3c70*/  R2UR UR5, R21 ;  /* 0x00000000150572ca */ /* 0x000fe200000e0000 */
[----:B------:R-:W-:Y:S01]  /*3c80*/  VIADD R8, R8, 0x906 ;  /* 0x0000090608087836 */ /* 0x000fe20000000000 */
[----:B------:R-:W-:Y:S02]  /*3c90*/  WARPGROUP.DEPBAR.LE gsb0, 0x0 ;  /* 0x00008000000079c5 */ /* 0x000fe40000010000 */
[----:B------:R-:W-:-:S09]  /*3ca0*/  WARPGROUP.ARRIVE ;  /* 0x00000000000079c5 */ /* 0x000fd20000000000 */
[----:B------:R-:W-:Y:S01]  /*3cb0*/  HGMMA.64x96x16.F32.BF16 R24, gdesc[UR4], R24, gsb0 ;  /* 0x01600000041879f0 */ /* 0x000fe20008001818 */
[----:B-----5:R-:W-:Y:S01]  /*3cc0*/  VIADD R72, R72, 0xc06 ;  /* 0x00000c0648487836 */ /* 0x020fe20000000000 */
[----:B------:R-:W-:Y:S02]  /*3cd0*/  R2UR UR6, R8 ;  /* 0x00000000080672ca */ /* 0x000fe400000e0000 */
[----:B------:R-:W-:Y:S02]  /*3ce0*/  R2UR UR7, R9 ;  /* 0x00000000090772ca */ /* 0x000fe400000e0000 */
[----:B------:R-:W-:Y:S02]  /*3cf0*/  R2UR UR4, R72 ;  /* 0x00000000480472ca */ /* 0x000fe400000e0000 */
[----:B------:R-:W-:Y:S01]  /*3d00*/  R2UR UR5, R73 ;  /* 0x00000000490572ca */ /* 0x000fe200000e0000 */
[----:B------:R-:W-:Y:S04]  /*3d10*/  STL [R1+0x90], R0 ;  /* 0x0000900001007387 */ /* 0x000fe80000100800 */
[----:B------:R-:W-:Y:S01]  /*3d20*/  STL [R1+0x90], R0 ;  /* 0x0000900001007387 */ /* 0x000fe20000100800 */
[----:B------:R-:W-:-:S02]  /*3d30*/  WARPGROUP.DEPBAR.LE gsb0, 0x0 ;  /* 0x00008000000079c5 */ /* 0x000fc40000010000 */
[----:B------:R-:W-:-:S06]  /*3d40*/  WARPGROUP.ARRIVE ;  /* 0x00000000000079c5 */ /* 0x000fcc0000000000 */
[----:B------:R-:W-:Y:S01]  /*3d50*/  HGMMA.64x96x16.F32.BF16 R24, gdesc[UR4], R24, gsb0 ;  /* 0x01600000041879f0 */ /* 0x000fe20008001818 */
[----:B--2---:R-:W-:Y:S01]  /*3d60*/  @!P0 MOV R74, R74 ;  /* 0x0000004a004a8202 */ /* 0x004fe20000000f00 */
[----:B------:R-:W-:Y:S04]  /*3d70*/  STL [R1+0x90], R0 ;  /* 0x0000900001007387 */ /* 0x000fe80000100800 */
[----:B------:R-:W-:Y:S01]  /*3d80*/  STL [R1+0x90], R0 ;  /* 0x0000900001007387 */ /* 0x000fe20000100800 */
[----:B---3--:R-:W-:-:S03]  /*3d90*/  @!P0 IMAD R19, R19, 0x8, R74 ;  /* 0x0000000813138824 */ /* 0x008fc600078e024a */
[----:B------:R-:W-:Y:S04]  /*3da0*/  STL [R1+0x90], R0 ;  /* 0x0000900001007387 */ /* 0x000fe80000100800 */
[----:B------:R-:W-:Y:S04]  /*3db0*/  STL [R1+0x90], R0 ;  /* 0x0000900001007387 */ /* 0x000fe80000100800 */
[----:B------:R-:W-:Y:S04]  /*3dc0*/  STL [R1+0x90], R0 ;  /* 0x0000900001007387 */ /* 0x000fe80000100800 */
[----:B------:R-:W-:Y:S04]  /*3dd0*/  STL [R1+0x90], R0 ;  /* 0x0000900001007387 */ /* 0x000fe80000100800 */
[----:B------:R-:W-:Y:S01]  /*3de0*/  STL [R1+0x90], R0 ;  /* 0x0000900001007387 */ /* 0x000fe20000100800 */
[----:B------:R-:W-:-:S03]  /*3df0*/  @!P0 PRMT R8, RZ, 0x654, R19 ;  /* 0x00000654ff088816 */ /* 0x000fc60000000013 */
[----:B------:R-:W-:Y:S04]  /*3e00*/  STL [R1+0x90], R0 ;  /* 0x0000900001007387 */ /* 0x000fe80000100800 */
[----:B------:R-:W-:Y:S04]  /*3e10*/  STL [R1+0x90], R0 ;  /* 0x0000900001007387 */ /* 0x000fe80000100800 */
[----:B------:R-:W-:Y:S04]  /*3e20*/  STL [R1+0x90], R0 ;  /* 0x0000900001007387 */ /* 0x000fe80000100800 */
[----:B------:R-:W-:Y:S04]  /*3e30*/  STL [R1+0x90], R0 ;  /* 0x0000900001007387 */ /* 0x000fe80000100800 */
[----:B------:R-:W-:Y:S04]  /*3e40*/  STL [R1+0x90], R0 ;  /* 0x0000900001007387 */ /* 0x000fe80000100800 */
[----:B------:R-:W-:Y:S04]  /*3e50*/  STL [R1+0x90], R0 ;  /* 0x0000900001007387 */ /* 0x000fe80000100800 */
[----:B------:R-:W-:Y:S01]  /*3e60*/  STL [R1+0x90], R0 ;  /* 0x0000900001007387 */ /* 0x000fe20000100800 */
[----:B------:R-:W-:-:S02]  /*3e70*/  WARPGROUP.DEPBAR.LE gsb0, 0x0 ;  /* 0x00008000000079c5 */ /* 0x000fc40000010000 */
[----:B------:R0:W-:Y:S06]  /*3e80*/  BAR.ARV R208, 0x100 ;  /* 0x000400d00000751d */ /* 0x0001ec0000002000 */
[----:B------:R1:W-:Y:S01]  /*3e90*/  @!P0 SYNCS.ARRIVE.TRANS64.RED.A1T0 RZ, [R8+URZ], RZ ;  /* 0x000000ff08ff89a7 */ /* 0x0003e2000810043f */
[----:B------:R-:W2:Y:S04]  /*3ea0*/  LDL R9, [R198+0x24] ;  /* 0x00002400c6097983 */ /* 0x000ea80000100800 */
[----:B------:R-:W3:Y:S04]  /*3eb0*/  LDL R11, [R1+0x70] ;  /* 0x00007000010b7983 */ /* 0x000ee80000100800 */
[----:B-1----:R-:W4:Y:S04]  /*3ec0*/  LDL R8, [R198] ;  /* 0x00000000c6087983 */ /* 0x002f280000100800 */
[----:B------:R-:W5:Y:S04]  /*3ed0*/  LDL R10, [R198+0x8] ;  /* 0x00000800c60a7983 */ /* 0x000f680000100800 */
[----:B------:R-:W5:Y:S04]  /*3ee0*/  LDL R21, [R198+0x18] ;  /* 0x00001800c6157983 */ /* 0x000f680000100800 */
[----:B------:R-:W5:Y:S04]  /*3ef0*/  LDL R15, [R198+0x4] ;  /* 0x00000400c60f7983 */ /* 0x000f680000100800 */
[----:B------:R-:W5:Y:S04]  /*3f00*/  LDL R19, [R198+0xc] ;  /* 0x00000c00c6137983 */ /* 0x000f680000100800 */
[----:B------:R-:W5:Y:S04]  /*3f10*/  LDL R14, [R198+0x10] ;  /* 0x00001000c60e7983 */ /* 0x000f680000100800 */
[----:B------:R-:W5:Y:S01]  /*3f20*/  LDL R20, [R198+0x14] ;  /* 0x00001400c6147983 */ /* 0x000f620000100800 */
[----:B--2---:R-:W-:-:S13]  /*3f30*/  ISETP.NE.AND P1, PT, R9, 0x1, PT ;  /* 0x000000010900780c */ /* 0x004fda0003f25270 */
[----:B------:R-:W2:Y:S04]  /*3f40*/  @P1 LDL R12, [R198+0x28] ;  /* 0x00002800c60c1983 */ /* 0x000ea80000100800 */
[----:B------:R-:W2:Y:S01]  /*3f50*/  @P1 LDL R13, [R198+0x2c] ;  /* 0x00002c00c60d1983 */ /* 0x000ea20000100800 */
[----:B----4-:R-:W-:-:S04]  /*3f60*/  SHF.R.S32.HI R9, RZ, 0x1f, R8 ;  /* 0x0000001fff097819 */ /* 0x010fc80000011408 */
[----:B------:R-:W-:-:S04]  /*3f70*/  LEA.HI R72, R9, R8, RZ, 0x7 ;  /* 0x0000000809487211 */ /* 0x000fc800078f38ff */
[----:B------:R-:W-:-:S05]  /*3f80*/  LOP3.LUT R73, R72, 0xffffff80, RZ, 0xc0, !PT ;  /* 0xffffff8048497812 */ /* 0x000fca00078ec0ff */
[----:B------:R-:W-:-:S05]  /*3f90*/  IMAD.IADD R73, R8, 0x1, -R73 ;  /* 0x0000000108497824 */ /* 0x000fca00078e0a49 */
[----:B------:R-:W-:Y:S02]  /*3fa0*/  SHF.R.S32.HI R74, RZ, 0x1f, R73 ;  /* 0x0000001fff4a7819 */ /* 0x000fe40000011449 */
[----:B------:R-:W-:Y:S02]  /*3fb0*/  LEA.HI R78, R9, R8, RZ, 0x2 ;  /* 0x00000008094e7211 */ /* 0x000fe400078f10ff */
[----:B------:R-:W-:Y:S02]  /*3fc0*/  LEA.HI R75, R74, R73, RZ, 0x2 ;  /* 0x000000494a4b7211 */ /* 0x000fe400078f10ff */
[----:B------:R-:W-:Y:S02]  /*3fd0*/  LOP3.LUT R79, R78, 0xfffffffc, RZ, 0xc0, !PT ;  /* 0xfffffffc4e4f7812 */ /* 0x000fe400078ec0ff */
[--C-:B------:R-:W-:Y:S02]  /*3fe0*/  SHF.R.S32.HI R76, RZ, 0x2, R75.reuse ;  /* 0x00000002ff4c7819 */ /* 0x100fe4000001144b */
[----:B------:R-:W-:-:S02]  /*3ff0*/  SHF.R.S32.HI R77, RZ, 0x1f, R75 ;  /* 0x0000001fff4d7819 */ /* 0x000fc4000001144b */
[----:B------:R-:W-:Y:S02]  /*4000*/  SHF.R.S32.HI R9, RZ, 0x7, R72 ;  /* 0x00000007ff097819 */ /* 0x000fe40000011448 */
[----:B------:R-:W-:Y:S02]  /*4010*/  LEA.HI R77, R77, R76, RZ, 0x3 ;  /* 0x0000004c4d4d7211 */ /* 0x000fe400078f18ff */
[----:B------:R-:W-:Y:S01]  /*4020*/  LEA.HI R74, R74, R73, RZ, 0x5 ;  /* 0x000000494a4a7211 */ /* 0x000fe200078f28ff */
[----:B------:R-:W-:Y:S01]  /*4030*/  IMAD.IADD R79, R8, 0x1, -R79 ;  /* 0x00000001084f7824 */ /* 0x000fe200078e0a4f */
[----:B------:R-:W-:Y:S02]  /*4040*/  LOP3.LUT R77, R77, 0xfffffff8, RZ, 0xc0, !PT ;  /* 0xfffffff84d4d7812 */ /* 0x000fe400078ec0ff */
[----:B------:R-:W-:Y:S02]  /*4050*/  LEA.HI R72, R72, R9, RZ, 0x1 ;  /* 0x0000000948487211 */ /* 0x000fe400078f08ff */
[----:B------:R-:W-:Y:S01]  /*4060*/  SHF.R.S32.HI R74, RZ, 0x5, R74 ;  /* 0x00000005ff4a7819 */ /* 0x000fe2000001144a */
[----:B------:R-:W-:Y:S01]  /*4070*/  IMAD.IADD R77, R76, 0x1, -R77 ;  /* 0x000000014c4d7824 */ /* 0x000fe200078e0a4d */
[----:B------:R-:W-:-:S02]  /*4080*/  LOP3.LUT R72, R72, 0x3fffffe, RZ, 0xc0, !PT ;  /* 0x03fffffe48487812 */ /* 0x000fc400078ec0ff */
[----:B------:R-:W-:Y:S01]  /*4090*/  LEA.HI R8, R79, R79, RZ, 0x1 ;  /* 0x0000004f4f087211 */ /* 0x000fe200078f08ff */
[----:B---3--:R-:W-:Y:S02]  /*40a0*/  IMAD R74, R11, 0x8, R74 ;  /* 0x000000080b4a7824 */ /* 0x008fe400078e024a */
[----:B------:R-:W-:Y:S01]  /*40b0*/  IMAD.IADD R72, R9, 0x1, -R72 ;  /* 0x0000000109487824 */ /* 0x000fe200078e0a48 */
[----:B------:R-:W-:Y:S01]  /*40c0*/  LOP3.LUT R8, R8, 0x1ffffffe, RZ, 0xc0, !PT ;  /* 0x1ffffffe08087812 */ /* 0x000fe200078ec0ff */
[----:B------:R-:W-:-:S04]  /*40d0*/  IMAD.U32 R77, R74, 0x10, R77 ;  /* 0x000000104a4d7824 */ /* 0x000fc800078e004d */
[----:B------:R-:W-:Y:S02]  /*40e0*/  IMAD.IADD R8, R79, 0x1, -R8 ;  /* 0x000000014f087824 */ /* 0x000fe400078e0a08 */
[----:B------:R-:W-:-:S04]  /*40f0*/  IMAD R77, R72, 0x40, R77 ;  /* 0x00000040484d7824 */ /* 0x000fc800078e024d */
[----:B------:R-:W-:Y:S02]  /*4100*/  IMAD R11, R8, 0x8, R77 ;  /* 0x00000008080b7824 */ /* 0x000fe400078e024d */
[----:B------:R-:W-:Y:S01]  /*4110*/  IMAD.U32 R9, RZ, RZ, UR47 ;  /* 0x0000002fff097e24 */ /* 0x000fe2000f8e00ff */
[----:B------:R-:W-:-:S03]  /*4120*/  LOP3.LUT R8, R75, 0x7ffffffc, RZ, 0xc0, !PT ;  /* 0x7ffffffc4b087812 */ /* 0x000fc600078ec0ff */
[----:B-----5:R-:W-:Y:S02]  /*4130*/  IMAD R9, R9, -0x60, R10 ;  /* 0xffffffa009097824 */ /* 0x020fe400078e020a */
[----:B------:R-:W-:Y:S01]  /*4140*/  IMAD.IADD R8, R73, 0x1, -R8 ;  /* 0x0000000149087824 */ /* 0x000fe200078e0a08 */
[----:B------:R-:W-:Y:S01]  /*4150*/  ISETP.GE.AND P2, PT, R21, 0x1, PT ;  /* 0x000000011500780c */ /* 0x000fe20003f46270 */
[----:B------:R-:W-:Y:S02]  /*4160*/  UMOV UR4, 0xffffffa0 ;  /* 0xffffffa000047882 */ /* 0x000fe40000000000 */
[----:B------:R-:W-:Y:S01]  /*4170*/  UIMAD UR4, UR47, UR4, 0x60 ;  /* 0x000000602f0474a4 */ /* 0x000fe2000f8e0204 */
[----:B------:R-:W-:Y:S05]  /*4180*/  BSSY B0, `(.L_x_2037) ;  /* 0x000002b000007945 */ /* 0x000fea0003800000 */
[----:B------:R-:W-:-:S02]  /*4190*/  IMAD.U32 R73, RZ, RZ, UR4 ;  /* 0x00000004ff497e24 */ /* 0x000fc4000f8e00ff */
[----:B------:R-:W-:Y:S02]  /*41a0*/  VIADD R20, R20, UR4 ;  /* 0x0000000414147c36 */ /* 0x000fe40008000000 */
[----:B------:R-:W-:Y:S02]  /*41b0*/  IMAD R74, R8, -0x2, R73 ;  /* 0xfffffffe084a7824 */ /* 0x000fe400078e0249 */
[----:B--2---:R-:W-:-:S05]  /*41c0*/  @P1 IMAD.HI.U32 R12, R11, R12, RZ ;  /* 0x0000000c0b0c1227 */ /* 0x004fca00078e00ff */
[----:B------:R-:W-:-:S05]  /*41d0*/  @P1 SHF.R.U32.HI R11, RZ, R13, R12 ;  /* 0x0000000dff0b1219 */ /* 0x000fca000001160c */
[----:B------:R-:W1:Y:S01]  /*41e0*/  SHFL.IDX PT, R77, R11, RZ, 0x1c1f ;  /* 0x001c1fff0b4d7589 */ /* 0x000e6200000e0000 */
[----:B------:R-:W-:-:S04]  /*41f0*/  VIADD R13, R9, 0x61 ;  /* 0x00000061090d7836 */ /* 0x000fc80000000000 */
[----:B------:R-:W-:Y:S02]  /*4200*/  IMAD R12, R8, -0x2, R13 ;  /* 0xfffffffe080c7824 */ /* 0x000fe400078e020d */
[----:B------:R-:W-:Y:S02]  /*4210*/  VIADD R9, R9, 0x60 ;  /* 0x0000006009097836 */ /* 0x000fe40000000000 */
[----:B------:R-:W-:Y:S01]  /*4220*/  IMAD.IADD R13, R12, 0x1, -R15 ;  /* 0x000000010c0d7824 */ /* 0x000fe200078e0a0f */
[----:B------:R-:W-:Y:S01]  /*4230*/  LOP3.LUT R12, RZ, R19, RZ, 0x33, !PT ;  /* 0x00000013ff0c7212 */ /* 0x000fe200078e33ff */
[----:B------:R-:W-:Y:S02]  /*4240*/  IMAD R72, R8, -0x2, R9 ;  /* 0xfffffffe08487824 */ /* 0x000fe400078e0209 */
[C---:B------:R-:W-:Y:S02]  /*4250*/  IMAD.IADD R79, R13.reuse, 0x1, R14 ;  /* 0x000000010d4f7824 */ /* 0x040fe400078e020e */
[----:B------:R-:W-:-:S03]  /*4260*/  IMAD.IADD R14, R13, 0x1, R12 ;  /* 0x000000010d0e7824 */ /* 0x000fc600078e020c */
[----:B-1----:R-:W-:Y:S01]  /*4270*/  VIADDMNMX R8, R77, R79, R72, PT ;  /* 0x0000004f4d087246 */ /* 0x002fe20003800148 */
[----:B------:R-:W-:Y:S01]  /*4280*/  IMAD.IADD R9, R14, 0x1, R77 ;  /* 0x000000010e097824 */ /* 0x000fe200078e024d */
[----:B0-----:R-:W-:Y:S06]  /*4290*/  @!P2 BRA `(.L_x_2038) ;  /* 0x000000000064a947 */ /* 0x001fec0003800000 */
[----:B------:R-:W-:Y:S01]  /*42a0*/  IADD3 R12, -R15, R10, R77 ;  /* 0x0000000a0f0c7210 */ /* 0x000fe20007ffe14d */
[----:B------:R-:W-:Y:S03]  /*42b0*/  BSSY B1, `(.L_x_2039) ;  /* 0x0000014000017945 */ /* 0x000fe60003800000 */
[----:B------:R-:W-:-:S13]  /*42c0*/  ISETP.GT.AND P1, PT, R12, -0x1, PT ;  /* 0xffffffff0c00780c */ /* 0x000fda0003f24270 */
[----:B------:R-:W-:Y:S05]  /*42d0*/  @P1 BRA `(.L_x_2040) ;  /* 0x00000000002c1947 */ /* 0x000fea0003800000 */
[----:B------:R-:W-:Y:S01]  /*42e0*/  ISETP.NE.AND P1, PT, R21, 0x1, PT ;  /* 0x000000011500780c */ /* 0x000fe20003f25270 */
[----:B------:R-:W-:Y:S01]  /*42f0*/  BSSY B2, `(.L_x_2041) ;  /* 0x0000007000027945 */ /* 0x000fe20003800000 */
[----:B------:R-:W-:-:S11]  /*4300*/  LOP3.LUT R12, RZ, R12, RZ, 0x33, !PT ;  /* 0x0000000cff0c7212 */ /* 0x000fd600078e33ff */
[----:B------:R-:W-:Y:S05]  /*4310*/  @!P1 BRA `(.L_x_2042) ;  /* 0x0000000000109947 */ /* 0x000fea0003800000 */
[----:B------:R-:W2:Y:S04]  /*4320*/  LDL R13, [R198+0x1c] ;  /* 0x00001c00c60d7983 */ /* 0x000ea80000100800 */
[----:B------:R-:W3:Y:S01]  /*4330*/  LDL R19, [R198+0x20] ;  /* 0x00002000c6137983 */ /* 0x000ee20000100800 */
[----:B--2---:R-:W-:-:S05]  /*4340*/  IMAD.HI.U32 R12, R12, R13, RZ ;  /* 0x0000000d0c0c7227 */ /* 0x004fca00078e00ff */
[----:B---3--:R-:W-:-:S07]  /*4350*/  SHF.R.U32.HI R12, RZ, R19, R12 ;  /* 0x00000013ff0c7219 */ /* 0x008fce000001160c */
.L_x_2042:
[----:B------:R-:W-:Y:S05]  /*4360*/  BSYNC B2 ;  /* 0x0000000000027941 */ /* 0x000fea0003800000 */
.L_x_2041:
[----:B------:R-:W-:Y:S01]  /*4370*/  LOP3.LUT R12, RZ, R12, RZ, 0x33, !PT ;  /* 0x0000000cff0c7212 */ /* 0x000fe200078e33ff */
[----:B------:R-:W-:Y:S06]  /*4380*/  BRA `(.L_x_2043) ;  /* 0x0000000000187947 */ /* 0x000fec0003800000 */
.L_x_2040:
[----:B------:R-:W-:-:S13]  /*4390*/  ISETP.NE.AND P1, PT, R21, 0x1, PT ;  /* 0x000000011500780c */ /* 0x000fda0003f25270 */
[----:B------:R-:W-:Y:S05]  /*43a0*/  @!P1 BRA `(.L_x_2043) ;  /* 0x0000000000109947 */ /* 0x000fea0003800000 */
[----:B------:R-:W2:Y:S04]  /*43b0*/  LDL R13, [R198+0x1c] ;  /* 0x00001c00c60d7983 */ /* 0x000ea80000100800 */
[----:B------:R-:W3:Y:S01]  /*43c0*/  LDL R19, [R198+0x20] ;  /* 0x00002000c6137983 */ /* 0x000ee20000100800 */
[----:B--2---:R-:W-:-:S05]  /*43d0*/  IMAD.HI.U32 R12, R12, R13, RZ ;  /* 0x0000000d0c0c7227 */ /* 0x004fca00078e00ff */
[----:B---3--:R-:W-:-:S07]  /*43e0*/  SHF.R.U32.HI R12, RZ, R19, R12 ;  /* 0x00000013ff0c7219 */ /* 0x008fce000001160c */
.L_x_2043:
[----:B------:R-:W-:Y:S05]  /*43f0*/  BSYNC B1 ;  /* 0x0000000000017941 */ /* 0x000fea0003800000 */
.L_x_2039:
[----:B------:R-:W-:-:S05]  /*4400*/  IMAD R12, R21, R12, R74 ;  /* 0x0000000c150c7224 */ /* 0x000fca00078e024a */
[----:B------:R-:W-:Y:S02]  /*4410*/  VIMNMX R9, R9, R12, !PT ;  /* 0x0000000c09097248 */ /* 0x000fe40007fe0100 */
[----:B------:R-:W-:-:S07]  /*4420*/  VIADDMNMX R8, R12, R21, R8, PT ;  /* 0x000000150c087246 */ /* 0x000fce0003800108 */
.L_x_2038:
[----:B------:R-:W-:Y:S05]  /*4430*/  BSYNC B0 ;  /* 0x0000000000007941 */ /* 0x000fea0003800000 */
.L_x_2037:
[C---:B------:R-:W-:Y:S01]  /*4440*/  ISETP.GE.AND P1, PT, R20.reuse, 0x2, PT ;  /* 0x000000021400780c */ /* 0x040fe20003f26270 */
[----:B------:R-:W0:Y:S01]  /*4450*/  SHFL.IDX PT, R11, R11, 0x1, 0x1c1f ;  /* 0x003c1f000b0b7f89 */ /* 0x000e2200000e0000 */
[C---:B------:R-:W-:Y:S01]  /*4460*/  ISETP.GE.AND P5, PT, R20.reuse, 0xa, PT ;  /* 0x0000000a1400780c */ /* 0x040fe20003fa6270 */
[----:B------:R-:W-:Y:S01]  /*4470*/  BSSY B0, `(.L_x_2044) ;  /* 0x000008f000007945 */ /* 0x000fe20003800000 */
[C---:B------:R-:W-:Y:S02]  /*4480*/  ISETP.GT.AND P3, PT, R9.reuse, 0x1, !P1 ;  /* 0x000000010900780c */ /* 0x040fe40004f64270 */
[----:B------:R-:W-:Y:S02]  /*4490*/  ISETP.GE.AND P2, PT, R20, 0x9, PT ;  /* 0x000000091400780c */ /* 0x000fe40003f46270 */
[----:B------:R-:W-:Y:S02]  /*44a0*/  ISETP.LT.OR P3, PT, R8, 0x2, P3 ;  /* 0x000000020800780c */ /* 0x000fe40001f61670 */
[----:B------:R-:W-:-:S02]  /*44b0*/  ISETP.GT.AND P4, PT, R9, 0x8, !P2 ;  /* 0x000000080900780c */ /* 0x000fc40005784270 */
[----:B------:R-:W-:Y:S02]  /*44c0*/  FSEL R73, R25, -INF , !P3 ;  /* 0xff80000019497808 */ /* 0x000fe40005800000 */
[----:B------:R-:W-:Y:S02]  /*44d0*/  ISETP.GT.AND P3, PT, R9, 0x9, !P5 ;  /* 0x000000090900780c */ /* 0x000fe40006f64270 */
[----:B------:R-:W-:Y:S02]  /*44e0*/  P2R R25, PR, RZ, 0x20 ;  /* 0x00000020ff197803 */ /* 0x000fe40000000000 */
[----:B------:R-:W-:Y:S02]  /*44f0*/  ISETP.LT.OR P3, PT, R8, 0xa, P3 ;  /* 0x0000000a0800780c */ /* 0x000fe40001f61670 */
[----:B------:R-:W-:Y:S02]  /*4500*/  ISETP.GE.AND P5, PT, R20, 0x11, PT ;  /* 0x000000111400780c */ /* 0x000fe40003fa6270 */
[----:B------:R-:W-:-:S02]  /*4510*/  FSEL R75, R29, -INF , !P3 ;  /* 0xff8000001d4b7808 */ /* 0x000fc40005800000 */
[----:B------:R-:W-:Y:S02]  /*4520*/  ISETP.LT.OR P4, PT, R8, 0x9, P4 ;  /* 0x000000090800780c */ /* 0x000fe40002781670 */
[----:B------:R-:W-:Y:S02]  /*4530*/  ISETP.GT.AND P3, PT, R9, 0x10, !P5 ;  /* 0x000000100900780c */ /* 0x000fe40006f64270 */
[----:B------:R-:W-:Y:S02]  /*4540*/  FSEL R77, R28, -INF , !P4 ;  /* 0xff8000001c4d7808 */ /* 0x000fe40006000000 */
        /* <DEDUP_REMOVED lines=21> */
[----:B------:R-:W-:Y:S02]  /*46a0*/  ISETP.GE.AND P4, PT, R20, 0x22, PT ;  /* 0x000000221400780c */ /* 0x000fe40003f86270 */
        /* <DEDUP_REMOVED lines=54> */
[----:B------:R-:W-:Y:S02]  /*4a10*/  P2R R28, PR, RZ, 0x20 ;  /* 0x00000020ff1c7803 */ /* 0x000fe40000000000 */
        /* <DEDUP_REMOVED lines=14> */
[----:B------:R-:W-:Y:S02]  /*4b00*/  P2R R12, PR, RZ, 0x40 ;  /* 0x00000040ff0c7803 */ /* 0x000fe40000000000 */
[----:B------:R-:W-:-:S04]  /*4b10*/  ISETP.GT.AND P6, PT, R9, RZ, !P6 ;  /* 0x000000ff0900720c */ /* 0x000fc800077c4270 */
[----:B------:R-:W-:-:S04]  /*4b20*/  ISETP.LT.OR P6, PT, R8, 0x1, P6 ;  /* 0x000000010800780c */ /* 0x000fc800037c1670 */
[----:B------:R-:W-:Y:S02]  /*4b30*/  FSEL R91, R24, -INF , !P6 ;  /* 0xff800000185b7808 */ /* 0x000fe40007000000 */
[----:B------:R-:W-:-:S04]  /*4b40*/  ISETP.GE.AND P6, PT, R20, 0x5a, PT ;  /* 0x0000005a1400780c */ /* 0x000fc80003fc6270 */
[----:B------:R-:W-:Y:S02]  /*4b50*/  P2R R20, PR, RZ, 0x40 ;  /* 0x00000040ff147803 */ /* 0x000fe40000000000 */
[----:B------:R-:W-:Y:S01]  /*4b60*/  ISETP.GT.AND P6, PT, R9, 0x59, !P6 ;  /* 0x000000590900780c */ /* 0x000fe200077c4270 */
[----:B0-----:R-:W-:-:S03]  /*4b70*/  IMAD.IADD R9, R14, 0x1, R11 ;  /* 0x000000010e097824 */ /* 0x001fc600078e020b */
[----:B------:R-:W-:Y:S02]  /*4b80*/  ISETP.LT.OR P6, PT, R8, 0x5a, P6 ;  /* 0x0000005a0800780c */ /* 0x000fe400037c1670 */
[----:B------:R-:W-:Y:S02]  /*4b90*/  VIADDMNMX R8, R11, R79, R72, PT ;  /* 0x0000004f0b087246 */ /* 0x000fe40003800148 */
[----:B------:R-:W-:Y:S02]  /*4ba0*/  FSEL R177, R69, -INF , !P6 ;  /* 0xff80000045b17808 */ /* 0x000fe40007000000 */
[----:B------:R-:W-:-:S13]  /*4bb0*/  ISETP.GE.AND P6, PT, R21, 0x1, PT ;  /* 0x000000011500780c */ /* 0x000fda0003fc6270 */
[----:B------:R-:W-:Y:S05]  /*4bc0*/  @!P6 BRA `(.L_x_2045) ;  /* 0x000000000064e947 */ /* 0x000fea0003800000 */
        /* <DEDUP_REMOVED lines=12> */
.L_x_2049:
[----:B------:R-:W-:Y:S05]  /*4c90*/  BSYNC B2 ;  /* 0x0000000000027941 */ /* 0x000fea0003800000 */
.L_x_2048:
[----:B------:R-:W-:Y:S01]  /*4ca0*/  LOP3.LUT R10, RZ, R10, RZ, 0x33, !PT ;  /* 0x0000000aff0a7212 */ /* 0x000fe200078e33ff */
[----:B------:R-:W-:Y:S06]  /*4cb0*/  BRA `(.L_x_2050) ;  /* 0x0000000000187947 */ /* 0x000fec0003800000 */
.L_x_2047:
[----:B------:R-:W-:-:S13]  /*4cc0*/  ISETP.NE.AND P6, PT, R21, 0x1, PT ;  /* 0x000000011500780c */ /* 0x000fda0003fc5270 */
[----:B------:R-:W-:Y:S05]  /*4cd0*/  @!P6 BRA `(.L_x_2050) ;  /* 0x000000000010e947 */ /* 0x000fea0003800000 */
[----:B------:R-:W2:Y:S04]  /*4ce0*/  LDL R11, [R198+0x1c] ;  /* 0x00001c00c60b7983 */ /* 0x000ea80000100800 */
[----:B------:R-:W3:Y:S01]  /*4cf0*/  LDL R13, [R198+0x20] ;  /* 0x00002000c60d7983 */ /* 0x000ee20000100800 */
[----:B--2---:R-:W-:-:S05]  /*4d00*/  IMAD.HI.U32 R10, R10, R11, RZ ;  /* 0x0000000b0a0a7227 */ /* 0x004fca00078e00ff */
[----:B---3--:R-:W-:-:S07]  /*4d10*/  SHF.R.U32.HI R10, RZ, R13, R10 ;  /* 0x0000000dff0a7219 */ /* 0x008fce000001160a */
.L_x_2050:
[----:B------:R-:W-:Y:S05]  /*4d20*/  BSYNC B1 ;  /* 0x0000000000017941 */ /* 0x000fea0003800000 */
.L_x_2046:
[----:B------:R-:W-:-:S05]  /*4d30*/  IMAD R10, R21, R10, R74 ;  /* 0x0000000a150a7224 */ /* 0x000fca00078e024a */
[----:B------:R-:W-:Y:S02]  /*4d40*/  VIADDMNMX R8, R10, R21, R8, PT ;  /* 0x000000150a087246 */ /* 0x000fe40003800108 */
[----:B------:R-:W-:-:S07]  /*4d50*/  VIMNMX R9, R9, R10, !PT ;  /* 0x0000000a09097248 */ /* 0x000fce0007fe0100 */
.L_x_2045:
[----:B------:R-:W-:Y:S05]  /*4d60*/  BSYNC B0 ;  /* 0x0000000000007941 */ /* 0x000fea0003800000 */
.L_x_2044:
[C---:B------:R-:W-:Y:S01]  /*4d70*/  ISETP.GT.AND P1, PT, R9.reuse, 0x1, !P1 ;  /* 0x000000010900780c */ /* 0x040fe20004f24270 */
[----:B------:R-:W2:Y:S01]  /*4d80*/  LDL R176, [R1+0x27c] ;  /* 0x00027c0001b07983 */ /* 0x000ea20000100800 */
[----:B------:R-:W-:Y:S02]  /*4d90*/  ISETP.GT.AND P2, PT, R9, 0x8, !P2 ;  /* 0x000000080900780c */ /* 0x000fe40005744270 */
[C---:B------:R-:W-:Y:S01]  /*4da0*/  ISETP.LT.OR P1, PT, R8.reuse, 0x2, P1 ;  /* 0x000000020800780c */ /* 0x040fe20000f21670 */
[----:B------:R-:W3:Y:S01]  /*4db0*/  LDL R15, [R1+0x288] ;  /* 0x00028800010f7983 */ /* 0x000ee20000100800 */
[----:B------:R-:W-:Y:S02]  /*4dc0*/  ISETP.LT.OR P2, PT, R8, 0x9, P2 ;  /* 0x000000090800780c */ /* 0x000fe40001741670 */
[----:B------:R-:W-:Y:S01]  /*4dd0*/  FSEL R83, R27, -INF , !P1 ;  /* 0xff8000001b537808 */ /* 0x000fe20004800000 */
[----:B------:R-:W4:Y:S01]  /*4de0*/  LDL R156, [R1+0x278] ;  /* 0x00027800019c7983 */ /* 0x000f220000100800 */
[----:B------:R-:W-:-:S02]  /*4df0*/  ISETP.NE.AND P1, PT, R25, RZ, PT ;  /* 0x000000ff1900720c */ /* 0x000fc40003f25270 */
[----:B------:R-:W-:Y:S01]  /*4e00*/  FSEL R81, R30, -INF , !P2 ;  /* 0xff8000001e517808 */ /* 0x000fe20005000000 */
[----:B------:R-:W5:Y:S01]  /*4e10*/  LDL R220, [R1+0x280] ;  /* 0x0002800001dc7983 */ /* 0x000f620000100800 */
[----:B------:R-:W-:Y:S02]  /*4e20*/  ISETP.GT.AND P1, PT, R9, 0x9, !P1 ;  /* 0x000000090900780c */ /* 0x000fe40004f24270 */
[----:B------:R-:W-:Y:S01]  /*4e30*/  ISETP.NE.AND P2, PT, R32, RZ, PT ;  /* 0x000000ff2000720c */ /* 0x000fe20003f45270 */
[----:B------:R-:W5:Y:S01]  /*4e40*/  LDL R21, [R1+0x28c] ;  /* 0x00028c0001157983 */ /* 0x000f620000100800 */
[----:B------:R-:W-:Y:S02]  /*4e50*/  ISETP.LT.OR P1, PT, R8, 0xa, P1 ;  /* 0x0000000a0800780c */ /* 0x000fe40000f21670 */
[----:B------:R-:W-:Y:S01]  /*4e60*/  ISETP.NE.AND P6, PT, R33, RZ, PT ;  /* 0x000000ff2100720c */ /* 0x000fe20003fc5270 */
[----:B------:R-:W5:Y:S01]  /*4e70*/  LDL R143, [R1+0x210] ;  /* 0x00021000018f7983 */ /* 0x000f620000100800 */
[----:B------:R-:W-:-:S02]  /*4e80*/  FSEL R79, R31, -INF , !P1 ;  /* 0xff8000001f4f7808 */ /* 0x000fc40004800000 */
[----:B------:R-:W-:Y:S01]  /*4e90*/  ISETP.NE.AND P1, PT, R28, RZ, PT ;  /* 0x000000ff1c00720c */ /* 0x000fe20003f25270 */
[----:B------:R-:W5:Y:S01]  /*4ea0*/  LDL R27, [R1+0x294] ;  /* 0x00029400011b7983 */ /* 0x000f620000100800 */
[C---:B------:R-:W-:Y:S02]  /*4eb0*/  ISETP.GT.AND P3, PT, R9.reuse, 0x50, !P3 ;  /* 0x000000500900780c */ /* 0x040fe40005f64270 */
[C---:B------:R-:W-:Y:S01]  /*4ec0*/  ISETP.GT.AND P1, PT, R9.reuse, 0x10, !P1 ;  /* 0x000000100900780c */ /* 0x040fe20004f24270 */
[----:B------:R-:W5:Y:S01]  /*4ed0*/  LDL R152, [R1+0x270] ;  /* 0x0002700001987983 */ /* 0x000f620000100800 */
[C---:B------:R-:W-:Y:S02]  /*4ee0*/  ISETP.GT.AND P4, PT, R9.reuse, 0x51, !P4 ;  /* 0x000000510900780c */ /* 0x040fe40006784270 */
[----:B------:R-:W-:Y:S01]  /*4ef0*/  ISETP.LT.OR P1, PT, R8, 0x11, P1 ;  /* 0x000000110800780c */ /* 0x000fe20000f21670 */
[----:B------:R-:W5:Y:S01]  /*4f00*/  LDL R154, [R1+0x274] ;  /* 0x00027400019a7983 */ /* 0x000f620000100800 */
[----:B------:R-:W-:-:S02]  /*4f10*/  ISETP.GT.AND P5, PT, R9, 0x58, !P5 ;  /* 0x000000580900780c */ /* 0x000fc40006fa4270 */
[----:B------:R-:W-:Y:S01]  /*4f20*/  FSEL R181, R34, -INF , !P1 ;  /* 0xff80000022b57808 */ /* 0x000fe20004800000 */
[----:B------:R-:W5:Y:S01]  /*4f30*/  LDL R112, [R1+0x220] ;  /* 0x0002200001707983 */ /* 0x000f620000100800 */
[----:B------:R-:W-:Y:S02]  /*4f40*/  ISETP.NE.AND P1, PT, R29, RZ, PT ;  /* 0x000000ff1d00720c */ /* 0x000fe40003f25270 */
[C---:B------:R-:W-:Y:S01]  /*4f50*/  ISETP.LT.OR P3, PT, R8.reuse, 0x51, P3 ;  /* 0x000000510800780c */ /* 0x040fe20001f61670 */
[----:B------:R-:W5:Y:S01]  /*4f60*/  LDL R114, [R1+0x224] ;  /* 0x0002240001727983 */ /* 0x000f620000100800 */
[----:B------:R-:W-:Y:S02]  /*4f70*/  ISETP.GT.AND P1, PT, R9, 0x11, !P1 ;  /* 0x000000110900780c */ /* 0x000fe40004f24270 */
[C---:B------:R-:W-:Y:S01]  /*4f80*/  ISETP.LT.OR P4, PT, R8.reuse, 0x52, P4 ;  /* 0x000000520800780c */ /* 0x040fe20002781670 */
[----:B------:R-:W5:Y:S01]  /*4f90*/  LDL R116, [R1+0x228] ;  /* 0x0002280001747983 */ /* 0x000f620000100800 */
[----:B------:R-:W-:-:S02]  /*4fa0*/  ISETP.LT.OR P1, PT, R8, 0x12, P1 ;  /* 0x000000120800780c */ /* 0x000fc40000f21670 */
[----:B------:R-:W-:Y:S01]  /*4fb0*/  FSEL R215, R66, -INF , !P3 ;  /* 0xff80000042d77808 */ /* 0x000fe20005800000 */
[----:B------:R-:W5:Y:S01]  /*4fc0*/  LDL R118, [R1+0x22c] ;  /* 0x00022c0001767983 */ /* 0x000f620000100800 */
[----:B------:R-:W-:Y:S02]  /*4fd0*/  FSEL R184, R35, -INF , !P1 ;  /* 0xff80000023b87808 */ /* 0x000fe40004800000 */
[----:B------:R-:W-:Y:S01]  /*4fe0*/  ISETP.GT.AND P1, PT, R9, 0x18, !P2 ;  /* 0x000000180900780c */ /* 0x000fe20005724270 */
[----:B------:R-:W5:Y:S01]  /*4ff0*/  LDL R120, [R1+0x230] ;  /* 0x0002300001787983 */ /* 0x000f620000100800 */
[----:B------:R-:W-:Y:S02]  /*5000*/  ISETP.NE.AND P2, PT, R12, RZ, PT ;  /* 0x000000ff0c00720c */ /* 0x000fe40003f45270 */
[----:B------:R-:W-:Y:S01]  /*5010*/  ISETP.LT.OR P1, PT, R8, 0x19, P1 ;  /* 0x000000190800780c */ /* 0x000fe20000f21670 */
[----:B------:R-:W5:Y:S01]  /*5020*/  LDL R122, [R1+0x234] ;  /* 0x00023400017a7983 */ /* 0x000f620000100800 */
[----:B------:R-:W-:-:S02]  /*5030*/  FMNMX.FTZ R12, R91, R73, !PT ;  /* 0x000000495b0c7209 */ /* 0x000fc40007810000 */
[----:B------:R-:W-:Y:S01]  /*5040*/  FSEL R185, R38, -INF , !P1 ;  /* 0xff80000026b97808 */ /* 0x000fe20004800000 */
[----:B------:R-:W5:Y:S01]  /*5050*/  LDL R124, [R1+0x238] ;  /* 0x00023800017c7983 */ /* 0x000f620000100800 */
[----:B------:R-:W-:Y:S02]  /*5060*/  ISETP.GT.AND P1, PT, R9, 0x19, !P6 ;  /* 0x000000190900780c */ /* 0x000fe40007724270 */
[----:B------:R-:W-:Y:S01]  /*5070*/  FMNMX.FTZ R12, R77, R12, !PT ;  /* 0x0000000c4d0c7209 */ /* 0x000fe20007810000 */
[----:B------:R-:W5:Y:S01]  /*5080*/  LDL R38, [R1+0x3e0] ;  /* 0x0003e00001267983 */ /* 0x000f620000100800 */
[----:B------:R-:W-:Y:S02]  /*5090*/  ISETP.LT.OR P1, PT, R8, 0x1a, P1 ;  /* 0x0000001a0800780c */ /* 0x000fe40000f21670 */
[----:B------:R-:W-:Y:S01]  /*50a0*/  FMNMX.FTZ R12, R75, R12, !PT ;  /* 0x0000000c4b0c7209 */ /* 0x000fe20007810000 */
[----:B------:R-:W5:Y:S01]  /*50b0*/  LDL R126, [R1+0x23c] ;  /* 0x00023c00017e7983 */ /* 0x000f620000100800 */
[----:B------:R-:W-:-:S02]  /*50c0*/  FSEL R199, R39, -INF , !P1 ;  /* 0xff80000027c77808 */ /* 0x000fc40004800000 */
[----:B------:R-:W-:Y:S01]  /*50d0*/  ISETP.NE.AND P1, PT, R36, RZ, PT ;  /* 0x000000ff2400720c */ /* 0x000fe20003f25270 */
[----:B------:R-:W5:Y:S01]  /*50e0*/  LDL R39, [R1+0x2ac] ;  /* 0x0002ac0001277983 */ /* 0x000f620000100800 */
[----:B------:R-:W-:Y:S02]  /*50f0*/  FMNMX.FTZ R12, R19, R12, !PT ;  /* 0x0000000c130c7209 */ /* 0x000fe40007810000 */
[----:B------:R-:W-:Y:S01]  /*5100*/  ISETP.GT.AND P1, PT, R9, 0x20, !P1 ;  /* 0x000000200900780c */ /* 0x000fe20004f24270 */
[----:B------:R-:W5:Y:S01]  /*5110*/  LDL R128, [R1+0x240] ;  /* 0x0002400001807983 */ /* 0x000f620000100800 */
[----:B------:R-:W-:Y:S02]  /*5120*/  FMNMX.FTZ R13, R161, R12, !PT ;  /* 0x0000000ca10d7209 */ /* 0x000fe40007810000 */
[----:B------:R-:W-:Y:S01]  /*5130*/  ISETP.LT.OR P1, PT, R8, 0x21, P1 ;  /* 0x000000210800780c */ /* 0x000fe20000f21670 */
[----:B------:R-:W5:Y:S01]  /*5140*/  LDL R130, [R1+0x244] ;  /* 0x0002440001827983 */ /* 0x000f620000100800 */
[----:B------:R-:W-:-:S02]  /*5150*/  FMNMX.FTZ R12, R168, R13, !PT ;  /* 0x0000000da80c7209 */ /* 0x000fc40007810000 */
[----:B------:R-:W-:Y:S01]  /*5160*/  FSEL R178, R42, -INF , !P1 ;  /* 0xff8000002ab27808 */ /* 0x000fe20004800000 */
[----:B------:R-:W5:Y:S01]  /*5170*/  LDL R132, [R1+0x248] ;  /* 0x0002480001847983 */ /* 0x000f620000100800 */
[----:B------:R-:W-:Y:S02]  /*5180*/  ISETP.NE.AND P1, PT, R37, RZ, PT ;  /* 0x000000ff2500720c */ /* 0x000fe40003f25270 */
[----:B------:R-:W-:Y:S01]  /*5190*/  FMNMX.FTZ R12, R167, R12, !PT ;  /* 0x0000000ca70c7209 */ /* 0x000fe20007810000 */
[----:B------:R-:W5:Y:S01]  /*51a0*/  LDL R134, [R1+0x24c] ;  /* 0x00024c0001867983 */ /* 0x000f620000100800 */
[----:B------:R-:W-:Y:S02]  /*51b0*/  ISETP.GT.AND P1, PT, R9, 0x21, !P1 ;  /* 0x000000210900780c */ /* 0x000fe40004f24270 */
[----:B------:R-:W-:Y:S01]  /*51c0*/  FMNMX.FTZ R12, R157, R12, !PT ;  /* 0x0000000c9d0c7209 */ /* 0x000fe20007810000 */
[----:B------:R-:W5:Y:S01]  /*51d0*/  LDL R136, [R1+0x250] ;  /* 0x0002500001887983 */ /* 0x000f620000100800 */
[----:B------:R-:W-:-:S02]  /*51e0*/  ISETP.LT.OR P1, PT, R8, 0x22, P1 ;  /* 0x000000220800780c */ /* 0x000fc40000f21670 */
[----:B------:R-:W-:Y:S01]  /*51f0*/  FMNMX.FTZ R13, R159, R12, !PT ;  /* 0x0000000c9f0d7209 */ /* 0x000fe20007810000 */
[----:B------:R-:W5:Y:S01]  /*5200*/  LDL R138, [R1+0x254] ;  /* 0x00025400018a7983 */ /* 0x000f620000100800 */
[----:B------:R-:W-:Y:S02]  /*5210*/  FSEL R182, R43, -INF , !P1 ;  /* 0xff8000002bb67808 */ /* 0x000fe40004800000 */
[----:B------:R-:W-:Y:S01]  /*5220*/  ISETP.NE.AND P1, PT, R40, RZ, PT ;  /* 0x000000ff2800720c */ /* 0x000fe20003f25270 */
[----:B------:R-:W5:Y:S01]  /*5230*/  LDL R140, [R1+0x258] ;  /* 0x00025800018c7983 */ /* 0x000f620000100800 */
[----:B------:R-:W-:Y:S02]  /*5240*/  FMNMX.FTZ R13, R162, R13, !PT ;  /* 0x0000000da20d7209 */ /* 0x000fe40007810000 */
[----:B------:R-:W-:Y:S01]  /*5250*/  ISETP.GT.AND P1, PT, R9, 0x28, !P1 ;  /* 0x000000280900780c */ /* 0x000fe20004f24270 */
[----:B------:R-:W5:Y:S01]  /*5260*/  LDL R40, [R1+0x3e4] ;  /* 0x0003e40001287983 */ /* 0x000f620000100800 */
[----:B------:R-:W-:-:S02]  /*5270*/  FMNMX.FTZ R13, R166, R13, !PT ;  /* 0x0000000da60d7209 */ /* 0x000fc40007810000 */
[----:B------:R-:W-:Y:S01]  /*5280*/  ISETP.LT.OR P1, PT, R8, 0x29, P1 ;  /* 0x000000290800780c */ /* 0x000fe20000f21670 */
[----:B------:R-:W5:Y:S01]  /*5290*/  LDL R142, [R1+0x25c] ;  /* 0x00025c00018e7983 */ /* 0x000f620000100800 */
[----:B------:R-:W-:Y:S02]  /*52a0*/  ISETP.NE.AND P6, PT, R53, RZ, PT ;  /* 0x000000ff3500720c */ /* 0x000fe40003fc5270 */
[----:B------:R-:W-:Y:S01]  /*52b0*/  FSEL R186, R46, -INF , !P1 ;  /* 0xff8000002eba7808 */ /* 0x000fe20004800000 */
[----:B------:R-:W5:Y:S01]  /*52c0*/  LDL R144, [R1+0x260] ;  /* 0x0002600001907983 */ /* 0x000f620000100800 */
[----:B------:R-:W-:Y:S02]  /*52d0*/  ISETP.NE.AND P1, PT, R41, RZ, PT ;  /* 0x000000ff2900720c */ /* 0x000fe40003f25270 */
[----:B------:R-:W-:Y:S01]  /*52e0*/  FMNMX.FTZ R13, R158, R13, !PT ;  /* 0x0000000d9e0d7209 */ /* 0x000fe20007810000 */
[----:B------:R-:W5:Y:S01]  /*52f0*/  LDL R41, [R1+0x2b0] ;  /* 0x0002b00001297983 */ /* 0x000f620000100800 */
[----:B------:R-:W-:-:S02]  /*5300*/  ISETP.GT.AND P1, PT, R9, 0x29, !P1 ;  /* 0x000000290900780c */ /* 0x000fc40004f24270 */
[----:B------:R-:W-:Y:S01]  /*5310*/  FMNMX.FTZ R12, R160, R13, !PT ;  /* 0x0000000da00c7209 */ /* 0x000fe20007810000 */
[----:B------:R-:W5:Y:S01]  /*5320*/  LDL R146, [R1+0x264] ;  /* 0x0002640001927983 */ /* 0x000f620000100800 */
[----:B------:R-:W-:Y:S02]  /*5330*/  ISETP.LT.OR P1, PT, R8, 0x2a, P1 ;  /* 0x0000002a0800780c */ /* 0x000fe40000f21670 */
[----:B------:R-:W-:Y:S01]  /*5340*/  FMNMX.FTZ R12, R163, R12, !PT ;  /* 0x0000000ca30c7209 */ /* 0x000fe20007810000 */
[----:B------:R-:W5:Y:S01]  /*5350*/  LDL R13, [R1+0x284] ;  /* 0x00028400010d7983 */ /* 0x000f620000100800 */
[----:B------:R-:W-:Y:S02]  /*5360*/  FSEL R191, R47, -INF , !P1 ;  /* 0xff8000002fbf7808 */ /* 0x000fe40004800000 */
[----:B------:R-:W-:Y:S01]  /*5370*/  ISETP.NE.AND P1, PT, R44, RZ, PT ;  /* 0x000000ff2c00720c */ /* 0x000fe20003f25270 */
[----:B------:R-:W5:Y:S01]  /*5380*/  LDL R148, [R1+0x268] ;  /* 0x0002680001947983 */ /* 0x000f620000100800 */
[----:B------:R-:W-:-:S02]  /*5390*/  FMNMX.FTZ R12, R165, R12, !PT ;  /* 0x0000000ca50c7209 */ /* 0x000fc40007810000 */
[----:B------:R-:W-:Y:S01]  /*53a0*/  ISETP.GT.AND P1, PT, R9, 0x30, !P1 ;  /* 0x000000300900780c */ /* 0x000fe20004f24270 */
[----:B------:R-:W5:Y:S01]  /*53b0*/  LDL R150, [R1+0x26c] ;  /* 0x00026c0001967983 */ /* 0x000f620000100800 */
[C---:B------:R-:W-:Y:S02]  /*53c0*/  ISETP.LT.OR P5, PT, R8.reuse, 0x59, P5 ;  /* 0x000000590800780c */ /* 0x040fe40002fa1670 */
[----:B------:R-:W-:Y:S01]  /*53d0*/  ISETP.LT.OR P1, PT, R8, 0x31, P1 ;  /* 0x000000310800780c */ /* 0x000fe20000f21670 */
[----:B------:R-:W5:Y:S01]  /*53e0*/  LDL R25, [R1+0x290] ;  /* 0x0002900001197983 */ /* 0x000f620000100800 */
[----:B------:R-:W-:Y:S02]  /*53f0*/  FSEL R216, R67, -INF , !P4 ;  /* 0xff80000043d87808 */ /* 0x000fe40006000000 */
[----:B------:R-:W-:Y:S01]  /*5400*/  FSEL R179, R50, -INF , !P1 ;  /* 0xff80000032b37808 */ /* 0x000fe20004800000 */
[----:B------:R-:W5:Y:S01]  /*5410*/  LDL R29, [R1+0x298] ;  /* 0x00029800011d7983 */ /* 0x000f620000100800 */
[----:B------:R-:W-:-:S02]  /*5420*/  ISETP.NE.AND P1, PT, R45, RZ, PT ;  /* 0x000000ff2d00720c */ /* 0x000fc40003f25270 */
[----:B------:R-:W-:Y:S01]  /*5430*/  FSEL R217, R70, -INF , !P5 ;  /* 0xff80000046d97808 */ /* 0x000fe20006800000 */
[----:B------:R-:W5:Y:S01]  /*5440*/  LDL R31, [R1+0x29c] ;  /* 0x00029c00011f7983 */ /* 0x000f620000100800 */
[----:B------:R-:W-:-:S03]  /*5450*/  ISETP.GT.AND P1, PT, R9, 0x31, !P1 ;  /* 0x000000310900780c */ /* 0x000fc60004f24270 */
[----:B------:R-:W5:Y:S01]  /*5460*/  LDL R33, [R1+0x2a0] ;  /* 0x0002a00001217983 */ /* 0x000f620000100800 */
[----:B------:R-:W-:-:S03]  /*5470*/  ISETP.LT.OR P1, PT, R8, 0x32, P1 ;  /* 0x000000320800780c */ /* 0x000fc60000f21670 */
[----:B------:R-:W5:Y:S01]  /*5480*/  LDL R35, [R1+0x2a4] ;  /* 0x0002a40001237983 */ /* 0x000f620000100800 */
[----:B------:R-:W-:Y:S02]  /*5490*/  FSEL R183, R51, -INF , !P1 ;  /* 0xff80000033b77808 */ /* 0x000fe40004800000 */
[----:B------:R-:W-:Y:S01]  /*54a0*/  ISETP.NE.AND P1, PT, R48, RZ, PT ;  /* 0x000000ff3000720c */ /* 0x000fe20003f25270 */
[----:B------:R-:W5:Y:S03]  /*54b0*/  LDL R37, [R1+0x2a8] ;  /* 0x0002a80001257983 */ /* 0x000f660000100800 */
[----:B------:R-:W-:Y:S01]  /*54c0*/  ISETP.GT.AND P1, PT, R9, 0x38, !P1 ;  /* 0x000000380900780c */ /* 0x000fe20004f24270 */
[----:B------:R-:W5:Y:S03]  /*54d0*/  LDL R43, [R1+0x2b4] ;  /* 0x0002b400012b7983 */ /* 0x000f660000100800 */
[----:B------:R-:W-:Y:S01]  /*54e0*/  ISETP.LT.OR P1, PT, R8, 0x39, P1 ;  /* 0x000000390800780c */ /* 0x000fe20000f21670 */
[----:B------:R-:W5:Y:S03]  /*54f0*/  LDL R45, [R1+0x2b8] ;  /* 0x0002b800012d7983 */ /* 0x000f660000100800 */
[----:B------:R-:W-:Y:S01]  /*5500*/  FSEL R187, R54, -INF , !P1 ;  /* 0xff80000036bb7808 */ /* 0x000fe20004800000 */
[----:B------:R-:W5:Y:S01]  /*5510*/  LDL R47, [R1+0x2bc] ;  /* 0x0002bc00012f7983 */ /* 0x000f620000100800 */
[----:B------:R-:W-:-:S03]  /*5520*/  ISETP.NE.AND P1, PT, R49, RZ, PT ;  /* 0x000000ff3100720c */ /* 0x000fc60003f25270 */
        /* <DEDUP_REMOVED lines=8> */
[C---:B------:R-:W-:Y:S01]  /*55b0*/  ISETP.GT.AND P1, PT, R9.reuse, 0x40, !P1 ;  /* 0x000000400900780c */ /* 0x040fe20004f24270 */
[----:B------:R-:W5:Y:S03]  /*55c0*/  LDL R61, [R1+0x2d8] ;  /* 0x0002d800013d7983 */ /* 0x000f660000100800 */
[----:B------:R-:W-:Y:S01]  /*55d0*/  ISETP.LT.OR P1, PT, R8, 0x41, P1 ;  /* 0x000000410800780c */ /* 0x000fe20000f21670 */
[----:B------:R-:W5:Y:S03]  /*55e0*/  LDL R65, [R1+0x2e0] ;  /* 0x0002e00001417983 */ /* 0x000f660000100800 */
[----:B------:R-:W-:Y:S01]  /*55f0*/  FSEL R180, R58, -INF , !P1 ;  /* 0xff8000003ab47808 */ /* 0x000fe20004800000 */
[----:B------:R-:W5:Y:S01]  /*5600*/  LDL R67, [R1+0x2e4] ;  /* 0x0002e40001437983 */ /* 0x000f620000100800 */
[----:B------:R-:W-:-:S02]  /*5610*/  ISETP.GT.AND P1, PT, R9, RZ, !P2 ;  /* 0x000000ff0900720c */ /* 0x000fc40005724270 */
[----:B------:R-:W-:Y:S01]  /*5620*/  ISETP.NE.AND P2, PT, R57, RZ, PT ;  /* 0x000000ff3900720c */ /* 0x000fe20003f45270 */
[----:B------:R-:W5:Y:S01]  /*5630*/  LDL R69, [R1+0x2e8] ;  /* 0x0002e80001457983 */ /* 0x000f620000100800 */
[----:B------:R-:W-:Y:S02]  /*5640*/  ISETP.LT.OR P1, PT, R8, 0x1, P1 ;  /* 0x000000010800780c */ /* 0x000fe40000f21670 */
[C---:B------:R-:W-:Y:S01]  /*5650*/  ISETP.GT.AND P2, PT, R9.reuse, 0x49, !P2 ;  /* 0x000000490900780c */ /* 0x040fe20005744270 */
[----:B------:R-:W5:Y:S01]  /*5660*/  LDL R57, [R1+0x2d0] ;  /* 0x0002d00001397983 */ /* 0x000f620000100800 */
[----:B------:R-:W-:Y:S02]  /*5670*/  FSEL R117, R26, -INF , !P1 ;  /* 0xff8000001a757808 */ /* 0x000fe40004800000 */
[----:B------:R-:W-:Y:S01]  /*5680*/  ISETP.GT.AND P1, PT, R9, 0x41, !P6 ;  /* 0x000000410900780c */ /* 0x000fe20007724270 */
[----:B------:R-:W5:Y:S01]  /*5690*/  LDL R26, [R1+0x3f8] ;  /* 0x0003f800011a7983 */ /* 0x000f620000100800 */
[----:B------:R-:W-:-:S02]  /*56a0*/  FMNMX.FTZ R10, R117, R83, !PT ;  /* 0x00000053750a7209 */ /* 0x000fc40007810000 */
[----:B------:R-:W-:Y:S01]  /*56b0*/  ISETP.LT.OR P1, PT, R8, 0x42, P1 ;  /* 0x000000420800780c */ /* 0x000fe20000f21670 */
[----:B------:R-:W5:Y:S01]  /*56c0*/  LDL R85, [R1+0x2f0] ;  /* 0x0002f00001557983 */ /* 0x000f620000100800 */
[----:B------:R-:W-:Y:S02]  /*56d0*/  FMNMX.FTZ R10, R81, R10, !PT ;  /* 0x0000000a510a7209 */ /* 0x000fe40007810000 */
[----:B------:R-:W-:Y:S01]  /*56e0*/  FSEL R190, R59, -INF , !P1 ;  /* 0xff8000003bbe7808 */ /* 0x000fe20004800000 */
[----:B------:R-:W5:Y:S01]  /*56f0*/  LDL R87, [R1+0x2f4] ;  /* 0x0002f40001577983 */ /* 0x000f620000100800 */
[----:B------:R-:W-:Y:S02]  /*5700*/  FMNMX.FTZ R10, R79, R10, !PT ;  /* 0x0000000a4f0a7209 */ /* 0x000fe40007810000 */
[----:B------:R-:W-:Y:S01]  /*5710*/  ISETP.NE.AND P6, PT, R20, RZ, PT ;  /* 0x000000ff1400720c */ /* 0x000fe20003fc5270 */
[----:B------:R-:W5:Y:S01]  /*5720*/  LDL R59, [R1+0x2d4] ;  /* 0x0002d400013b7983 */ /* 0x000f620000100800 */
[----:B------:R-:W-:-:S02]  /*5730*/  FMNMX.FTZ R11, R181, R10, !PT ;  /* 0x0000000ab50b7209 */ /* 0x000fc40007810000 */
[----:B------:R-:W-:Y:S01]  /*5740*/  ISETP.NE.AND P1, PT, R56, RZ, PT ;  /* 0x000000ff3800720c */ /* 0x000fe20003f25270 */
[----:B------:R-:W5:Y:S01]  /*5750*/  LDL R20, [R1+0x358] ;  /* 0x0003580001147983 */ /* 0x000f620000100800 */
[----:B------:R-:W-:Y:S02]  /*5760*/  FMNMX.FTZ R10, R184, R11, !PT ;  /* 0x0000000bb80a7209 */ /* 0x000fe40007810000 */
[----:B------:R-:W-:Y:S01]  /*5770*/  ISETP.GT.AND P1, PT, R9, 0x48, !P1 ;  /* 0x000000480900780c */ /* 0x000fe20004f24270 */
[----:B------:R-:W5:Y:S01]  /*5780*/  LDL R89, [R1+0x2f8] ;  /* 0x0002f80001597983 */ /* 0x000f620000100800 */
[----:B------:R-:W-:Y:S02]  /*5790*/  FMNMX.FTZ R10, R185, R10, !PT ;  /* 0x0000000ab90a7209 */ /* 0x000fe40007810000 */
[----:B------:R-:W-:Y:S01]  /*57a0*/  ISETP.GT.AND P6, PT, R9, 0x59, !P6 ;  /* 0x000000590900780c */ /* 0x000fe200077c4270 */
[----:B------:R-:W5:Y:S01]  /*57b0*/  LDL R93, [R1+0x2fc] ;  /* 0x0002fc00015d7983 */ /* 0x000f620000100800 */
[----:B------:R-:W-:-:S02]  /*57c0*/  FMNMX.FTZ R11, R199, R10, !PT ;  /* 0x0000000ac70b7209 */ /* 0x000fc40007810000 */
[----:B------:R-:W-:Y:S01]  /*57d0*/  FMNMX.FTZ R9, R169, R12, !PT ;  /* 0x0000000ca9097209 */ /* 0x000fe20007810000 */
[----:B------:R-:W5:Y:S01]  /*57e0*/  LDL R95, [R1+0x300] ;  /* 0x00030000015f7983 */ /* 0x000f620000100800 */
[----:B------:R-:W-:Y:S02]  /*57f0*/  FMNMX.FTZ R11, R178, R11, !PT ;  /* 0x0000000bb20b7209 */ /* 0x000fe40007810000 */
[----:B------:R-:W-:Y:S01]  /*5800*/  ISETP.LT.OR P1, PT, R8, 0x49, P1 ;  /* 0x000000490800780c */ /* 0x000fe20000f21670 */
[----:B------:R-:W5:Y:S01]  /*5810*/  LDL R97, [R1+0x304] ;  /* 0x0003040001617983 */ /* 0x000f620000100800 */
[----:B------:R-:W-:Y:S02]  /*5820*/  FMNMX.FTZ R11, R182, R11, !PT ;  /* 0x0000000bb60b7209 */ /* 0x000fe40007810000 */
[----:B------:R-:W-:Y:S01]  /*5830*/  ISETP.LT.OR P2, PT, R8, 0x4a, P2 ;  /* 0x0000004a0800780c */ /* 0x000fe20001741670 */
[----:B------:R-:W5:Y:S01]  /*5840*/  LDL R99, [R1+0x308] ;  /* 0x0003080001637983 */ /* 0x000f620000100800 */
[----:B------:R-:W-:-:S02]  /*5850*/  FMNMX.FTZ R10, R186, R11, !PT ;  /* 0x0000000bba0a7209 */ /* 0x000fc40007810000 */
[----:B------:R-:W-:Y:S01]  /*5860*/  FSEL R192, R62, -INF , !P1 ;  /* 0xff8000003ec07808 */ /* 0x000fe20004800000 */
[----:B------:R-:W5:Y:S01]  /*5870*/  LDL R101, [R1+0x30c] ;  /* 0x00030c0001657983 */ /* 0x000f620000100800 */
[----:B------:R-:W-:Y:S02]  /*5880*/  FMNMX.FTZ R10, R191, R10, !PT ;  /* 0x0000000abf0a7209 */ /* 0x000fe40007810000 */
[----:B------:R-:W-:Y:S01]  /*5890*/  FSEL R207, R63, -INF , !P2 ;  /* 0xff8000003fcf7808 */ /* 0x000fe20005000000 */
[----:B------:R-:W5:Y:S01]  /*58a0*/  LDL R103, [R1+0x310] ;  /* 0x0003100001677983 */ /* 0x000f620000100800 */
[----:B------:R-:W-:Y:S02]  /*58b0*/  FMNMX.FTZ R10, R179, R10, !PT ;  /* 0x0000000ab30a7209 */ /* 0x000fe40007810000 */
[----:B------:R-:W-:Y:S01]  /*58c0*/  ISETP.LT.OR P6, PT, R8, 0x5a, P6 ;  /* 0x0000005a0800780c */ /* 0x000fe200037c1670 */
[----:B------:R-:W5:Y:S01]  /*58d0*/  LDL R63, [R1+0x2dc] ;  /* 0x0002dc00013f7983 */ /* 0x000f620000100800 */
[----:B------:R-:W-:-:S02]  /*58e0*/  FMNMX.FTZ R10, R183, R10, !PT ;  /* 0x0000000ab70a7209 */ /* 0x000fc40007810000 */
[----:B------:R-:W-:Y:S01]  /*58f0*/  FSEL R218, R71, -INF , !P6 ;  /* 0xff80000047da7808 */ /* 0x000fe20007000000 */
[----:B------:R-:W5:Y:S01]  /*5900*/  LDL R105, [R1+0x314] ;  /* 0x0003140001697983 */ /* 0x000f620000100800 */
[----:B------:R-:W-:-:S03]  /*5910*/  FMNMX.FTZ R10, R187, R10, !PT ;  /* 0x0000000abb0a7209 */ /* 0x000fc60007810000 */
[----:B------:R-:W5:Y:S01]  /*5920*/  LDL R71, [R1+0x2ec] ;  /* 0x0002ec0001477983 */ /* 0x000f620000100800 */
[----:B------:R-:W-:Y:S02]  /*5930*/  FMNMX.FTZ R11, R193, R10, !PT ;  /* 0x0000000ac10b7209 */ /* 0x000fe40007810000 */
[----:B------:R-:W-:Y:S01]  /*5940*/  FMNMX.FTZ R10, R170, R9, !PT ;  /* 0x00000009aa0a7209 */ /* 0x000fe20007810000 */
[----:B------:R-:W5:Y:S01]  /*5950*/  LDL R107, [R1+0x318] ;  /* 0x00031800016b7983 */ /* 0x000f620000100800 */
[----:B------:R-:W-:Y:S02]  /*5960*/  FMNMX.FTZ R11, R180, R11, !PT ;  /* 0x0000000bb40b7209 */ /* 0x000fe40007810000 */
[----:B------:R-:W-:Y:S01]  /*5970*/  FMNMX.FTZ R9, R171, R10, !PT ;  /* 0x0000000aab097209 */ /* 0x000fe20007810000 */
[----:B------:R-:W5:Y:S01]  /*5980*/  LDL R109, [R1+0x31c] ;  /* 0x00031c00016d7983 */ /* 0x000f620000100800 */
[----:B------:R-:W-:Y:S02]  /*5990*/  FMNMX.FTZ R11, R190, R11, !PT ;  /* 0x0000000bbe0b7209 */ /* 0x000fe40007810000 */
[----:B------:R-:W-:Y:S01]  /*59a0*/  FMNMX.FTZ R12, R172, R9, !PT ;  /* 0x00000009ac0c7209 */ /* 0x000fe20007810000 */
[----:B------:R-:W5:Y:S01]  /*59b0*/  LDL R111, [R1+0x320] ;  /* 0x00032000016f7983 */ /* 0x000f620000100800 */
[----:B------:R-:W-:-:S02]  /*59c0*/  FMNMX.FTZ R10, R192, R11, !PT ;  /* 0x0000000bc00a7209 */ /* 0x000fc40007810000 */
        /* <DEDUP_REMOVED lines=8> */
[----:B------:R-:W-:-:S03]  /*5a50*/  FMNMX.FTZ R10, R216, R11, !PT ;  /* 0x0000000bd80a7209 */ /* 0x000fc60007810000 */
[----:B------:R-:W5:Y:S01]  /*5a60*/  LDL R121, [R1+0x330] ;  /* 0x0003300001797983 */ /* 0x000f620000100800 */
[----:B------:R-:W-:Y:S02]  /*5a70*/  FMNMX.FTZ R11, R217, R10, !PT ;  /* 0x0000000ad90b7209 */ /* 0x000fe40007810000 */
[----:B------:R-:W-:Y:S01]  /*5a80*/  FMNMX.FTZ R10, R177, R8, !PT ;  /* 0x00000008b10a7209 */ /* 0x000fe20007810000 */
[----:B------:R-:W5:Y:S01]  /*5a90*/  LDL R123, [R1+0x334] ;  /* 0x00033400017b7983 */ /* 0x000f620000100800 */
[----:B------:R-:W-:-:S03]  /*5aa0*/  FMNMX.FTZ R11, R218, R11, !PT ;  /* 0x0000000bda0b7209 */ /* 0x000fc60007810000 */
[----:B------:R-:W0:Y:S04]  /*5ab0*/  SHFL.BFLY PT, R9, R10, 0x2, 0x1f ;  /* 0x0c401f000a097f89 */ /* 0x000e2800000e0000 */
[----:B------:R1:W-:Y:S04]  /*5ac0*/  STL.64 [R1+0x430], R10 ;  /* 0x0004300a01007387 */ /* 0x0003e80000100a00 */
[----:B------:R-:W3:Y:S04]  /*5ad0*/  LDL R145, [R1+0x434] ;  /* 0x0004340001917983 */ /* 0x000ee80000100800 */
[----:B------:R-:W5:Y:S04]  /*5ae0*/  LDL R125, [R1+0x338] ;  /* 0x00033800017d7983 */ /* 0x000f680000100800 */
[----:B-1----:R-:W5:Y:S04]  /*5af0*/  LDL R11, [R1+0x450] ;  /* 0x00045000010b7983 */ /* 0x002f680000100800 */
[----:B------:R-:W5:Y:S01]  /*5b00*/  LDL R127, [R1+0x33c] ;  /* 0x00033c00017f7983 */ /* 0x000f620000100800 */
[----:B0-----:R-:W-:-:S03]  /*5b10*/  FMNMX.FTZ R12, R10, R9, !PT ;  /* 0x000000090a0c7209 */ /* 0x001fc60007810000 */
[----:B------:R-:W5:Y:S04]  /*5b20*/  LDL R129, [R1+0x340] ;  /* 0x0003400001817983 */ /* 0x000f680000100800 */
[----:B------:R-:W0:Y:S04]  /*5b30*/  SHFL.BFLY PT, R9, R12, 0x1, 0x1f ;  /* 0x0c201f000c097f89 */ /* 0x000e2800000e0000 */
[----:B------:R-:W5:Y:S04]  /*5b40*/  LDL R131, [R1+0x344] ;  /* 0x0003440001837983 */ /* 0x000f680000100800 */
[----:B------:R-:W5:Y:S04]  /*5b50*/  LDL R135, [R1+0x348] ;  /* 0x0003480001877983 */ /* 0x000f680000100800 */
[----:B------:R-:W5:Y:S04]  /*5b60*/  LDL R137, [R1+0x34c] ;  /* 0x00034c0001897983 */ /* 0x000f680000100800 */
[----:B------:R-:W5:Y:S04]  /*5b70*/  LDL R139, [R1+0x350] ;  /* 0x00035000018b7983 */ /* 0x000f680000100800 */
[----:B------:R-:W5:Y:S01]  /*5b80*/  LDL R141, [R1+0x354] ;  /* 0x00035400018d7983 */ /* 0x000f620000100800 */
[----:B0-----:R-:W-:-:S03]  /*5b90*/  FMNMX.FTZ R14, R12, R9, !PT ;  /* 0x000000090c0e7209 */ /* 0x001fc60007810000 */
[----:B------:R-:W5:Y:S04]  /*5ba0*/  LDL R100, [R1+0x35c] ;  /* 0x00035c0001647983 */ /* 0x000f680000100800 */
[----:B------:R0:W-:Y:S04]  /*5bb0*/  STL [R1+0x430], R14 ;  /* 0x0004300e01007387 */ /* 0x0001e80000100800 */
[----:B------:R-:W5:Y:S04]  /*5bc0*/  LDL R133, [R1+0x430] ;  /* 0x0004300001857983 */ /* 0x000f680000100800 */
[----:B------:R-:W5:Y:S04]  /*5bd0*/  LDL R12, [R1+0x38c] ;  /* 0x00038c00010c7983 */ /* 0x000f680000100800 */
[----:B0-----:R-:W5:Y:S04]  /*5be0*/  LDL R14, [R1+0x3c8] ;  /* 0x0003c800010e7983 */ /* 0x001f680000100800 */
[----:B------:R-:W5:Y:S04]  /*5bf0*/  LDL.64 R8, [R1+0xa8] ;  /* 0x0000a80001087983 */ /* 0x000f680000100a00 */
[----:B------:R-:W5:Y:S04]  /*5c00*/  LDL R102, [R1+0x360] ;  /* 0x0003600001667983 */ /* 0x000f680000100800 */
        /* <DEDUP_REMOVED lines=42> */
[----:B--2---:R-:W-:Y:S04]  /*5eb0*/  STL [R1+0x27c], R176 ;  /* 0x00027cb001007387 */ /* 0x004fe80000100800 */
[----:B---3--:R-:W0:Y:S02]  /*5ec0*/  SHFL.BFLY PT, R10, R145, 0x2, 0x1f ;  /* 0x0c401f00910a7f89 */ /* 0x008e2400000e0000 */
[----:B0-----:R-:W-:-:S05]  /*5ed0*/  FMNMX.FTZ R147, R10, R145, !PT ;  /* 0x000000910a937209 */ /* 0x001fca0007810000 */
[----:B------:R-:W0:Y:S04]  /*5ee0*/  SHFL.BFLY PT, R10, R147, 0x1, 0x1f ;  /* 0x0c201f00930a7f89 */ /* 0x000e2800000e0000 */
[----:B------:R1:W-:Y:S04]  /*5ef0*/  STL [R1+0x288], R15 ;  /* 0x0002880f01007387 */ /* 0x0003e80000100800 */
[----:B----4-:R-:W-:Y:S01]  /*5f00*/  STL [R1+0x278], R156 ;  /* 0x0002789c01007387 */ /* 0x010fe20000100800 */
[----:B0-----:R-:W-:Y:S01]  /*5f10*/  FMNMX.FTZ R10, R147, R10, !PT ;  /* 0x0000000a930a7209 */ /* 0x001fe20007810000 */
[----:B-----5:R-:W-:Y:S01]  /*5f20*/  FMUL.FTZ R176, R11, R133 ;  /* 0x000000850bb07220 */ /* 0x020fe20000410000 */
[----:B------:R-:W-:-:S03]  /*5f30*/  FSETP.NEU.FTZ.AND P1, PT, R133, -INF , PT ;  /* 0xff8000008500780b */ /* 0x000fc60003f3d000 */
[-C--:B-1----:R-:W-:Y:S01]  /*5f40*/  FMUL.FTZ R15, R10, R11.reuse ;  /* 0x0000000b0a0f7220 */ /* 0x082fe20000410000 */
[----:B------:R-:W-:Y:S02]  /*5f50*/  FSEL R176, R176, RZ, P1 ;  /* 0x000000ffb0b07208 */ /* 0x000fe40000800000 */
[----:B------:R-:W-:Y:S01]  /*5f60*/  FSETP.NEU.FTZ.AND P1, PT, R10, -INF , PT ;  /* 0xff8000000a00780b */ /* 0x000fe20003f3d000 */
[----:B------:R0:W-:Y:S02]  /*5f70*/  STL [R1+0x38c], R12 ;  /* 0x00038c0c01007387 */ /* 0x0001e40000100800 */
[----:B------:R-:W-:Y:S02]  /*5f80*/  FFMA.FTZ R219, R77, R11, -R176 ;  /* 0x0000000b4ddb7223 */ /* 0x000fe400000108b0 */
[----:B------:R1:W-:Y:S01]  /*5f90*/  STL [R1+0x280], R220 ;  /* 0x000280dc01007387 */ /* 0x0003e20000100800 */
[----:B0-----:R-:W-:-:S03]  /*5fa0*/  FSEL R12, R15, RZ, P1 ;  /* 0x000000ff0f0c7208 */ /* 0x001fc60000800000 */
[----:B------:R0:W-:Y:S01]  /*5fb0*/  STL [R1+0x284], R13 ;  /* 0x0002840d01007387 */ /* 0x0001e20000100800 */
[----:B-1----:R-:W-:-:S03]  /*5fc0*/  FFMA.FTZ R220, R91, R11, -R176 ;  /* 0x0000000b5bdc7223 */ /* 0x002fc600000108b0 */
[----:B------:R1:W-:Y:S01]  /*5fd0*/  STL [R1+0x28c], R21 ;  /* 0x00028c1501007387 */ /* 0x0003e20000100800 */
[-CC-:B------:R-:W-:Y:S01]  /*5fe0*/  FFMA.FTZ R156, R83, R11.reuse, -R12.reuse ;  /* 0x0000000b539c7223 */ /* 0x180fe2000001080c */
[-C--:B------:R-:W-:Y:S02]  /*5ff0*/  FFMA.FTZ R15, R79, R11.reuse, -R12 ;  /* 0x0000000b4f0f7223 */ /* 0x080fe4000001080c */
[----:B------:R2:W-:Y:S01]  /*6000*/  STL [R1+0x358], R20 ;  /* 0x0003581401007387 */ /* 0x0005e20000100800 */
[----:B0-----:R-:W-:-:S03]  /*6010*/  FFMA.FTZ R13, R75, R11, -R176 ;  /* 0x0000000b4b0d7223 */ /* 0x001fc600000108b0 */
[----:B------:R0:W-:Y:S01]  /*6020*/  STL [R1+0x3c8], R14 ;  /* 0x0003c80e01007387 */ /* 0x0001e20000100800 */
[-C--:B-1----:R-:W-:Y:S01]  /*6030*/  FFMA.FTZ R21, R117, R11.reuse, -R12 ;  /* 0x0000000b75157223 */ /* 0x082fe2000001080c */
[-C--:B--2---:R-:W-:Y:S01]  /*6040*/  FFMA.FTZ R20, R73, R11.reuse, -R176 ;  /* 0x0000000b49147223 */ /* 0x084fe200000108b0 */
[----:B0-----:R-:W-:Y:S01]  /*6050*/  FFMA.FTZ R14, R81, R11, -R12 ;  /* 0x0000000b510e7223 */ /* 0x001fe2000001080c */
[----:B------:R-:W-:Y:S08]  /*6060*/  MUFU.EX2 R220, R220 ;  /* 0x000000dc00dc7308 */ /* 0x000ff00000000800 */
[----:B------:R-:W-:Y:S08]  /*6070*/  MUFU.EX2 R20, R20 ;  /* 0x0000001400147308 */ /* 0x000ff00000000800 */
[----:B------:R-:W-:Y:S08]  /*6080*/  MUFU.EX2 R219, R219 ;  /* 0x000000db00db7308 */ /* 0x000ff00000000800 */
[----:B------:R-:W-:Y:S08]  /*6090*/  MUFU.EX2 R13, R13 ;  /* 0x0000000d000d7308 */ /* 0x000ff00000000800 */
[----:B------:R-:W-:Y:S08]  /*60a0*/  MUFU.EX2 R21, R21 ;  /* 0x0000001500157308 */ /* 0x000ff00000000800 */
[----:B------:R-:W0:Y:S08]  /*60b0*/  MUFU.EX2 R156, R156 ;  /* 0x0000009c009c7308 */ /* 0x000e300000000800 */
[----:B------:R-:W-:Y:S08]  /*60c0*/  MUFU.EX2 R14, R14 ;  /* 0x0000000e000e7308 */ /* 0x000ff00000000800 */
[----:B------:R-:W1:Y:S01]  /*60d0*/  MUFU.EX2 R15, R15 ;  /* 0x0000000f000f7308 */ /* 0x000e620000000800 */
[----:B------:R-:W-:Y:S01]  /*60e0*/  IMAD R8, R143, 0xc00, R8 ;  /* 0x00000c008f087824 */ /* 0x000fe200078e0208 */
[----:B------:R2:W-:Y:S01]  /*60f0*/  STL [R1+0x294], R27 ;  /* 0x0002941b01007387 */ /* 0x0005e20000100800 */
[----:B------:R-:W-:-:S03]  /*6100*/  R2UR UR7, R9 ;  /* 0x00000000090772ca */ /* 0x000fc600000e0000 */
[----:B------:R3:W-:Y:S01]  /*6110*/  STL [R1+0x2ac], R39 ;  /* 0x0002ac2701007387 */ /* 0x0007e20000100800 */
[----:B------:R-:W-:-:S03]  /*6120*/  R2UR UR6, R8 ;  /* 0x00000000080672ca */ /* 0x000fc600000e0000 */
[----:B------:R4:W-:Y:S01]  /*6130*/  STL [R1+0x2b0], R41 ;  /* 0x0002b02901007387 */ /* 0x0009e20000100800 */
[----:B--2---:R-:W-:-:S03]  /*6140*/  IMAD.MOV.U32 R27, RZ, RZ, R9 ;  /* 0x000000ffff1b7224 */ /* 0x004fc600078e0009 */
[----:B------:R2:W-:Y:S01]  /*6150*/  STL [R1+0x3e0], R38 ;  /* 0x0003e02601007387 */ /* 0x0005e20000100800 */
[----:B---3--:R-:W-:-:S03]  /*6160*/  IMAD.MOV.U32 R39, RZ, RZ, R9 ;  /* 0x000000ffff277224 */ /* 0x008fc600078e0009 */
[----:B------:R3:W-:Y:S01]  /*6170*/  STL [R1+0x3e4], R40 ;  /* 0x0003e42801007387 */ /* 0x0007e20000100800 */
[----:B----4-:R-:W-:-:S03]  /*6180*/  IMAD.MOV.U32 R41, RZ, RZ, R9 ;  /* 0x000000ffff297224 */ /* 0x010fc600078e0009 */
[----:B------:R4:W-:Y:S01]  /*6190*/  STL [R1+0x3f8], R26 ;  /* 0x0003f81a01007387 */ /* 0x0009e20000100800 */
[----:B--2---:R-:W-:Y:S01]  /*61a0*/  VIADD R38, R8, 0x80 ;  /* 0x0000008008267836 */ /* 0x004fe20000000000 */
[----:B0-----:R-:W-:Y:S02]  /*61b0*/  F2FP.BF16.F32.PACK_AB R153, R156, R21 ;  /* 0x000000159c99723e */ /* 0x001fe400000010ff */
[----:B------:R0:W-:Y:S01]  /*61c0*/  STL [R1+0x270], R152 ;  /* 0x0002709801007387 */ /* 0x0001e20000100800 */
[C---:B---3--:R-:W-:Y:S01]  /*61d0*/  VIADD R40, R8.reuse, 0x100 ;  /* 0x0000010008287836 */ /* 0x048fe20000000000 */
[----:B-1----:R-:W-:Y:S02]  /*61e0*/  F2FP.BF16.F32.PACK_AB R155, R15, R14 ;  /* 0x0000000e0f9b723e */ /* 0x002fe400000010ff */
[----:B------:R1:W-:Y:S01]  /*61f0*/  STL [R1+0x274], R154 ;  /* 0x0002749a01007387 */ /* 0x0003e20000100800 */
[----:B----4-:R-:W-:Y:S01]  /*6200*/  VIADD R26, R8, 0x180 ;  /* 0x00000180081a7836 */ /* 0x010fe20000000000 */
[----:B------:R-:W-:-:S02]  /*6210*/  R2UR UR10, R38 ;  /* 0x00000000260a72ca */ /* 0x000fc400000e0000 */
[----:B0-----:R-:W-:Y:S01]  /*6220*/  F2FP.BF16.F32.PACK_AB R152, R20, R220 ;  /* 0x000000dc1498723e */ /* 0x001fe200000010ff */
[----:B------:R-:W-:Y:S01]  /*6230*/  STL [R1+0x220], R112 ;  /* 0x0002207001007387 */ /* 0x000fe20000100800 */
[----:B-1----:R-:W-:-:S03]  /*6240*/  F2FP.BF16.F32.PACK_AB R154, R13, R219 ;  /* 0x000000db0d9a723e */ /* 0x002fc600000010ff */
[----:B------:R-:W-:Y:S01]  /*6250*/  STL [R1+0x224], R114 ;  /* 0x0002247201007387 */ /* 0x000fe20000100800 */
[----:B------:R-:W-:Y:S02]  /*6260*/  R2UR UR11, R39 ;  /* 0x00000000270b72ca */ /* 0x000fe400000e0000 */
[----:B------:R-:W-:Y:S01]  /*6270*/  R2UR UR14, R40 ;  /* 0x00000000280e72ca */ /* 0x000fe200000e0000 */
[----:B------:R-:W-:Y:S01]  /*6280*/  STL [R1+0x228], R116 ;  /* 0x0002287401007387 */ /* 0x000fe20000100800 */
[----:B------:R-:W-:Y:S02]  /*6290*/  R2UR UR15, R41 ;  /* 0x00000000290f72ca */ /* 0x000fe400000e0000 */
[----:B------:R-:W-:Y:S01]  /*62a0*/  R2UR UR18, R26 ;  /* 0x000000001a1272ca */ /* 0x000fe200000e0000 */
[----:B------:R-:W-:Y:S01]  /*62b0*/  STL [R1+0x22c], R118 ;  /* 0x00022c7601007387 */ /* 0x000fe20000100800 */
[----:B------:R-:W-:-:S03]  /*62c0*/  R2UR UR19, R27 ;  /* 0x000000001b1372ca */ /* 0x000fc600000e0000 */
[----:B------:R-:W-:Y:S04]  /*62d0*/  STL [R1+0x230], R120 ;  /* 0x0002307801007387 */ /* 0x000fe80000100800 */
        /* <DEDUP_REMOVED lines=102> */
[----:B------:R0:W-:Y:S01]  /*6940*/  STL [R1+0x410], R24 ;  /* 0x0004101801007387 */ /* 0x0001e20000100800 */
[----:B------:R1:W-:Y:S06]  /*6950*/  BAR.SYNC.DEFER_BLOCKING R209, 0x100 ;  /* 0x000400d10000751d */ /* 0x0003ec0000010000 */
[----:B0-----:R-:W-:-:S06]  /*6960*/  WARPGROUP.ARRIVE ;  /* 0x00000000000079c5 */ /* 0x001fcc0000000000 */
[----:B------:R-:W-:Y:S01]  /*6970*/  HGMMA.64x256x16.F32.BF16 R24, R152, gdesc[UR4].tnspB, RZ, !UPT, gsb0 ;  /* 0x43e0000498187df0 */ /* 0x000fe2000c0018ff */
[----:B------:R0:W-:Y:S04]  /*6980*/  STL [R1+0x414], R221 ;  /* 0x000414dd01007387 */ /* 0x0001e80000100800 */
[----:B------:R2:W-:Y:S04]  /*6990*/  STL [R1+0x418], R222 ;  /* 0x000418de01007387 */ /* 0x0005e80000100800 */
[----:B------:R-:W-:Y:S01]  /*69a0*/  STL [R1+0x41c], R231 ;  /* 0x00041ce701007387 */ /* 0x000fe20000100800 */
[----:B------:R-:W-:-:S02]  /*69b0*/  WARPGROUP.DEPBAR.LE gsb0, 0x0 ;  /* 0x00008000000079c5 */ /* 0x000fc40000010000 */
[-CC-:B------:R-:W-:Y:S01]  /*69c0*/  FFMA.FTZ R152, R19, R11.reuse, -R176.reuse ;  /* 0x0000000b13987223 */ /* 0x180fe200000108b0 */
[-CC-:B------:R-:W-:Y:S01]  /*69d0*/  FFMA.FTZ R153, R161, R11.reuse, -R176.reuse ;  /* 0x0000000ba1997223 */ /* 0x180fe200000108b0 */
[-CC-:B------:R-:W-:Y:S01]  /*69e0*/  FFMA.FTZ R19, R168, R11.reuse, -R176.reuse ;  /* 0x0000000ba8137223 */ /* 0x180fe200000108b0 */
[-C--:B------:R-:W-:Y:S01]  /*69f0*/  FFMA.FTZ R161, R167, R11.reuse, -R176 ;  /* 0x0000000ba7a17223 */ /* 0x080fe200000108b0 */
[-CC-:B------:R-:W-:Y:S01]  /*6a00*/  FFMA.FTZ R167, R181, R11.reuse, -R12.reuse ;  /* 0x0000000bb5a77223 */ /* 0x180fe2000001080c */
[-CC-:B------:R-:W-:Y:S01]  /*6a10*/  FFMA.FTZ R168, R184, R11.reuse, -R12.reuse ;  /* 0x0000000bb8a87223 */ /* 0x180fe2000001080c */
[-CC-:B------:R-:W-:Y:S01]  /*6a20*/  FFMA.FTZ R181, R185, R11.reuse, -R12.reuse ;  /* 0x0000000bb9b57223 */ /* 0x180fe2000001080c */
[----:B------:R-:W-:Y:S01]  /*6a30*/  FFMA.FTZ R184, R199, R11, -R12 ;  /* 0x0000000bc7b87223 */ /* 0x000fe2000001080c */
[----:B0-----:R-:W-:Y:S08]  /*6a40*/  MUFU.EX2 R221, R152 ;  /* 0x0000009800dd7308 */ /* 0x001ff00000000800 */
[----:B--2---:R-:W0:Y:S08]  /*6a50*/  MUFU.EX2 R222, R153 ;  /* 0x0000009900de7308 */ /* 0x004e300000000800 */
[----:B------:R-:W-:Y:S08]  /*6a60*/  MUFU.EX2 R19, R19 ;  /* 0x0000001300137308 */ /* 0x000ff00000000800 */
[----:B------:R-:W2:Y:S08]  /*6a70*/  MUFU.EX2 R161, R161 ;  /* 0x000000a100a17308 */ /* 0x000eb00000000800 */
[----:B------:R-:W-:Y:S08]  /*6a80*/  MUFU.EX2 R167, R167 ;  /* 0x000000a700a77308 */ /* 0x000ff00000000800 */
[----:B------:R-:W3:Y:S08]  /*6a90*/  MUFU.EX2 R168, R168 ;  /* 0x000000a800a87308 */ /* 0x000ef00000000800 */
[----:B------:R-:W-:Y:S08]  /*6aa0*/  MUFU.EX2 R181, R181 ;  /* 0x000000b500b57308 */ /* 0x000ff00000000800 */
[----:B------:R-:W4:Y:S01]  /*6ab0*/  MUFU.EX2 R184, R184 ;  /* 0x000000b800b87308 */ /* 0x000f220000000800 */
[----:B0-----:R-:W-:-:S02]  /*6ac0*/  F2FP.BF16.F32.PACK_AB R152, R222, R221 ;  /* 0x000000ddde98723e */ /* 0x001fc400000010ff */
[----:B--2---:R-:W-:Y:S02]  /*6ad0*/  F2FP.BF16.F32.PACK_AB R154, R161, R19 ;  /* 0x00000013a19a723e */ /* 0x004fe400000010ff */
[----:B---3--:R-:W-:Y:S01]  /*6ae0*/  F2FP.BF16.F32.PACK_AB R153, R168, R167 ;  /* 0x000000a7a899723e */ /* 0x008fe200000010ff */
[----:B------:R-:W-:Y:S04]  /*6af0*/  STL.128 [R1+0x220], R24 ;  /* 0x0002201801007387 */ /* 0x000fe80000100c00 */
[----:B------:R-:W-:Y:S04]  /*6b00*/  STL.128 [R1+0x230], R28 ;  /* 0x0002301c01007387 */ /* 0x000fe80000100c00 */
[----:B------:R-:W-:Y:S01]  /*6b10*/  STL.128 [R1+0x240], R32 ;  /* 0x0002402001007387 */ /* 0x000fe20000100c00 */
[----:B----4-:R-:W-:-:S03]  /*6b20*/  F2FP.BF16.F32.PACK_AB R155, R184, R181 ;  /* 0x000000b5b89b723e */ /* 0x010fc600000010ff */
[----:B------:R-:W-:Y:S04]  /*6b30*/  STL.128 [R1+0x250], R36 ;  /* 0x0002502401007387 */ /* 0x000fe80000100c00 */
        /* <DEDUP_REMOVED lines=27> */
[----:B------:R0:W-:Y:S02]  /*6cf0*/  STL.128 [R1+0x410], R148 ;  /* 0x0004109401007387 */ /* 0x0001e40000100c00 */
[----:B0-----:R-:W-:-:S06]  /*6d00*/  WARPGROUP.ARRIVE ;  /* 0x00000000000079c5 */ /* 0x001fcc0000000000 */
[----:B------:R-:W-:Y:S01]  /*6d10*/  HGMMA.64x256x16.F32.BF16 R24, R152, gdesc[UR8].tnspB, R24, gsb0 ;  /* 0x43e0000898187df0 */ /* 0x000fe20008001818 */
[-CC-:B------:R-:W-:Y:S01]  /*6d20*/  FFMA.FTZ R185, R157, R11.reuse, -R176.reuse ;  /* 0x0000000b9db97223 */ /* 0x180fe200000108b0 */
[-CC-:B------:R-:W-:Y:S01]  /*6d30*/  FFMA.FTZ R157, R159, R11.reuse, -R176.reuse ;  /* 0x0000000b9f9d7223 */ /* 0x180fe200000108b0 */
[-CC-:B------:R-:W-:Y:S01]  /*6d40*/  FFMA.FTZ R159, R162, R11.reuse, -R176.reuse ;  /* 0x0000000ba29f7223 */ /* 0x180fe200000108b0 */
[-C--:B------:R-:W-:Y:S01]  /*6d50*/  FFMA.FTZ R162, R166, R11.reuse, -R176 ;  /* 0x0000000ba6a27223 */ /* 0x080fe200000108b0 */
[-CC-:B------:R-:W-:Y:S01]  /*6d60*/  FFMA.FTZ R166, R178, R11.reuse, -R12.reuse ;  /* 0x0000000bb2a67223 */ /* 0x180fe2000001080c */
[-CC-:B------:R-:W-:Y:S01]  /*6d70*/  FFMA.FTZ R178, R182, R11.reuse, -R12.reuse ;  /* 0x0000000bb6b27223 */ /* 0x180fe2000001080c */
[-CC-:B------:R-:W-:Y:S01]  /*6d80*/  FFMA.FTZ R182, R186, R11.reuse, -R12.reuse ;  /* 0x0000000bbab67223 */ /* 0x180fe2000001080c */
[-C--:B------:R-:W-:Y:S01]  /*6d90*/  FFMA.FTZ R186, R191, R11.reuse, -R12 ;  /* 0x0000000bbfba7223 */ /* 0x080fe2000001080c */
[----:B------:R-:W-:Y:S08]  /*6da0*/  MUFU.EX2 R185, R185 ;  /* 0x000000b900b97308 */ /* 0x000ff00000000800 */
[----:B------:R-:W0:Y:S08]  /*6db0*/  MUFU.EX2 R157, R157 ;  /* 0x0000009d009d7308 */ /* 0x000e300000000800 */
[----:B------:R-:W-:Y:S08]  /*6dc0*/  MUFU.EX2 R159, R159 ;  /* 0x0000009f009f7308 */ /* 0x000ff00000000800 */
[----:B------:R-:W2:Y:S08]  /*6dd0*/  MUFU.EX2 R162, R162 ;  /* 0x000000a200a27308 */ /* 0x000eb00000000800 */
[----:B------:R-:W-:Y:S08]  /*6de0*/  MUFU.EX2 R166, R166 ;  /* 0x000000a600a67308 */ /* 0x000ff00000000800 */
[----:B------:R-:W3:Y:S08]  /*6df0*/  MUFU.EX2 R178, R178 ;  /* 0x000000b200b27308 */ /* 0x000ef00000000800 */
[----:B------:R-:W-:Y:S08]  /*6e00*/  MUFU.EX2 R182, R182 ;  /* 0x000000b600b67308 */ /* 0x000ff00000000800 */
[----:B------:R-:W4:Y:S01]  /*6e10*/  MUFU.EX2 R186, R186 ;  /* 0x000000ba00ba7308 */ /* 0x000f220000000800 */
[----:B------:R-:W-:Y:S01]  /*6e20*/  FADD.FTZ R220, R220, R20 ;  /* 0x00000014dcdc7221 */ /* 0x000fe20000010000 */
[-C--:B------:R-:W-:Y:S01]  /*6e30*/  FFMA.FTZ R20, R183, R11.reuse, -R12 ;  /* 0x0000000bb7147223 */ /* 0x080fe2000001080c */
[-CC-:B------:R-:W-:Y:S01]  /*6e40*/  FFMA.FTZ R183, R169, R11.reuse, -R176.reuse ;  /* 0x0000000ba9b77223 */ /* 0x180fe200000108b0 */
[-CC-:B------:R-:W-:Y:S01]  /*6e50*/  FFMA.FTZ R158, R158, R11.reuse, -R176.reuse ;  /* 0x0000000b9e9e7223 */ /* 0x180fe200000108b0 */
[-CC-:B------:R-:W-:Y:S01]  /*6e60*/  FFMA.FTZ R160, R160, R11.reuse, -R176.reuse ;  /* 0x0000000ba0a07223 */ /* 0x180fe200000108b0 */
[-CC-:B------:R-:W-:Y:S01]  /*6e70*/  FFMA.FTZ R163, R163, R11.reuse, -R176.reuse ;  /* 0x0000000ba3a37223 */ /* 0x180fe200000108b0 */
[-C--:B------:R-:W-:Y:S01]  /*6e80*/  FFMA.FTZ R165, R165, R11.reuse, -R176 ;  /* 0x0000000ba5a57223 */ /* 0x080fe200000108b0 */
[-CC-:B------:R-:W-:Y:S01]  /*6e90*/  FFMA.FTZ R179, R179, R11.reuse, -R12.reuse ;  /* 0x0000000bb3b37223 */ /* 0x180fe2000001080c */
[-CC-:B------:R-:W-:Y:S01]  /*6ea0*/  FFMA.FTZ R169, R187, R11.reuse, -R12.reuse ;  /* 0x0000000bbba97223 */ /* 0x180fe2000001080c */
[-C--:B------:R-:W-:Y:S01]  /*6eb0*/  FFMA.FTZ R193, R193, R11.reuse, -R12 ;  /* 0x0000000bc1c17223 */ /* 0x080fe2000001080c */
[-CC-:B------:R-:W-:Y:S01]  /*6ec0*/  FFMA.FTZ R170, R170, R11.reuse, -R176.reuse ;  /* 0x0000000baaaa7223 */ /* 0x180fe200000108b0 */
[-CC-:B------:R-:W-:Y:S01]  /*6ed0*/  FFMA.FTZ R171, R171, R11.reuse, -R176.reuse ;  /* 0x0000000babab7223 */ /* 0x180fe200000108b0 */
[-CC-:B------:R-:W-:Y:S01]  /*6ee0*/  FFMA.FTZ R172, R172, R11.reuse, -R176.reuse ;  /* 0x0000000bacac7223 */ /* 0x180fe200000108b0 */
[-CC-:B------:R-:W-:Y:S01]  /*6ef0*/  FFMA.FTZ R173, R173, R11.reuse, -R176.reuse ;  /* 0x0000000badad7223 */ /* 0x180fe200000108b0 */
[-CC-:B------:R-:W-:Y:S01]  /*6f00*/  FFMA.FTZ R174, R174, R11.reuse, -R176.reuse ;  /* 0x0000000baeae7223 */ /* 0x180fe200000108b0 */
[-CC-:B------:R-:W-:Y:S01]  /*6f10*/  FFMA.FTZ R175, R175, R11.reuse, -R176.reuse ;  /* 0x0000000bafaf7223 */ /* 0x180fe200000108b0 */
[----:B------:R-:W-:Y:S01]  /*6f20*/  FFMA.FTZ R176, R177, R11, -R176 ;  /* 0x0000000bb1b07223 */ /* 0x000fe200000108b0 */
[----:B------:R-:W-:Y:S01]  /*6f30*/  FADD.FTZ R177, R21, R156 ;  /* 0x0000009c15b17221 */ /* 0x000fe20000010000 */
[----:B------:R-:W-:Y:S08]  /*6f40*/  MUFU.EX2 R158, R158 ;  /* 0x0000009e009e7308 */ /* 0x000ff00000000800 */
[----:B------:R-:W5:Y:S08]  /*6f50*/  MUFU.EX2 R160, R160 ;  /* 0x000000a000a07308 */ /* 0x000f700000000800 */
[----:B------:R-:W-:Y:S08]  /*6f60*/  MUFU.EX2 R163, R163 ;  /* 0x000000a300a37308 */ /* 0x000ff00000000800 */
[----:B------:R-:W1:Y:S01]  /*6f70*/  MUFU.EX2 R165, R165 ;  /* 0x000000a500a57308 */ /* 0x000e620000000800 */
[----:B------:R-:W-:-:S02]  /*6f80*/  WARPGROUP.DEPBAR.LE gsb0, 0x0 ;  /* 0x00008000000079c5 */ /* 0x000fc40000010000 */
[----:B0-----:R-:W-:Y:S02]  /*6f90*/  F2FP.BF16.F32.PACK_AB R152, R157, R185 ;  /* 0x000000b99d98723e */ /* 0x001fe400000010ff */
[----:B--2---:R-:W-:Y:S02]  /*6fa0*/  F2FP.BF16.F32.PACK_AB R154, R162, R159 ;  /* 0x0000009fa29a723e */ /* 0x004fe400000010ff */
[----:B---3--:R-:W-:Y:S02]  /*6fb0*/  F2FP.BF16.F32.PACK_AB R153, R178, R166 ;  /* 0x000000a6b299723e */ /* 0x008fe400000010ff */
[----:B----4-:R-:W-:Y:S01]  /*6fc0*/  F2FP.BF16.F32.PACK_AB R155, R186, R182 ;  /* 0x000000b6ba9b723e */ /* 0x010fe200000010ff */
        /* <DEDUP_REMOVED lines=34> */
[----:B------:R-:W-:Y:S08]  /*71f0*/  MUFU.EX2 R179, R179 ;  /* 0x000000b300b37308 */ /* 0x000ff00000000800 */
[----:B------:R-:W0:Y:S08]  /*7200*/  MUFU.EX2 R20, R20 ;  /* 0x0000001400147308 */ /* 0x000e300000000800 */
[----:B------:R-:W-:Y:S08]  /*7210*/  MUFU.EX2 R169, R169 ;  /* 0x000000a900a97308 */ /* 0x000ff00000000800 */
[----:B------:R-:W2:Y:S01]  /*7220*/  MUFU.EX2 R21, R193 ;  /* 0x000000c100157308 */ /* 0x000ea20000000800 */
[-CC-:B------:R-:W-:Y:S01]  /*7230*/  FFMA.FTZ R156, R180, R11.reuse, -R12.reuse ;  /* 0x0000000bb49c7223 */ /* 0x180fe2000001080c */
[-CC-:B------:R-:W-:Y:S01]  /*7240*/  FFMA.FTZ R192, R192, R11.reuse, -R12.reuse ;  /* 0x0000000bc0c07223 */ /* 0x180fe2000001080c */
[-CC-:B------:R-:W-:Y:S01]  /*7250*/  FFMA.FTZ R207, R207, R11.reuse, -R12.reuse ;  /* 0x0000000bcfcf7223 */ /* 0x180fe2000001080c */
[-CC-:B------:R-:W-:Y:S01]  /*7260*/  FFMA.FTZ R215, R215, R11.reuse, -R12.reuse ;  /* 0x0000000bd7d77223 */ /* 0x180fe2000001080c */
[-CC-:B------:R-:W-:Y:S01]  /*7270*/  FFMA.FTZ R216, R216, R11.reuse, -R12.reuse ;  /* 0x0000000bd8d87223 */ /* 0x180fe2000001080c */
[-CC-:B------:R-:W-:Y:S01]  /*7280*/  FFMA.FTZ R217, R217, R11.reuse, -R12.reuse ;  /* 0x0000000bd9d97223 */ /* 0x180fe2000001080c */
[----:B------:R-:W-:Y:S01]  /*7290*/  FFMA.FTZ R218, R218, R11, -R12 ;  /* 0x0000000bdada7223 */ /* 0x000fe2000001080c */
[----:B------:R-:W-:Y:S01]  /*72a0*/  MUFU.EX2 R183, R183 ;  /* 0x000000b700b77308 */ /* 0x000fe20000000800 */
[----:B------:R-:W-:-:S07]  /*72b0*/  FADD.FTZ R220, R219, R220 ;  /* 0x000000dcdbdc7221 */ /* 0x000fce0000010000 */
[----:B------:R-:W-:Y:S08]  /*72c0*/  MUFU.EX2 R170, R170 ;  /* 0x000000aa00aa7308 */ /* 0x000ff00000000800 */
[----:B------:R-:W-:Y:S08]  /*72d0*/  MUFU.EX2 R171, R171 ;  /* 0x000000ab00ab7308 */ /* 0x000ff00000000800 */
[----:B------:R-:W3:Y:S08]  /*72e0*/  MUFU.EX2 R172, R172 ;  /* 0x000000ac00ac7308 */ /* 0x000ef00000000800 */
[----:B------:R-:W-:Y:S01]  /*72f0*/  MUFU.EX2 R156, R156 ;  /* 0x0000009c009c7308 */ /* 0x000fe20000000800 */
[----:B------:R-:W-:Y:S01]  /*7300*/  FADD.FTZ R220, R13, R220 ;  /* 0x000000dc0ddc7221 */ /* 0x000fe20000010000 */
[----:B------:R-:W-:-:S05]  /*7310*/  IMAD.MOV.U32 R13, RZ, RZ, R9 ;  /* 0x000000ffff0d7224 */ /* 0x000fca00078e0009 */
[----:B------:R-:W-:Y:S01]  /*7320*/  R2UR UR7, R13 ;  /* 0x000000000d0772ca */ /* 0x000fe200000e0000 */
[----:B------:R-:W-:Y:S02]  /*7330*/  WARPGROUP.DEPBAR.LE gsb0, 0x0 ;  /* 0x00008000000079c5 */ /* 0x000fe40000010000 */
[----:B-----5:R-:W-:Y:S01]  /*7340*/  F2FP.BF16.F32.PACK_AB R152, R160, R158 ;  /* 0x0000009ea098723e */ /* 0x020fe200000010ff */
[----:B------:R-:W-:Y:S01]  /*7350*/  MUFU.EX2 R173, R173 ;  /* 0x000000ad00ad7308 */ /* 0x000fe20000000800 */
[----:B-1----:R-:W-:-:S07]  /*7360*/  F2FP.BF16.F32.PACK_AB R154, R165, R163 ;  /* 0x000000a3a59a723e */ /* 0x002fce00000010ff */
[----:B------:R-:W-:Y:S01]  /*7370*/  MUFU.EX2 R174, R174 ;  /* 0x000000ae00ae7308 */ /* 0x000fe20000000800 */
[----:B0-----:R-:W-:-:S07]  /*7380*/  F2FP.BF16.F32.PACK_AB R153, R20, R179 ;  /* 0x000000b31499723e */ /* 0x001fce00000010ff */
[----:B------:R-:W-:Y:S01]  /*7390*/  MUFU.EX2 R175, R175 ;  /* 0x000000af00af7308 */ /* 0x000fe20000000800 */
[----:B--2---:R-:W-:Y:S01]  /*73a0*/  F2FP.BF16.F32.PACK_AB R155, R21, R169 ;  /* 0x000000a9159b723e */ /* 0x004fe200000010ff */
        /* <DEDUP_REMOVED lines=31> */
[----:B------:R0:W-:Y:S01]  /*75a0*/  STL.128 [R1+0x410], R148 ;  /* 0x0004109401007387 */ /* 0x0001e20000100c00 */
[----:B------:R-:W-:Y:S08]  /*75b0*/  MUFU.EX2 R176, R176 ;  /* 0x000000b000b07308 */ /* 0x000ff00000000800 */
[----:B------:R-:W-:Y:S08]  /*75c0*/  MUFU.EX2 R215, R215 ;  /* 0x000000d700d77308 */ /* 0x000ff00000000800 */
[----:B------:R-:W-:Y:S01]  /*75d0*/  MUFU.EX2 R216, R216 ;  /* 0x000000d800d87308 */ /* 0x000fe20000000800 */
[----:B0-----:R-:W-:-:S07]  /*75e0*/  WARPGROUP.ARRIVE ;  /* 0x00000000000079c5 */ /* 0x001fce0000000000 */
[----:B------:R-:W-:Y:S01]  /*75f0*/  MUFU.EX2 R217, R217 ;  /* 0x000000d900d97308 */ /* 0x000fe20000000800 */
[----:B------:R-:W-:Y:S07]  /*7600*/  HGMMA.64x256x16.F32.BF16 R24, R152, gdesc[UR16].tnspB, R24, gsb0 ;  /* 0x43e0001098187df0 */ /* 0x000fee0008001818 */
[----:B------:R-:W-:Y:S01]  /*7610*/  MUFU.EX2 R218, R218 ;  /* 0x000000da00da7308 */ /* 0x000fe20000000800 */
[----:B------:R-:W-:Y:S01]  /*7620*/  FADD.FTZ R221, R221, R220 ;  /* 0x000000dcdddd7221 */ /* 0x000fe20000010000 */
[----:B------:R-:W2:Y:S01]  /*7630*/  @!P0 LDL R13, [R1+0x210] ;  /* 0x00021000010d8983 */ /* 0x000ea20000100800 */
[----:B------:R-:W-:-:S02]  /*7640*/  WARPGROUP.DEPBAR.LE gsb0, 0x0 ;  /* 0x00008000000079c5 */ /* 0x000fc40000010000 */
[----:B------:R-:W-:Y:S01]  /*7650*/  FADD.FTZ R152, R14, R177 ;  /* 0x000000b10e987221 */ /* 0x000fe20000010000 */
[----:B------:R-:W-:Y:S01]  /*7660*/  FFMA.FTZ R14, R190, R11, -R12 ;  /* 0x0000000bbe0e7223 */ /* 0x000fe2000001080c */
[----:B------:R-:W-:Y:S01]  /*7670*/  VIADD R12, R8, 0x200 ;  /* 0x00000200080c7836 */ /* 0x000fe20000000000 */
[----:B------:R-:W-:Y:S04]  /*7680*/  MUFU.EX2 R11, R192 ;  /* 0x000000c0000b7308 */ /* 0x000fe80000000800 */
[----:B------:R-:W-:-:S04]  /*7690*/  R2UR UR6, R12 ;  /* 0x000000000c0672ca */ /* 0x000fc800000e0000 */
[----:B------:R-:W0:Y:S08]  /*76a0*/  MUFU.EX2 R14, R14 ;  /* 0x0000000e000e7308 */ /* 0x000e300000000800 */
[----:B------:R-:W1:Y:S01]  /*76b0*/  MUFU.EX2 R12, R207 ;  /* 0x000000cf000c7308 */ /* 0x000e620000000800 */
[----:B------:R-:W-:Y:S01]  /*76c0*/  FADD.FTZ R152, R15, R152 ;  /* 0x000000980f987221 */ /* 0x000fe20000010000 */
[----:B---3--:R-:W-:-:S03]  /*76d0*/  F2FP.BF16.F32.PACK_AB R154, R172, R171 ;  /* 0x000000abac9a723e */ /* 0x008fc600000010ff */
[----:B------:R-:W-:Y:S01]  /*76e0*/  FADD.FTZ R167, R167, R152 ;  /* 0x00000098a7a77221 */ /* 0x000fe20000010000 */
[----:B------:R-:W-:Y:S02]  /*76f0*/  F2FP.BF16.F32.PACK_AB R152, R170, R183 ;  /* 0x000000b7aa98723e */ /* 0x000fe400000010ff */
[----:B0-----:R-:W-:Y:S01]  /*7700*/  F2FP.BF16.F32.PACK_AB R153, R14, R156 ;  /* 0x0000009c0e99723e */ /* 0x001fe200000010ff */
[----:B------:R-:W-:Y:S04]  /*7710*/  STL.128 [R1+0x220], R24 ;  /* 0x0002201801007387 */ /* 0x000fe80000100c00 */
[----:B------:R-:W-:Y:S01]  /*7720*/  STL.128 [R1+0x230], R28 ;  /* 0x0002301c01007387 */ /* 0x000fe20000100c00 */
[----:B-1----:R-:W-:-:S03]  /*7730*/  F2FP.BF16.F32.PACK_AB R155, R12, R11 ;  /* 0x0000000b0c9b723e */ /* 0x002fc600000010ff */
        /* <DEDUP_REMOVED lines=32> */
[----:B------:R-:W-:Y:S01]  /*7940*/  VIADD R8, R8, 0x280 ;  /* 0x0000028008087836 */ /* 0x000fe20000000000 */
[----:B------:R-:W-:-:S04]  /*7950*/  R2UR UR7, R9 ;  /* 0x00000000090772ca */ /* 0x000fc800000e0000 */
[----:B------:R-:W-:Y:S01]  /*7960*/  R2UR UR6, R8 ;  /* 0x00000000080672ca */ /* 0x000fe200000e0000 */
[----:B------:R-:W-:Y:S01]  /*7970*/  FADD.FTZ R222, R222, R221 ;  /* 0x000000dddede7221 */ /* 0x000fe20000010000 */
[----:B------:R-:W3:Y:S01]  /*7980*/  @!P0 LDL.64 R8, [R1+0x68] ;  /* 0x0000680001088983 */ /* 0x000ee20000100a00 */
[----:B------:R-:W-:Y:S02]  /*7990*/  FADD.FTZ R168, R168, R167 ;  /* 0x000000a7a8a87221 */ /* 0x000fe40000010000 */
[----:B------:R-:W-:Y:S02]  /*79a0*/  FADD.FTZ R222, R19, R222 ;  /* 0x000000de13de7221 */ /* 0x000fe40000010000 */
[----:B------:R-:W-:Y:S02]  /*79b0*/  FADD.FTZ R15, R181, R168 ;  /* 0x000000a8b50f7221 */ /* 0x000fe40000010000 */
[----:B------:R-:W-:Y:S02]  /*79c0*/  FADD.FTZ R222, R161, R222 ;  /* 0x000000dea1de7221 */ /* 0x000fe40000010000 */
[----:B------:R-:W-:-:S02]  /*79d0*/  FADD.FTZ R15, R184, R15 ;  /* 0x0000000fb80f7221 */ /* 0x000fc40000010000 */
[----:B------:R-:W-:Y:S01]  /*79e0*/  FADD.FTZ R168, R185, R222 ;  /* 0x000000deb9a87221 */ /* 0x000fe20000010000 */
[----:B------:R-:W-:Y:S02]  /*79f0*/  WARPGROUP.DEPBAR.LE gsb0, 0x0 ;  /* 0x00008000000079c5 */ /* 0x000fe40000010000 */
[----:B------:R-:W-:Y:S02]  /*7a00*/  F2FP.BF16.F32.PACK_AB R152, R174, R173 ;  /* 0x000000adae98723e */ /* 0x000fe400000010ff */
[----:B------:R-:W-:Y:S02]  /*7a10*/  F2FP.BF16.F32.PACK_AB R154, R176, R175 ;  /* 0x000000afb09a723e */ /* 0x000fe400000010ff */
[----:B------:R-:W-:Y:S02]  /*7a20*/  F2FP.BF16.F32.PACK_AB R153, R216, R215 ;  /* 0x000000d7d899723e */ /* 0x000fe400000010ff */
[----:B------:R-:W-:Y:S01]  /*7a30*/  F2FP.BF16.F32.PACK_AB R155, R218, R217 ;  /* 0x000000d9da9b723e */ /* 0x000fe200000010ff */
        /* <DEDUP_REMOVED lines=34> */
[----:B------:R-:W-:Y:S01]  /*7c60*/  FADD.FTZ R15, R166, R15 ;  /* 0x0000000fa60f7221 */ /* 0x000fe20000010000 */
[----:B------:R-:W-:-:S03]  /*7c70*/  FADD.FTZ R168, R157, R168 ;  /* 0x000000a89da87221 */ /* 0x000fc60000010000 */
[----:B------:R-:W-:Y:S01]  /*7c80*/  FADD.FTZ R15, R178, R15 ;  /* 0x0000000fb20f7221 */ /* 0x000fe20000010000 */
[----:B------:R-:W-:-:S03]  /*7c90*/  FADD.FTZ R159, R159, R168 ;  /* 0x000000a89f9f7221 */ /* 0x000fc60000010000 */
[----:B------:R-:W-:Y:S01]  /*7ca0*/  FADD.FTZ R15, R182, R15 ;  /* 0x0000000fb60f7221 */ /* 0x000fe20000010000 */
[----:B------:R-:W-:-:S03]  /*7cb0*/  FADD.FTZ R159, R162, R159 ;  /* 0x0000009fa29f7221 */ /* 0x000fc60000010000 */
[----:B------:R-:W-:Y:S01]  /*7cc0*/  FADD.FTZ R186, R186, R15 ;  /* 0x0000000fbaba7221 */ /* 0x000fe20000010000 */
[----:B------:R-:W-:-:S03]  /*7cd0*/  FADD.FTZ R159, R158, R159 ;  /* 0x0000009f9e9f7221 */ /* 0x000fc60000010000 */
[----:B------:R-:W-:Y:S01]  /*7ce0*/  FADD.FTZ R179, R179, R186 ;  /* 0x000000bab3b37221 */ /* 0x000fe20000010000 */
[----:B------:R-:W-:Y:S02]  /*7cf0*/  WARPGROUP.DEPBAR.LE gsb0, 0x0 ;  /* 0x00008000000079c5 */ /* 0x000fe40000010000 */
        /* <DEDUP_REMOVED lines=25> */
[----:B------:R0:W-:Y:S04]  /*7e90*/  STL.128 [R1+0x3b0], R124 ;  /* 0x0003b07c01007387 */ /* 0x0001e80000100c00 */
[----:B------:R-:W-:Y:S04]  /*7ea0*/  STL.128 [R1+0x3c0], R128 ;  /* 0x0003c08001007387 */ /* 0x000fe80000100c00 */
[----:B------:R-:W-:Y:S04]  /*7eb0*/  STL.128 [R1+0x3d0], R132 ;  /* 0x0003d08401007387 */ /* 0x000fe80000100c00 */
[----:B------:R-:W-:Y:S04]  /*7ec0*/  STL.128 [R1+0x3e0], R136 ;  /* 0x0003e08801007387 */ /* 0x000fe80000100c00 */
[----:B------:R-:W-:Y:S04]  /*7ed0*/  STL.128 [R1+0x3f0], R140 ;  /* 0x0003f08c01007387 */ /* 0x000fe80000100c00 */
[----:B------:R-:W-:Y:S04]  /*7ee0*/  STL.128 [R1+0x400], R144 ;  /* 0x0004009001007387 */ /* 0x000fe80000100c00 */
[----:B------:R1:W-:Y:S04]  /*7ef0*/  STL.128 [R1+0x410], R148 ;  /* 0x0004109401007387 */ /* 0x0003e80000100c00 */
[----:B------:R-:W4:Y:S04]  /*7f00*/  LDL R167, [R1+0x220] ;  /* 0x0002200001a77983 */ /* 0x000f280000100800 */
[----:B------:R-:W5:Y:S04]  /*7f10*/  LDL R161, [R1+0x224] ;  /* 0x0002240001a17983 */ /* 0x000f680000100800 */
[----:B------:R-:W5:Y:S04]  /*7f20*/  LDL R155, [R1+0x228] ;  /* 0x00022800019b7983 */ /* 0x000f680000100800 */
[----:B------:R-:W5:Y:S04]  /*7f30*/  LDL R153, [R1+0x22c] ;  /* 0x00022c0001997983 */ /* 0x000f680000100800 */
[----:B0-----:R-:W5:Y:S04]  /*7f40*/  LDL R125, [R1+0x230] ;  /* 0x00023000017d7983 */ /* 0x001f680000100800 */
        /* <DEDUP_REMOVED lines=59> */
[----:B-1----:R-:W5:Y:S04]  /*8300*/  LDL R150, [R1+0x320] ;  /* 0x0003200001967983 */ /* 0x002f680000100800 */
        /* <DEDUP_REMOVED lines=62> */
[----:B------:R-:W5:Y:S01]  /*86f0*/  LDL R26, [R1+0x41c] ;  /* 0x00041c00011a7983 */ /* 0x000f620000100800 */
        /* <DEDUP_REMOVED lines=15> */
[----:B------:R-:W-:Y:S01]  /*87f0*/  FADD.FTZ R215, R215, R12 ;  /* 0x0000000cd7d77221 */ /* 0x000fe20000010000 */
[----:B---3--:R-:W-:Y:S02]  /*8800*/  @!P0 MOV R8, R8 ;  /* 0x0000000800088202 */ /* 0x008fe40000000f00 */
[----:B------:R-:W-:Y:S01]  /*8810*/  FADD.FTZ R174, R174, R173 ;  /* 0x000000adaeae7221 */ /* 0x000fe20000010000 */
[----:B------:R-:W-:Y:S02]  /*8820*/  FADD.FTZ R216, R216, R215 ;  /* 0x000000d7d8d87221 */ /* 0x000fe40000010000 */
[----:B--2---:R-:W-:Y:S02]  /*8830*/  @!P0 IMAD R13, R13, 0x8, R8 ;  /* 0x000000080d0d8824 */ /* 0x004fe400078e0208 */
[----:B------:R-:W-:Y:S01]  /*8840*/  FADD.FTZ R175, R175, R174 ;  /* 0x000000aeafaf7221 */ /* 0x000fe20000010000 */
[----:B------:R-:W-:Y:S01]  /*8850*/  FADD.FTZ R177, R217, R216 ;  /* 0x000000d8d9b17221 */ /* 0x000fe20000010000 */
[----:B------:R-:W-:Y:S02]  /*8860*/  STL [R1+0x88], RZ ;  /* 0x000088ff01007387 */ /* 0x000fe40000100800 */
[----:B------:R-:W-:Y:S01]  /*8870*/  FADD.FTZ R176, R176, R175 ;  /* 0x000000afb0b07221 */ /* 0x000fe20000010000 */
[----:B------:R-:W-:Y:S01]  /*8880*/  FADD.FTZ R177, R218, R177 ;  /* 0x000000b1dab17221 */ /* 0x000fe20000010000 */
[----:B------:R-:W-:Y:S01]  /*8890*/  STL [R1+0x88], R0 ;  /* 0x0000880001007387 */ /* 0x000fe20000100800 */
[----:B------:R-:W-:-:S03]  /*88a0*/  @!P0 PRMT R13, RZ, 0x654, R13 ;  /* 0x00000654ff0d8816 */ /* 0x000fc6000000000d */
[----:B------:R-:W-:Y:S04]  /*88b0*/  STL [R1+0x88], R0 ;  /* 0x0000880001007387 */ /* 0x000fe80000100800 */
[----:B------:R-:W-:Y:S04]  /*88c0*/  STL [R1+0x88], R0 ;  /* 0x0000880001007387 */ /* 0x000fe80000100800 */
[----:B------:R-:W-:Y:S04]  /*88d0*/  STL [R1+0x88], R0 ;  /* 0x0000880001007387 */ /* 0x000fe80000100800 */
[----:B------:R-:W-:Y:S04]  /*88e0*/  STL [R1+0x88], R0 ;  /* 0x0000880001007387 */ /* 0x000fe80000100800 */
[----:B------:R0:W-:Y:S04]  /*88f0*/  STL [R1+0x88], R0 ;  /* 0x0000880001007387 */ /* 0x0001e80000100800 */
[----:B------:R1:W-:Y:S04]  /*8900*/  STL [R1+0x434], R10 ;  /* 0x0004340a01007387 */ /* 0x0003e80000100800 */
[----:B------:R2:W-:Y:S04]  /*8910*/  STL.64 [R1+0x440], R176 ;  /* 0x000440b001007387 */ /* 0x0005e80000100a00 */
[----:B----4-:R2:W-:Y:S04]  /*8920*/  STL [R1+0x220], R167 ;  /* 0x000220a701007387 */ /* 0x0105e80000100800 */
[----:B-----5:R2:W-:Y:S04]  /*8930*/  STL [R1+0x224], R161 ;  /* 0x000224a101007387 */ /* 0x0205e80000100800 */
[----:B------:R2:W-:Y:S04]  /*8940*/  STL [R1+0x228], R155 ;  /* 0x0002289b01007387 */ /* 0x0005e80000100800 */
        /* <DEDUP_REMOVED lines=124> */
[----:B------:R2:W-:Y:S01]  /*9110*/  STL [R1+0x41c], R26 ;  /* 0x00041c1a01007387 */ /* 0x0005e20000100800 */
[----:B------:R2:W-:Y:S03]  /*9120*/  @!P0 SYNCS.ARRIVE.TRANS64.RED.A1T0 RZ, [R13+URZ], RZ ;  /* 0x000000ff0dff89a7 */ /* 0x0005e6000810043f */
[----:B0-----:R-:W3:Y:S01]  /*9130*/  LDL R0, [R1+0x70] ;  /* 0x0000700001007983 */ /* 0x001ee20000100800 */
[----:B------:R-:W-:Y:S01]  /*9140*/  ISETP.NE.AND P1, PT, R6, 0x1, PT ;  /* 0x000000010600780c */ /* 0x000fe20003f25270 */
[----:B------:R-:W-:-:S06]  /*9150*/  UIADD3 UR47, UR47, -0x2, URZ ;  /* 0xfffffffe2f2f7890 */ /* 0x000fcc000fffe03f */
[----:B-1----:R-:W-:Y:S02]  /*9160*/  IMAD.U32 R10, RZ, RZ, UR47 ;  /* 0x0000002fff0a7e24 */ /* 0x002fe4000f8e00ff */
[----:B---3--:R-:W-:-:S04]  /*9170*/  IMAD.SHL.U32 R0, R0, 0x80, RZ ;  /* 0x0000008000007824 */ /* 0x008fc800078e00ff */
[----:B------:R-:W-:-:S04]  /*9180*/  @P1 IMAD.HI.U32 R8, R0, R7, RZ ;  /* 0x0000000700081227 */ /* 0x000fc800078e00ff */
[----:B------:R-:W-:Y:S01]  /*9190*/  IMAD.MOV.U32 R6, RZ, RZ, R0 ;  /* 0x000000ffff067224 */ /* 0x000fe200078e0000 */
[----:B------:R-:W-:Y:S02]  /*91a0*/  @P1 SHF.R.U32.HI R6, RZ, R237, R8 ;  /* 0x000000edff061219 */ /* 0x000fe40000011608 */
[----:B------:R-:W-:-:S03]  /*91b0*/  ISETP.GE.AND P1, PT, R5, 0x1, PT ;  /* 0x000000010500780c */ /* 0x000fc60003f26270 */
[----:B------:R-:W-:-:S04]  /*91c0*/  VIADD R7, R6, UR46 ;  /* 0x0000002e06077c36 */ /* 0x000fc80008000000 */
[----:B------:R-:W-:-:S06]  /*91d0*/  IMAD.IADD R4, R7, 0x1, R4 ;  /* 0x0000000107047824 */ /* 0x000fcc00078e0204 */
[----:B--2---:R-:W-:Y:S05]  /*91e0*/  @!P1 BRA `(.L_x_2051) ;  /* 0x0000000000409947 */ /* 0x004fea0003800000 */
[C---:B------:R-:W-:Y:S01]  /*91f0*/  ISETP.GT.AND P1, PT, R7.reuse, RZ, PT ;  /* 0x000000ff0700720c */ /* 0x040fe20003f24270 */
[----:B------:R-:W-:Y:S01]  /*9200*/  BSSY B0, `(.L_x_2052) ;  /* 0x000000c000007945 */ /* 0x000fe20003800000 */
[----:B------:R-:W-:-:S11]  /*9210*/  VIADD R6, R7, 0xffffffff ;  /* 0xffffffff07067836 */ /* 0x000fd60000000000 */
[----:B------:R-:W-:Y:S05]  /*9220*/  @P1 BRA `(.L_x_2053) ;  /* 0x0000000000181947 */ /* 0x000fea0003800000 */
[----:B------:R-:W-:Y:S01]  /*9230*/  ISETP.NE.AND P1, PT, R5, 0x1, PT ;  /* 0x000000010500780c */ /* 0x000fe20003f25270 */
[----:B------:R-:W-:-:S12]  /*9240*/  IMAD.MOV R7, RZ, RZ, -R7 ;  /* 0x000000ffff077224 */ /* 0x000fd800078e0a07 */
[----:B------:R-:W-:-:S05]  /*9250*/  @P1 IMAD.HI.U32 R2, R7, R2, RZ ;  /* 0x0000000207021227 */ /* 0x000fca00078e00ff */
[----:B------:R-:W-:-:S04]  /*9260*/  @P1 SHF.R.U32.HI R7, RZ, R3, R2 ;  /* 0x00000003ff071219 */ /* 0x000fc80000011602 */
[----:B------:R-:W-:Y:S01]  /*9270*/  LOP3.LUT R6, RZ, R7, RZ, 0x33, !PT ;  /* 0x00000007ff067212 */ /* 0x000fe200078e33ff */
[----:B------:R-:W-:Y:S06]  /*9280*/  BRA `(.L_x_2054) ;  /* 0x00000000000c7947 */ /* 0x000fec0003800000 */
.L_x_2053:
[----:B------:R-:W-:-:S13]  /*9290*/  ISETP.NE.AND P1, PT, R5, 0x1, PT ;  /* 0x000000010500780c */ /* 0x000fda0003f25270 */
[----:B------:R-:W-:-:S05]  /*92a0*/  @P1 IMAD.HI.U32 R2, R6, R2, RZ ;  /* 0x0000000206021227 */ /* 0x000fca00078e00ff */
[----:B------:R-:W-:-:S07]  /*92b0*/  @P1 SHF.R.U32.HI R6, RZ, R3, R2 ;  /* 0x00000003ff061219 */ /* 0x000fce0000011602 */
.L_x_2054:
[----:B------:R-:W-:Y:S05]  /*92c0*/  BSYNC B0 ;  /* 0x0000000000007941 */ /* 0x000fea0003800000 */
.L_x_2052:
[----:B------:R-:W-:-:S05]  /*92d0*/  IMAD R5, R6, R5, R5 ;  /* 0x0000000506057224 */ /* 0x000fca00078e0205 */
[----:B------:R-:W-:-:S07]  /*92e0*/  VIMNMX R4, R4, R5, PT ;  /* 0x0000000504047248 */ /* 0x000fce0003fe0100 */
.L_x_2051:
[----:B------:R-:W-:Y:S01]  /*92f0*/  IMAD.HI R4, R4, 0x2aaaaaab, RZ ;  /* 0x2aaaaaab04047827 */ /* 0x000fe200078e02ff */
[----:B------:R-:W-:Y:S04]  /*9300*/  BSSY B2, `(.L_x_2055) ;  /* 0x0000012000027945 */ /* 0x000fe80003800000 */
[----:B------:R-:W-:-:S04]  /*9310*/  SHF.R.U32.HI R3, RZ, 0x1f, R4 ;  /* 0x0000001fff037819 */ /* 0x000fc80000011604 */
[----:B------:R-:W-:-:S04]  /*9320*/  LEA.HI.SX32 R3, R4, R3, 0x1c ;  /* 0x0000000304037211 */ /* 0x000fc800078fe2ff */
[----:B------:R-:W-:-:S04]  /*9330*/  VIMNMX R193, R3, UR43, !PT ;  /* 0x0000002b03c17c48 */ /* 0x000fc8000ffe0100 */
[----:B------:R-:W-:-:S13]  /*9340*/  ISETP.GE.AND P1, PT, R10, R193, PT ;  /* 0x000000c10a00720c */ /* 0x000fda0003f26270 */
[----:B------:R-:W-:Y:S05]  /*9350*/  @!P1 BRA `(.L_x_2056) ;  /* 0x0000000000309947 */ /* 0x000fea0003800000 */
[----:B------:R-:W-:Y:S01]  /*9360*/  BSSY B1, `(.L_x_2057) ;  /* 0x0000009000017945 */ /* 0x000fe20003800000 */
.L_x_2059:
[----:B------:R-:W-:Y:S01]  /*9370*/  BSSY B0, `(.L_x_2058) ;  /* 0x0000004000007945 */ /* 0x000fe20003800000 */
[----:B------:R-:W-:Y:S01]  /*9380*/  VIADD R0, R16, 0x170 ;  /* 0x0000017010007836 */ /* 0x000fe20000000000 */
[----:B------:R-:W-:-:S07]  /*9390*/  MOV R215, 0x93b0 ;  /* 0x000093b000d77802 */ /* 0x000fce0000000f00 */
[----:B------:R-:W-:Y:S05]  /*93a0*/  CALL.REL.NOINC `($_ZN7cutlass13device_kernelIN5flash11enable_sm90INS1_16FlashAttnFwdSm90INS1_25CollectiveMainloopFwdSm90ILi2EN4cute5tupleIJNS5_1CILi1EEES8_S8_EEENS6_IJNS7_ILi128EEENS7_ILi96EEENS7_ILi64EEEEEELi256ENS_10bfloat16_tEfNS_4arch4Sm90ELb0ELb1ELb0ELb0ELb0ELb0ELb1ELb1ELb0ELb1ELb0ELb0EEENS1_21CollectiveEpilogueFwdINS6_IJSA_NS7_ILi256EEESB_EEES9_SE_SG_Li256ELb0ELb1ELb0ELb0EEENS1_30DynamicPersistentTileSchedulerILi256ELi128ELb0ELb1ELb1EEEEEEEEEvNT_6ParamsE$_ZZN5flash25CollectiveMainloopFwdSm90ILi2EN4cute5tupleIJNS1_1CILi1EEES4_S4_EEENS2_IJNS3_ILi128EEENS3_ILi96EEENS3_ILi64EEEEEELi256EN7cutlass10bfloat16_tEfNSA_4arch4Sm90ELb0ELb1ELb0ELb0ELb0ELb0ELb1ELb1ELb0ELb1ELb0ELb0EE3mmaINS_16FlashAttnFwdSm90ISE_NS_21CollectiveEpilogueFwdINS2_IJS6_NS3_ILi256EEES7_EEES5_SB_SD_Li256ELb0ELb1ELb0ELb0EEENS_30DynamicPersistentTileSchedulerILi256ELi128ELb0ELb1ELb1EEEE13SharedStorageENS1_6TensorINS1_11ArrayEngineIfLm128EEENS1_6LayoutINS2_IJNS2_IJNS3_ILi2EEEST_NS3_ILi32EEEEEES4_S4_EEENS2_IJNS2_IJS4_ST_NS3_ILi4EEEEEENS3_ILi0EEESZ_EEEEEEENS_7SoftmaxILi2ELi0EEEEEbRKNSE_6ParamsENSA_25PipelineTmaAsyncNoClusterILi2ENSA_16PipelineTmaAsyncILi2EEEEES1B_RNSA_13PipelineStateILj2EEERT0_RT1_iRiRKNS_16SeqlenInfoQKNewKILb0ELb0EEENS2_IJiiiiEEERT_ENKUliT_T0_T1_E_clIZSF_ISO_S12_S14_EbS17_S1B_S1B_S1E_S1G_S1I_iS1J_S1N_S1O_S1Q_EUlRS1R_iE1_NS3_ILb0EEENS3_ILb1EEEEEDaiS1R_S1S_S1T_) ;  /* 0x000001fc00287944 */ /* 0x000fea0003c00000 */
[----:B------:R-:W-:Y:S05]  /*93b0*/  BSYNC B0 ;  /* 0x0000000000007941 */ /* 0x000fea0003800000 */
.L_x_2058:
[C---:B------:R-:W-:Y:S01]  /*93c0*/  ISETP.GT.AND P1, PT, R10.reuse, R193, PT ;  /* 0x000000c10a00720c */ /* 0x040fe20003f24270 */
[----:B------:R-:W-:-:S12]  /*93d0*/  VIADD R10, R10, 0xffffffff ;  /* 0xffffffff0a0a7836 */ /* 0x000fd80000000000 */
[----:B------:R-:W-:Y:S05]  /*93e0*/  @P1 BRA `(.L_x_2059) ;  /* 0xfffffffc00e01947 */ /* 0x000fea000383ffff */
[----:B------:R-:W-:Y:S05]  /*93f0*/  BSYNC B1 ;  /* 0x0000000000017941 */ /* 0x000fea0003800000 */
.L_x_2057:
[----:B------:R-:W2:Y:S02]  /*9400*/  LDL R0, [R1+0x70] ;  /* 0x0000700001007983 */ /* 0x000ea40000100800 */
[----:B--2---:R-:W-:-:S07]  /*9410*/  IMAD.SHL.U32 R0, R0, 0x80, RZ ;  /* 0x0000008000007824 */ /* 0x004fce00078e00ff */
.L_x_2056:
[----:B------:R-:W-:Y:S05]  /*9420*/  BSYNC B2 ;  /* 0x0000000000027941 */ /* 0x000fea0003800000 */
.L_x_2055:
[----:B------:R-:W0:Y:S01]  /*9430*/  LDC R2, c[0x0][0x448] ;  /* 0x00011200ff027b82 */ /* 0x000e220000000800 */
[----:B------:R-:W-:Y:S01]  /*9440*/  VIADD R0, R0, 0x7f ;  /* 0x0000007f00007836 */ /* 0x000fe20000000000 */
[----:B------:R-:W-:-:S06]  /*9450*/  ULDC UR4, c[0x0][0xad4] ;  /* 0x0002b50000047ab9 */ /* 0x000fcc0000000800 */
[----:B------:R-:W1:Y:S01]  /*9460*/  LDC R7, c[0x0][0xadc] ;  /* 0x0002b700ff077b82 */ /* 0x000e620000000800 */
[----:B0-----:R-:W-:-:S13]  /*9470*/  ISETP.NE.AND P1, PT, R2, 0x1, PT ;  /* 0x000000010200780c */ /* 0x001fda0003f25270 */
[----:B------:R-:W0:Y:S08]  /*9480*/  @P1 LDC R3, c[0x0][0x44c] ;  /* 0x00011300ff031b82 */ /* 0x000e300000000800 */
[----:B------:R-:W2:Y:S01]  /*9490*/  @P1 LDC R5, c[0x0][0x450] ;  /* 0x00011400ff051b82 */ /* 0x000ea20000000800 */
[----:B0-----:R-:W-:-:S05]  /*94a0*/  @P1 IMAD.HI.U32 R2, R0, R3, RZ ;  /* 0x0000000300021227 */ /* 0x001fca00078e00ff */
[----:B--2---:R-:W-:Y:S02]  /*94b0*/  @P1 SHF.R.U32.HI R0, RZ, R5, R2 ;  /* 0x00000005ff001219 */ /* 0x004fe40000011602 */
[----:B-1----:R-:W-:-:S03]  /*94c0*/  ISETP.GE.AND P1, PT, R7, 0x1, PT ;  /* 0x000000010700780c */ /* 0x002fc60003f26270 */
[----:B------:R-:W-:-:S04]  /*94d0*/  VIADD R0, R0, UR40 ;  /* 0x0000002800007c36 */ /* 0x000fc80008000000 */
[----:B------:R-:W-:-:S06]  /*94e0*/  VIADD R2, R0, -UR4 ;  /* 0x8000000400027c36 */ /* 0x000fcc0008000000 */
[----:B------:R-:W-:Y:S05]  /*94f0*/  @!P1 BRA `(.L_x_2060) ;  /* 0x0000000000449947 */ /* 0x000fea0003800000 */
[----:B------:R-:W-:Y:S01]  /*9500*/  ISETP.GT.AND P1, PT, R0, -0x1, PT ;  /* 0xffffffff0000780c */ /* 0x000fe20003f24270 */
[----:B------:R-:W-:-:S12]  /*9510*/  BSSY B0, `(.L_x_2061) ;  /* 0x000000d000007945 */ /* 0x000fd80003800000 */
        /* <DEDUP_REMOVED lines=8> */
.L_x_2062:
[----:B------:R-:W-:-:S13]  /*95a0*/  ISETP.NE.AND P1, PT, R7, 0x1, PT ;  /* 0x000000010700780c */ /* 0x000fda0003f25270 */
[----:B------:R-:W0:Y:S02]  /*95b0*/  @P1 LDC.64 R4, c[0x0][0xae0] ;  /* 0x0002b800ff041b82 */ /* 0x000e240000000a00 */
[----:B0-----:R-:W-:-:S05]  /*95c0*/  @P1 IMAD.HI.U32 R4, R0, R4, RZ ;  /* 0x0000000400041227 */ /* 0x001fca00078e00ff */
[----:B------:R-:W-:-:S07]  /*95d0*/  @P1 SHF.R.U32.HI R0, RZ, R5, R4 ;  /* 0x00000005ff001219 */ /* 0x000fce0000011604 */
.L_x_2063:
[----:B------:R-:W-:Y:S05]  /*95e0*/  BSYNC B0 ;  /* 0x0000000000007941 */ /* 0x000fea0003800000 */
.L_x_2061:
[----:B------:R-:W-:-:S05]  /*95f0*/  IMAD R3, R0, R7, RZ ;  /* 0x0000000700037224 */ /* 0x000fca00078e02ff */
[----:B------:R-:W-:-:S07]  /*9600*/  VIMNMX R2, R2, R3, !PT ;  /* 0x0000000302027248 */ /* 0x000fce0007fe0100 */
.L_x_2060:
[----:B------:R-:W-:-:S04]  /*9610*/  VIADD R2, R2, 0x5f ;  /* 0x0000005f02027836 */ /* 0x000fc80000000000 */
[----:B------:R-:W-:-:S05]  /*9620*/  IMAD.HI R2, R2, 0x2aaaaaab, RZ ;  /* 0x2aaaaaab02027827 */ /* 0x000fca00078e02ff */
[----:B------:R-:W-:-:S04]  /*9630*/  SHF.R.U32.HI R3, RZ, 0x1f, R2 ;  /* 0x0000001fff037819 */ /* 0x000fc80000011602 */
[----:B------:R-:W-:-:S04]  /*9640*/  LEA.HI.SX32 R2, R2, R3, 0x1c ;  /* 0x0000000302027211 */ /* 0x000fc800078fe2ff */
[----:B------:R-:W-:-:S04]  /*9650*/  VIMNMX R2, R2, UR43, !PT ;  /* 0x0000002b02027c48 */ /* 0x000fc8000ffe0100 */
[----:B------:R-:W-:-:S13]  /*9660*/  ISETP.GE.AND P1, PT, R10, R2, PT ;  /* 0x000000020a00720c */ /* 0x000fda0003f26270 */
[----:B------:R-:W-:Y:S05]  /*9670*/  @!P1 BRA `(.L_x_2064) ;  /* 0x0000009400e09947 */ /* 0x000fea0003800000 */
.L_x_2081:
[----:B0-----:R-:W2:Y:S04]  /*9680*/  LD.E R3, desc[UR48][R22.64+0x210] ;  /* 0x0002103016037980 */ /* 0x001ea8000c101900 */
[----:B-1----:R-:W3:Y:S01]  /*9690*/  LD.E R0, desc[UR48][R22.64+0x218] ;  /* 0x0002183016007980 */ /* 0x002ee2000c101900 */
[----:B--2---:R-:W-:-:S05]  /*96a0*/  VIADD R3, R3, 0x1 ;  /* 0x0000000103037836 */ /* 0x004fca0000000000 */
[----:B------:R-:W-:-:S13]  /*96b0*/  ISETP.NE.AND P2, PT, R3, 0x2, PT ;  /* 0x000000020300780c */ /* 0x000fda0003f45270 */
[----:B------:R0:W5:Y:S04]  /*96c0*/  @P2 LD.E R9, desc[UR48][R22.64+0x214] ;  /* 0x0002143016092980 */ /* 0x000168000c101900 */
[----:B------:R-:W2:Y:S01]  /*96d0*/  @!P2 LD.E R4, desc[UR48][R22.64+0x214] ;  /* 0x000214301604a980 */ /* 0x000ea2000c101900 */
[----:B---3--:R-:W-:-:S03]  /*96e0*/  VIADD R7, R0, 0x1 ;  /* 0x0000000100077836 */ /* 0x008fc60000000000 */
[----:B------:R1:W-:Y:S04]  /*96f0*/  ST.E desc[UR48][R22.64+0x210], R3 ;  /* 0x0002100316007985 */ /* 0x0003e8000c101930 */
[----:B------:R0:W-:Y:S04]  /*9700*/  ST.E desc[UR48][R22.64+0x218], R7 ;  /* 0x0002180716007985 */ /* 0x0001e8000c101930 */
[----:B------:R0:W-:Y:S01]  /*9710*/  @!P2 ST.E desc[UR48][R22.64+0x210], RZ ;  /* 0x000210ff1600a985 */ /* 0x0001e2000c101930 */
[----:B--2---:R-:W-:-:S05]  /*9720*/  @!P2 LOP3.LUT R9, R4, 0x1, RZ, 0x3c, !PT ;  /* 0x000000010409a812 */ /* 0x004fca00078e3cff */
[----:B------:R0:W-:Y:S04]  /*9730*/  @!P2 ST.E desc[UR48][R22.64+0x214], R9 ;  /* 0x000214091600a985 */ /* 0x0001e8000c101930 */
[----:B------:R-:W2:Y:S04]  /*9740*/  LDL.64 R72, [R1+0x188] ;  /* 0x0001880001487983 */ /* 0x000ea80000100a00 */
[----:B--2---:R-:W2:Y:S01]  /*9750*/  LD.E R0, desc[UR48][R72.64+0x1c] ;  /* 0x00001c3048007980 */ /* 0x004ea2000c101900 */
[----:B------:R-:W-:Y:S01]  /*9760*/  IMAD.MOV.U32 R5, RZ, RZ, R10 ;  /* 0x000000ffff057224 */ /* 0x000fe200078e000a */
[----:B------:R-:W-:Y:S05]  /*9770*/  YIELD ;  /* 0x0000000000007946 */ /* 0x000fea0003800000 */
[----:B------:R-:W-:Y:S01]  /*9780*/  BSSY B0, `(.L_x_2065) ;  /* 0x0000008000007945 */ /* 0x000fe20003800000 */
[----:B------:R-:W-:Y:S01]  /*9790*/  VIADD R10, R10, 0xffffffff ;  /* 0xffffffff0a0a7836 */ /* 0x000fe20000000000 */
[----:B------:R-:W-:Y:S01]  /*97a0*/  ISETP.GT.AND P1, PT, R5, R2, PT ;  /* 0x000000020500720c */ /* 0x000fe20003f24270 */
[----:B-1----:R-:W-:Y:S01]  /*97b0*/  @!P2 IMAD.MOV.U32 R3, RZ, RZ, RZ ;  /* 0x000000ffff03a224 */ /* 0x002fe200078e00ff */
[----:B--2---:R-:W-:-:S04]  /*97c0*/  LOP3.LUT R0, R0, 0x1, RZ, 0xfc, !PT ;  /* 0x0000000100007812 */ /* 0x004fc800078efcff */
[----:B------:R-:W-:-:S13]  /*97d0*/  ISETP.NE.AND P3, PT, R0, 0x3, PT ;  /* 0x000000030000780c */ /* 0x000fda0003f65270 */
[----:B0-----:R-:W-:Y:S05]  /*97e0*/  @!P3 BRA `(.L_x_2066) ;  /* 0x000000000004b947 */ /* 0x001fea0003800000 */
[----:B------:R-:W-:Y:S01]  /*97f0*/  BPT.TRAP 0x1 ;  /* 0x000000040000795c */ /* 0x000fe20000300000 */
.L_x_2066:
[----:B------:R-:W-:Y:S05]  /*9800*/  BSYNC B0 ;  /* 0x0000000000007941 */ /* 0x000fea0003800000 */
.L_x_2065:
[----:B------:R-:W2:Y:S01]  /*9810*/  LD.E.64 R4, desc[UR48][R72.64+0x8] ;  /* 0x0000083048047980 */ /* 0x000ea2000c101b00 */
[----:B-----5:R-:W-:Y:S02]  /*9820*/  SHF.L.U32 R8, R9, 0x1f, RZ ;  /* 0x0000001f09087819 */ /* 0x020fe400000006ff */
[----:B--2---:R-:W-:-:S05]  /*9830*/  MOV R4, R4 ;  /* 0x0000000400047202 */ /* 0x004fca0000000f00 */
[----:B------:R-:W-:-:S04]  /*9840*/  IMAD R3, R3, 0x8, R4 ;  /* 0x0000000803037824 */ /* 0x000fc800078e0204 */
[----:B------:R0:W1:Y:S01]  /*9850*/  SYNCS.PHASECHK.TRANS64.TRYWAIT P2, [R3+URZ], R8 ;  /* 0x00000008030075a7 */ /* 0x000062000804017f */
[----:B------:R-:W2:Y:S04]  /*9860*/  LD.E R4, desc[UR48][R72.64+0x1c] ;  /* 0x00001c3048047980 */ /* 0x000ea8000c101900 */
[----:B------:R0:W5:Y:S04]  /*9870*/  LD.E R0, desc[UR48][R22.64+0x210] ;  /* 0x0002103016007980 */ /* 0x000168000c101900 */
[----:B------:R0:W5:Y:S01]  /*9880*/  LD.E R6, desc[UR48][R22.64+0x214] ;  /* 0x0002143016067980 */ /* 0x000162000c101900 */
[----:B------:R-:W-:Y:S01]  /*9890*/  BSSY B0, `(.L_x_2067) ;  /* 0x0000005000007945 */ /* 0x000fe20003800000 */
[----:B--2---:R-:W-:-:S04]  /*98a0*/  LOP3.LUT R4, R4, 0x1, RZ, 0xfc, !PT ;  /* 0x0000000104047812 */ /* 0x004fc800078efcff */
[----:B------:R-:W-:-:S13]  /*98b0*/  ISETP.NE.AND P3, PT, R4, 0x3, PT ;  /* 0x000000030400780c */ /* 0x000fda0003f65270 */
[----:B01----:R-:W-:Y:S05]  /*98c0*/  @!P3 BRA `(.L_x_2068) ;  /* 0x000000000004b947 */ /* 0x003fea0003800000 */
[----:B------:R-:W-:Y:S01]  /*98d0*/  BPT.TRAP 0x1 ;  /* 0x000000040000795c */ /* 0x000fe20000300000 */
.L_x_2068:
[----:B------:R-:W-:Y:S05]  /*98e0*/  BSYNC B0 ;  /* 0x0000000000007941 */ /* 0x000fea0003800000 */
.L_x_2067:
[----:B------:R-:W-:Y:S04]  /*98f0*/  BSSY B0, `(.L_x_2069) ;  /* 0x0000008000007945 */ /* 0x000fe80003800000 */
[----:B------:R-:W-:Y:S05]  /*9900*/  @P2 BRA `(.L_x_2070) ;  /* 0x0000000000182947 */ /* 0x000fea0003800000 */
[----:B------:R-:W2:Y:S01]  /*9910*/  LD.E.64 R4, desc[UR48][R72.64+0x8] ;  /* 0x0000083048047980 */ /* 0x000ea2000c101b00 */
[----:B-----5:R-:W-:Y:S02]  /*9920*/  SHF.L.U32 R3, R6, 0x1f, RZ ;  /* 0x0000001f06037819 */ /* 0x020fe400000006ff */
[----:B--2---:R-:W-:-:S05]  /*9930*/  MOV R5, R4 ;  /* 0x0000000400057202 */ /* 0x004fca0000000f00 */
[----:B------:R-:W-:-:S04]  /*9940*/  IMAD R0, R0, 0x8, R5 ;  /* 0x0000000800007824 */ /* 0x000fc800078e0205 */
[----:B------:R-:W0:Y:S02]  /*9950*/  SYNCS.PHASECHK.TRANS64.TRYWAIT P2, [R0+URZ], R3 ;  /* 0x00000003000075a7 */ /* 0x000e24000804017f */
[----:B0-----:R-:W-:Y:S05]  /*9960*/  @!P2 BRA `(.L_x_2071) ;  /* 0x000001d40098a947 */ /* 0x001fea0003800000 */
.L_x_2070:
[----:B------:R-:W-:Y:S05]  /*9970*/  BSYNC B0 ;  /* 0x0000000000007941 */ /* 0x000fea0003800000 */
.L_x_2069:
[----:B------:R-:W2:Y:S04]  /*9980*/  LD.E R5, desc[UR48][R22.64+0x210] ;  /* 0x0002103016057980 */ /* 0x000ea8000c101900 */
[----:B------:R-:W2:Y:S01]  /*9990*/  LDL.64 R8, [R1+0xa0] ;  /* 0x0000a00001087983 */ /* 0x000ea20000100a00 */
[----:B------:R-:W-:Y:S05]  /*99a0*/  WARPSYNC.ALL ;  /* 0x0000000000007948 */ /* 0x000fea0003800000 */
[----:B------:R-:W3:Y:S04]  /*99b0*/  LDL.64 R20, [R1+0x98] ;  /* 0x0000980001147983 */ /* 0x000ee80000100a00 */
[----:B-----5:R-:W4:Y:S04]  /*99c0*/  LDL.64 R6, [R1+0x98] ;  /* 0x0000980001067983 */ /* 0x020f280000100a00 */
[----:B------:R-:W4:Y:S01]  /*99d0*/  LDL.64 R12, [R1+0x98] ;  /* 0x00009800010c7983 */ /* 0x000f220000100a00 */
[----:B--2---:R-:W-:-:S03]  /*99e0*/  IMAD R4, R5, 0x300, R8 ;  /* 0x0000030005047824 */ /* 0x004fc600078e0208 */
[----:B------:R-:W2:Y:S01]  /*99f0*/  LDL.64 R14, [R1+0x98] ;  /* 0x00009800010e7983 */ /* 0x000ea20000100a00 */
[----:B------:R-:W-:Y:S01]  /*9a00*/  IMAD.MOV.U32 R5, RZ, RZ, R9 ;  /* 0x000000ffff057224 */ /* 0x000fe200078e0009 */
[C---:B------:R-:W-:Y:S01]  /*9a10*/  R2UR UR6, R4.reuse ;  /* 0x00000000040672ca */ /* 0x040fe200000e0000 */
[----:B------:R-:W-:Y:S01]  /*9a20*/  WARPGROUP.ARRIVE ;  /* 0x00000000000079c5 */ /* 0x000fe20000000000 */
[----:B------:R-:W2:Y:S02]  /*9a30*/  LDL R11, [R1+0x54] ;  /* 0x00005400010b7983 */ /* 0x000ea40000100800 */
[----:B------:R-:W-:Y:S01]  /*9a40*/  R2UR UR7, R5 ;  /* 0x00000000050772ca */ /* 0x000fe200000e0000 */
[----:B------:R-:W-:Y:S02]  /*9a50*/  VIADD R8, R4, 0x2 ;  /* 0x0000000204087836 */ /* 0x000fe40000000000 */
[----:B0-----:R-:W-:Y:S01]  /*9a60*/  IMAD.MOV.U32 R0, RZ, RZ, 0x1 ;  /* 0x00000001ff007424 */ /* 0x001fe200078e00ff */
[----:B------:R0:W-:Y:S04]  /*9a70*/  STL [R1+0x80], RZ ;  /* 0x000080ff01007387 */ /* 0x0001e80000100800 */
[----:B------:R0:W-:Y:S04]  /*9a80*/  STL [R1+0x80], R0 ;  /* 0x0000800001007387 */ /* 0x0001e80000100800 */
[----:B------:R0:W-:Y:S04]  /*9a90*/  STL [R1+0x80], R0 ;  /* 0x0000800001007387 */ /* 0x0001e80000100800 */
[----:B------:R0:W-:Y:S04]  /*9aa0*/  STL [R1+0x80], R0 ;  /* 0x0000800001007387 */ /* 0x0001e80000100800 */
[----:B------:R0:W-:Y:S01]  /*9ab0*/  STL [R1+0x80], R0 ;  /* 0x0000800001007387 */ /* 0x0001e20000100800 */
[----:B---3--:R-:W-:-:S02]  /*9ac0*/  R2UR UR4, R20 ;  /* 0x00000000140472ca */ /* 0x008fc400000e0000 */
[----:B------:R-:W-:-:S13]  /*9ad0*/  R2UR UR5, R21 ;  /* 0x00000000150572ca */ /* 0x000fda00000e0000 */
[----:B------:R-:W-:Y:S01]  /*9ae0*/  HGMMA.64x96x16.F32.BF16 R24, gdesc[UR4], RZ, !UPT, gsb0 ;  /* 0x01600000041879f0 */ /* 0x000fe2000c0018ff */
[----:B----4-:R-:W-:Y:S01]  /*9af0*/  VIADD R6, R6, 0x2 ;  /* 0x0000000206067836 */ /* 0x010fe20000000000 */
[----:B------:R-:W-:Y:S02]  /*9b00*/  R2UR UR6, R8 ;  /* 0x00000000080672ca */ /* 0x000fe400000e0000 */
[----:B------:R-:W-:Y:S02]  /*9b10*/  R2UR UR7, R9 ;  /* 0x00000000090772ca */ /* 0x000fe400000e0000 */
[----:B------:R-:W-:Y:S02]  /*9b20*/  R2UR UR4, R6 ;  /* 0x00000000060472ca */ /* 0x000fe400000e0000 */
[----:B------:R-:W-:Y:S01]  /*9b30*/  R2UR UR5, R7 ;  /* 0x00000000070572ca */ /* 0x000fe200000e0000 */
[----:B------:R-:W-:Y:S02]  /*9b40*/  VIADD R12, R12, 0x4 ;  /* 0x000000040c0c7836 */ /* 0x000fe40000000000 */
[----:B------:R-:W-:-:S02]  /*9b50*/  VIADD R6, R4, 0x4 ;  /* 0x0000000404067836 */ /* 0x000fc40000000000 */
[----:B------:R-:W-:Y:S01]  /*9b60*/  IMAD.MOV.U32 R7, RZ, RZ, R9 ;  /* 0x000000ffff077224 */ /* 0x000fe200078e0009 */
[----:B------:R-:W-:Y:S02]  /*9b70*/  WARPGROUP.DEPBAR.LE gsb0, 0x0 ;  /* 0x00008000000079c5 */ /* 0x000fe40000010000 */
[----:B------:R0:W5:Y:S04]  /*9b80*/  LD.E R3, desc[UR48][R22.64+0x210] ;  /* 0x0002103016037980 */ /* 0x000168000c101900 */
[----:B------:R0:W5:Y:S01]  /*9b90*/  LD.E R5, desc[UR48][R22.64+0x214] ;  /* 0x0002143016057980 */ /* 0x000162000c101900 */
[----:B------:R-:W-:-:S06]  /*9ba0*/  WARPGROUP.ARRIVE ;  /* 0x00000000000079c5 */ /* 0x000fcc0000000000 */
[----:B------:R-:W-:Y:S01]  /*9bb0*/  HGMMA.64x96x16.F32.BF16 R24, gdesc[UR4], R24, gsb0 ;  /* 0x01600000041879f0 */ /* 0x000fe20008001818 */
[----:B------:R-:W-:Y:S02]  /*9bc0*/  R2UR UR6, R6 ;  /* 0x00000000060672ca */ /* 0x000fe400000e0000 */
[----:B------:R-:W-:Y:S02]  /*9bd0*/  R2UR UR7, R7 ;  /* 0x00000000070772ca */ /* 0x000fe400000e0000 */
[----:B------:R-:W-:Y:S02]  /*9be0*/  R2UR UR4, R12 ;  /* 0x000000000c0472ca */ /* 0x000fe400000e0000 */
[----:B------:R-:W-:Y:S01]  /*9bf0*/  R2UR UR5, R13 ;  /* 0x000000000d0572ca */ /* 0x000fe200000e0000 */
[----:B------:R-:W-:Y:S02]  /*9c00*/  VIADD R6, R4, 0x6 ;  /* 0x0000000604067836 */ /* 0x000fe40000000000 */
[----:B--2---:R-:W-:-:S02]  /*9c10*/  VIADD R14, R14, 0x6 ;  /* 0x000000060e0e7836 */ /* 0x004fc40000000000 */
[----:B------:R-:W-:Y:S01]  /*9c20*/  IMAD.MOV.U32 R7, RZ, RZ, R9 ;  /* 0x000000ffff077224 */ /* 0x000fe200078e0009 */
[----:B------:R-:W-:Y:S02]  /*9c30*/  WARPGROUP.DEPBAR.LE gsb0, 0x0 ;  /* 0x00008000000079c5 */ /* 0x000fe40000010000 */
[----:B------:R-:W-:-:S06]  /*9c40*/  WARPGROUP.ARRIVE ;  /* 0x00000000000079c5 */ /* 0x000fcc0000000000 */
[----:B------:R-:W-:Y:S01]  /*9c50*/  HGMMA.64x96x16.F32.BF16 R24, gdesc[UR4], R24, gsb0 ;  /* 0x01600000041879f0 */ /* 0x000fe20008001818 */
[----:B------:R-:W-:Y:S02]  /*9c60*/  R2UR UR6, R6 ;  /* 0x00000000060672ca */ /* 0x000fe400000e0000 */
[----:B------:R-:W-:Y:S02]  /*9c70*/  R2UR UR7, R7 ;  /* 0x00000000070772ca */ /* 0x000fe400000e0000 */
[----:B------:R-:W-:Y:S02]  /*9c80*/  R2UR UR4, R14 ;  /* 0x000000000e0472ca */ /* 0x000fe400000e0000 */
[----:B------:R-:W-:Y:S02]  /*9c90*/  R2UR UR5, R15 ;  /* 0x000000000f0572ca */ /* 0x000fe400000e0000 */
[----:B------:R-:W-:-:S04]  /*9ca0*/  LOP3.LUT R11, R11, 0x1, RZ, 0xfc, !PT ;  /* 0x000000010b0b7812 */ /* 0x000fc800078efcff */
[----:B------:R-:W-:Y:S01]  /*9cb0*/  ISETP.NE.AND P3, PT, R11, 0x3, PT ;  /* 0x000000030b00780c */ /* 0x000fe20003f65270 */
[----:B------:R-:W-:Y:S02]  /*9cc0*/  WARPGROUP.DEPBAR.LE gsb0, 0x0 ;  /* 0x00008000000079c5 */ /* 0x000fe40000010000 */
[----:B------:R-:W-:-:S06]  /*9cd0*/  WARPGROUP.ARRIVE ;  /* 0x00000000000079c5 */ /* 0x000fcc0000000000 */
[----:B------:R-:W-:Y:S01]  /*9ce0*/  HGMMA.64x96x16.F32.BF16 R24, gdesc[UR4], R24, gsb0 ;  /* 0x01600000041879f0 */ /* 0x000fe20008001818 */
[----:B------:R-:W-:Y:S02]  /*9cf0*/  BSSY B0, `(.L_x_2072) ;  /* 0x0000004000007945 */ /* 0x000fe40003800000 */
[----:B------:R-:W-:Y:S02]  /*9d00*/  WARPGROUP.DEPBAR.LE gsb0, 0x0 ;  /* 0x00008000000079c5 */ /* 0x000fe40000010000 */
[----:B0-----:R-:W-:Y:S05]  /*9d10*/  @!P3 BRA `(.L_x_2073) ;  /* 0x000000000004b947 */ /* 0x001fea0003800000 */
[----:B------:R-:W-:Y:S01]  /*9d20*/  BPT.TRAP 0x1 ;  /* 0x000000040000795c */ /* 0x000fe20000300000 */
.L_x_2073:
[----:B------:R-:W-:Y:S05]  /*9d30*/  BSYNC B0 ;  /* 0x0000000000007941 */ /* 0x000fea0003800000 */
.L_x_2072:
[----:B------:R-:W2:Y:S01]  /*9d40*/  LDL.64 R6, [R1+0x40] ;  /* 0x0000400001067983 */ /* 0x000ea20000100a00 */
[----:B-----5:R-:W-:Y:S02]  /*9d50*/  SHF.L.U32 R8, R5, 0x1f, RZ ;  /* 0x0000001f05087819 */ /* 0x020fe400000006ff */
[----:B--2---:R-:W-:-:S05]  /*9d60*/  MOV R6, R6 ;  /* 0x0000000600067202 */ /* 0x004fca0000000f00 */
[----:B------:R-:W-:-:S04]  /*9d70*/  IMAD R3, R3, 0x8, R6 ;  /* 0x0000000803037824 */ /* 0x000fc800078e0206 */
[----:B------:R0:W1:Y:S01]  /*9d80*/  SYNCS.PHASECHK.TRANS64.TRYWAIT P2, [R3+URZ], R8 ;  /* 0x00000008030075a7 */ /* 0x000062000804017f */
[----:B------:R0:W5:Y:S04]  /*9d90*/  LD.E R4, desc[UR48][R22.64+0x210] ;  /* 0x0002103016047980 */ /* 0x000168000c101900 */
[----:B------:R0:W5:Y:S01]  /*9da0*/  LD.E R5, desc[UR48][R22.64+0x214] ;  /* 0x0002143016057980 */ /* 0x000162000c101900 */
[----:B------:R-:W-:Y:S04]  /*9db0*/  BSSY B0, `(.L_x_2074) ;  /* 0x0000003000007945 */ /* 0x000fe80003800000 */
[----:B------:R-:W-:Y:S05]  /*9dc0*/  @!P3 BRA `(.L_x_2075) ;  /* 0x000000000004b947 */ /* 0x000fea0003800000 */
[----:B------:R-:W-:Y:S01]  /*9dd0*/  BPT.TRAP 0x1 ;  /* 0x000000040000795c */ /* 0x000fe20000300000 */
.L_x_2075:
[----:B------:R-:W-:Y:S05]  /*9de0*/  BSYNC B0 ;  /* 0x0000000000007941 */ /* 0x000fea0003800000 */
.L_x_2074:
[----:B------:R-:W-:Y:S04]  /*9df0*/  BSSY B0, `(.L_x_2076) ;  /* 0x0000006000007945 */ /* 0x000fe80003800000 */
[----:B-1----:R-:W-:Y:S05]  /*9e00*/  @P2 BRA `(.L_x_2077) ;  /* 0x0000000000102947 */ /* 0x002fea0003800000 */
[----:B-----5:R-:W-:Y:S01]  /*9e10*/  IMAD R4, R4, 0x8, R6 ;  /* 0x0000000804047824 */ /* 0x020fe200078e0206 */
[----:B------:R-:W-:-:S04]  /*9e20*/  SHF.L.U32 R5, R5, 0x1f, RZ ;  /* 0x0000001f05057819 */ /* 0x000fc800000006ff */
[----:B------:R-:W1:Y:S02]  /*9e30*/  SYNCS.PHASECHK.TRANS64.TRYWAIT P2, [R4+URZ], R5 ;  /* 0x00000005040075a7 */ /* 0x000e64000804017f */
[----:B-1----:R-:W-:Y:S05]  /*9e40*/  @!P2 BRA `(.L_x_2078) ;  /* 0x000001d00074a947 */ /* 0x002fea0003800000 */
.L_x_2077:
[----:B------:R-:W-:Y:S05]  /*9e50*/  BSYNC B0 ;  /* 0x0000000000007941 */ /* 0x000fea0003800000 */
.L_x_2076:
[----:B------:R-:W2:Y:S04]  /*9e60*/  LD.E R11, desc[UR48][R22.64+0x210] ;  /* 0x00021030160b7980 */ /* 0x000ea8000c101900 */
[----:B-1---5:R-:W2:Y:S04]  /*9e70*/  LDL.64 R4, [R1+0x118] ;  /* 0x0001180001047983 */ /* 0x022ea80000100a00 */
[----:B0-----:R-:W3:Y:S04]  /*9e80*/  LDL R3, [R1+0x90] ;  /* 0x0000900001037983 */ /* 0x001ee80000100800 */
[----:B------:R-:W4:Y:S04]  /*9e90*/  LDL.64 R6, [R1+0x110] ;  /* 0x0001100001067983 */ /* 0x000f280000100a00 */
[----:B------:R-:W4:Y:S04]  /*9ea0*/  LDL.64 R8, [R1+0x110] ;  /* 0x0001100001087983 */ /* 0x000f280000100a00 */
[----:B------:R-:W4:Y:S04]  /*9eb0*/  LDL.64 R12, [R1+0x110] ;  /* 0x00011000010c7983 */ /* 0x000f280000100a00 */
[----:B------:R-:W4:Y:S01]  /*9ec0*/  LDL.64 R14, [R1+0x110] ;  /* 0x00011000010e7983 */ /* 0x000f220000100a00 */
[----:B------:R-:W-:Y:S05]  /*9ed0*/  WARPSYNC.ALL ;  /* 0x0000000000007948 */ /* 0x000fea0003800000 */
[----:B------:R-:W-:Y:S01]  /*9ee0*/  WARPGROUP.ARRIVE ;  /* 0x00000000000079c5 */ /* 0x000fe20000000000 */
[----:B------:R-:W4:Y:S01]  /*9ef0*/  LDL.64 R20, [R1+0x110] ;  /* 0x0001100001147983 */ /* 0x000f220000100a00 */
[----:B--2---:R-:W-:Y:S01]  /*9f00*/  IMAD R4, R11, 0xc00, R4 ;  /* 0x00000c000b047824 */ /* 0x004fe200078e0204 */
[----:B------:R-:W-:-:S02]  /*9f10*/  R2UR UR7, R5 ;  /* 0x00000000050772ca */ /* 0x000fc400000e0000 */
[----:B---3--:R-:W-:Y:S02]  /*9f20*/  ISETP.NE.U32.AND P2, PT, R3, RZ, PT ;  /* 0x000000ff0300720c */ /* 0x008fe40003f45070 */
[----:B------:R-:W-:Y:S02]  /*9f30*/  R2UR UR6, R4 ;  /* 0x00000000040672ca */ /* 0x000fe400000e0000 */
[----:B----4-:R-:W-:Y:S02]  /*9f40*/  R2UR UR4, R6 ;  /* 0x00000000060472ca */ /* 0x010fe400000e0000 */
[----:B------:R-:W-:-:S07]  /*9f50*/  R2UR UR5, R7 ;  /* 0x00000000070572ca */ /* 0x000fce00000e0000 */
[----:B------:R-:W-:-:S06]  /*9f60*/  VOTEU.ANY UP0, P2 ;  /* 0x00000000003f7886 */ /* 0x000fcc0001000100 */
[----:B------:R-:W-:Y:S01]  /*9f70*/  HGMMA.64x96x16.F32.BF16 R24, gdesc[UR4], R24, UP0, gsb0 ;  /* 0x01600000041879f0 */ /* 0x000fe2000b801818 */
[----:B------:R-:W-:Y:S02]  /*9f80*/  VIADD R8, R8, 0x2 ;  /* 0x0000000208087836 */ /* 0x000fe40000000000 */
        /* <DEDUP_REMOVED lines=126> */
[----:B------:R-:W-:Y:S01]  /*a770*/  R2UR UR5, R21 ;  /* 0x00000000150572ca */ /* 0x000fe200000e0000 */
[----:B--2---:R-:W-:Y:S01]  /*a780*/  VIADD R8, R8, 0xc02 ;  /* 0x00000c0208087836 */ /* 0x004fe20000000000 */
[----:B------:R-:W-:Y:S02]  /*a790*/  WARPGROUP.DEPBAR.LE gsb0, 0x0 ;  /* 0x00008000000079c5 */ /* 0x000fe40000010000 */
[----:B------:R-:W-:-:S09]  /*a7a0*/  WARPGROUP.ARRIVE ;  /* 0x00000000000079c5 */ /* 0x000fd20000000000 */
[----:B------:R-:W-:Y:S01]  /*a7b0*/  HGMMA.64x96x16.F32.BF16 R24, gdesc[UR4], R24, gsb0 ;  /* 0x01600000041879f0 */ /* 0x000fe20008001818 */
[----:B------:R-:W-:Y:S02]  /*a7c0*/  VIADD R6, R4, 0x902 ;  /* 0x0000090204067836 */ /* 0x000fe40000000000 */
[----:B------:R-:W-:Y:S01]  /*a7d0*/  IMAD.MOV.U32 R7, RZ, RZ, R5 ;  /* 0x000000ffff077224 */ /* 0x000fe200078e0005 */
[----:B------:R-:W-:Y:S02]  /*a7e0*/  R2UR UR4, R8 ;  /* 0x00000000080472ca */ /* 0x000fe400000e0000 */
[----:B------:R-:W-:Y:S02]  /*a7f0*/  R2UR UR6, R6 ;  /* 0x00000000060672ca */ /* 0x000fe400000e0000 */
[----:B------:R-:W-:Y:S02]  /*a800*/  R2UR UR7, R7 ;  /* 0x00000000070772ca */ /* 0x000fe400000e0000 */
[----:B------:R-:W-:Y:S01]  /*a810*/  R2UR UR5, R9 ;  /* 0x00000000090572ca */ /* 0x000fe200000e0000 */
[----:B---3--:R-:W-:-:S02]  /*a820*/  VIADD R12, R12, 0xc04 ;  /* 0x00000c040c0c7836 */ /* 0x008fc40000000000 */
[----:B------:R-:W-:Y:S01]  /*a830*/  VIADD R6, R4, 0x904 ;  /* 0x0000090404067836 */ /* 0x000fe20000000000 */
[----:B------:R-:W-:Y:S02]  /*a840*/  WARPGROUP.DEPBAR.LE gsb0, 0x0 ;  /* 0x00008000000079c5 */ /* 0x000fe40000010000 */
[----:B------:R-:W-:-:S07]  /*a850*/  WARPGROUP.ARRIVE ;  /* 0x00000000000079c5 */ /* 0x000fce0000000000 */
[----:B------:R-:W-:Y:S01]  /*a860*/  HGMMA.64x96x16.F32.BF16 R24, gdesc[UR4], R24, gsb0 ;  /* 0x01600000041879f0 */ /* 0x000fe20008001818 */
[----:B------:R-:W-:Y:S01]  /*a870*/  IMAD.MOV.U32 R7, RZ, RZ, R5 ;  /* 0x000000ffff077224 */ /* 0x000fe200078e0005 */
[----:B------:R-:W-:Y:S02]  /*a880*/  R2UR UR6, R6 ;  /* 0x00000000060672ca */ /* 0x000fe400000e0000 */
[----:B------:R-:W-:Y:S02]  /*a890*/  R2UR UR4, R12 ;  /* 0x000000000c0472ca */ /* 0x000fe400000e0000 */
[----:B------:R-:W-:Y:S02]  /*a8a0*/  R2UR UR7, R7 ;  /* 0x00000000070772ca */ /* 0x000fe400000e0000 */
[----:B------:R-:W-:Y:S01]  /*a8b0*/  R2UR UR5, R13 ;  /* 0x000000000d0572ca */ /* 0x000fe200000e0000 */
[----:B----4-:R-:W-:Y:S02]  /*a8c0*/  VIADD R14, R14, 0xc06 ;  /* 0x00000c060e0e7836 */ /* 0x010fe40000000000 */
        /* <DEDUP_REMOVED lines=29> */
[----:B------:R-:W2:Y:S04]  /*aaa0*/  @!P0 LD.E.64 R72, desc[UR48][R72.64+0x30] ;  /* 0x0000303048488980 */ /* 0x000ea8000c101b00 */
[----:B------:R-:W3:Y:S01]  /*aab0*/  @!P0 LD.E R3, desc[UR48][R22.64+0x210] ;  /* 0x0002103016038980 */ /* 0x000ee2000c101900 */
[----:B--2---:R-:W-:-:S05]  /*aac0*/  @!P0 MOV R4, R72 ;  /* 0x0000004800048202 */ /* 0x004fca0000000f00 */
[----:B---3--:R-:W-:-:S05]  /*aad0*/  @!P0 IMAD R3, R3, 0x8, R4 ;  /* 0x0000000803038824 */ /* 0x008fca00078e0204 */
[----:B------:R-:W-:-:S04]  /*aae0*/  @!P0 PRMT R3, RZ, 0x654, R3 ;  /* 0x00000654ff038816 */ /* 0x000fc80000000003 */
[----:B------:R1:W-:Y:S01]  /*aaf0*/  @!P0 SYNCS.ARRIVE.TRANS64.RED.A1T0 RZ, [R3+URZ], RZ ;  /* 0x000000ff03ff89a7 */ /* 0x0003e2000810043f */
[----:B------:R-:W2:Y:S04]  /*ab00*/  LDL.64 R74, [R1+0x430] ;  /* 0x00043000014a7983 */ /* 0x000ea80000100a00 */
[----:B------:R-:W3:Y:S04]  /*ab10*/  LDL R72, [R1+0x450] ;  /* 0x0004500001487983 */ /* 0x000ee80000100800 */
[----:B------:R-:W4:Y:S01]  /*ab20*/  LDL.64 R14, [R1+0x440] ;  /* 0x00044000010e7983 */ /* 0x000f220000100a00 */
[----:B--2---:R-:W-:-:S04]  /*ab30*/  FMNMX.FTZ R4, R24, R74, !PT ;  /* 0x0000004a18047209 */ /* 0x004fc80007810000 */
        /* <DEDUP_REMOVED lines=50> */
[----:B-1----:R-:W-:-:S03]  /*ae60*/  FMNMX.FTZ R6, R7, R8, !PT ;  /* 0x0000000807067209 */ /* 0x002fc60007810000 */
[----:B------:R-:W-:Y:S04]  /*ae70*/  STL.64 [R1+0x430], R4 ;  /* 0x0004300401007387 */ /* 0x000fe80000100a00 */
[----:B------:R-:W2:Y:S04]  /*ae80*/  LDL R7, [R1+0x434] ;  /* 0x0004340001077983 */ /* 0x000ea80000100800 */
[----:B------:R-:W-:Y:S04]  /*ae90*/  STL [R1+0x430], R6 ;  /* 0x0004300601007387 */ /* 0x000fe80000100800 */
[----:B------:R-:W3:Y:S04]  /*aea0*/  LDL R77, [R1+0x430] ;  /* 0x00043000014d7983 */ /* 0x000ee80000100800 */
[----:B--2---:R-:W1:Y:S01]  /*aeb0*/  SHFL.BFLY PT, R4, R7, 0x2, 0x1f ;  /* 0x0c401f0007047f89 */ /* 0x004e6200000e0000 */
[----:B---3--:R-:W-:Y:S01]  /*aec0*/  FADD.FTZ R3, R74, -R77 ;  /* 0x8000004d4a037221 */ /* 0x008fe20000010000 */
[----:B------:R-:W-:-:S04]  /*aed0*/  FMUL.FTZ R77, R72, R77 ;  /* 0x0000004d484d7220 */ /* 0x000fc80000410000 */
[----:B------:R-:W-:Y:S01]  /*aee0*/  FFMA.FTZ R152, R24, R72, -R77 ;  /* 0x0000004818987223 */ /* 0x000fe2000001084d */
[----:B-1----:R-:W-:-:S05]  /*aef0*/  FMNMX.FTZ R5, R4, R7, !PT ;  /* 0x0000000704057209 */ /* 0x002fca0007810000 */
[----:B------:R-:W1:Y:S01]  /*af00*/  SHFL.BFLY PT, R24, R5, 0x1, 0x1f ;  /* 0x0c201f0005187f89 */ /* 0x000e6200000e0000 */
[-C--:B------:R-:W-:Y:S01]  /*af10*/  FMUL.FTZ R73, R3, R72.reuse ;  /* 0x0000004803497220 */ /* 0x080fe20000410000 */
[-CC-:B------:R-:W-:Y:S01]  /*af20*/  FFMA.FTZ R3, R25, R72.reuse, -R77.reuse ;  /* 0x0000004819037223 */ /* 0x180fe2000001084d */
[-CC-:B------:R-:W-:Y:S01]  /*af30*/  FFMA.FTZ R12, R44, R72.reuse, -R77.reuse ;  /* 0x000000482c0c7223 */ /* 0x180fe2000001084d */
[----:B------:R-:W-:Y:S01]  /*af40*/  MUFU.EX2 R152, R152 ;  /* 0x0000009800987308 */ /* 0x000fe20000000800 */
[----:B------:R-:W-:Y:S01]  /*af50*/  FFMA.FTZ R154, R28, R72, -R77 ;  /* 0x000000481c9a7223 */ /* 0x000fe2000001084d */
[----:B-1----:R-:W-:-:S05]  /*af60*/  FMNMX.FTZ R24, R5, R24, !PT ;  /* 0x0000001805187209 */ /* 0x002fca0007810000 */
[----:B------:R-:W-:Y:S01]  /*af70*/  FADD.FTZ R75, R75, -R24 ;  /* 0x800000184b4b7221 */ /* 0x000fe20000010000 */
[----:B------:R-:W-:-:S03]  /*af80*/  FMUL.FTZ R25, R24, R72 ;  /* 0x0000004818197220 */ /* 0x000fc60000410000 */
[----:B------:R-:W-:Y:S01]  /*af90*/  FMUL.FTZ R44, R72, R75 ;  /* 0x0000004b482c7220 */ /* 0x000fe20000410000 */
[-CC-:B------:R-:W-:Y:S01]  /*afa0*/  FFMA.FTZ R153, R26, R72.reuse, -R25.reuse ;  /* 0x000000481a997223 */ /* 0x180fe20000010819 */
[-CC-:B------:R-:W-:Y:S01]  /*afb0*/  FFMA.FTZ R186, R27, R72.reuse, -R25.reuse ;  /* 0x000000481bba7223 */ /* 0x180fe20000010819 */
[----:B------:R-:W-:Y:S01]  /*afc0*/  MUFU.EX2 R73, R73 ;  /* 0x0000004900497308 */ /* 0x000fe20000000800 */
[----:B------:R-:W-:-:S07]  /*afd0*/  FFMA.FTZ R185, R30, R72, -R25 ;  /* 0x000000481eb97223 */ /* 0x000fce0000010819 */
[----:B------:R-:W-:Y:S01]  /*afe0*/  MUFU.EX2 R44, R44 ;  /* 0x0000002c002c7308 */ /* 0x000fe20000000800 */
[----:B------:R-:W-:-:S07]  /*aff0*/  FFMA.FTZ R155, R29, R72, -R77 ;  /* 0x000000481d9b7223 */ /* 0x000fce000001084d */
[----:B------:R-:W4:Y:S01]  /*b000*/  MUFU.EX2 R153, R153 ;  /* 0x0000009900997308 */ /* 0x000f220000000800 */
[----:B------:R-:W-:-:S07]  /*b010*/  FFMA.FTZ R187, R31, R72, -R25 ;  /* 0x000000481fbb7223 */ /* 0x000fce0000010819 */
[----:B------:R-:W1:Y:S01]  /*b020*/  MUFU.EX2 R186, R186 ;  /* 0x000000ba00ba7308 */ /* 0x000e620000000800 */
[-C--:B------:R-:W-:Y:S01]  /*b030*/  FFMA.FTZ R13, R32, R72.reuse, -R77 ;  /* 0x00000048200d7223 */ /* 0x080fe2000001084d */
[----:B------:R-:W-:-:S06]  /*b040*/  FFMA.FTZ R181, R34, R72, -R25 ;  /* 0x0000004822b57223 */ /* 0x000fcc0000010819 */
[----:B------:R-:W2:Y:S01]  /*b050*/  MUFU.EX2 R3, R3 ;  /* 0x0000000300037308 */ /* 0x000ea20000000800 */
[-C--:B------:R-:W-:Y:S01]  /*b060*/  FFMA.FTZ R20, R33, R72.reuse, -R77 ;  /* 0x0000004821147223 */ /* 0x080fe2000001084d */
[----:B------:R-:W-:-:S06]  /*b070*/  FFMA.FTZ R183, R35, R72, -R25 ;  /* 0x0000004823b77223 */ /* 0x000fcc0000010819 */
[----:B------:R-:W-:Y:S08]  /*b080*/  MUFU.EX2 R154, R154 ;  /* 0x0000009a009a7308 */ /* 0x000ff00000000800 */
[----:B------:R-:W3:Y:S01]  /*b090*/  MUFU.EX2 R185, R185 ;  /* 0x000000b900b97308 */ /* 0x000ee20000000800 */
[----:B----4-:R-:W-:Y:S01]  /*b0a0*/  FFMA.FTZ R15, R15, R44, R153 ;  /* 0x0000002c0f0f7223 */ /* 0x010fe20000010099 */
[----:B------:R-:W-:-:S06]  /*b0b0*/  FFMA.FTZ R14, R73, R14, R152 ;  /* 0x0000000e490e7223 */ /* 0x000fcc0000010098 */
[----:B------:R-:W-:Y:S01]  /*b0c0*/  MUFU.EX2 R155, R155 ;  /* 0x0000009b009b7308 */ /* 0x000fe20000000800 */
[-C--:B------:R-:W-:Y:S01]  /*b0d0*/  FFMA.FTZ R19, R36, R72.reuse, -R77 ;  /* 0x0000004824137223 */ /* 0x080fe2000001084d */
[----:B------:R-:W-:-:S06]  /*b0e0*/  FFMA.FTZ R182, R38, R72, -R25 ;  /* 0x0000004826b67223 */ /* 0x000fcc0000010819 */
[----:B------:R-:W4:Y:S01]  /*b0f0*/  MUFU.EX2 R187, R187 ;  /* 0x000000bb00bb7308 */ /* 0x000f220000000800 */
[----:B-1----:R-:W-:Y:S01]  /*b100*/  FADD.FTZ R26, R186, R15 ;  /* 0x0000000fba1a7221 */ /* 0x002fe20000010000 */
[----:B--2---:R-:W-:-:S06]  /*b110*/  FADD.FTZ R15, R3, R14 ;  /* 0x0000000e030f7221 */ /* 0x004fcc0000010000 */
[----:B------:R-:W-:Y:S01]  /*b120*/  MUFU.EX2 R13, R13 ;  /* 0x0000000d000d7308 */ /* 0x000fe20000000800 */
[-C--:B------:R-:W-:Y:S01]  /*b130*/  FFMA.FTZ R21, R37, R72.reuse, -R77 ;  /* 0x0000004825157223 */ /* 0x080fe2000001084d */
[----:B------:R-:W-:-:S06]  /*b140*/  FFMA.FTZ R184, R39, R72, -R25 ;  /* 0x0000004827b87223 */ /* 0x000fcc0000010819 */
[----:B------:R-:W1:Y:S01]  /*b150*/  MUFU.EX2 R181, R181 ;  /* 0x000000b500b57308 */ /* 0x000e620000000800 */
[----:B---3--:R-:W-:Y:S01]  /*b160*/  FADD.FTZ R26, R185, R26 ;  /* 0x0000001ab91a7221 */ /* 0x008fe20000010000 */
[----:B------:R-:W-:-:S06]  /*b170*/  FADD.FTZ R14, R154, R15 ;  /* 0x0000000f9a0e7221 */ /* 0x000fcc0000010000 */
[----:B------:R-:W-:Y:S01]  /*b180*/  MUFU.EX2 R20, R20 ;  /* 0x0000001400147308 */ /* 0x000fe20000000800 */
[-C--:B------:R-:W-:Y:S01]  /*b190*/  FFMA.FTZ R11, R40, R72.reuse, -R77 ;  /* 0x00000048280b7223 */ /* 0x080fe2000001084d */
[----:B------:R-:W-:-:S06]  /*b1a0*/  FFMA.FTZ R177, R42, R72, -R25 ;  /* 0x000000482ab17223 */ /* 0x000fcc0000010819 */
[----:B------:R-:W2:Y:S01]  /*b1b0*/  MUFU.EX2 R183, R183 ;  /* 0x000000b700b77308 */ /* 0x000ea20000000800 */
[----:B----4-:R-:W-:Y:S01]  /*b1c0*/  FADD.FTZ R26, R187, R26 ;  /* 0x0000001abb1a7221 */ /* 0x010fe20000010000 */
[----:B------:R-:W-:-:S06]  /*b1d0*/  FADD.FTZ R14, R155, R14 ;  /* 0x0000000e9b0e7221 */ /* 0x000fcc0000010000 */
[----:B------:R-:W-:Y:S01]  /*b1e0*/  MUFU.EX2 R19, R19 ;  /* 0x0000001300137308 */ /* 0x000fe20000000800 */
[-C--:B------:R-:W-:Y:S01]  /*b1f0*/  FFMA.FTZ R156, R41, R72.reuse, -R77 ;  /* 0x00000048299c7223 */ /* 0x080fe2000001084d */
[----:B------:R-:W-:-:S06]  /*b200*/  FFMA.FTZ R179, R43, R72, -R25 ;  /* 0x000000482bb37223 */ /* 0x000fcc0000010819 */
[----:B------:R-:W3:Y:S01]  /*b210*/  MUFU.EX2 R182, R182 ;  /* 0x000000b600b67308 */ /* 0x000ee20000000800 */
[----:B-1----:R-:W-:Y:S01]  /*b220*/  FADD.FTZ R26, R181, R26 ;  /* 0x0000001ab51a7221 */ /* 0x002fe20000010000 */
[----:B------:R-:W-:-:S06]  /*b230*/  FADD.FTZ R15, R13, R14 ;  /* 0x0000000e0d0f7221 */ /* 0x000fcc0000010000 */
[----:B------:R-:W-:Y:S01]  /*b240*/  MUFU.EX2 R21, R21 ;  /* 0x0000001500157308 */ /* 0x000fe20000000800 */
[----:B------:R-:W-:-:S07]  /*b250*/  FFMA.FTZ R178, R46, R72, -R25 ;  /* 0x000000482eb27223 */ /* 0x000fce0000010819 */
[----:B------:R-:W1:Y:S01]  /*b260*/  MUFU.EX2 R184, R184 ;  /* 0x000000b800b87308 */ /* 0x000e620000000800 */
[----:B--2---:R-:W-:Y:S01]  /*b270*/  FADD.FTZ R27, R183, R26 ;  /* 0x0000001ab71b7221 */ /* 0x004fe20000010000 */
[----:B------:R-:W-:-:S06]  /*b280*/  FADD.FTZ R14, R20, R15 ;  /* 0x0000000f140e7221 */ /* 0x000fcc0000010000 */
[----:B------:R-:W-:Y:S01]  /*b290*/  MUFU.EX2 R11, R11 ;  /* 0x0000000b000b7308 */ /* 0x000fe20000000800 */
[-C--:B------:R-:W-:Y:S01]  /*b2a0*/  FFMA.FTZ R157, R45, R72.reuse, -R77 ;  /* 0x000000482d9d7223 */ /* 0x080fe2000001084d */
[----:B------:R-:W-:-:S06]  /*b2b0*/  FFMA.FTZ R180, R47, R72, -R25 ;  /* 0x000000482fb47223 */ /* 0x000fcc0000010819 */
[----:B------:R-:W2:Y:S01]  /*b2c0*/  MUFU.EX2 R177, R177 ;  /* 0x000000b100b17308 */ /* 0x000ea20000000800 */
[----:B---3--:R-:W-:Y:S01]  /*b2d0*/  FADD.FTZ R27, R182, R27 ;  /* 0x0000001bb61b7221 */ /* 0x008fe20000010000 */
        /* <DEDUP_REMOVED lines=8> */
[-C--:B------:R-:W-:Y:S01]  /*b360*/  FFMA.FTZ R158, R49, R72.reuse, -R77 ;  /* 0x00000048319e7223 */ /* 0x080fe2000001084d */
[----:B------:R-:W-:-:S06]  /*b370*/  FFMA.FTZ R171, R51, R72, -R25 ;  /* 0x0000004833ab7223 */ /* 0x000fcc0000010819 */
        /* <DEDUP_REMOVED lines=54> */
[----:B------:R-:W-:Y:S01]  /*b6e0*/  FFMA.FTZ R68, R68, R72, -R77 ;  /* 0x0000004844447223 */ /* 0x000fe2000001084d */
[----:B--2---:R-:W-:Y:S01]  /*b6f0*/  FADD.FTZ R27, R173, R26 ;  /* 0x0000001aad1b7221 */ /* 0x004fe20000010000 */
[----:B------:R-:W-:-:S05]  /*b700*/  FADD.FTZ R14, R160, R15 ;  /* 0x0000000fa00e7221 */ /* 0x000fca0000010000 */
[----:B------:R-:W-:Y:S01]  /*b710*/  MUFU.EX2 R4, R4 ;  /* 0x0000000400047308 */ /* 0x000fe20000000800 */
[-C--:B------:R-:W-:Y:S01]  /*b720*/  FFMA.FTZ R163, R69, R72.reuse, -R77 ;  /* 0x0000004845a37223 */ /* 0x080fe2000001084d */
[----:B------:R-:W-:-:S06]  /*b730*/  FFMA.FTZ R176, R71, R72, -R25 ;  /* 0x0000004847b07223 */ /* 0x000fcc0000010819 */
[----:B------:R-:W2:Y:S01]  /*b740*/  MUFU.EX2 R169, R169 ;  /* 0x000000a900a97308 */ /* 0x000ea20000000800 */
[----:B---3--:R-:W-:Y:S01]  /*b750*/  FADD.FTZ R27, R168, R27 ;  /* 0x0000001ba81b7221 */ /* 0x008fe20000010000 */
[----:B------:R-:W-:-:S06]  /*b760*/  FADD.FTZ R14, R7, R14 ;  /* 0x0000000e070e7221 */ /* 0x000fcc0000010000 */
[----:B------:R-:W-:Y:S08]  /*b770*/  MUFU.EX2 R162, R162 ;  /* 0x000000a200a27308 */ /* 0x000ff00000000800 */
[----:B------:R-:W3:Y:S01]  /*b780*/  MUFU.EX2 R175, R175 ;  /* 0x000000af00af7308 */ /* 0x000ee20000000800 */
[----:B-1----:R-:W-:Y:S01]  /*b790*/  FADD.FTZ R26, R174, R27 ;  /* 0x0000001bae1a7221 */ /* 0x002fe20000010000 */
[----:B------:R-:W-:-:S06]  /*b7a0*/  FADD.FTZ R15, R161, R14 ;  /* 0x0000000ea10f7221 */ /* 0x000fcc0000010000 */
[----:B------:R-:W-:Y:S08]  /*b7b0*/  MUFU.EX2 R5, R68 ;  /* 0x0000004400057308 */ /* 0x000ff00000000800 */
[----:B------:R-:W1:Y:S01]  /*b7c0*/  MUFU.EX2 R170, R170 ;  /* 0x000000aa00aa7308 */ /* 0x000e620000000800 */
[----:B--2---:R-:W-:Y:S01]  /*b7d0*/  FADD.FTZ R26, R169, R26 ;  /* 0x0000001aa91a7221 */ /* 0x004fe20000010000 */
[----:B------:R-:W-:-:S06]  /*b7e0*/  FADD.FTZ R15, R4, R15 ;  /* 0x0000000f040f7221 */ /* 0x000fcc0000010000 */
[----:B------:R-:W2:Y:S08]  /*b7f0*/  MUFU.EX2 R163, R163 ;  /* 0x000000a300a37308 */ /* 0x000eb00000000800 */
[----:B------:R-:W4:Y:S01]  /*b800*/  MUFU.EX2 R176, R176 ;  /* 0x000000b000b07308 */ /* 0x000f220000000800 */
[----:B---3--:R-:W-:Y:S01]  /*b810*/  FADD.FTZ R25, R175, R26 ;  /* 0x0000001aaf197221 */ /* 0x008fe20000010000 */
[----:B------:R-:W-:-:S03]  /*b820*/  FADD.FTZ R14, R162, R15 ;  /* 0x0000000fa20e7221 */ /* 0x000fc60000010000 */
[----:B-1----:R-:W-:Y:S01]  /*b830*/  FADD.FTZ R15, R170, R25 ;  /* 0x00000019aa0f7221 */ /* 0x002fe20000010000 */
[----:B------:R-:W-:-:S04]  /*b840*/  FADD.FTZ R14, R5, R14 ;  /* 0x0000000e050e7221 */ /* 0x000fc80000010000 */
[----:B--2---:R-:W-:Y:S01]  /*b850*/  FADD.FTZ R14, R163, R14 ;  /* 0x0000000ea30e7221 */ /* 0x004fe20000010000 */
[----:B------:R1:W-:Y:S01]  /*b860*/  STL [R1+0x434], R24 ;  /* 0x0004341801007387 */ /* 0x0003e20000100800 */
[----:B----4-:R-:W-:-:S05]  /*b870*/  FADD.FTZ R15, R176, R15 ;  /* 0x0000000fb00f7221 */ /* 0x010fca0000010000 */
[----:B------:R2:W-:Y:S04]  /*b880*/  STL.64 [R1+0x440], R14 ;  /* 0x0004400e01007387 */ /* 0x0005e80000100a00 */
[----:B------:R-:W3:Y:S04]  /*b890*/  LD.E R25, desc[UR48][R22.64+0x41c] ;  /* 0x00041c3016197980 */ /* 0x000ee8000c101900 */
[----:B------:R-:W4:Y:S04]  /*b8a0*/  LD.E R40, desc[UR48][R22.64+0x414] ;  /* 0x0004143016287980 */ /* 0x000f28000c101900 */
[----:B------:R-:W4:Y:S04]  /*b8b0*/  LD.E R26, desc[UR48][R22.64+0x220] ;  /* 0x00022030161a7980 */ /* 0x000f28000c101900 */
[----:B------:R-:W4:Y:S04]  /*b8c0*/  LD.E R28, desc[UR48][R22.64+0x224] ;  /* 0x00022430161c7980 */ /* 0x000f28000c101900 */
[----:B------:R-:W4:Y:S04]  /*b8d0*/  LD.E R30, desc[UR48][R22.64+0x230] ;  /* 0x00023030161e7980 */ /* 0x000f28000c101900 */
[----:B------:R-:W4:Y:S04]  /*b8e0*/  LD.E R32, desc[UR48][R22.64+0x234] ;  /* 0x0002343016207980 */ /* 0x000f28000c101900 */
[----:B------:R-:W4:Y:S04]  /*b8f0*/  LD.E R34, desc[UR48][R22.64+0x240] ;  /* 0x0002403016227980 */ /* 0x000f28000c101900 */
[----:B------:R-:W4:Y:S04]  /*b900*/  LD.E R36, desc[UR48][R22.64+0x244] ;  /* 0x0002443016247980 */ /* 0x000f28000c101900 */
[----:B------:R-:W4:Y:S04]  /*b910*/  LD.E R38, desc[UR48][R22.64+0x250] ;  /* 0x0002503016267980 */ /* 0x000f28000c101900 */
[----:B-1----:R-:W4:Y:S04]  /*b920*/  LD.E R24, desc[UR48][R22.64+0x254] ;  /* 0x0002543016187980 */ /* 0x002f28000c101900 */
        /* <DEDUP_REMOVED lines=54> */
[----:B--2---:R-:W2:Y:S04]  /*bc90*/  LD.E R14, desc[UR48][R22.64+0x410] ;  /* 0x00041030160e7980 */ /* 0x004ea8000c101900 */
[----:B------:R-:W2:Y:S04]  /*bca0*/  LD.E R151, desc[UR48][R22.64+0x228] ;  /* 0x0002283016977980 */ /* 0x000ea8000c101900 */
        /* <DEDUP_REMOVED lines=61> */
[----:B------:R-:W2:Y:S01]  /*c080*/  LD.E R27, desc[UR48][R22.64+0x418] ;  /* 0x00041830161b7980 */ /* 0x000ea2000c101900 */
[----:B---3--:R-:W-:Y:S01]  /*c090*/  FMUL.FTZ R219, R44, R25 ;  /* 0x000000192cdb7220 */ /* 0x008fe20000410000 */
[C---:B----4-:R-:W-:Y:S01]  /*c0a0*/  FMUL.FTZ R217, R73.reuse, R40 ;  /* 0x0000002849d97220 */ /* 0x050fe20000410000 */
[C---:B------:R-:W-:Y:S01]  /*c0b0*/  FMUL.FTZ R25, R73.reuse, R26 ;  /* 0x0000001a49197220 */ /* 0x040fe20000410000 */
[C---:B------:R-:W-:Y:S01]  /*c0c0*/  FMUL.FTZ R191, R73.reuse, R28 ;  /* 0x0000001c49bf7220 */ /* 0x040fe20000410000 */
[C---:B------:R-:W-:Y:S01]  /*c0d0*/  FMUL.FTZ R193, R73.reuse, R30 ;  /* 0x0000001e49c17220 */ /* 0x040fe20000410000 */
[C---:B------:R-:W-:Y:S01]  /*c0e0*/  FMUL.FTZ R199, R73.reuse, R32 ;  /* 0x0000002049c77220 */ /* 0x040fe20000410000 */
[----:B------:R1:W-:Y:S01]  /*c0f0*/  ST.E desc[UR48][R22.64+0x414], R217 ;  /* 0x000414d916007985 */ /* 0x0003e2000c101930 */
[C---:B------:R-:W-:Y:S01]  /*c100*/  FMUL.FTZ R207, R73.reuse, R34 ;  /* 0x0000002249cf7220 */ /* 0x040fe20000410000 */
[----:B------:R-:W-:-:S02]  /*c110*/  FMUL.FTZ R215, R73, R36 ;  /* 0x0000002449d77220 */ /* 0x000fc40000410000 */
[----:B------:R3:W-:Y:S04]  /*c120*/  ST.E desc[UR48][R22.64+0x41c], R219 ;  /* 0x00041cdb16007985 */ /* 0x0007e8000c101930 */
[----:B------:R4:W-:Y:S04]  /*c130*/  ST.E desc[UR48][R22.64+0x220], R25 ;  /* 0x0002201916007985 */ /* 0x0009e8000c101930 */
[----:B------:R0:W-:Y:S01]  /*c140*/  ST.E desc[UR48][R22.64+0x224], R191 ;  /* 0x000224bf16007985 */ /* 0x0001e2000c101930 */
[----:B-1----:R-:W-:-:S03]  /*c150*/  FMUL.FTZ R217, R73, R38 ;  /* 0x0000002649d97220 */ /* 0x002fc60000410000 */
[----:B------:R1:W-:Y:S01]  /*c160*/  ST.E desc[UR48][R22.64+0x230], R193 ;  /* 0x000230c116007985 */ /* 0x0003e2000c101930 */
[----:B---3--:R-:W-:-:S03]  /*c170*/  FMUL.FTZ R219, R73, R24 ;  /* 0x0000001849db7220 */ /* 0x008fc60000410000 */
[----:B------:R3:W-:Y:S01]  /*c180*/  ST.E desc[UR48][R22.64+0x234], R199 ;  /* 0x000234c716007985 */ /* 0x0007e2000c101930 */
[C---:B----4-:R-:W-:Y:S01]  /*c190*/  FMUL.FTZ R25, R73.reuse, R150 ;  /* 0x0000009649197220 */ /* 0x050fe20000410000 */
[C---:B0-----:R-:W-:Y:S01]  /*c1a0*/  FMUL.FTZ R191, R73.reuse, R148 ;  /* 0x0000009449bf7220 */ /* 0x041fe20000410000 */
[C---:B-1----:R-:W-:Y:S01]  /*c1b0*/  FMUL.FTZ R193, R73.reuse, R146 ;  /* 0x0000009249c17220 */ /* 0x042fe20000410000 */
[C---:B---3--:R-:W-:Y:S01]  /*c1c0*/  FMUL.FTZ R199, R73.reuse, R144 ;  /* 0x0000009049c77220 */ /* 0x048fe20000410000 */
[----:B------:R0:W-:Y:S01]  /*c1d0*/  ST.E desc[UR48][R22.64+0x240], R207 ;  /* 0x000240cf16007985 */ /* 0x0001e2000c101930 */
[C---:B------:R-:W-:Y:S01]  /*c1e0*/  FMUL.FTZ R221, R73.reuse, R140 ;  /* 0x0000008c49dd7220 */ /* 0x040fe20000410000 */
[C---:B------:R-:W-:Y:S02]  /*c1f0*/  FMUL.FTZ R231, R73.reuse, R138 ;  /* 0x0000008a49e77220 */ /* 0x040fe40000410000 */
[----:B------:R1:W-:Y:S04]  /*c200*/  ST.E desc[UR48][R22.64+0x244], R215 ;  /* 0x000244d716007985 */ /* 0x0003e8000c101930 */
[----:B------:R3:W-:Y:S04]  /*c210*/  ST.E desc[UR48][R22.64+0x250], R217 ;  /* 0x000250d916007985 */ /* 0x0007e8000c101930 */
[----:B------:R4:W-:Y:S01]  /*c220*/  ST.E desc[UR48][R22.64+0x254], R219 ;  /* 0x000254db16007985 */ /* 0x0009e2000c101930 */
[----:B0-----:R-:W-:-:S03]  /*c230*/  FMUL.FTZ R207, R73, R136 ;  /* 0x0000008849cf7220 */ /* 0x001fc60000410000 */
[----:B------:R0:W-:Y:S01]  /*c240*/  ST.E desc[UR48][R22.64+0x260], R25 ;  /* 0x0002601916007985 */ /* 0x0001e2000c101930 */
[----:B-1----:R-:W-:-:S03]  /*c250*/  FMUL.FTZ R215, R73, R142 ;  /* 0x0000008e49d77220 */ /* 0x002fc60000410000 */
[----:B------:R1:W-:Y:S01]  /*c260*/  ST.E desc[UR48][R22.64+0x264], R191 ;  /* 0x000264bf16007985 */ /* 0x0003e2000c101930 */
[----:B---3--:R-:W-:-:S03]  /*c270*/  FMUL.FTZ R217, R73, R130 ;  /* 0x0000008249d97220 */ /* 0x008fc60000410000 */
[----:B------:R3:W-:Y:S01]  /*c280*/  ST.E desc[UR48][R22.64+0x270], R193 ;  /* 0x000270c116007985 */ /* 0x0007e2000c101930 */
[----:B----4-:R-:W-:-:S03]  /*c290*/  FMUL.FTZ R219, R73, R128 ;  /* 0x0000008049db7220 */ /* 0x010fc60000410000 */
[----:B------:R4:W-:Y:S01]  /*c2a0*/  ST.E desc[UR48][R22.64+0x274], R199 ;  /* 0x000274c716007985 */ /* 0x0009e2000c101930 */
[C---:B0-----:R-:W-:Y:S01]  /*c2b0*/  FMUL.FTZ R25, R73.reuse, R134 ;  /* 0x0000008649197220 */ /* 0x041fe20000410000 */
[C---:B-1----:R-:W-:Y:S01]  /*c2c0*/  FMUL.FTZ R191, R73.reuse, R126 ;  /* 0x0000007e49bf7220 */ /* 0x042fe20000410000 */
[C---:B---3--:R-:W-:Y:S01]  /*c2d0*/  FMUL.FTZ R193, R73.reuse, R132 ;  /* 0x0000008449c17220 */ /* 0x048fe20000410000 */
[C---:B----4-:R-:W-:Y:S01]  /*c2e0*/  FMUL.FTZ R199, R73.reuse, R124 ;  /* 0x0000007c49c77220 */ /* 0x050fe20000410000 */
[----:B------:R0:W-:Y:S04]  /*c2f0*/  ST.E desc[UR48][R22.64+0x280], R207 ;  /* 0x000280cf16007985 */ /* 0x0001e8000c101930 */
        /* <DEDUP_REMOVED lines=11> */
[----:B0-----:R-:W-:-:S03]  /*c3b0*/  FMUL.FTZ R25, R73, R114 ;  /* 0x0000007249197220 */ /* 0x001fc60000410000 */
[----:B------:R0:W-:Y:S01]  /*c3c0*/  ST.E desc[UR48][R22.64+0x2c0], R219 ;  /* 0x0002c0db16007985 */ /* 0x0001e2000c101930 */
[----:B-1----:R-:W-:-:S03]  /*c3d0*/  FMUL.FTZ R191, R73, R106 ;  /* 0x0000006a49bf7220 */ /* 0x002fc60000410000 */
[----:B------:R1:W-:Y:S01]  /*c3e0*/  ST.E desc[UR48][R22.64+0x2c4], R199 ;  /* 0x0002c4c716007985 */ /* 0x0003e2000c101930 */
[C---:B---3--:R-:W-:Y:S01]  /*c3f0*/  FMUL.FTZ R193, R73.reuse, R112 ;  /* 0x0000007049c17220 */ /* 0x048fe20000410000 */
[C---:B----4-:R-:W-:Y:S01]  /*c400*/  FMUL.FTZ R217, R73.reuse, R110 ;  /* 0x0000006e49d97220 */ /* 0x050fe20000410000 */
[C---:B0-----:R-:W-:Y:S01]  /*c410*/  FMUL.FTZ R219, R73.reuse, R108 ;  /* 0x0000006c49db7220 */ /* 0x041fe20000410000 */
[C---:B-1----:R-:W-:Y:S01]  /*c420*/  FMUL.FTZ R199, R73.reuse, R104 ;  /* 0x0000006849c77220 */ /* 0x042fe20000410000 */
        /* <DEDUP_REMOVED lines=39> */
[----:B-1----:R-:W-:Y:S01]  /*c6a0*/  FMUL.FTZ R199, R73, R64 ;  /* 0x0000004049c77220 */ /* 0x002fe20000410000 */
[----:B------:R0:W-:Y:S01]  /*c6b0*/  ST.E desc[UR48][R22.64+0x370], R207 ;  /* 0x000370cf16007985 */ /* 0x0001e2000c101930 */
[C---:B--2---:R-:W-:Y:S01]  /*c6c0*/  FMUL.FTZ R151, R44.reuse, R151 ;  /* 0x000000972c977220 */ /* 0x044fe20000410000 */
[C---:B------:R-:W-:Y:S02]  /*c6d0*/  FMUL.FTZ R149, R44.reuse, R149 ;  /* 0x000000952c957220 */ /* 0x040fe40000410000 */
[----:B------:R1:W-:Y:S01]  /*c6e0*/  ST.E desc[UR48][R22.64+0x374], R215 ;  /* 0x000374d716007985 */ /* 0x0003e2000c101930 */
[C---:B------:R-:W-:Y:S01]  /*c6f0*/  FMUL.FTZ R147, R44.reuse, R147 ;  /* 0x000000932c937220 */ /* 0x040fe20000410000 */
[----:B------:R-:W-:-:S02]  /*c700*/  FMUL.FTZ R145, R44, R145 ;  /* 0x000000912c917220 */ /* 0x000fc40000410000 */
[----:B------:R2:W-:Y:S01]  /*c710*/  ST.E desc[UR48][R22.64+0x380], R221 ;  /* 0x000380dd16007985 */ /* 0x0005e2000c101930 */
[C---:B------:R-:W-:Y:S01]  /*c720*/  FMUL.FTZ R137, R44.reuse, R137 ;  /* 0x000000892c897220 */ /* 0x040fe20000410000 */
[C---:B------:R-:W-:Y:S02]  /*c730*/  FMUL.FTZ R143, R44.reuse, R143 ;  /* 0x0000008f2c8f7220 */ /* 0x040fe40000410000 */
[----:B------:R3:W-:Y:S01]  /*c740*/  ST.E desc[UR48][R22.64+0x384], R231 ;  /* 0x000384e716007985 */ /* 0x0007e2000c101930 */
[C---:B0-----:R-:W-:Y:S01]  /*c750*/  FMUL.FTZ R207, R73.reuse, R56 ;  /* 0x0000003849cf7220 */ /* 0x041fe20000410000 */
[C---:B------:R-:W-:Y:S02]  /*c760*/  FMUL.FTZ R141, R44.reuse, R141 ;  /* 0x0000008d2c8d7220 */ /* 0x040fe40000410000 */
[----:B------:R0:W-:Y:S01]  /*c770*/  ST.E desc[UR48][R22.64+0x390], R25 ;  /* 0x0003901916007985 */ /* 0x0001e2000c101930 */
[----:B-1----:R-:W-:Y:S01]  /*c780*/  FMUL.FTZ R215, R73, R62 ;  /* 0x0000003e49d77220 */ /* 0x002fe20000410000 */
[----:B------:R-:W-:-:S02]  /*c790*/  FMUL.FTZ R139, R44, R139 ;  /* 0x0000008b2c8b7220 */ /* 0x000fc40000410000 */
[----:B------:R1:W-:Y:S01]  /*c7a0*/  ST.E desc[UR48][R22.64+0x394], R191 ;  /* 0x000394bf16007985 */ /* 0x0003e2000c101930 */
[C---:B--2---:R-:W-:Y:S01]  /*c7b0*/  FMUL.FTZ R221, R73.reuse, R60 ;  /* 0x0000003c49dd7220 */ /* 0x044fe20000410000 */
[C---:B------:R-:W-:Y:S02]  /*c7c0*/  FMUL.FTZ R135, R44.reuse, R135 ;  /* 0x000000872c877220 */ /* 0x040fe40000410000 */
[----:B------:R2:W-:Y:S01]  /*c7d0*/  ST.E desc[UR48][R22.64+0x3a0], R193 ;  /* 0x0003a0c116007985 */ /* 0x0005e2000c101930 */
[C---:B---3--:R-:W-:Y:S01]  /*c7e0*/  FMUL.FTZ R231, R73.reuse, R58 ;  /* 0x0000003a49e77220 */ /* 0x048fe20000410000 */
[C---:B------:R-:W-:Y:S02]  /*c7f0*/  FMUL.FTZ R127, R44.reuse, R127 ;  /* 0x0000007f2c7f7220 */ /* 0x040fe40000410000 */
[----:B------:R3:W-:Y:S01]  /*c800*/  ST.E desc[UR48][R22.64+0x3a4], R217 ;  /* 0x0003a4d916007985 */ /* 0x0007e2000c101930 */
[----:B0-----:R-:W-:Y:S01]  /*c810*/  FMUL.FTZ R25, R73, R54 ;  /* 0x0000003649197220 */ /* 0x001fe20000410000 */
[----:B------:R-:W-:-:S02]  /*c820*/  FMUL.FTZ R133, R44, R133 ;  /* 0x000000852c857220 */ /* 0x000fc40000410000 */
[----:B------:R0:W-:Y:S01]  /*c830*/  ST.E desc[UR48][R22.64+0x3b0], R219 ;  /* 0x0003b0db16007985 */ /* 0x0001e2000c101930 */
[C---:B-1----:R-:W-:Y:S01]  /*c840*/  FMUL.FTZ R191, R73.reuse, R46 ;  /* 0x0000002e49bf7220 */ /* 0x042fe20000410000 */
[C---:B------:R-:W-:Y:S02]  /*c850*/  FMUL.FTZ R131, R44.reuse, R131 ;  /* 0x000000832c837220 */ /* 0x040fe40000410000 */
[----:B------:R1:W-:Y:S01]  /*c860*/  ST.E desc[UR48][R22.64+0x3b4], R199 ;  /* 0x0003b4c716007985 */ /* 0x0003e2000c101930 */
[C---:B--2---:R-:W-:Y:S01]  /*c870*/  FMUL.FTZ R193, R73.reuse, R52 ;  /* 0x0000003449c17220 */ /* 0x044fe20000410000 */
[C---:B------:R-:W-:Y:S01]  /*c880*/  FMUL.FTZ R129, R44.reuse, R129 ;  /* 0x000000812c817220 */ /* 0x040fe20000410000 */
[C---:B------:R-:W-:Y:S01]  /*c890*/  FMUL.FTZ R125, R44.reuse, R125 ;  /* 0x0000007d2c7d7220 */ /* 0x040fe20000410000 */
[C---:B---3--:R-:W-:Y:S01]  /*c8a0*/  FMUL.FTZ R217, R73.reuse, R50 ;  /* 0x0000003249d97220 */ /* 0x048fe20000410000 */
[C---:B------:R-:W-:Y:S01]  /*c8b0*/  FMUL.FTZ R117, R44.reuse, R117 ;  /* 0x000000752c757220 */ /* 0x040fe20000410000 */
[C---:B------:R-:W-:Y:S01]  /*c8c0*/  FMUL.FTZ R123, R44.reuse, R123 ;  /* 0x0000007b2c7b7220 */ /* 0x040fe20000410000 */
[C---:B------:R-:W-:Y:S01]  /*c8d0*/  FMUL.FTZ R121, R44.reuse, R121 ;  /* 0x000000792c797220 */ /* 0x040fe20000410000 */
[C---:B0-----:R-:W-:Y:S01]  /*c8e0*/  FMUL.FTZ R219, R73.reuse, R48 ;  /* 0x0000003049db7220 */ /* 0x041fe20000410000 */
[C---:B------:R-:W-:Y:S01]  /*c8f0*/  FMUL.FTZ R119, R44.reuse, R119 ;  /* 0x000000772c777220 */ /* 0x040fe20000410000 */
[C---:B------:R-:W-:Y:S01]  /*c900*/  FMUL.FTZ R115, R44.reuse, R115 ;  /* 0x000000732c737220 */ /* 0x040fe20000410000 */
[C---:B------:R-:W-:Y:S01]  /*c910*/  FMUL.FTZ R107, R44.reuse, R107 ;  /* 0x0000006b2c6b7220 */ /* 0x040fe20000410000 */
[C---:B-1----:R-:W-:Y:S01]  /*c920*/  FMUL.FTZ R199, R73.reuse, R42 ;  /* 0x0000002a49c77220 */ /* 0x042fe20000410000 */
[----:B------:R-:W-:Y:S01]  /*c930*/  FMUL.FTZ R73, R73, R14 ;  /* 0x0000000e49497220 */ /* 0x000fe20000410000 */
[C---:B------:R-:W-:Y:S01]  /*c940*/  FMUL.FTZ R113, R44.reuse, R113 ;  /* 0x000000712c717220 */ /* 0x040fe20000410000 */
        /* <DEDUP_REMOVED lines=41> */
[----:B------:R-:W-:Y:S01]  /*cbe0*/  FMUL.FTZ R27, R44, R27 ;  /* 0x0000001b2c1b7220 */ /* 0x000fe20000410000 */
[----:B------:R-:W-:Y:S04]  /*cbf0*/  ST.E desc[UR48][R22.64+0x3c0], R207 ;  /* 0x0003c0cf16007985 */ /* 0x000fe8000c101930 */
[----:B------:R-:W-:Y:S04]  /*cc00*/  ST.E desc[UR48][R22.64+0x3c4], R215 ;  /* 0x0003c4d716007985 */ /* 0x000fe8000c101930 */
[----:B------:R-:W-:Y:S04]  /*cc10*/  ST.E desc[UR48][R22.64+0x3d0], R221 ;  /* 0x0003d0dd16007985 */ /* 0x000fe8000c101930 */
[----:B------:R-:W-:Y:S04]  /*cc20*/  ST.E desc[UR48][R22.64+0x3d4], R231 ;  /* 0x0003d4e716007985 */ /* 0x000fe8000c101930 */
[----:B------:R0:W-:Y:S04]  /*cc30*/  ST.E desc[UR48][R22.64+0x3e0], R25 ;  /* 0x0003e01916007985 */ /* 0x0001e8000c101930 */
[----:B------:R-:W-:Y:S04]  /*cc40*/  ST.E desc[UR48][R22.64+0x3e4], R191 ;  /* 0x0003e4bf16007985 */ /* 0x000fe8000c101930 */
        /* <DEDUP_REMOVED lines=59> */
[----:B------:R1:W-:Y:S04]  /*d000*/  ST.E desc[UR48][R22.64+0x3d8], R35 ;  /* 0x0003d82316007985 */ /* 0x0003e8000c101930 */
[----:B------:R-:W-:Y:S04]  /*d010*/  ST.E desc[UR48][R22.64+0x3dc], R41 ;  /* 0x0003dc2916007985 */ /* 0x000fe8000c101930 */
[----:B------:R-:W-:Y:S04]  /*d020*/  ST.E desc[UR48][R22.64+0x3e8], R39 ;  /* 0x0003e82716007985 */ /* 0x000fe8000c101930 */
[----:B------:R2:W-:Y:S04]  /*d030*/  ST.E desc[UR48][R22.64+0x3ec], R37 ;  /* 0x0003ec2516007985 */ /* 0x0005e8000c101930 */
[----:B------:R3:W-:Y:S04]  /*d040*/  ST.E desc[UR48][R22.64+0x3f8], R33 ;  /* 0x0003f82116007985 */ /* 0x0007e8000c101930 */
[----:B------:R4:W-:Y:S04]  /*d050*/  ST.E desc[UR48][R22.64+0x3fc], R15 ;  /* 0x0003fc0f16007985 */ /* 0x0009e8000c101930 */
[----:B------:R4:W-:Y:S04]  /*d060*/  ST.E desc[UR48][R22.64+0x408], R31 ;  /* 0x0004081f16007985 */ /* 0x0009e8000c101930 */
[----:B------:R4:W-:Y:S04]  /*d070*/  ST.E desc[UR48][R22.64+0x40c], R29 ;  /* 0x00040c1d16007985 */ /* 0x0009e8000c101930 */
[----:B------:R4:W-:Y:S01]  /*d080*/  ST.E desc[UR48][R22.64+0x418], R27 ;  /* 0x0004181b16007985 */ /* 0x0009e2000c101930 */
[----:B------:R2:W-:Y:S06]  /*d090*/  BAR.SYNC.DEFER_BLOCKING R209, 0x100 ;  /* 0x000400d10000751d */ /* 0x0005ec0000010000 */
[----:B0-----:R-:W4:Y:S04]  /*d0a0*/  LD.E R25, desc[UR48][R22.64+0x220] ;  /* 0x0002203016197980 */ /* 0x001f28000c101900 */
[----:B-1----:R-:W4:Y:S04]  /*d0b0*/  LD.E R35, desc[UR48][R22.64+0x224] ;  /* 0x0002243016237980 */ /* 0x002f28000c101900 */
[----:B--2---:R-:W2:Y:S04]  /*d0c0*/  LD.E R37, desc[UR48][R22.64+0x228] ;  /* 0x0002283016257980 */ /* 0x004ea8000c101900 */
[----:B------:R-:W2:Y:S04]  /*d0d0*/  LD.E R39, desc[UR48][R22.64+0x22c] ;  /* 0x00022c3016277980 */ /* 0x000ea8000c101900 */
[----:B------:R-:W2:Y:S04]  /*d0e0*/  LD.E R41, desc[UR48][R22.64+0x230] ;  /* 0x0002303016297980 */ /* 0x000ea8000c101900 */
[----:B---3--:R-:W3:Y:S04]  /*d0f0*/  LD.E R33, desc[UR48][R22.64+0x234] ;  /* 0x0002343016217980 */ /* 0x008ee8000c101900 */
[----:B----4-:R-:W4:Y:S04]  /*d100*/  LD.E R15, desc[UR48][R22.64+0x238] ;  /* 0x00023830160f7980 */ /* 0x010f28000c101900 */
        /* <DEDUP_REMOVED lines=121> */
[----:B------:R-:W-:Y:S04]  /*d8a0*/  ST.E desc[UR48][R22.64+0x220], R25 ;  /* 0x0002201916007985 */ /* 0x000fe8000c101930 */
[----:B------:R-:W-:Y:S04]  /*d8b0*/  ST.E desc[UR48][R22.64+0x224], R35 ;  /* 0x0002242316007985 */ /* 0x000fe8000c101930 */
[----:B--2---:R-:W-:Y:S04]  /*d8c0*/  ST.E desc[UR48][R22.64+0x228], R37 ;  /* 0x0002282516007985 */ /* 0x004fe8000c101930 */
[----:B------:R-:W-:Y:S04]  /*d8d0*/  ST.E desc[UR48][R22.64+0x22c], R39 ;  /* 0x00022c2716007985 */ /* 0x000fe8000c101930 */
[----:B------:R-:W-:Y:S04]  /*d8e0*/  ST.E desc[UR48][R22.64+0x230], R41 ;  /* 0x0002302916007985 */ /* 0x000fe8000c101930 */
[----:B---3--:R-:W-:Y:S04]  /*d8f0*/  ST.E desc[UR48][R22.64+0x234], R33 ;  /* 0x0002342116007985 */ /* 0x008fe8000c101930 */
[----:B----4-:R-:W-:Y:S04]  /*d900*/  ST.E desc[UR48][R22.64+0x238], R15 ;  /* 0x0002380f16007985 */ /* 0x010fe8000c101930 */
        /* <DEDUP_REMOVED lines=121> */
[----:B0-----:R-:W4:Y:S04]  /*e0a0*/  LD.E R191, desc[UR48][R22.64+0x210] ;  /* 0x0002103016bf7980 */ /* 0x001f28000c101900 */
[----:B-1----:R-:W4:Y:S04]  /*e0b0*/  LD.E.64 R14, desc[UR48][R22.64+0xa8] ;  /* 0x0000a830160e7980 */ /* 0x002f28000c101b00 */
[----:B------:R-:W4:Y:S04]  /*e0c0*/  LDL R190, [R1+0x88] ;  /* 0x0000880001be7983 */ /* 0x000f280000100800 */
[----:B--2---:R-:W2:Y:S04]  /*e0d0*/  LD.E R24, desc[UR48][R22.64+0x220] ;  /* 0x0002203016187980 */ /* 0x004ea8000c101900 */
[----:B------:R-:W2:Y:S04]  /*e0e0*/  LD.E R25, desc[UR48][R22.64+0x224] ;  /* 0x0002243016197980 */ /* 0x000ea8000c101900 */
[----:B---3--:R-:W2:Y:S04]  /*e0f0*/  LD.E R26, desc[UR48][R22.64+0x228] ;  /* 0x00022830161a7980 */ /* 0x008ea8000c101900 */
[----:B------:R-:W2:Y:S04]  /*e100*/  LD.E R27, desc[UR48][R22.64+0x22c] ;  /* 0x00022c30161b7980 */ /* 0x000ea8000c101900 */
[----:B----4-:R-:W2:Y:S04]  /*e110*/  LD.E R28, desc[UR48][R22.64+0x230] ;  /* 0x00023030161c7980 */ /* 0x010ea8000c101900 */
        /* <DEDUP_REMOVED lines=123> */
[----:B------:R-:W-:Y:S01]  /*e8d0*/  IMAD R14, R191, 0xc00, R14 ;  /* 0x00000c00bf0e7824 */ /* 0x000fe200078e020e */
[----:B------:R-:W-:-:S02]  /*e8e0*/  ISETP.NE.U32.AND P2, PT, R190, RZ, PT ;  /* 0x000000ffbe00720c */ /* 0x000fc40003f45070 */
[----:B------:R-:W-:Y:S02]  /*e8f0*/  R2UR UR7, R15 ;  /* 0x000000000f0772ca */ /* 0x000fe400000e0000 */
[----:B------:R-:W-:Y:S02]  /*e900*/  R2UR UR6, R14 ;  /* 0x000000000e0672ca */ /* 0x000fe400000e0000 */
[----:B------:R-:W-:Y:S02]  /*e910*/  F2FP.BF16.F32.PACK_AB R154, R155, R154 ;  /* 0x0000009a9b9a723e */ /* 0x000fe400000010ff */
[----:B------:R-:W-:Y:S02]  /*e920*/  F2FP.BF16.F32.PACK_AB R152, R3, R152 ;  /* 0x000000980398723e */ /* 0x000fe400000010ff */
[----:B------:R-:W-:Y:S02]  /*e930*/  F2FP.BF16.F32.PACK_AB R153, R186, R153 ;  /* 0x00000099ba99723e */ /* 0x000fe400000010ff */
[----:B------:R-:W-:Y:S01]  /*e940*/  F2FP.BF16.F32.PACK_AB R155, R187, R185 ;  /* 0x000000b9bb9b723e */ /* 0x000fe200000010ff */
[----:B------:R-:W-:-:S03]  /*e950*/  VOTEU.ANY UP0, P2 ;  /* 0x00000000003f7886 */ /* 0x000fc60001000100 */
[----:B--2---:R-:W-:-:S06]  /*e960*/  WARPGROUP.ARRIVE ;  /* 0x00000000000079c5 */ /* 0x004fcc0000000000 */
[----:B------:R-:W-:Y:S03]  /*e970*/  HGMMA.64x256x16.F32.BF16 R24, R152, gdesc[UR4].tnspB, R24, UP0, gsb0 ;  /* 0x43e0000498187df0 */ /* 0x000fe6000b801818 */
[----:B------:R-:W-:Y:S02]  /*e980*/  WARPGROUP.DEPBAR.LE gsb0, 0x0 ;  /* 0x00008000000079c5 */ /* 0x000fe40000010000 */
[----:B------:R-:W-:Y:S02]  /*e990*/  VIADD R154, R14, 0x80 ;  /* 0x000000800e9a7836 */ /* 0x000fe40000000000 */
[----:B------:R-:W-:-:S03]  /*e9a0*/  IMAD.MOV.U32 R155, RZ, RZ, R15 ;  /* 0x000000ffff9b7224 */ /* 0x000fc600078e000f */
[----:B------:R-:W-:Y:S02]  /*e9b0*/  R2UR UR6, R154 ;  /* 0x000000009a0672ca */ /* 0x000fe400000e0000 */
[----:B------:R-:W-:Y:S02]  /*e9c0*/  R2UR UR7, R155 ;  /* 0x000000009b0772ca */ /* 0x000fe400000e0000 */
[----:B------:R-:W-:Y:S02]  /*e9d0*/  F2FP.BF16.F32.PACK_AB R152, R20, R13 ;  /* 0x0000000d1498723e */ /* 0x000fe400000010ff */
[----:B------:R-:W-:Y:S02]  /*e9e0*/  F2FP.BF16.F32.PACK_AB R153, R183, R181 ;  /* 0x000000b5b799723e */ /* 0x000fe400000010ff */
[----:B------:R-:W-:Y:S02]  /*e9f0*/  F2FP.BF16.F32.PACK_AB R154, R21, R19 ;  /* 0x00000013159a723e */ /* 0x000fe400000010ff */
[----:B------:R-:W-:Y:S01]  /*ea00*/  F2FP.BF16.F32.PACK_AB R155, R184, R182 ;  /* 0x000000b6b89b723e */ /* 0x000fe200000010ff */
        /* <DEDUP_REMOVED lines=127> */
[----:B------:R0:W-:Y:S02]  /*f200*/  ST.E desc[UR48][R22.64+0x41c], R151 ;  /* 0x00041c9716007985 */ /* 0x0001e4000c101930 */
[----:B0-----:R-:W-:-:S06]  /*f210*/  WARPGROUP.ARRIVE ;  /* 0x00000000000079c5 */ /* 0x001fcc0000000000 */
[----:B------:R-:W-:Y:S01]  /*f220*/  HGMMA.64x256x16.F32.BF16 R24, R152, gdesc[UR4].tnspB, R24, gsb0 ;  /* 0x43e0000498187df0 */ /* 0x000fe20008001818 */
[----:B------:R-:W-:Y:S02]  /*f230*/  VIADD R20, R14, 0x100 ;  /* 0x000001000e147836 */ /* 0x000fe40000000000 */
[----:B------:R-:W-:-:S03]  /*f240*/  IMAD.MOV.U32 R21, RZ, RZ, R15 ;  /* 0x000000ffff157224 */ /* 0x000fc600078e000f */
[----:B------:R-:W-:Y:S02]  /*f250*/  R2UR UR6, R20 ;  /* 0x00000000140672ca */ /* 0x000fe400000e0000 */
[----:B------:R-:W-:Y:S01]  /*f260*/  R2UR UR7, R21 ;  /* 0x00000000150772ca */ /* 0x000fe200000e0000 */
[----:B------:R-:W-:Y:S01]  /*f270*/  STL [R1+0x88], R0 ;  /* 0x0000880001007387 */ /* 0x000fe20000100800 */
[----:B------:R-:W-:Y:S01]  /*f280*/  IMAD.MOV.U32 R13, RZ, RZ, R15 ;  /* 0x000000ffff0d7224 */ /* 0x000fe200078e000f */
[----:B------:R-:W-:Y:S02]  /*f290*/  WARPGROUP.DEPBAR.LE gsb0, 0x0 ;  /* 0x00008000000079c5 */ /* 0x000fe40000010000 */
[----:B------:R-:W-:Y:S02]  /*f2a0*/  F2FP.BF16.F32.PACK_AB R152, R156, R11 ;  /* 0x0000000b9c98723e */ /* 0x000fe400000010ff */
[----:B------:R-:W-:Y:S02]  /*f2b0*/  F2FP.BF16.F32.PACK_AB R153, R179, R177 ;  /* 0x000000b1b399723e */ /* 0x000fe400000010ff */
[----:B------:R-:W-:-:S02]  /*f2c0*/  F2FP.BF16.F32.PACK_AB R154, R157, R12 ;  /* 0x0000000c9d9a723e */ /* 0x000fc400000010ff */
        /* <DEDUP_REMOVED lines=131> */
[----:B------:R-:W-:Y:S01]  /*fb00*/  VIADD R12, R14, 0x180 ;  /* 0x000001800e0c7836 */ /* 0x000fe20000000000 */
[----:B------:R-:W-:-:S04]  /*fb10*/  R2UR UR7, R13 ;  /* 0x000000000d0772ca */ /* 0x000fc800000e0000 */
[----:B------:R-:W-:Y:S01]  /*fb20*/  R2UR UR6, R12 ;  /* 0x000000000c0672ca */ /* 0x000fe200000e0000 */
[----:B------:R-:W-:Y:S01]  /*fb30*/  STL [R1+0x88], R0 ;  /* 0x0000880001007387 */ /* 0x000fe20000100800 */
[----:B------:R-:W-:Y:S02]  /*fb40*/  WARPGROUP.DEPBAR.LE gsb0, 0x0 ;  /* 0x00008000000079c5 */ /* 0x000fe40000010000 */
        /* <DEDUP_REMOVED lines=414> */
[----:B------:R-:W-:Y:S02]  /*11530*/  STL [R1+0x88], R0 ;  /* 0x0000880001007387 */ /* 0x000fe40000100800 */
[----:B------:R-:W-:Y:S02]  /*11540*/  WARPGROUP.DEPBAR.LE gsb0, 0x0 ;  /* 0x00008000000079c5 */ /* 0x000fe40000010000 */
[----:B------:R-:W-:Y:S04]  /*11550*/  ST.E desc[UR48][R22.64+0x220], R24 ;  /* 0x0002201816007985 */ /* 0x000fe8000c101930 */
[----:B------:R0:W-:Y:S04]  /*11560*/  ST.E desc[UR48][R22.64+0x224], R25 ;  /* 0x0002241916007985 */ /* 0x0001e8000c101930 */
        /* <DEDUP_REMOVED lines=126> */
[----:B------:R4:W-:Y:S04]  /*11d50*/  STL [R1+0x88], R0 ;  /* 0x0000880001007387 */ /* 0x0009e80000100800 */
        /* <DEDUP_REMOVED lines=9> */
[----:B0-----:R-:W4:Y:S04]  /*11df0*/  LD.E R25, desc[UR48][R22.64+0x244] ;  /* 0x0002443016197980 */ /* 0x001f28000c101900 */
[----:B-1----:R-:W4:Y:S04]  /*11e00*/  LD.E R27, desc[UR48][R22.64+0x248] ;  /* 0x00024830161b7980 */ /* 0x002f28000c101900 */
[----:B--2---:R-:W2:Y:S04]  /*11e10*/  LD.E R29, desc[UR48][R22.64+0x24c] ;  /* 0x00024c30161d7980 */ /* 0x004ea8000c101900 */
        /* <DEDUP_REMOVED lines=127> */
[----:B--2---:R0:W-:Y:S04]  /*12610*/  ST.E desc[UR48][R22.64+0x24c], R29 ;  /* 0x00024c1d16007985 */ /* 0x0041e8000c101930 */
[----:B---3--:R0:W-:Y:S04]  /*12620*/  ST.E desc[UR48][R22.64+0x250], R31 ;  /* 0x0002501f16007985 */ /* 0x0081e8000c101930 */
[----:B----4-:R0:W-:Y:S04]  /*12630*/  ST.E desc[UR48][R22.64+0x254], R33 ;  /* 0x0002542116007985 */ /* 0x0101e8000c101930 */
        /* <DEDUP_REMOVED lines=113> */
[----:B------:R0:W-:Y:S01]  /*12d50*/  ST.E desc[UR48][R22.64+0x41c], R62 ;  /* 0x00041c3e16007985 */ /* 0x0001e2000c101930 */
[----:B------:R-:W-:Y:S04]  /*12d60*/  BSSY B0, `(.L_x_2079) ;  /* 0x0000008000007945 */ /* 0x000fe80003800000 */
[----:B------:R-:W-:Y:S05]  /*12d70*/  @P0 BRA `(.L_x_2080) ;  /* 0x0000000000180947 */ /* 0x000fea0003800000 */
[----:B0-----:R-:W2:Y:S04]  /*12d80*/  LDL.64 R4, [R1+0x68] ;  /* 0x0000680001047983 */ /* 0x001ea80000100a00 */
[----:B------:R-:W3:Y:S01]  /*12d90*/  LD.E R0, desc[UR48][R22.64+0x210] ;  /* 0x0002103016007980 */ /* 0x000ee2000c101900 */
[----:B--2---:R-:W-:-:S05]  /*12da0*/  MOV R3, R4 ;  /* 0x0000000400037202 */ /* 0x004fca0000000f00 */
[----:B---3--:R-:W-:-:S05]  /*12db0*/  IMAD R0, R0, 0x8, R3 ;  /* 0x0000000800007824 */ /* 0x008fca00078e0203 */
[----:B------:R-:W-:-:S04]  /*12dc0*/  PRMT R0, RZ, 0x654, R0 ;  /* 0x00000654ff007816 */ /* 0x000fc80000000000 */
[----:B------:R1:W-:Y:S03]  /*12dd0*/  SYNCS.ARRIVE.TRANS64.RED.A1T0 RZ, [R0+URZ], RZ ;  /* 0x000000ff00ff79a7 */ /* 0x0003e6000810043f */
.L_x_2080:
[----:B------:R-:W-:Y:S05]  /*12de0*/  BSYNC B0 ;  /* 0x0000000000007941 */ /* 0x000fea0003800000 */
.L_x_2079:
[----:B------:R-:W-:Y:S05]  /*12df0*/  @P1 BRA `(.L_x_2081) ;  /* 0xffffff6800201947 */ /* 0x000fea000383ffff */
.L_x_2064:
[----:B------:R-:W-:-:S13]  /*12e00*/  ISETP.GE.AND P1, PT, R10, UR43, PT ;  /* 0x0000002b0a007c0c */ /* 0x000fda000bf26270 */
[----:B------:R-:W-:Y:S05]  /*12e10*/  @!P1 BRA `(.L_x_2082) ;  /* 0x000000a800fc9947 */ /* 0x000fea0003800000 */
[----:B0-----:R0:W5:Y:S02]  /*12e20*/  LDL.64 R2, [R1+0x170] ;  /* 0x0001700001027983 */ /* 0x0011640000100a00 */
.L_x_2113:
[----:B0----5:R-:W2:Y:S04]  /*12e30*/  LD.E R5, desc[UR48][R2.64] ;  /* 0x0000003002057980 */ /* 0x021ea8000c101900 */
        /* <DEDUP_REMOVED lines=13> */
[----:B------:R-:W-:Y:S05]  /*12f10*/  YIELD ;  /* 0x0000000000007946 */ /* 0x000fea0003800000 */
[----:B------:R-:W-:Y:S01]  /*12f20*/  BSSY B0, `(.L_x_2083) ;  /* 0x0000006000007945 */ /* 0x000fe20003800000 */
[----:B---3--:R-:W-:Y:S01]  /*12f30*/  @!P1 IMAD.MOV.U32 R5, RZ, RZ, RZ ;  /* 0x000000ffff059224 */ /* 0x008fe200078e00ff */
[----:B--2---:R-:W-:-:S04]  /*12f40*/  LOP3.LUT R0, R0, 0x1, RZ, 0xfc, !PT ;  /* 0x0000000100007812 */ /* 0x004fc800078efcff */
[----:B------:R-:W-:-:S13]  /*12f50*/  ISETP.NE.AND P2, PT, R0, 0x3, PT ;  /* 0x000000030000780c */ /* 0x000fda0003f45270 */
[----:B-1----:R-:W-:Y:S05]  /*12f60*/  @!P2 BRA `(.L_x_2084) ;  /* 0x000000000004a947 */ /* 0x002fea0003800000 */
[----:B------:R-:W-:Y:S01]  /*12f70*/  BPT.TRAP 0x1 ;  /* 0x000000040000795c */ /* 0x000fe20000300000 */
.L_x_2084:
[----:B------:R-:W-:Y:S05]  /*12f80*/  BSYNC B0 ;  /* 0x0000000000007941 */ /* 0x000fea0003800000 */
.L_x_2083:
[----:B------:R-:W2:Y:S01]  /*12f90*/  LD.E.64 R6, desc[UR48][R72.64+0x8] ;  /* 0x0000083048067980 */ /* 0x000ea2000c101b00 */
[----:B-----5:R-:W-:Y:S02]  /*12fa0*/  SHF.L.U32 R8, R9, 0x1f, RZ ;  /* 0x0000001f09087819 */ /* 0x020fe400000006ff */
[----:B--2---:R-:W-:-:S05]  /*12fb0*/  MOV R6, R6 ;  /* 0x0000000600067202 */ /* 0x004fca0000000f00 */
[----:B------:R-:W-:-:S04]  /*12fc0*/  IMAD R5, R5, 0x8, R6 ;  /* 0x0000000805057824 */ /* 0x000fc800078e0206 */
[----:B------:R1:W2:Y:S01]  /*12fd0*/  SYNCS.PHASECHK.TRANS64.TRYWAIT P1, [R5+URZ], R8 ;  /* 0x00000008050075a7 */ /* 0x0002a2000802017f */
[----:B------:R-:W3:Y:S04]  /*12fe0*/  LD.E R4, desc[UR48][R72.64+0x1c] ;  /* 0x00001c3048047980 */ /* 0x000ee8000c101900 */
[----:B------:R1:W5:Y:S04]  /*12ff0*/  LD.E R0, desc[UR48][R2.64] ;  /* 0x0000003002007980 */ /* 0x000368000c101900 */
[----:B------:R1:W5:Y:S01]  /*13000*/  LD.E R6, desc[UR48][R2.64+0x4] ;  /* 0x0000043002067980 */ /* 0x000362000c101900 */
[----:B------:R-:W-:Y:S01]  /*13010*/  BSSY B0, `(.L_x_2085) ;  /* 0x0000005000007945 */ /* 0x000fe20003800000 */
[----:B---3--:R-:W-:-:S04]  /*13020*/  LOP3.LUT R4, R4, 0x1, RZ, 0xfc, !PT ;  /* 0x0000000104047812 */ /* 0x008fc800078efcff */
[----:B------:R-:W-:-:S13]  /*13030*/  ISETP.NE.AND P2, PT, R4, 0x3, PT ;  /* 0x000000030400780c */ /* 0x000fda0003f45270 */
[----:B-12---:R-:W-:Y:S05]  /*13040*/  @!P2 BRA `(.L_x_2086) ;  /* 0x000000000004a947 */ /* 0x006fea0003800000 */
[----:B------:R-:W-:Y:S01]  /*13050*/  BPT.TRAP 0x1 ;  /* 0x000000040000795c */ /* 0x000fe20000300000 */
.L_x_2086:
[----:B------:R-:W-:Y:S05]  /*13060*/  BSYNC B0 ;  /* 0x0000000000007941 */ /* 0x000fea0003800000 */
.L_x_2085:
[----:B------:R-:W-:Y:S04]  /*13070*/  BSSY B0, `(.L_x_2087) ;  /* 0x0000008000007945 */ /* 0x000fe80003800000 */
[----:B------:R-:W-:Y:S05]  /*13080*/  @P1 BRA `(.L_x_2088) ;  /* 0x0000000000181947 */ /* 0x000fea0003800000 */
[----:B------:R-:W2:Y:S01]  /*13090*/  LD.E.64 R4, desc[UR48][R72.64+0x8] ;  /* 0x0000083048047980 */ /* 0x000ea2000c101b00 */
[----:B-----5:R-:W-:Y:S02]  /*130a0*/  SHF.L.U32 R7, R6, 0x1f, RZ ;  /* 0x0000001f06077819 */ /* 0x020fe400000006ff */
[----:B--2---:R-:W-:-:S05]  /*130b0*/  MOV R5, R4 ;  /* 0x0000000400057202 */ /* 0x004fca0000000f00 */
[----:B------:R-:W-:-:S04]  /*130c0*/  IMAD R0, R0, 0x8, R5 ;  /* 0x0000000800007824 */ /* 0x000fc800078e0205 */
[----:B------:R-:W1:Y:S02]  /*130d0*/  SYNCS.PHASECHK.TRANS64.TRYWAIT P1, [R0+URZ], R7 ;  /* 0x00000007000075a7 */ /* 0x000e64000802017f */
[----:B-1----:R-:W-:Y:S05]  /*130e0*/  @!P1 BRA `(.L_x_2089) ;  /* 0x0000013c00e09947 */ /* 0x002fea0003800000 */
.L_x_2088:
[----:B------:R-:W-:Y:S05]  /*130f0*/  BSYNC B0 ;  /* 0x0000000000007941 */ /* 0x000fea0003800000 */
.L_x_2087:
[----:B------:R-:W2:Y:S04]  /*13100*/  LD.E R5, desc[UR48][R2.64] ;  /* 0x0000003002057980 */ /* 0x000ea8000c101900 */
[----:B------:R-:W2:Y:S01]  /*13110*/  LDL.64 R8, [R1+0xa0] ;  /* 0x0000a00001087983 */ /* 0x000ea20000100a00 */
[----:B------:R-:W-:Y:S05]  /*13120*/  WARPSYNC.ALL ;  /* 0x0000000000007948 */ /* 0x000fea0003800000 */
[----:B------:R-:W3:Y:S04]  /*13130*/  LDL.64 R20, [R1+0x98] ;  /* 0x0000980001147983 */ /* 0x000ee80000100a00 */
[----:B-1---5:R-:W4:Y:S04]  /*13140*/  LDL.64 R6, [R1+0x98] ;  /* 0x0000980001067983 */ /* 0x022f280000100a00 */
        /* <DEDUP_REMOVED lines=9> */
[----:B------:R-:W-:Y:S01]  /*131e0*/  IMAD.MOV.U32 R0, RZ, RZ, 0x1 ;  /* 0x00000001ff007424 */ /* 0x000fe200078e00ff */
        /* <DEDUP_REMOVED lines=42> */
[----:B-1----:R-:W-:Y:S05]  /*13490*/  @!P2 BRA `(.L_x_2091) ;  /* 0x000000000004a947 */ /* 0x002fea0003800000 */
[----:B------:R-:W-:Y:S01]  /*134a0*/  BPT.TRAP 0x1 ;  /* 0x000000040000795c */ /* 0x000fe20000300000 */
.L_x_2091:
[----:B------:R-:W-:Y:S05]  /*134b0*/  BSYNC B0 ;  /* 0x0000000000007941 */ /* 0x000fea0003800000 */
.L_x_2090:
[----:B------:R-:W2:Y:S01]  /*134c0*/  LDL.64 R6, [R1+0x40] ;  /* 0x0000400001067983 */ /* 0x000ea20000100a00 */
[----:B-----5:R-:W-:Y:S02]  /*134d0*/  SHF.L.U32 R8, R11, 0x1f, RZ ;  /* 0x0000001f0b087819 */ /* 0x020fe400000006ff */
[----:B--2---:R-:W-:-:S05]  /*134e0*/  MOV R7, R6 ;  /* 0x0000000600077202 */ /* 0x004fca0000000f00 */
[----:B------:R-:W-:-:S04]  /*134f0*/  IMAD R5, R5, 0x8, R7 ;  /* 0x0000000805057824 */ /* 0x000fc800078e0207 */
[----:B------:R1:W2:Y:S01]  /*13500*/  SYNCS.PHASECHK.TRANS64.TRYWAIT P1, [R5+URZ], R8 ;  /* 0x00000008050075a7 */ /* 0x0002a2000802017f */
[----:B------:R1:W5:Y:S04]  /*13510*/  LD.E R4, desc[UR48][R2.64] ;  /* 0x0000003002047980 */ /* 0x000368000c101900 */
[----:B------:R1:W5:Y:S01]  /*13520*/  LD.E R6, desc[UR48][R2.64+0x4] ;  /* 0x0000043002067980 */ /* 0x000362000c101900 */
[----:B------:R-:W-:Y:S04]  /*13530*/  BSSY B0, `(.L_x_2092) ;  /* 0x0000003000007945 */ /* 0x000fe80003800000 */
[----:B------:R-:W-:Y:S05]  /*13540*/  @!P2 BRA `(.L_x_2093) ;  /* 0x000000000004a947 */ /* 0x000fea0003800000 */
[----:B------:R-:W-:Y:S01]  /*13550*/  BPT.TRAP 0x1 ;  /* 0x000000040000795c */ /* 0x000fe20000300000 */
.L_x_2093:
[----:B------:R-:W-:Y:S05]  /*13560*/  BSYNC B0 ;  /* 0x0000000000007941 */ /* 0x000fea0003800000 */
.L_x_2092:
[----:B------:R-:W-:Y:S04]  /*13570*/  BSSY B0, `(.L_x_2094) ;  /* 0x0000006000007945 */ /* 0x000fe80003800000 */
[----:B--2---:R-:W-:Y:S05]  /*13580*/  @P1 BRA `(.L_x_2095) ;  /* 0x0000000000101947 */ /* 0x004fea0003800000 */
[----:B-----5:R-:W-:Y:S01]  /*13590*/  IMAD R4, R4, 0x8, R7 ;  /* 0x0000000804047824 */ /* 0x020fe200078e0207 */
[----:B-1----:R-:W-:-:S04]  /*135a0*/  SHF.L.U32 R5, R6, 0x1f, RZ ;  /* 0x0000001f06057819 */ /* 0x002fc800000006ff */
[----:B------:R-:W1:Y:S02]  /*135b0*/  SYNCS.PHASECHK.TRANS64.TRYWAIT P1, [R4+URZ], R5 ;  /* 0x00000005040075a7 */ /* 0x000e64000802017f */
[----:B-1----:R-:W-:Y:S05]  /*135c0*/  @!P1 BRA `(.L_x_2096) ;  /* 0x0000013800bc9947 */ /* 0x002fea0003800000 */
.L_x_2095:
[----:B------:R-:W-:Y:S05]  /*135d0*/  BSYNC B0 ;  /* 0x0000000000007941 */ /* 0x000fea0003800000 */
.L_x_2094:
[----:B------:R-:W2:Y:S04]  /*135e0*/  LDL R7, [R1+0x90] ;  /* 0x0000900001077983 */ /* 0x000ea80000100800 */
[----:B------:R-:W3:Y:S04]  /*135f0*/  LD.E R11, desc[UR48][R2.64] ;  /* 0x00000030020b7980 */ /* 0x000ee8000c101900 */
[----:B------:R-:W3:Y:S04]  /*13600*/  LDL.64 R74, [R1+0x118] ;  /* 0x00011800014a7983 */ /* 0x000ee80000100a00 */
[----:B-1---5:R-:W4:Y:S04]  /*13610*/  LDL.64 R4, [R1+0x110] ;  /* 0x0001100001047983 */ /* 0x022f280000100a00 */
[----:B------:R-:W4:Y:S04]  /*13620*/  LDL.64 R8, [R1+0x110] ;  /* 0x0001100001087983 */ /* 0x000f280000100a00 */
[----:B------:R-:W4:Y:S04]  /*13630*/  LDL.64 R12, [R1+0x110] ;  /* 0x00011000010c7983 */ /* 0x000f280000100a00 */
[----:B------:R-:W4:Y:S01]  /*13640*/  LDL.64 R14, [R1+0x110] ;  /* 0x00011000010e7983 */ /* 0x000f220000100a00 */
[----:B------:R-:W-:Y:S05]  /*13650*/  WARPSYNC.ALL ;  /* 0x0000000000007948 */ /* 0x000fea0003800000 */
[----:B------:R-:W-:Y:S01]  /*13660*/  WARPGROUP.ARRIVE ;  /* 0x00000000000079c5 */ /* 0x000fe20000000000 */
[----:B------:R-:W4:Y:S01]  /*13670*/  LDL.64 R20, [R1+0x110] ;  /* 0x0001100001147983 */ /* 0x000f220000100a00 */
[----:B--2---:R-:W-:Y:S01]  /*13680*/  ISETP.NE.U32.AND P1, PT, R7, RZ, PT ;  /* 0x000000ff0700720c */ /* 0x004fe20003f25070 */
[----:B---3--:R-:W-:-:S02]  /*13690*/  IMAD R6, R11, 0xc00, R74 ;  /* 0x00000c000b067824 */ /* 0x008fc400078e024a */
[----:B------:R-:W-:Y:S01]  /*136a0*/  IMAD.MOV.U32 R7, RZ, RZ, R75 ;  /* 0x000000ffff077224 */ /* 0x000fe200078e004b */
[----:B----4-:R-:W-:Y:S02]  /*136b0*/  R2UR UR4, R4 ;  /* 0x00000000040472ca */ /* 0x010fe400000e0000 */
[----:B------:R-:W-:Y:S02]  /*136c0*/  R2UR UR6, R6 ;  /* 0x00000000060672ca */ /* 0x000fe400000e0000 */
[----:B------:R-:W-:Y:S02]  /*136d0*/  R2UR UR7, R7 ;  /* 0x00000000070772ca */ /* 0x000fe400000e0000 */
[----:B------:R-:W-:-:S03]  /*136e0*/  R2UR UR5, R5 ;  /* 0x00000000050572ca */ /* 0x000fc600000e0000 */
[----:B------:R-:W-:-:S10]  /*136f0*/  VOTEU.ANY UP0, P1 ;  /* 0x00000000003f7886 */ /* 0x000fd40000800100 */
        /* <DEDUP_REMOVED lines=184> */
[----:B------:R-:W3:Y:S04]  /*14280*/  LDL R5, [R198+0x24] ;  /* 0x00002400c6057983 */ /* 0x000ee80000100800 */
[----:B------:R-:W4:Y:S04]  /*14290*/  LDL R75, [R1+0x70] ;  /* 0x00007000014b7983 */ /* 0x000f280000100800 */
[----:B--2---:R-:W2:Y:S04]  /*142a0*/  LDL R4, [R198] ;  /* 0x00000000c6047983 */ /* 0x004ea80000100800 */
[----:B------:R-:W4:Y:S04]  /*142b0*/  LDL R14, [R198+0x18] ;  /* 0x00001800c60e7983 */ /* 0x000f280000100800 */
[----:B------:R-:W4:Y:S04]  /*142c0*/  LDL R8, [R198+0x8] ;  /* 0x00000800c6087983 */ /* 0x000f280000100800 */
[----:B------:R-:W4:Y:S04]  /*142d0*/  LDL R9, [R198+0x4] ;  /* 0x00000400c6097983 */ /* 0x000f280000100800 */
[----:B------:R-:W4:Y:S04]  /*142e0*/  LDL R12, [R198+0xc] ;  /* 0x00000c00c60c7983 */ /* 0x000f280000100800 */
[----:B------:R-:W4:Y:S04]  /*142f0*/  LDL R11, [R198+0x10] ;  /* 0x00001000c60b7983 */ /* 0x000f280000100800 */
[----:B------:R-:W4:Y:S01]  /*14300*/  LDL R13, [R198+0x14] ;  /* 0x00001400c60d7983 */ /* 0x000f220000100800 */
[----:B---3--:R-:W-:-:S13]  /*14310*/  ISETP.NE.AND P1, PT, R5, 0x1, PT ;  /* 0x000000010500780c */ /* 0x008fda0003f25270 */
[----:B------:R-:W3:Y:S04]  /*14320*/  @P1 LDL R6, [R198+0x28] ;  /* 0x00002800c6061983 */ /* 0x000ee80000100800 */
[----:B------:R-:W3:Y:S01]  /*14330*/  @P1 LDL R7, [R198+0x2c] ;  /* 0x00002c00c6071983 */ /* 0x000ee20000100800 */
[----:B--2---:R-:W-:-:S04]  /*14340*/  SHF.R.S32.HI R5, RZ, 0x1f, R4 ;  /* 0x0000001fff057819 */ /* 0x004fc80000011404 */
[----:B------:R-:W-:-:S04]  /*14350*/  LEA.HI R15, R5, R4, RZ, 0x7 ;  /* 0x00000004050f7211 */ /* 0x000fc800078f38ff */
[----:B------:R-:W-:-:S05]  /*14360*/  LOP3.LUT R19, R15, 0xffffff80, RZ, 0xc0, !PT ;  /* 0xffffff800f137812 */ /* 0x000fca00078ec0ff */
[----:B------:R-:W-:-:S05]  /*14370*/  IMAD.IADD R19, R4, 0x1, -R19 ;  /* 0x0000000104137824 */ /* 0x000fca00078e0a13 */
[----:B------:R-:W-:-:S04]  /*14380*/  SHF.R.S32.HI R72, RZ, 0x1f, R19 ;  /* 0x0000001fff487819 */ /* 0x000fc80000011413 */
[----:B------:R-:W-:Y:S02]  /*14390*/  LEA.HI R21, R72, R19, RZ, 0x2 ;  /* 0x0000001348157211 */ /* 0x000fe400078f10ff */
[----:B------:R-:W-:Y:S02]  /*143a0*/  LEA.HI R74, R5, R4, RZ, 0x2 ;  /* 0x00000004054a7211 */ /* 0x000fe400078f10ff */
[--C-:B------:R-:W-:Y:S02]  /*143b0*/  SHF.R.S32.HI R73, RZ, 0x2, R21.reuse ;  /* 0x00000002ff497819 */ /* 0x100fe40000011415 */
[----:B------:R-:W-:Y:S02]  /*143c0*/  SHF.R.S32.HI R20, RZ, 0x1f, R21 ;  /* 0x0000001fff147819 */ /* 0x000fe40000011415 */
[----:B------:R-:W-:Y:S02]  /*143d0*/  LOP3.LUT R77, R74, 0xfffffffc, RZ, 0xc0, !PT ;  /* 0xfffffffc4a4d7812 */ /* 0x000fe400078ec0ff */
[----:B------:R-:W-:-:S02]  /*143e0*/  LEA.HI R5, R20, R73, RZ, 0x3 ;  /* 0x0000004914057211 */ /* 0x000fc400078f18ff */
[----:B------:R-:W-:Y:S02]  /*143f0*/  SHF.R.S32.HI R20, RZ, 0x7, R15 ;  /* 0x00000007ff147819 */ /* 0x000fe4000001140f */
        /* <DEDUP_REMOVED lines=8> */
[----:B----4-:R-:W-:Y:S02]  /*14480*/  IMAD R75, R75, 0x8, R72 ;  /* 0x000000084b4b7824 */ /* 0x010fe400078e0248 */
[----:B------:R-:W-:Y:S01]  /*14490*/  IMAD.IADD R15, R20, 0x1, -R15 ;  /* 0x00000001140f7824 */ /* 0x000fe200078e0a0f */
[----:B------:R-:W-:Y:S01]  /*144a0*/  LOP3.LUT R4, R4, 0x1ffffffe, RZ, 0xc0, !PT ;  /* 0x1ffffffe04047812 */ /* 0x000fe200078ec0ff */
[----:B------:R-:W-:-:S04]  /*144b0*/  IMAD.U32 R74, R75, 0x10, R74 ;  /* 0x000000104b4a7824 */ /* 0x000fc800078e004a */
[----:B------:R-:W-:Y:S02]  /*144c0*/  IMAD.IADD R4, R77, 0x1, -R4 ;  /* 0x000000014d047824 */ /* 0x000fe400078e0a04 */
[----:B------:R-:W-:-:S04]  /*144d0*/  IMAD R15, R15, 0x40, R74 ;  /* 0x000000400f0f7824 */ /* 0x000fc800078e024a */
[----:B------:R-:W-:Y:S01]  /*144e0*/  IMAD R15, R4, 0x8, R15 ;  /* 0x00000008040f7824 */ /* 0x000fe200078e020f */
[----:B------:R-:W-:Y:S01]  /*144f0*/  LOP3.LUT R4, R21, 0x7ffffffc, RZ, 0xc0, !PT ;  /* 0x7ffffffc15047812 */ /* 0x000fe200078ec0ff */
[----:B------:R-:W-:Y:S01]  /*14500*/  IMAD.MOV.U32 R5, RZ, RZ, -0x60 ;  /* 0xffffffa0ff057424 */ /* 0x000fe200078e00ff */
[----:B------:R-:W-:-:S03]  /*14510*/  ISETP.GE.AND P2, PT, R14, 0x1, PT ;  /* 0x000000010e00780c */ /* 0x000fc60003f46270 */
[----:B------:R-:W-:Y:S02]  /*14520*/  IMAD.IADD R4, R19, 0x1, -R4 ;  /* 0x0000000113047824 */ /* 0x000fe400078e0a04 */
[----:B------:R-:W-:-:S04]  /*14530*/  IMAD R5, R10, R5, 0x1 ;  /* 0x000000010a057424 */ /* 0x000fc800078e0205 */
[----:B------:R-:W-:Y:S01]  /*14540*/  IMAD R4, R4, -0x2, R5 ;  /* 0xfffffffe04047824 */ /* 0x000fe200078e0205 */
[----:B------:R-:W-:Y:S01]  /*14550*/  LOP3.LUT R5, RZ, R12, RZ, 0x33, !PT ;  /* 0x0000000cff057212 */ /* 0x000fe200078e33ff */
[----:B------:R-:W-:Y:S01]  /*14560*/  BSSY B0, `(.L_x_2097) ;  /* 0x0000025000007945 */ /* 0x000fe20003800000 */
[----:B------:R-:W-:Y:S02]  /*14570*/  IMAD R13, R10, -0x60, R13 ;  /* 0xffffffa00a0d7824 */ /* 0x000fe400078e020d */
[----:B------:R-:W-:Y:S02]  /*14580*/  VIADD R21, R4, 0xffffffff ;  /* 0xffffffff04157836 */ /* 0x000fe40000000000 */
[----:B---3--:R-:W-:-:S05]  /*14590*/  @P1 IMAD.HI.U32 R6, R15, R6, RZ ;  /* 0x000000060f061227 */ /* 0x008fca00078e00ff */
[----:B------:R-:W-:-:S05]  /*145a0*/  @P1 SHF.R.U32.HI R15, RZ, R7, R6 ;  /* 0x00000007ff0f1219 */ /* 0x000fca0000011606 */
[----:B------:R-:W2:Y:S01]  /*145b0*/  SHFL.IDX PT, R7, R15, RZ, 0x1c1f ;  /* 0x001c1fff0f077589 */ /* 0x000ea200000e0000 */
[----:B------:R-:W-:-:S05]  /*145c0*/  IADD3 R6, -R9, R4, R8 ;  /* 0x0000000409067210 */ /* 0x000fca0007ffe108 */
[C---:B------:R-:W-:Y:S02]  /*145d0*/  IMAD.IADD R12, R6.reuse, 0x1, R11 ;  /* 0x00000001060c7824 */ /* 0x040fe400078e020b */
[----:B------:R-:W-:Y:S02]  /*145e0*/  IMAD.IADD R19, R6, 0x1, R5 ;  /* 0x0000000106137824 */ /* 0x000fe400078e0205 */
[--C-:B--2---:R-:W-:Y:S02]  /*145f0*/  IMAD.IADD R5, R12, 0x1, R7.reuse ;  /* 0x000000010c057824 */ /* 0x104fe400078e0207 */
[----:B------:R-:W-:Y:S01]  /*14600*/  IMAD.IADD R4, R19, 0x1, R7 ;  /* 0x0000000113047824 */ /* 0x000fe200078e0207 */
[----:B-1----:R-:W-:Y:S06]  /*14610*/  @!P2 BRA `(.L_x_2098) ;  /* 0x000000000064a947 */ /* 0x002fec0003800000 */
        /* <DEDUP_REMOVED lines=12> */
.L_x_2102:
[----:B------:R-:W-:Y:S05]  /*146e0*/  BSYNC B2 ;  /* 0x0000000000027941 */ /* 0x000fea0003800000 */
.L_x_2101:
[----:B------:R-:W-:Y:S01]  /*146f0*/  LOP3.LUT R7, RZ, R7, RZ, 0x33, !PT ;  /* 0x00000007ff077212 */ /* 0x000fe200078e33ff */
[----:B------:R-:W-:Y:S06]  /*14700*/  BRA `(.L_x_2103) ;  /* 0x0000000000187947 */ /* 0x000fec0003800000 */
.L_x_2100:
[----:B------:R-:W-:-:S13]  /*14710*/  ISETP.NE.AND P1, PT, R14, 0x1, PT ;  /* 0x000000010e00780c */ /* 0x000fda0003f25270 */
[----:B------:R-:W-:Y:S05]  /*14720*/  @!P1 BRA `(.L_x_2103) ;  /* 0x0000000000109947 */ /* 0x000fea0003800000 */
[----:B------:R-:W2:Y:S04]  /*14730*/  LDL R6, [R198+0x1c] ;  /* 0x00001c00c6067983 */ /* 0x000ea80000100800 */
[----:B------:R-:W3:Y:S01]  /*14740*/  LDL R20, [R198+0x20] ;  /* 0x00002000c6147983 */ /* 0x000ee20000100800 */
[----:B--2---:R-:W-:-:S05]  /*14750*/  IMAD.HI.U32 R7, R7, R6, RZ ;  /* 0x0000000607077227 */ /* 0x004fca00078e00ff */
[----:B---3--:R-:W-:-:S07]  /*14760*/  SHF.R.U32.HI R7, RZ, R20, R7 ;  /* 0x00000014ff077219 */ /* 0x008fce0000011607 */
.L_x_2103:
[----:B------:R-:W-:Y:S05]  /*14770*/  BSYNC B1 ;  /* 0x0000000000017941 */ /* 0x000fea0003800000 */
.L_x_2099:
[----:B------:R-:W-:-:S05]  /*14780*/  IMAD R7, R14, R7, R21 ;  /* 0x000000070e077224 */ /* 0x000fca00078e0215 */
[----:B------:R-:W-:Y:S02]  /*14790*/  VIMNMX R4, R4, R7, !PT ;  /* 0x0000000704047248 */ /* 0x000fe40007fe0100 */
[----:B------:R-:W-:-:S07]  /*147a0*/  VIADDMNMX R5, R7, R14, R5, PT ;  /* 0x0000000e07057246 */ /* 0x000fce0003800105 */
.L_x_2098:
[----:B------:R-:W-:Y:S05]  /*147b0*/  BSYNC B0 ;  /* 0x0000000000007941 */ /* 0x000fea0003800000 */
.L_x_2097:
[C---:B------:R-:W-:Y:S01]  /*147c0*/  ISETP.GE.AND P1, PT, R13.reuse, 0x2, PT ;  /* 0x000000020d00780c */ /* 0x040fe20003f26270 */
[----:B------:R-:W1:Y:S01]  /*147d0*/  SHFL.IDX PT, R15, R15, 0x1, 0x1c1f ;  /* 0x003c1f000f0f7f89 */ /* 0x000e6200000e0000 */
[C---:B------:R-:W-:Y:S01]  /*147e0*/  ISETP.GE.AND P5, PT, R13.reuse, 0xa, PT ;  /* 0x0000000a0d00780c */ /* 0x040fe20003fa6270 */
[----:B------:R-:W-:Y:S01]  /*147f0*/  BSSY B0, `(.L_x_2104) ;  /* 0x000008f000007945 */ /* 0x000fe20003800000 */
[----:B------:R-:W-:Y:S02]  /*14800*/  ISETP.GT.AND P3, PT, R4, 0x1, !P1 ;  /* 0x000000010400780c */ /* 0x000fe40004f64270 */
[----:B------:R-:W-:Y:S02]  /*14810*/  ISETP.GE.AND P2, PT, R13, 0x9, PT ;  /* 0x000000090d00780c */ /* 0x000fe40003f46270 */
[----:B------:R-:W-:Y:S02]  /*14820*/  ISETP.LT.OR P3, PT, R5, 0x2, P3 ;  /* 0x000000020500780c */ /* 0x000fe40001f61670 */
[----:B------:R-:W-:-:S02]  /*14830*/  P2R R11, PR, RZ, 0x20 ;  /* 0x00000020ff0b7803 */ /* 0x000fc40000000000 */
[----:B------:R-:W-:Y:S02]  /*14840*/  FSEL R152, R25, -INF , !P3 ;  /* 0xff80000019987808 */ /* 0x000fe40005800000 */
[C---:B------:R-:W-:Y:S02]  /*14850*/  ISETP.GT.AND P3, PT, R4.reuse, 0x9, !P5 ;  /* 0x000000090400780c */ /* 0x040fe40006f64270 */
[----:B------:R-:W-:Y:S02]  /*14860*/  ISETP.GT.AND P4, PT, R4, 0x8, !P2 ;  /* 0x000000080400780c */ /* 0x000fe40005784270 */
[----:B------:R-:W-:Y:S02]  /*14870*/  ISETP.LT.OR P3, PT, R5, 0xa, P3 ;  /* 0x0000000a0500780c */ /* 0x000fe40001f61670 */
[----:B------:R-:W-:Y:S02]  /*14880*/  ISETP.GE.AND P5, PT, R13, 0x11, PT ;  /* 0x000000110d00780c */ /* 0x000fe40003fa6270 */
[----:B------:R-:W-:-:S02]  /*14890*/  FSEL R88, R29, -INF , !P3 ;  /* 0xff8000001d587808 */ /* 0x000fc40005800000 */
[----:B------:R-:W-:Y:S01]  /*148a0*/  ISETP.LT.OR P4, PT, R5, 0x9, P4 ;  /* 0x000000090500780c */ /* 0x000fe20002781670 */
[----:B-1----:R-:W-:Y:S01]  /*148b0*/  IMAD.IADD R6, R19, 0x1, R15 ;  /* 0x0000000113067824 */ /* 0x002fe200078e020f */
[----:B------:R-:W-:Y:S02]  /*148c0*/  ISETP.GT.AND P3, PT, R4, 0x10, !P5 ;  /* 0x000000100400780c */ /* 0x000fe40006f64270 */
[----:B------:R-:W-:Y:S02]  /*148d0*/  FSEL R154, R28, -INF , !P4 ;  /* 0xff8000001c9a7808 */ /* 0x000fe40006000000 */
[----:B------:R-:W-:Y:S02]  /*148e0*/  ISETP.LT.OR P3, PT, R5, 0x11, P3 ;  /* 0x000000110500780c */ /* 0x000fe40001f61670 */
[----:B------:R-:W-:Y:S02]  /*148f0*/  ISETP.GE.AND P4, PT, R13, 0x12, PT ;  /* 0x000000120d00780c */ /* 0x000fe40003f86270 */
[----:B------:R-:W-:-:S02]  /*14900*/  FSEL R86, R32, -INF , !P3 ;  /* 0xff80000020567808 */ /* 0x000fc40005800000 */
[C---:B------:R-:W-:Y:S02]  /*14910*/  ISETP.GT.AND P3, PT, R4.reuse, 0x11, !P4 ;  /* 0x000000110400780c */ /* 0x040fe40006764270 */
        /* <DEDUP_REMOVED lines=93> */
[----:B------:R-:W-:-:S04]  /*14ef0*/  ISETP.GT.AND P6, PT, R4, 0x59, !P6 ;  /* 0x000000590400780c */ /* 0x000fc800077c4270 */
[----:B------:R-:W-:Y:S01]  /*14f00*/  ISETP.LT.OR P6, PT, R5, 0x5a, P6 ;  /* 0x0000005a0500780c */ /* 0x000fe200037c1670 */
[----:B------:R-:W-:-:S03]  /*14f10*/  IMAD.IADD R5, R12, 0x1, R15 ;  /* 0x000000010c057824 */ /* 0x000fc600078e020f */
        /* <DEDUP_REMOVED lines=15> */
.L_x_2109:
[----:B------:R-:W-:Y:S05]  /*15010*/  BSYNC B2 ;  /* 0x0000000000027941 */ /* 0x000fea0003800000 */
.L_x_2108:
[----:B------:R-:W-:Y:S01]  /*15020*/  LOP3.LUT R9, RZ, R9, RZ, 0x33, !PT ;  /* 0x00000009ff097212 */ /* 0x000fe200078e33ff */
[----:B------:R-:W-:Y:S06]  /*15030*/  BRA `(.L_x_2110) ;  /* 0x0000000000187947 */ /* 0x000fec0003800000 */
.L_x_2107:
[----:B------:R-:W-:-:S13]  /*15040*/  ISETP.NE.AND P6, PT, R14, 0x1, PT ;  /* 0x000000010e00780c */ /* 0x000fda0003fc5270 */
[----:B------:R-:W-:Y:S05]  /*15050*/  @!P6 BRA `(.L_x_2110) ;  /* 0x000000000010e947 */ /* 0x000fea0003800000 */
[----:B------:R-:W2:Y:S04]  /*15060*/  LDL R4, [R198+0x1c] ;  /* 0x00001c00c6047983 */ /* 0x000ea80000100800 */
[----:B------:R-:W3:Y:S01]  /*15070*/  LDL R8, [R198+0x20] ;  /* 0x00002000c6087983 */ /* 0x000ee20000100800 */
[----:B--2---:R-:W-:-:S05]  /*15080*/  IMAD.HI.U32 R9, R9, R4, RZ ;  /* 0x0000000409097227 */ /* 0x004fca00078e00ff */
[----:B---3--:R-:W-:-:S07]  /*15090*/  SHF.R.U32.HI R9, RZ, R8, R9 ;  /* 0x00000008ff097219 */ /* 0x008fce0000011609 */
.L_x_2110:
[----:B------:R-:W-:Y:S05]  /*150a0*/  BSYNC B1 ;  /* 0x0000000000017941 */ /* 0x000fea0003800000 */
.L_x_2106:
[----:B------:R-:W-:-:S05]  /*150b0*/  IMAD R9, R14, R9, R21 ;  /* 0x000000090e097224 */ /* 0x000fca00078e0215 */
[----:B------:R-:W-:Y:S02]  /*150c0*/  VIADDMNMX R5, R9, R14, R5, PT ;  /* 0x0000000e09057246 */ /* 0x000fe40003800105 */
[----:B------:R-:W-:-:S07]  /*150d0*/  VIMNMX R6, R6, R9, !PT ;  /* 0x0000000906067248 */ /* 0x000fce0007fe0100 */
.L_x_2105:
[----:B------:R-:W-:Y:S05]  /*150e0*/  BSYNC B0 ;  /* 0x0000000000007941 */ /* 0x000fea0003800000 */
.L_x_2104:
[C---:B------:R-:W-:Y:S02]  /*150f0*/  ISETP.GT.AND P1, PT, R6.reuse, 0x1, !P1 ;  /* 0x000000010600780c */ /* 0x040fe40004f24270 */
        /* <DEDUP_REMOVED lines=9> */
[----:B------:R-:W-:Y:S02]  /*15190*/  ISETP.NE.AND P6, PT, R73, RZ, PT ;  /* 0x000000ff4900720c */ /* 0x000fe40003fc5270 */
[----:B------:R-:W-:-:S02]  /*151a0*/  FSEL R31, R31, -INF , !P1 ;  /* 0xff8000001f1f7808 */ /* 0x000fc40004800000 */
[----:B------:R-:W-:Y:S02]  /*151b0*/  ISETP.NE.AND P1, PT, R25, RZ, PT ;  /* 0x000000ff1900720c */ /* 0x000fe40003f25270 */
[----:B------:R-:W2:Y:S02]  /*151c0*/  LDL.64 R24, [R1+0x430] ;  /* 0x0004300001187983 */ /* 0x000ea40000100a00 */
[----:B------:R-:W-:-:S04]  /*151d0*/  ISETP.GT.AND P1, PT, R6, 0x10, !P1 ;  /* 0x000000100600780c */ /* 0x000fc80004f24270 */
[----:B------:R-:W-:-:S04]  /*151e0*/  ISETP.LT.OR P1, PT, R5, 0x11, P1 ;  /* 0x000000110500780c */ /* 0x000fc80000f21670 */
[----:B------:R-:W-:Y:S02]  /*151f0*/  FSEL R34, R34, -INF , !P1 ;  /* 0xff80000022227808 */ /* 0x000fe40004800000 */
[----:B------:R-:W-:-:S04]  /*15200*/  ISETP.NE.AND P1, PT, R29, RZ, PT ;  /* 0x000000ff1d00720c */ /* 0x000fc80003f25270 */
[----:B------:R-:W-:-:S04]  /*15210*/  ISETP.GT.AND P1, PT, R6, 0x11, !P1 ;  /* 0x000000110600780c */ /* 0x000fc80004f24270 */
[----:B------:R-:W-:-:S04]  /*15220*/  ISETP.LT.OR P1, PT, R5, 0x12, P1 ;  /* 0x000000120500780c */ /* 0x000fc80000f21670 */
        /* <DEDUP_REMOVED lines=9> */
[----:B------:R-:W-:-:S04]  /*152c0*/  ISETP.NE.AND P1, PT, R37, RZ, PT ;  /* 0x000000ff2500720c */ /* 0x000fc80003f25270 */
[----:B------:R-:W-:-:S04]  /*152d0*/  ISETP.GT.AND P1, PT, R6, 0x20, !P1 ;  /* 0x000000200600780c */ /* 0x000fc80004f24270 */
        /* <DEDUP_REMOVED lines=38> */
[----:B------:R-:W-:Y:S02]  /*15540*/  ISETP.GT.AND P1, PT, R6, RZ, !P6 ;  /* 0x000000ff0600720c */ /* 0x000fe40007724270 */
[----:B--2---:R-:W-:Y:S02]  /*15550*/  FMNMX.FTZ R4, R90, R24, !PT ;  /* 0x000000185a047209 */ /* 0x004fe40007810000 */
[----:B------:R-:W-:Y:S02]  /*15560*/  ISETP.LT.OR P1, PT, R5, 0x1, P1 ;  /* 0x000000010500780c */ /* 0x000fe40000f21670 */
[----:B------:R-:W-:Y:S02]  /*15570*/  FMNMX.FTZ R4, R152, R4, !PT ;  /* 0x0000000498047209 */ /* 0x000fe40007810000 */
[----:B------:R-:W-:-:S02]  /*15580*/  FSEL R15, R26, -INF , !P1 ;  /* 0xff8000001a0f7808 */ /* 0x000fc40004800000 */
[----:B------:R-:W-:Y:S01]  /*15590*/  FMNMX.FTZ R4, R154, R4, !PT ;  /* 0x000000049a047209 */ /* 0x000fe20007810000 */
[----:B------:R-:W2:Y:S01]  /*155a0*/  LDL R26, [R1+0x450] ;  /* 0x00045000011a7983 */ /* 0x000ea20000100800 */
[----:B------:R-:W-:Y:S02]  /*155b0*/  ISETP.NE.AND P1, PT, R57, RZ, PT ;  /* 0x000000ff3900720c */ /* 0x000fe40003f25270 */
[----:B------:R-:W-:Y:S02]  /*155c0*/  FMNMX.FTZ R4, R88, R4, !PT ;  /* 0x0000000458047209 */ /* 0x000fe40007810000 */
[----:B------:R-:W-:Y:S02]  /*155d0*/  ISETP.GT.AND P2, PT, R6, 0x49, !P2 ;  /* 0x000000490600780c */ /* 0x000fe40005744270 */
[----:B------:R-:W-:Y:S02]  /*155e0*/  FMNMX.FTZ R4, R86, R4, !PT ;  /* 0x0000000456047209 */ /* 0x000fe40007810000 */
[----:B------:R-:W-:-:S02]  /*155f0*/  ISETP.GT.AND P3, PT, R6, 0x50, !P3 ;  /* 0x000000500600780c */ /* 0x000fc40005f64270 */
[----:B------:R-:W-:Y:S02]  /*15600*/  FMNMX.FTZ R4, R84, R4, !PT ;  /* 0x0000000454047209 */ /* 0x000fe40007810000 */
[----:B------:R-:W-:Y:S02]  /*15610*/  ISETP.GT.AND P4, PT, R6, 0x51, !P4 ;  /* 0x000000510600780c */ /* 0x000fe40006784270 */
[----:B------:R-:W-:Y:S02]  /*15620*/  FMNMX.FTZ R4, R82, R4, !PT ;  /* 0x0000000452047209 */ /* 0x000fe40007810000 */
[----:B------:R-:W-:Y:S02]  /*15630*/  ISETP.NE.AND P6, PT, R13, RZ, PT ;  /* 0x000000ff0d00720c */ /* 0x000fe40003fc5270 */
[----:B------:R-:W-:-:S04]  /*15640*/  FMNMX.FTZ R4, R80, R4, !PT ;  /* 0x0000000450047209 */ /* 0x000fc80007810000 */
[----:B------:R-:W-:-:S04]  /*15650*/  FMNMX.FTZ R4, R78, R4, !PT ;  /* 0x000000044e047209 */ /* 0x000fc80007810000 */
[----:B------:R-:W-:-:S04]  /*15660*/  FMNMX.FTZ R4, R76, R4, !PT ;  /* 0x000000044c047209 */ /* 0x000fc80007810000 */
[----:B------:R-:W-:-:S04]  /*15670*/  FMNMX.FTZ R7, R74, R4, !PT ;  /* 0x000000044a077209 */ /* 0x000fc80007810000 */
[----:B------:R-:W-:-:S04]  /*15680*/  FMNMX.FTZ R7, R72, R7, !PT ;  /* 0x0000000748077209 */ /* 0x000fc80007810000 */
[----:B------:R-:W-:Y:S02]  /*15690*/  FMNMX.FTZ R7, R48, R7, !PT ;  /* 0x0000000730077209 */ /* 0x000fe40007810000 */
[----:B------:R-:W-:Y:S02]  /*156a0*/  FMNMX.FTZ R4, R15, R25, !PT ;  /* 0x000000190f047209 */ /* 0x000fe40007810000 */
        /* <DEDUP_REMOVED lines=21> */
[----:B------:R-:W1:Y:S01]  /*15800*/  SHFL.BFLY PT, R9, R8, 0x2, 0x1f ;  /* 0x0c401f0008097f89 */ /* 0x000e6200000e0000 */
[----:B------:R-:W-:-:S04]  /*15810*/  FMNMX.FTZ R7, R47, R4, !PT ;  /* 0x000000042f077209 */ /* 0x000fc80007810000 */
[----:B------:R-:W-:-:S04]  /*15820*/  FMNMX.FTZ R4, R50, R7, !PT ;  /* 0x0000000732047209 */ /* 0x000fc80007810000 */
[----:B------:R-:W-:-:S04]  /*15830*/  FMNMX.FTZ R7, R51, R4, !PT ;  /* 0x0000000433077209 */ /* 0x000fc80007810000 */
[----:B------:R-:W-:Y:S02]  /*15840*/  FMNMX.FTZ R4, R54, R7, !PT ;  /* 0x0000000736047209 */ /* 0x000fe40007810000 */
[----:B------:R-:W-:Y:S02]  /*15850*/  ISETP.GT.AND P1, PT, R6, 0x48, !P1 ;  /* 0x000000480600780c */ /* 0x000fe40004f24270 */
[----:B------:R-:W-:Y:S02]  /*15860*/  FMNMX.FTZ R7, R55, R4, !PT ;  /* 0x0000000437077209 */ /* 0x000fe40007810000 */
[C---:B------:R-:W-:Y:S02]  /*15870*/  ISETP.LT.OR P1, PT, R5.reuse, 0x49, P1 ;  /* 0x000000490500780c */ /* 0x040fe40000f21670 */
[----:B------:R-:W-:Y:S02]  /*15880*/  FMNMX.FTZ R4, R58, R7, !PT ;  /* 0x000000073a047209 */ /* 0x000fe40007810000 */
[----:B------:R-:W-:-:S02]  /*15890*/  ISETP.LT.OR P2, PT, R5, 0x4a, P2 ;  /* 0x0000004a0500780c */ /* 0x000fc40001741670 */
[----:B-1----:R-:W-:Y:S02]  /*158a0*/  FMNMX.FTZ R11, R8, R9, !PT ;  /* 0x00000009080b7209 */ /* 0x002fe40007810000 */
[----:B------:R-:W-:Y:S02]  /*158b0*/  FSEL R62, R62, -INF , !P1 ;  /* 0xff8000003e3e7808 */ /* 0x000fe40004800000 */
[----:B------:R-:W-:Y:S01]  /*158c0*/  FMNMX.FTZ R7, R59, R4, !PT ;  /* 0x000000043b077209 */ /* 0x000fe20007810000 */
[----:B------:R-:W1:Y:S01]  /*158d0*/  SHFL.BFLY PT, R12, R11, 0x1, 0x1f ;  /* 0x0c201f000b0c7f89 */ /* 0x000e6200000e0000 */
[----:B------:R-:W-:Y:S02]  /*158e0*/  ISETP.LT.OR P3, PT, R5, 0x51, P3 ;  /* 0x000000510500780c */ /* 0x000fe40001f61670 */
[----:B------:R-:W-:Y:S02]  /*158f0*/  FSEL R63, R63, -INF , !P2 ;  /* 0xff8000003f3f7808 */ /* 0x000fe40005000000 */
[----:B------:R-:W-:-:S02]  /*15900*/  FMNMX.FTZ R4, R62, R7, !PT ;  /* 0x000000073e047209 */ /* 0x000fc40007810000 */
[----:B------:R-:W-:Y:S02]  /*15910*/  ISETP.GT.AND P5, PT, R6, 0x58, !P5 ;  /* 0x000000580600780c */ /* 0x000fe40006fa4270 */
[----:B------:R-:W-:Y:S02]  /*15920*/  ISETP.LT.OR P4, PT, R5, 0x52, P4 ;  /* 0x000000520500780c */ /* 0x000fe40002781670 */
[----:B------:R-:W-:Y:S02]  /*15930*/  FSEL R66, R66, -INF , !P3 ;  /* 0xff80000042427808 */ /* 0x000fe40005800000 */
[----:B------:R-:W-:Y:S02]  /*15940*/  FMNMX.FTZ R7, R63, R4, !PT ;  /* 0x000000043f077209 */ /* 0x000fe40007810000 */
[----:B------:R-:W-:Y:S02]  /*15950*/  ISETP.GT.AND P1, PT, R6, 0x59, !P6 ;  /* 0x000000590600780c */ /* 0x000fe40007724270 */
[----:B------:R-:W-:-:S02]  /*15960*/  ISETP.LT.OR P5, PT, R5, 0x59, P5 ;  /* 0x000000590500780c */ /* 0x000fc40002fa1670 */
[----:B------:R-:W-:Y:S02]  /*15970*/  FSEL R67, R67, -INF , !P4 ;  /* 0xff80000043437808 */ /* 0x000fe40006000000 */
[----:B------:R-:W-:Y:S02]  /*15980*/  FMNMX.FTZ R4, R66, R7, !PT ;  /* 0x0000000742047209 */ /* 0x000fe40007810000 */
[----:B------:R-:W-:Y:S02]  /*15990*/  ISETP.LT.OR P1, PT, R5, 0x5a, P1 ;  /* 0x0000005a0500780c */ /* 0x000fe40000f21670 */
[----:B------:R-:W-:Y:S02]  /*159a0*/  FSEL R70, R70, -INF , !P5 ;  /* 0xff80000046467808 */ /* 0x000fe40006800000 */
[----:B------:R-:W-:Y:S02]  /*159b0*/  FMNMX.FTZ R5, R67, R4, !PT ;  /* 0x0000000443057209 */ /* 0x000fe40007810000 */
[----:B------:R-:W-:-:S02]  /*159c0*/  FSEL R71, R71, -INF , !P1 ;  /* 0xff80000047477808 */ /* 0x000fc40004800000 */
[----:B------:R-:W-:-:S04]  /*159d0*/  FMNMX.FTZ R4, R70, R5, !PT ;  /* 0x0000000546047209 */ /* 0x000fc80007810000 */
[----:B------:R-:W-:Y:S02]  /*159e0*/  FMNMX.FTZ R9, R71, R4, !PT ;  /* 0x0000000447097209 */ /* 0x000fe40007810000 */
[----:B-1----:R-:W-:Y:S01]  /*159f0*/  FMNMX.FTZ R6, R11, R12, !PT ;  /* 0x0000000c0b067209 */ /* 0x002fe20007810000 */
[----:B------:R-:W3:Y:S04]  /*15a00*/  LDL.64 R4, [R1+0x440] ;  /* 0x0004400001047983 */ /* 0x000ee80000100a00 */
[----:B------:R-:W-:Y:S04]  /*15a10*/  STL.64 [R1+0x430], R8 ;  /* 0x0004300801007387 */ /* 0x000fe80000100a00 */
[----:B------:R-:W4:Y:S04]  /*15a20*/  LDL R12, [R1+0x434] ;  /* 0x00043400010c7983 */ /* 0x000f280000100800 */
[----:B------:R1:W-:Y:S04]  /*15a30*/  STL [R1+0x430], R6 ;  /* 0x0004300601007387 */ /* 0x0003e80000100800 */
[----:B------:R-:W2:Y:S04]  /*15a40*/  LDL R14, [R1+0x430] ;  /* 0x00043000010e7983 */ /* 0x000ea80000100800 */
[----:B----4-:R-:W4:Y:S01]  /*15a50*/  SHFL.BFLY PT, R9, R12, 0x2, 0x1f ;  /* 0x0c401f000c097f89 */ /* 0x010f2200000e0000 */
[----:B--2---:R-:W-:Y:S01]  /*15a60*/  FMUL.FTZ R7, R26, R14 ;  /* 0x0000000e1a077220 */ /* 0x004fe20000410000 */
[----:B------:R-:W-:-:S04]  /*15a70*/  FSETP.NEU.FTZ.AND P1, PT, R14, -INF , PT ;  /* 0xff8000000e00780b */ /* 0x000fc80003f3d000 */
[----:B------:R-:W-:-:S05]  /*15a80*/  FSEL R11, R7, RZ, P1 ;  /* 0x000000ff070b7208 */ /* 0x000fca0000800000 */
[----:B-1----:R-:W-:Y:S01]  /*15a90*/  FFMA.FTZ R6, R88, R26, -R11 ;  /* 0x0000001a58067223 */ /* 0x002fe2000001080b */
[----:B----4-:R-:W-:-:S03]  /*15aa0*/  FMNMX.FTZ R9, R9, R12, !PT ;  /* 0x0000000c09097209 */ /* 0x010fc60007810000 */
[----:B------:R1:W-:Y:S02]  /*15ab0*/  MUFU.EX2 R153, R6 ;  /* 0x0000000600997308 */ /* 0x0003e40000000800 */
[----:B-1----:R-:W1:Y:S01]  /*15ac0*/  SHFL.BFLY PT, R6, R9, 0x1, 0x1f ;  /* 0x0c201f0009067f89 */ /* 0x002e6200000e0000 */
[----:B------:R-:W-:Y:S01]  /*15ad0*/  FSEL R29, R14, RZ, P1 ;  /* 0x000000ff0e1d7208 */ /* 0x000fe20000800000 */
[----:B------:R-:W-:-:S04]  /*15ae0*/  FFMA.FTZ R7, R90, R26, -R11 ;  /* 0x0000001a5a077223 */ /* 0x000fc8000001080b */
[----:B------:R-:W-:Y:S01]  /*15af0*/  FADD.FTZ R29, R24, -R29 ;  /* 0x8000001d181d7221 */ /* 0x000fe20000010000 */
[----:B-1----:R-:W-:-:S04]  /*15b00*/  FMNMX.FTZ R6, R9, R6, !PT ;  /* 0x0000000609067209 */ /* 0x002fc80007810000 */
[C---:B------:R-:W-:Y:S01]  /*15b10*/  FSETP.NEU.FTZ.AND P1, PT, R6.reuse, -INF , PT ;  /* 0xff8000000600780b */ /* 0x040fe20003f3d000 */
[----:B------:R-:W-:-:S05]  /*15b20*/  FMUL.FTZ R8, R6, R26 ;  /* 0x0000001a06087220 */ /* 0x000fca0000410000 */
[----:B------:R-:W-:Y:S02]  /*15b30*/  FSEL R37, R8, RZ, P1 ;  /* 0x000000ff08257208 */ /* 0x000fe40000800000 */
[----:B------:R-:W-:Y:S01]  /*15b40*/  FSEL R8, R6, RZ, P1 ;  /* 0x000000ff06087208 */ /* 0x000fe20000800000 */
[-C--:B------:R-:W-:Y:S02]  /*15b50*/  FMUL.FTZ R29, R29, R26.reuse ;  /* 0x0000001a1d1d7220 */ /* 0x080fe40000410000 */
[-C--:B------:R-:W-:Y:S02]  /*15b60*/  FFMA.FTZ R218, R15, R26.reuse, -R37 ;  /* 0x0000001a0fda7223 */ /* 0x080fe40000010825 */
[----:B------:R-:W-:Y:S01]  /*15b70*/  FADD.FTZ R25, R25, -R8 ;  /* 0x8000000819197221 */ /* 0x000fe20000010000 */
[-C--:B------:R-:W-:Y:S01]  /*15b80*/  FFMA.FTZ R152, R152, R26.reuse, -R11 ;  /* 0x0000001a98987223 */ /* 0x080fe2000001080b */
[-C--:B------:R-:W-:Y:S02]  /*15b90*/  FFMA.FTZ R185, R27, R26.reuse, -R37 ;  /* 0x0000001a1bb97223 */ /* 0x080fe40000010825 */
[----:B------:R-:W-:Y:S01]  /*15ba0*/  FMUL.FTZ R25, R26, R25 ;  /* 0x000000191a197220 */ /* 0x000fe20000410000 */
[----:B------:R-:W-:Y:S01]  /*15bb0*/  MUFU.EX2 R7, R7 ;  /* 0x0000000700077308 */ /* 0x000fe20000000800 */
[-CC-:B------:R-:W-:Y:S01]  /*15bc0*/  FFMA.FTZ R14, R32, R26.reuse, -R11.reuse ;  /* 0x0000001a200e7223 */ /* 0x180fe2000001080b */
[-C--:B------:R-:W-:Y:S01]  /*15bd0*/  FFMA.FTZ R154, R154, R26.reuse, -R11 ;  /* 0x0000001a9a9a7223 */ /* 0x080fe2000001080b */
[----:B------:R-:W-:-:S05]  /*15be0*/  FFMA.FTZ R155, R30, R26, -R37 ;  /* 0x0000001a1e9b7223 */ /* 0x000fca0000010825 */
[----:B------:R-:W3:Y:S01]  /*15bf0*/  MUFU.EX2 R33, R29 ;  /* 0x0000001d00217308 */ /* 0x000ee20000000800 */
[----:B------:R-:W-:-:S07]  /*15c00*/  FFMA.FTZ R216, R31, R26, -R37 ;  /* 0x0000001a1fd87223 */ /* 0x000fce0000010825 */
[----:B------:R-:W-:Y:S08]  /*15c10*/  MUFU.EX2 R218, R218 ;  /* 0x000000da00da7308 */ /* 0x000ff00000000800 */
[----:B------:R-:W1:Y:S01]  /*15c20*/  MUFU.EX2 R32, R25 ;  /* 0x0000001900207308 */ /* 0x000e620000000800 */
[----:B------:R-:W-:-:S07]  /*15c30*/  FFMA.FTZ R192, R86, R26, -R11 ;  /* 0x0000001a56c07223 */ /* 0x000fce000001080b */
[----:B------:R-:W2:Y:S01]  /*15c40*/  MUFU.EX2 R152, R152 ;  /* 0x0000009800987308 */ /* 0x000ea20000000800 */
[----:B------:R-:W-:-:S07]  /*15c50*/  FFMA.FTZ R181, R34, R26, -R37 ;  /* 0x0000001a22b57223 */ /* 0x000fce0000010825 */
[----:B------:R-:W4:Y:S01]  /*15c60*/  MUFU.EX2 R185, R185 ;  /* 0x000000b900b97308 */ /* 0x000f220000000800 */
[----:B------:R-:W-:-:S07]  /*15c70*/  FFMA.FTZ R183, R84, R26, -R11 ;  /* 0x0000001a54b77223 */ /* 0x000fce000001080b */
[----:B------:R-:W5:Y:S01]  /*15c80*/  MUFU.EX2 R154, R154 ;  /* 0x0000009a009a7308 */ /* 0x000f620000000800 */
[----:B------:R-:W-:-:S07]  /*15c90*/  FFMA.FTZ R190, R35, R26, -R37 ;  /* 0x0000001a23be7223 */ /* 0x000fce0000010825 */
[----:B------:R-:W0:Y:S01]  /*15ca0*/  MUFU.EX2 R155, R155 ;  /* 0x0000009b009b7308 */ /* 0x000e220000000800 */
[-CC-:B------:R-:W-:Y:S01]  /*15cb0*/  FFMA.FTZ R179, R82, R26.reuse, -R11.reuse ;  /* 0x0000001a52b37223 */ /* 0x180fe2000001080b */
[-CC-:B------:R-:W-:Y:S01]  /*15cc0*/  FFMA.FTZ R186, R80, R26.reuse, -R11.reuse ;  /* 0x0000001a50ba7223 */ /* 0x180fe2000001080b */
[-CC-:B------:R-:W-:Y:S01]  /*15cd0*/  FFMA.FTZ R175, R78, R26.reuse, -R11.reuse ;  /* 0x0000001a4eaf7223 */ /* 0x180fe2000001080b */
[-CC-:B------:R-:W-:Y:S01]  /*15ce0*/  FFMA.FTZ R182, R76, R26.reuse, -R11.reuse ;  /* 0x0000001a4cb67223 */ /* 0x180fe2000001080b */
[----:B------:R-:W-:-:S03]  /*15cf0*/  FFMA.FTZ R178, R74, R26, -R11 ;  /* 0x0000001a4ab27223 */ /* 0x000fc6000001080b */
[----:B------:R-:W0:Y:S01]  /*15d00*/  MUFU.EX2 R216, R216 ;  /* 0x000000d800d87308 */ /* 0x000e220000000800 */
[-CC-:B------:R-:W-:Y:S01]  /*15d10*/  FFMA.FTZ R171, R72, R26.reuse, -R11.reuse ;  /* 0x0000001a48ab7223 */ /* 0x180fe2000001080b */
[-CC-:B------:R-:W-:Y:S01]  /*15d20*/  FFMA.FTZ R172, R48, R26.reuse, -R11.reuse ;  /* 0x0000001a30ac7223 */ /* 0x180fe2000001080b */
[-CC-:B------:R-:W-:Y:S01]  /*15d30*/  FFMA.FTZ R165, R44, R26.reuse, -R11.reuse ;  /* 0x0000001a2ca57223 */ /* 0x180fe2000001080b */
[-CC-:B------:R-:W-:Y:S01]  /*15d40*/  FFMA.FTZ R161, R52, R26.reuse, -R11.reuse ;  /* 0x0000001a34a17223 */ /* 0x180fe2000001080b */
[-CC-:B------:R-:W-:Y:S01]  /*15d50*/  FFMA.FTZ R168, R40, R26.reuse, -R11.reuse ;  /* 0x0000001a28a87223 */ /* 0x180fe2000001080b */
[-CC-:B------:R-:W-:Y:S01]  /*15d60*/  FFMA.FTZ R160, R56, R26.reuse, -R11.reuse ;  /* 0x0000001a38a07223 */ /* 0x180fe2000001080b */
[-CC-:B------:R-:W-:Y:S01]  /*15d70*/  FFMA.FTZ R21, R36, R26.reuse, -R11.reuse ;  /* 0x0000001a24157223 */ /* 0x180fe2000001080b */
[----:B------:R-:W0:Y:S01]  /*15d80*/  MUFU.EX2 R192, R192 ;  /* 0x000000c000c07308 */ /* 0x000e220000000800 */
[-CC-:B------:R-:W-:Y:S01]  /*15d90*/  FFMA.FTZ R19, R60, R26.reuse, -R11.reuse ;  /* 0x0000001a3c137223 */ /* 0x180fe2000001080b */
[-CC-:B------:R-:W-:Y:S01]  /*15da0*/  FFMA.FTZ R158, R28, R26.reuse, -R11.reuse ;  /* 0x0000001a1c9e7223 */ /* 0x180fe2000001080b */
[-CC-:B------:R-:W-:Y:S01]  /*15db0*/  FFMA.FTZ R12, R64, R26.reuse, -R11.reuse ;  /* 0x0000001a400c7223 */ /* 0x180fe2000001080b */
[-CC-:B------:R-:W-:Y:S01]  /*15dc0*/  FFMA.FTZ R13, R20, R26.reuse, -R11.reuse ;  /* 0x0000001a140d7223 */ /* 0x180fe2000001080b */
[----:B------:R-:W-:Y:S01]  /*15dd0*/  FFMA.FTZ R68, R68, R26, -R11 ;  /* 0x0000001a44447223 */ /* 0x000fe2000001080b */
[----:B---3--:R-:W-:Y:S01]  /*15de0*/  FFMA.FTZ R11, R33, R4, R7 ;  /* 0x00000004210b7223 */ /* 0x008fe20000010007 */
[----:B-1----:R-:W-:Y:S01]  /*15df0*/  FFMA.FTZ R4, R5, R32, R218 ;  /* 0x0000002005047223 */ /* 0x002fe200000100da */
[----:B------:R-:W1:Y:S01]  /*15e00*/  MUFU.EX2 R181, R181 ;  /* 0x000000b500b57308 */ /* 0x000e620000000800 */
[-C--:B------:R-:W-:Y:S01]  /*15e10*/  FFMA.FTZ R177, R38, R26.reuse, -R37 ;  /* 0x0000001a26b17223 */ /* 0x080fe20000010825 */
[----:B--2---:R-:W-:Y:S01]  /*15e20*/  FADD.FTZ R11, R152, R11 ;  /* 0x0000000b980b7221 */ /* 0x004fe20000010000 */
[----:B----4-:R-:W-:Y:S01]  /*15e30*/  FADD.FTZ R4, R185, R4 ;  /* 0x00000004b9047221 */ /* 0x010fe20000010000 */
[----:B------:R-:W-:-:S04]  /*15e40*/  FFMA.FTZ R184, R39, R26, -R37 ;  /* 0x0000001a27b87223 */ /* 0x000fc80000010825 */
[----:B------:R-:W2:Y:S01]  /*15e50*/  MUFU.EX2 R183, R183 ;  /* 0x000000b700b77308 */ /* 0x000ea20000000800 */
[----:B-----5:R-:W-:Y:S01]  /*15e60*/  FADD.FTZ R8, R154, R11 ;  /* 0x0000000b9a087221 */ /* 0x020fe20000010000 */
[----:B0-----:R-:W-:-:S06]  /*15e70*/  FADD.FTZ R5, R155, R4 ;  /* 0x000000049b057221 */ /* 0x001fcc0000010000 */
[----:B------:R-:W0:Y:S01]  /*15e80*/  MUFU.EX2 R190, R190 ;  /* 0x000000be00be7308 */ /* 0x000e220000000800 */
[----:B------:R-:W-:Y:S01]  /*15e90*/  FFMA.FTZ R173, R42, R26, -R37 ;  /* 0x0000001a2aad7223 */ /* 0x000fe20000010825 */
[----:B------:R-:W-:-:S06]  /*15ea0*/  FADD.FTZ R11, R153, R8 ;  /* 0x00000008990b7221 */ /* 0x000fcc0000010000 */
[----:B------:R-:W3:Y:S01]  /*15eb0*/  MUFU.EX2 R179, R179 ;  /* 0x000000b300b37308 */ /* 0x000ee20000000800 */
[----:B------:R-:W-:Y:S01]  /*15ec0*/  FADD.FTZ R4, R216, R5 ;  /* 0x00000005d8047221 */ /* 0x000fe20000010000 */
[----:B------:R-:W-:-:S06]  /*15ed0*/  FFMA.FTZ R180, R43, R26, -R37 ;  /* 0x0000001a2bb47223 */ /* 0x000fcc0000010825 */
[----:B------:R-:W4:Y:S01]  /*15ee0*/  MUFU.EX2 R177, R177 ;  /* 0x000000b100b17308 */ /* 0x000f220000000800 */
[----:B------:R-:W-:Y:S01]  /*15ef0*/  FADD.FTZ R8, R192, R11 ;  /* 0x0000000bc0087221 */ /* 0x000fe20000010000 */
[----:B-1----:R-:W-:-:S06]  /*15f00*/  FADD.FTZ R5, R181, R4 ;  /* 0x00000004b5057221 */ /* 0x002fcc0000010000 */
[----:B------:R-:W1:Y:S01]  /*15f10*/  MUFU.EX2 R186, R186 ;  /* 0x000000ba00ba7308 */ /* 0x000e620000000800 */
[----:B------:R-:W-:-:S07]  /*15f20*/  FFMA.FTZ R169, R46, R26, -R37 ;  /* 0x0000001a2ea97223 */ /* 0x000fce0000010825 */
[----:B------:R-:W5:Y:S01]  /*15f30*/  MUFU.EX2 R184, R184 ;  /* 0x000000b800b87308 */ /* 0x000f620000000800 */
[----:B--2---:R-:W-:Y:S01]  /*15f40*/  FADD.FTZ R8, R183, R8 ;  /* 0x00000008b7087221 */ /* 0x004fe20000010000 */
[----:B0-----:R-:W-:-:S06]  /*15f50*/  FADD.FTZ R4, R190, R5 ;  /* 0x00000005be047221 */ /* 0x001fcc0000010000 */
[----:B------:R-:W0:Y:S01]  /*15f60*/  MUFU.EX2 R175, R175 ;  /* 0x000000af00af7308 */ /* 0x000e220000000800 */
[----:B------:R-:W-:-:S07]  /*15f70*/  FFMA.FTZ R176, R47, R26, -R37 ;  /* 0x0000001a2fb07223 */ /* 0x000fce0000010825 */
[----:B------:R-:W2:Y:S01]  /*15f80*/  MUFU.EX2 R173, R173 ;  /* 0x000000ad00ad7308 */ /* 0x000ea20000000800 */
[----:B---3--:R-:W-:Y:S01]  /*15f90*/  FADD.FTZ R5, R179, R8 ;  /* 0x00000008b3057221 */ /* 0x008fe20000010000 */
[----:B----4-:R-:W-:-:S06]  /*15fa0*/  FADD.FTZ R11, R177, R4 ;  /* 0x00000004b10b7221 */ /* 0x010fcc0000010000 */
[----:B------:R-:W3:Y:S01]  /*15fb0*/  MUFU.EX2 R182, R182 ;  /* 0x000000b600b67308 */ /* 0x000ee20000000800 */
[----:B------:R-:W-:-:S07]  /*15fc0*/  FFMA.FTZ R163, R50, R26, -R37 ;  /* 0x0000001a32a37223 */ /* 0x000fce0000010825 */
[----:B------:R-:W4:Y:S01]  /*15fd0*/  MUFU.EX2 R180, R180 ;  /* 0x000000b400b47308 */ /* 0x000f220000000800 */
[----:B-1----:R-:W-:Y:S01]  /*15fe0*/  FADD.FTZ R4, R186, R5 ;  /* 0x00000005ba047221 */ /* 0x002fe20000010000 */
[----:B-----5:R-:W-:-:S06]  /*15ff0*/  FADD.FTZ R8, R184, R11 ;  /* 0x0000000bb8087221 */ /* 0x020fcc0000010000 */
[----:B------:R-:W1:Y:S01]  /*16000*/  MUFU.EX2 R178, R178 ;  /* 0x000000b200b27308 */ /* 0x000e620000000800 */
[----:B------:R-:W-:-:S07]  /*16010*/  FFMA.FTZ R170, R51, R26, -R37 ;  /* 0x0000001a33aa7223 */ /* 0x000fce0000010825 */
[----:B------:R-:W5:Y:S01]  /*16020*/  MUFU.EX2 R169, R169 ;  /* 0x000000a900a97308 */ /* 0x000f620000000800 */
[----:B0-----:R-:W-:Y:S01]  /*16030*/  FADD.FTZ R5, R175, R4 ;  /* 0x00000004af057221 */ /* 0x001fe20000010000 */
[----:B--2---:R-:W-:-:S06]  /*16040*/  FADD.FTZ R11, R173, R8 ;  /* 0x00000008ad0b7221 */ /* 0x004fcc0000010000 */
        /* <DEDUP_REMOVED lines=50> */
[----:B------:R-:W3:Y:S08]  /*16370*/  MUFU.EX2 R13, R13 ;  /* 0x0000000d000d7308 */ /* 0x000ef00000000800 */
[----:B------:R-:W4:Y:S01]  /*16380*/  MUFU.EX2 R156, R156 ;  /* 0x0000009c009c7308 */ /* 0x000f220000000800 */
[----:B-1----:R-:W-:Y:S01]  /*16390*/  FADD.FTZ R5, R158, R5 ;  /* 0x000000059e057221 */ /* 0x002fe20000010000 */
[----:B-----5:R-:W-:-:S06]  /*163a0*/  FADD.FTZ R4, R162, R25 ;  /* 0x00000019a2047221 */ /* 0x020fcc0000010000 */
[----:B------:R-:W1:Y:S08]  /*163b0*/  MUFU.EX2 R9, R68 ;  /* 0x0000004400097308 */ /* 0x000e700000000800 */
[----:B------:R-:W5:Y:S01]  /*163c0*/  MUFU.EX2 R11, R11 ;  /* 0x0000000b000b7308 */ /* 0x000f620000000800 */
[----:B0-----:R-:W-:Y:S01]  /*163d0*/  FADD.FTZ R8, R12, R5 ;  /* 0x000000050c087221 */ /* 0x001fe20000010000 */
[----:B--2---:R-:W-:-:S06]  /*163e0*/  FADD.FTZ R5, R15, R4 ;  /* 0x000000040f057221 */ /* 0x004fcc0000010000 */
[----:B------:R-:W0:Y:S08]  /*163f0*/  MUFU.EX2 R14, R14 ;  /* 0x0000000e000e7308 */ /* 0x000e300000000800 */
[----:B------:R-:W2:Y:S01]  /*16400*/  MUFU.EX2 R20, R20 ;  /* 0x0000001400147308 */ /* 0x000ea20000000800 */
[----:B---3--:R-:W-:Y:S01]  /*16410*/  FADD.FTZ R8, R13, R8 ;  /* 0x000000080d087221 */ /* 0x008fe20000010000 */
[----:B----4-:R-:W-:-:S03]  /*16420*/  FADD.FTZ R4, R156, R5 ;  /* 0x000000059c047221 */ /* 0x010fc60000010000 */
[----:B-1----:R-:W-:Y:S01]  /*16430*/  FADD.FTZ R5, R9, R8 ;  /* 0x0000000809057221 */ /* 0x002fe20000010000 */
[----:B-----5:R-:W-:-:S03]  /*16440*/  FADD.FTZ R25, R11, R4 ;  /* 0x000000040b197221 */ /* 0x020fc60000010000 */
[----:B0-----:R-:W-:Y:S01]  /*16450*/  FADD.FTZ R4, R14, R5 ;  /* 0x000000050e047221 */ /* 0x001fe20000010000 */
[----:B------:R0:W-:Y:S01]  /*16460*/  STL [R1+0x434], R6 ;  /* 0x0004340601007387 */ /* 0x0001e20000100800 */
[----:B--2---:R-:W-:-:S05]  /*16470*/  FADD.FTZ R5, R20, R25 ;  /* 0x0000001914057221 */ /* 0x004fca0000010000 */
[----:B------:R1:W-:Y:S04]  /*16480*/  STL.64 [R1+0x440], R4 ;  /* 0x0004400401007387 */ /* 0x0003e80000100a00 */
[----:B------:R-:W2:Y:S04]  /*16490*/  LD.E R31, desc[UR48][R22.64+0x41c] ;  /* 0x00041c30161f7980 */ /* 0x000ea8000c101900 */
[----:B------:R-:W3:Y:S04]  /*164a0*/  LD.E R30, desc[UR48][R22.64+0x414] ;  /* 0x00041430161e7980 */ /* 0x000ee8000c101900 */
[----:B------:R-:W4:Y:S04]  /*164b0*/  LD.E R8, desc[UR48][R22.64+0x220] ;  /* 0x0002203016087980 */ /* 0x000f28000c101900 */
[----:B------:R-:W5:Y:S04]  /*164c0*/  LD.E R24, desc[UR48][R22.64+0x224] ;  /* 0x0002243016187980 */ /* 0x000f68000c101900 */
[----:B------:R-:W5:Y:S04]  /*164d0*/  LD.E R25, desc[UR48][R22.64+0x230] ;  /* 0x0002303016197980 */ /* 0x000f68000c101900 */
[----:B------:R-:W5:Y:S04]  /*164e0*/  LD.E R27, desc[UR48][R22.64+0x240] ;  /* 0x00024030161b7980 */ /* 0x000f68000c101900 */
[----:B------:R-:W5:Y:S04]  /*164f0*/  LD.E R26, desc[UR48][R22.64+0x234] ;  /* 0x00023430161a7980 */ /* 0x000f68000c101900 */
[----:B------:R-:W5:Y:S04]  /*16500*/  LD.E R28, desc[UR48][R22.64+0x244] ;  /* 0x00024430161c7980 */ /* 0x000f68000c101900 */
[----:B------:R-:W5:Y:S04]  /*16510*/  LD.E R29, desc[UR48][R22.64+0x250] ;  /* 0x00025030161d7980 */ /* 0x000f68000c101900 */
[----:B0-----:R-:W5:Y:S04]  /*16520*/  LD.E R6, desc[UR48][R22.64+0x254] ;  /* 0x0002543016067980 */ /* 0x001f68000c101900 */
[----:B------:R-:W5:Y:S04]  /*16530*/  LD.E R140, desc[UR48][R22.64+0x260] ;  /* 0x00026030168c7980 */ /* 0x000f68000c101900 */
        /* <DEDUP_REMOVED lines=53> */
[----:B-1----:R-:W5:Y:S04]  /*16890*/  LD.E R4, desc[UR48][R22.64+0x410] ;  /* 0x0004103016047980 */ /* 0x002f68000c101900 */
        /* <DEDUP_REMOVED lines=62> */
[----:B------:R-:W5:Y:S01]  /*16c80*/  LD.E R35, desc[UR48][R22.64+0x418] ;  /* 0x0004183016237980 */ /* 0x000f62000c101900 */
[----:B--2---:R-:W-:Y:S01]  /*16c90*/  FMUL.FTZ R219, R32, R31 ;  /* 0x0000001f20db7220 */ /* 0x004fe20000410000 */
[C---:B---3--:R-:W-:Y:S01]  /*16ca0*/  FMUL.FTZ R217, R33.reuse, R30 ;  /* 0x0000001e21d97220 */ /* 0x048fe20000410000 */
[C---:B----4-:R-:W-:Y:S01]  /*16cb0*/  FMUL.FTZ R31, R33.reuse, R8 ;  /* 0x00000008211f7220 */ /* 0x050fe20000410000 */
[C---:B-----5:R-:W-:Y:S01]  /*16cc0*/  FMUL.FTZ R199, R33.reuse, R24 ;  /* 0x0000001821c77220 */ /* 0x060fe20000410000 */
[C---:B------:R-:W-:Y:S01]  /*16cd0*/  FMUL.FTZ R25, R33.reuse, R25 ;  /* 0x0000001921197220 */ /* 0x040fe20000410000 */
[C---:B------:R-:W-:Y:S01]  /*16ce0*/  FMUL.FTZ R27, R33.reuse, R27 ;  /* 0x0000001b211b7220 */ /* 0x040fe20000410000 */
[----:B------:R0:W-:Y:S01]  /*16cf0*/  ST.E desc[UR48][R22.64+0x414], R217 ;  /* 0x000414d916007985 */ /* 0x0001e2000c101930 */
[C---:B------:R-:W-:Y:S01]  /*16d00*/  FMUL.FTZ R207, R33.reuse, R26 ;  /* 0x0000001a21cf7220 */ /* 0x040fe20000410000 */
[C---:B------:R-:W-:Y:S01]  /*16d10*/  FMUL.FTZ R215, R33.reuse, R28 ;  /* 0x0000001c21d77220 */ /* 0x040fe20000410000 */
[C---:B------:R-:W-:Y:S01]  /*16d20*/  FMUL.FTZ R29, R33.reuse, R29 ;  /* 0x0000001d211d7220 */ /* 0x040fe20000410000 */
[----:B------:R1:W-:Y:S04]  /*16d30*/  ST.E desc[UR48][R22.64+0x220], R31 ;  /* 0x0002201f16007985 */ /* 0x0003e8000c101930 */
[----:B------:R2:W-:Y:S04]  /*16d40*/  ST.E desc[UR48][R22.64+0x224], R199 ;  /* 0x000224c716007985 */ /* 0x0005e8000c101930 */
[----:B------:R3:W-:Y:S01]  /*16d50*/  ST.E desc[UR48][R22.64+0x230], R25 ;  /* 0x0002301916007985 */ /* 0x0007e2000c101930 */
[----:B0-----:R-:W-:-:S03]  /*16d60*/  FMUL.FTZ R217, R33, R6 ;  /* 0x0000000621d97220 */ /* 0x001fc60000410000 */
[----:B------:R0:W-:Y:S01]  /*16d70*/  ST.E desc[UR48][R22.64+0x240], R27 ;  /* 0x0002401b16007985 */ /* 0x0001e2000c101930 */
[C---:B-1----:R-:W-:Y:S01]  /*16d80*/  FMUL.FTZ R31, R33.reuse, R140 ;  /* 0x0000008c211f7220 */ /* 0x042fe20000410000 */
[C---:B--2---:R-:W-:Y:S01]  /*16d90*/  FMUL.FTZ R199, R33.reuse, R138 ;  /* 0x0000008a21c77220 */ /* 0x044fe20000410000 */
[C---:B---3--:R-:W-:Y:S01]  /*16da0*/  FMUL.FTZ R25, R33.reuse, R136 ;  /* 0x0000008821197220 */ /* 0x048fe20000410000 */
[C---:B0-----:R-:W-:Y:S01]  /*16db0*/  FMUL.FTZ R27, R33.reuse, R134 ;  /* 0x00000086211b7220 */ /* 0x041fe20000410000 */
[----:B------:R0:W-:Y:S01]  /*16dc0*/  ST.E desc[UR48][R22.64+0x41c], R219 ;  /* 0x00041cdb16007985 */ /* 0x0001e2000c101930 */
[----:B------:R-:W-:-:S03]  /*16dd0*/  FMUL.FTZ R221, R33, R128 ;  /* 0x0000008021dd7220 */ /* 0x000fc60000410000 */
[----:B------:R1:W-:Y:S04]  /*16de0*/  ST.E desc[UR48][R22.64+0x234], R207 ;  /* 0x000234cf16007985 */ /* 0x0003e8000c101930 */
[----:B------:R2:W-:Y:S04]  /*16df0*/  ST.E desc[UR48][R22.64+0x244], R215 ;  /* 0x000244d716007985 */ /* 0x0005e8000c101930 */
[----:B------:R3:W-:Y:S01]  /*16e00*/  ST.E desc[UR48][R22.64+0x250], R29 ;  /* 0x0002501d16007985 */ /* 0x0007e2000c101930 */
[----:B0-----:R-:W-:-:S03]  /*16e10*/  FMUL.FTZ R219, R33, R130 ;  /* 0x0000008221db7220 */ /* 0x001fc60000410000 */
[----:B------:R0:W-:Y:S01]  /*16e20*/  ST.E desc[UR48][R22.64+0x254], R217 ;  /* 0x000254d916007985 */ /* 0x0001e2000c101930 */
[----:B-1----:R-:W-:-:S03]  /*16e30*/  FMUL.FTZ R207, R33, R126 ;  /* 0x0000007e21cf7220 */ /* 0x002fc60000410000 */
[----:B------:R1:W-:Y:S01]  /*16e40*/  ST.E desc[UR48][R22.64+0x260], R31 ;  /* 0x0002601f16007985 */ /* 0x0003e2000c101930 */
[----:B--2---:R-:W-:-:S03]  /*16e50*/  FMUL.FTZ R215, R33, R132 ;  /* 0x0000008421d77220 */ /* 0x004fc60000410000 */
[----:B------:R2:W-:Y:S01]  /*16e60*/  ST.E desc[UR48][R22.64+0x264], R199 ;  /* 0x000264c716007985 */ /* 0x0005e2000c101930 */
[----:B---3--:R-:W-:-:S03]  /*16e70*/  FMUL.FTZ R29, R33, R116 ;  /* 0x00000074211d7220 */ /* 0x008fc60000410000 */
[----:B------:R3:W-:Y:S01]  /*16e80*/  ST.E desc[UR48][R22.64+0x270], R25 ;  /* 0x0002701916007985 */ /* 0x0007e2000c101930 */
[----:B0-----:R-:W-:-:S03]  /*16e90*/  FMUL.FTZ R217, R33, R118 ;  /* 0x0000007621d97220 */ /* 0x001fc60000410000 */
[----:B------:R0:W-:Y:S01]  /*16ea0*/  ST.E desc[UR48][R22.64+0x274], R27 ;  /* 0x0002741b16007985 */ /* 0x0001e2000c101930 */
[C---:B-1----:R-:W-:Y:S01]  /*16eb0*/  FMUL.FTZ R31, R33.reuse, R122 ;  /* 0x0000007a211f7220 */ /* 0x042fe20000410000 */
[C---:B--2---:R-:W-:Y:S01]  /*16ec0*/  FMUL.FTZ R199, R33.reuse, R120 ;  /* 0x0000007821c77220 */ /* 0x044fe20000410000 */
[C---:B---3--:R-:W-:Y:S01]  /*16ed0*/  FMUL.FTZ R25, R33.reuse, R124 ;  /* 0x0000007c21197220 */ /* 0x048fe20000410000 */
[C---:B0-----:R-:W-:Y:S01]  /*16ee0*/  FMUL.FTZ R27, R33.reuse, R114 ;  /* 0x00000072211b7220 */ /* 0x041fe20000410000 */
        /* <DEDUP_REMOVED lines=14> */
[----:B-1----:R-:W-:-:S03]  /*16fd0*/  FMUL.FTZ R29, R33, R96 ;  /* 0x00000060211d7220 */ /* 0x002fc60000410000 */
[----:B------:R1:W-:Y:S01]  /*16fe0*/  ST.E desc[UR48][R22.64+0x2c4], R27 ;  /* 0x0002c41b16007985 */ /* 0x0003e2000c101930 */
[C---:B--2---:R-:W-:Y:S01]  /*16ff0*/  FMUL.FTZ R31, R33.reuse, R102 ;  /* 0x00000066211f7220 */ /* 0x044fe20000410000 */
[C---:B---3--:R-:W-:Y:S01]  /*17000*/  FMUL.FTZ R199, R33.reuse, R100 ;  /* 0x0000006421c77220 */ /* 0x048fe20000410000 */
        /* <DEDUP_REMOVED lines=41> */
[----:B-1----:R-:W-:Y:S01]  /*172a0*/  FMUL.FTZ R27, R33, R54 ;  /* 0x00000036211b7220 */ /* 0x002fe20000410000 */
[----:B------:R0:W-:Y:S01]  /*172b0*/  ST.E desc[UR48][R22.64+0x370], R207 ;  /* 0x000370cf16007985 */ /* 0x0001e2000c101930 */
[C---:B------:R-:W-:Y:S01]  /*172c0*/  FMUL.FTZ R193, R32.reuse, R193 ;  /* 0x000000c120c17220 */ /* 0x040fe20000410000 */
        /* <DEDUP_REMOVED lines=91> */
[----:B------:R1:W-:Y:S04]  /*17880*/  ST.E desc[UR48][R22.64+0x404], R27 ;  /* 0x0004041b16007985 */ /* 0x0003e8000c101930 */
        /* <DEDUP_REMOVED lines=63> */
[----:B------:R5:W-:Y:S01]  /*17c80*/  ST.E desc[UR48][R22.64+0x418], R35 ;  /* 0x0004182316007985 */ /* 0x000be2000c101930 */
[----:B------:R2:W-:Y:S06]  /*17c90*/  BAR.SYNC.DEFER_BLOCKING R209, 0x100 ;  /* 0x000400d10000751d */ /* 0x0005ec0000010000 */
[----:B0-----:R-:W5:Y:S04]  /*17ca0*/  LD.E R25, desc[UR48][R22.64+0x220] ;  /* 0x0002203016197980 */ /* 0x001f68000c101900 */
[----:B-1----:R-:W5:Y:S04]  /*17cb0*/  LD.E R27, desc[UR48][R22.64+0x224] ;  /* 0x00022430161b7980 */ /* 0x002f68000c101900 */
[----:B------:R-:W5:Y:S04]  /*17cc0*/  LD.E R29, desc[UR48][R22.64+0x228] ;  /* 0x00022830161d7980 */ /* 0x000f68000c101900 */
[----:B------:R-:W5:Y:S04]  /*17cd0*/  LD.E R31, desc[UR48][R22.64+0x22c] ;  /* 0x00022c30161f7980 */ /* 0x000f68000c101900 */
[----:B--2---:R-:W2:Y:S04]  /*17ce0*/  LD.E R33, desc[UR48][R22.64+0x230] ;  /* 0x0002303016217980 */ /* 0x004ea8000c101900 */
[----:B---3--:R-:W3:Y:S04]  /*17cf0*/  LD.E R41, desc[UR48][R22.64+0x234] ;  /* 0x0002343016297980 */ /* 0x008ee8000c101900 */
[----:B----4-:R-:W4:Y:S04]  /*17d00*/  LD.E R5, desc[UR48][R22.64+0x238] ;  /* 0x0002383016057980 */ /* 0x010f28000c101900 */
[----:B-----5:R-:W5:Y:S04]  /*17d10*/  LD.E R39, desc[UR48][R22.64+0x23c] ;  /* 0x00023c3016277980 */ /* 0x020f68000c101900 */
        /* <DEDUP_REMOVED lines=121> */
[----:B------:R-:W-:Y:S04]  /*184b0*/  ST.E desc[UR48][R22.64+0x220], R25 ;  /* 0x0002201916007985 */ /* 0x000fe8000c101930 */
[----:B------:R-:W-:Y:S04]  /*184c0*/  ST.E desc[UR48][R22.64+0x224], R27 ;  /* 0x0002241b16007985 */ /* 0x000fe8000c101930 */
[----:B------:R-:W-:Y:S04]  /*184d0*/  ST.E desc[UR48][R22.64+0x228], R29 ;  /* 0x0002281d16007985 */ /* 0x000fe8000c101930 */
[----:B------:R-:W-:Y:S04]  /*184e0*/  ST.E desc[UR48][R22.64+0x22c], R31 ;  /* 0x00022c1f16007985 */ /* 0x000fe8000c101930 */
[----:B--2---:R-:W-:Y:S04]  /*184f0*/  ST.E desc[UR48][R22.64+0x230], R33 ;  /* 0x0002302116007985 */ /* 0x004fe8000c101930 */
[----:B---3--:R-:W-:Y:S04]  /*18500*/  ST.E desc[UR48][R22.64+0x234], R41 ;  /* 0x0002342916007985 */ /* 0x008fe8000c101930 */
[----:B----4-:R-:W-:Y:S04]  /*18510*/  ST.E desc[UR48][R22.64+0x238], R5 ;  /* 0x0002380516007985 */ /* 0x010fe8000c101930 */
[----:B-----5:R-:W-:Y:S04]  /*18520*/  ST.E desc[UR48][R22.64+0x23c], R39 ;  /* 0x00023c2716007985 */ /* 0x020fe8000c101930 */
        /* <DEDUP_REMOVED lines=120> */
[----:B0-----:R-:W5:Y:S04]  /*18cb0*/  LD.E.64 R4, desc[UR48][R22.64+0xa8] ;  /* 0x0000a83016047980 */ /* 0x001f68000c101b00 */
[----:B-1----:R-:W5:Y:S04]  /*18cc0*/  LDL R6, [R1+0x88] ;  /* 0x0000880001067983 */ /* 0x002f680000100800 */
[----:B--2---:R-:W2:Y:S04]  /*18cd0*/  LD.E R24, desc[UR48][R22.64+0x220] ;  /* 0x0002203016187980 */ /* 0x004ea8000c101900 */
[----:B------:R-:W2:Y:S04]  /*18ce0*/  LD.E R25, desc[UR48][R22.64+0x224] ;  /* 0x0002243016197980 */ /* 0x000ea8000c101900 */
[----:B---3--:R-:W2:Y:S04]  /*18cf0*/  LD.E R26, desc[UR48][R22.64+0x228] ;  /* 0x00022830161a7980 */ /* 0x008ea8000c101900 */
[----:B------:R-:W2:Y:S04]  /*18d00*/  LD.E R27, desc[UR48][R22.64+0x22c] ;  /* 0x00022c30161b7980 */ /* 0x000ea8000c101900 */
[----:B----4-:R-:W2:Y:S04]  /*18d10*/  LD.E R28, desc[UR48][R22.64+0x230] ;  /* 0x00023030161c7980 */ /* 0x010ea8000c101900 */
[----:B------:R-:W2:Y:S04]  /*18d20*/  LD.E R29, desc[UR48][R22.64+0x234] ;  /* 0x00023430161d7980 */ /* 0x000ea8000c101900 */
[----:B-----5:R-:W2:Y:S04]  /*18d30*/  LD.E R30, desc[UR48][R22.64+0x238] ;  /* 0x00023830161e7980 */ /* 0x020ea8000c101900 */
        /* <DEDUP_REMOVED lines=129> */
[----:B------:R-:W-:Y:S01]  /*19550*/  VOTEU.ANY UP0, P1 ;  /* 0x00000000003f7886 */ /* 0x000fe20000800100 */
[----:B------:R-:W-:-:S02]  /*19560*/  VIADD R6, R4, 0x80 ;  /* 0x0000008004067836 */ /* 0x000fc40000000000 */
[----:B------:R-:W-:Y:S01]  /*19570*/  IMAD.MOV.U32 R7, RZ, RZ, R5 ;  /* 0x000000ffff077224 */ /* 0x000fe200078e0005 */
[----:B--2---:R-:W-:-:S06]  /*19580*/  WARPGROUP.ARRIVE ;  /* 0x00000000000079c5 */ /* 0x004fcc0000000000 */
[----:B------:R-:W-:Y:S01]  /*19590*/  HGMMA.64x256x16.F32.BF16 R24, R152, gdesc[UR4].tnspB, R24, UP0, gsb0 ;  /* 0x43e0000498187df0 */ /* 0x000fe2000b801818 */
[----:B------:R-:W-:Y:S02]  /*195a0*/  R2UR UR6, R6 ;  /* 0x00000000060672ca */ /* 0x000fe400000e0000 */
[----:B------:R-:W-:Y:S01]  /*195b0*/  R2UR UR7, R7 ;  /* 0x00000000070772ca */ /* 0x000fe200000e0000 */
[----:B------:R-:W-:Y:S02]  /*195c0*/  VIADD R6, R4, 0x100 ;  /* 0x0000010004067836 */ /* 0x000fe40000000000 */
[----:B------:R-:W-:Y:S01]  /*195d0*/  IMAD.MOV.U32 R7, RZ, RZ, R5 ;  /* 0x000000ffff077224 */ /* 0x000fe200078e0005 */
[----:B------:R-:W-:Y:S02]  /*195e0*/  WARPGROUP.DEPBAR.LE gsb0, 0x0 ;  /* 0x00008000000079c5 */ /* 0x000fe40000010000 */
[----:B------:R-:W-:Y:S02]  /*195f0*/  F2FP.BF16.F32.PACK_AB R152, R183, R192 ;  /* 0x000000c0b798723e */ /* 0x000fe400000010ff */
[----:B------:R-:W-:-:S02]  /*19600*/  F2FP.BF16.F32.PACK_AB R154, R186, R179 ;  /* 0x000000b3ba9a723e */ /* 0x000fc400000010ff */
        /* <DEDUP_REMOVED lines=132> */
[----:B------:R-:W-:Y:S02]  /*19e50*/  R2UR UR6, R6 ;  /* 0x00000000060672ca */ /* 0x000fe400000e0000 */
[----:B------:R-:W-:Y:S01]  /*19e60*/  R2UR UR7, R7 ;  /* 0x00000000070772ca */ /* 0x000fe200000e0000 */
[----:B------:R-:W-:Y:S01]  /*19e70*/  STL [R1+0x88], R0 ;  /* 0x0000880001007387 */ /* 0x000fe20000100800 */
[----:B------:R-:W-:Y:S02]  /*19e80*/  VIADD R6, R4, 0x180 ;  /* 0x0000018004067836 */ /* 0x000fe40000000000 */
[----:B------:R-:W-:Y:S01]  /*19e90*/  IMAD.MOV.U32 R7, RZ, RZ, R5 ;  /* 0x000000ffff077224 */ /* 0x000fe200078e0005 */
[----:B------:R-:W-:Y:S02]  /*19ea0*/  WARPGROUP.DEPBAR.LE gsb0, 0x0 ;  /* 0x00008000000079c5 */ /* 0x000fe40000010000 */
[----:B------:R-:W-:-:S02]  /*19eb0*/  F2FP.BF16.F32.PACK_AB R152, R182, R175 ;  /* 0x000000afb698723e */ /* 0x000fc400000010ff */
        /* <DEDUP_REMOVED lines=276> */
[----:B------:R-:W-:Y:S01]  /*1b000*/  VIADD R4, R4, 0x280 ;  /* 0x0000028004047836 */ /* 0x000fe20000000000 */
        /* <DEDUP_REMOVED lines=412> */
[----:B0-----:R-:W5:Y:S04]  /*1c9d0*/  LD.E R25, desc[UR48][R22.64+0x240] ;  /* 0x0002403016197980 */ /* 0x001f68000c101900 */
[----:B-1----:R-:W5:Y:S04]  /*1c9e0*/  LD.E R27, desc[UR48][R22.64+0x244] ;  /* 0x00024430161b7980 */ /* 0x002f68000c101900 */
        /* <DEDUP_REMOVED lines=131> */
[----:B-----5:R0:W-:Y:S04]  /*1d220*/  ST.E desc[UR48][R22.64+0x254], R35 ;  /* 0x0002542316007985 */ /* 0x0201e8000c101930 */
        /* <DEDUP_REMOVED lines=122> */
.L_x_2112:
[----:B------:R-:W-:Y:S05]  /*1d9d0*/  BSYNC B0 ;  /* 0x0000000000007941 */ /* 0x000fea0003800000 */
.L_x_2111:
[C---:B------:R-:W-:Y:S01]  /*1d9e0*/  ISETP.GT.AND P1, PT, R10.reuse, UR43, PT ;  /* 0x0000002b0a007c0c */ /* 0x040fe2000bf24270 */
[----:B------:R-:W-:-:S12]  /*1d9f0*/  VIADD R10, R10, 0xffffffff ;  /* 0xffffffff0a0a7836 */ /* 0x000fd80000000000 */
[----:B------:R-:W-:Y:S05]  /*1da00*/  @P1 BRA `(.L_x_2113) ;  /* 0xffffff5400081947 */ /* 0x000fea000383ffff */
.L_x_2082:
[----:B------:R-:W-:Y:S05]  /*1da10*/  WARPSYNC.ALL ;  /* 0x0000000000007948 */ /* 0x000fea0003800000 */
[----:B0-----:R-:W1:Y:S04]  /*1da20*/  LDL R5, [R1+0x440] ;  /* 0x0004400001057983 */ /* 0x001e680000100800 */
[----:B------:R-:W2:Y:S04]  /*1da30*/  LDL R6, [R1+0x444] ;  /* 0x0004440001067983 */ /* 0x000ea80000100800 */
[----:B------:R-:W3:Y:S04]  /*1da40*/  LDL R136, [R1+0x210] ;  /* 0x0002100001887983 */ /* 0x000ee80000100800 */
[----:B------:R-:W4:Y:S04]  /*1da50*/  LDL.64 R14, [R1+0x3b8] ;  /* 0x0003b800010e7983 */ /* 0x000f280000100a00 */
[----:B------:R-:W5:Y:S04]  /*1da60*/  LDL.64 R12, [R1+0x3c8] ;  /* 0x0003c800010c7983 */ /* 0x000f680000100a00 */
[----:B------:R-:W4:Y:S04]  /*1da70*/  LDL.64 R134, [R1+0x220] ;  /* 0x0002200001867983 */ /* 0x000f280000100a00 */
[----:B------:R-:W5:Y:S04]  /*1da80*/  LDL.64 R132, [R1+0x230] ;  /* 0x0002300001847983 */ /* 0x000f680000100a00 */
        /* <DEDUP_REMOVED lines=57> */
[----:B------:R-:W5:Y:S04]  /*1de20*/  LDL R137, [R1+0x218] ;  /* 0x0002180001897983 */ /* 0x000f680000100800 */
[----:B-1----:R-:W0:Y:S02]  /*1de30*/  SHFL.BFLY PT, R0, R5, 0x2, 0x1f ;  /* 0x0c401f0005007f89 */ /* 0x002e2400000e0000 */
[----:B0-----:R-:W-:-:S05]  /*1de40*/  FADD.FTZ R0, R5, R0 ;  /* 0x0000000005007221 */ /* 0x001fca0000010000 */
[----:B------:R-:W0:Y:S02]  /*1de50*/  SHFL.BFLY PT, R3, R0, 0x1, 0x1f ;  /* 0x0c201f0000037f89 */ /* 0x000e2400000e0000 */
[----:B0-----:R-:W-:Y:S01]  /*1de60*/  FADD.FTZ R2, R0, R3 ;  /* 0x0000000300027221 */ /* 0x001fe20000010000 */
[----:B---3--:R-:W-:Y:S01]  /*1de70*/  VIADD R136, R136, 0x1 ;  /* 0x0000000188887836 */ /* 0x008fe20000000000 */
[----:B------:R-:W3:Y:S04]  /*1de80*/  LDL R0, [R1+0x21c] ;  /* 0x00021c0001007983 */ /* 0x000ee80000100800 */
[----:B------:R-:W-:Y:S04]  /*1de90*/  STL [R1+0x440], R2 ;  /* 0x0004400201007387 */ /* 0x000fe80000100800 */
[----:B------:R-:W4:Y:S04]  /*1dea0*/  LDL R148, [R1+0x440] ;  /* 0x0004400001947983 */ /* 0x000f280000100800 */
[----:B--2---:R-:W0:Y:S02]  /*1deb0*/  SHFL.BFLY PT, R3, R6, 0x2, 0x1f ;  /* 0x0c401f0006037f89 */ /* 0x004e2400000e0000 */
[----:B0-----:R-:W-:Y:S01]  /*1dec0*/  FADD.FTZ R3, R3, R6 ;  /* 0x0000000603037221 */ /* 0x001fe20000010000 */
[----:B------:R-:W-:Y:S01]  /*1ded0*/  ISETP.NE.AND P2, PT, R136, 0x2, PT ;  /* 0x000000028800780c */ /* 0x000fe20003f45270 */
[----:B------:R-:W2:Y:S04]  /*1dee0*/  LDL.64 R6, [R1+0x408] ;  /* 0x0004080001067983 */ /* 0x000ea80000100a00 */
[----:B------:R-:W0:Y:S08]  /*1def0*/  SHFL.BFLY PT, R4, R3, 0x1, 0x1f ;  /* 0x0c201f0003047f89 */ /* 0x000e3000000e0000 */
[----:B------:R-:W2:Y:S01]  /*1df00*/  @!P2 LDL R19, [R1+0x214] ;  /* 0x000214000113a983 */ /* 0x000ea20000100800 */
[----:B0-----:R-:W-:-:S03]  /*1df10*/  FADD.FTZ R140, R3, R4 ;  /* 0x00000004038c7221 */ /* 0x001fc60000010000 */
[----:B------:R-:W2:Y:S02]  /*1df20*/  LDL.64 R4, [R1+0x3f8] ;  /* 0x0003f80001047983 */ /* 0x000ea40000100a00 */
[----:B------:R-:W-:Y:S02]  /*1df30*/  FSETP.NE.FTZ.AND P1, PT, R140, RZ, PT ;  /* 0x000000ff8c00720b */ /* 0x000fe40003f35000 */
[----:B------:R-:W2:Y:S11]  /*1df40*/  LDL.64 R2, [R1+0x418] ;  /* 0x0004180001027983 */ /* 0x000eb60000100a00 */
[----:B------:R-:W2:Y:S04]  /*1df50*/  @P1 LDL R143, [R1+0x450] ;  /* 0x00045000018f1983 */ /* 0x000ea80000100800 */
[----:B------:R-:W2:Y:S01]  /*1df60*/  @P1 LDL R145, [R1+0x434] ;  /* 0x0004340001911983 */ /* 0x000ea20000100800 */
[----:B------:R-:W-:-:S02]  /*1df70*/  IMAD.MOV.U32 R142, RZ, RZ, -0x800000 ;  /* 0xff800000ff8e7424 */ /* 0x000fc400078e00ff */
[----:B------:R-:W-:Y:S01]  /*1df80*/  IMAD.MOV.U32 R138, RZ, RZ, RZ ;  /* 0x000000ffff8a7224 */ /* 0x000fe200078e00ff */
[----:B------:R0:W-:Y:S08]  /*1df90*/  BAR.ARV R208, 0x100 ;  /* 0x000400d00000751d */ /* 0x0001f00000002000 */
[----:B------:R-:W-:Y:S06]  /*1dfa0*/  BAR.ARV 0x8, 0x180 ;  /* 0x0206000000007b1d */ /* 0x000fec0000002000 */
[----:B----4-:R-:W-:-:S13]  /*1dfb0*/  FSETP.NE.FTZ.AND P0, PT, R148, RZ, PT ;  /* 0x000000ff9400720b */ /* 0x010fda0003f15000 */
[----:B------:R-:W4:Y:S04]  /*1dfc0*/  @P0 LDL R139, [R1+0x450] ;  /* 0x00045000018b0983 */ /* 0x000f280000100800 */
[----:B------:R-:W2:Y:S01]  /*1dfd0*/  @P0 LDL R144, [R1+0x430] ;  /* 0x0004300001900983 */ /* 0x000ea20000100800 */
[----:B------:R-:W1:Y:S02]  /*1dfe0*/  @P0 MUFU.LG2 R141, R148 ;  /* 0x00000094008d0308 */ /* 0x000e640000000c00 */
[----:B-1----:R-:W-:-:S06]  /*1dff0*/  @P0 FMUL.FTZ R146, R141, 0.69314718246459960938 ;  /* 0x3f3172188d920820 */ /* 0x002fcc0000410000 */
[----:B------:R-:W1:Y:S08]  /*1e000*/  @P1 MUFU.LG2 R147, R140 ;  /* 0x0000008c00931308 */ /* 0x000e700000000c00 */
[----:B------:R-:W0:Y:S01]  /*1e010*/  @P0 MUFU.RCP R138, R148 ;  /* 0x00000094008a0308 */ /* 0x000e220000001000 */
[----:B---3--:R-:W-:Y:S02]  /*1e020*/  VIADD R0, R0, 0x1 ;  /* 0x0000000100007836 */ /* 0x008fe40000000000 */
[----:B-1----:R-:W-:Y:S01]  /*1e030*/  @P1 FMUL.FTZ R147, R147, 0.69314718246459960938 ;  /* 0x3f31721893931820 */ /* 0x002fe20000410000 */
[----:B------:R-:W-:Y:S01]  /*1e040*/  STL [R1+0x444], R140 ;  /* 0x0004448c01007387 */ /* 0x000fe20000100800 */
[-C--:B0-----:R-:W-:Y:S01]  /*1e050*/  FMUL.FTZ R135, R135, R138.reuse ;  /* 0x0000008a87877220 */ /* 0x081fe20000410000 */
[-C--:B------:R-:W-:Y:S01]  /*1e060*/  FMUL.FTZ R134, R134, R138.reuse ;  /* 0x0000008a86867220 */ /* 0x080fe20000410000 */
[-C--:B-----5:R-:W-:Y:S01]  /*1e070*/  FMUL.FTZ R133, R133, R138.reuse ;  /* 0x0000008a85857220 */ /* 0x0a0fe20000410000 */
        /* <DEDUP_REMOVED lines=61> */
[----:B------:R-:W-:Y:S04]  /*1e450*/  STL [R1+0x210], R136 ;  /* 0x0002108801007387 */ /* 0x000fe80000100800 */
[----:B------:R-:W-:Y:S04]  /*1e460*/  STL.64 [R1+0x220], R134 ;  /* 0x0002208601007387 */ /* 0x000fe80000100a00 */
        /* <DEDUP_REMOVED lines=31> */
[----:B------:R-:W-:Y:S04]  /*1e660*/  STL [R1+0x21c], R0 ;  /* 0x00021c0001007387 */ /* 0x000fe80000100800 */
[----:B------:R-:W-:Y:S01]  /*1e670*/  @!P2 STL [R1+0x210], RZ ;  /* 0x000210ff0100a387 */ /* 0x000fe20000100800 */
[----:B----4-:R-:W-:-:S04]  /*1e680*/  @P0 FMUL.FTZ R139, R139, 0.69314718246459960938 ;  /* 0x3f3172188b8b0820 */ /* 0x010fc80000410000 */
[----:B--2---:R-:W-:Y:S01]  /*1e690*/  @P0 FFMA.FTZ R142, R139, R144, R146 ;  /* 0x000000908b8e0223 */ /* 0x004fe20000010092 */
[----:B------:R-:W-:-:S06]  /*1e6a0*/  IMAD.MOV.U32 R139, RZ, RZ, RZ ;  /* 0x000000ffff8b7224 */ /* 0x000fcc00078e00ff */
[----:B------:R-:W0:Y:S01]  /*1e6b0*/  @P1 MUFU.RCP R139, R140 ;  /* 0x0000008c008b1308 */ /* 0x000e220000001000 */
[----:B------:R-:W-:Y:S01]  /*1e6c0*/  @P1 FMUL.FTZ R146, R143, 0.69314718246459960938 ;  /* 0x3f3172188f921820 */ /* 0x000fe20000410000 */
[----:B------:R-:W-:-:S03]  /*1e6d0*/  IMAD.MOV.U32 R144, RZ, RZ, -0x800000 ;  /* 0xff800000ff907424 */ /* 0x000fc600078e00ff */
[----:B------:R-:W-:Y:S01]  /*1e6e0*/  @P1 FFMA.FTZ R144, R146, R145, R147 ;  /* 0x0000009192901223 */ /* 0x000fe20000010093 */
[----:B------:R-:W-:Y:S01]  /*1e6f0*/  STL [R1+0x440], R142 ;  /* 0x0004408e01007387 */ /* 0x000fe20000100800 */
[-C--:B0-----:R-:W-:Y:S01]  /*1e700*/  FMUL.FTZ R15, R15, R139.reuse ;  /* 0x0000008b0f0f7220 */ /* 0x081fe20000410000 */
[-C--:B------:R-:W-:Y:S01]  /*1e710*/  FMUL.FTZ R14, R14, R139.reuse ;  /* 0x0000008b0e0e7220 */ /* 0x080fe20000410000 */
[-C--:B------:R-:W-:Y:S01]  /*1e720*/  FMUL.FTZ R13, R13, R139.reuse ;  /* 0x0000008b0d0d7220 */ /* 0x080fe20000410000 */
[-C--:B------:R-:W-:Y:S01]  /*1e730*/  FMUL.FTZ R12, R12, R139.reuse ;  /* 0x0000008b0c0c7220 */ /* 0x080fe20000410000 */
[-C--:B------:R-:W-:Y:S01]  /*1e740*/  FMUL.FTZ R71, R71, R139.reuse ;  /* 0x0000008b47477220 */ /* 0x080fe20000410000 */
[-C--:B------:R-:W-:Y:S01]  /*1e750*/  FMUL.FTZ R70, R70, R139.reuse ;  /* 0x0000008b46467220 */ /* 0x080fe20000410000 */
[----:B------:R-:W-:Y:S01]  /*1e760*/  STL.64 [R1+0x3b8], R14 ;  /* 0x0003b80e01007387 */ /* 0x000fe20000100a00 */
[-C--:B------:R-:W-:Y:S01]  /*1e770*/  FMUL.FTZ R69, R69, R139.reuse ;  /* 0x0000008b45457220 */ /* 0x080fe20000410000 */
[-C--:B------:R-:W-:Y:S01]  /*1e780*/  FMUL.FTZ R68, R68, R139.reuse ;  /* 0x0000008b44447220 */ /* 0x080fe20000410000 */
[-C--:B------:R-:W-:Y:S01]  /*1e790*/  FMUL.FTZ R67, R67, R139.reuse ;  /* 0x0000008b43437220 */ /* 0x080fe20000410000 */
[----:B------:R0:W-:Y:S01]  /*1e7a0*/  STL.64 [R1+0x3c8], R12 ;  /* 0x0003c80c01007387 */ /* 0x0001e20000100a00 */
        /* <DEDUP_REMOVED lines=55> */
[----:B0-----:R-:W-:Y:S01]  /*1eb20*/  VIADD R12, R137, 0x1 ;  /* 0x00000001890c7836 */ /* 0x001fe20000000000 */
[----:B------:R-:W-:Y:S01]  /*1eb30*/  @!P2 LOP3.LUT R14, R19, 0x1, RZ, 0x3c, !PT ;  /* 0x00000001130ea812 */ /* 0x000fe200078e3cff */
[----:B------:R0:W-:Y:S04]  /*1eb40*/  STL [R1+0x444], R144 ;  /* 0x0004449001007387 */ /* 0x0001e80000100800 */
[----:B------:R0:W-:Y:S04]  /*1eb50*/  STL.64 [R1+0x228], R70 ;  /* 0x0002284601007387 */ /* 0x0001e80000100a00 */
        /* <DEDUP_REMOVED lines=29> */
[----:B------:R0:W-:Y:S04]  /*1ed30*/  STL [R1+0x218], R12 ;  /* 0x0002180c01007387 */ /* 0x0001e80000100800 */
[----:B------:R0:W-:Y:S01]  /*1ed40*/  @!P2 STL [R1+0x214], R14 ;  /* 0x0002140e0100a387 */ /* 0x0001e20000100800 */
[----:B------:R-:W-:-:S13]  /*1ed50*/  PLOP3.LUT P0, PT, PT, PT, PT, 0x8, 0x0 ;  /* 0x000000000000781c */ /* 0x000fda0003f0e170 */
.L_x_2017:
[----:B------:R-:W1:Y:S08]  /*1ed60*/  S2UR UR4, SR_CgaCtaId ;  /* 0x00000000000479c3 */ /* 0x000e700000008800 */
[----:B------:R-:W-:Y:S06]  /*1ed70*/  BAR.SYNC.DEFER_BLOCKING 0x5, 0x180 ;  /* 0x0146000000007b1d */ /* 0x000fec0000010000 */
[----:B------:R-:W-:Y:S01]  /*1ed80*/  UMOV UR44, 0x400 ;  /* 0x00000400002c7882 */ /* 0x000fe20000000000 */
[----:B------:R-:W-:Y:S01]  /*1ed90*/  BSSY B0, `(.L_x_2114) ;  /* 0x0000281000007945 */ /* 0x000fe20003800000 */
[----:B-1----:R-:W-:-:S09]  /*1eda0*/  ULEA UR44, UR4, UR44, 0x18 ;  /* 0x0000002c042c7291 */ /* 0x002fd2000f8ec03f */
[----:B---3--:R-:W1:Y:S02]  /*1edb0*/  LDS R0, [UR44+0x324d0] ;  /* 0x0324d02cff007984 */ /* 0x008e640008000800 */
[----:B-1----:R-:W-:Y:S01]  /*1edc0*/  R2UR UR4, R0 ;  /* 0x00000000000472ca */ /* 0x002fe200000e0000 */
[----:B------:R-:W-:Y:S06]  /*1edd0*/  BAR.ARV 0x4, 0x180 ;  /* 0x0106000000007b1d */ /* 0x000fec0000002000 */
[----:B------:R-:W-:Y:S08]  /*1ede0*/  @P0 BRA `(.L_x_2115) ;  /* 0x0000001c001c0947 */ /* 0x000ff00003800000 */
[----:B------:R-:W2:Y:S01]  /*1edf0*/  LDL.128 R96, [R1+0x2c0] ;  /* 0x0002c00001607983 */ /* 0x000ea20000100c00 */
[----:B0-----:R-:W0:Y:S01]  /*1ee00*/  LDC R2, c[0x0][0xce8] ;  /* 0x00033a00ff027b82 */ /* 0x001e220000000800 */
[----:B------:R-:W-:Y:S02]  /*1ee10*/  ULDC UR5, c[0x0][0xb88] ;  /* 0x0002e20000057ab9 */ /* 0x000fe40000000800 */
[----:B------:R-:W3:Y:S04]  /*1ee20*/  LDL.128 R92, [R1+0x2d0] ;  /* 0x0002d000015c7983 */ /* 0x000ee80000100c00 */
[----:B------:R-:W4:Y:S04]  /*1ee30*/  LDL.128 R88, [R1+0x2e0] ;  /* 0x0002e00001587983 */ /* 0x000f280000100c00 */
        /* <DEDUP_REMOVED lines=28> */
[----:B------:R-:W4:Y:S01]  /*1f000*/  LDL.128 R8, [R1+0x410] ;  /* 0x0004100001087983 */ /* 0x000f220000100c00 */
[----:B------:R-:W-:Y:S01]  /*1f010*/  VIADD R19, R204, UR39 ;  /* 0x00000027cc137c36 */ /* 0x000fe20008000000 */
[----:B------:R-:W-:Y:S01]  /*1f020*/  LOP3.LUT P0, RZ, R212, 0x3, RZ, 0xc0, !PT ;  /* 0x00000003d4ff7812 */ /* 0x000fe2000780c0ff */
[----:B0-----:R-:W-:Y:S01]  /*1f030*/  IMAD R0, R2, UR5, RZ ;  /* 0x0000000502007c24 */ /* 0x001fe2000f8e02ff */
[----:B------:R-:W-:-:S02]  /*1f040*/  IADD3 R141, P6, R188, 0x8000, RZ ;  /* 0x00008000bc8d7810 */ /* 0x000fc40007fde0ff */
[C---:B------:R-:W-:Y:S02]  /*1f050*/  IADD3 R143, P1, R188.reuse, 0x8020, RZ ;  /* 0x00008020bc8f7810 */ /* 0x040fe40007f3e0ff */
[C---:B------:R-:W-:Y:S02]  /*1f060*/  IADD3 R21, P5, R188.reuse, 0x4060, RZ ;  /* 0x00004060bc157810 */ /* 0x040fe40007fbe0ff */
[C---:B------:R-:W-:Y:S01]  /*1f070*/  LOP3.LUT R155, R188.reuse, 0x380, RZ, 0xc0, !PT ;  /* 0x00000380bc9b7812 */ /* 0x040fe200078ec0ff */
[----:B------:R-:W-:Y:S01]  /*1f080*/  USHF.R.S32.HI UR12, URZ, 0x1f, UR42 ;  /* 0x0000001f3f0c7899 */ /* 0x000fe2000801142a */
[----:B------:R-:W-:Y:S01]  /*1f090*/  ISETP.GE.OR P2, PT, R19, R0, P0 ;  /* 0x000000001300720c */ /* 0x000fe20000746670 */
[----:B------:R-:W-:Y:S01]  /*1f0a0*/  ULDC.64 UR8, c[0x0][0xc90] ;  /* 0x0003240000087ab9 */ /* 0x000fe20000000a00 */
[----:B------:R-:W-:Y:S01]  /*1f0b0*/  IADD3 R145, P3, R188, 0x8040, RZ ;  /* 0x00008040bc917810 */ /* 0x000fe20007f7e0ff */
[----:B------:R-:W-:Y:S01]  /*1f0c0*/  USHF.R.S32.HI UR13, URZ, 0x1f, UR38 ;  /* 0x0000001f3f0d7899 */ /* 0x000fe20008011426 */
[----:B------:R-:W-:-:S09]  /*1f0d0*/  ULDC.64 UR10, c[0x0][0xc98] ;  /* 0x00032600000a7ab9 */ /* 0x000fd20000000a00 */
[----:B------:R-:W4:Y:S01]  /*1f0e0*/  @!P2 LDL R3, [R1+0x440] ;  /* 0x000440000103a983 */ /* 0x000f220000100800 */
[----:B------:R-:W-:Y:S02]  /*1f0f0*/  LOP3.LUT R140, R141, 0x380, RZ, 0xc0, !PT ;  /* 0x000003808d8c7812 */ /* 0x000fe400078ec0ff */
[----:B------:R-:W-:Y:S02]  /*1f100*/  LOP3.LUT R142, R143, 0x380, RZ, 0xc0, !PT ;  /* 0x000003808f8e7812 */ /* 0x000fe400078ec0ff */
[----:B------:R-:W-:Y:S02]  /*1f110*/  SHF.R.U64 R140, R140, 0x3, RZ ;  /* 0x000000038c8c7819 */ /* 0x000fe400000012ff */
[----:B------:R-:W-:Y:S02]  /*1f120*/  SHF.R.U64 R146, R142, 0x3, RZ ;  /* 0x000000038e927819 */ /* 0x000fe400000012ff */
[----:B------:R-:W-:Y:S01]  /*1f130*/  LOP3.LUT R142, R140, R141, RZ, 0x3c, !PT ;  /* 0x0000008d8c8e7212 */ /* 0x000fe200078e3cff */
[----:B------:R-:W-:Y:S01]  /*1f140*/  IMAD.X R141, RZ, RZ, R189, P1 ;  /* 0x000000ffff8d7224 */ /* 0x000fe200008e06bd */
[----:B------:R-:W-:-:S04]  /*1f150*/  IADD3 R149, P1, R188, 0xc040, RZ ;  /* 0x0000c040bc957810 */ /* 0x000fc80007f3e0ff */
[----:B------:R-:W-:-:S04]  /*1f160*/  LOP3.LUT R148, R149, 0x380, RZ, 0xc0, !PT ;  /* 0x0000038095947812 */ /* 0x000fc800078ec0ff */
[----:B------:R-:W-:Y:S02]  /*1f170*/  SHF.R.U64 R148, R148, 0x3, RZ ;  /* 0x0000000394947819 */ /* 0x000fe400000012ff */
[----:B------:R-:W-:Y:S02]  /*1f180*/  LOP3.LUT R20, R21, 0x380, RZ, 0xc0, !PT ;  /* 0x0000038015147812 */ /* 0x000fe400078ec0ff */
[----:B------:R-:W-:Y:S01]  /*1f190*/  LOP3.LUT R148, R148, R149, RZ, 0x3c, !PT ;  /* 0x0000009594947212 */ /* 0x000fe200078e3cff */
[----:B------:R-:W-:Y:S01]  /*1f1a0*/  IMAD.X R149, RZ, RZ, R189, P1 ;  /* 0x000000ffff957224 */ /* 0x000fe200008e06bd */
[----:B------:R-:W-:Y:S02]  /*1f1b0*/  ISETP.NE.AND P1, PT, R2, 0x1, PT ;  /* 0x000000010200780c */ /* 0x000fe40003f25270 */
[----:B------:R-:W-:Y:S02]  /*1f1c0*/  SHF.R.U64 R155, R155, 0x3, RZ ;  /* 0x000000039b9b7819 */ /* 0x000fe400000012ff */
[----:B------:R-:W-:-:S02]  /*1f1d0*/  SHF.R.U64 R20, R20, 0x3, RZ ;  /* 0x0000000314147819 */ /* 0x000fc400000012ff */
[----:B------:R-:W-:Y:S01]  /*1f1e0*/  LOP3.LUT R154, R155, R188, RZ, 0x3c, !PT ;  /* 0x000000bc9b9a7212 */ /* 0x000fe200078e3cff */
[--C-:B------:R-:W-:Y:S01]  /*1f1f0*/  IMAD.MOV.U32 R155, RZ, RZ, R189.reuse ;  /* 0x000000ffff9b7224 */ /* 0x100fe200078e00bd */
[----:B------:R-:W-:Y:S01]  /*1f200*/  LOP3.LUT R20, R20, R21, RZ, 0x3c, !PT ;  /* 0x0000001514147212 */ /* 0x000fe200078e3cff */
[----:B------:R-:W-:-:S03]  /*1f210*/  IMAD.X R21, RZ, RZ, R189, P5 ;  /* 0x000000ffff157224 */ /* 0x000fc600028e06bd */
[----:B------:R-:W-:Y:S02]  /*1f220*/  MOV R155, R154 ;  /* 0x0000009a009b7202 */ /* 0x000fe40000000f00 */
[----:B------:R-:W-:Y:S02]  /*1f230*/  MOV R154, R20 ;  /* 0x00000014009a7202 */ /* 0x000fe40000000f00 */
[----:B------:R-:W0:Y:S01]  /*1f240*/  @P1 LDC R21, c[0x0][0xcec] ;  /* 0x00033b00ff151b82 */ /* 0x000e220000000800 */
[----:B------:R-:W-:Y:S02]  /*1f250*/  UIMAD UR5, UR12, UR8, URZ ;  /* 0x000000080c0572a4 */ /* 0x000fe4000f8e023f */
[----:B------:R-:W-:Y:S02]  /*1f260*/  UIMAD.WIDE.U32 UR6, UR42, UR8, URZ ;  /* 0x000000082a0672a5 */ /* 0x000fe4000f8e003f */
[----:B------:R-:W-:Y:S01]  /*1f270*/  UIMAD UR5, UR42, UR9, UR5 ;  /* 0x000000092a0572a4 */ /* 0x000fe2000f8e0205 */
[----:B------:R-:W-:Y:S01]  /*1f280*/  LOP3.LUT R144, R145, 0x380, RZ, 0xc0, !PT ;  /* 0x0000038091907812 */ /* 0x000fe200078ec0ff */
[----:B------:R-:W-:-:S02]  /*1f290*/  UIMAD UR8, UR13, UR10, URZ ;  /* 0x0000000a0d0872a4 */ /* 0x000fc4000f8e023f */
[----:B------:R-:W-:Y:S01]  /*1f2a0*/  UIADD3 UR7, UR7, UR5, URZ ;  /* 0x0000000507077290 */ /* 0x000fe2000fffe03f */
[----:B------:R-:W-:Y:S01]  /*1f2b0*/  SHF.R.U64 R144, R144, 0x3, RZ ;  /* 0x0000000390907819 */ /* 0x000fe200000012ff */
[----:B------:R-:W-:Y:S02]  /*1f2c0*/  UIMAD UR8, UR38, UR11, UR8 ;  /* 0x0000000b260872a4 */ /* 0x000fe4000f8e0208 */
[----:B------:R-:W-:Y:S01]  /*1f2d0*/  UIMAD.WIDE.U32 UR6, UR38, UR10, UR6 ;  /* 0x0000000a260672a5 */ /* 0x000fe2000f8e0006 */
[----:B------:R-:W-:Y:S01]  /*1f2e0*/  LOP3.LUT R140, R146, R143, RZ, 0x3c, !PT ;  /* 0x0000008f928c7212 */ /* 0x000fe200078e3cff */
[--C-:B------:R-:W-:Y:S01]  /*1f2f0*/  IMAD.X R143, RZ, RZ, R189.reuse, P6 ;  /* 0x000000ffff8f7224 */ /* 0x100fe200030e06bd */
[----:B------:R-:W-:Y:S02]  /*1f300*/  LOP3.LUT R152, R144, R145, RZ, 0x3c, !PT ;  /* 0x0000009190987212 */ /* 0x000fe400078e3cff */
[C---:B------:R-:W-:Y:S01]  /*1f310*/  IADD3 R151, P4, R188.reuse, 0x8060, RZ ;  /* 0x00008060bc977810 */ /* 0x040fe20007f9e0ff */
[----:B------:R-:W-:Y:S01]  /*1f320*/  IMAD.X R153, RZ, RZ, R189, P3 ;  /* 0x000000ffff997224 */ /* 0x000fe200018e06bd */
[C---:B------:R-:W-:Y:S01]  /*1f330*/  IADD3 R145, P5, R188.reuse, 0xc000, RZ ;  /* 0x0000c000bc917810 */ /* 0x040fe20007fbe0ff */
[----:B------:R-:W-:Y:S01]  /*1f340*/  VIADD R19, R19, 0x8 ;  /* 0x0000000813137836 */ /* 0x000fe20000000000 */
[----:B------:R-:W-:Y:S01]  /*1f350*/  IADD3 R147, P6, R188, 0xc020, RZ ;  /* 0x0000c020bc937810 */ /* 0x000fe20007fde0ff */
[----:B------:R-:W-:Y:S01]  /*1f360*/  ULDC.64 UR10, c[0x0][0xbf0] ;  /* 0x0002fc00000a7ab9 */ /* 0x000fe20000000a00 */
[----:B------:R-:W-:-:S02]  /*1f370*/  LOP3.LUT R150, R151, 0x380, RZ, 0xc0, !PT ;  /* 0x0000038097967812 */ /* 0x000fc400078ec0ff */
[----:B------:R-:W-:Y:S02]  /*1f380*/  LOP3.LUT R144, R145, 0x380, RZ, 0xc0, !PT ;  /* 0x0000038091907812 */ /* 0x000fe400078ec0ff */
[----:B------:R-:W-:Y:S02]  /*1f390*/  LOP3.LUT R146, R147, 0x380, RZ, 0xc0, !PT ;  /* 0x0000038093927812 */ /* 0x000fe400078ec0ff */
[----:B------:R-:W-:Y:S02]  /*1f3a0*/  SHF.R.U64 R150, R150, 0x3, RZ ;  /* 0x0000000396967819 */ /* 0x000fe400000012ff */
        /* <DEDUP_REMOVED lines=8> */
[----:B------:R-:W-:-:S02]  /*1f430*/  MOV R142, R142 ;  /* 0x0000008e008e7202 */ /* 0x000fc40000000f00 */
[----:B------:R-:W-:Y:S02]  /*1f440*/  MOV R140, R140 ;  /* 0x0000008c008c7202 */ /* 0x000fe40000000f00 */
[----:B------:R-:W-:Y:S02]  /*1f450*/  MOV R152, R152 ;  /* 0x0000009800987202 */ /* 0x000fe40000000f00 */
[----:B------:R-:W-:Y:S02]  /*1f460*/  MOV R20, R150 ;  /* 0x0000009600147202 */ /* 0x000fe40000000f00 */
[----:B------:R-:W-:Y:S02]  /*1f470*/  MOV R144, R144 ;  /* 0x0000009000907202 */ /* 0x000fe40000000f00 */
[----:B------:R-:W-:Y:S02]  /*1f480*/  MOV R146, R146 ;  /* 0x0000009200927202 */ /* 0x000fe40000000f00 */
[----:B--2---:R-:W-:-:S02]  /*1f490*/  F2FP.BF16.F32.PACK_AB R96, R97, R96 ;  /* 0x000000606160723e */ /* 0x004fc400000010ff */
[----:B------:R-:W-:Y:S02]  /*1f4a0*/  F2FP.BF16.F32.PACK_AB R97, R99, R98 ;  /* 0x000000626361723e */ /* 0x000fe400000010ff */
[----:B---3--:R-:W-:Y:S02]  /*1f4b0*/  F2FP.BF16.F32.PACK_AB R98, R93, R92 ;  /* 0x0000005c5d62723e */ /* 0x008fe400000010ff */
[----:B------:R-:W1:Y:S01]  /*1f4c0*/  @P1 LDC R93, c[0x0][0xcf0] ;  /* 0x00033c00ff5d1b82 */ /* 0x000e620000000800 */
[----:B----4-:R-:W-:Y:S02]  /*1f4d0*/  F2FP.BF16.F32.PACK_AB R88, R89, R88 ;  /* 0x000000585958723e */ /* 0x010fe400000010ff */
[----:B------:R-:W-:Y:S02]  /*1f4e0*/  F2FP.BF16.F32.PACK_AB R89, R91, R90 ;  /* 0x0000005a5b59723e */ /* 0x000fe400000010ff */
[----:B------:R-:W-:Y:S01]  /*1f4f0*/  F2FP.BF16.F32.PACK_AB R90, R85, R84 ;  /* 0x00000054555a723e */ /* 0x000fe200000010ff */
[----:B------:R-:W-:Y:S01]  /*1f500*/  VIADD R84, R236, UR39 ;  /* 0x00000027ec547c36 */ /* 0x000fe20008000000 */
[----:B------:R-:W-:-:S02]  /*1f510*/  F2FP.BF16.F32.PACK_AB R80, R81, R80 ;  /* 0x000000505150723e */ /* 0x000fc400000010ff */
[----:B------:R-:W-:Y:S02]  /*1f520*/  F2FP.BF16.F32.PACK_AB R81, R83, R82 ;  /* 0x000000525351723e */ /* 0x000fe400000010ff */
[----:B------:R-:W-:Y:S01]  /*1f530*/  F2FP.BF16.F32.PACK_AB R82, R77, R76 ;  /* 0x0000004c4d52723e */ /* 0x000fe200000010ff */
[----:B0-----:R-:W-:-:S04]  /*1f540*/  @P1 IMAD.HI.U32 R76, R84, R21, RZ ;  /* 0x00000015544c1227 */ /* 0x001fc800078e00ff */
[----:B------:R-:W-:Y:S01]  /*1f550*/  IMAD.MOV.U32 R21, RZ, RZ, R84 ;  /* 0x000000ffff157224 */ /* 0x000fe200078e0054 */
[----:B-1----:R-:W-:Y:S02]  /*1f560*/  @P1 SHF.R.U32.HI R21, RZ, R93, R76 ;  /* 0x0000005dff151219 */ /* 0x002fe4000001164c */
[----:B------:R-:W-:-:S03]  /*1f570*/  F2FP.BF16.F32.PACK_AB R72, R73, R72 ;  /* 0x000000484948723e */ /* 0x000fc600000010ff */
[--C-:B------:R-:W-:Y:S01]  /*1f580*/  IMAD.MOV R77, RZ, RZ, -R21.reuse ;  /* 0x000000ffff4d7224 */ /* 0x100fe200078e0a15 */
[----:B------:R-:W-:Y:S02]  /*1f590*/  F2FP.BF16.F32.PACK_AB R73, R75, R74 ;  /* 0x0000004a4b49723e */ /* 0x000fe400000010ff */
[----:B------:R-:W-:Y:S01]  /*1f5a0*/  F2FP.BF16.F32.PACK_AB R75, R59, R58 ;  /* 0x0000003a3b4b723e */ /* 0x000fe200000010ff */
[----:B------:R-:W-:Y:S01]  /*1f5b0*/  IMAD R59, R2, R77, R84 ;  /* 0x0000004d023b7224 */ /* 0x000fe200078e0254 */
[----:B------:R-:W-:Y:S01]  /*1f5c0*/  F2FP.BF16.F32.PACK_AB R74, R57, R56 ;  /* 0x00000038394a723e */ /* 0x000fe200000010ff */
[----:B------:R-:W-:Y:S01]  /*1f5d0*/  IMAD.U32 R58, RZ, RZ, UR8 ;  /* 0x00000008ff3a7e24 */ /* 0x000fe2000f8e00ff */
[----:B------:R-:W-:Y:S01]  /*1f5e0*/  SHF.R.S32.HI R57, RZ, 0x1f, R21 ;  /* 0x0000001fff397819 */ /* 0x000fe20000011415 */
[----:B------:R-:W-:Y:S01]  /*1f5f0*/  ULDC.64 UR8, c[0x0][0xbe8] ;  /* 0x0002fa0000087ab9 */ /* 0x000fe20000000a00 */
[----:B------:R-:W-:Y:S02]  /*1f600*/  IADD3 R56, P3, R21, UR6, RZ ;  /* 0x0000000615387c10 */ /* 0x000fe4000ff7e0ff */
[----:B------:R-:W-:-:S02]  /*1f610*/  F2FP.BF16.F32.PACK_AB R136, R137, R136 ;  /* 0x000000888988723e */ /* 0x000fc400000010ff */
[----:B------:R-:W-:Y:S02]  /*1f620*/  SHF.R.S32.HI R21, RZ, 0x1f, R59 ;  /* 0x0000001fff157819 */ /* 0x000fe4000001143b */
[----:B------:R-:W-:Y:S02]  /*1f630*/  F2FP.BF16.F32.PACK_AB R137, R139, R138 ;  /* 0x0000008a8b89723e */ /* 0x000fe400000010ff */
[----:B------:R-:W-:Y:S02]  /*1f640*/  F2FP.BF16.F32.PACK_AB R128, R129, R128 ;  /* 0x000000808180723e */ /* 0x000fe400000010ff */
[----:B------:R-:W-:Y:S02]  /*1f650*/  F2FP.BF16.F32.PACK_AB R138, R133, R132 ;  /* 0x00000084858a723e */ /* 0x000fe400000010ff */
[----:B------:R-:W-:Y:S01]  /*1f660*/  F2FP.BF16.F32.PACK_AB R139, R135, R134 ;  /* 0x00000086878b723e */ /* 0x000fe200000010ff */
[----:B------:R-:W-:Y:S01]  /*1f670*/  BAR.SYNC.DEFER_BLOCKING 0x1, 0x100 ;  /* 0x0044000000007b1d */ /* 0x000fe20000010000 */
[----:B------:R-:W-:-:S02]  /*1f680*/  F2FP.BF16.F32.PACK_AB R129, R131, R130 ;  /* 0x000000828381723e */ /* 0x000fc400000010ff */
[----:B------:R-:W-:Y:S02]  /*1f690*/  F2FP.BF16.F32.PACK_AB R120, R121, R120 ;  /* 0x000000787978723e */ /* 0x000fe400000010ff */
[----:B------:R-:W-:Y:S01]  /*1f6a0*/  IADD3.X R57, R57, UR7, R58, P3, !PT ;  /* 0x0000000739397c10 */ /* 0x000fe20009ffe43a */
[----:B------:R-:W-:Y:S01]  /*1f6b0*/  ULDC.64 UR6, c[0x0][0xc88] ;  /* 0x0003220000067ab9 */ /* 0x000fe20000000a00 */
[----:B------:R-:W-:Y:S02]  /*1f6c0*/  F2FP.BF16.F32.PACK_AB R130, R125, R124 ;  /* 0x0000007c7d82723e */ /* 0x000fe400000010ff */
[----:B------:R-:W-:Y:S02]  /*1f6d0*/  F2FP.BF16.F32.PACK_AB R131, R127, R126 ;  /* 0x0000007e7f83723e */ /* 0x000fe400000010ff */
[----:B------:R-:W-:Y:S02]  /*1f6e0*/  F2FP.BF16.F32.PACK_AB R121, R123, R122 ;  /* 0x0000007a7b79723e */ /* 0x000fe400000010ff */
[----:B------:R-:W-:Y:S01]  /*1f6f0*/  F2FP.BF16.F32.PACK_AB R112, R113, R112 ;  /* 0x000000707170723e */ /* 0x000fe200000010ff */
[----:B------:R-:W-:Y:S01]  /*1f700*/  IMAD R58, R21, UR6, RZ ;  /* 0x00000006153a7c24 */ /* 0x000fe2000f8e02ff */
[----:B------:R-:W-:-:S02]  /*1f710*/  F2FP.BF16.F32.PACK_AB R122, R117, R116 ;  /* 0x00000074757a723e */ /* 0x000fc400000010ff */
[----:B------:R-:W-:Y:S02]  /*1f720*/  F2FP.BF16.F32.PACK_AB R123, R119, R118 ;  /* 0x00000076777b723e */ /* 0x000fe400000010ff */
[----:B------:R-:W-:Y:S02]  /*1f730*/  F2FP.BF16.F32.PACK_AB R113, R115, R114 ;  /* 0x000000727371723e */ /* 0x000fe400000010ff */
[----:B------:R-:W-:Y:S02]  /*1f740*/  F2FP.BF16.F32.PACK_AB R104, R105, R104 ;  /* 0x000000686968723e */ /* 0x000fe400000010ff */
[----:B------:R-:W-:Y:S02]  /*1f750*/  F2FP.BF16.F32.PACK_AB R114, R109, R108 ;  /* 0x0000006c6d72723e */ /* 0x000fe400000010ff */
[----:B------:R-:W-:Y:S02]  /*1f760*/  F2FP.BF16.F32.PACK_AB R115, R111, R110 ;  /* 0x0000006e6f73723e */ /* 0x000fe400000010ff */
[----:B------:R-:W-:Y:S01]  /*1f770*/  F2FP.BF16.F32.PACK_AB R105, R107, R106 ;  /* 0x0000006a6b69723e */ /* 0x000fe200000010ff */
[----:B------:R-:W-:Y:S01]  /*1f780*/  STSM.16.M88.4 [R155], R136 ;  /* 0x000000889b007844 */ /* 0x000fe20000000200 */
[----:B------:R-:W-:-:S02]  /*1f790*/  F2FP.BF16.F32.PACK_AB R106, R101, R100 ;  /* 0x00000064656a723e */ /* 0x000fc400000010ff */
[----:B------:R-:W-:Y:S01]  /*1f7a0*/  F2FP.BF16.F32.PACK_AB R107, R103, R102 ;  /* 0x00000066676b723e */ /* 0x000fe200000010ff */
[----:B------:R-:W-:Y:S01]  /*1f7b0*/  STSM.16.M88.4 [R235], R128 ;  /* 0x00000080eb007844 */ /* 0x000fe20000000200 */
[----:B------:R-:W-:Y:S01]  /*1f7c0*/  F2FP.BF16.F32.PACK_AB R99, R95, R94 ;  /* 0x0000005e5f63723e */ /* 0x000fe200000010ff */
[----:B------:R-:W-:Y:S01]  /*1f7d0*/  IMAD.WIDE.U32 R56, R59, UR6, R56 ;  /* 0x000000063b387c25 */ /* 0x000fe2000f8e0038 */
[----:B------:R-:W-:Y:S01]  /*1f7e0*/  F2FP.BF16.F32.PACK_AB R91, R87, R86 ;  /* 0x00000056575b723e */ /* 0x000fe200000010ff */
[----:B------:R-:W-:Y:S01]  /*1f7f0*/  STSM.16.M88.4 [R234], R120 ;  /* 0x00000078ea007844 */ /* 0x000fe20000000200 */
[----:B------:R-:W-:Y:S01]  /*1f800*/  F2FP.BF16.F32.PACK_AB R83, R79, R78 ;  /* 0x0000004e4f53723e */ /* 0x000fe200000010ff */
[----:B------:R-:W-:Y:S01]  /*1f810*/  IMAD R21, R59, UR7, R58 ;  /* 0x000000073b157c24 */ /* 0x000fe2000f8e023a */
[----:B------:R-:W-:Y:S01]  /*1f820*/  F2FP.BF16.F32.PACK_AB R52, R53, R52 ;  /* 0x000000343534723e */ /* 0x000fe200000010ff */
[----:B------:R-:W-:Y:S01]  /*1f830*/  STSM.16.M88.4 [R233], R112 ;  /* 0x00000070e9007844 */ /* 0x000fe20000000200 */
[----:B------:R-:W-:Y:S01]  /*1f840*/  F2FP.BF16.F32.PACK_AB R53, R55, R54 ;  /* 0x000000363735723e */ /* 0x000fe200000010ff */
[----:B------:R-:W-:Y:S01]  /*1f850*/  ULDC.64 UR6, c[0x0][0xc50] ;  /* 0x0003140000067ab9 */ /* 0x000fe20000000a00 */
[----:B------:R-:W-:Y:S01]  /*1f860*/  F2FP.BF16.F32.PACK_AB R64, R65, R64 ;  /* 0x000000404140723e */ /* 0x000fe200000010ff */
[----:B------:R-:W-:Y:S01]  /*1f870*/  STSM.16.M88.4 [R232], R104 ;  /* 0x00000068e8007844 */ /* 0x000fe20000000200 */
[----:B------:R-:W-:-:S02]  /*1f880*/  F2FP.BF16.F32.PACK_AB R54, R69, R68 ;  /* 0x000000444536723e */ /* 0x000fc400000010ff */
[----:B------:R-:W-:Y:S01]  /*1f890*/  F2FP.BF16.F32.PACK_AB R55, R71, R70 ;  /* 0x000000464737723e */ /* 0x000fe200000010ff */
[----:B------:R-:W-:Y:S01]  /*1f8a0*/  STSM.16.M88.4 [R230], R96 ;  /* 0x00000060e6007844 */ /* 0x000fe20000000200 */
[----:B------:R-:W-:Y:S02]  /*1f8b0*/  F2FP.BF16.F32.PACK_AB R65, R67, R66 ;  /* 0x000000424341723e */ /* 0x000fe400000010ff */
[----:B------:R-:W-:Y:S01]  /*1f8c0*/  F2FP.BF16.F32.PACK_AB R48, R49, R48 ;  /* 0x000000303130723e */ /* 0x000fe200000010ff */
[----:B------:R-:W-:Y:S01]  /*1f8d0*/  STSM.16.M88.4 [R229], R88 ;  /* 0x00000058e5007844 */ /* 0x000fe20000000200 */
[----:B------:R-:W-:Y:S01]  /*1f8e0*/  F2FP.BF16.F32.PACK_AB R66, R61, R60 ;  /* 0x0000003c3d42723e */ /* 0x000fe200000010ff */
[----:B------:R-:W-:Y:S01]  /*1f8f0*/  IMAD.IADD R21, R57, 0x1, R21 ;  /* 0x0000000139157824 */ /* 0x000fe200078e0215 */
[----:B------:R-:W-:Y:S02]  /*1f900*/  F2FP.BF16.F32.PACK_AB R67, R63, R62 ;  /* 0x0000003e3f43723e */ /* 0x000fe400000010ff */
[----:B------:R-:W-:Y:S01]  /*1f910*/  F2FP.BF16.F32.PACK_AB R49, R51, R50 ;  /* 0x000000323331723e */ /* 0x000fe200000010ff */
[----:B------:R-:W-:Y:S01]  /*1f920*/  STSM.16.M88.4 [R154], R80 ;  /* 0x000000509a007844 */ /* 0x000fe20000000200 */
[----:B------:R-:W-:-:S02]  /*1f930*/  F2FP.BF16.F32.PACK_AB R50, R45, R44 ;  /* 0x0000002c2d32723e */ /* 0x000fc400000010ff */
[----:B------:R-:W-:Y:S02]  /*1f940*/  F2FP.BF16.F32.PACK_AB R51, R47, R46 ;  /* 0x0000002e2f33723e */ /* 0x000fe400000010ff */
[----:B------:R-:W-:Y:S01]  /*1f950*/  F2FP.BF16.F32.PACK_AB R36, R37, R36 ;  /* 0x000000242524723e */ /* 0x000fe200000010ff */
[----:B------:R-:W-:Y:S01]  /*1f960*/  STSM.16.M88.4 [R142], R72 ;  /* 0x000000488e007844 */ /* 0x000fe20000000200 */
[----:B------:R-:W-:Y:S02]  /*1f970*/  LEA R58, P3, R56, UR6, 0x2 ;  /* 0x00000006383a7c11 */ /* 0x000fe4000f8610ff */
[----:B------:R-:W-:Y:S02]  /*1f980*/  F2FP.BF16.F32.PACK_AB R44, R5, R4 ;  /* 0x00000004052c723e */ /* 0x000fe400000010ff */
[----:B------:R-:W-:Y:S02]  /*1f990*/  F2FP.BF16.F32.PACK_AB R45, R7, R6 ;  /* 0x00000006072d723e */ /* 0x000fe400000010ff */
[----:B------:R-:W-:-:S02]  /*1f9a0*/  F2FP.BF16.F32.PACK_AB R46, R41, R40 ;  /* 0x00000028292e723e */ /* 0x000fc400000010ff */
[----:B------:R-:W-:Y:S02]  /*1f9b0*/  F2FP.BF16.F32.PACK_AB R47, R43, R42 ;  /* 0x0000002a2b2f723e */ /* 0x000fe400000010ff */
[----:B------:R-:W-:Y:S02]  /*1f9c0*/  F2FP.BF16.F32.PACK_AB R37, R39, R38 ;  /* 0x000000262725723e */ /* 0x000fe400000010ff */
[----:B------:R-:W-:Y:S01]  /*1f9d0*/  F2FP.BF16.F32.PACK_AB R28, R29, R28 ;  /* 0x0000001c1d1c723e */ /* 0x000fe200000010ff */
[----:B------:R-:W-:Y:S01]  /*1f9e0*/  STSM.16.M88.4 [R140], R52 ;  /* 0x000000348c007844 */ /* 0x000fe20000000200 */
[----:B------:R-:W-:Y:S02]  /*1f9f0*/  F2FP.BF16.F32.PACK_AB R38, R33, R32 ;  /* 0x000000202126723e */ /* 0x000fe400000010ff */
[----:B------:R-:W-:Y:S02]  /*1fa00*/  F2FP.BF16.F32.PACK_AB R39, R35, R34 ;  /* 0x000000222327723e */ /* 0x000fe400000010ff */
[----:B------:R-:W-:-:S02]  /*1fa10*/  F2FP.BF16.F32.PACK_AB R29, R31, R30 ;  /* 0x0000001e1f1d723e */ /* 0x000fc400000010ff */
[----:B------:R-:W-:Y:S01]  /*1fa20*/  F2FP.BF16.F32.PACK_AB R12, R13, R12 ;  /* 0x0000000c0d0c723e */ /* 0x000fe200000010ff */
[----:B------:R-:W-:Y:S01]  /*1fa30*/  STSM.16.M88.4 [R152], R64 ;  /* 0x0000004098007844 */ /* 0x000fe20000000200 */
[----:B------:R-:W-:Y:S02]  /*1fa40*/  MOV R148, R148 ;  /* 0x0000009400947202 */ /* 0x000fe40000000f00 */
[----:B------:R-:W-:Y:S02]  /*1fa50*/  F2FP.BF16.F32.PACK_AB R30, R25, R24 ;  /* 0x00000018191e723e */ /* 0x000fe400000010ff */
[----:B------:R-:W-:Y:S02]  /*1fa60*/  F2FP.BF16.F32.PACK_AB R31, R27, R26 ;  /* 0x0000001a1b1f723e */ /* 0x000fe400000010ff */
[----:B------:R-:W-:Y:S01]  /*1fa70*/  F2FP.BF16.F32.PACK_AB R13, R15, R14 ;  /* 0x0000000e0f0d723e */ /* 0x000fe200000010ff */
[----:B------:R-:W-:Y:S01]  /*1fa80*/  STSM.16.M88.4 [R20], R48 ;  /* 0x0000003014007844 */ /* 0x000fe20000000200 */
[----:B------:R-:W-:-:S02]  /*1fa90*/  F2FP.BF16.F32.PACK_AB R14, R9, R8 ;  /* 0x00000008090e723e */ /* 0x000fc400000010ff */
[----:B------:R-:W-:Y:S01]  /*1faa0*/  F2FP.BF16.F32.PACK_AB R15, R11, R10 ;  /* 0x0000000a0b0f723e */ /* 0x000fe200000010ff */
[----:B------:R-:W-:Y:S01]  /*1fab0*/  STSM.16.M88.4 [R144], R44 ;  /* 0x0000002c90007844 */ /* 0x000fe20000000200 */
[----:B------:R-:W-:-:S03]  /*1fac0*/  LEA.HI.X R21, R56, UR7, R21, 0x2, P3 ;  /* 0x0000000738157c11 */ /* 0x000fc600098f1415 */
[----:B------:R-:W-:Y:S04]  /*1fad0*/  STSM.16.M88.4 [R146], R36 ;  /* 0x0000002492007844 */ /* 0x000fe80000000200 */
[----:B------:R-:W-:Y:S04]  /*1fae0*/  STSM.16.M88.4 [R148], R28 ;  /* 0x0000001c94007844 */ /* 0x000fe80000000200 */
[----:B------:R-:W-:Y:S04]  /*1faf0*/  STSM.16.M88.4 [R228], R12 ;  /* 0x0000000ce4007844 */ /* 0x000fe80000000200 */
[----:B------:R-:W-:Y:S04]  /*1fb00*/  SHFL.IDX PT, R56, R58, RZ, 0x1c1f ;  /* 0x001c1fff3a387589 */ /* 0x000fe800000e0000 */
[----:B------:R-:W0:Y:S01]  /*1fb10*/  SHFL.IDX PT, R57, R21, RZ, 0x1c1f ;  /* 0x001c1fff15397589 */ /* 0x000e2200000e0000 */
[----:B------:R-:W-:Y:S01]  /*1fb20*/  BAR.SYNC.DEFER_BLOCKING 0x1, 0x100 ;  /* 0x0044000000007b1d */ /* 0x000fe20000010000 */
[----:B------:R-:W-:-:S05]  /*1fb30*/  ISETP.GE.OR P0, PT, R19, R0, P0 ;  /* 0x000000001300720c */ /* 0x000fca0000706670 */
[----:B0-----:R0:W-:Y:S08]  /*1fb40*/  @!P2 ST.E desc[UR48][R56.64], R3 ;  /* 0x000000033800a985 */ /* 0x0011f0000c101930 */
[----:B------:R-:W2:Y:S01]  /*1fb50*/  @!P0 LDL R19, [R1+0x444] ;  /* 0x0004440001138983 */ /* 0x000ea20000100800 */
[----:B------:R-:W-:Y:S02]  /*1fb60*/  IMAD R4, R210, 0x40, R194 ;  /* 0x00000040d2047824 */ /* 0x000fe400078e02c2 */
[----:B------:R-:W-:-:S04]  /*1fb70*/  IMAD.MOV.U32 R5, RZ, RZ, 0x2 ;  /* 0x00000002ff057424 */ /* 0x000fc800078e00ff */
[----:B------:R-:W-:-:S03]  /*1fb80*/  IMAD.WIDE R4, R4, R5, UR36 ;  /* 0x0000002404047e25 */ /* 0x000fc6000f8e0205 */
[----:B------:R-:W-:-:S04]  /*1fb90*/  IADD3 R33, P6, R4, 0x5000, RZ ;  /* 0x0000500004217810 */ /* 0x000fc80007fde0ff */
[----:B------:R-:W-:-:S04]  /*1fba0*/  LOP3.LUT R32, R33, 0x380, RZ, 0xc0, !PT ;  /* 0x0000038021207812 */ /* 0x000fc800078ec0ff */
[----:B------:R-:W-:-:S04]  /*1fbb0*/  SHF.R.U64 R32, R32, 0x3, RZ ;  /* 0x0000000320207819 */ /* 0x000fc800000012ff */
[----:B------:R-:W-:Y:S01]  /*1fbc0*/  LOP3.LUT R32, R32, R33, RZ, 0x3c, !PT ;  /* 0x0000002120207212 */ /* 0x000fe200078e3cff */
[----:B------:R-:W-:Y:S01]  /*1fbd0*/  IMAD.X R33, RZ, RZ, R5, P6 ;  /* 0x000000ffff217224 */ /* 0x000fe200030e0605 */
[C---:B------:R-:W-:Y:S02]  /*1fbe0*/  IADD3 R53, P6, R4.reuse, 0xa000, RZ ;  /* 0x0000a00004357810 */ /* 0x040fe40007fde0ff */
[----:B------:R-:W-:Y:S02]  /*1fbf0*/  IADD3 R7, P3, R4, 0x2000, RZ ;  /* 0x0000200004077810 */ /* 0x000fe40007f7e0ff */
[----:B------:R-:W-:Y:S02]  /*1fc00*/  LOP3.LUT R52, R53, 0x380, RZ, 0xc0, !PT ;  /* 0x0000038035347812 */ /* 0x000fe400078ec0ff */
[----:B------:R-:W-:Y:S01]  /*1fc10*/  LOP3.LUT R6, R7, 0x380, RZ, 0xc0, !PT ;  /* 0x0000038007067812 */ /* 0x000fe200078ec0ff */
[----:B------:R-:W-:Y:S01]  /*1fc20*/  SHFL.IDX PT, R20, R58, 0x1, 0x1c1f ;  /* 0x003c1f003a147f89 */ /* 0x000fe200000e0000 */
[----:B------:R-:W-:-:S02]  /*1fc30*/  SHF.R.U64 R52, R52, 0x3, RZ ;  /* 0x0000000334347819 */ /* 0x000fc400000012ff */
[----:B------:R-:W-:Y:S01]  /*1fc40*/  SHF.R.U64 R6, R6, 0x3, RZ ;  /* 0x0000000306067819 */ /* 0x000fe200000012ff */
[----:B------:R-:W2:Y:S01]  /*1fc50*/  SHFL.IDX PT, R21, R21, 0x1, 0x1c1f ;  /* 0x003c1f0015157f89 */ /* 0x000ea200000e0000 */
[----:B------:R-:W-:Y:S01]  /*1fc60*/  LOP3.LUT R52, R52, R53, RZ, 0x3c, !PT ;  /* 0x0000003534347212 */ /* 0x000fe200078e3cff */
[----:B------:R-:W-:Y:S01]  /*1fc70*/  IMAD.X R53, RZ, RZ, R5, P6 ;  /* 0x000000ffff357224 */ /* 0x000fe200030e0605 */
[----:B------:R-:W-:Y:S02]  /*1fc80*/  LOP3.LUT R12, R6, R7, RZ, 0x3c, !PT ;  /* 0x00000007060c7212 */ /* 0x000fe400078e3cff */
[----:B------:R-:W-:-:S04]  /*1fc90*/  IADD3 R6, P6, R4, 0xf000, RZ ;  /* 0x0000f00004067810 */ /* 0x000fc80007fde0ff */
[----:B0-----:R-:W-:Y:S02]  /*1fca0*/  LOP3.LUT R3, R6, 0x380, RZ, 0xc0, !PT ;  /* 0x0000038006037812 */ /* 0x001fe400078ec0ff */
[C---:B------:R-:W-:Y:S02]  /*1fcb0*/  IADD3 R9, P2, R4.reuse, 0x1000, RZ ;  /* 0x0000100004097810 */ /* 0x040fe40007f5e0ff */
[----:B------:R-:W-:Y:S02]  /*1fcc0*/  SHF.R.U64 R3, R3, 0x3, RZ ;  /* 0x0000000303037819 */ /* 0x000fe400000012ff */
[C---:B------:R-:W-:Y:S02]  /*1fcd0*/  IADD3 R25, P4, R4.reuse, 0x3000, RZ ;  /* 0x0000300004197810 */ /* 0x040fe40007f9e0ff */
[----:B------:R-:W-:Y:S02]  /*1fce0*/  IADD3 R29, P5, R4, 0x4000, RZ ;  /* 0x00004000041d7810 */ /* 0x000fe40007fbe0ff */
[----:B------:R-:W-:-:S02]  /*1fcf0*/  LOP3.LUT R8, R9, 0x380, RZ, 0xc0, !PT ;  /* 0x0000038009087812 */ /* 0x000fc400078ec0ff */
[----:B------:R-:W-:Y:S02]  /*1fd00*/  LOP3.LUT R24, R25, 0x380, RZ, 0xc0, !PT ;  /* 0x0000038019187812 */ /* 0x000fe400078ec0ff */
[----:B------:R-:W-:Y:S02]  /*1fd10*/  LOP3.LUT R28, R29, 0x380, RZ, 0xc0, !PT ;  /* 0x000003801d1c7812 */ /* 0x000fe400078ec0ff */
[----:B------:R-:W-:Y:S02]  /*1fd20*/  LOP3.LUT R72, R3, R6, RZ, 0x3c, !PT ;  /* 0x0000000603487212 */ /* 0x000fe400078e3cff */
[----:B------:R-:W0:Y:S01]  /*1fd30*/  @P1 LDC R3, c[0x0][0xcec] ;  /* 0x00033b00ff031b82 */ /* 0x000e220000000800 */
[----:B------:R-:W-:Y:S02]  /*1fd40*/  SHF.R.U64 R8, R8, 0x3, RZ ;  /* 0x0000000308087819 */ /* 0x000fe400000012ff */
[----:B------:R-:W-:Y:S02]  /*1fd50*/  SHF.R.U64 R24, R24, 0x3, RZ ;  /* 0x0000000318187819 */ /* 0x000fe400000012ff */
[----:B------:R-:W-:Y:S01]  /*1fd60*/  SHF.R.U64 R28, R28, 0x3, RZ ;  /* 0x000000031c1c7819 */ /* 0x000fe200000012ff */
[--C-:B------:R-:W-:Y:S01]  /*1fd70*/  IMAD.X R13, RZ, RZ, R5.reuse, P3 ;  /* 0x000000ffff0d7224 */ /* 0x100fe200018e0605 */
[----:B------:R-:W-:Y:S01]  /*1fd80*/  LOP3.LUT R8, R8, R9, RZ, 0x3c, !PT ;  /* 0x0000000908087212 */ /* 0x000fe200078e3cff */
[--C-:B------:R-:W-:Y:S01]  /*1fd90*/  IMAD.X R9, RZ, RZ, R5.reuse, P2 ;  /* 0x000000ffff097224 */ /* 0x100fe200010e0605 */
[----:B------:R-:W-:Y:S01]  /*1fda0*/  LOP3.LUT R24, R24, R25, RZ, 0x3c, !PT ;  /* 0x0000001918187212 */ /* 0x000fe200078e3cff */
[--C-:B------:R-:W-:Y:S01]  /*1fdb0*/  IMAD.X R25, RZ, RZ, R5.reuse, P4 ;  /* 0x000000ffff197224 */ /* 0x100fe200020e0605 */
[----:B------:R-:W-:Y:S01]  /*1fdc0*/  LOP3.LUT R28, R28, R29, RZ, 0x3c, !PT ;  /* 0x0000001d1c1c7212 */ /* 0x000fe200078e3cff */
[----:B------:R-:W-:Y:S01]  /*1fdd0*/  IMAD.X R29, RZ, RZ, R5, P5 ;  /* 0x000000ffff1d7224 */ /* 0x000fe200028e0605 */
[----:B------:R-:W-:-:S02]  /*1fde0*/  IADD3 R37, P2, R4, 0x6000, RZ ;  /* 0x0000600004257810 */ /* 0x000fc40007f5e0ff */
[C---:B------:R-:W-:Y:S02]  /*1fdf0*/  IADD3 R41, P3, R4.reuse, 0x7000, RZ ;  /* 0x0000700004297810 */ /* 0x040fe40007f7e0ff */
[C---:B------:R-:W-:Y:S02]  /*1fe00*/  IADD3 R45, P4, R4.reuse, 0x8000, RZ ;  /* 0x00008000042d7810 */ /* 0x040fe40007f9e0ff */
[----:B------:R-:W-:Y:S02]  /*1fe10*/  IADD3 R49, P5, R4, 0x9000, RZ ;  /* 0x0000900004317810 */ /* 0x000fe40007fbe0ff */
[----:B------:R-:W-:Y:S02]  /*1fe20*/  LOP3.LUT R36, R37, 0x380, RZ, 0xc0, !PT ;  /* 0x0000038025247812 */ /* 0x000fe400078ec0ff */
[----:B------:R-:W-:Y:S02]  /*1fe30*/  LOP3.LUT R40, R41, 0x380, RZ, 0xc0, !PT ;  /* 0x0000038029287812 */ /* 0x000fe400078ec0ff */
[----:B------:R-:W-:-:S02]  /*1fe40*/  LOP3.LUT R44, R45, 0x380, RZ, 0xc0, !PT ;  /* 0x000003802d2c7812 */ /* 0x000fc400078ec0ff */
[----:B------:R-:W-:Y:S01]  /*1fe50*/  LOP3.LUT R48, R49, 0x380, RZ, 0xc0, !PT ;  /* 0x0000038031307812 */ /* 0x000fe200078ec0ff */
[----:B------:R-:W-:Y:S01]  /*1fe60*/  UIMAD UR5, UR12, UR8, URZ ;  /* 0x000000080c0572a4 */ /* 0x000fe2000f8e023f */
[----:B------:R-:W-:Y:S02]  /*1fe70*/  SHF.R.U64 R36, R36, 0x3, RZ ;  /* 0x0000000324247819 */ /* 0x000fe400000012ff */
[----:B------:R-:W-:Y:S02]  /*1fe80*/  SHF.R.U64 R40, R40, 0x3, RZ ;  /* 0x0000000328287819 */ /* 0x000fe400000012ff */
[----:B------:R-:W-:Y:S02]  /*1fe90*/  SHF.R.U64 R44, R44, 0x3, RZ ;  /* 0x000000032c2c7819 */ /* 0x000fe400000012ff */
[----:B------:R-:W-:Y:S01]  /*1fea0*/  SHF.R.U64 R48, R48, 0x3, RZ ;  /* 0x0000000330307819 */ /* 0x000fe200000012ff */
[----:B------:R-:W-:Y:S01]  /*1feb0*/  VIADD R78, R211, UR39 ;  /* 0x00000027d34e7c36 */ /* 0x000fe20008000000 */
[----:B------:R-:W-:Y:S01]  /*1fec0*/  LOP3.LUT R36, R36, R37, RZ, 0x3c, !PT ;  /* 0x0000002524247212 */ /* 0x000fe200078e3cff */
[----:B------:R-:W-:Y:S01]  /*1fed0*/  UIMAD.WIDE.U32 UR6, UR42, UR8, URZ ;  /* 0x000000082a0672a5 */ /* 0x000fe2000f8e003f */
[----:B------:R-:W-:Y:S01]  /*1fee0*/  LOP3.LUT R40, R40, R41, RZ, 0x3c, !PT ;  /* 0x0000002928287212 */ /* 0x000fe200078e3cff */
[----:B------:R-:W-:Y:S01]  /*1fef0*/  UIMAD UR5, UR42, UR9, UR5 ;  /* 0x000000092a0572a4 */ /* 0x000fe2000f8e0205 */
[----:B------:R-:W-:Y:S01]  /*1ff00*/  LOP3.LUT R44, R44, R45, RZ, 0x3c, !PT ;  /* 0x0000002d2c2c7212 */ /* 0x000fe200078e3cff */
[--C-:B------:R-:W-:Y:S01]  /*1ff10*/  IMAD.X R37, RZ, RZ, R5.reuse, P2 ;  /* 0x000000ffff257224 */ /* 0x100fe200010e0605 */
[----:B------:R-:W-:Y:S01]  /*1ff20*/  LOP3.LUT R48, R48, R49, RZ, 0x3c, !PT ;  /* 0x0000003130307212 */ /* 0x000fe200078e3cff */
[--C-:B------:R-:W-:Y:S01]  /*1ff30*/  IMAD.X R41, RZ, RZ, R5.reuse, P3 ;  /* 0x000000ffff297224 */ /* 0x100fe200018e0605 */
[C---:B------:R-:W-:Y:S01]  /*1ff40*/  IADD3 R57, P2, R4.reuse, 0xb000, RZ ;  /* 0x0000b00004397810 */ /* 0x040fe20007f5e0ff */
[--C-:B------:R-:W-:Y:S01]  /*1ff50*/  IMAD.X R45, RZ, RZ, R5.reuse, P4 ;  /* 0x000000ffff2d7224 */ /* 0x100fe200020e0605 */
[C---:B------:R-:W-:Y:S01]  /*1ff60*/  IADD3 R61, P3, R4.reuse, 0xc000, RZ ;  /* 0x0000c000043d7810 */ /* 0x040fe20007f7e0ff */
[----:B------:R-:W-:Y:S01]  /*1ff70*/  IMAD.X R49, RZ, RZ, R5, P5 ;  /* 0x000000ffff317224 */ /* 0x000fe200028e0605 */
[----:B------:R-:W-:Y:S01]  /*1ff80*/  IADD3 R65, P4, R4, 0xd000, RZ ;  /* 0x0000d00004417810 */ /* 0x000fe20007f9e0ff */
[----:B0-----:R-:W-:Y:S01]  /*1ff90*/  @P1 IMAD.HI.U32 R3, R78, R3, RZ ;  /* 0x000000034e031227 */ /* 0x001fe200078e00ff */
[----:B------:R-:W-:Y:S01]  /*1ffa0*/  IADD3 R69, P5, R4, 0xe000, RZ ;  /* 0x0000e00004457810 */ /* 0x000fe20007fbe0ff */
[----:B------:R-:W-:-:S02]  /*1ffb0*/  UIMAD UR8, UR13, UR10, URZ ;  /* 0x0000000a0d0872a4 */ /* 0x000fc4000f8e023f */
[----:B------:R-:W-:Y:S01]  /*1ffc0*/  UIADD3 UR7, UR7, UR5, URZ ;  /* 0x0000000507077290 */ /* 0x000fe2000fffe03f */
[----:B------:R-:W-:Y:S02]  /*1ffd0*/  LOP3.LUT R56, R57, 0x380, RZ, 0xc0, !PT ;  /* 0x0000038039387812 */ /* 0x000fe400078ec0ff */
[----:B------:R-:W-:Y:S02]  /*1ffe0*/  LOP3.LUT R60, R61, 0x380, RZ, 0xc0, !PT ;  /* 0x000003803d3c7812 */ /* 0x000fe400078ec0ff */
[----:B------:R-:W-:Y:S02]  /*1fff0*/  LOP3.LUT R64, R65, 0x380, RZ, 0xc0, !PT ;  /* 0x0000038041407812 */ /* 0x000fe400078ec0ff */
[----:B------:R-:W-:Y:S01]  /*20000*/  LOP3.LUT R68, R69, 0x380, RZ, 0xc0, !PT ;  /* 0x0000038045447812 */ /* 0x000fe200078ec0ff */
[----:B------:R-:W-:Y:S01]  /*20010*/  UIMAD UR5, UR38, UR11, UR8 ;  /* 0x0000000b260572a4 */ /* 0x000fe2000f8e0208 */
[----:B------:R-:W-:Y:S01]  /*20020*/  LOP3.LUT R7, R4, 0x380, RZ, 0xc0, !PT ;  /* 0x0000038004077812 */ /* 0x000fe200078ec0ff */
[----:B------:R-:W-:Y:S01]  /*20030*/  UIMAD.WIDE.U32 UR6, UR38, UR10, UR6 ;  /* 0x0000000a260672a5 */ /* 0x000fe2000f8e0006 */
[----:B------:R-:W-:Y:S01]  /*20040*/  SHF.R.U64 R56, R56, 0x3, RZ ;  /* 0x0000000338387819 */ /* 0x000fe200000012ff */
[----:B------:R-:W-:Y:S01]  /*20050*/  IMAD.X R73, RZ, RZ, R5, P6 ;  /* 0x000000ffff497224 */ /* 0x000fe200030e0605 */
[----:B------:R-:W-:-:S02]  /*20060*/  SHF.R.U64 R60, R60, 0x3, RZ ;  /* 0x000000033c3c7819 */ /* 0x000fc400000012ff */
[----:B------:R-:W-:Y:S02]  /*20070*/  SHF.R.U64 R64, R64, 0x3, RZ ;  /* 0x0000000340407819 */ /* 0x000fe400000012ff */
[----:B------:R-:W-:Y:S01]  /*20080*/  SHF.R.U64 R68, R68, 0x3, RZ ;  /* 0x0000000344447819 */ /* 0x000fe200000012ff */
[----:B------:R-:W-:Y:S01]  /*20090*/  UIADD3 UR5, UR7, UR5, URZ ;  /* 0x0000000507057290 */ /* 0x000fe2000fffe03f */
[----:B------:R-:W-:Y:S01]  /*200a0*/  SHF.R.U64 R7, R7, 0x3, RZ ;  /* 0x0000000307077819 */ /* 0x000fe200000012ff */
[----:B------:R-:W-:Y:S01]  /*200b0*/  ULDC.64 UR8, c[0x0][0xbe0] ;  /* 0x0002f80000087ab9 */ /* 0x000fe20000000a00 */
        /* <DEDUP_REMOVED lines=8> */
[----:B------:R-:W-:Y:S01]  /*20140*/  LOP3.LUT R4, R7, R4, RZ, 0x3c, !PT ;  /* 0x0000000407047212 */ /* 0x000fe200078e3cff */
[----:B------:R-:W-:-:S05]  /*20150*/  VIADD R81, R210, UR39 ;  /* 0x00000027d2517c36 */ /* 0x000fca0008000000 */
[----:B------:R-:W-:Y:S01]  /*20160*/  ISETP.GE.AND P2, PT, R81, R0, PT ;  /* 0x000000005100720c */ /* 0x000fe20003f46270 */
[----:B------:R-:W-:Y:S01]  /*20170*/  BSSY B1, `(.L_x_2116) ;  /* 0x000004a000017945 */ /* 0x000fe20003800000 */
[----:B--2---:R0:W-:Y:S04]  /*20180*/  @!P0 ST.E desc[UR48][R20.64], R19 ;  /* 0x0000001314008985 */ /* 0x0041e8000c101930 */
[----:B------:R-:W5:Y:S04]  /*20190*/  LD.E.128 R4, desc[UR48][R4.64] ;  /* 0x0000003004047980 */ /* 0x000f68000c101d00 */
[----:B------:R-:W5:Y:S01]  /*201a0*/  LD.E.128 R8, desc[UR48][R8.64] ;  /* 0x0000003008087980 */ /* 0x000f62000c101d00 */
[----:B0-----:R-:W0:Y:S01]  /*201b0*/  @P1 LDC R20, c[0x0][0xcf0] ;  /* 0x00033c00ff141b82 */ /* 0x001e220000000800 */
[----:B------:R-:W-:-:S02]  /*201c0*/  IMAD.MOV.U32 R19, RZ, RZ, R78 ;  /* 0x000000ffff137224 */ /* 0x000fc400078e004e */
[----:B------:R-:W5:Y:S01]  /*201d0*/  LD.E.128 R12, desc[UR48][R12.64] ;  /* 0x000000300c0c7980 */ /* 0x000f62000c101d00 */
[----:B------:R-:W-:-:S03]  /*201e0*/  IMAD.U32 R21, RZ, RZ, UR7 ;  /* 0x00000007ff157e24 */ /* 0x000fc6000f8e00ff */
[----:B------:R-:W5:Y:S04]  /*201f0*/  LD.E.128 R24, desc[UR48][R24.64] ;  /* 0x0000003018187980 */ /* 0x000f68000c101d00 */
[----:B------:R-:W5:Y:S04]  /*20200*/  LD.E.128 R28, desc[UR48][R28.64] ;  /* 0x000000301c1c7980 */ /* 0x000f68000c101d00 */
[----:B------:R-:W5:Y:S04]  /*20210*/  LD.E.128 R32, desc[UR48][R32.64] ;  /* 0x0000003020207980 */ /* 0x000f68000c101d00 */
[----:B------:R-:W5:Y:S04]  /*20220*/  LD.E.128 R36, desc[UR48][R36.64] ;  /* 0x0000003024247980 */ /* 0x000f68000c101d00 */
[----:B------:R-:W5:Y:S01]  /*20230*/  LD.E.128 R40, desc[UR48][R40.64] ;  /* 0x0000003028287980 */ /* 0x000f62000c101d00 */
[----:B0-----:R-:W-:Y:S01]  /*20240*/  @P1 SHF.R.U32.HI R19, RZ, R20, R3 ;  /* 0x00000014ff131219 */ /* 0x001fe20000011603 */
[----:B------:R-:W-:-:S02]  /*20250*/  IMAD.U32 R20, RZ, RZ, UR6 ;  /* 0x00000006ff147e24 */ /* 0x000fc4000f8e00ff */
[----:B------:R-:W5:Y:S01]  /*20260*/  LD.E.128 R44, desc[UR48][R44.64] ;  /* 0x000000302c2c7980 */ /* 0x000f62000c101d00 */
[----:B------:R-:W-:Y:S01]  /*20270*/  IMAD.U32 R3, RZ, RZ, UR5 ;  /* 0x00000005ff037e24 */ /* 0x000fe2000f8e00ff */
[--C-:B------:R-:W-:Y:S01]  /*20280*/  SHF.R.S32.HI R76, RZ, 0x1f, R19.reuse ;  /* 0x0000001fff4c7819 */ /* 0x100fe20000011413 */
[----:B------:R-:W-:Y:S01]  /*20290*/  IMAD.MOV R77, RZ, RZ, -R19 ;  /* 0x000000ffff4d7224 */ /* 0x000fe200078e0a13 */
[----:B------:R-:W5:Y:S01]  /*202a0*/  LD.E.128 R48, desc[UR48][R48.64] ;  /* 0x0000003030307980 */ /* 0x000f62000c101d00 */
[----:B------:R-:W-:Y:S02]  /*202b0*/  ULDC.64 UR6, c[0x0][0xbd8] ;  /* 0x0002f60000067ab9 */ /* 0x000fe40000000a00 */
[----:B------:R-:W-:Y:S01]  /*202c0*/  IMAD R21, R2, R77, R78 ;  /* 0x0000004d02157224 */ /* 0x000fe200078e024e */
[----:B------:R-:W5:Y:S01]  /*202d0*/  LD.E.128 R52, desc[UR48][R52.64] ;  /* 0x0000003034347980 */ /* 0x000f62000c101d00 */
[----:B------:R-:W-:Y:S02]  /*202e0*/  IMAD R76, R76, UR8, RZ ;  /* 0x000000084c4c7c24 */ /* 0x000fe4000f8e02ff */
[----:B------:R-:W-:Y:S01]  /*202f0*/  IMAD.MOV.U32 R2, RZ, RZ, R20 ;  /* 0x000000ffff027224 */ /* 0x000fe200078e0014 */
[----:B------:R-:W5:Y:S01]  /*20300*/  LD.E.128 R56, desc[UR48][R56.64] ;  /* 0x0000003038387980 */ /* 0x000f62000c101d00 */
[----:B------:R-:W-:-:S02]  /*20310*/  IMAD R77, R19, UR9, R76 ;  /* 0x00000009134d7c24 */ /* 0x000fc4000f8e024c */
[----:B------:R-:W-:Y:S01]  /*20320*/  IMAD.WIDE.U32 R2, R19, UR8, R2 ;  /* 0x0000000813027c25 */ /* 0x000fe2000f8e0002 */
[----:B------:R-:W5:Y:S01]  /*20330*/  LD.E.128 R60, desc[UR48][R60.64] ;  /* 0x000000303c3c7980 */ /* 0x000f62000c101d00 */
[----:B------:R-:W-:-:S03]  /*20340*/  SHF.R.S32.HI R19, RZ, 0x1f, R21 ;  /* 0x0000001fff137819 */ /* 0x000fc60000011415 */
        /* <DEDUP_REMOVED lines=11> */
[----:B------:R-:W-:Y:S01]  /*20400*/  VIADD R19, R81, 0x20 ;  /* 0x0000002051137836 */ /* 0x000fe20000000000 */
[----:B------:R-:W-:Y:S01]  /*20410*/  UIADD3 UR5, UR44, 0x32420, URZ ;  /* 0x000324202c057890 */ /* 0x000fe2000fffe03f */
[C---:B------:R-:W-:Y:S02]  /*20420*/  IMAD R77, R21.reuse, UR7, R20 ;  /* 0x00000007154d7c24 */ /* 0x040fe4000f8e0214 */
[----:B------:R-:W-:Y:S01]  /*20430*/  IMAD.WIDE.U32 R2, R21, UR6, R2 ;  /* 0x0000000615027c25 */ /* 0x000fe2000f8e0002 */
[----:B------:R-:W-:Y:S01]  /*20440*/  ISETP.GE.AND P1, PT, R19, R0, PT ;  /* 0x000000001300720c */ /* 0x000fe20003f26270 */
[----:B------:R-:W-:Y:S02]  /*20450*/  ULDC.64 UR6, c[0x0][0xb80] ;  /* 0x0002e00000067ab9 */ /* 0x000fe40000000a00 */
[----:B------:R-:W-:Y:S01]  /*20460*/  VIADD R19, R81, 0x40 ;  /* 0x0000004051137836 */ /* 0x000fe20000000000 */
[----:B------:R-:W-:Y:S01]  /*20470*/  LEA R80, P3, R2, UR6, 0x1 ;  /* 0x0000000602507c11 */ /* 0x000fe2000f8608ff */
[----:B------:R-:W-:Y:S01]  /*20480*/  IMAD.IADD R3, R3, 0x1, R77 ;  /* 0x0000000103037824 */ /* 0x000fe200078e024d */
[----:B------:R-:W-:-:S02]  /*20490*/  UPRMT UR5, URZ, 0x654, UR5 ;  /* 0x000006543f057896 */ /* 0x000fc40008000005 */
[----:B------:R-:W-:Y:S02]  /*204a0*/  ISETP.GE.AND P0, PT, R19, R0, PT ;  /* 0x000000001300720c */ /* 0x000fe40003f06270 */
[----:B------:R-:W-:Y:S01]  /*204b0*/  LEA.HI.X R19, R2, UR7, R3, 0x1, P3 ;  /* 0x0000000702137c11 */ /* 0x000fe200098f0c03 */
[----:B0-----:R0:W1:Y:S04]  /*204c0*/  SHFL.IDX PT, R78, R80, RZ, 0x181f ;  /* 0x00181fff504e7589 */ /* 0x00106800000e0000 */
[----:B------:R0:W2:Y:S01]  /*204d0*/  SHFL.IDX PT, R79, R19, RZ, 0x181f ;  /* 0x00181fff134f7589 */ /* 0x0000a200000e0000 */
[----:B------:R-:W-:Y:S01]  /*204e0*/  SYNCS.ARRIVE.TRANS64.RED.A1T0 RZ, [UR5], RZ ;  /* 0x000000ffffff79a7 */ /* 0x000fe20008100405 */
        /* <DEDUP_REMOVED lines=18> */
.L_x_2117:
[----:B------:R-:W-:Y:S05]  /*20610*/  BSYNC B1 ;  /* 0x0000000000017941 */ /* 0x000fea0003800000 */
.L_x_2116:
[----:B---3--:R3:W4:Y:S01]  /*20620*/  SHFL.IDX PT, R21, R19, 0x1, 0x181f ;  /* 0x00381f0013157f89 */ /* 0x00872200000e0000 */
        /* <DEDUP_REMOVED lines=9> */
[-C--:B-----5:R-:W-:Y:S02]  /*206c0*/  @!P3 LEA R4, P5, R196, R20.reuse, 0x1 ;  /* 0x00000014c404b211 */ /* 0x0a0fe400078a08ff */
[-C--:B----4-:R-:W-:Y:S02]  /*206d0*/  @!P4 LEA.HI.X R3, R194, R21.reuse, R203, 0x1, P6 ;  /* 0x00000015c203c211 */ /* 0x090fe400030f0ccb */
[-C--:B------:R-:W-:Y:S02]  /*206e0*/  @!P2 LEA R6, P6, R195, R20.reuse, 0x1 ;  /* 0x00000014c306a211 */ /* 0x080fe400078c08ff */
        /* <DEDUP_REMOVED lines=8> */
.L_x_2119:
[----:B------:R-:W-:Y:S05]  /*20770*/  BSYNC B1 ;  /* 0x0000000000017941 */ /* 0x000fea0003800000 */
.L_x_2118:
[----:B0----5:R0:W0:Y:S01]  /*20780*/  SHFL.IDX PT, R9, R19, 0x2, 0x181f ;  /* 0x00581f0013097f89 */ /* 0x02102200000e0000 */
        /* <DEDUP_REMOVED lines=9> */
[-C--:B------:R-:W-:Y:S02]  /*20820*/  @!P2 LEA R4, P5, R196, R8.reuse, 0x1 ;  /* 0x00000008c404a211 */ /* 0x080fe400078a08ff */
[-C--:B------:R-:W-:Y:S02]  /*20830*/  @!P1 LEA R6, P4, R195, R8.reuse, 0x1 ;  /* 0x00000008c3069211 */ /* 0x080fe400078808ff */
[-C--:B------:R-:W-:Y:S02]  /*20840*/  @!P3 LEA.HI.X R3, R194, R9.reuse, R203, 0x1, P6 ;  /* 0x00000009c203b211 */ /* 0x080fe400030f0ccb */
        /* <DEDUP_REMOVED lines=8> */
.L_x_2121:
[----:B------:R-:W-:Y:S05]  /*208d0*/  BSYNC B1 ;  /* 0x0000000000017941 */ /* 0x000fea0003800000 */
.L_x_2120:
[----:B0-----:R-:W-:Y:S01]  /*208e0*/  VIADD R3, R81, 0x60 ;  /* 0x0000006051037836 */ /* 0x001fe20000000000 */
[----:B---3--:R-:W0:Y:S04]  /*208f0*/  SHFL.IDX PT, R19, R19, 0x3, 0x181f ;  /* 0x00781f0013137f89 */ /* 0x008e2800000e0000 */
[----:B------:R-:W-:Y:S01]  /*20900*/  ISETP.GE.AND P0, PT, R3, R0, PT ;  /* 0x000000000300720c */ /* 0x000fe20003f06270 */
[----:B------:R-:W3:-:S12]  /*20910*/  SHFL.IDX PT, R80, R80, 0x3, 0x181f ;  /* 0x00781f0050507f89 */ /* 0x000ed800000e0000 */
[----:B------:R-:W-:Y:S05]  /*20920*/  @P0 BRA `(.L_x_2122) ;  /* 0x0000000c001c0947 */ /* 0x000fea0003800000 */
[----:B------:R-:W-:Y:S02]  /*20930*/  ULDC UR5, c[0x0][0xbc8] ;  /* 0x0002f20000057ab9 */ /* 0x000fe40000000800 */
[----:B------:R-:W-:Y:S02]  /*20940*/  ISETP.GE.AND P3, PT, R194, UR5, PT ;  /* 0x00000005c2007c0c */ /* 0x000fe4000bf66270 */
[----:B------:R-:W-:Y:S02]  /*20950*/  ISETP.GE.AND P4, PT, R196, UR5, PT ;  /* 0x00000005c4007c0c */ /* 0x000fe4000bf86270 */
[----:B------:R-:W-:-:S09]  /*20960*/  ISETP.GE.AND P5, PT, R195, UR5, PT ;  /* 0x00000005c3007c0c */ /* 0x000fd2000bfa6270 */
[-C--:B---3--:R-:W-:Y:S02]  /*20970*/  @!P3 LEA R2, P0, R194, R80.reuse, 0x1 ;  /* 0x00000050c202b211 */ /* 0x088fe400078008ff */
[-C--:B------:R-:W-:Y:S02]  /*20980*/  @!P4 LEA R4, P1, R196, R80.reuse, 0x1 ;  /* 0x00000050c404c211 */ /* 0x080fe400078208ff */
[C---:B------:R-:W-:Y:S02]  /*20990*/  @!P5 LEA R6, P2, R195.reuse, R80, 0x1 ;  /* 0x00000050c306d211 */ /* 0x040fe400078408ff */
[-C--:B0-----:R-:W-:Y:S02]  /*209a0*/  @!P3 LEA.HI.X R3, R194, R19.reuse, R203, 0x1, P0 ;  /* 0x00000013c203b211 */ /* 0x081fe400000f0ccb */
        /* <DEDUP_REMOVED lines=11> */
.L_x_2115:
[----:B0-----:R-:W0:Y:S01]  /*20a60*/  LDC R6, c[0x0][0xce8] ;  /* 0x00033a00ff067b82 */ /* 0x001e220000000800 */
[----:B------:R-:W-:Y:S01]  /*20a70*/  ISETP.GE.AND P0, PT, R206, 0x80, PT ;  /* 0x00000080ce00780c */ /* 0x000fe20003f06270 */
[----:B------:R-:W-:Y:S01]  /*20a80*/  USHF.R.S32.HI UR8, URZ, 0x1f, UR42 ;  /* 0x0000001f3f087899 */ /* 0x000fe2000801142a */
[----:B------:R-:W-:Y:S01]  /*20a90*/  BSSY B1, `(.L_x_2123) ;  /* 0x000002e000017945 */ /* 0x000fe20003800000 */
[----:B------:R-:W-:Y:S01]  /*20aa0*/  USHF.R.S32.HI UR9, URZ, 0x1f, UR38 ;  /* 0x0000001f3f097899 */ /* 0x000fe20008011426 */
        /* <DEDUP_REMOVED lines=44> */
.L_x_2124:
[----:B------:R-:W-:Y:S05]  /*20d70*/  BSYNC B1 ;  /* 0x0000000000017941 */ /* 0x000fea0003800000 */
.L_x_2123:
[----:B------:R-:W-:Y:S01]  /*20d80*/  ULDC.64 UR10, c[0x0][0xbe8] ;  /* 0x0002fa00000a7ab9 */ /* 0x000fe20000000a00 */
[----:B--2---:R-:W-:Y:S01]  /*20d90*/  VIADD R4, R211, UR39 ;  /* 0x00000027d3047c36 */ /* 0x004fe20008000000 */
[----:B------:R-:W-:Y:S01]  /*20da0*/  UIMAD UR5, UR8, UR10, URZ ;  /* 0x0000000a080572a4 */ /* 0x000fe2000f8e023f */
[----:B------:R-:W-:Y:S01]  /*20db0*/  VIADD R8, R210, UR39 ;  /* 0x00000027d2087c36 */ /* 0x000fe20008000000 */
[----:B------:R-:W-:Y:S01]  /*20dc0*/  UIMAD.WIDE.U32 UR6, UR42, UR10, URZ ;  /* 0x0000000a2a0672a5 */ /* 0x000fe2000f8e003f */
[----:B0-----:R-:W-:Y:S01]  /*20dd0*/  @P1 IMAD.HI.U32 R0, R4, R9, RZ ;  /* 0x0000000904001227 */ /* 0x001fe200078e00ff */
[----:B------:R-:W-:Y:S01]  /*20de0*/  UIMAD UR5, UR42, UR11, UR5 ;  /* 0x0000000b2a0572a4 */ /* 0x000fe2000f8e0205 */
[----:B------:R-:W-:Y:S02]  /*20df0*/  BSSY B1, `(.L_x_2125) ;  /* 0x0000038000017945 */ /* 0x000fe40003800000 */
[----:B------:R-:W-:Y:S01]  /*20e00*/  ULDC.64 UR10, c[0x0][0xbf0] ;  /* 0x0002fc00000a7ab9 */ /* 0x000fe20000000a00 */
[----:B------:R-:W-:Y:S01]  /*20e10*/  UIADD3 UR7, UR7, UR5, URZ ;  /* 0x0000000507077290 */ /* 0x000fe2000fffe03f */
[----:B------:R-:W-:Y:S01]  /*20e20*/  IMAD.MOV.U32 R5, RZ, RZ, R4 ;  /* 0x000000ffff057224 */ /* 0x000fe200078e0004 */
[----:B------:R-:W-:Y:S01]  /*20e30*/  UIMAD UR5, UR9, UR10, URZ ;  /* 0x0000000a090572a4 */ /* 0x000fe2000f8e023f */
[----:B-1----:R-:W-:Y:S01]  /*20e40*/  @P1 SHF.R.U32.HI R5, RZ, R11, R0 ;  /* 0x0000000bff051219 */ /* 0x002fe20000011600 */
[----:B------:R-:W-:-:S02]  /*20e50*/  UIMAD.WIDE.U32 UR6, UR38, UR10, UR6 ;  /* 0x0000000a260672a5 */ /* 0x000fc4000f8e0006 */
[----:B------:R-:W-:Y:S01]  /*20e60*/  UIMAD UR5, UR38, UR11, UR5 ;  /* 0x0000000b260572a4 */ /* 0x000fe2000f8e0205 */
[--C-:B------:R-:W-:Y:S01]  /*20e70*/  SHF.R.S32.HI R0, RZ, 0x1f, R5.reuse ;  /* 0x0000001fff007819 */ /* 0x100fe20000011405 */
[----:B------:R-:W-:Y:S01]  /*20e80*/  IMAD.MOV R7, RZ, RZ, -R5 ;  /* 0x000000ffff077224 */ /* 0x000fe200078e0a05 */
[----:B------:R-:W-:Y:S01]  /*20e90*/  ULDC.64 UR8, c[0x0][0xbe0] ;  /* 0x0002f80000087ab9 */ /* 0x000fe20000000a00 */
[----:B------:R-:W-:Y:S02]  /*20ea0*/  UIADD3 UR5, UR7, UR5, URZ ;  /* 0x0000000507057290 */ /* 0x000fe4000fffe03f */
[----:B------:R-:W-:Y:S02]  /*20eb0*/  IMAD.U32 R3, RZ, RZ, UR7 ;  /* 0x00000007ff037e24 */ /* 0x000fe4000f8e00ff */
[----:B------:R-:W-:Y:S02]  /*20ec0*/  IMAD R0, R0, UR8, RZ ;  /* 0x0000000800007c24 */ /* 0x000fe4000f8e02ff */
[----:B------:R-:W-:-:S02]  /*20ed0*/  IMAD R7, R6, R7, R4 ;  /* 0x0000000706077224 */ /* 0x000fc400078e0204 */
        /* <DEDUP_REMOVED lines=41> */
.L_x_2126:
[----:B------:R-:W-:Y:S05]  /*21170*/  BSYNC B1 ;  /* 0x0000000000017941 */ /* 0x000fea0003800000 */
.L_x_2125:
        /* <DEDUP_REMOVED lines=10> */
[----:B------:R-:W-:Y:S02]  /*21220*/  @!P3 LEA R10, P5, R196, R2, 0x1 ;  /* 0x00000002c40ab211 */ /* 0x000fe400078a08ff */
        /* <DEDUP_REMOVED lines=10> */
.L_x_2128:
[----:B------:R-:W-:Y:S05]  /*212d0*/  BSYNC B1 ;  /* 0x0000000000017941 */ /* 0x000fea0003800000 */
.L_x_2127:
        /* <DEDUP_REMOVED lines=10> */
[-C--:B------:R-:W-:Y:S02]  /*21380*/  @!P2 LEA R10, P5, R196, R2.reuse, 0x1 ;  /* 0x00000002c40aa211 */ /* 0x080fe400078a08ff */
        /* <DEDUP_REMOVED lines=10> */
.L_x_2130:
[----:B------:R-:W-:Y:S05]  /*21430*/  BSYNC B1 ;  /* 0x0000000000017941 */ /* 0x000fea0003800000 */
.L_x_2129:
        /* <DEDUP_REMOVED lines=11> */
[-C--:B------:R-:W-:Y:S02]  /*214f0*/  @!P2 LEA R6, P5, R196, R2.reuse, 0x1 ;  /* 0x00000002c406a211 */ /* 0x080fe400078a08ff */
        /* <DEDUP_REMOVED lines=10> */
.L_x_2122:
[----:B------:R-:W-:Y:S05]  /*215a0*/  BSYNC B0 ;  /* 0x0000000000007941 */ /* 0x000fea0003800000 */
.L_x_2114:
[----:B------:R-:W-:Y:S02]  /*215b0*/  ULDC UR5, c[0x0][0xd38] ;  /* 0x00034e0000057ab9 */ /* 0x000fe40000000800 */
[----:B------:R-:W-:-:S06]  /*215c0*/  UISETP.GE.AND UP0, UPT, UR4, UR5, UPT ;  /* 0x000000050400728c */ /* 0x000fcc000bf06270 */
[----:B------:R-:W-:-:S13]  /*215d0*/  PLOP3.LUT P0, PT, PT, PT, UP0, 0x80, 0x0 ;  /* 0x000000000000781c */ /* 0x000fda0003f0f008 */
[----:B------:R-:W-:Y:S05]  /*215e0*/  @!P0 BRA `(.L_x_2131) ;  /* 0xfffffdfc00208947 */ /* 0x000fea000383ffff */
[----:B------:R-:W-:Y:S05]  /*215f0*/  EXIT ;  /* 0x000000000000794d */ /* 0x000fea0003800000 */
.L_x_2007:
[----:B------:R-:W-:-:S08]  /*21600*/  NOP ;  /* 0x0000000000007918 */ /* 0x000fd00000000000 */
[----:B----4-:R-:W0:-:S00]  /*21610*/  USETMAXREG.DEALLOC.CTAPOOL 0x18 ;  /* 0x00000018000079c8 */ /* 0x010e0000080e0500 */
[----:B0-----:R-:W2:Y:S01]  /*21620*/  LDL.LU R2, [R1+0x46c] ;  /* 0x00046c0001027983 */ /* 0x001ea20000300800 */
[----:B------:R-:W-:-:S05]  /*21630*/  LOP3.LUT R0, R0, 0x3, RZ, 0xc0, !PT ;  /* 0x0000000300007812 */ /* 0x000fca00078ec0ff */
[----:B------:R-:W0:Y:S01]  /*21640*/  S2UR UR6, SR_CTAID.X ;  /* 0x00000000000679c3 */ /* 0x000e220000002500 */
[----:B------:R-:W-:Y:S01]  /*21650*/  IMAD.MOV.U32 R18, RZ, RZ, RZ ;  /* 0x000000ffff127224 */ /* 0x000fe200078e00ff */
[----:B------:R-:W-:Y:S04]  /*21660*/  STL [R1+0x498], RZ ;  /* 0x000498ff01007387 */ /* 0x000fe80000100800 */
[----:B------:R-:W1:Y:S02]  /*21670*/  SHFL.IDX PT, R0, R0, RZ, 0x1f ;  /* 0x00001fff00007589 */ /* 0x000e6400000e0000 */
[----:B-1----:R-:W-:Y:S02]  /*21680*/  ISETP.NE.AND P0, PT, R0, RZ, PT ;  /* 0x000000ff0000720c */ /* 0x002fe40003f05270 */
[----:B------:R-:W0:Y:S11]  /*21690*/  LDC R0, c[0x0][0xd38] ;  /* 0x00034e00ff007b82 */ /* 0x000e360000000800 */
[----:B------:R-:W-:Y:S06]  /*216a0*/  @P0 BAR.ARV 0x4, 0x180 ;  /* 0x0106000000000b1d */ /* 0x000fec0000002000 */
[----:B--2---:R-:W-:-:S04]  /*216b0*/  LOP3.LUT R2, R2, 0xffffff7f, RZ, 0xc0, !PT ;  /* 0xffffff7f02027812 */ /* 0x004fc800078ec0ff */
[----:B------:R-:W-:Y:S02]  /*216c0*/  @P0 LOP3.LUT R2, R2, 0x80, RZ, 0xfc, !PT ;  /* 0x0000008002020812 */ /* 0x000fe400078efcff */
[----:B0-----:R-:W-:Y:S01]  /*216d0*/  ISETP.LE.AND P0, PT, R0, UR6, PT ;  /* 0x0000000600007c0c */ /* 0x001fe2000bf03270 */
[----:B------:R-:W-:Y:S02]  /*216e0*/  IMAD.MOV.U32 R0, RZ, RZ, 0x1 ;  /* 0x00000001ff007424 */ /* 0x000fe400078e00ff */
[----:B------:R0:W-:Y:S04]  /*216f0*/  STL [R1+0x46c], R2 ;  /* 0x00046c0201007387 */ /* 0x0001e80000100800 */
[----:B------:R0:W-:Y:S06]  /*21700*/  STL [R1+0x464], R0 ;  /* 0x0004640001007387 */ /* 0x0001ec0000100800 */
[----:B------:R-:W-:Y:S05]  /*21710*/  @P0 BRA `(.L_x_2132) ;  /* 0x0000005000e80947 */ /* 0x000fea0003800000 */
[----:B------:R-:W1:Y:S01]  /*21720*/  S2R R5, SR_TID.X ;  /* 0x0000000000057919 */ /* 0x000e620000002100 */
[----:B------:R-:W2:Y:S01]  /*21730*/  S2UR UR5, SR_CgaCtaId ;  /* 0x00000000000579c3 */ /* 0x000ea20000008800 */
[----:B------:R-:W-:Y:S01]  /*21740*/  UMOV UR4, 0x400 ;  /* 0x0000040000047882 */ /* 0x000fe20000000000 */
[----:B------:R-:W-:Y:S01]  /*21750*/  IMAD.MOV.U32 R18, RZ, RZ, RZ ;  /* 0x000000ffff127224 */ /* 0x000fe200078e00ff */
[----:B------:R-:W-:Y:S01]  /*21760*/  STL [R1+0x498], RZ ;  /* 0x000498ff01007387 */ /* 0x000fe20000100800 */
[----:B------:R-:W-:Y:S01]  /*21770*/  ULDC UR42, c[0x0][0xc] ;  /* 0x00000300002a7ab9 */ /* 0x000fe20000000800 */
[----:B------:R-:W-:Y:S01]  /*21780*/  ULDC.64 UR46, c[0x0][0x198] ;  /* 0x00006600002e7ab9 */ /* 0x000fe20000000a00 */
[----:B--2---:R-:W-:-:S06]  /*21790*/  ULEA UR4, UR5, UR4, 0x18 ;  /* 0x0000000405047291 */ /* 0x004fcc000f8ec03f */
[----:B------:R-:W-:Y:S01]  /*217a0*/  IMAD.U32 R17, RZ, RZ, UR4 ;  /* 0x00000004ff117e24 */ /* 0x000fe2000f8e00ff */
[C---:B-1----:R-:W-:Y:S01]  /*217b0*/  LOP3.LUT R4, R5.reuse, 0x7f, RZ, 0xc0, !PT ;  /* 0x0000007f05047812 */ /* 0x042fe200078ec0ff */
[----:B0-----:R-:W-:-:S05]  /*217c0*/  IMAD.SHL.U32 R0, R5, 0x8, RZ ;  /* 0x0000000805007824 */ /* 0x001fca00078e00ff */
[C---:B------:R-:W-:Y:S02]  /*217d0*/  LOP3.LUT R2, R0.reuse, 0x1f8, RZ, 0xc0, !PT ;  /* 0x000001f800027812 */ /* 0x040fe400078ec0ff */
[----:B------:R-:W-:Y:S02]  /*217e0*/  LOP3.LUT R0, R0, 0x38, RZ, 0xc0, !PT ;  /* 0x0000003800007812 */ /* 0x000fe400078ec0ff */
[----:B------:R-:W-:Y:S01]  /*217f0*/  LOP3.LUT R3, R2, 0x38, R5, 0x78, !PT ;  /* 0x0000003802037812 */ /* 0x000fe200078e7805 */
[----:B------:R-:W-:Y:S01]  /*21800*/  IMAD.SHL.U32 R2, R4, 0x8, RZ ;  /* 0x0000000804027824 */ /* 0x000fe200078e00ff */
[----:B------:R-:W-:-:S04]  /*21810*/  SHF.R.U32.HI R4, RZ, 0x3, R4 ;  /* 0x00000003ff047819 */ /* 0x000fc80000011604 */
[----:B------:R-:W-:Y:S01]  /*21820*/  LOP3.LUT R2, R3, 0x200, R2, 0xf8, !PT ;  /* 0x0000020003027812 */ /* 0x000fe200078ef802 */
[----:B------:R-:W-:-:S05]  /*21830*/  IMAD.SHL.U32 R3, R5, 0x10, RZ ;  /* 0x0000001005037824 */ /* 0x000fca00078e00ff */
[----:B------:R-:W-:Y:S01]  /*21840*/  LOP3.LUT R5, R4, 0x70, R3, 0xf8, !PT ;  /* 0x0000007004057812 */ /* 0x000fe200078ef803 */
[----:B------:R-:W-:Y:S02]  /*21850*/  IMAD R4, R2, 0x2, R17 ;  /* 0x0000000202047824 */ /* 0x000fe400078e0211 */
[----:B------:R-:W-:Y:S02]  /*21860*/  IMAD.U32 R3, RZ, RZ, UR6 ;  /* 0x00000006ff037e24 */ /* 0x000fe4000f8e00ff */
[----:B------:R-:W-:Y:S01]  /*21870*/  IMAD.MOV.U32 R2, RZ, RZ, 0x1 ;  /* 0x00000001ff027424 */ /* 0x000fe200078e00ff */
[----:B------:R-:W-:Y:S04]  /*21880*/  STL [R1+0x460], R4 ;  /* 0x0004600401007387 */ /* 0x000fe80000100800 */
[----:B------:R0:W-:Y:S04]  /*21890*/  STL [R1+0x474], R3 ;  /* 0x0004740301007387 */ /* 0x0001e80000100800 */
[----:B------:R1:W-:Y:S01]  /*218a0*/  STL [R1+0x464], R2 ;  /* 0x0004640201007387 */ /* 0x0003e20000100800 */
[----:B0-----:R-:W-:-:S02]  /*218b0*/  LOP3.LUT R3, R0, 0x40, RZ, 0xfc, !PT ;  /* 0x0000004000037812 */ /* 0x001fc400078efcff */
[C---:B-1----:R-:W-:Y:S02]  /*218c0*/  LOP3.LUT R2, R0.reuse, 0x80, RZ, 0xfc, !PT ;  /* 0x0000008000027812 */ /* 0x042fe400078efcff */
[----:B------:R-:W-:-:S07]  /*218d0*/  LOP3.LUT R0, R0, 0xc0, RZ, 0xfc, !PT ;  /* 0x000000c000007812 */ /* 0x000fce00078efcff */
.L_x_2234:
[----:B--2---:R-:W2:Y:S01]  /*218e0*/  LDL R0, [R1+0x474] ;  /* 0x0004740001007983 */ /* 0x004ea20000100800 */
        /* <DEDUP_REMOVED lines=13> */
[----:B01-34-:R-:W-:Y:S05]  /*219c0*/  @!P0 BRA `(.L_x_2133) ;  /* 0x0000000000208947 */ /* 0x01bfea0003800000 */
        /* <DEDUP_REMOVED lines=8> */
.L_x_2133:
[----:B------:R-:W-:Y:S01]  /*21a50*/  ULDC UR9, c[0x0][0xd54] ;  /* 0x0003550000097ab9 */ /* 0x000fe20000000800 */
[----:B------:R-:W-:Y:S01]  /*21a60*/  UMOV UR6, UR8 ;  /* 0x0000000800067c82 */ /* 0x000fe20008000000 */
[----:B------:R-:W-:-:S11]  /*21a70*/  UISETP.NE.AND UP0, UPT, UR9, 0x1, UPT ;  /* 0x000000010900788c */ /* 0x000fd6000bf05270 */
[----:B------:R-:W-:Y:S02]  /*21a80*/  @UP0 ULDC.64 UR10, c[0x0][0xd58] ;  /* 0x00035600000a0ab9 */ /* 0x000fe40000000a00 */
[----:B------:R-:W-:-:S04]  /*21a90*/  UIMAD.WIDE.U32 UR4, UR8, UR10, URZ ;  /* 0x0000000a080472a5 */ /* 0x000fc8000f8e003f */
[----:B------:R-:W-:-:S04]  /*21aa0*/  @UP0 USHF.R.U32.HI UR6, URZ, UR11, UR5 ;  /* 0x0000000b3f060299 */ /* 0x000fc80008011605 */
[----:B------:R-:W-:-:S12]  /*21ab0*/  UIMAD UR4, UR6, UR9, URZ ;  /* 0x00000009060472a4 */ /* 0x000fd8000f8e023f */
.L_x_2134:
        /* <DEDUP_REMOVED lines=48> */
.L_x_2136:
[----:B------:R-:W-:-:S11]  /*21dc0*/  UISETP.NE.AND UP0, UPT, UR5, 0x1, UPT ;  /* 0x000000010500788c */ /* 0x000fd6000bf05270 */
[----:B------:R-:W-:Y:S02]  /*21dd0*/  @UP0 ULDC.64 UR12, c[0x0][0xae0] ;  /* 0x0002b800000c0ab9 */ /* 0x000fe40000000a00 */
[----:B------:R-:W-:-:S04]  /*21de0*/  UIMAD.WIDE.U32 UR8, UR10, UR12, URZ ;  /* 0x0000000c0a0872a5 */ /* 0x000fc8000f8e003f */
[----:B------:R-:W-:-:S12]  /*21df0*/  @UP0 USHF.R.U32.HI UR10, URZ, UR13, UR9 ;  /* 0x0000000d3f0a0299 */ /* 0x000fd80008011609 */
.L_x_2137:
[----:B------:R-:W-:-:S04]  /*21e00*/  UIMAD UR10, UR10, UR5, UR5 ;  /* 0x000000050a0a72a4 */ /* 0x000fc8000f8e0205 */
[----:B------:R-:W-:-:S04]  /*21e10*/  UISETP.LT.AND UP0, UPT, UR4, UR10, UPT ;  /* 0x0000000a0400728c */ /* 0x000fc8000bf01270 */
[----:B------:R-:W-:-:S12]  /*21e20*/  USEL UR4, UR4, UR10, UP0 ;  /* 0x0000000a04047287 */ /* 0x000fd80008000000 */
.L_x_2135:
        /* <DEDUP_REMOVED lines=31> */
.L_x_2139:
[----:B------:R-:W-:-:S11]  /*22020*/  UISETP.NE.AND UP0, UPT, UR5, 0x1, UPT ;  /* 0x000000010500788c */ /* 0x000fd6000bf05270 */
[----:B------:R-:W-:Y:S02]  /*22030*/  @UP0 ULDC.64 UR10, c[0x0][0xae0] ;  /* 0x0002b800000a0ab9 */ /* 0x000fe40000000a00 */
[----:B------:R-:W-:-:S04]  /*22040*/  UIMAD.WIDE.U32 UR6, UR4, UR10, URZ ;  /* 0x0000000a040672a5 */ /* 0x000fc8000f8e003f */
[----:B------:R-:W-:-:S12]  /*22050*/  @UP0 USHF.R.U32.HI UR4, URZ, UR11, UR7 ;  /* 0x0000000b3f040299 */ /* 0x000fd80008011607 */
.L_x_2140:
[----:B------:R-:W-:-:S04]  /*22060*/  UIMAD UR4, UR4, UR5, URZ ;  /* 0x00000005040472a4 */ /* 0x000fc8000f8e023f */
[----:B------:R-:W-:-:S04]  /*22070*/  UISETP.LT.AND UP0, UPT, UR8, UR4, UPT ;  /* 0x000000040800728c */ /* 0x000fc8000bf01270 */
[----:B------:R-:W-:-:S12]  /*22080*/  USEL UR8, UR8, UR4, !UP0 ;  /* 0x0000000408087287 */ /* 0x000fd8000c000000 */
.L_x_2138:
        /* <DEDUP_REMOVED lines=27> */
.L_x_2142:
        /* <DEDUP_REMOVED lines=20> */
.L_x_2145:
[----:B------:R-:W-:Y:S05]  /*22380*/  BSYNC B6 ;  /* 0x0000000000067941 */ /* 0x000fea0003800000 */
.L_x_2144:
        /* <DEDUP_REMOVED lines=20> */
.L_x_2148:
        /* <DEDUP_REMOVED lines=15> */
.L_x_2147:
[----:B------:R-:W-:Y:S05]  /*225c0*/  BSYNC B6 ;  /* 0x0000000000067941 */ /* 0x000fea0003800000 */
.L_x_2146:
[----:B------:R-:W-:Y:S01]  /*225d0*/  ULDC.64 UR4, c[0x0][0xaf0] ;  /* 0x0002bc0000047ab9 */ /* 0x000fe20000000a00 */
[----:B------:R-:W2:Y:S01]  /*225e0*/  LDL.LU R4, [R1+0x46c] ;  /* 0x00046c0001047983 */ /* 0x000ea20000300800 */
[----:B------:R-:W-:Y:S01]  /*225f0*/  UISETP.NE.U32.AND UP0, UPT, UR4, URZ, UPT ;  /* 0x0000003f0400728c */ /* 0x000fe2000bf05070 */
[----:B------:R-:W-:-:S03]  /*22600*/  IMAD.U32 R19, RZ, RZ, UR43 ;  /* 0x0000002bff137e24 */ /* 0x000fc6000f8e00ff */
[----:B------:R-:W-:-:S06]  /*22610*/  UISETP.NE.AND.EX UP0, UPT, UR5, URZ, UPT, UP0 ;  /* 0x0000003f0500728c */ /* 0x000fcc000bf05300 */
[----:B------:R-:W-:-:S05]  /*22620*/  PLOP3.LUT P0, PT, PT, PT, UP0, 0x80, 0x0 ;  /* 0x000000000000781c */ /* 0x000fca0003f0f008 */
[----:B------:R-:W-:Y:S02]  /*22630*/  @UP0 ULDC.64 UR4, c[0x0][0xaf0] ;  /* 0x0002bc0000040ab9 */ /* 0x000fe40000000a00 */
[----:B------:R-:W-:-:S06]  /*22640*/  @UP0 UIMAD.WIDE UR4, UR43, 0x4, UR4 ;  /* 0x000000042b0408a5 */ /* 0x000fcc000f8e0204 */
[----:B------:R-:W-:Y:S02]  /*22650*/  IMAD.U32 R2, RZ, RZ, UR4 ;  /* 0x00000004ff027e24 */ /* 0x000fe4000f8e00ff */
[----:B------:R-:W-:-:S05]  /*22660*/  IMAD.U32 R3, RZ, RZ, UR5 ;  /* 0x00000005ff037e24 */ /* 0x000fca000f8e00ff */
[----:B------:R0:W3:Y:S01]  /*22670*/  @P0 LDG.E R19, desc[UR48][R2.64] ;  /* 0x0000003002130981 */ /* 0x0000e2000c1e1900 */
[----:B------:R-:W-:Y:S01]  /*22680*/  UMOV UR4, 0xffffffff ;  /* 0xffffffff00047882 */ /* 0x000fe20000000000 */
[----:B------:R-:W-:Y:S01]  /*22690*/  IMAD.U32 R0, RZ, RZ, UR39 ;  /* 0x00000027ff007e24 */ /* 0x000fe2000f8e00ff */
[----:B------:R-:W1:Y:S03]  /*226a0*/  S2R R5, SR_TID.X ;  /* 0x0000000000057919 */ /* 0x000e660000002100 */
[----:B------:R-:W-:Y:S01]  /*226b0*/  VIADD R0, R0, 0xffffffff ;  /* 0xffffffff00007836 */ /* 0x000fe20000000000 */
[----:B0-----:R-:W0:Y:S02]  /*226c0*/  LDC.64 R2, c[0x0][0x418] ;  /* 0x00010600ff027b82 */ /* 0x001e240000000a00 */
[----:B0-----:R-:W-:Y:S02]  /*226d0*/  ISETP.NE.U32.AND P0, PT, R2, RZ, PT ;  /* 0x000000ff0200720c */ /* 0x001fe40003f05070 */
[----:B-1----:R-:W-:-:S02]  /*226e0*/  SHF.R.U32.HI R5, RZ, 0x5, R5 ;  /* 0x00000005ff057819 */ /* 0x002fc40000011605 */
[----:B------:R-:W-:Y:S02]  /*226f0*/  ISETP.NE.AND.EX P1, PT, R3, RZ, PT, P0 ;  /* 0x000000ff0300720c */ /* 0x000fe40003f25300 */
[----:B------:R-:W-:Y:S02]  /*22700*/  LOP3.LUT R5, R5, 0x3, RZ, 0xc0, !PT ;  /* 0x0000000305057812 */ /* 0x000fe400078ec0ff */
[----:B--2---:R-:W-:-:S09]  /*22710*/  LOP3.LUT R4, R4, 0xfffffffe, RZ, 0xc0, !PT ;  /* 0xfffffffe04047812 */ /* 0x004fd200078ec0ff */
[----:B------:R-:W-:-:S05]  /*22720*/  @P1 LOP3.LUT R4, R4, 0x1, RZ, 0xfc, !PT ;  /* 0x0000000104041812 */ /* 0x000fca00078efcff */
[----:B------:R0:W-:Y:S01]  /*22730*/  STL [R1+0x46c], R4 ;  /* 0x00046c0401007387 */ /* 0x0001e20000100800 */
[----:B---3--:R-:W-:Y:S02]  /*22740*/  SHF.R.S32.HI R7, RZ, 0x1f, R19 ;  /* 0x0000001fff077819 */ /* 0x008fe40000011413 */
[----:B------:R-:W-:-:S03]  /*22750*/  SEL R16, R19, RZ, !P1 ;  /* 0x000000ff13107207 */ /* 0x000fc60004800000 */
[----:B------:R0:W-:Y:S01]  /*22760*/  STL [R1+0x468], R7 ;  /* 0x0004680701007387 */ /* 0x0001e20000100800 */
[----:B------:R-:W-:Y:S05]  /*22770*/  BRA.DIV UR4, `(.L_x_2149) ;  /* 0x0000004a04647947 */ /* 0x000fea000b800000 */
[----:B------:R1:W2:Y:S02]  /*22780*/  SHFL.IDX PT, R14, R5, RZ, 0x1f ;  /* 0x00001fff050e7589 */ /* 0x0002a400000e0000 */
.L_x_2250:
[----:B------:R-:W-:Y:S01]  /*22790*/  PLOP3.LUT P2, PT, PT, PT, PT, 0x8, 0x0 ;  /* 0x000000000000781c */ /* 0x000fe20003f4e170 */
[----:B------:R3:W-:Y:S01]  /*227a0*/  STL [R1+0x47c], R0 ;  /* 0x00047c0001007387 */ /* 0x0007e20000100800 */
[----:B0-----:R-:W-:Y:S02]  /*227b0*/  LOP3.LUT R4, R4, 0xfffffffd, RZ, 0xc0, !PT ;  /* 0xfffffffd04047812 */ /* 0x001fe400078ec0ff */
[----:B--2---:R-:W-:-:S09]  /*227c0*/  ISETP.NE.AND P0, PT, R14, RZ, PT ;  /* 0x000000ff0e00720c */ /* 0x004fd20003f05270 */
[----:B------:R-:W-:-:S05]  /*227d0*/  @P2 LOP3.LUT R4, R4, 0x2, RZ, 0xfc, !PT ;  /* 0x0000000204042812 */ /* 0x000fca00078efcff */
[----:B------:R3:W-:Y:S01]  /*227e0*/  STL [R1+0x46c], R4 ;  /* 0x00046c0401007387 */ /* 0x0007e20000100800 */
[----:B------:R-:W-:Y:S05]  /*227f0*/  @P0 BRA `(.L_x_2150) ;  /* 0x0000000000f80947 */ /* 0x000fea0003800000 */
[----:B------:R-:W-:-:S03]  /*22800*/  UMOV UR4, 0xffffffff ;  /* 0xffffffff00047882 */ /* 0x000fc60000000000 */
[----:B------:R-:W-:Y:S05]  /*22810*/  BRA.DIV UR4, `(.L_x_2151) ;  /* 0x0000004a045c7947 */ /* 0x000fea000b800000 */
[----:B------:R-:W-:-:S13]  /*22820*/  ELECT P6, URZ, PT ;  /* 0x00000000003f782f */ /* 0x000fda00038c0000 */
.L_x_2253:
[----:B------:R-:W-:Y:S05]  /*22830*/  @!P6 BRA `(.L_x_2150) ;  /* 0x0000000000e8e947 */ /* 0x000fea0003800000 */
[----:B------:R-:W-:Y:S01]  /*22840*/  IMAD.MOV.U32 R16, RZ, RZ, R19 ;  /* 0x000000ffff107224 */ /* 0x000fe200078e0013 */
[----:B------:R-:W-:Y:S06]  /*22850*/  @!P1 BRA `(.L_x_2152) ;  /* 0x00000000004c9947 */ /* 0x000fec0003800000 */
[----:B------:R-:W0:Y:S01]  /*22860*/  LDC R6, c[0x0][0x43c] ;  /* 0x00010f00ff067b82 */ /* 0x000e220000000800 */
[----:B------:R-:W-:Y:S01]  /*22870*/  IMAD.MOV.U32 R8, RZ, RZ, R0 ;  /* 0x000000ffff087224 */ /* 0x000fe200078e0000 */
[----:B------:R-:W-:Y:S01]  /*22880*/  ULDC.64 UR4, c[0x0][0x428] ;  /* 0x00010a0000047ab9 */ /* 0x000fe20000000a00 */
[----:B0-----:R-:W-:-:S13]  /*22890*/  ISETP.NE.AND P0, PT, R6, 0x1, PT ;  /* 0x000000010600780c */ /* 0x001fda0003f05270 */
[----:B-1-3--:R-:W0:Y:S02]  /*228a0*/  @P0 LDC.64 R4, c[0x0][0x440] ;  /* 0x00011000ff040b82 */ /* 0x00ae240000000a00 */
[----:B0-----:R-:W-:-:S04]  /*228b0*/  @P0 IMAD.HI.U32 R0, R8, R4, RZ ;  /* 0x0000000408000227 */ /* 0x001fc800078e00ff */
[----:B------:R-:W-:Y:S01]  /*228c0*/  IMAD.MOV.U32 R4, RZ, RZ, R8 ;  /* 0x000000ffff047224 */ /* 0x000fe200078e0008 */
[----:B------:R-:W-:-:S04]  /*228d0*/  @P0 SHF.R.U32.HI R4, RZ, R5, R0 ;  /* 0x00000005ff040219 */ /* 0x000fc80000011600 */
[--C-:B------:R-:W-:Y:S01]  /*228e0*/  SHF.R.S32.HI R5, RZ, 0x1f, R4.reuse ;  /* 0x0000001fff057819 */ /* 0x100fe20000011404 */
[----:B------:R-:W-:-:S04]  /*228f0*/  IMAD.MOV R0, RZ, RZ, -R4 ;  /* 0x000000ffff007224 */ /* 0x000fc800078e0a04 */
[----:B------:R-:W-:Y:S02]  /*22900*/  IMAD R8, R6, R0, R8 ;  /* 0x0000000006087224 */ /* 0x000fe400078e0208 */
[----:B------:R-:W-:Y:S02]  /*22910*/  IMAD R0, R7, UR4, RZ ;  /* 0x0000000407007c24 */ /* 0x000fe4000f8e02ff */
[C---:B------:R-:W-:Y:S01]  /*22920*/  IMAD.WIDE.U32 R4, R19.reuse, UR4, R4 ;  /* 0x0000000413047c25 */ /* 0x040fe2000f8e0004 */
[----:B------:R0:W-:Y:S03]  /*22930*/  STL [R1+0x47c], R8 ;  /* 0x00047c0801007387 */ /* 0x0001e60000100800 */
[----:B------:R-:W-:Y:S01]  /*22940*/  IMAD R0, R19, UR5, R0 ;  /* 0x0000000513007c24 */ /* 0x000fe2000f8e0200 */
[----:B------:R-:W-:-:S03]  /*22950*/  LEA R2, P0, R4, R2, 0x2 ;  /* 0x0000000204027211 */ /* 0x000fc600078010ff */
[----:B------:R-:W-:-:S05]  /*22960*/  IMAD.IADD R0, R5, 0x1, R0 ;  /* 0x0000000105007824 */ /* 0x000fca00078e0200 */
[----:B------:R-:W-:-:S05]  /*22970*/  LEA.HI.X R3, R4, R3, R0, 0x2, P0 ;  /* 0x0000000304037211 */ /* 0x000fca00000f1400 */
[----:B------:R0:W5:Y:S02]  /*22980*/  LDG.E R16, desc[UR48][R2.64] ;  /* 0x0000003002107981 */ /* 0x000164000c1e1900 */
.L_x_2152:
[----:B0-----:R-:W2:Y:S01]  /*22990*/  LDL R2, [R1+0x464] ;  /* 0x0004640001027983 */ /* 0x001ea20000100800 */
[----:B---3--:R-:W-:Y:S01]  /*229a0*/  IMAD R0, R18, 0x8, R17 ;  /* 0x0000000812007824 */ /* 0x008fe200078e0211 */
[----:B--2---:R-:W-:-:S04]  /*229b0*/  SHF.L.U32 R2, R2, 0x1f, RZ ;  /* 0x0000001f02027819 */ /* 0x004fc800000006ff */
[----:B------:R-:W0:Y:S02]  /*229c0*/  SYNCS.PHASECHK.TRANS64.TRYWAIT P0, [R0+URZ+0x32440], R2 ;  /* 0x03244002000075a7 */ /* 0x000e24000800017f */
[----:B0-----:R-:W-:Y:S05]  /*229d0*/  @!P0 BRA `(.L_x_2153) ;  /* 0x00000048000c8947 */ /* 0x001fea0003800000 */
.L_x_2254:
        /* <DEDUP_REMOVED lines=11> */
.L_x_2154:
[----:B------:R-:W2:Y:S04]  /*22a90*/  LDL R3, [R1+0x47c] ;  /* 0x00047c0001037983 */ /* 0x000ea80000100800 */
[----:B0-----:R-:W3:Y:S01]  /*22aa0*/  LDL.LU R2, [R1+0x46c] ;  /* 0x00046c0001027983 */ /* 0x001ee20000300800 */
[----:B------:R-:W-:Y:S01]  /*22ab0*/  R2UR UR33, R0 ;  /* 0x00000000002172ca */ /* 0x000fe200000e0000 */
[----:B------:R-:W-:Y:S01]  /*22ac0*/  IMAD R0, R18, 0x3000, R17 ;  /* 0x0000300012007824 */ /* 0x000fe200078e0211 */
[----:B------:R-:W-:Y:S01]  /*22ad0*/  PLOP3.LUT P0, PT, PT, PT, PT, 0x80, 0x0 ;  /* 0x000000000000781c */ /* 0x000fe20003f0f070 */
[----:B------:R-:W-:Y:S01]  /*22ae0*/  UIADD3 UR4, UP0, UR46, 0x370, URZ ;  /* 0x000003702e047890 */ /* 0x000fe2000ff1e03f */
[----:B-----5:R-:W-:Y:S01]  /*22af0*/  R2UR UR37, R16 ;  /* 0x00000000102572ca */ /* 0x020fe200000e0000 */
[----:B------:R-:W-:Y:S01]  /*22b00*/  UMOV UR6, 0x0 ;  /* 0x0000000000067882 */ /* 0x000fe20000000000 */
[----:B------:R-:W-:Y:S01]  /*22b10*/  R2UR UR32, R0 ;  /* 0x00000000002072ca */ /* 0x000fe200000e0000 */
[----:B------:R-:W-:Y:S01]  /*22b20*/  UIADD3.X UR5, URZ, UR47, URZ, UP0, !UPT ;  /* 0x0000002f3f057290 */ /* 0x000fe200087fe43f */
[----:B------:R-:W-:Y:S01]  /*22b30*/  UMOV UR7, 0x14f00000 ;  /* 0x14f0000000077882 */ /* 0x000fe20000000000 */
[----:B------:R-:W-:-:S04]  /*22b40*/  UMOV UR34, URZ ;  /* 0x0000003f00227c82 */ /* 0x000fc80008000000 */
[----:B------:R-:W-:-:S06]  /*22b50*/  UIADD3 UR33, UR33, 0x32430, URZ ;  /* 0x0003243021217890 */ /* 0x000fcc000fffe03f */
[----:B------:R-:W-:Y:S01]  /*22b60*/  UIADD3 UR32, UR32, 0x1c400, URZ ;  /* 0x0001c40020207890 */ /* 0x000fe2000fffe03f */
[----:B--2---:R-:W-:Y:S02]  /*22b70*/  R2UR UR35, R3 ;  /* 0x00000000032372ca */ /* 0x004fe400000e0000 */
[----:B---3--:R-:W-:-:S04]  /*22b80*/  LOP3.LUT R2, R2, 0xfffffffd, RZ, 0xc0, !PT ;  /* 0xfffffffd02027812 */ /* 0x008fc800078ec0ff */
[----:B------:R-:W-:-:S07]  /*22b90*/  @P0 LOP3.LUT R2, R2, 0x2, RZ, 0xfc, !PT ;  /* 0x0000000202020812 */ /* 0x000fce00078efcff */
[----:B------:R-:W-:Y:S01]  /*22ba0*/  UIMAD UR35, UR35, 0x60, URZ ;  /* 0x00000060232378a4 */ /* 0x000fe2000f8e023f */
[----:B------:R0:W-:Y:S08]  /*22bb0*/  STL [R1+0x46c], R2 ;  /* 0x00046c0201007387 */ /* 0x0001f00000100800 */
[----:B------:R0:W-:Y:S01]  /*22bc0*/  UTMALDG.4D [UR32], [UR4], desc[UR6] ;  /* 0x00000620040075b4 */ /* 0x0001e20008019000 */
[----:B------:R-:W-:-:S02]  /*22bd0*/  NOP ;  /* 0x0000000000007918 */ /* 0x000fc40000000000 */
.L_x_2150:
[----:B------:R-:W-:Y:S05]  /*22be0*/  WARPSYNC.ALL ;  /* 0x0000000000007948 */ /* 0x000fea0003800000 */
[----:B---3--:R-:W-:Y:S01]  /*22bf0*/  VIADD R0, R17, 0x18400 ;  /* 0x0001840011007836 */ /* 0x008fe20000000000 */
[----:B------:R-:W-:Y:S01]  /*22c00*/  BAR.SYNC.DEFER_BLOCKING 0x8, 0x180 ;  /* 0x0206000000007b1d */ /* 0x000fe20000010000 */
[----:B------:R-:W-:Y:S02]  /*22c10*/  USHF.R.S32.HI UR44, URZ, 0x1f, UR36 ;  /* 0x0000001f3f2c7899 */ /* 0x000fe40008011424 */
[----:B0-----:R-:W-:Y:S01]  /*22c20*/  USHF.R.S32.HI UR37, URZ, 0x1f, UR43 ;  /* 0x0000001f3f257899 */ /* 0x001fe2000801142b */
[----:B------:R-:W-:-:S02]  /*22c30*/  LOP3.LUT P0, RZ, R0, 0x3ff, RZ, 0xc0, !PT ;  /* 0x000003ff00ff7812 */ /* 0x000fc4000780c0ff */
[----:B------:R-:W-:Y:S11]  /*22c40*/  BSSY B6, `(.L_x_2155) ;  /* 0x0000012000067945 */ /* 0x000ff60003800000 */
[----:B------:R-:W-:Y:S05]  /*22c50*/  @!P0 BRA `(.L_x_2156) ;  /* 0x0000000000408947 */ /* 0x000fea0003800000 */
[----:B------:R-:W-:Y:S01]  /*22c60*/  MOV R2, 0x0 ;  /* 0x0000000000027802 */ /* 0x000fe20000000f00 */
[----:B------:R-:W-:Y:S01]  /*22c70*/  ULDC.64 UR6, c[0x4][0x98] ;  /* 0x0100260000067ab9 */ /* 0x000fe20000000a00 */
[----:B------:R-:W-:Y:S01]  /*22c80*/  ULDC.64 UR8, c[0x4][0xa0] ;  /* 0x0100280000087ab9 */ /* 0x000fe20000000a00 */
[----:B------:R-:W-:Y:S01]  /*22c90*/  ULDC.64 UR4, c[0x4][0x20] ;  /* 0x0100080000047ab9 */ /* 0x000fe20000000a00 */
[----:B------:R-:W-:Y:S02]  /*22ca0*/  IMAD.U32 R4, RZ, RZ, UR6 ;  /* 0x00000006ff047e24 */ /* 0x000fe4000f8e00ff */
[----:B------:R-:W0:Y:S01]  /*22cb0*/  LDC.64 R2, c[0x4][R2] ;  /* 0x0100000002027b82 */ /* 0x000e220000000a00 */
[----:B-1----:R-:W-:Y:S02]  /*22cc0*/  IMAD.U32 R5, RZ, RZ, UR7 ;  /* 0x00000007ff057e24 */ /* 0x002fe4000f8e00ff */
        /* <DEDUP_REMOVED lines=9> */
.L_x_2156:
[----:B------:R-:W-:Y:S05]  /*22d60*/  BSYNC B6 ;  /* 0x0000000000067941 */ /* 0x000fea0003800000 */
.L_x_2155:
[----:B------:R0:W5:Y:S01]  /*22d70*/  LDL R8, [R1+0x460] ;  /* 0x0004600001087983 */ /* 0x0001620000100800 */
[----:B------:R-:W2:Y:S01]  /*22d80*/  LDC R6, c[0x0][0x448] ;  /* 0x00011200ff067b82 */ /* 0x000ea20000000800 */
[----:B------:R-:W-:Y:S01]  /*22d90*/  ULDC.64 UR8, c[0x0][0x2d8] ;  /* 0x0000b60000087ab9 */ /* 0x000fe20000000a00 */
[----:B------:R-:W3:Y:S01]  /*22da0*/  S2R R2, SR_TID.X ;  /* 0x0000000000027919 */ /* 0x000ee20000002100 */
[----:B------:R-:W-:Y:S02]  /*22db0*/  UIMAD UR6, UR44, UR8, URZ ;  /* 0x000000082c0672a4 */ /* 0x000fe4000f8e023f */
[----:B------:R-:W-:Y:S01]  /*22dc0*/  UIMAD.WIDE.U32 UR4, UR36, UR8, URZ ;  /* 0x00000008240472a5 */ /* 0x000fe2000f8e003f */
[----:B------:R-:W4:Y:S01]  /*22dd0*/  S2R R0, SR_TID.X ;  /* 0x0000000000007919 */ /* 0x000f220000002100 */
[----:B------:R-:W-:-:S03]  /*22de0*/  UIMAD UR6, UR36, UR9, UR6 ;  /* 0x00000009240672a4 */ /* 0x000fc6000f8e0206 */
[----:B------:R-:W-:Y:S01]  /*22df0*/  ULDC.64 UR8, c[0x0][0x2e0] ;  /* 0x0000b80000087ab9 */ /* 0x000fe20000000a00 */
[----:B------:R-:W-:Y:S02]  /*22e00*/  UIADD3 UR5, UR5, UR6, URZ ;  /* 0x0000000605057290 */ /* 0x000fe4000fffe03f */
[----:B------:R-:W-:Y:S02]  /*22e10*/  UIMAD UR6, UR37, UR8, URZ ;  /* 0x00000008250672a4 */ /* 0x000fe4000f8e023f */
[----:B------:R-:W-:Y:S02]  /*22e20*/  UIMAD.WIDE.U32 UR4, UR43, UR8, UR4 ;  /* 0x000000082b0472a5 */ /* 0x000fe4000f8e0004 */
[----:B------:R-:W-:-:S04]  /*22e30*/  UIMAD UR6, UR43, UR9, UR6 ;  /* 0x000000092b0672a4 */ /* 0x000fc8000f8e0206 */
[----:B------:R-:W-:Y:S02]  /*22e40*/  UIADD3 UR6, UR5, UR6, URZ ;  /* 0x0000000605067290 */ /* 0x000fe4000fffe03f */
[----:B-1----:R-:W-:Y:S01]  /*22e50*/  IMAD.U32 R5, RZ, RZ, UR5 ;  /* 0x00000005ff057e24 */ /* 0x002fe2000f8e00ff */
[----:B--2---:R-:W-:Y:S02]  /*22e60*/  ISETP.NE.AND P0, PT, R6, 0x1, PT ;  /* 0x000000010600780c */ /* 0x004fe40003f05270 */
[----:B---3--:R-:W-:-:S11]  /*22e70*/  LOP3.LUT R4, R2, 0x7f, RZ, 0xc0, !PT ;  /* 0x0000007f02047812 */ /* 0x008fd600078ec0ff */
[----:B------:R-:W1:Y:S01]  /*22e80*/  @P0 LDC R3, c[0x0][0x44c] ;  /* 0x00011300ff030b82 */ /* 0x000e620000000800 */
[----:B----4-:R-:W-:Y:S01]  /*22e90*/  IMAD.SHL.U32 R0, R0, 0x10, RZ ;  /* 0x0000001000007824 */ /* 0x010fe200078e00ff */
[----:B------:R-:W-:-:S04]  /*22ea0*/  SHF.R.U32.HI R4, RZ, 0x3, R4 ;  /* 0x00000003ff047819 */ /* 0x000fc80000011604 */
[----:B------:R-:W-:Y:S02]  /*22eb0*/  LOP3.LUT R0, R4, 0x70, R0, 0xf8, !PT ;  /* 0x0000007004007812 */ /* 0x000fe400078ef800 */
[----:B------:R-:W2:Y:S01]  /*22ec0*/  @P0 LDC R2, c[0x0][0x450] ;  /* 0x00011400ff020b82 */ /* 0x000ea20000000800 */
[----:B------:R-:W-:Y:S01]  /*22ed0*/  IMAD.U32 R4, RZ, RZ, UR4 ;  /* 0x00000004ff047e24 */ /* 0x000fe2000f8e00ff */
[----:B------:R-:W-:Y:S01]  /*22ee0*/  ULDC.64 UR4, c[0x0][0x2d0] ;  /* 0x0000b40000047ab9 */ /* 0x000fe20000000a00 */
[----:B------:R-:W-:-:S04]  /*22ef0*/  VIADD R7, R0, UR40 ;  /* 0x0000002800077c36 */ /* 0x000fc80008000000 */
[----:B------:R-:W-:Y:S01]  /*22f00*/  IMAD.MOV.U32 R0, RZ, RZ, R7 ;  /* 0x000000ffff007224 */ /* 0x000fe200078e0007 */
[----:B------:R3:W-:Y:S01]  /*22f10*/  STL [R1+0x478], R7 ;  /* 0x0004780701007387 */ /* 0x0007e20000100800 */
[----:B-1----:R-:W-:-:S05]  /*22f20*/  @P0 IMAD.HI.U32 R3, R7, R3, RZ ;  /* 0x0000000307030227 */ /* 0x002fca00078e00ff */
[----:B--2---:R-:W-:Y:S01]  /*22f30*/  @P0 SHF.R.U32.HI R0, RZ, R2, R3 ;  /* 0x00000002ff000219 */ /* 0x004fe20000011603 */
[----:B------:R-:W-:Y:S02]  /*22f40*/  IMAD.MOV.U32 R2, RZ, RZ, R4 ;  /* 0x000000ffff027224 */ /* 0x000fe400078e0004 */
[----:B------:R-:W-:Y:S01]  /*22f50*/  IMAD.U32 R3, RZ, RZ, UR6 ;  /* 0x00000006ff037e24 */ /* 0x000fe2000f8e00ff */
[----:B------:R-:W-:Y:S01]  /*22f60*/  SHF.R.S32.HI R4, RZ, 0x1f, R0 ;  /* 0x0000001fff047819 */ /* 0x000fe20000011400 */
[----:B------:R-:W-:Y:S01]  /*22f70*/  ULDC.64 UR6, c[0x0][0x280] ;  /* 0x0000a00000067ab9 */ /* 0x000fe20000000a00 */
[----:B------:R-:W-:-:S04]  /*22f80*/  IMAD.WIDE.U32 R2, R0, UR4, R2 ;  /* 0x0000000400027c25 */ /* 0x000fc8000f8e0002 */
[----:B------:R-:W-:-:S04]  /*22f90*/  IMAD R4, R4, UR4, RZ ;  /* 0x0000000404047c24 */ /* 0x000fc8000f8e02ff */
[----:B------:R-:W-:Y:S01]  /*22fa0*/  IMAD R4, R0, UR5, R4 ;  /* 0x0000000500047c24 */ /* 0x000fe2000f8e0204 */
[----:B------:R-:W-:Y:S01]  /*22fb0*/  ULDC.64 UR4, c[0x0][0x2c8] ;  /* 0x0000b20000047ab9 */ /* 0x000fe20000000a00 */
[----:B------:R-:W-:Y:S02]  /*22fc0*/  IMAD.MOV R0, RZ, RZ, -R0 ;  /* 0x000000ffff007224 */ /* 0x000fe400078e0a00 */
[----:B------:R-:W-:Y:S02]  /*22fd0*/  IMAD.IADD R3, R3, 0x1, R4 ;  /* 0x0000000103037824 */ /* 0x000fe400078e0204 */
[----:B------:R-:W-:Y:S02]  /*22fe0*/  IMAD R0, R6, R0, R7 ;  /* 0x0000000006007224 */ /* 0x000fe400078e0207 */
[----:B---3--:R-:W1:Y:S03]  /*22ff0*/  S2R R7, SR_TID.X ;  /* 0x0000000000077919 */ /* 0x008e660000002100 */
[----:B------:R-:W-:Y:S01]  /*23000*/  SHF.R.S32.HI R4, RZ, 0x1f, R0 ;  /* 0x0000001fff047819 */ /* 0x000fe20000011400 */
[----:B------:R-:W-:-:S04]  /*23010*/  IMAD.WIDE.U32 R2, R0, UR4, R2 ;  /* 0x0000000400027c25 */ /* 0x000fc8000f8e0002 */
[----:B------:R-:W-:Y:S01]  /*23020*/  IMAD R4, R4, UR4, RZ ;  /* 0x0000000404047c24 */ /* 0x000fe2000f8e02ff */
[----:B------:R-:W-:-:S03]  /*23030*/  ULDC UR4, c[0x0][0x2b8] ;  /* 0x0000ae0000047ab9 */ /* 0x000fc60000000800 */
[----:B------:R-:W-:Y:S01]  /*23040*/  IMAD R4, R0, UR5, R4 ;  /* 0x0000000500047c24 */ /* 0x000fe2000f8e0204 */
[----:B------:R-:W-:-:S03]  /*23050*/  LEA R0, P1, R2, UR6, 0x1 ;  /* 0x0000000602007c11 */ /* 0x000fc6000f8208ff */
[----:B------:R-:W-:Y:S02]  /*23060*/  IMAD.IADD R3, R3, 0x1, R4 ;  /* 0x0000000103037824 */ /* 0x000fe400078e0204 */
[----:B-1----:R-:W-:-:S05]  /*23070*/  IMAD.SHL.U32 R9, R7, 0x8, RZ ;  /* 0x0000000807097824 */ /* 0x002fca00078e00ff */
[----:B------:R-:W-:Y:S02]  /*23080*/  LOP3.LUT R9, R9, 0x38, RZ, 0xc0, !PT ;  /* 0x0000003809097812 */ /* 0x000fe400078ec0ff */
[----:B------:R-:W-:Y:S02]  /*23090*/  LOP3.LUT R7, R7, 0x7f, RZ, 0xc0, !PT ;  /* 0x0000007f07077812 */ /* 0x000fe400078ec0ff */
[----:B------:R-:W-:Y:S01]  /*230a0*/  ISETP.GE.AND P0, PT, R9, UR4, PT ;  /* 0x0000000409007c0c */ /* 0x000fe2000bf06270 */
[----:B------:R-:W-:Y:S01]  /*230b0*/  UMOV UR4, 0xffffffff ;  /* 0xffffffff00047882 */ /* 0x000fe20000000000 */
[----:B------:R-:W-:Y:S02]  /*230c0*/  LEA.HI.X R3, R2, UR7, R3, 0x1, P1 ;  /* 0x0000000702037c11 */ /* 0x000fe400088f0c03 */
[----:B------:R-:W-:Y:S01]  /*230d0*/  SHF.R.U32.HI R10, RZ, 0x3, R7 ;  /* 0x00000003ff0a7819 */ /* 0x000fe20000011607 */
[----:B0-----:R-:W-:Y:S08]  /*230e0*/  BRA.DIV UR4, `(.L_x_2157) ;  /* 0x00000042045c7947 */ /* 0x001ff0000b800000 */
[----:B------:R-:W0:Y:S01]  /*230f0*/  SHFL.IDX PT, R5, R0, RZ, 0x181f ;  /* 0x00181fff00057589 */ /* 0x000e2200000e0000 */
[----:B------:R-:W-:Y:S01]  /*23100*/  ULDC UR4, c[0x0][0x288] ;  /* 0x0000a20000047ab9 */ /* 0x000fe20000000800 */
[----:B------:R-:W-:Y:S02]  /*23110*/  VIADD R10, R10, UR40 ;  /* 0x000000280a0a7c36 */ /* 0x000fe40008000000 */
[----:B------:R-:W1:Y:S01]  /*23120*/  SHFL.IDX PT, R4, R3, RZ, 0x181f ;  /* 0x00181fff03047589 */ /* 0x000e6200000e0000 */
[----:B------:R-:W-:Y:S02]  /*23130*/  IMAD R2, R6, UR4, RZ ;  /* 0x0000000406027c24 */ /* 0x000fe4000f8e02ff */
[C---:B------:R-:W-:Y:S01]  /*23140*/  VIADD R11, R10.reuse, 0x10 ;  /* 0x000000100a0b7836 */ /* 0x040fe20000000000 */
[----:B------:R-:W2:Y:S02]  /*23150*/  SHFL.IDX PT, R6, R0, 0x1, 0x181f ;  /* 0x00381f0000067f89 */ /* 0x000ea400000e0000 */
[----:B------:R-:W-:-:S02]  /*23160*/  ISETP.GE.AND P3, PT, R10, R2, PT ;  /* 0x000000020a00720c */ /* 0x000fc40003f66270 */
[----:B------:R-:W3:Y:S01]  /*23170*/  SHFL.IDX PT, R7, R3, 0x1, 0x181f ;  /* 0x00381f0003077f89 */ /* 0x000ee200000e0000 */
[----:B------:R-:W-:-:S03]  /*23180*/  ISETP.GE.AND P1, PT, R11, R2, PT ;  /* 0x000000020b00720c */ /* 0x000fc60003f26270 */
[----:B------:R4:W-:Y:S04]  /*23190*/  STL [R1+0x480], R11 ;  /* 0x0004800b01007387 */ /* 0x0009e80000100800 */
[----:B------:R-:W-:Y:S03]  /*231a0*/  STL [R1+0x470], R10 ;  /* 0x0004700a01007387 */ /* 0x000fe60000100800 */
[----:B0-----:R-:W-:Y:S01]  /*231b0*/  @!P3 LEA R5, P2, R9, R5, 0x1 ;  /* 0x000000050905b211 */ /* 0x001fe200078408ff */
[----:B----4-:R-:W-:-:S04]  /*231c0*/  VIADD R11, R10, 0x20 ;  /* 0x000000200a0b7836 */ /* 0x010fc80000000000 */
[----:B-1----:R-:W-:Y:S01]  /*231d0*/  @!P3 IMAD.X R4, RZ, RZ, R4, P2 ;  /* 0x000000ffff04b224 */ /* 0x002fe200010e0604 */
[----:B------:R-:W-:Y:S04]  /*231e0*/  STL [R1+0x484], R11 ;  /* 0x0004840b01007387 */ /* 0x000fe80000100800 */
[----:B------:R-:W-:-:S04]  /*231f0*/  @!P3 LOP3.LUT R5, R5, R4, RZ, 0x3c, !PT ;  /* 0x000000040505b212 */ /* 0x000fc800078e3cff */
[----:B------:R-:W-:-:S04]  /*23200*/  @!P3 LOP3.LUT R4, R5, R4, RZ, 0x3c, !PT ;  /* 0x000000040504b212 */ /* 0x000fc800078e3cff */
[----:B------:R-:W-:-:S05]  /*23210*/  @!P3 LOP3.LUT R5, R5, R4, RZ, 0x3c, !PT ;  /* 0x000000040505b212 */ /* 0x000fca00078e3cff */
[----:B-----5:R2:W-:Y:S02]  /*23220*/  @!P3 LDGSTS.E.BYPASS.LTC128B.128 [R8+0x18400], desc[UR48][R4.64], !P0 ;  /* 0x184000000408bfae */ /* 0x0205e4000c101d70 */
[----:B--2---:R-:W-:Y:S02]  /*23230*/  @!P1 LEA R4, P2, R9, R6, 0x1 ;  /* 0x0000000609049211 */ /* 0x004fe400078408ff */
[----:B------:R-:W-:Y:S03]  /*23240*/  SHFL.IDX PT, R6, R3, 0x3, 0x181f ;  /* 0x00781f0003067f89 */ /* 0x000fe600000e0000 */
[----:B---3--:R-:W-:Y:S02]  /*23250*/  @!P1 IMAD.X R5, RZ, RZ, R7, P2 ;  /* 0x000000ffff059224 */ /* 0x008fe400010e0607 */
[----:B------:R-:W-:-:S03]  /*23260*/  VIADD R7, R10, 0x30 ;  /* 0x000000300a077836 */ /* 0x000fc60000000000 */
[----:B------:R0:W-:Y:S01]  /*23270*/  @!P1 LDGSTS.E.BYPASS.LTC128B.128 [R8+0x18c00], desc[UR48][R4.64], !P0 ;  /* 0x18c0000004089fae */ /* 0x0001e2000c101d70 */
[----:B------:R-:W-:-:S03]  /*23280*/  ISETP.GE.AND P1, PT, R11, R2, PT ;  /* 0x000000020b00720c */ /* 0x000fc60003f26270 */
[----:B------:R-:W-:Y:S04]  /*23290*/  STL [R1+0x488], R7 ;  /* 0x0004880701007387 */ /* 0x000fe80000100800 */
[----:B0-----:R-:W0:Y:S04]  /*232a0*/  SHFL.IDX PT, R5, R0, 0x2, 0x181f ;  /* 0x00581f0000057f89 */ /* 0x001e2800000e0000 */
[----:B------:R-:W1:Y:S02]  /*232b0*/  SHFL.IDX PT, R4, R3, 0x2, 0x181f ;  /* 0x00581f0003047f89 */ /* 0x000e6400000e0000 */
[----:B0-----:R-:W-:-:S05]  /*232c0*/  @!P1 LEA R5, P2, R9, R5, 0x1 ;  /* 0x0000000509059211 */ /* 0x001fca00078408ff */
[----:B-1----:R-:W-:-:S05]  /*232d0*/  @!P1 IMAD.X R4, RZ, RZ, R4, P2 ;  /* 0x000000ffff049224 */ /* 0x002fca00010e0604 */
        /* <DEDUP_REMOVED lines=33> */
[-C--:B------:R-:W-:Y:S01]  /*234f0*/  @!P1 LOP3.LUT R5, R5, R4.reuse, RZ, 0x3c, !PT ;  /* 0x0000000405059212 */ /* 0x080fe200078e3cff */
[----:B------:R-:W-:Y:S03]  /*23500*/  SHFL.IDX PT, R3, R3, 0x7, 0x181f ;  /* 0x00f81f0003037f89 */ /* 0x000fe600000e0000 */
        /* <DEDUP_REMOVED lines=11> */
[----:B-1----:R2:W-:Y:S02]  /*235c0*/  @!P1 LDGSTS.E.BYPASS.LTC128B.128 [R8+0x1b400], desc[UR48][R4.64], !P0 ;  /* 0x1b40000004089fae */ /* 0x0025e4000c101d70 */
.L_x_2271:
[----:B0-2---:R-:W2:Y:S02]  /*235d0*/  LDL R4, [R1+0x470] ;  /* 0x0004700001047983 */ /* 0x005ea40000100800 */
[----:B--2---:R-:W-:-:S05]  /*235e0*/  VIADD R4, R4, 0x70 ;  /* 0x0000007004047836 */ /* 0x004fca0000000000 */
[----:B------:R-:W-:Y:S01]  /*235f0*/  ISETP.GE.AND P1, PT, R4, R2, PT ;  /* 0x000000020400720c */ /* 0x000fe20003f26270 */
[----:B------:R0:W-:-:S12]  /*23600*/  STL [R1+0x49c], R4 ;  /* 0x00049c0401007387 */ /* 0x0001d80000100800 */
        /* <DEDUP_REMOVED lines=8> */
.L_x_2158:
[----:B------:R-:W-:Y:S02]  /*23690*/  PLOP3.LUT P1, PT, P1, P0, PT, 0xa2, 0x0 ;  /* 0x000000000000781c */ /* 0x000fe40000f21472 */
[----:B------:R-:W-:-:S08]  /*236a0*/  @P0 R2UR P1, UR4, R17 ;  /* 0x00000000110402ca */ /* 0x000fd00000020000 */
[----:B------:R-:W-:-:S05]  /*236b0*/  @P0 PLOP3.LUT P0, PT, P1, PT, PT, 0x80, 0x0 ;  /* 0x000000000000081c */ /* 0x000fca0000f0f070 */
[----:B------:R-:W-:Y:S01]  /*236c0*/  @!P1 SYNCS.ARRIVE.TRANS64.RED.A0T1 RZ, [UR4+0x32400], RZ ;  /* 0x032400ffffff99a7 */ /* 0x000fe20008200404 */
[----:B------:R-:W-:Y:S07]  /*236d0*/  @!P1 ARRIVES.LDGSTSBAR.64.TRANSCNT [UR4+0x32400] ;  /* 0x03240000ff0099b0 */ /* 0x000fee0008000a84 */
[----:B------:R-:W-:Y:S05]  /*236e0*/  @P0 BRA.U.ANY `(.L_x_2158) ;  /* 0xfffffffd00e80947 */ /* 0x000fea000393ffff */
[----:B0-----:R-:W0:Y:S01]  /*236f0*/  LDC.64 R2, c[0x0][0x3d8] ;  /* 0x0000f600ff027b82 */ /* 0x001e220000000a00 */
[----:B------:R-:W-:Y:S01]  /*23700*/  NOP ;  /* 0x0000000000007918 */ /* 0x000fe20000000000 */
[C---:B0-----:R-:W-:Y:S01]  /*23710*/  IMAD R0, R2.reuse, UR44, RZ ;  /* 0x0000002c02007c24 */ /* 0x041fe2000f8e02ff */
[----:B------:R0:W-:Y:S01]  /*23720*/  SYNCS.ARRIVE.TRANS64.A1T0 RZ, [R17+URZ+0x32400], RZ ;  /* 0x032400ff11ff79a7 */ /* 0x0001e2000810003f */
[----:B------:R-:W-:Y:S01]  /*23730*/  IMAD.WIDE.U32 R4, R2, UR36, RZ ;  /* 0x0000002402047c25 */ /* 0x000fe2000f8e00ff */
[----:B------:R-:W-:Y:S03]  /*23740*/  BSSY B6, `(.L_x_2159) ;  /* 0x0000018000067945 */ /* 0x000fe60003800000 */
[----:B------:R-:W-:Y:S01]  /*23750*/  IMAD R3, R3, UR36, R0 ;  /* 0x0000002403037c24 */ /* 0x000fe2000f8e0200 */
[----:B------:R0:W-:Y:S01]  /*23760*/  STL.64 [R1+0x4a0], R4 ;  /* 0x0004a00401007387 */ /* 0x0001e20000100a00 */
[----:B------:R-:W-:-:S05]  /*23770*/  VIADD R0, R17, 0x22400 ;  /* 0x0002240011007836 */ /* 0x000fca0000000000 */
[----:B------:R-:W-:Y:S01]  /*23780*/  LOP3.LUT P0, RZ, R0, 0x3ff, RZ, 0xc0, !PT ;  /* 0x000003ff00ff7812 */ /* 0x000fe2000780c0ff */
[----:B------:R-:W-:-:S05]  /*23790*/  IMAD.IADD R0, R5, 0x1, R3 ;  /* 0x0000000105007824 */ /* 0x000fca00078e0203 */
[----:B------:R0:W-:Y:S07]  /*237a0*/  STL [R1+0x4a8], R0 ;  /* 0x0004a80001007387 */ /* 0x0001ee0000100800 */
[----:B------:R-:W-:Y:S05]  /*237b0*/  @!P0 BRA `(.L_x_2160) ;  /* 0x0000000000408947 */ /* 0x000fea0003800000 */
[----:B------:R-:W-:Y:S01]  /*237c0*/  MOV R2, 0x0 ;  /* 0x0000000000027802 */ /* 0x000fe20000000f00 */
[----:B------:R-:W-:Y:S01]  /*237d0*/  ULDC.64 UR6, c[0x4][0x98] ;  /* 0x0100260000067ab9 */ /* 0x000fe20000000a00 */
[----:B------:R-:W-:Y:S01]  /*237e0*/  ULDC.64 UR8, c[0x4][0xa0] ;  /* 0x0100280000087ab9 */ /* 0x000fe20000000a00 */
[----:B------:R-:W-:Y:S01]  /*237f0*/  ULDC.64 UR4, c[0x4][0x28] ;  /* 0x01000a0000047ab9 */ /* 0x000fe20000000a00 */
[----:B0-----:R-:W-:Y:S02]  /*23800*/  IMAD.U32 R4, RZ, RZ, UR6 ;  /* 0x00000006ff047e24 */ /* 0x001fe4000f8e00ff */
        /* <DEDUP_REMOVED lines=11> */
.L_x_2160:
[----:B------:R-:W-:Y:S05]  /*238c0*/  BSYNC B6 ;  /* 0x0000000000067941 */ /* 0x000fea0003800000 */
.L_x_2159:
[----:B0-----:R-:W2:Y:S01]  /*238d0*/  LDL.LU.64 R4, [R1+0x4a0] ;  /* 0x0004a00001047983 */ /* 0x001ea20000300a00 */
[----:B------:R-:W0:Y:S01]  /*238e0*/  LDC R8, c[0x0][0x448] ;  /* 0x00011200ff087b82 */ /* 0x000e220000000800 */
[----:B------:R-:W-:Y:S02]  /*238f0*/  ULDC.64 UR8, c[0x0][0x3e0] ;  /* 0x0000f80000087ab9 */ /* 0x000fe40000000a00 */
[----:B------:R-:W3:Y:S04]  /*23900*/  LDL.LU R2, [R1+0x4a8] ;  /* 0x0004a80001027983 */ /* 0x000ee80000300800 */
[----:B------:R-:W4:Y:S01]  /*23910*/  LDL.LU R3, [R1+0x478] ;  /* 0x0004780001037983 */ /* 0x000f220000300800 */
[----:B------:R-:W-:Y:S01]  /*23920*/  UIMAD UR6, UR37, UR8, URZ ;  /* 0x00000008250672a4 */ /* 0x000fe2000f8e023f */
[----:B------:R-:W1:Y:S03]  /*23930*/  S2R R10, SR_TID.X ;  /* 0x00000000000a7919 */ /* 0x000e660000002100 */
[----:B------:R-:W-:Y:S01]  /*23940*/  UIMAD UR6, UR43, UR9, UR6 ;  /* 0x000000092b0672a4 */ /* 0x000fe2000f8e0206 */
[----:B0-----:R-:W-:-:S13]  /*23950*/  ISETP.NE.AND P0, PT, R8, 0x1, PT ;  /* 0x000000010800780c */ /* 0x001fda0003f05270 */
[----:B------:R-:W4:Y:S01]  /*23960*/  @P0 LDC R0, c[0x0][0x44c] ;  /* 0x00011300ff000b82 */ /* 0x000f220000000800 */
[C---:B-1----:R-:W-:Y:S02]  /*23970*/  IMAD.SHL.U32 R9, R10.reuse, 0x8, RZ ;  /* 0x000000080a097824 */ /* 0x042fe400078e00ff */
[----:B------:R-:W-:-:S03]  /*23980*/  IMAD.SHL.U32 R10, R10, 0x8, RZ ;  /* 0x000000080a0a7824 */ /* 0x000fc600078e00ff */
[----:B------:R-:W-:Y:S02]  /*23990*/  LOP3.LUT R9, R9, 0x38, RZ, 0xc0, !PT ;  /* 0x0000003809097812 */ /* 0x000fe400078ec0ff */
[----:B------:R-:W-:-:S04]  /*239a0*/  LOP3.LUT R10, R10, 0x38, RZ, 0xc0, !PT ;  /* 0x000000380a0a7812 */ /* 0x000fc800078ec0ff */
[C---:B------:R-:W-:Y:S02]  /*239b0*/  LOP3.LUT R12, R10.reuse, 0x40, RZ, 0xfc, !PT ;  /* 0x000000400a0c7812 */ /* 0x040fe400078efcff */
[C---:B------:R-:W-:Y:S02]  /*239c0*/  LOP3.LUT R11, R10.reuse, 0x80, RZ, 0xfc, !PT ;  /* 0x000000800a0b7812 */ /* 0x040fe400078efcff */
[----:B------:R-:W-:Y:S02]  /*239d0*/  LOP3.LUT R10, R10, 0xc0, RZ, 0xfc, !PT ;  /* 0x000000c00a0a7812 */ /* 0x000fe400078efcff */
[----:B--2---:R-:W-:Y:S02]  /*239e0*/  R2UR UR5, R5 ;  /* 0x00000000050572ca */ /* 0x004fe400000e0000 */
[----:B------:R-:W-:Y:S02]  /*239f0*/  R2UR UR4, R4 ;  /* 0x00000000040472ca */ /* 0x000fe400000e0000 */
[----:B---3--:R-:W-:-:S02]  /*23a00*/  R2UR UR5, R2 ;  /* 0x00000000020572ca */ /* 0x008fc400000e0000 */
[----:B------:R-:W0:Y:S01]  /*23a10*/  @P0 LDC R2, c[0x0][0x450] ;  /* 0x00011400ff020b82 */ /* 0x000e220000000800 */
[----:B----4-:R-:W-:-:S04]  /*23a20*/  @P0 IMAD.HI.U32 R0, R3, R0, RZ ;  /* 0x0000000003000227 */ /* 0x010fc800078e00ff */
[----:B------:R-:W-:-:S06]  /*23a30*/  IMAD.MOV.U32 R4, RZ, RZ, R3 ;  /* 0x000000ffff047224 */ /* 0x000fcc00078e0003 */
[----:B------:R-:W-:-:S04]  /*23a40*/  UIMAD.WIDE.U32 UR4, UR43, UR8, UR4 ;  /* 0x000000082b0472a5 */ /* 0x000fc8000f8e0004 */
[----:B------:R-:W-:Y:S02]  /*23a50*/  UIADD3 UR6, UR5, UR6, URZ ;  /* 0x0000000605067290 */ /* 0x000fe4000fffe03f */
[----:B------:R-:W-:Y:S02]  /*23a60*/  IMAD.U32 R6, RZ, RZ, UR4 ;  /* 0x00000004ff067e24 */ /* 0x000fe4000f8e00ff */
[----:B------:R-:W-:Y:S01]  /*23a70*/  IMAD.U32 R7, RZ, RZ, UR5 ;  /* 0x00000005ff077e24 */ /* 0x000fe2000f8e00ff */
[----:B------:R-:W-:Y:S01]  /*23a80*/  ULDC.64 UR4, c[0x0][0x3d0] ;  /* 0x0000f40000047ab9 */ /* 0x000fe20000000a00 */
[----:B0-----:R-:W-:Y:S01]  /*23a90*/  @P0 SHF.R.U32.HI R4, RZ, R2, R0 ;  /* 0x00000002ff040219 */ /* 0x001fe20000011600 */
[----:B------:R-:W-:-:S03]  /*23aa0*/  IMAD.MOV.U32 R2, RZ, RZ, R6 ;  /* 0x000000ffff027224 */ /* 0x000fc600078e0006 */
[--C-:B------:R-:W-:Y:S01]  /*23ab0*/  SHF.R.S32.HI R5, RZ, 0x1f, R4.reuse ;  /* 0x0000001fff057819 */ /* 0x100fe20000011404 */
[----:B------:R-:W-:-:S04]  /*23ac0*/  IMAD.MOV R0, RZ, RZ, -R4 ;  /* 0x000000ffff007224 */ /* 0x000fc800078e0a04 */
[----:B------:R-:W-:Y:S02]  /*23ad0*/  IMAD R0, R8, R0, R3 ;  /* 0x0000000008007224 */ /* 0x000fe400078e0203 */
[----:B------:R-:W-:Y:S02]  /*23ae0*/  IMAD.U32 R3, RZ, RZ, UR6 ;  /* 0x00000006ff037e24 */ /* 0x000fe4000f8e00ff */
[----:B------:R-:W-:Y:S02]  /*23af0*/  IMAD R5, R5, UR4, RZ ;  /* 0x0000000405057c24 */ /* 0x000fe4000f8e02ff */
[----:B------:R-:W-:-:S04]  /*23b00*/  IMAD.WIDE.U32 R2, R4, UR4, R2 ;  /* 0x0000000404027c25 */ /* 0x000fc8000f8e0002 */
[----:B------:R-:W-:Y:S01]  /*23b10*/  IMAD R4, R4, UR5, R5 ;  /* 0x0000000504047c24 */ /* 0x000fe2000f8e0205 */
[----:B------:R-:W-:-:S03]  /*23b20*/  ULDC.64 UR4, c[0x0][0x3c8] ;  /* 0x0000f20000047ab9 */ /* 0x000fc60000000a00 */
[----:B------:R-:W-:Y:S01]  /*23b30*/  IMAD.IADD R3, R3, 0x1, R4 ;  /* 0x0000000103037824 */ /* 0x000fe200078e0204 */
[----:B------:R-:W-:Y:S01]  /*23b40*/  SHF.R.S32.HI R4, RZ, 0x1f, R0 ;  /* 0x0000001fff047819 */ /* 0x000fe20000011400 */
[----:B------:R-:W-:-:S04]  /*23b50*/  IMAD.WIDE.U32 R2, R0, UR4, R2 ;  /* 0x0000000400027c25 */ /* 0x000fc8000f8e0002 */
[----:B------:R-:W-:-:S04]  /*23b60*/  IMAD R4, R4, UR4, RZ ;  /* 0x0000000404047c24 */ /* 0x000fc8000f8e02ff */
[----:B------:R-:W-:Y:S01]  /*23b70*/  IMAD R0, R0, UR5, R4 ;  /* 0x0000000500007c24 */ /* 0x000fe2000f8e0204 */
[----:B------:R-:W-:Y:S02]  /*23b80*/  ULDC.64 UR4, c[0x0][0x390] ;  /* 0x0000e40000047ab9 */ /* 0x000fe40000000a00 */
[----:B------:R-:W-:Y:S01]  /*23b90*/  LEA R5, P0, R2, UR4, 0x1 ;  /* 0x0000000402057c11 */ /* 0x000fe2000f8008ff */
[----:B------:R-:W-:Y:S01]  /*23ba0*/  IMAD.IADD R0, R3, 0x1, R0 ;  /* 0x0000000103007824 */ /* 0x000fe200078e0200 */
[----:B------:R-:W-:Y:S02]  /*23bb0*/  ULDC UR4, c[0x0][0x3b8] ;  /* 0x0000ee0000047ab9 */ /* 0x000fe40000000800 */
[----:B------:R-:W-:Y:S02]  /*23bc0*/  ISETP.GE.AND P1, PT, R12, UR4, PT ;  /* 0x000000040c007c0c */ /* 0x000fe4000bf26270 */
[----:B------:R-:W-:Y:S02]  /*23bd0*/  LEA.HI.X R4, R2, UR5, R0, 0x1, P0 ;  /* 0x0000000502047c11 */ /* 0x000fe400080f0c00 */
[----:B------:R-:W-:-:S02]  /*23be0*/  ISETP.GE.AND P0, PT, R9, UR4, PT ;  /* 0x0000000409007c0c */ /* 0x000fc4000bf06270 */
[----:B------:R-:W-:Y:S02]  /*23bf0*/  ISETP.GE.AND P2, PT, R11, UR4, PT ;  /* 0x000000040b007c0c */ /* 0x000fe4000bf46270 */
[----:B------:R-:W-:Y:S01]  /*23c00*/  ISETP.GE.AND P3, PT, R10, UR4, PT ;  /* 0x000000040a007c0c */ /* 0x000fe2000bf66270 */
[----:B------:R-:W-:-:S03]  /*23c10*/  UMOV UR4, 0xffffffff ;  /* 0xffffffff00047882 */ /* 0x000fc60000000000 */
[----:B------:R-:W-:Y:S09]  /*23c20*/  BRA.DIV UR4, `(.L_x_2161) ;  /* 0x0000004204447947 */ /* 0x000ff2000b800000 */
[----:B------:R-:W2:Y:S01]  /*23c30*/  LDL.LU R10, [R1+0x470] ;  /* 0x00047000010a7983 */ /* 0x000ea20000300800 */
[----:B------:R-:W-:-:S03]  /*23c40*/  ULDC UR4, c[0x0][0x288] ;  /* 0x0000a20000047ab9 */ /* 0x000fc60000000800 */
[----:B------:R-:W3:Y:S04]  /*23c50*/  LDL.LU R3, [R1+0x480] ;  /* 0x0004800001037983 */ /* 0x000ee80000300800 */
[----:B------:R-:W4:Y:S04]  /*23c60*/  LDL R7, [R1+0x460] ;  /* 0x0004600001077983 */ /* 0x000f280000100800 */
[----:B------:R-:W5:Y:S01]  /*23c70*/  LDL.LU R11, [R1+0x484] ;  /* 0x00048400010b7983 */ /* 0x000f620000300800 */
[----:B------:R-:W-:-:S03]  /*23c80*/  IMAD R0, R8, UR4, RZ ;  /* 0x0000000408007c24 */ /* 0x000fc6000f8e02ff */
[----:B------:R-:W-:Y:S04]  /*23c90*/  SHFL.IDX PT, R2, R4, RZ, 0x181f ;  /* 0x00181fff04027589 */ /* 0x000fe800000e0000 */
[----:B------:R-:W5:Y:S04]  /*23ca0*/  LDL.LU R12, [R1+0x48c] ;  /* 0x00048c00010c7983 */ /* 0x000f680000300800 */
[----:B------:R-:W-:Y:S01]  /*23cb0*/  SHFL.IDX PT, R6, R4, 0x1, 0x181f ;  /* 0x00381f0004067f89 */ /* 0x000fe200000e0000 */
[----:B--2---:R-:W-:-:S03]  /*23cc0*/  ISETP.GE.AND P5, PT, R10, R0, PT ;  /* 0x000000000a00720c */ /* 0x004fc60003fa6270 */
[----:B------:R-:W2:Y:S01]  /*23cd0*/  LDL.LU R10, [R1+0x488] ;  /* 0x00048800010a7983 */ /* 0x000ea20000300800 */
[----:B---3--:R-:W-:-:S03]  /*23ce0*/  ISETP.GE.AND P4, PT, R3, R0, PT ;  /* 0x000000000300720c */ /* 0x008fc60003f86270 */
[----:B------:R-:W0:Y:S06]  /*23cf0*/  SHFL.IDX PT, R3, R5, RZ, 0x181f ;  /* 0x00181fff05037589 */ /* 0x000e2c00000e0000 */
[----:B0-----:R-:W-:-:S05]  /*23d00*/  @!P5 LEA R3, P6, R9, R3, 0x1 ;  /* 0x000000030903d211 */ /* 0x001fca00078c08ff */
[----:B------:R-:W-:-:S05]  /*23d10*/  @!P5 IMAD.X R2, RZ, RZ, R2, P6 ;  /* 0x000000ffff02d224 */ /* 0x000fca00030e0602 */
[----:B------:R-:W-:-:S04]  /*23d20*/  @!P5 LOP3.LUT R3, R3, R2, RZ, 0x3c, !PT ;  /* 0x000000020303d212 */ /* 0x000fc800078e3cff */
[----:B------:R-:W-:-:S04]  /*23d30*/  @!P5 LOP3.LUT R2, R3, R2, RZ, 0x3c, !PT ;  /* 0x000000020302d212 */ /* 0x000fc800078e3cff */
[----:B------:R-:W-:-:S05]  /*23d40*/  @!P5 LOP3.LUT R3, R3, R2, RZ, 0x3c, !PT ;  /* 0x000000020303d212 */ /* 0x000fca00078e3cff */
[----:B----4-:R-:W-:Y:S04]  /*23d50*/  @!P5 LDGSTS.E.BYPASS.LTC128B.128 [R7+0x22400], desc[UR48][R2.64], !P0 ;  /* 0x224000000207dfae */ /* 0x010fe8000c101d70 */
        /* <DEDUP_REMOVED lines=10> */
[----:B-----5:R-:W-:-:S03]  /*23e00*/  ISETP.GE.AND P4, PT, R11, R0, PT ;  /* 0x000000000b00720c */ /* 0x020fc60003f86270 */
[----:B------:R-:W3:Y:S04]  /*23e10*/  LDL.LU R11, [R1+0x490] ;  /* 0x00049000010b7983 */ /* 0x000ee80000300800 */
        /* <DEDUP_REMOVED lines=47> */
.L_x_2289:
[----:B------:R-:W3:Y:S01]  /*24110*/  LDL.LU R3, [R1+0x49c] ;  /* 0x00049c0001037983 */ /* 0x000ee20000300800 */
[----:B------:R-:W-:Y:S01]  /*24120*/  BSSY B0, `(.L_x_2162) ;  /* 0x000000d000007945 */ /* 0x000fe20003800000 */
[----:B---3--:R-:W-:-:S13]  /*24130*/  ISETP.GE.AND P4, PT, R3, R0, PT ;  /* 0x000000000300720c */ /* 0x008fda0003f86270 */
[----:B------:R-:W-:Y:S05]  /*24140*/  @P4 BRA `(.L_x_2163) ;  /* 0x0000000000284947 */ /* 0x000fea0003800000 */
[----:B-1----:R-:W3:Y:S01]  /*24150*/  LDL R4, [R1+0x460] ;  /* 0x0004600001047983 */ /* 0x002ee20000100800 */
        /* <DEDUP_REMOVED lines=9> */
.L_x_2163:
[----:B------:R-:W-:Y:S05]  /*241f0*/  BSYNC B0 ;  /* 0x0000000000007941 */ /* 0x000fea0003800000 */
.L_x_2162:
[----:B------:R-:W-:Y:S01]  /*24200*/  NOP ;  /* 0x0000000000007918 */ /* 0x000fe20000000000 */
[----:B------:R-:W-:-:S13]  /*24210*/  PLOP3.LUT P0, PT, PT, PT, PT, 0x80, 0x0 ;  /* 0x000000000000781c */ /* 0x000fda0003f0f070 */
.L_x_2164:
[----:B------:R-:W-:Y:S02]  /*24220*/  PLOP3.LUT P1, PT, P1, P0, PT, 0xa2, 0x0 ;  /* 0x000000000000781c */ /* 0x000fe40000f21472 */
[----:B------:R-:W-:-:S08]  /*24230*/  @P0 R2UR P1, UR4, R17 ;  /* 0x00000000110402ca */ /* 0x000fd00000020000 */
[----:B------:R-:W-:-:S05]  /*24240*/  @P0 PLOP3.LUT P0, PT, P1, PT, PT, 0x80, 0x0 ;  /* 0x000000000000081c */ /* 0x000fca0000f0f070 */
[----:B------:R-:W-:Y:S01]  /*24250*/  @!P1 SYNCS.ARRIVE.TRANS64.RED.A0T1 RZ, [UR4+0x32410], RZ ;  /* 0x032410ffffff99a7 */ /* 0x000fe20008200404 */
[----:B------:R-:W-:Y:S07]  /*24260*/  @!P1 ARRIVES.LDGSTSBAR.64.TRANSCNT [UR4+0x32410] ;  /* 0x03241000ff0099b0 */ /* 0x000fee0008000a84 */
[----:B------:R-:W-:Y:S05]  /*24270*/  @P0 BRA.U.ANY `(.L_x_2164) ;  /* 0xfffffffd00e80947 */ /* 0x000fea000393ffff */
[----:B0--3--:R-:W3:Y:S02]  /*24280*/  LDL.LU R2, [R1+0x498] ;  /* 0x0004980001027983 */ /* 0x009ee40000300800 */
        /* <DEDUP_REMOVED lines=10> */
[----:B0--3--:R-:W-:Y:S05]  /*24330*/  @!P0 BRA `(.L_x_2166) ;  /* 0x0000004400d88947 */ /* 0x009fea0003800000 */
.L_x_2290:
[----:B------:R-:W-:Y:S05]  /*24340*/  BSYNC B0 ;  /* 0x0000000000007941 */ /* 0x000fea0003800000 */
.L_x_2165:
[----:B------:R-:W3:Y:S01]  /*24350*/  LDL R2, [R1+0x46c] ;  /* 0x00046c0001027983 */ /* 0x000ee20000100800 */
[----:B------:R-:W-:Y:S01]  /*24360*/  BSSY B0, `(.L_x_2167) ;  /* 0x0000059000007945 */ /* 0x000fe20003800000 */
[----:B---3--:R-:W-:-:S13]  /*24370*/  LOP3.LUT P0, RZ, R2, 0x2, RZ, 0xc0, !PT ;  /* 0x0000000202ff7812 */ /* 0x008fda000780c0ff */
[----:B------:R-:W-:Y:S05]  /*24380*/  @!P0 BRA `(.L_x_2168) ;  /* 0x0000000400588947 */ /* 0x000fea0003800000 */
[----:B-1----:R-:W0:Y:S01]  /*24390*/  LDL R4, [R1+0x464] ;  /* 0x0004640001047983 */ /* 0x002e220000100800 */
[----:B------:R-:W1:Y:S02]  /*243a0*/  S2R R2, SR_TID.X ;  /* 0x0000000000027919 */ /* 0x000e640000002100 */
[----:B-1----:R-:W-:Y:S01]  /*243b0*/  LOP3.LUT R3, R2, 0x7f, RZ, 0xc0, !PT ;  /* 0x0000007f02037812 */ /* 0x002fe200078ec0ff */
[----:B------:R-:W-:Y:S01]  /*243c0*/  IMAD R2, R18, 0x8, R17 ;  /* 0x0000000812027824 */ /* 0x000fe200078e0211 */
[----:B------:R-:W-:Y:S02]  /*243d0*/  BSSY B1, `(.L_x_2169) ;  /* 0x0000005000017945 */ /* 0x000fe40003800000 */
[----:B------:R-:W-:Y:S02]  /*243e0*/  ISETP.NE.AND P1, PT, R3, RZ, PT ;  /* 0x000000ff0300720c */ /* 0x000fe40003f25270 */
[----:B0-----:R-:W-:-:S04]  /*243f0*/  SHF.L.U32 R0, R4, 0x1f, RZ ;  /* 0x0000001f04007819 */ /* 0x001fc800000006ff */
[----:B------:R-:W0:Y:S02]  /*24400*/  SYNCS.PHASECHK.TRANS64.TRYWAIT P0, [R2+URZ+0x32460], R0 ;  /* 0x03246000020075a7 */ /* 0x000e24000800017f */
[----:B0-----:R-:W-:Y:S05]  /*24410*/  @!P0 BRA `(.L_x_2170) ;  /* 0x0000004400b48947 */ /* 0x001fea0003800000 */
.L_x_2291:
[----:B------:R-:W-:Y:S05]  /*24420*/  BSYNC B1 ;  /* 0x0000000000017941 */ /* 0x000fea0003800000 */
.L_x_2169:
[----:B------:R-:W-:Y:S04]  /*24430*/  BSSY B1, `(.L_x_2171) ;  /* 0x0000009000017945 */ /* 0x000fe80003800000 */
[----:B------:R-:W-:Y:S05]  /*24440*/  @P1 BRA `(.L_x_2172) ;  /* 0x00000000001c1947 */ /* 0x000fea0003800000 */
[----:B------:R-:W1:Y:S01]  /*24450*/  S2R R3, SR_TID.X ;  /* 0x0000000000037919 */ /* 0x000e620000002100 */
[----:B0-----:R-:W-:-:S04]  /*24460*/  IMAD.MOV.U32 R0, RZ, RZ, 0xc000 ;  /* 0x0000c000ff007424 */ /* 0x001fc800078e00ff */
[----:B------:R3:W-:Y:S01]  /*24470*/  SYNCS.ARRIVE.TRANS64 RZ, [R2+URZ+0x32450], R0 ;  /* 0x0324500002ff79a7 */ /* 0x0007e2000800003f */
[----:B-1----:R-:W-:-:S04]  /*24480*/  LOP3.LUT R3, R3, 0x1f, RZ, 0xc0, !PT ;  /* 0x0000001f03037812 */ /* 0x002fc800078ec0ff */
[----:B------:R-:W-:-:S13]  /*24490*/  ISETP.NE.AND P0, PT, R3, RZ, PT ;  /* 0x000000ff0300720c */ /* 0x000fda0003f05270 */
[----:B---3--:R-:W-:Y:S05]  /*244a0*/  @!P0 BRA `(.L_x_2172) ;  /* 0x0000000000048947 */ /* 0x008fea0003800000 */
[----:B------:R-:W-:Y:S01]  /*244b0*/  BPT.TRAP 0x1 ;  /* 0x000000040000795c */ /* 0x000fe20000300000 */
.L_x_2172:
[----:B------:R-:W-:Y:S05]  /*244c0*/  BSYNC B1 ;  /* 0x0000000000017941 */ /* 0x000fea0003800000 */
.L_x_2171:
[----:B------:R-:W3:Y:S01]  /*244d0*/  LDL.LU R3, [R1+0x47c] ;  /* 0x00047c0001037983 */ /* 0x000ee20000300800 */
[----:B0-----:R-:W-:Y:S01]  /*244e0*/  IMAD R0, R18, 0xc000, R17 ;  /* 0x0000c00012007824 */ /* 0x001fe200078e0211 */
        /* <DEDUP_REMOVED lines=8> */
[----:B---3--:R-:W-:-:S09]  /*24570*/  IMAD R3, R3, 0x60, RZ ;  /* 0x0000006003037824 */ /* 0x008fd200078e02ff */
.L_x_2173:
        /* <DEDUP_REMOVED lines=15> */
.L_x_2174:
        /* <DEDUP_REMOVED lines=15> */
.L_x_2175:
        /* <DEDUP_REMOVED lines=15> */
.L_x_2176:
        /* <DEDUP_REMOVED lines=9> */
[----:B---3--:R-:W-:Y:S05]  /*248e0*/  @P0 BRA.U.ANY `(.L_x_2176) ;  /* 0xfffffffd00d80947 */ /* 0x008fea000393ffff */
.L_x_2168:
[----:B------:R-:W-:Y:S05]  /*248f0*/  BSYNC B0 ;  /* 0x0000000000007941 */ /* 0x000fea0003800000 */
.L_x_2167:
[----:B------:R-:W-:-:S04]  /*24900*/  UIADD3 UR4, UR39, -0x2, URZ ;  /* 0xfffffffe27047890 */ /* 0x000fc8000fffe03f */
[----:B------:R-:W-:-:S06]  /*24910*/  UISETP.GE.AND UP0, UPT, UR4, UR38, UPT ;  /* 0x000000260400728c */ /* 0x000fcc000bf06270 */
[----:B------:R-:W-:-:S13]  /*24920*/  PLOP3.LUT P0, PT, PT, PT, UP0, 0x80, 0x0 ;  /* 0x000000000000781c */ /* 0x000fda0003f0f008 */
[----:B------:R-:W-:Y:S05]  /*24930*/  @!P0 BRA `(.L_x_2177) ;  /* 0x0000001c00808947 */ /* 0x000fea0003800000 */
[----:B------:R-:W-:Y:S01]  /*24940*/  IMAD R3, RZ, RZ, -UR39 ;  /* 0x80000027ff037e24 */ /* 0x000fe2000f8e02ff */
[----:B--2---:R-:W-:-:S04]  /*24950*/  LOP3.LUT R6, RZ, UR38, RZ, 0x33, !PT ;  /* 0x00000026ff067c12 */ /* 0x004fc8000f8e33ff */
[----:B------:R-:W-:-:S05]  /*24960*/  VIADDMNMX R6, R3, 0x1, R6, !PT ;  /* 0x0000000103067846 */ /* 0x000fca0007800106 */
[----:B0-----:R-:W-:-:S05]  /*24970*/  VIADD R0, R6, UR39 ;  /* 0x0000002706007c36 */ /* 0x001fca0008000000 */
[----:B------:R-:W-:-:S04]  /*24980*/  LOP3.LUT R0, R0, 0x1, RZ, 0xc0, !PT ;  /* 0x0000000100007812 */ /* 0x000fc800078ec0ff */
[----:B------:R-:W-:Y:S01]  /*24990*/  ISETP.NE.U32.AND P0, PT, R0, 0x1, PT ;  /* 0x000000010000780c */ /* 0x000fe20003f05070 */
[----:B------:R-:W-:-:S12]  /*249a0*/  IMAD.U32 R0, RZ, RZ, UR4 ;  /* 0x00000004ff007e24 */ /* 0x000fd8000f8e00ff */
[----:B------:R-:W-:Y:S05]  /*249b0*/  @P0 BRA `(.L_x_2178) ;  /* 0x00000008006c0947 */ /* 0x000fea0003800000 */
[----:B------:R-:W2:Y:S04]  /*249c0*/  LDL.LU R8, [R1+0x464] ;  /* 0x0004640001087983 */ /* 0x000ea80000300800 */
[----:B-1----:R-:W3:Y:S01]  /*249d0*/  LDL R4, [R1+0x46c] ;  /* 0x00046c0001047983 */ /* 0x002ee20000100800 */
[----:B------:R-:W-:-:S05]  /*249e0*/  VIADD R18, R18, 0x1 ;  /* 0x0000000112127836 */ /* 0x000fca0000000000 */
[----:B------:R-:W-:-:S04]  /*249f0*/  ISETP.NE.AND P0, PT, R18, 0x2, PT ;  /* 0x000000021200780c */ /* 0x000fc80003f05270 */
[----:B------:R-:W-:Y:S01]  /*24a00*/  SEL R2, RZ, 0x1, P0 ;  /* 0x00000001ff027807 */ /* 0x000fe20000000000 */
[----:B------:R-:W-:Y:S01]  /*24a10*/  BSSY B0, `(.L_x_2179) ;  /* 0x0000093000007945 */ /* 0x000fe20003800000 */
[----:B------:R-:W-:Y:S02]  /*24a20*/  SEL R18, R18, RZ, P0 ;  /* 0x000000ff12127207 */ /* 0x000fe40000000000 */
[----:B--2---:R-:W-:-:S05]  /*24a30*/  LOP3.LUT R8, R8, R2, RZ, 0x3c, !PT ;  /* 0x0000000208087212 */ /* 0x004fca00078e3cff */
[----:B------:R0:W-:Y:S01]  /*24a40*/  STL [R1+0x464], R8 ;  /* 0x0004640801007387 */ /* 0x0001e20000100800 */
[----:B---3--:R-:W-:-:S13]  /*24a50*/  LOP3.LUT P2, RZ, R4, 0x2, RZ, 0xc0, !PT ;  /* 0x0000000204ff7812 */ /* 0x008fda000784c0ff */
[----:B0-----:R-:W-:Y:S05]  /*24a60*/  @!P2 BRA `(.L_x_2180) ;  /* 0x000000080034a947 */ /* 0x001fea0003800000 */
[----:B------:R-:W-:-:S13]  /*24a70*/  LOP3.LUT P2, RZ, R4, 0x1, RZ, 0xc0, !PT ;  /* 0x0000000104ff7812 */ /* 0x000fda000784c0ff */
[----:B------:R-:W-:Y:S05]  /*24a80*/  @!P2 BRA `(.L_x_2181) ;  /* 0x00000000004ca947 */ /* 0x000fea0003800000 */
[----:B------:R-:W2:Y:S01]  /*24a90*/  LDL R7, [R1+0x468] ;  /* 0x0004680001077983 */ /* 0x000ea20000100800 */
[----:B------:R-:W0:Y:S01]  /*24aa0*/  LDC R5, c[0x0][0x43c] ;  /* 0x00010f00ff057b82 */ /* 0x000e220000000800 */
[----:B------:R-:W-:Y:S01]  /*24ab0*/  IMAD.MOV.U32 R4, RZ, RZ, R0 ;  /* 0x000000ffff047224 */ /* 0x000fe200078e0000 */
[----:B------:R-:W-:Y:S01]  /*24ac0*/  ULDC.64 UR4, c[0x0][0x428] ;  /* 0x00010a0000047ab9 */ /* 0x000fe20000000a00 */
[----:B0-----:R-:W-:-:S13]  /*24ad0*/  ISETP.NE.AND P0, PT, R5, 0x1, PT ;  /* 0x000000010500780c */ /* 0x001fda0003f05270 */
[----:B------:R-:W0:Y:S02]  /*24ae0*/  @P0 LDC.64 R2, c[0x0][0x440] ;  /* 0x00011000ff020b82 */ /* 0x000e240000000a00 */
[----:B0-----:R-:W-:-:S05]  /*24af0*/  @P0 IMAD.HI.U32 R2, R0, R2, RZ ;  /* 0x0000000200020227 */ /* 0x001fca00078e00ff */
[----:B------:R-:W-:-:S05]  /*24b00*/  @P0 SHF.R.U32.HI R4, RZ, R3, R2 ;  /* 0x00000003ff040219 */ /* 0x000fca0000011602 */
[----:B------:R-:W-:-:S04]  /*24b10*/  IMAD.MOV R2, RZ, RZ, -R4 ;  /* 0x000000ffff027224 */ /* 0x000fc800078e0a04 */
[----:B------:R-:W-:Y:S01]  /*24b20*/  IMAD R0, R5, R2, R0 ;  /* 0x0000000205007224 */ /* 0x000fe200078e0200 */
[--C-:B------:R-:W-:Y:S01]  /*24b30*/  SHF.R.S32.HI R5, RZ, 0x1f, R4.reuse ;  /* 0x0000001fff057819 */ /* 0x100fe20000011404 */
[----:B------:R-:W0:Y:S02]  /*24b40*/  LDC.64 R2, c[0x0][0x418] ;  /* 0x00010600ff027b82 */ /* 0x000e240000000a00 */
[----:B------:R-:W-:-:S03]  /*24b50*/  IMAD.WIDE.U32 R4, R19, UR4, R4 ;  /* 0x0000000413047c25 */ /* 0x000fc6000f8e0004 */
[----:B0-----:R-:W-:Y:S01]  /*24b60*/  LEA R2, P0, R4, R2, 0x2 ;  /* 0x0000000204027211 */ /* 0x001fe200078010ff */
[----:B--2---:R-:W-:-:S04]  /*24b70*/  IMAD R7, R7, UR4, RZ ;  /* 0x0000000407077c24 */ /* 0x004fc8000f8e02ff */
[----:B------:R-:W-:-:S04]  /*24b80*/  IMAD R7, R19, UR5, R7 ;  /* 0x0000000513077c24 */ /* 0x000fc8000f8e0207 */
[----:B------:R-:W-:-:S05]  /*24b90*/  IMAD.IADD R7, R7, 0x1, R5 ;  /* 0x0000000107077824 */ /* 0x000fca00078e0205 */
[----:B------:R-:W-:-:S05]  /*24ba0*/  LEA.HI.X R3, R4, R3, R7, 0x2, P0 ;  /* 0x0000000304037211 */ /* 0x000fca00000f1407 */
[----:B------:R0:W5:Y:S02]  /*24bb0*/  LDG.E R16, desc[UR48][R2.64] ;  /* 0x0000003002107981 */ /* 0x000164000c1e1900 */
.L_x_2181:
[----:B0-----:R-:W0:Y:S01]  /*24bc0*/  S2R R2, SR_TID.X ;  /* 0x0000000000027919 */ /* 0x001e220000002100 */
[----:B------:R-:W-:Y:S01]  /*24bd0*/  IMAD R3, R18, 0x8, R17 ;  /* 0x0000000812037824 */ /* 0x000fe200078e0211 */
[----:B------:R-:W-:Y:S01]  /*24be0*/  BSSY B1, `(.L_x_2182) ;  /* 0x0000006000017945 */ /* 0x000fe20003800000 */
[----:B0-----:R-:W-:Y:S02]  /*24bf0*/  LOP3.LUT R4, R2, 0x7f, RZ, 0xc0, !PT ;  /* 0x0000007f02047812 */ /* 0x001fe400078ec0ff */
[----:B------:R-:W-:Y:S02]  /*24c00*/  SHF.L.U32 R2, R8, 0x1f, RZ ;  /* 0x0000001f08027819 */ /* 0x000fe400000006ff */
[----:B------:R-:W-:Y:S02]  /*24c10*/  ISETP.NE.AND P1, PT, R4, RZ, PT ;  /* 0x000000ff0400720c */ /* 0x000fe40003f25270 */
[----:B------:R-:W0:Y:S02]  /*24c20*/  SYNCS.PHASECHK.TRANS64.TRYWAIT P0, [R3+URZ+0x32440], R2 ;  /* 0x03244002030075a7 */ /* 0x000e24000800017f */
[----:B0-----:R-:W-:Y:S09]  /*24c30*/  @!P0 BRA `(.L_x_2183) ;  /* 0x0000003c00c08947 */ /* 0x001ff20003800000 */
.L_x_2292:
[----:B------:R-:W-:Y:S05]  /*24c40*/  BSYNC B1 ;  /* 0x0000000000017941 */ /* 0x000fea0003800000 */
.L_x_2182:
        /* <DEDUP_REMOVED lines=9> */
.L_x_2185:
[----:B------:R-:W-:Y:S05]  /*24ce0*/  BSYNC B1 ;  /* 0x0000000000017941 */ /* 0x000fea0003800000 */
.L_x_2184:
        /* <DEDUP_REMOVED lines=11> */
.L_x_2186:
        /* <DEDUP_REMOVED lines=13> */
.L_x_2293:
[----:B------:R-:W-:Y:S05]  /*24e70*/  BSYNC B1 ;  /* 0x0000000000017941 */ /* 0x000fea0003800000 */
.L_x_2187:
        /* <DEDUP_REMOVED lines=11> */
.L_x_2190:
[----:B------:R-:W-:Y:S05]  /*24f30*/  BSYNC B1 ;  /* 0x0000000000017941 */ /* 0x000fea0003800000 */
.L_x_2189:
        /* <DEDUP_REMOVED lines=9> */
.L_x_2191:
        /* <DEDUP_REMOVED lines=15> */
.L_x_2192:
        /* <DEDUP_REMOVED lines=15> */
.L_x_2193:
        /* <DEDUP_REMOVED lines=15> */
.L_x_2194:
        /* <DEDUP_REMOVED lines=10> */
.L_x_2180:
[----:B------:R-:W-:Y:S05]  /*25340*/  BSYNC B0 ;  /* 0x0000000000007941 */ /* 0x000fea0003800000 */
.L_x_2179:
[----:B------:R-:W-:-:S06]  /*25350*/  UIADD3 UR4, UR39, -0x3, URZ ;  /* 0xfffffffd27047890 */ /* 0x000fcc000fffe03f */
[----:B------:R-:W-:-:S07]  /*25360*/  IMAD.U32 R0, RZ, RZ, UR4 ;  /* 0x00000004ff007e24 */ /* 0x000fce000f8e00ff */
.L_x_2178:
[----:B------:R-:W-:Y:S01]  /*25370*/  ULOP3.LUT UR4, URZ, UR39, URZ, 0x33, !UPT ;  /* 0x000000273f047292 */ /* 0x000fe2000f8e333f */
[----:B------:R-:W-:Y:S01]  /*25380*/  VIADD R6, R6, 0xfffffffe ;  /* 0xfffffffe06067836 */ /* 0x000fe20000000000 */
[----:B------:R-:W-:Y:S04]  /*25390*/  BSSY B0, `(.L_x_2177) ;  /* 0x000013a000007945 */ /* 0x000fe80003800000 */
[----:B------:R-:W-:-:S13]  /*253a0*/  ISETP.NE.AND P0, PT, R6, UR4, PT ;  /* 0x0000000406007c0c */ /* 0x000fda000bf05270 */
[----:B------:R-:W-:Y:S05]  /*253b0*/  @!P0 BRA `(.L_x_2195) ;  /* 0x0000001000dc8947 */ /* 0x000fea0003800000 */
.L_x_2228:
[----:B------:R-:W2:Y:S04]  /*253c0*/  LDL R2, [R1+0x46c] ;  /* 0x00046c0001027983 */ /* 0x000ea80000100800 */
[----:B------:R-:W3:Y:S01]  /*253d0*/  LDL.LU R3, [R1+0x464] ;  /* 0x0004640001037983 */ /* 0x000ee20000300800 */
[----:B------:R-:W-:Y:S01]  /*253e0*/  VIADD R6, R18, 0x1 ;  /* 0x0000000112067836 */ /* 0x000fe20000000000 */
[----:B------:R-:W-:Y:S05]  /*253f0*/  YIELD ;  /* 0x0000000000007946 */ /* 0x000fea0003800000 */
[----:B------:R-:W-:Y:S01]  /*25400*/  ISETP.NE.AND P0, PT, R6, 0x2, PT ;  /* 0x000000020600780c */ /* 0x000fe20003f05270 */
[----:B------:R-:W-:Y:S03]  /*25410*/  BSSY B1, `(.L_x_2196) ;  /* 0x0000094000017945 */ /* 0x000fe60003800000 */
[----:B------:R-:W-:-:S02]  /*25420*/  SEL R7, RZ, 0x1, P0 ;  /* 0x00000001ff077807 */ /* 0x000fc40000000000 */
[----:B------:R-:W-:Y:S02]  /*25430*/  SEL R6, R6, RZ, P0 ;  /* 0x000000ff06067207 */ /* 0x000fe40000000000 */
[----:B--2---:R-:W-:Y:S02]  /*25440*/  LOP3.LUT P1, RZ, R2, 0x2, RZ, 0xc0, !PT ;  /* 0x0000000202ff7812 */ /* 0x004fe4000782c0ff */
[----:B---3--:R-:W-:-:S11]  /*25450*/  LOP3.LUT R7, R3, R7, RZ, 0x3c, !PT ;  /* 0x0000000703077212 */ /* 0x008fd600078e3cff */
[----:B------:R-:W-:Y:S05]  /*25460*/  @!P1 BRA `(.L_x_2197) ;  /* 0x0000000800389947 */ /* 0x000fea0003800000 */
[----:B------:R-:W-:Y:S01]  /*25470*/  LOP3.LUT P1, RZ, R2, 0x1, RZ, 0xc0, !PT ;  /* 0x0000000102ff7812 */ /* 0x000fe2000782c0ff */
[----:B------:R-:W-:-:S12]  /*25480*/  IMAD.MOV.U32 R8, RZ, RZ, R0 ;  /* 0x000000ffff087224 */ /* 0x000fd800078e0000 */
[----:B------:R-:W-:Y:S05]  /*25490*/  @!P1 BRA `(.L_x_2198) ;  /* 0x00000000004c9947 */ /* 0x000fea0003800000 */
[----:B-1----:R-:W2:Y:S01]  /*254a0*/  LDL R5, [R1+0x468] ;  /* 0x0004680001057983 */ /* 0x002ea20000100800 */
[----:B------:R-:W0:Y:S01]  /*254b0*/  LDC R8, c[0x0][0x43c] ;  /* 0x00010f00ff087b82 */ /* 0x000e220000000800 */
[----:B------:R-:W-:Y:S01]  /*254c0*/  ULDC.64 UR4, c[0x0][0x428] ;  /* 0x00010a0000047ab9 */ /* 0x000fe20000000a00 */
[----:B0-----:R-:W-:-:S13]  /*254d0*/  ISETP.NE.AND P0, PT, R8, 0x1, PT ;  /* 0x000000010800780c */ /* 0x001fda0003f05270 */
[----:B------:R-:W0:Y:S02]  /*254e0*/  @P0 LDC.64 R2, c[0x0][0x440] ;  /* 0x00011000ff020b82 */ /* 0x000e240000000a00 */
[----:B0-----:R-:W-:-:S04]  /*254f0*/  @P0 IMAD.HI.U32 R4, R0, R2, RZ ;  /* 0x0000000200040227 */ /* 0x001fc800078e00ff */
        /* <DEDUP_REMOVED lines=13> */
.L_x_2198:
[----:B------:R-:W2:Y:S01]  /*255d0*/  S2R R2, SR_TID.X ;  /* 0x0000000000027919 */ /* 0x000ea20000002100 */
[----:B01----:R-:W-:Y:S01]  /*255e0*/  IMAD R4, R6, 0x8, R17 ;  /* 0x0000000806047824 */ /* 0x003fe200078e0211 */
[----:B------:R-:W-:Y:S01]  /*255f0*/  BSSY B2, `(.L_x_2199) ;  /* 0x0000006000027945 */ /* 0x000fe20003800000 */
[----:B--2---:R-:W-:Y:S02]  /*25600*/  LOP3.LUT R3, R2, 0x7f, RZ, 0xc0, !PT ;  /* 0x0000007f02037812 */ /* 0x004fe400078ec0ff */
[----:B------:R-:W-:Y:S02]  /*25610*/  SHF.L.U32 R2, R7, 0x1f, RZ ;  /* 0x0000001f07027819 */ /* 0x000fe400000006ff */
[----:B------:R-:W-:Y:S02]  /*25620*/  ISETP.NE.AND P1, PT, R3, RZ, PT ;  /* 0x000000ff0300720c */ /* 0x000fe40003f25270 */
[----:B------:R-:W0:Y:S02]  /*25630*/  SYNCS.PHASECHK.TRANS64.TRYWAIT P0, [R4+URZ+0x32440], R2 ;  /* 0x03244002040075a7 */ /* 0x000e24000800017f */
[----:B0-----:R-:W-:Y:S09]  /*25640*/  @!P0 BRA `(.L_x_2200) ;  /* 0x0000003400648947 */ /* 0x001ff20003800000 */
.L_x_2294:
[----:B------:R-:W-:Y:S05]  /*25650*/  BSYNC B2 ;  /* 0x0000000000027941 */ /* 0x000fea0003800000 */
.L_x_2199:
        /* <DEDUP_REMOVED lines=9> */
.L_x_2202:
[----:B------:R-:W-:Y:S05]  /*256f0*/  BSYNC B2 ;  /* 0x0000000000027941 */ /* 0x000fea0003800000 */
.L_x_2201:
        /* <DEDUP_REMOVED lines=11> */
.L_x_2203:
        /* <DEDUP_REMOVED lines=13> */
.L_x_2295:
[----:B------:R-:W-:Y:S05]  /*25880*/  BSYNC B2 ;  /* 0x0000000000027941 */ /* 0x000fea0003800000 */
.L_x_2204:
        /* <DEDUP_REMOVED lines=11> */
.L_x_2207:
[----:B------:R-:W-:Y:S05]  /*25940*/  BSYNC B2 ;  /* 0x0000000000027941 */ /* 0x000fea0003800000 */
.L_x_2206:
        /* <DEDUP_REMOVED lines=9> */
.L_x_2208:
        /* <DEDUP_REMOVED lines=15> */
.L_x_2209:
        /* <DEDUP_REMOVED lines=15> */
.L_x_2210:
        /* <DEDUP_REMOVED lines=15> */
.L_x_2211:
        /* <DEDUP_REMOVED lines=10> */
.L_x_2197:
[----:B------:R-:W-:Y:S05]  /*25d50*/  BSYNC B1 ;  /* 0x0000000000017941 */ /* 0x000fea0003800000 */
.L_x_2196:
[----:B------:R-:W2:Y:S01]  /*25d60*/  LDL R3, [R1+0x46c] ;  /* 0x00046c0001037983 */ /* 0x000ea20000100800 */
[----:B------:R-:W-:Y:S01]  /*25d70*/  VIADD R6, R6, 0x1 ;  /* 0x0000000106067836 */ /* 0x000fe20000000000 */
[----:B------:R-:W-:Y:S04]  /*25d80*/  BSSY B1, `(.L_x_2212) ;  /* 0x0000097000017945 */ /* 0x000fe80003800000 */
[----:B------:R-:W-:-:S04]  /*25d90*/  ISETP.NE.AND P0, PT, R6, 0x2, PT ;  /* 0x000000020600780c */ /* 0x000fc80003f05270 */
[----:B------:R-:W-:Y:S02]  /*25da0*/  SEL R2, RZ, 0x1, P0 ;  /* 0x00000001ff027807 */ /* 0x000fe40000000000 */
[----:B------:R-:W-:Y:S01]  /*25db0*/  SEL R18, R6, RZ, P0 ;  /* 0x000000ff06127207 */ /* 0x000fe20000000000 */
[----:B------:R-:W-:Y:S01]  /*25dc0*/  VIADD R6, R0, 0xffffffff ;  /* 0xffffffff00067836 */ /* 0x000fe20000000000 */
[----:B------:R-:W-:-:S05]  /*25dd0*/  LOP3.LUT R8, R7, R2, RZ, 0x3c, !PT ;  /* 0x0000000207087212 */ /* 0x000fca00078e3cff */
[----:B------:R0:W-:Y:S01]  /*25de0*/  STL [R1+0x464], R8 ;  /* 0x0004640801007387 */ /* 0x0001e20000100800 */
[----:B--2---:R-:W-:-:S13]  /*25df0*/  LOP3.LUT P2, RZ, R3, 0x2, RZ, 0xc0, !PT ;  /* 0x0000000203ff7812 */ /* 0x004fda000784c0ff */
[----:B0-----:R-:W-:Y:S05]  /*25e00*/  @!P2 BRA `(.L_x_2213) ;  /* 0x000000080038a947 */ /* 0x001fea0003800000 */
[----:B------:R-:W-:Y:S01]  /*25e10*/  LOP3.LUT P2, RZ, R3, 0x1, RZ, 0xc0, !PT ;  /* 0x0000000103ff7812 */ /* 0x000fe2000784c0ff */
[----:B------:R-:W-:-:S12]  /*25e20*/  IMAD.MOV.U32 R7, RZ, RZ, R6 ;  /* 0x000000ffff077224 */ /* 0x000fd800078e0006 */
        /* <DEDUP_REMOVED lines=20> */
.L_x_2214:
        /* <DEDUP_REMOVED lines=8> */
.L_x_2296:
[----:B------:R-:W-:Y:S05]  /*25ff0*/  BSYNC B2 ;  /* 0x0000000000027941 */ /* 0x000fea0003800000 */
.L_x_2215:
        /* <DEDUP_REMOVED lines=9> */
.L_x_2218:
[----:B------:R-:W-:Y:S05]  /*26090*/  BSYNC B2 ;  /* 0x0000000000027941 */ /* 0x000fea0003800000 */
.L_x_2217:
        /* <DEDUP_REMOVED lines=11> */
.L_x_2219:
        /* <DEDUP_REMOVED lines=13> */
.L_x_2297:
[----:B------:R-:W-:Y:S05]  /*26220*/  BSYNC B2 ;  /* 0x0000000000027941 */ /* 0x000fea0003800000 */
.L_x_2220:
        /* <DEDUP_REMOVED lines=11> */
.L_x_2223:
[----:B------:R-:W-:Y:S05]  /*262e0*/  BSYNC B2 ;  /* 0x0000000000027941 */ /* 0x000fea0003800000 */
.L_x_2222:
        /* <DEDUP_REMOVED lines=9> */
.L_x_2224:
        /* <DEDUP_REMOVED lines=15> */
.L_x_2225:
        /* <DEDUP_REMOVED lines=15> */
.L_x_2226:
        /* <DEDUP_REMOVED lines=15> */
.L_x_2227:
        /* <DEDUP_REMOVED lines=10> */
.L_x_2213:
[----:B------:R-:W-:Y:S05]  /*266f0*/  BSYNC B1 ;  /* 0x0000000000017941 */ /* 0x000fea0003800000 */
.L_x_2212:
[----:B------:R-:W-:Y:S01]  /*26700*/  ISETP.GT.AND P0, PT, R6, UR38, PT ;  /* 0x0000002606007c0c */ /* 0x000fe2000bf04270 */
[----:B------:R-:W-:-:S12]  /*26710*/  VIADD R0, R0, 0xfffffffe ;  /* 0xfffffffe00007836 */ /* 0x000fd80000000000 */
[----:B------:R-:W-:Y:S05]  /*26720*/  @P0 BRA `(.L_x_2228) ;  /* 0xffffffec00240947 */ /* 0x000fea000383ffff */
.L_x_2195:
[----:B------:R-:W-:Y:S05]  /*26730*/  BSYNC B0 ;  /* 0x0000000000007941 */ /* 0x000fea0003800000 */
.L_x_2177:
[----:B------:R-:W3:Y:S01]  /*26740*/  LDL.LU R2, [R1+0x464] ;  /* 0x0004640001027983 */ /* 0x000ee20000300800 */
[----:B0-----:R-:W0:Y:S01]  /*26750*/  S2R R0, SR_TID.X ;  /* 0x0000000000007919 */ /* 0x001e220000002100 */
[----:B------:R-:W-:-:S05]  /*26760*/  VIADD R18, R18, 0x1 ;  /* 0x0000000112127836 */ /* 0x000fca0000000000 */
[----:B------:R-:W-:Y:S02]  /*26770*/  ISETP.NE.AND P0, PT, R18, 0x2, PT ;  /* 0x000000021200780c */ /* 0x000fe40003f05270 */
[----:B0-----:R-:W-:-:S04]  /*26780*/  LOP3.LUT R0, R0, 0x7f, RZ, 0xc0, !PT ;  /* 0x0000007f00007812 */ /* 0x001fc800078ec0ff */
[----:B------:R-:W-:Y:S02]  /*26790*/  ISETP.NE.AND P2, PT, R0, RZ, PT ;  /* 0x000000ff0000720c */ /* 0x000fe40003f45270 */
[----:B------:R-:W-:Y:S01]  /*267a0*/  SEL R0, RZ, 0x1, P0 ;  /* 0x00000001ff007807 */ /* 0x000fe20000000000 */
[----:B------:R-:W-:Y:S03]  /*267b0*/  BSSY B0, `(.L_x_2229) ;  /* 0x0000011000007945 */ /* 0x000fe60003800000 */
[----:B---3--:R-:W-:-:S05]  /*267c0*/  LOP3.LUT R2, R2, R0, RZ, 0x3c, !PT ;  /* 0x0000000002027212 */ /* 0x008fca00078e3cff */
[----:B------:R0:W-:Y:S02]  /*267d0*/  STL [R1+0x464], R2 ;  /* 0x0004640201007387 */ /* 0x0001e40000100800 */
[----:B------:R-:W-:Y:S05]  /*267e0*/  @P2 BRA `(.L_x_2230) ;  /* 0x0000000000342947 */ /* 0x000fea0003800000 */
[----:B-1----:R-:W1:Y:S01]  /*267f0*/  S2R R5, SR_LANEID ;  /* 0x0000000000057919 */ /* 0x002e620000000000 */
[----:B------:R-:W-:Y:S01]  /*26800*/  VOTEU.ANY UR4, UPT, PT ;  /* 0x0000000000047886 */ /* 0x000fe200038e0100 */
[----:B0-----:R-:W0:Y:S01]  /*26810*/  LDC.64 R2, c[0x0][0xd80] ;  /* 0x00036000ff027b82 */ /* 0x001e220000000a00 */
[----:B------:R-:W1:Y:S02]  /*26820*/  FLO.U32 R0, UR4 ;  /* 0x0000000400007d00 */ /* 0x000e6400080e0000 */
[----:B-1----:R-:W-:-:S06]  /*26830*/  ISETP.EQ.U32.AND P1, PT, R0, R5, PT ;  /* 0x000000050000720c */ /* 0x002fcc0003f22070 */
[----:B------:R-:W0:Y:S07]  /*26840*/  POPC R5, UR4 ;  /* 0x0000000400057d09 */ /* 0x000e2e0008000000 */
[----:B0-----:R-:W3:Y:S01]  /*26850*/  @P1 ATOMG.E.ADD.STRONG.GPU PT, R3, desc[UR48][R2.64], R5 ;  /* 0x00000005020319a8 */ /* 0x001ee200081ee1f0 */
[----:B------:R-:W0:Y:S02]  /*26860*/  S2R R4, SR_LTMASK ;  /* 0x0000000000047919 */ /* 0x000e240000003900 */
[----:B0-----:R-:W-:-:S04]  /*26870*/  LOP3.LUT R4, R4, UR4, RZ, 0xc0, !PT ;  /* 0x0000000404047c12 */ /* 0x001fc8000f8ec0ff */
[----:B------:R-:W0:Y:S01]  /*26880*/  POPC R7, R4 ;  /* 0x0000000400077309 */ /* 0x000e220000000000 */
[----:B---3--:R-:W0:Y:S02]  /*26890*/  SHFL.IDX PT, R0, R3, R0, 0x1f ;  /* 0x00001f0003007589 */ /* 0x008e2400000e0000 */
[----:B0-----:R-:W-:-:S05]  /*268a0*/  IADD3 R0, R0, UR42, R7 ;  /* 0x0000002a00007c10 */ /* 0x001fca000fffe007 */
[----:B------:R3:W-:Y:S02]  /*268b0*/  STL [R1+0x474], R0 ;  /* 0x0004740001007387 */ /* 0x0007e40000100800 */
.L_x_2230:
[----:B------:R-:W-:Y:S05]  /*268c0*/  BSYNC B0 ;  /* 0x0000000000007941 */ /* 0x000fea0003800000 */
.L_x_2229:
[----:B------:R-:W-:-:S07]  /*268d0*/  SEL R18, R18, RZ, P0 ;  /* 0x000000ff12127207 */ /* 0x000fce0000000000 */
.L_x_2143:
[----:B------:R-:W-:Y:S05]  /*268e0*/  BSYNC B7 ;  /* 0x0000000000077941 */ /* 0x000fea0003800000 */
.L_x_2141:
[----:B---34-:R-:W3:Y:S04]  /*268f0*/  LDL R0, [R1+0x46c] ;  /* 0x00046c0001007983 */ /* 0x018ee80000100800 */
[----:B0-----:R0:W5:Y:S01]  /*26900*/  LDL R2, [R1+0x474] ;  /* 0x0004740001027983 */ /* 0x0011620000100800 */
[----:B---3--:R-:W-:-:S13]  /*26910*/  LOP3.LUT P0, RZ, R0, 0x80, RZ, 0xc0, !PT ;  /* 0x0000008000ff7812 */ /* 0x008fda000780c0ff */
[----:B0-----:R-:W-:Y:S05]  /*26920*/  @!P0 BRA `(.L_x_2231) ;  /* 0x0000000000288947 */ /* 0x001fea0003800000 */
[----:B------:R-:W-:Y:S05]  /*26930*/  WARPSYNC.ALL ;  /* 0x0000000000007948 */ /* 0x000fea0003800000 */
[----:B------:R-:W0:Y:S08]  /*26940*/  S2UR UR5, SR_CgaCtaId ;  /* 0x00000000000579c3 */ /* 0x000e300000008800 */
[----:B------:R-:W-:Y:S06]  /*26950*/  BAR.SYNC.DEFER_BLOCKING 0x5, 0x180 ;  /* 0x0146000000007b1d */ /* 0x000fec0000010000 */
[----:B------:R-:W-:-:S02]  /*26960*/  UMOV UR4, 0x400 ;  /* 0x0000040000047882 */ /* 0x000fc40000000000 */
[----:B0-----:R-:W-:-:S06]  /*26970*/  ULEA UR4, UR5, UR4, 0x18 ;  /* 0x0000000405047291 */ /* 0x001fcc000f8ec03f */
[----:B------:R-:W-:-:S05]  /*26980*/  IMAD.U32 R17, RZ, RZ, UR4 ;  /* 0x00000004ff117e24 */ /* 0x000fca000f8e00ff */
[----:B-----5:R-:W0:Y:S04]  /*26990*/  LDS R2, [R17+0x324d0] ;  /* 0x0324d00011027984 */ /* 0x020e280000000800 */
[----:B0-----:R4:W-:Y:S01]  /*269a0*/  STL [R1+0x474], R2 ;  /* 0x0004740201007387 */ /* 0x0019e20000100800 */
[----:B------:R-:W-:Y:S06]  /*269b0*/  BAR.ARV 0x4, 0x180 ;  /* 0x0106000000007b1d */ /* 0x000fec0000002000 */
[----:B------:R-:W-:Y:S05]  /*269c0*/  BRA `(.L_x_2232) ;  /* 0x00000000002c7947 */ /* 0x000fea0003800000 */
.L_x_2231:
[----:B------:R-:W-:-:S03]  /*269d0*/  UMOV UR4, 0xffffffff ;  /* 0xffffffff00047882 */ /* 0x000fc60000000000 */
[----:B------:R-:W-:Y:S05]  /*269e0*/  BRA.DIV UR4, `(.L_x_2233) ;  /* 0x0000002204cc7947 */ /* 0x000fea000b800000 */
[----:B-----5:R0:W3:Y:S02]  /*269f0*/  SHFL.IDX PT, R14, R2, RZ, 0x1f ;  /* 0x00001fff020e7589 */ /* 0x0200e400000e0000 */
.L_x_2300:
[----:B------:R-:W4:Y:S01]  /*26a00*/  @!P2 S2R R3, SR_CgaCtaId ;  /* 0x000000000003a919 */ /* 0x000f220000008800 */
[----:B------:R-:W-:Y:S05]  /*26a10*/  WARPSYNC.ALL ;  /* 0x0000000000007948 */ /* 0x000fea0003800000 */
[----:B------:R-:W-:Y:S01]  /*26a20*/  BAR.SYNC.DEFER_BLOCKING 0x4, 0x180 ;  /* 0x0106000000007b1d */ /* 0x000fe20000010000 */
[----:B------:R-:W-:-:S05]  /*26a30*/  @!P2 MOV R0, 0x400 ;  /* 0x000004000000a802 */ /* 0x000fca0000000f00 */
[----:B---3--:R3:W-:Y:S01]  /*26a40*/  STL [R1+0x474], R14 ;  /* 0x0004740e01007387 */ /* 0x0087e20000100800 */
[----:B----4-:R-:W-:-:S05]  /*26a50*/  @!P2 LEA R17, R3, R0, 0x18 ;  /* 0x000000000311a211 */ /* 0x010fca00078ec0ff */
[----:B------:R3:W-:Y:S01]  /*26a60*/  @!P2 STS [R17+0x324d0], R2 ;  /* 0x0324d0021100a388 */ /* 0x0007e20000000800 */
[----:B------:R-:W-:Y:S06]  /*26a70*/  BAR.ARV 0x5, 0x180 ;  /* 0x0146000000007b1d */ /* 0x000fec0000002000 */
.L_x_2232:
[----:B------:R-:W5:Y:S01]  /*26a80*/  LDL R0, [R1+0x474] ;  /* 0x0004740001007983 */ /* 0x000f620000100800 */
[----:B------:R-:W-:Y:S02]  /*26a90*/  ULDC UR4, c[0x0][0xd38] ;  /* 0x00034e0000047ab9 */ /* 0x000fe40000000800 */
[----:B-----5:R-:W-:-:S13]  /*26aa0*/  ISETP.GE.AND P0, PT, R0, UR4, PT ;  /* 0x0000000400007c0c */ /* 0x020fda000bf06270 */
[----:B------:R-:W-:Y:S05]  /*26ab0*/  @!P0 BRA `(.L_x_2234) ;  /* 0xffffffac00888947 */ /* 0x000fea000383ffff */
.L_x_2132:
[----:B0-----:R-:W5:Y:S01]  /*26ac0*/  LDL.LU R0, [R1+0x498] ;  /* 0x0004980001007983 */ /* 0x001f620000300800 */
[----:B------:R-:W-:Y:S01]  /*26ad0*/  BSSY B0, `(.L_x_2235) ;  /* 0x000000b000007945 */ /* 0x000fe20003800000 */
[----:B-1----:R-:W0:Y:S01]  /*26ae0*/  S2R R5, SR_CgaCtaId ;  /* 0x0000000000057919 */ /* 0x002e220000008800 */
[----:B-----5:R-:W-:-:S05]  /*26af0*/  VIADD R0, R0, 0x1 ;  /* 0x0000000100007836 */ /* 0x020fca0000000000 */
[----:B---34-:R-:W-:-:S04]  /*26b00*/  LEA.HI R2, R0, R0, RZ, 0x1 ;  /* 0x0000000000027211 */ /* 0x018fc800078f08ff */
[----:B------:R-:W-:-:S05]  /*26b10*/  LOP3.LUT R3, R2, 0xfffffffe, RZ, 0xc0, !PT ;  /* 0xfffffffe02037812 */ /* 0x000fca00078ec0ff */
[----:B------:R-:W-:Y:S01]  /*26b20*/  IMAD.IADD R3, R0, 0x1, -R3 ;  /* 0x0000000100037824 */ /* 0x000fe200078e0a03 */
[----:B------:R-:W-:-:S04]  /*26b30*/  MOV R0, 0x400 ;  /* 0x0000040000007802 */ /* 0x000fc80000000f00 */
[----:B0-----:R-:W-:Y:S02]  /*26b40*/  LEA R0, R5, R0, 0x18 ;  /* 0x0000000005007211 */ /* 0x001fe400078ec0ff */
[----:B------:R-:W-:-:S04]  /*26b50*/  SHF.L.U32 R3, R3, 0x1f, RZ ;  /* 0x0000001f03037819 */ /* 0x000fc800000006ff */
[----:B------:R-:W0:Y:S02]  /*26b60*/  SYNCS.PHASECHK.TRANS64.TRYWAIT P0, [R0+URZ+0x32420], R3 ;  /* 0x03242003000075a7 */ /* 0x000e24000800017f */
[----:B0-----:R-:W-:Y:S05]  /*26b70*/  @!P0 BRA `(.L_x_2236) ;  /* 0x0000002000908947 */ /* 0x001fea0003800000 */
.L_x_2301:
[----:B------:R-:W-:Y:S05]  /*26b80*/  BSYNC B0 ;  /* 0x0000000000007941 */ /* 0x000fea0003800000 */
.L_x_2235:
[----:B------:R-:W-:-:S03]  /*26b90*/  UMOV UR4, 0xffffffff ;  /* 0xffffffff00047882 */ /* 0x000fc60000000000 */
[----:B------:R-:W-:Y:S05]  /*26ba0*/  BRA.DIV UR4, `(.L_x_2237) ;  /* 0x0000002204987947 */ /* 0x000fea000b800000 */
[----:B------:R-:W1:Y:S02]  /*26bb0*/  S2R R2, SR_TID.X ;  /* 0x0000000000027919 */ /* 0x000e640000002100 */
[----:B-1----:R-:W-:-:S04]  /*26bc0*/  SHF.R.U32.HI R2, RZ, 0x5, R2 ;  /* 0x00000005ff027819 */ /* 0x002fc80000011602 */
[----:B------:R-:W-:-:S05]  /*26bd0*/  LOP3.LUT R2, R2, 0x3, RZ, 0xc0, !PT ;  /* 0x0000000302027812 */ /* 0x000fca00078ec0ff */
[----:B------:R1:W3:Y:S02]  /*26be0*/  SHFL.IDX PT, R14, R2, RZ, 0x1f ;  /* 0x00001fff020e7589 */ /* 0x0002e400000e0000 */
.L_x_2304:
[----:B---3--:R-:W-:Y:S01]  /*26bf0*/  ISETP.NE.AND P0, PT, R14, RZ, PT ;  /* 0x000000ff0e00720c */ /* 0x008fe20003f05270 */
[----:B------:R-:W-:-:S12]  /*26c00*/  BSSY B0, `(.L_x_2238) ;  /* 0x0000025000007945 */ /* 0x000fd80003800000 */
[----:B------:R-:W-:Y:S05]  /*26c10*/  @P0 BRA `(.L_x_2239) ;  /* 0x00000000008c0947 */ /* 0x000fea0003800000 */
[----:B------:R-:W-:-:S03]  /*26c20*/  UMOV UR4, 0xffffffff ;  /* 0xffffffff00047882 */ /* 0x000fc60000000000 */
[----:B------:R-:W-:Y:S05]  /*26c30*/  BRA.DIV UR4, `(.L_x_2240) ;  /* 0x0000002204a87947 */ /* 0x000fea000b800000 */
[----:B------:R-:W-:-:S13]  /*26c40*/  ELECT P6, URZ, PT ;  /* 0x00000000003f782f */ /* 0x000fda00038c0000 */
.L_x_2307:
[----:B------:R-:W-:Y:S05]  /*26c50*/  @!P6 BRA `(.L_x_2239) ;  /* 0x00000000007ce947 */ /* 0x000fea0003800000 */
[----:B------:R-:W-:-:S06]  /*26c60*/  ULOP3.LUT UR4, UR41, 0x2, URZ, 0xfc, !UPT ;  /* 0x0000000229047892 */ /* 0x000fcc000f8efc3f */
[----:B-1----:R-:W-:-:S05]  /*26c70*/  IMAD.U32 R2, RZ, RZ, UR4 ;  /* 0x00000004ff027e24 */ /* 0x002fca000f8e00ff */
[----:B------:R-:W-:-:S13]  /*26c80*/  ISETP.NE.AND P2, PT, R2, 0x3, PT ;  /* 0x000000030200780c */ /* 0x000fda0003f45270 */
[----:B------:R-:W-:Y:S05]  /*26c90*/  @!P2 BRA `(.L_x_2241) ;  /* 0x000000000004a947 */ /* 0x000fea0003800000 */
[----:B------:R-:W-:Y:S01]  /*26ca0*/  BPT.TRAP 0x1 ;  /* 0x000000040000795c */ /* 0x000fe20000300000 */
.L_x_2241:
[----:B------:R-:W3:Y:S01]  /*26cb0*/  LDL.LU R7, [R1+0x464] ;  /* 0x0004640001077983 */ /* 0x000ee20000300800 */
[----:B0-----:R-:W-:Y:S02]  /*26cc0*/  VIADD R3, R0, 0x32440 ;  /* 0x0003244000037836 */ /* 0x001fe40000000000 */
[C---:B------:R-:W-:Y:S02]  /*26cd0*/  VIADD R2, R18.reuse, 0x1 ;  /* 0x0000000112027836 */ /* 0x040fe40000000000 */
[----:B--2---:R-:W-:-:S03]  /*26ce0*/  IMAD R6, R18, 0x8, R3 ;  /* 0x0000000812067824 */ /* 0x004fc600078e0203 */
[----:B------:R-:W-:-:S04]  /*26cf0*/  ISETP.NE.AND P1, PT, R2, 0x2, PT ;  /* 0x000000020200780c */ /* 0x000fc80003f25270 */
[----:B------:R-:W-:Y:S02]  /*26d00*/  SEL R4, RZ, 0x1, P1 ;  /* 0x00000001ff047807 */ /* 0x000fe40000800000 */
[C---:B---3--:R-:W-:Y:S02]  /*26d10*/  SHF.L.U32 R5, R7.reuse, 0x1f, RZ ;  /* 0x0000001f07057819 */ /* 0x048fe400000006ff */
[----:B------:R-:W-:Y:S02]  /*26d20*/  LOP3.LUT R7, R7, R4, RZ, 0x3c, !PT ;  /* 0x0000000407077212 */ /* 0x000fe400078e3cff */
[----:B------:R-:W0:Y:S01]  /*26d30*/  SYNCS.PHASECHK.TRANS64.TRYWAIT P0, [R6+URZ], R5 ;  /* 0x00000005060075a7 */ /* 0x000e22000800017f */
[----:B------:R-:W-:Y:S02]  /*26d40*/  SEL R4, R2, RZ, P1 ;  /* 0x000000ff02047207 */ /* 0x000fe40000800000 */
[----:B------:R-:W-:-:S03]  /*26d50*/  SHF.L.U32 R2, R7, 0x1f, RZ ;  /* 0x0000001f07027819 */ /* 0x000fc600000006ff */
[----:B------:R-:W-:Y:S01]  /*26d60*/  IMAD R3, R4, 0x8, R3 ;  /* 0x0000000804037824 */ /* 0x000fe200078e0203 */
[----:B0-----:R-:W-:Y:S06]  /*26d70*/  @!P0 BRA `(.L_x_2242) ;  /* 0x0000002000788947 */ /* 0x001fec0003800000 */
.L_x_2308:
[----:B------:R-:W1:Y:S02]  /*26d80*/  SYNCS.PHASECHK.TRANS64.TRYWAIT P0, [R3+URZ], R2 ;  /* 0x00000002030075a7 */ /* 0x000e64000800017f */
[----:B-1----:R-:W-:Y:S05]  /*26d90*/  @!P0 BRA `(.L_x_2243) ;  /* 0x0000002000848947 */ /* 0x002fea0003800000 */
.L_x_2309:
[----:B------:R-:W-:Y:S05]  /*26da0*/  @!P2 BRA `(.L_x_2244) ;  /* 0x000000000004a947 */ /* 0x000fea0003800000 */
[----:B------:R-:W-:Y:S01]  /*26db0*/  BPT.TRAP 0x1 ;  /* 0x000000040000795c */ /* 0x000fe20000300000 */
.L_x_2244:
[----:B-1----:R-:W-:-:S04]  /*26dc0*/  VIADD R3, R0, 0x32460 ;  /* 0x0003246000037836 */ /* 0x002fc80000000000 */
[----:B------:R-:W-:-:S04]  /*26dd0*/  IMAD R18, R18, 0x8, R3 ;  /* 0x0000000812127824 */ /* 0x000fc800078e0203 */
[----:B------:R-:W1:Y:S02]  /*26de0*/  SYNCS.PHASECHK.TRANS64.TRYWAIT P0, [R18+URZ], R5 ;  /* 0x00000005120075a7 */ /* 0x000e64000800017f */
[----:B-1----:R-:W-:Y:S05]  /*26df0*/  @!P0 BRA `(.L_x_2245) ;  /* 0x0000002000808947 */ /* 0x002fea0003800000 */
.L_x_2310:
[----:B------:R-:W-:-:S07]  /*26e00*/  IMAD R3, R4, 0x8, R3 ;  /* 0x0000000804037824 */ /* 0x000fce00078e0203 */
.L_x_2246:
[----:B--2---:R2:W3:Y:S02]  /*26e10*/  SYNCS.PHASECHK.TRANS64.TRYWAIT P0, [R3+URZ], R2 ;  /* 0x00000002030075a7 */ /* 0x0044e4000800017f */
[----:B---3--:R-:W-:Y:S05]  /*26e20*/  @!P0 NANOSLEEP.SYNCS 0x989680 ;  /* 0x009896800000895d */ /* 0x008fea0003900000 */
[----:B------:R-:W3:Y:S02]  /*26e30*/  @!P0 SYNCS.PHASECHK.TRANS64 P0, [R3+URZ], R2 ;  /* 0x00000002030085a7 */ /* 0x000ee4000800007f */
[----:B---3--:R-:W-:Y:S05]  /*26e40*/  @!P0 BRA `(.L_x_2246) ;  /* 0xfffffffc00f08947 */ /* 0x008fea000383ffff */
.L_x_2239:
[----:B------:R-:W-:Y:S05]  /*26e50*/  BSYNC B0 ;  /* 0x0000000000007941 */ /* 0x000fea0003800000 */
.L_x_2238:
[----:B------:R-:W-:Y:S05]  /*26e60*/  EXIT ;  /* 0x000000000000794d */ /* 0x000fea0003800000 */
.L_x_2020:
[----:B0-----:R-:W-:-:S04]  /*26e70*/  IMAD.U32 R9, RZ, RZ, UR44 ;  /* 0x0000002cff097e24 */ /* 0x001fc8000f8e00ff */
[----:B------:R0:W1:Y:S03]  /*26e80*/  SYNCS.PHASECHK.TRANS64.TRYWAIT P0, [R9+URZ+0x32400], R0 ;  /* 0x03240000090075a7 */ /* 0x000066000800017f */
[----:B-1----:R-:W-:Y:S05]  /*26e90*/  @!P0 NANOSLEEP.SYNCS 0x989680 ;  /* 0x009896800000895d */ /* 0x002fea0003900000 */
[----:B------:R-:W1:Y:S02]  /*26ea0*/  @!P0 SYNCS.PHASECHK.TRANS64 P0, [R9+URZ+0x32400], R0 ;  /* 0x03240000090085a7 */ /* 0x000e64000800007f */
[----:B-1----:R-:W-:Y:S05]  /*26eb0*/  @!P0 BRA `(.L_x_2020) ;  /* 0xfffffffc00ec8947 */ /* 0x002fea000383ffff */
[----:B------:R-:W-:Y:S05]  /*26ec0*/  BRA `(.L_x_2247) ;  /* 0xfffffdb800487947 */ /* 0x000fea000383ffff */
.L_x_2027:
[----:B-1----:R1:W2:Y:S02]  /*26ed0*/  SYNCS.PHASECHK.TRANS64.TRYWAIT P0, [R12+URZ], R13 ;  /* 0x0000000d0c0075a7 */ /* 0x0022a4000800017f */
[----:B--2---:R-:W-:Y:S05]  /*26ee0*/  @!P0 NANOSLEEP.SYNCS 0x989680 ;  /* 0x009896800000895d */ /* 0x004fea0003900000 */
[----:B------:R-:W2:Y:S02]  /*26ef0*/  @!P0 SYNCS.PHASECHK.TRANS64 P0, [R12+URZ], R13 ;  /* 0x0000000d0c0085a7 */ /* 0x000ea4000800007f */
[----:B--2---:R-:W-:Y:S05]  /*26f00*/  @!P0 BRA `(.L_x_2027) ;  /* 0xfffffffc00f08947 */ /* 0x004fea000383ffff */
[----:B------:R-:W-:Y:S05]  /*26f10*/  BRA `(.L_x_2026) ;  /* 0xfffffdbc00647947 */ /* 0x000fea000383ffff */
.L_x_2029:
[----:B0-----:R-:W-:-:S04]  /*26f20*/  IMAD.U32 R9, RZ, RZ, UR44 ;  /* 0x0000002cff097e24 */ /* 0x001fc8000f8e00ff */
[----:B------:R0:W1:Y:S03]  /*26f30*/  SYNCS.PHASECHK.TRANS64.TRYWAIT P0, [R9+URZ+0x32410], R8 ;  /* 0x03241008090075a7 */ /* 0x000066000800017f */
[----:B-1----:R-:W-:Y:S05]  /*26f40*/  @!P0 NANOSLEEP.SYNCS 0x989680 ;  /* 0x009896800000895d */ /* 0x002fea0003900000 */
[----:B------:R-:W1:Y:S02]  /*26f50*/  @!P0 SYNCS.PHASECHK.TRANS64 P0, [R9+URZ+0x32410], R8 ;  /* 0x03241008090085a7 */ /* 0x000e64000800007f */
[----:B-1----:R-:W-:Y:S05]  /*26f60*/  @!P0 BRA `(.L_x_2029) ;  /* 0xfffffffc00ec8947 */ /* 0x002fea000383ffff */
[----:B------:R-:W-:Y:S05]  /*26f70*/  BRA `(.L_x_2248) ;  /* 0xfffffdc000387947 */ /* 0x000fea000383ffff */
.L_x_2036:
[----:B-1----:R1:W2:Y:S02]  /*26f80*/  SYNCS.PHASECHK.TRANS64.TRYWAIT P0, [R8+URZ], R9 ;  /* 0x00000009080075a7 */ /* 0x0022a4000800017f */
[----:B--2---:R-:W-:Y:S05]  /*26f90*/  @!P0 NANOSLEEP.SYNCS 0x989680 ;  /* 0x009896800000895d */ /* 0x004fea0003900000 */
[----:B------:R-:W2:Y:S02]  /*26fa0*/  @!P0 SYNCS.PHASECHK.TRANS64 P0, [R8+URZ], R9 ;  /* 0x00000009080085a7 */ /* 0x000ea4000800007f */
[----:B--2---:R-:W-:Y:S05]  /*26fb0*/  @!P0 BRA `(.L_x_2036) ;  /* 0xfffffffc00f08947 */ /* 0x004fea000383ffff */
[----:B------:R-:W-:Y:S05]  /*26fc0*/  BRA `(.L_x_2035) ;  /* 0xfffffdc0007c7947 */ /* 0x000fea000383ffff */
.L_x_2071:
[----:B0-----:R0:W1:Y:S02]  /*26fd0*/  SYNCS.PHASECHK.TRANS64.TRYWAIT P2, [R0+URZ], R3 ;  /* 0x00000003000075a7 */ /* 0x001064000804017f */
[----:B-1----:R-:W-:Y:S05]  /*26fe0*/  @!P2 NANOSLEEP.SYNCS 0x989680 ;  /* 0x009896800000a95d */ /* 0x002fea0003900000 */
[----:B------:R-:W1:Y:S02]  /*26ff0*/  @!P2 SYNCS.PHASECHK.TRANS64 P2, [R0+URZ], R3 ;  /* 0x000000030000a5a7 */ /* 0x000e64000804007f */
[----:B-1----:R-:W-:Y:S05]  /*27000*/  @!P2 BRA `(.L_x_2071) ;  /* 0xfffffffc00f0a947 */ /* 0x002fea000383ffff */
[----:B------:R-:W-:Y:S05]  /*27010*/  BRA `(.L_x_2070) ;  /* 0xfffffe2800547947 */ /* 0x000fea000383ffff */
.L_x_2078:
[----:B-1----:R1:W2:Y:S02]  /*27020*/  SYNCS.PHASECHK.TRANS64.TRYWAIT P2, [R4+URZ], R5 ;  /* 0x00000005040075a7 */ /* 0x0022a4000804017f */
[----:B--2---:R-:W-:Y:S05]  /*27030*/  @!P2 NANOSLEEP.SYNCS 0x989680 ;  /* 0x009896800000a95d */ /* 0x004fea0003900000 */
[----:B------:R-:W2:Y:S02]  /*27040*/  @!P2 SYNCS.PHASECHK.TRANS64 P2, [R4+URZ], R5 ;  /* 0x000000050400a5a7 */ /* 0x000ea4000804007f */
[----:B--2---:R-:W-:Y:S05]  /*27050*/  @!P2 BRA `(.L_x_2078) ;  /* 0xfffffffc00f0a947 */ /* 0x004fea000383ffff */
[----:B------:R-:W-:Y:S05]  /*27060*/  BRA `(.L_x_2077) ;  /* 0xfffffe2c00787947 */ /* 0x000fea000383ffff */
.L_x_2089:
[----:B-1----:R1:W2:Y:S02]  /*27070*/  SYNCS.PHASECHK.TRANS64.TRYWAIT P1, [R0+URZ], R7 ;  /* 0x00000007000075a7 */ /* 0x0022a4000802017f */
[----:B--2---:R-:W-:Y:S05]  /*27080*/  @!P1 NANOSLEEP.SYNCS 0x989680 ;  /* 0x009896800000995d */ /* 0x004fea0003900000 */
[----:B------:R-:W2:Y:S02]  /*27090*/  @!P1 SYNCS.PHASECHK.TRANS64 P1, [R0+URZ], R7 ;  /* 0x00000007000095a7 */ /* 0x000ea4000802007f */
[----:B--2---:R-:W-:Y:S05]  /*270a0*/  @!P1 BRA `(.L_x_2089) ;  /* 0xfffffffc00f09947 */ /* 0x004fea000383ffff */
[----:B------:R-:W-:Y:S05]  /*270b0*/  BRA `(.L_x_2088) ;  /* 0xfffffec0000c7947 */ /* 0x000fea000383ffff */
.L_x_2096:
[----:B-1----:R1:W2:Y:S02]  /*270c0*/  SYNCS.PHASECHK.TRANS64.TRYWAIT P1, [R4+URZ], R5 ;  /* 0x00000005040075a7 */ /* 0x0022a4000802017f */
[----:B--2---:R-:W-:Y:S05]  /*270d0*/  @!P1 NANOSLEEP.SYNCS 0x989680 ;  /* 0x009896800000995d */ /* 0x004fea0003900000 */
[----:B------:R-:W2:Y:S02]  /*270e0*/  @!P1 SYNCS.PHASECHK.TRANS64 P1, [R4+URZ], R5 ;  /* 0x00000005040095a7 */ /* 0x000ea4000802007f */
[----:B--2---:R-:W-:Y:S05]  /*270f0*/  @!P1 BRA `(.L_x_2096) ;  /* 0xfffffffc00f09947 */ /* 0x004fea000383ffff */
[----:B------:R-:W-:Y:S05]  /*27100*/  BRA `(.L_x_2095) ;  /* 0xfffffec400307947 */ /* 0x000fea000383ffff */
.L_x_2149:
[----:B------:R-:W-:Y:S02]  /*27110*/  IMAD.MOV.U32 R13, RZ, RZ, R5 ;  /* 0x000000ffff0d7224 */ /* 0x000fe400078e0005 */
[----:B------:R-:W-:Y:S02]  /*27120*/  IMAD.MOV.U32 R12, RZ, RZ, RZ ;  /* 0x000000ffff0c7224 */ /* 0x000fe400078e00ff */
[----:B------:R-:W-:Y:S02]  /*27130*/  IMAD.MOV.U32 R11, RZ, RZ, 0x1f ;  /* 0x0000001fff0b7424 */ /* 0x000fe400078e00ff */
[----:B------:R-:W-:-:S07]  /*27140*/  IMAD.MOV.U32 R15, RZ, RZ, -0x1 ;  /* 0xffffffffff0f7424 */ /* 0x000fce00078e00ff */
[----:B0-----:R-:W-:Y:S05]  /*27150*/  WARPSYNC.COLLECTIVE R15, `(.L_x_2249) ;  /* 0x000000000f087348 */ /* 0x001fea0003c00000 */
[----:B------:R1:W2:Y:S02]  /*27160*/  SHFL.IDX P6, R14, R13, R12, R11 ;  /* 0x0000000c0d0e7389 */ /* 0x0002a400000c000b */
[----:B012---:R-:W-:Y:S01]  /*27170*/  ENDCOLLECTIVE ;  /* 0x000000000000791b */ /* 0x007fe20003800000 */
.L_x_2249:
[----:B------:R-:W-:Y:S05]  /*27180*/  BRA `(.L_x_2250) ;  /* 0xffffffb400807947 */ /* 0x000fea000383ffff */
.L_x_2151:
[----:B------:R-:W-:Y:S01]  /*27190*/  BSSY B0, `(.L_x_2251) ;  /* 0x0000006000007945 */ /* 0x000fe20003800000 */
[----:B------:R-:W-:-:S07]  /*271a0*/  IMAD.MOV.U32 R15, RZ, RZ, -0x1 ;  /* 0xffffffffff0f7424 */ /* 0x000fce00078e00ff */
[----:B-1-3--:R-:W-:Y:S05]  /*271b0*/  WARPSYNC.COLLECTIVE R15, `(.L_x_2252) ;  /* 0x000000000f0c7348 */ /* 0x00afea0003c00000 */
[----:B------:R-:W-:Y:S02]  /*271c0*/  ELECT P6, UR62, PT ;  /* 0x00000000003e782f */ /* 0x000fe400038c0000 */
[----:B------:R-:W-:Y:S01]  /*271d0*/  MOV R14, UR62 ;  /* 0x0000003e000e7c02 */ /* 0x000fe20008000f00 */
[----:B-1-3--:R-:W-:Y:S10]  /*271e0*/  ENDCOLLECTIVE ;  /* 0x000000000000791b */ /* 0x00aff40003800000 */
.L_x_2252:
[----:B------:R-:W-:Y:S05]  /*271f0*/  BSYNC B0 ;  /* 0x0000000000007941 */ /* 0x000fea0003800000 */
.L_x_2251:
[----:B------:R-:W-:Y:S05]  /*27200*/  BRA `(.L_x_2253) ;  /* 0xffffffb400887947 */ /* 0x000fea000383ffff */
.L_x_2153:
[----:B0-----:R0:W2:Y:S02]  /*27210*/  SYNCS.PHASECHK.TRANS64.TRYWAIT P0, [R0+URZ+0x32440], R2 ;  /* 0x03244002000075a7 */ /* 0x0010a4000800017f */
[----:B--2---:R-:W-:Y:S05]  /*27220*/  @!P0 NANOSLEEP.SYNCS 0x989680 ;  /* 0x009896800000895d */ /* 0x004fea0003900000 */
[----:B------:R-:W2:Y:S02]  /*27230*/  @!P0 SYNCS.PHASECHK.TRANS64 P0, [R0+URZ+0x32440], R2 ;  /* 0x03244002000085a7 */ /* 0x000ea4000800007f */
[----:B--2---:R-:W-:Y:S05]  /*27240*/  @!P0 BRA `(.L_x_2153) ;  /* 0xfffffffc00f08947 */ /* 0x004fea000383ffff */
[----:B------:R-:W-:Y:S05]  /*27250*/  BRA `(.L_x_2254) ;  /* 0xffffffb400e07947 */ /* 0x000fea000383ffff */
.L_x_2157:
[----:B------:R-:W-:Y:S02]  /*27260*/  IMAD.MOV.U32 R13, RZ, RZ, R3 ;  /* 0x000000ffff0d7224 */ /* 0x000fe400078e0003 */
[----:B------:R-:W-:Y:S02]  /*27270*/  IMAD.MOV.U32 R12, RZ, RZ, RZ ;  /* 0x000000ffff0c7224 */ /* 0x000fe400078e00ff */
[----:B------:R-:W-:Y:S02]  /*27280*/  IMAD.MOV.U32 R11, RZ, RZ, 0x181f ;  /* 0x0000181fff0b7424 */ /* 0x000fe400078e00ff */
[----:B------:R-:W-:Y:S02]  /*27290*/  IMAD.MOV.U32 R15, RZ, RZ, -0x1 ;  /* 0xffffffffff0f7424 */ /* 0x000fe400078e00ff */
[----:B------:R-:W-:-:S07]  /*272a0*/  VIADD R10, R10, UR40 ;  /* 0x000000280a0a7c36 */ /* 0x000fce0008000000 */
[----:B-----5:R-:W-:Y:S05]  /*272b0*/  WARPSYNC.COLLECTIVE R15, `(.L_x_2255) ;  /* 0x000000000f087348 */ /* 0x020fea0003c00000 */
[----:B------:R0:W1:Y:S02]  /*272c0*/  SHFL.IDX P6, R14, R13, R12, R11 ;  /* 0x0000000c0d0e7389 */ /* 0x00006400000c000b */
[----:B01---5:R-:W-:Y:S01]  /*272d0*/  ENDCOLLECTIVE ;  /* 0x000000000000791b */ /* 0x023fe20003800000 */
.L_x_2255:
[----:B------:R0:W-:Y:S01]  /*272e0*/  STL [R1+0x470], R10 ;  /* 0x0004700a01007387 */ /* 0x0001e20000100800 */
[----:B------:R-:W-:Y:S02]  /*272f0*/  IMAD.MOV.U32 R13, RZ, RZ, R0 ;  /* 0x000000ffff0d7224 */ /* 0x000fe400078e0000 */
[----:B------:R-:W-:-:S07]  /*27300*/  IMAD.MOV.U32 R4, RZ, RZ, R14 ;  /* 0x000000ffff047224 */ /* 0x000fce00078e000e */
[----:B0-----:R-:W-:Y:S05]  /*27310*/  WARPSYNC.COLLECTIVE R15, `(.L_x_2256) ;  /* 0x000000000f087348 */ /* 0x001fea0003c00000 */
[----:B------:R1:W2:Y:S02]  /*27320*/  SHFL.IDX P6, R14, R13, R12, R11 ;  /* 0x0000000c0d0e7389 */ /* 0x0002a400000c000b */
[----:B012---:R-:W-:Y:S01]  /*27330*/  ENDCOLLECTIVE ;  /* 0x000000000000791b */ /* 0x007fe20003800000 */
.L_x_2256:
        /* <DEDUP_REMOVED lines=9> */
.L_x_2257:
        /* <DEDUP_REMOVED lines=10> */
.L_x_2258:
[----:B------:R-:W-:Y:S01]  /*27470*/  @!PT LDS RZ, [RZ] ;  /* 0x00000000fffff984 */ /* 0x000fe20000000800 */
[----:B------:R-:W-:Y:S01]  /*27480*/  @!PT LDS RZ, [RZ] ;  /* 0x00000000fffff984 */ /* 0x000fe20000000800 */
[----:B------:R-:W-:Y:S01]  /*27490*/  @!PT LDS RZ, [RZ] ;  /* 0x00000000fffff984 */ /* 0x000fe20000000800 */
[----:B------:R0:W-:Y:S01]  /*274a0*/  @!P1 LDGSTS.E.BYPASS.LTC128B.128 [R8+0x18400], desc[UR48][R4.64], !P0 ;  /* 0x1840000004089fae */ /* 0x0001e2000c101d70 */
[----:B------:R-:W-:Y:S02]  /*274b0*/  IMAD.MOV.U32 R13, RZ, RZ, R3 ;  /* 0x000000ffff0d7224 */ /* 0x000fe400078e0003 */
[----:B0-----:R-:W-:Y:S02]  /*274c0*/  VIADD R5, R10, 0x10 ;  /* 0x000000100a057836 */ /* 0x001fe40000000000 */
[----:B------:R-:W-:-:S03]  /*274d0*/  IMAD.MOV.U32 R12, RZ, RZ, 0x2 ;  /* 0x00000002ff0c7424 */ /* 0x000fc600078e00ff */
[----:B------:R-:W-:Y:S01]  /*274e0*/  ISETP.GE.AND P1, PT, R5, R2, PT ;  /* 0x000000020500720c */ /* 0x000fe20003f26270 */
[----:B------:R0:W-:Y:S01]  /*274f0*/  STL [R1+0x480], R5 ;  /* 0x0004800501007387 */ /* 0x0001e20000100800 */
[----:B------:R-:W-:-:S11]  /*27500*/  IMAD.MOV.U32 R6, RZ, RZ, R14 ;  /* 0x000000ffff067224 */ /* 0x000fd600078e000e */
[----:B0-----:R-:W-:Y:S05]  /*27510*/  WARPSYNC.COLLECTIVE R15, `(.L_x_2259) ;  /* 0x000000000f087348 */ /* 0x001fea0003c00000 */
[----:B------:R1:W2:Y:S02]  /*27520*/  SHFL.IDX P6, R14, R13, R12, R11 ;  /* 0x0000000c0d0e7389 */ /* 0x0002a400000c000b */
[----:B012---:R-:W-:Y:S01]  /*27530*/  ENDCOLLECTIVE ;  /* 0x000000000000791b */ /* 0x007fe20003800000 */
.L_x_2259:
[----:B------:R-:W-:Y:S01]  /*27540*/  @!P1 LEA R4, P2, R9, R6, 0x1 ;  /* 0x0000000609049211 */ /* 0x000fe200078408ff */
[----:B------:R-:W-:-:S04]  /*27550*/  VIADD R6, R10, 0x20 ;  /* 0x000000200a067836 */ /* 0x000fc80000000000 */
[----:B------:R-:W-:Y:S01]  /*27560*/  @!P1 IMAD.X R5, RZ, RZ, R7, P2 ;  /* 0x000000ffff059224 */ /* 0x000fe200010e0607 */
[----:B------:R0:W-:Y:S01]  /*27570*/  STL [R1+0x484], R6 ;  /* 0x0004840601007387 */ /* 0x0001e20000100800 */
[----:B------:R-:W-:Y:S02]  /*27580*/  IMAD.MOV.U32 R13, RZ, RZ, R0 ;  /* 0x000000ffff0d7224 */ /* 0x000fe400078e0000 */
[----:B------:R-:W-:Y:S01]  /*27590*/  VIADD R7, R10, 0x30 ;  /* 0x000000300a077836 */ /* 0x000fe20000000000 */
[----:B------:R-:W-:Y:S01]  /*275a0*/  @!PT LDS RZ, [RZ] ;  /* 0x00000000fffff984 */ /* 0x000fe20000000800 */
[----:B------:R-:W-:Y:S01]  /*275b0*/  @!PT LDS RZ, [RZ] ;  /* 0x00000000fffff984 */ /* 0x000fe20000000800 */
[----:B------:R-:W-:Y:S01]  /*275c0*/  @!PT LDS RZ, [RZ] ;  /* 0x00000000fffff984 */ /* 0x000fe20000000800 */
[----:B------:R1:W-:Y:S01]  /*275d0*/  @!P1 LDGSTS.E.BYPASS.LTC128B.128 [R8+0x18c00], desc[UR48][R4.64], !P0 ;  /* 0x18c0000004089fae */ /* 0x0003e2000c101d70 */
[----:B------:R-:W-:-:S03]  /*275e0*/  ISETP.GE.AND P1, PT, R6, R2, PT ;  /* 0x000000020600720c */ /* 0x000fc60003f26270 */
[----:B------:R0:W-:Y:S01]  /*275f0*/  STL [R1+0x488], R7 ;  /* 0x0004880701007387 */ /* 0x0001e20000100800 */
[----:B-1----:R-:W-:-:S09]  /*27600*/  IMAD.MOV.U32 R4, RZ, RZ, R14 ;  /* 0x000000ffff047224 */ /* 0x002fd200078e000e */
[----:B0-----:R-:W-:Y:S05]  /*27610*/  WARPSYNC.COLLECTIVE R15, `(.L_x_2260) ;  /* 0x000000000f087348 */ /* 0x001fea0003c00000 */
[----:B------:R1:W2:Y:S02]  /*27620*/  SHFL.IDX P6, R14, R13, R12, R11 ;  /* 0x0000000c0d0e7389 */ /* 0x0002a400000c000b */
[----:B012---:R-:W-:Y:S01]  /*27630*/  ENDCOLLECTIVE ;  /* 0x000000000000791b */ /* 0x007fe20003800000 */
.L_x_2260:
[----:B------:R-:W-:Y:S02]  /*27640*/  IMAD.MOV.U32 R13, RZ, RZ, R3 ;  /* 0x000000ffff0d7224 */ /* 0x000fe400078e0003 */
[----:B------:R-:W-:Y:S02]  /*27650*/  IMAD.MOV.U32 R12, RZ, RZ, 0x3 ;  /* 0x00000003ff0c7424 */ /* 0x000fe400078e00ff */
[----:B------:R-:W-:-:S07]  /*27660*/  IMAD.MOV.U32 R5, RZ, RZ, R14 ;  /* 0x000000ffff057224 */ /* 0x000fce00078e000e */
[----:B------:R-:W-:Y:S05]  /*27670*/  WARPSYNC.COLLECTIVE R15, `(.L_x_2261) ;  /* 0x000000000f087348 */ /* 0x000fea0003c00000 */
[----:B------:R0:W1:Y:S02]  /*27680*/  SHFL.IDX P6, R14, R13, R12, R11 ;  /* 0x0000000c0d0e7389 */ /* 0x00006400000c000b */
[----:B01----:R-:W-:Y:S01]  /*27690*/  ENDCOLLECTIVE ;  /* 0x000000000000791b */ /* 0x003fe20003800000 */
.L_x_2261:
        /* <DEDUP_REMOVED lines=10> */
.L_x_2262:
        /* <DEDUP_REMOVED lines=13> */
.L_x_2263:
        /* <DEDUP_REMOVED lines=10> */
.L_x_2264:
        /* <DEDUP_REMOVED lines=13> */
.L_x_2265:
        /* <DEDUP_REMOVED lines=10> */
.L_x_2266:
        /* <DEDUP_REMOVED lines=13> */
.L_x_2267:
        /* <DEDUP_REMOVED lines=10> */
.L_x_2268:
        /* <DEDUP_REMOVED lines=11> */
.L_x_2269:
        /* <DEDUP_REMOVED lines=10> */
.L_x_2270:
[----:B------:R-:W-:Y:S01]  /*27ce0*/  @!PT LDS RZ, [RZ] ;  /* 0x00000000fffff984 */ /* 0x000fe20000000800 */
[----:B------:R-:W-:Y:S01]  /*27cf0*/  @!PT LDS RZ, [RZ] ;  /* 0x00000000fffff984 */ /* 0x000fe20000000800 */
[----:B------:R-:W-:Y:S01]  /*27d00*/  @!PT LDS RZ, [RZ] ;  /* 0x00000000fffff984 */ /* 0x000fe20000000800 */
[----:B------:R0:W-:Y:S01]  /*27d10*/  @!P1 LDGSTS.E.BYPASS.LTC128B.128 [R8+0x1b400], desc[UR48][R4.64], !P0 ;  /* 0x1b40000004089fae */ /* 0x0001e2000c101d70 */
[----:B------:R-:W-:Y:S01]  /*27d20*/  IMAD.MOV.U32 R0, RZ, RZ, R14 ;  /* 0x000000ffff007224 */ /* 0x000fe200078e000e */
[----:B------:R-:W-:Y:S06]  /*27d30*/  BRA `(.L_x_2271) ;  /* 0xffffffb800247947 */ /* 0x000fec000383ffff */
.L_x_2161:
        /* <DEDUP_REMOVED lines=8> */
.L_x_2273:
[----:B------:R-:W-:Y:S05]  /*27dc0*/  BSYNC B0 ;  /* 0x0000000000007941 */ /* 0x000fea0003800000 */
.L_x_2272:
[----:B------:R-:W-:Y:S01]  /*27dd0*/  IMAD.MOV.U32 R13, RZ, RZ, R5 ;  /* 0x000000ffff0d7224 */ /* 0x000fe200078e0005 */
[----:B------:R0:W5:Y:S01]  /*27de0*/  LDL.LU R10, [R1+0x46c] ;  /* 0x00046c00010a7983 */ /* 0x0001620000300800 */
[----:B------:R-:W-:Y:S02]  /*27df0*/  IMAD.MOV.U32 R12, RZ, RZ, RZ ;  /* 0x000000ffff0c7224 */ /* 0x000fe400078e00ff */
[----:B------:R-:W-:Y:S01]  /*27e00*/  IMAD.MOV.U32 R11, RZ, RZ, 0x181f ;  /* 0x0000181fff0b7424 */ /* 0x000fe200078e00ff */
[----:B------:R0:W5:Y:S01]  /*27e10*/  LDL.LU R7, [R1+0x488] ;  /* 0x0004880001077983 */ /* 0x0001620000300800 */
[----:B------:R-:W-:Y:S02]  /*27e20*/  IMAD.MOV.U32 R15, RZ, RZ, -0x1 ;  /* 0xffffffffff0f7424 */ /* 0x000fe400078e00ff */
[----:B------:R-:W-:Y:S01]  /*27e30*/  IMAD.MOV.U32 R2, RZ, RZ, R14 ;  /* 0x000000ffff027224 */ /* 0x000fe200078e000e */
[----:B------:R0:W5:Y:S06]  /*27e40*/  LDL.LU R6, [R1+0x494] ;  /* 0x0004940001067983 */ /* 0x00016c0000300800 */
[----:B0----5:R-:W-:Y:S05]  /*27e50*/  WARPSYNC.COLLECTIVE R15, `(.L_x_2274) ;  /* 0x000000000f087348 */ /* 0x021fea0003c00000 */
[----:B------:R1:W2:Y:S02]  /*27e60*/  SHFL.IDX P6, R14, R13, R12, R11 ;  /* 0x0000000c0d0e7389 */ /* 0x0002a400000c000b */
[----:B012--5:R-:W-:Y:S01]  /*27e70*/  ENDCOLLECTIVE ;  /* 0x000000000000791b */ /* 0x027fe20003800000 */
.L_x_2274:
[----:B------:R-:W-:Y:S01]  /*27e80*/  ULDC UR4, c[0x0][0x288] ;  /* 0x0000a20000047ab9 */ /* 0x000fe20000000800 */
[----:B------:R-:W2:Y:S04]  /*27e90*/  LDL.LU R13, [R1+0x480] ;  /* 0x00048000010d7983 */ /* 0x000ea80000300800 */
[----:B------:R-:W3:Y:S04]  /*27ea0*/  LDL.LU R12, [R1+0x484] ;  /* 0x00048400010c7983 */ /* 0x000ee80000300800 */
[----:B------:R-:W4:Y:S01]  /*27eb0*/  LDL.LU R11, [R1+0x48c] ;  /* 0x00048c00010b7983 */ /* 0x000f220000300800 */
[----:B------:R-:W-:-:S03]  /*27ec0*/  IMAD.MOV.U32 R3, RZ, RZ, R14 ;  /* 0x000000ffff037224 */ /* 0x000fc600078e000e */
[----:B------:R-:W4:Y:S04]  /*27ed0*/  LDL.LU R15, [R1+0x490] ;  /* 0x00049000010f7983 */ /* 0x000f280000300800 */
[----:B------:R-:W4:Y:S01]  /*27ee0*/  LDL.LU R14, [R1+0x470] ;  /* 0x00047000010e7983 */ /* 0x000f220000300800 */
[----:B------:R-:W-:Y:S01]  /*27ef0*/  IMAD R0, R8, UR4, RZ ;  /* 0x0000000408007c24 */ /* 0x000fe2000f8e02ff */
[----:B------:R-:W-:-:S04]  /*27f00*/  LOP3.LUT R10, R10, 0xffffffbf, RZ, 0xc0, !PT ;  /* 0xffffffbf0a0a7812 */ /* 0x000fc800078ec0ff */
[----:B--2---:R-:W-:-:S13]  /*27f10*/  ISETP.GE.AND P6, PT, R13, R0, PT ;  /* 0x000000000d00720c */ /* 0x004fda0003fc6270 */
[----:B------:R-:W-:Y:S02]  /*27f20*/  @P6 LOP3.LUT R10, R10, 0x40, RZ, 0xfc, !PT ;  /* 0x000000400a0a6812 */ /* 0x000fe400078efcff */
[-C--:B------:R-:W-:Y:S02]  /*27f30*/  ISETP.GE.AND P6, PT, R7, R0.reuse, PT ;  /* 0x000000000700720c */ /* 0x080fe40003fc6270 */
[----:B------:R0:W5:Y:S01]  /*27f40*/  LDL R7, [R1+0x460] ;  /* 0x0004600001077983 */ /* 0x0001620000100800 */
[----:B---3--:R-:W-:Y:S02]  /*27f50*/  ISETP.GE.AND P5, PT, R12, R0, PT ;  /* 0x000000000c00720c */ /* 0x008fe40003fa6270 */
[----:B------:R-:W-:-:S11]  /*27f60*/  LOP3.LUT R10, R10, 0xffffffdf, RZ, 0xc0, !PT ;  /* 0xffffffdf0a0a7812 */ /* 0x000fd600078ec0ff */
[----:B------:R-:W-:Y:S02]  /*27f70*/  @P5 LOP3.LUT R10, R10, 0x20, RZ, 0xfc, !PT ;  /* 0x000000200a0a5812 */ /* 0x000fe400078efcff */
[----:B----4-:R-:W-:Y:S02]  /*27f80*/  ISETP.GE.AND P5, PT, R11, R0, PT ;  /* 0x000000000b00720c */ /* 0x010fe40003fa6270 */
[----:B------:R-:W-:-:S04]  /*27f90*/  LOP3.LUT R10, R10, 0xffffffef, RZ, 0xc0, !PT ;  /* 0xffffffef0a0a7812 */ /* 0x000fc800078ec0ff */
[----:B------:R-:W-:-:S04]  /*27fa0*/  @P6 LOP3.LUT R10, R10, 0x10, RZ, 0xfc, !PT ;  /* 0x000000100a0a6812 */ /* 0x000fc800078efcff */
[----:B------:R-:W-:Y:S02]  /*27fb0*/  LOP3.LUT R10, R10, 0xfffffff7, RZ, 0xc0, !PT ;  /* 0xfffffff70a0a7812 */ /* 0x000fe400078ec0ff */
[-C--:B------:R-:W-:Y:S02]  /*27fc0*/  ISETP.GE.AND P6, PT, R15, R0.reuse, PT ;  /* 0x000000000f00720c */ /* 0x080fe40003fc6270 */
[----:B------:R-:W-:Y:S02]  /*27fd0*/  ISETP.GE.AND P4, PT, R14, R0, PT ;  /* 0x000000000e00720c */ /* 0x000fe40003f86270 */
[----:B------:R-:W-:-:S04]  /*27fe0*/  @P5 LOP3.LUT R10, R10, 0x8, RZ, 0xfc, !PT ;  /* 0x000000080a0a5812 */ /* 0x000fc800078efcff */
[----:B------:R-:W-:-:S04]  /*27ff0*/  LOP3.LUT R10, R10, 0xffdfffff, RZ, 0xc0, !PT ;  /* 0xffdfffff0a0a7812 */ /* 0x000fc800078ec0ff */
[----:B------:R-:W-:-:S04]  /*28000*/  LOP3.LUT R10, R10, 0xfffffffb, RZ, 0xc0, !PT ;  /* 0xfffffffb0a0a7812 */ /* 0x000fc800078ec0ff */
[----:B------:R-:W-:Y:S02]  /*28010*/  @P6 LOP3.LUT R10, R10, 0x4, RZ, 0xfc, !PT ;  /* 0x000000040a0a6812 */ /* 0x000fe400078efcff */
[----:B------:R-:W-:Y:S01]  /*28020*/  @!P4 LEA R3, P6, R9, R3, 0x1 ;  /* 0x000000030903c211 */ /* 0x000fe200078c08ff */
[----:B------:R-:W-:Y:S02]  /*28030*/  IMAD.MOV.U32 R13, RZ, RZ, R4 ;  /* 0x000000ffff0d7224 */ /* 0x000fe400078e0004 */
[----:B------:R-:W-:Y:S02]  /*28040*/  IMAD.MOV.U32 R12, RZ, RZ, 0x1 ;  /* 0x00000001ff0c7424 */ /* 0x000fe400078e00ff */
[----:B------:R-:W-:Y:S02]  /*28050*/  IMAD.MOV.U32 R11, RZ, RZ, 0x181f ;  /* 0x0000181fff0b7424 */ /* 0x000fe400078e00ff */
[----:B------:R-:W-:Y:S02]  /*28060*/  IMAD.MOV.U32 R15, RZ, RZ, -0x1 ;  /* 0xffffffffff0f7424 */ /* 0x000fe400078e00ff */
[----:B0-----:R-:W-:-:S07]  /*28070*/  @!P4 IMAD.X R2, RZ, RZ, R2, P6 ;  /* 0x000000ffff02c224 */ /* 0x001fce00030e0602 */
[----:B-----5:R-:W-:Y:S05]  /*28080*/  WARPSYNC.COLLECTIVE R15, `(.L_x_2275) ;  /* 0x000000000f087348 */ /* 0x020fea0003c00000 */
[----:B------:R0:W1:Y:S02]  /*28090*/  SHFL.IDX P6, R14, R13, R12, R11 ;  /* 0x0000000c0d0e7389 */ /* 0x00006400000c000b */
[----:B01---5:R-:W-:Y:S01]  /*280a0*/  ENDCOLLECTIVE ;  /* 0x000000000000791b */ /* 0x023fe20003800000 */
.L_x_2275:
[----:B------:R-:W-:Y:S02]  /*280b0*/  ISETP.GE.AND P5, PT, R6, R0, PT ;  /* 0x000000000600720c */ /* 0x000fe40003fa6270 */
[----:B------:R-:W-:Y:S01]  /*280c0*/  @!P4 LOP3.LUT R3, R3, R2, RZ, 0x3c, !PT ;  /* 0x000000020303c212 */ /* 0x000fe200078e3cff */
[----:B------:R-:W-:-:S03]  /*280d0*/  IMAD.MOV.U32 R13, RZ, RZ, R5 ;  /* 0x000000ffff0d7224 */ /* 0x000fc600078e0005 */
[----:B------:R-:W-:Y:S01]  /*280e0*/  @!P4 LOP3.LUT R2, R3, R2, RZ, 0x3c, !PT ;  /* 0x000000020302c212 */ /* 0x000fe200078e3cff */
[----:B------:R-:W-:-:S07]  /*280f0*/  IMAD.MOV.U32 R6, RZ, RZ, R14 ;  /* 0x000000ffff067224 */ /* 0x000fce00078e000e */
[----:B------:R-:W-:Y:S05]  /*28100*/  WARPSYNC.COLLECTIVE R15, `(.L_x_2276) ;  /* 0x000000000f087348 */ /* 0x000fea0003c00000 */
[----:B------:R0:W1:Y:S02]  /*28110*/  SHFL.IDX P6, R14, R13, R12, R11 ;  /* 0x0000000c0d0e7389 */ /* 0x00006400000c000b */
[----:B01----:R-:W-:Y:S01]  /*28120*/  ENDCOLLECTIVE ;  /* 0x000000000000791b */ /* 0x003fe20003800000 */
.L_x_2276:
[----:B------:R-:W-:Y:S02]  /*28130*/  @!P4 LOP3.LUT R3, R3, R2, RZ, 0x3c, !PT ;  /* 0x000000020303c212 */ /* 0x000fe400078e3cff */
[----:B------:R-:W-:Y:S01]  /*28140*/  @P5 LOP3.LUT R10, R10, 0x200000, RZ, 0xfc, !PT ;  /* 0x002000000a0a5812 */ /* 0x000fe200078efcff */
[----:B------:R-:W-:Y:S02]  /*28150*/  IMAD.MOV.U32 R13, RZ, RZ, R4 ;  /* 0x000000ffff0d7224 */ /* 0x000fe400078e0004 */
[----:B------:R-:W-:Y:S01]  /*28160*/  IMAD.MOV.U32 R12, RZ, RZ, 0x2 ;  /* 0x00000002ff0c7424 */ /* 0x000fe200078e00ff */
[C---:B------:R-:W-:Y:S01]  /*28170*/  LOP3.LUT P5, RZ, R10.reuse, 0x20, RZ, 0xc0, !PT ;  /* 0x000000200aff7812 */ /* 0x040fe200078ac0ff */
        /* <DEDUP_REMOVED lines=8> */
[----:B0-----:R-:W-:-:S12]  /*28200*/  IMAD.MOV.U32 R2, RZ, RZ, R14 ;  /* 0x000000ffff027224 */ /* 0x001fd800078e000e */
[----:B------:R-:W-:-:S05]  /*28210*/  @!P4 LEA R2, P6, R9, R2, 0x1 ;  /* 0x000000020902c211 */ /* 0x000fca00078c08ff */
[----:B------:R-:W-:-:S05]  /*28220*/  @!P4 IMAD.X R3, RZ, RZ, R6, P6 ;  /* 0x000000ffff03c224 */ /* 0x000fca00030e0606 */
[----:B------:R0:W-:Y:S03]  /*28230*/  @!P4 LDGSTS.E.BYPASS.LTC128B.128 [R7+0x22c00], desc[UR48][R2.64], !P0 ;  /* 0x22c000000207cfae */ /* 0x0001e6000c101d70 */
[----:B0-----:R-:W-:Y:S05]  /*28240*/  WARPSYNC.COLLECTIVE R15, `(.L_x_2277) ;  /* 0x000000000f087348 */ /* 0x001fea0003c00000 */
[----:B------:R1:W2:Y:S02]  /*28250*/  SHFL.IDX P6, R14, R13, R12, R11 ;  /* 0x0000000c0d0e7389 */ /* 0x0002a400000c000b */
[----:B012---:R-:W-:Y:S01]  /*28260*/  ENDCOLLECTIVE ;  /* 0x000000000000791b */ /* 0x007fe20003800000 */
.L_x_2277:
        /* <DEDUP_REMOVED lines=11> */
.L_x_2278:
[----:B------:R-:W-:-:S05]  /*28320*/  IMAD.MOV.U32 R2, RZ, RZ, R14 ;  /* 0x000000ffff027224 */ /* 0x000fca00078e000e */
[----:B------:R-:W-:Y:S01]  /*28330*/  @!P5 LEA R2, P6, R9, R2, 0x1 ;  /* 0x000000020902d211 */ /* 0x000fe200078c08ff */
[----:B------:R-:W-:Y:S02]  /*28340*/  IMAD.MOV.U32 R13, RZ, RZ, R4 ;  /* 0x000000ffff0d7224 */ /* 0x000fe400078e0004 */
[----:B------:R-:W-:Y:S02]  /*28350*/  IMAD.MOV.U32 R12, RZ, RZ, 0x3 ;  /* 0x00000003ff0c7424 */ /* 0x000fe400078e00ff */
[----:B------:R-:W-:Y:S01]  /*28360*/  @!P5 IMAD.X R3, RZ, RZ, R6, P6 ;  /* 0x000000ffff03d224 */ /* 0x000fe200030e0606 */
[----:B------:R-:W-:-:S04]  /*28370*/  LOP3.LUT P4, RZ, R10, 0x10, RZ, 0xc0, !PT ;  /* 0x000000100aff7812 */ /* 0x000fc8000788c0ff */
[----:B------:R-:W-:Y:S01]  /*28380*/  @!PT LDS RZ, [RZ] ;  /* 0x00000000fffff984 */ /* 0x000fe20000000800 */
[----:B------:R-:W-:Y:S01]  /*28390*/  @!PT LDS RZ, [RZ] ;  /* 0x00000000fffff984 */ /* 0x000fe20000000800 */
[----:B------:R-:W-:Y:S01]  /*283a0*/  @!PT LDS RZ, [RZ] ;  /* 0x00000000fffff984 */ /* 0x000fe20000000800 */
[----:B------:R0:W-:Y:S09]  /*283b0*/  @!P5 LDGSTS.E.BYPASS.LTC128B.128 [R7+0x23400], desc[UR48][R2.64], !P0 ;  /* 0x234000000207dfae */ /* 0x0001f2000c101d70 */
[----:B0-----:R-:W-:Y:S05]  /*283c0*/  WARPSYNC.COLLECTIVE R15, `(.L_x_2279) ;  /* 0x000000000f087348 */ /* 0x001fea0003c00000 */
[----:B------:R1:W2:Y:S02]  /*283d0*/  SHFL.IDX P6, R14, R13, R12, R11 ;  /* 0x0000000c0d0e7389 */ /* 0x0002a400000c000b */
[----:B012---:R-:W-:Y:S01]  /*283e0*/  ENDCOLLECTIVE ;  /* 0x000000000000791b */ /* 0x007fe20003800000 */
.L_x_2279:
        /* <DEDUP_REMOVED lines=11> */
.L_x_2280:
        /* <DEDUP_REMOVED lines=13> */
.L_x_2281:
        /* <DEDUP_REMOVED lines=11> */
.L_x_2282:
[----:B------:R-:W-:-:S05]  /*28620*/  IMAD.MOV.U32 R2, RZ, RZ, R14 ;  /* 0x000000ffff027224 */ /* 0x000fca00078e000e */
[----:B------:R-:W-:-:S05]  /*28630*/  @!P5 LEA R2, P6, R9, R2, 0x1 ;  /* 0x000000020902d211 */ /* 0x000fca00078c08ff */
[----:B------:R-:W-:Y:S01]  /*28640*/  @!P5 IMAD.X R3, RZ, RZ, R6, P6 ;  /* 0x000000ffff03d224 */ /* 0x000fe200030e0606 */
[----:B------:R-:W-:Y:S01]  /*28650*/  LOP3.LUT P6, RZ, R10, 0x8, RZ, 0xc0, !PT ;  /* 0x000000080aff7812 */ /* 0x000fe200078cc0ff */
[----:B------:R-:W-:Y:S02]  /*28660*/  IMAD.MOV.U32 R13, RZ, RZ, R4 ;  /* 0x000000ffff0d7224 */ /* 0x000fe400078e0004 */
[----:B------:R-:W-:-:S10]  /*28670*/  IMAD.MOV.U32 R12, RZ, RZ, 0x5 ;  /* 0x00000005ff0c7424 */ /* 0x000fd400078e00ff */
        /* <DEDUP_REMOVED lines=10> */
.L_x_2283:
[----:B------:R-:W-:Y:S02]  /*28720*/  IMAD.MOV.U32 R13, RZ, RZ, R5 ;  /* 0x000000ffff0d7224 */ /* 0x000fe400078e0005 */
[----:B------:R-:W-:-:S07]  /*28730*/  IMAD.MOV.U32 R6, RZ, RZ, R14 ;  /* 0x000000ffff067224 */ /* 0x000fce00078e000e */
[----:B------:R-:W-:Y:S05]  /*28740*/  WARPSYNC.COLLECTIVE R15, `(.L_x_2284) ;  /* 0x000000000f087348 */ /* 0x000fea0003c00000 */
[----:B------:R0:W1:Y:S02]  /*28750*/  SHFL.IDX P6, R14, R13, R12, R11 ;  /* 0x0000000c0d0e7389 */ /* 0x00006400000c000b */
[----:B01----:R-:W-:Y:S01]  /*28760*/  ENDCOLLECTIVE ;  /* 0x000000000000791b */ /* 0x003fe20003800000 */
.L_x_2284:
[----:B------:R-:W-:Y:S01]  /*28770*/  LOP3.LUT P4, RZ, R10, 0x4, RZ, 0xc0, !PT ;  /* 0x000000040aff7812 */ /* 0x000fe2000788c0ff */
[----:B------:R-:W-:-:S12]  /*28780*/  IMAD.MOV.U32 R2, RZ, RZ, R14 ;  /* 0x000000ffff027224 */ /* 0x000fd800078e000e */
        /* <DEDUP_REMOVED lines=12> */
.L_x_2285:
        /* <DEDUP_REMOVED lines=11> */
.L_x_2286:
[----:B------:R-:W-:-:S05]  /*28900*/  IMAD.MOV.U32 R2, RZ, RZ, R14 ;  /* 0x000000ffff027224 */ /* 0x000fca00078e000e */
[----:B------:R-:W-:Y:S01]  /*28910*/  @!P5 LEA R2, P6, R9, R2, 0x1 ;  /* 0x000000020902d211 */ /* 0x000fe200078c08ff */
[----:B------:R-:W-:Y:S02]  /*28920*/  IMAD.MOV.U32 R13, RZ, RZ, R4 ;  /* 0x000000ffff0d7224 */ /* 0x000fe400078e0004 */
[----:B------:R-:W-:Y:S02]  /*28930*/  IMAD.MOV.U32 R12, RZ, RZ, 0x7 ;  /* 0x00000007ff0c7424 */ /* 0x000fe400078e00ff */
[----:B------:R-:W-:Y:S01]  /*28940*/  @!P5 IMAD.X R3, RZ, RZ, R6, P6 ;  /* 0x000000ffff03d224 */ /* 0x000fe200030e0606 */
[----:B------:R0:W-:Y:S04]  /*28950*/  STL [R1+0x46c], R10 ;  /* 0x00046c0a01007387 */ /* 0x0001e80000100800 */
[----:B------:R-:W-:Y:S01]  /*28960*/  @!PT LDS RZ, [RZ] ;  /* 0x00000000fffff984 */ /* 0x000fe20000000800 */
[----:B------:R-:W-:Y:S01]  /*28970*/  @!PT LDS RZ, [RZ] ;  /* 0x00000000fffff984 */ /* 0x000fe20000000800 */
[----:B------:R-:W-:Y:S01]  /*28980*/  @!PT LDS RZ, [RZ] ;  /* 0x00000000fffff984 */ /* 0x000fe20000000800 */
[----:B------:R0:W-:Y:S03]  /*28990*/  @!P5 LDGSTS.E.BYPASS.LTC128B.128 [R7+0x25400], desc[UR48][R2.64], !P0 ;  /* 0x254000000207dfae */ /* 0x0001e6000c101d70 */
[----:B0-----:R-:W-:Y:S05]  /*289a0*/  WARPSYNC.COLLECTIVE R15, `(.L_x_2287) ;  /* 0x000000000f087348 */ /* 0x001fea0003c00000 */
[----:B------:R1:W2:Y:S02]  /*289b0*/  SHFL.IDX P6, R14, R13, R12, R11 ;  /* 0x0000000c0d0e7389 */ /* 0x0002a400000c000b */
[----:B012---:R-:W-:Y:S01]  /*289c0*/  ENDCOLLECTIVE ;  /* 0x000000000000791b */ /* 0x007fe20003800000 */
.L_x_2287:
        /* <DEDUP_REMOVED lines=11> */
.L_x_2288:
[----:B------:R-:W-:Y:S01]  /*28a80*/  IMAD.MOV.U32 R2, RZ, RZ, R14 ;  /* 0x000000ffff027224 */ /* 0x000fe200078e000e */
[----:B------:R-:W-:Y:S06]  /*28a90*/  BRA `(.L_x_2289) ;  /* 0xffffffb4009c7947 */ /* 0x000fec000383ffff */
.L_x_2166:
[----:B0-----:R0:W3:Y:S02]  /*28aa0*/  SYNCS.PHASECHK.TRANS64.TRYWAIT P0, [R17+URZ+0x32420], R0 ;  /* 0x03242000110075a7 */ /* 0x0010e4000800017f */
[----:B---3--:R-:W-:Y:S05]  /*28ab0*/  @!P0 NANOSLEEP.SYNCS 0x989680 ;  /* 0x009896800000895d */ /* 0x008fea0003900000 */
[----:B------:R-:W3:Y:S02]  /*28ac0*/  @!P0 SYNCS.PHASECHK.TRANS64 P0, [R17+URZ+0x32420], R0 ;  /* 0x03242000110085a7 */ /* 0x000ee4000800007f */
[----:B---3--:R-:W-:Y:S05]  /*28ad0*/  @!P0 BRA `(.L_x_2166) ;  /* 0xfffffffc00f08947 */ /* 0x008fea000383ffff */
[----:B------:R-:W-:Y:S05]  /*28ae0*/  BRA `(.L_x_2290) ;  /* 0xffffffb800147947 */ /* 0x000fea000383ffff */
.L_x_2170:
[----:B0-----:R0:W1:Y:S02]  /*28af0*/  SYNCS.PHASECHK.TRANS64.TRYWAIT P0, [R2+URZ+0x32460], R0 ;  /* 0x03246000020075a7 */ /* 0x001064000800017f */
[----:B-1----:R-:W-:Y:S05]  /*28b00*/  @!P0 NANOSLEEP.SYNCS 0x989680 ;  /* 0x009896800000895d */ /* 0x002fea0003900000 */
[----:B------:R-:W1:Y:S02]  /*28b10*/  @!P0 SYNCS.PHASECHK.TRANS64 P0, [R2+URZ+0x32460], R0 ;  /* 0x03246000020085a7 */ /* 0x000e64000800007f */
[----:B-1----:R-:W-:Y:S05]  /*28b20*/  @!P0 BRA `(.L_x_2170) ;  /* 0xfffffffc00f08947 */ /* 0x002fea000383ffff */
[----:B------:R-:W-:Y:S05]  /*28b30*/  BRA `(.L_x_2291) ;  /* 0xffffffb800387947 */ /* 0x000fea000383ffff */
.L_x_2183:
[----:B0-----:R0:W1:Y:S02]  /*28b40*/  SYNCS.PHASECHK.TRANS64.TRYWAIT P0, [R3+URZ+0x32440], R2 ;  /* 0x03244002030075a7 */ /* 0x001064000800017f */
[----:B-1----:R-:W-:Y:S05]  /*28b50*/  @!P0 NANOSLEEP.SYNCS 0x989680 ;  /* 0x009896800000895d */ /* 0x002fea0003900000 */
[----:B------:R-:W1:Y:S02]  /*28b60*/  @!P0 SYNCS.PHASECHK.TRANS64 P0, [R3+URZ+0x32440], R2 ;  /* 0x03244002030085a7 */ /* 0x000e64000800007f */
[----:B-1----:R-:W-:Y:S05]  /*28b70*/  @!P0 BRA `(.L_x_2183) ;  /* 0xfffffffc00f08947 */ /* 0x002fea000383ffff */
[----:B------:R-:W-:Y:S05]  /*28b80*/  BRA `(.L_x_2292) ;  /* 0xffffffc0002c7947 */ /* 0x000fea000383ffff */
.L_x_2188:
[----:B-1----:R1:W2:Y:S02]  /*28b90*/  SYNCS.PHASECHK.TRANS64.TRYWAIT P0, [R3+URZ+0x32460], R2 ;  /* 0x03246002030075a7 */ /* 0x0022a4000800017f */
[----:B--2---:R-:W-:Y:S05]  /*28ba0*/  @!P0 NANOSLEEP.SYNCS 0x989680 ;  /* 0x009896800000895d */ /* 0x004fea0003900000 */
[----:B------:R-:W2:Y:S02]  /*28bb0*/  @!P0 SYNCS.PHASECHK.TRANS64 P0, [R3+URZ+0x32460], R2 ;  /* 0x03246002030085a7 */ /* 0x000ea4000800007f */
[----:B--2---:R-:W-:Y:S05]  /*28bc0*/  @!P0 BRA `(.L_x_2188) ;  /* 0xfffffffc00f08947 */ /* 0x004fea000383ffff */
[----:B------:R-:W-:Y:S05]  /*28bd0*/  BRA `(.L_x_2293) ;  /* 0xffffffc000a47947 */ /* 0x000fea000383ffff */
.L_x_2200:
[----:B0-----:R0:W1:Y:S02]  /*28be0*/  SYNCS.PHASECHK.TRANS64.TRYWAIT P0, [R4+URZ+0x32440], R2 ;  /* 0x03244002040075a7 */ /* 0x001064000800017f */
[----:B-1----:R-:W-:Y:S05]  /*28bf0*/  @!P0 NANOSLEEP.SYNCS 0x989680 ;  /* 0x009896800000895d */ /* 0x002fea0003900000 */
[----:B------:R-:W1:Y:S02]  /*28c00*/  @!P0 SYNCS.PHASECHK.TRANS64 P0, [R4+URZ+0x32440], R2 ;  /* 0x03244002040085a7 */ /* 0x000e64000800007f */
[----:B-1----:R-:W-:Y:S05]  /*28c10*/  @!P0 BRA `(.L_x_2200) ;  /* 0xfffffffc00f08947 */ /* 0x002fea000383ffff */
[----:B------:R-:W-:Y:S05]  /*28c20*/  BRA `(.L_x_2294) ;  /* 0xffffffc800887947 */ /* 0x000fea000383ffff */
.L_x_2205:
[----:B-1----:R1:W2:Y:S02]  /*28c30*/  SYNCS.PHASECHK.TRANS64.TRYWAIT P0, [R4+URZ+0x32460], R2 ;  /* 0x03246002040075a7 */ /* 0x0022a4000800017f */
[----:B--2---:R-:W-:Y:S05]  /*28c40*/  @!P0 NANOSLEEP.SYNCS 0x989680 ;  /* 0x009896800000895d */ /* 0x004fea0003900000 */
[----:B------:R-:W2:Y:S02]  /*28c50*/  @!P0 SYNCS.PHASECHK.TRANS64 P0, [R4+URZ+0x32460], R2 ;  /* 0x03246002040085a7 */ /* 0x000ea4000800007f */
[----:B--2---:R-:W-:Y:S05]  /*28c60*/  @!P0 BRA `(.L_x_2205) ;  /* 0xfffffffc00f08947 */ /* 0x004fea000383ffff */
[----:B------:R-:W-:Y:S05]  /*28c70*/  BRA `(.L_x_2295) ;  /* 0xffffffcc00007947 */ /* 0x000fea000383ffff */
.L_x_2216:
[----:B0-----:R0:W1:Y:S02]  /*28c80*/  SYNCS.PHASECHK.TRANS64.TRYWAIT P0, [R4+URZ+0x32440], R2 ;  /* 0x03244002040075a7 */ /* 0x001064000800017f */
[----:B-1----:R-:W-:Y:S05]  /*28c90*/  @!P0 NANOSLEEP.SYNCS 0x989680 ;  /* 0x009896800000895d */ /* 0x002fea0003900000 */
[----:B------:R-:W1:Y:S02]  /*28ca0*/  @!P0 SYNCS.PHASECHK.TRANS64 P0, [R4+URZ+0x32440], R2 ;  /* 0x03244002040085a7 */ /* 0x000e64000800007f */
[----:B-1----:R-:W-:Y:S05]  /*28cb0*/  @!P0 BRA `(.L_x_2216) ;  /* 0xfffffffc00f08947 */ /* 0x002fea000383ffff */
[----:B------:R-:W-:Y:S05]  /*28cc0*/  BRA `(.L_x_2296) ;  /* 0xffffffd000c87947 */ /* 0x000fea000383ffff */
.L_x_2221:
[----:B-1----:R1:W2:Y:S02]  /*28cd0*/  SYNCS.PHASECHK.TRANS64.TRYWAIT P0, [R4+URZ+0x32460], R2 ;  /* 0x03246002040075a7 */ /* 0x0022a4000800017f */
[----:B--2---:R-:W-:Y:S05]  /*28ce0*/  @!P0 NANOSLEEP.SYNCS 0x989680 ;  /* 0x009896800000895d */ /* 0x004fea0003900000 */
[----:B------:R-:W2:Y:S02]  /*28cf0*/  @!P0 SYNCS.PHASECHK.TRANS64 P0, [R4+URZ+0x32460], R2 ;  /* 0x03246002040085a7 */ /* 0x000ea4000800007f */
[----:B--2---:R-:W-:Y:S05]  /*28d00*/  @!P0 BRA `(.L_x_2221) ;  /* 0xfffffffc00f08947 */ /* 0x004fea000383ffff */
[----:B------:R-:W-:Y:S05]  /*28d10*/  BRA `(.L_x_2297) ;  /* 0xffffffd400407947 */ /* 0x000fea000383ffff */
.L_x_2233:
[----:B------:R-:W-:Y:S01]  /*28d20*/  BSSY B0, `(.L_x_2298) ;  /* 0x0000008000007945 */ /* 0x000fe20003800000 */
[----:B-----5:R-:W-:Y:S02]  /*28d30*/  IMAD.MOV.U32 R13, RZ, RZ, R2 ;  /* 0x000000ffff0d7224 */ /* 0x020fe400078e0002 */
[----:B------:R-:W-:Y:S02]  /*28d40*/  IMAD.MOV.U32 R12, RZ, RZ, RZ ;  /* 0x000000ffff0c7224 */ /* 0x000fe400078e00ff */
[----:B------:R-:W-:Y:S02]  /*28d50*/  IMAD.MOV.U32 R11, RZ, RZ, 0x1f ;  /* 0x0000001fff0b7424 */ /* 0x000fe400078e00ff */
[----:B------:R-:W-:-:S07]  /*28d60*/  IMAD.MOV.U32 R15, RZ, RZ, -0x1 ;  /* 0xffffffffff0f7424 */ /* 0x000fce00078e00ff */
[----:B-12---:R-:W-:Y:S05]  /*28d70*/  WARPSYNC.COLLECTIVE R15, `(.L_x_2299) ;  /* 0x000000000f087348 */ /* 0x006fea0003c00000 */
[----:B------:R0:W3:Y:S02]  /*28d80*/  SHFL.IDX P6, R14, R13, R12, R11 ;  /* 0x0000000c0d0e7389 */ /* 0x0000e400000c000b */
[----:B0123--:R-:W-:Y:S01]  /*28d90*/  ENDCOLLECTIVE ;  /* 0x000000000000791b */ /* 0x00ffe20003800000 */
.L_x_2299:
[----:B------:R-:W-:Y:S05]  /*28da0*/  BSYNC B0 ;  /* 0x0000000000007941 */ /* 0x000fea0003800000 */
.L_x_2298:
[----:B------:R-:W-:Y:S05]  /*28db0*/  BRA `(.L_x_2300) ;  /* 0xffffffdc00107947 */ /* 0x000fea000383ffff */
.L_x_2236:
[----:B0-----:R0:W1:Y:S02]  /*28dc0*/  SYNCS.PHASECHK.TRANS64.TRYWAIT P0, [R0+URZ+0x32420], R3 ;  /* 0x03242003000075a7 */ /* 0x001064000800017f */
[----:B-1----:R-:W-:Y:S05]  /*28dd0*/  @!P0 NANOSLEEP.SYNCS 0x989680 ;  /* 0x009896800000895d */ /* 0x002fea0003900000 */
[----:B------:R-:W1:Y:S02]  /*28de0*/  @!P0 SYNCS.PHASECHK.TRANS64 P0, [R0+URZ+0x32420], R3 ;  /* 0x03242003000085a7 */ /* 0x000e64000800007f */
[----:B-1----:R-:W-:Y:S05]  /*28df0*/  @!P0 BRA `(.L_x_2236) ;  /* 0xfffffffc00f08947 */ /* 0x002fea000383ffff */
[----:B------:R-:W-:Y:S05]  /*28e00*/  BRA `(.L_x_2301) ;  /* 0xffffffdc005c7947 */ /* 0x000fea000383ffff */
.L_x_2237:
        /* <DEDUP_REMOVED lines=8> */
[----:B0-2---:R-:W-:Y:S05]  /*28e90*/  WARPSYNC.COLLECTIVE R15, `(.L_x_2303) ;  /* 0x000000000f087348 */ /* 0x005fea0003c00000 */
[----:B------:R1:W3:Y:S02]  /*28ea0*/  SHFL.IDX P6, R14, R13, R12, R11 ;  /* 0x0000000c0d0e7389 */ /* 0x0002e400000c000b */
[----:B0123--:R-:W-:Y:S01]  /*28eb0*/  ENDCOLLECTIVE ;  /* 0x000000000000791b */ /* 0x00ffe20003800000 */
.L_x_2303:
[----:B------:R-:W-:Y:S05]  /*28ec0*/  BSYNC B0 ;  /* 0x0000000000007941 */ /* 0x000fea0003800000 */
.L_x_2302:
[----:B------:R-:W-:Y:S05]  /*28ed0*/  BRA `(.L_x_2304) ;  /* 0xffffffdc00447947 */ /* 0x000fea000383ffff */
.L_x_2240:
[----:B------:R-:W-:Y:S01]  /*28ee0*/  BSSY B1, `(.L_x_2305) ;  /* 0x0000006000017945 */ /* 0x000fe20003800000 */
[----:B------:R-:W-:-:S07]  /*28ef0*/  IMAD.MOV.U32 R15, RZ, RZ, -0x1 ;  /* 0xffffffffff0f7424 */ /* 0x000fce00078e00ff */
[----:B012---:R-:W-:Y:S05]  /*28f00*/  WARPSYNC.COLLECTIVE R15, `(.L_x_2306) ;  /* 0x000000000f0c7348 */ /* 0x007fea0003c00000 */
[----:B------:R-:W-:Y:S02]  /*28f10*/  ELECT P6, UR62, PT ;  /* 0x00000000003e782f */ /* 0x000fe400038c0000 */
[----:B------:R-:W-:Y:S01]  /*28f20*/  MOV R14, UR62 ;  /* 0x0000003e000e7c02 */ /* 0x000fe20008000f00 */
[----:B012---:R-:W-:Y:S10]  /*28f30*/  ENDCOLLECTIVE ;  /* 0x000000000000791b */ /* 0x007ff40003800000 */
.L_x_2306:
[----:B------:R-:W-:Y:S05]  /*28f40*/  BSYNC B1 ;  /* 0x0000000000017941 */ /* 0x000fea0003800000 */
.L_x_2305:
[----:B------:R-:W-:Y:S05]  /*28f50*/  BRA `(.L_x_2307) ;  /* 0xffffffdc003c7947 */ /* 0x000fea000383ffff */
.L_x_2242:
[----:B0-----:R0:W1:Y:S02]  /*28f60*/  SYNCS.PHASECHK.TRANS64.TRYWAIT P0, [R6+URZ], R5 ;  /* 0x00000005060075a7 */ /* 0x001064000800017f */
[----:B-1----:R-:W-:Y:S05]  /*28f70*/  @!P0 NANOSLEEP.SYNCS 0x989680 ;  /* 0x009896800000895d */ /* 0x002fea0003900000 */
[----:B------:R-:W1:Y:S02]  /*28f80*/  @!P0 SYNCS.PHASECHK.TRANS64 P0, [R6+URZ], R5 ;  /* 0x00000005060085a7 */ /* 0x000e64000800007f */
[----:B-1----:R-:W-:Y:S05]  /*28f90*/  @!P0 BRA `(.L_x_2242) ;  /* 0xfffffffc00f08947 */ /* 0x002fea000383ffff */
[----:B------:R-:W-:Y:S05]  /*28fa0*/  BRA `(.L_x_2308) ;  /* 0xffffffdc00747947 */ /* 0x000fea000383ffff */
.L_x_2243:
[----:B-1----:R1:W2:Y:S02]  /*28fb0*/  SYNCS.PHASECHK.TRANS64.TRYWAIT P0, [R3+URZ], R2 ;  /* 0x00000002030075a7 */ /* 0x0022a4000800017f */
[----:B--2---:R-:W-:Y:S05]  /*28fc0*/  @!P0 NANOSLEEP.SYNCS 0x989680 ;  /* 0x009896800000895d */ /* 0x004fea0003900000 */
[----:B------:R-:W2:Y:S02]  /*28fd0*/  @!P0 SYNCS.PHASECHK.TRANS64 P0, [R3+URZ], R2 ;  /* 0x00000002030085a7 */ /* 0x000ea4000800007f */
[----:B--2---:R-:W-:Y:S05]  /*28fe0*/  @!P0 BRA `(.L_x_2243) ;  /* 0xfffffffc00f08947 */ /* 0x004fea000383ffff */
[----:B------:R-:W-:Y:S05]  /*28ff0*/  BRA `(.L_x_2309) ;  /* 0xffffffdc00687947 */ /* 0x000fea000383ffff */
.L_x_2245:
[----:B-1----:R1:W2:Y:S02]  /*29000*/  SYNCS.PHASECHK.TRANS64.TRYWAIT P0, [R18+URZ], R5 ;  /* 0x00000005120075a7 */ /* 0x0022a4000800017f */
[----:B--2---:R-:W-:Y:S05]  /*29010*/  @!P0 NANOSLEEP.SYNCS 0x989680 ;  /* 0x009896800000895d */ /* 0x004fea0003900000 */
[----:B------:R-:W2:Y:S02]  /*29020*/  @!P0 SYNCS.PHASECHK.TRANS64 P0, [R18+URZ], R5 ;  /* 0x00000005120085a7 */ /* 0x000ea4000800007f */
[----:B--2---:R-:W-:Y:S05]  /*29030*/  @!P0 BRA `(.L_x_2245) ;  /* 0xfffffffc00f08947 */ /* 0x004fea000383ffff */
[----:B------:R-:W-:Y:S05]  /*29040*/  BRA `(.L_x_2310) ;  /* 0xffffffdc006c7947 */ /* 0x000fea000383ffff */
        .type           $_ZN7cutlass13device_kernelIN5flash11enable_sm90INS1_16FlashAttnFwdSm90INS1_25CollectiveMainloopFwdSm90ILi2EN4cute5tupleIJNS5_1CILi1EEES8_S8_EEENS6_IJNS7_ILi128EEENS7_ILi96EEENS7_ILi64EEEEEELi256ENS_10bfloat16_tEfNS_4arch4Sm90ELb0ELb1ELb0ELb0ELb0ELb0ELb1ELb1ELb0ELb1ELb0ELb0EEENS1_21CollectiveEpilogueFwdINS6_IJSA_NS7_ILi256EEESB_EEES9_SE_SG_Li256ELb0ELb1ELb0ELb0EEENS1_30DynamicPersistentTileSchedulerILi256ELi128ELb0ELb1ELb1EEEEEEEEEvNT_6ParamsE$_ZZN5flash25CollectiveMainloopFwdSm90ILi2EN4cute5tupleIJNS1_1CILi1EEES4_S4_EEENS2_IJNS3_ILi128EEENS3_ILi96EEENS3_ILi64EEEEEELi256EN7cutlass10bfloat16_tEfNSA_4arch4Sm90ELb0ELb1ELb0ELb0ELb0ELb0ELb1ELb1ELb0ELb1ELb0ELb0EE3mmaINS_16FlashAttnFwdSm90ISE_NS_21CollectiveEpilogueFwdINS2_IJS6_NS3_ILi256EEES7_EEES5_SB_SD_Li256ELb0ELb1ELb0ELb0EEENS_30DynamicPersistentTileSchedulerILi256ELi128ELb0ELb1ELb1EEEE13SharedStorageENS1_6TensorINS1_11ArrayEngineIfLm128EEENS1_6LayoutINS2_IJNS2_IJNS3_ILi2EEEST_NS3_ILi32EEEEEES4_S4_EEENS2_IJNS2_IJS4_ST_NS3_ILi4EEEEEENS3_ILi0EEESZ_EEEEEEENS_7SoftmaxILi2ELi0EEEEEbRKNSE_6ParamsENSA_25PipelineTmaAsyncNoClusterILi2ENSA_16PipelineTmaAsyncILi2EEEEES1B_RNSA_13PipelineStateILj2EEERT0_RT1_iRiRKNS_16SeqlenInfoQKNewKILb0ELb0EEENS2_IJiiiiEEERT_ENKUliT_T0_T1_E_clIZSF_ISO_S12_S14_EbS17_S1B_S1B_S1E_S1G_S1I_iS1J_S1N_S1O_S1Q_EUlRS1R_iE1_NS3_ILb0EEENS3_ILb1EEEEEDaiS1R_S1S_S1T_,@function
        .size           $_ZN7cutlass13device_kernelIN5flash11enable_sm90INS1_16FlashAttnFwdSm90INS1_25CollectiveMainloopFwdSm90ILi2EN4cute5tupleIJNS5_1CILi1EEES8_S8_EEENS6_IJNS7_ILi128EEENS7_ILi96EEENS7_ILi64EEEEEELi256ENS_10bfloat16_tEfNS_4arch4Sm90ELb0ELb1ELb0ELb0ELb0ELb0ELb1ELb1ELb0ELb1ELb0ELb0EEENS1_21CollectiveEpilogueFwdINS6_IJSA_NS7_ILi256EEESB_EEES9_SE_SG_Li256ELb0ELb1ELb0ELb0EEENS1_30DynamicPersistentTileSchedulerILi256ELi128ELb0ELb1ELb1EEEEEEEEEvNT_6ParamsE$_ZZN5flash25CollectiveMainloopFwdSm90ILi2EN4cute5tupleIJNS1_1CILi1EEES4_S4_EEENS2_IJNS3_ILi128EEENS3_ILi96EEENS3_ILi64EEEEEELi256EN7cutlass10bfloat16_tEfNSA_4arch4Sm90ELb0ELb1ELb0ELb0ELb0ELb0ELb1ELb1ELb0ELb1ELb0ELb0EE3mmaINS_16FlashAttnFwdSm90ISE_NS_21CollectiveEpilogueFwdINS2_IJS6_NS3_ILi256EEES7_EEES5_SB_SD_Li256ELb0ELb1ELb0ELb0EEENS_30DynamicPersistentTileSchedulerILi256ELi128ELb0ELb1ELb1EEEE13SharedStorageENS1_6TensorINS1_11ArrayEngineIfLm128EEENS1_6LayoutINS2_IJNS2_IJNS3_ILi2EEEST_NS3_ILi32EEEEEES4_S4_EEENS2_IJNS2_IJS4_ST_NS3_ILi4EEEEEENS3_ILi0EEESZ_EEEEEEENS_7SoftmaxILi2ELi0EEEEEbRKNSE_6ParamsENSA_25PipelineTmaAsyncNoClusterILi2ENSA_16PipelineTmaAsyncILi2EEEEES1B_RNSA_13PipelineStateILj2EEERT0_RT1_iRiRKNS_16SeqlenInfoQKNewKILb0ELb0EEENS2_IJiiiiEEERT_ENKUliT_T0_T1_E_clIZSF_ISO_S12_S14_EbS17_S1B_S1B_S1E_S1G_S1I_iS1J_S1N_S1O_S1Q_EUlRS1R_iE1_NS3_ILb0EEENS3_ILb1EEEEEDaiS1R_S1S_S1T_,(.L_x_6041 - $_ZN7cutlass13device_kernelIN5flash11enable_sm90INS1_16FlashAttnFwdSm90INS1_25CollectiveMainloopFwdSm90ILi2EN4cute5tupleIJNS5_1CILi1EEES8_S8_EEENS6_IJNS7_ILi128EEENS7_ILi96EEENS7_ILi64EEEEEELi256ENS_10bfloat16_tEfNS_4arch4Sm90ELb0ELb1ELb0ELb0ELb0ELb0ELb1ELb1ELb0ELb1ELb0ELb0EEENS1_21CollectiveEpilogueFwdINS6_IJSA_NS7_ILi256EEESB_EEES9_SE_SG_Li256ELb0ELb1ELb0ELb0EEENS1_30DynamicPersistentTileSchedulerILi256ELi128ELb0ELb1ELb1EEEEEEEEEvNT_6ParamsE$_ZZN5flash25CollectiveMainloopFwdSm90ILi2EN4cute5tupleIJNS1_1CILi1EEES4_S4_EEENS2_IJNS3_ILi128EEENS3_ILi96EEENS3_ILi64EEEEEELi256EN7cutlass10bfloat16_tEfNSA_4arch4Sm90ELb0ELb1ELb0ELb0ELb0ELb0ELb1ELb1ELb0ELb1ELb0ELb0EE3mmaINS_16FlashAttnFwdSm90ISE_NS_21CollectiveEpilogueFwdINS2_IJS6_NS3_ILi256EEES7_EEES5_SB_SD_Li256ELb0ELb1ELb0ELb0EEENS_30DynamicPersistentTileSchedulerILi256ELi128ELb0ELb1ELb1EEEE13SharedStorageENS1_6TensorINS1_11ArrayEngineIfLm128EEENS1_6LayoutINS2_IJNS2_IJNS3_ILi2EEEST_NS3_ILi32EEEEEES4_S4_EEENS2_IJNS2_IJS4_ST_NS3_ILi4EEEEEENS3_ILi0EEESZ_EEEEEEENS_7SoftmaxILi2ELi0EEEEEbRKNSE_6ParamsENSA_25PipelineTmaAsyncNoClusterILi2ENSA_16PipelineTmaAsyncILi2EEEEES1B_RNSA_13PipelineStateILj2EEERT0_RT1_iRiRKNS_16SeqlenInfoQKNewKILb0ELb0EEENS2_IJiiiiEEERT_ENKUliT_T0_T1_E_clIZSF_ISO_S12_S14_EbS17_S1B_S1B_S1E_S1G_S1I_iS1J_S1N_S1O_S1Q_EUlRS1R_iE1_NS3_ILb0EEENS3_ILb1EEEEEDaiS1R_S1S_S1T_)
$_ZN7cutlass13device_kernelIN5flash11enable_sm90INS1_16FlashAttnFwdSm90INS1_25CollectiveMainloopFwdSm90ILi2EN4cute5tupleIJNS5_1CILi1EEES8_S8_EEENS6_IJNS7_ILi128EEENS7_ILi96EEENS7_ILi64EEEEEELi256ENS_10bfloat16_tEfNS_4arch4Sm90ELb0ELb1ELb0ELb0ELb0ELb0ELb1ELb1ELb0ELb1ELb0ELb0EEENS1_21CollectiveEpilogueFwdINS6_IJSA_NS7_ILi256EEESB_EEES9_SE_SG_Li256ELb0ELb1ELb0ELb0EEENS1_30DynamicPersistentTileSchedulerILi256ELi128ELb0ELb1ELb1EEEEEEEEEvNT_6ParamsE$_ZZN5flash25CollectiveMainloopFwdSm90ILi2EN4cute5tupleIJNS1_1CILi1EEES4_S4_EEENS2_IJNS3_ILi128EEENS3_ILi96EEENS3_ILi64EEEEEELi256EN7cutlass10bfloat16_tEfNSA_4arch4Sm90ELb0ELb1ELb0ELb0ELb0ELb0ELb1ELb1ELb0ELb1ELb0ELb0EE3mmaINS_16FlashAttnFwdSm90ISE_NS_21CollectiveEpilogueFwdINS2_IJS6_NS3_ILi256EEES7_EEES5_SB_SD_Li256ELb0ELb1ELb0ELb0EEENS_30DynamicPersistentTileSchedulerILi256ELi128ELb0ELb1ELb1EEEE13SharedStorageENS1_6TensorINS1_11ArrayEngineIfLm128EEENS1_6LayoutINS2_IJNS2_IJNS3_ILi2EEEST_NS3_ILi32EEEEEES4_S4_EEENS2_IJNS2_IJS4_ST_NS3_ILi4EEEEEENS3_ILi0EEESZ_EEEEEEENS_7SoftmaxILi2ELi0EEEEEbRKNSE_6ParamsENSA_25PipelineTmaAsyncNoClusterILi2ENSA_16PipelineTmaAsyncILi2EEEEES1B_RNSA_13PipelineStateILj2EEERT0_RT1_iRiRKNS_16SeqlenInfoQKNewKILb0ELb0EEENS2_IJiiiiEEERT_ENKUliT_T0_T1_E_clIZSF_ISO_S12_S14_EbS17_S1B_S1B_S1E_S1G_S1I_iS1J_S1N_S1O_S1Q_EUlRS1R_iE1_NS3_ILb0EEENS3_ILb1EEEEEDaiS1R_S1S_S1T_:
[----:B------:R-:W-:Y:S05]  /*29050*/  YIELD ;  /* 0x0000000000007946 */ /* 0x000fea0003800000 */
[----:B------:R-:W-:Y:S02]  /*29060*/  ULDC UR4, c[0x0][0x20] ;  /* 0x0000080000047ab9 */ /* 0x000fe40000000800 */
[----:B------:R-:W-:-:S05]  /*29070*/  VIADD R0, R0, -UR4 ;  /* 0x8000000400007c36 */ /* 0x000fca0008000000 */
[----:B------:R-:W2:Y:S01]  /*29080*/  LDL.64 R2, [R0] ;  /* 0x0000000000027983 */ /* 0x000ea20000100a00 */
[----:B------:R-:W0:Y:S02]  /*29090*/  LDC.64 R4, c[0x0][0x208] ;  /* 0x00008200ff047b82 */ /* 0x000e240000000a00 */
[----:B0-----:R-:W-:Y:S02]  /*290a0*/  R2UR UR4, R4 ;  /* 0x00000000040472ca */ /* 0x001fe400000e0000 */
[----:B------:R-:W-:-:S13]  /*290b0*/  R2UR UR5, R5 ;  /* 0x00000000050572ca */ /* 0x000fda00000e0000 */
[----:B--2---:R-:W2:Y:S01]  /*290c0*/  LD.E R6, desc[UR4][R2.64] ;  /* 0x0000000402067980 */ /* 0x004ea2000c101900 */
[----:B------:R-:W-:Y:S02]  /*290d0*/  R2UR UR4, R4 ;  /* 0x00000000040472ca */ /* 0x000fe400000e0000 */
[----:B------:R-:W-:Y:S01]  /*290e0*/  R2UR UR5, R5 ;  /* 0x00000000050572ca */ /* 0x000fe200000e0000 */
[----:B--2---:R-:W-:-:S12]  /*290f0*/  VIADD R11, R6, 0x1 ;  /* 0x00000001060b7836 */ /* 0x004fd80000000000 */
[----:B------:R-:W2:Y:S01]  /*29100*/  LD.E R6, desc[UR4][R2.64+0x8] ;  /* 0x0000080402067980 */ /* 0x000ea2000c101900 */
[----:B------:R-:W-:-:S13]  /*29110*/  ISETP.NE.AND P1, PT, R11, 0x2, PT ;  /* 0x000000020b00780c */ /* 0x000fda0003f25270 */
[----:B------:R-:W-:Y:S02]  /*29120*/  @!P1 R2UR UR6, R4 ;  /* 0x00000000040692ca */ /* 0x000fe400000e0000 */
[----:B------:R-:W-:-:S13]  /*29130*/  @!P1 R2UR UR7, R5 ;  /* 0x00000000050792ca */ /* 0x000fda00000e0000 */
[----:B------:R-:W3:Y:S01]  /*29140*/  @!P1 LD.E R7, desc[UR6][R2.64+0x4] ;  /* 0x0000040602079980 */ /* 0x000ee2000c101900 */
[C---:B------:R-:W-:Y:S02]  /*29150*/  R2UR UR4, R4.reuse ;  /* 0x00000000040472ca */ /* 0x040fe400000e0000 */
[C---:B------:R-:W-:Y:S02]  /*29160*/  R2UR UR5, R5.reuse ;  /* 0x00000000050572ca */ /* 0x040fe400000e0000 */
[C---:B------:R-:W-:Y:S02]  /*29170*/  R2UR UR6, R4.reuse ;  /* 0x00000000040672ca */ /* 0x040fe400000e0000 */
[C---:B------:R-:W-:Y:S02]  /*29180*/  R2UR UR7, R5.reuse ;  /* 0x00000000050772ca */ /* 0x040fe400000e0000 */
[----:B------:R-:W-:Y:S02]  /*29190*/  @!P1 R2UR UR8, R4 ;  /* 0x00000000040892ca */ /* 0x000fe400000e0000 */
[----:B------:R-:W-:-:S02]  /*291a0*/  @!P1 R2UR UR9, R5 ;  /* 0x00000000050992ca */ /* 0x000fc400000e0000 */
[----:B------:R-:W-:Y:S02]  /*291b0*/  @!P1 R2UR UR10, R4 ;  /* 0x00000000040a92ca */ /* 0x000fe400000e0000 */
[----:B------:R-:W-:Y:S01]  /*291c0*/  @!P1 R2UR UR11, R5 ;  /* 0x00000000050b92ca */ /* 0x000fe200000e0000 */
[----:B------:R0:W-:Y:S08]  /*291d0*/  ST.E desc[UR4][R2.64], R11 ;  /* 0x0000000b02007985 */ /* 0x0001f0000c101904 */
[----:B------:R1:W-:Y:S01]  /*291e0*/  @!P1 ST.E desc[UR8][R2.64], RZ ;  /* 0x000000ff02009985 */ /* 0x0003e2000c101908 */
[----:B--2---:R-:W-:-:S05]  /*291f0*/  VIADD R13, R6, 0x1 ;  /* 0x00000001060d7836 */ /* 0x004fca0000000000 */
[----:B------:R1:W-:Y:S01]  /*29200*/  ST.E desc[UR6][R2.64+0x8], R13 ;  /* 0x0000080d02007985 */ /* 0x0003e2000c101906 */
[----:B---3--:R-:W-:-:S05]  /*29210*/  @!P1 LOP3.LUT R15, R7, 0x1, RZ, 0x3c, !PT ;  /* 0x00000001070f9812 */ /* 0x008fca00078e3cff */
[----:B------:R1:W-:Y:S04]  /*29220*/  @!P1 ST.E desc[UR10][R2.64+0x4], R15 ;  /* 0x0000040f02009985 */ /* 0x0003e8000c10190a */
[----:B------:R-:W2:Y:S01]  /*29230*/  LDL.64 R8, [R0+0x18] ;  /* 0x0000180000087983 */ /* 0x000ea20000100a00 */
[----:B------:R-:W-:Y:S02]  /*29240*/  R2UR UR4, R4 ;  /* 0x00000000040472ca */ /* 0x000fe400000e0000 */
[----:B------:R-:W-:Y:S01]  /*29250*/  R2UR UR5, R5 ;  /* 0x00000000050572ca */ /* 0x000fe200000e0000 */
[----:B------:R-:W3:-:S12]  /*29260*/  LDL.64 R6, [R0] ;  /* 0x0000000000067983 */ /* 0x000ed80000100a00 */
[----:B--2---:R-:W2:Y:S01]  /*29270*/  LD.E R14, desc[UR4][R8.64+0x1c] ;  /* 0x00001c04080e7980 */ /* 0x004ea2000c101900 */
[C---:B------:R-:W-:Y:S02]  /*29280*/  R2UR UR4, R4.reuse ;  /* 0x00000000040472ca */ /* 0x040fe400000e0000 */
[C---:B------:R-:W-:Y:S02]  /*29290*/  R2UR UR5, R5.reuse ;  /* 0x00000000050572ca */ /* 0x040fe400000e0000 */
[----:B------:R-:W-:Y:S02]  /*292a0*/  R2UR UR6, R4 ;  /* 0x00000000040672ca */ /* 0x000fe400000e0000 */
[----:B------:R-:W-:Y:S01]  /*292b0*/  R2UR UR7, R5 ;  /* 0x00000000050772ca */ /* 0x000fe200000e0000 */
[----:B------:R-:W-:Y:S01]  /*292c0*/  BSSY B3, `(.L_x_2311) ;  /* 0x0000008000037945 */ /* 0x000fe20003800000 */
[----:B------:R-:W-:-:S07]  /*292d0*/  IMAD.MOV.U32 R19, RZ, RZ, R164 ;  /* 0x000000ffff137224 */ /* 0x000fce00078e00a4 */
[----:B---3--:R1:W5:Y:S04]  /*292e0*/  LD.E R12, desc[UR4][R6.64] ;  /* 0x00000004060c7980 */ /* 0x008368000c101900 */
[----:B0-----:R1:W5:Y:S01]  /*292f0*/  LD.E R11, desc[UR6][R6.64+0x4] ;  /* 0x00000406060b7980 */ /* 0x001362000c101900 */
[----:B--2---:R-:W-:-:S04]  /*29300*/  LOP3.LUT R14, R14, 0x1, RZ, 0xfc, !PT ;  /* 0x000000010e0e7812 */ /* 0x004fc800078efcff */
[----:B------:R-:W-:-:S13]  /*29310*/  ISETP.NE.AND P1, PT, R14, 0x3, PT ;  /* 0x000000030e00780c */ /* 0x000fda0003f25270 */
[----:B-1----:R-:W-:Y:S05]  /*29320*/  @!P1 BRA `(.L_x_2312) ;  /* 0x0000000000049947 */ /* 0x002fea0003800000 */
[----:B------:R-:W-:Y:S01]  /*29330*/  BPT.TRAP 0x1 ;  /* 0x000000040000795c */ /* 0x000fe20000300000 */
.L_x_2312:
[----:B------:R-:W-:Y:S05]  /*29340*/  BSYNC B3 ;  /* 0x0000000000037941 */ /* 0x000fea0003800000 */
.L_x_2311:
[----:B------:R-:W-:Y:S02]  /*29350*/  R2UR UR4, R4 ;  /* 0x00000000040472ca */ /* 0x000fe400000e0000 */
[----:B------:R-:W-:-:S13]  /*29360*/  R2UR UR5, R5 ;  /* 0x00000000050572ca */ /* 0x000fda00000e0000 */
[----:B------:R-:W2:Y:S01]  /*29370*/  LD.E.64 R2, desc[UR4][R8.64+0x8] ;  /* 0x0000080408027980 */ /* 0x000ea2000c101b00 */
[----:B-----5:R-:W-:Y:S02]  /*29380*/  SHF.L.U32 R13, R11, 0x1f, RZ ;  /* 0x0000001f0b0d7819 */ /* 0x020fe400000006ff */
[----:B--2---:R-:W-:-:S05]  /*29390*/  MOV R3, R2 ;  /* 0x0000000200037202 */ /* 0x004fca0000000f00 */
[----:B------:R-:W-:-:S04]  /*293a0*/  IMAD R12, R12, 0x8, R3 ;  /* 0x000000080c0c7824 */ /* 0x000fc800078e0203 */
[----:B------:R0:W1:Y:S01]  /*293b0*/  SYNCS.PHASECHK.TRANS64.TRYWAIT P1, [R12+URZ], R13 ;  /* 0x0000000d0c0075a7 */ /* 0x000062000802017f */
[----:B------:R-:W2:Y:S01]  /*293c0*/  LD.E R11, desc[UR4][R8.64+0x1c] ;  /* 0x00001c04080b7980 */ /* 0x000ea2000c101900 */
[----:B------:R-:W-:Y:S02]  /*293d0*/  R2UR UR6, R4 ;  /* 0x00000000040672ca */ /* 0x000fe400000e0000 */
[----:B------:R-:W-:Y:S01]  /*293e0*/  R2UR UR7, R5 ;  /* 0x00000000050772ca */ /* 0x000fe200000e0000 */
[----:B------:R0:W5:Y:S01]  /*293f0*/  LD.E R2, desc[UR4][R6.64] ;  /* 0x0000000406027980 */ /* 0x000162000c101900 */
[----:B------:R-:W-:Y:S11]  /*29400*/  BSSY B3, `(.L_x_2313) ;  /* 0x0000006000037945 */ /* 0x000ff60003800000 */
[----:B------:R0:W5:Y:S01]  /*29410*/  LD.E R3, desc[UR6][R6.64+0x4] ;  /* 0x0000040606037980 */ /* 0x000162000c101900 */
[----:B--2---:R-:W-:-:S04]  /*29420*/  LOP3.LUT R11, R11, 0x1, RZ, 0xfc, !PT ;  /* 0x000000010b0b7812 */ /* 0x004fc800078efcff */
[----:B------:R-:W-:-:S13]  /*29430*/  ISETP.NE.AND P2, PT, R11, 0x3, PT ;  /* 0x000000030b00780c */ /* 0x000fda0003f45270 */
[----:B01----:R-:W-:Y:S05]  /*29440*/  @!P2 BRA `(.L_x_2314) ;  /* 0x000000000004a947 */ /* 0x003fea0003800000 */
[----:B------:R-:W-:Y:S01]  /*29450*/  BPT.TRAP 0x1 ;  /* 0x000000040000795c */ /* 0x000fe20000300000 */
.L_x_2314:
[----:B------:R-:W-:Y:S05]  /*29460*/  BSYNC B3 ;  /* 0x0000000000037941 */ /* 0x000fea0003800000 */
.L_x_2313:
[----:B------:R-:W-:Y:S04]  /*29470*/  BSSY B3, `(.L_x_2315) ;  /* 0x000000a000037945 */ /* 0x000fe80003800000 */
[----:B------:R-:W-:Y:S05]  /*29480*/  @P1 BRA `(.L_x_2316) ;  /* 0x0000000000201947 */ /* 0x000fea0003800000 */
[----:B------:R-:W-:Y:S02]  /*29490*/  R2UR UR4, R4 ;  /* 0x00000000040472ca */ /* 0x000fe400000e0000 */
[----:B------:R-:W-:-:S13]  /*294a0*/  R2UR UR5, R5 ;  /* 0x00000000050572ca */ /* 0x000fda00000e0000 */
[----:B------:R-:W2:Y:S01]  /*294b0*/  LD.E.64 R8, desc[UR4][R8.64+0x8] ;  /* 0x0000080408087980 */ /* 0x000ea2000c101b00 */
[----:B-----5:R-:W-:Y:S02]  /*294c0*/  SHF.L.U32 R3, R3, 0x1f, RZ ;  /* 0x0000001f03037819 */ /* 0x020fe400000006ff */
[----:B--2---:R-:W-:-:S05]  /*294d0*/  MOV R7, R8 ;  /* 0x0000000800077202 */ /* 0x004fca0000000f00 */
[----:B------:R-:W-:-:S04]  /*294e0*/  IMAD R2, R2, 0x8, R7 ;  /* 0x0000000802027824 */ /* 0x000fc800078e0207 */
[----:B------:R-:W0:Y:S02]  /*294f0*/  SYNCS.PHASECHK.TRANS64.TRYWAIT P1, [R2+URZ], R3 ;  /* 0x00000003020075a7 */ /* 0x000e24000802017f */
[----:B0-----:R-:W-:Y:S05]  /*29500*/  @!P1 BRA `(.L_x_2317) ;  /* 0x000001b000609947 */ /* 0x001fea0003800000 */
.L_x_2316:
[----:B------:R-:W-:Y:S05]  /*29510*/  BSYNC B3 ;  /* 0x0000000000037941 */ /* 0x000fea0003800000 */
.L_x_2315:
[----:B------:R-:W2:Y:S04]  /*29520*/  LDL.64 R8, [R0] ;  /* 0x0000000000087983 */ /* 0x000ea80000100a00 */
[----:B------:R-:W3:Y:S01]  /*29530*/  LDL.64 R6, [R0+0x28] ;  /* 0x0000280000067983 */ /* 0x000ee20000100a00 */
[C---:B------:R-:W-:Y:S02]  /*29540*/  R2UR UR6, R4.reuse ;  /* 0x00000000040672ca */ /* 0x040fe400000e0000 */
[C---:B------:R-:W-:Y:S01]  /*29550*/  R2UR UR7, R5.reuse ;  /* 0x00000000050772ca */ /* 0x040fe200000e0000 */
[----:B0----5:R-:W4:Y:S01]  /*29560*/  LDL.64 R2, [R0+0x20] ;  /* 0x0000200000027983 */ /* 0x021f220000100a00 */
[C---:B------:R-:W-:Y:S02]  /*29570*/  R2UR UR4, R4.reuse ;  /* 0x00000000040472ca */ /* 0x040fe400000e0000 */
[----:B------:R-:W-:Y:S01]  /*29580*/  R2UR UR5, R5 ;  /* 0x00000000050572ca */ /* 0x000fe200000e0000 */
[----:B------:R-:W4:Y:S08]  /*29590*/  LDL.64 R12, [R0+0x8] ;  /* 0x00000800000c7983 */ /* 0x000f300000100a00 */
[----:B--2---:R-:W2:Y:S04]  /*295a0*/  LD.E R9, desc[UR6][R8.64] ;  /* 0x0000000608097980 */ /* 0x004ea8000c101900 */
[----:B---3--:R-:W2:Y:S01]  /*295b0*/  LD.E.64 R14, desc[UR4][R6.64] ;  /* 0x00000004060e7980 */ /* 0x008ea2000c101b00 */
[----:B------:R-:W-:Y:S05]  /*295c0*/  WARPSYNC.ALL ;  /* 0x0000000000007948 */ /* 0x000fea0003800000 */
[----:B------:R-:W-:-:S02]  /*295d0*/  R2UR UR4, R4 ;  /* 0x00000000040472ca */ /* 0x000fc400000e0000 */
[C---:B------:R-:W-:Y:S02]  /*295e0*/  R2UR UR5, R5.reuse ;  /* 0x00000000050572ca */ /* 0x040fe400000e0000 */
[----:B------:R-:W-:Y:S02]  /*295f0*/  R2UR UR6, R4 ;  /* 0x00000000040672ca */ /* 0x000fe400000e0000 */
[----:B------:R-:W-:-:S09]  /*29600*/  R2UR UR7, R5 ;  /* 0x00000000050772ca */ /* 0x000fd200000e0000 */
[----:B----4-:R0:W-:Y:S04]  /*29610*/  ST.E desc[UR4][R12.64], RZ ;  /* 0x000000ff0c007985 */ /* 0x0101e8000c101904 */
[----:B------:R-:W3:Y:S01]  /*29620*/  LD.E.64 R6, desc[UR6][R2.64] ;  /* 0x0000000602067980 */ /* 0x000ee2000c101b00 */
[----:B--2---:R-:W-:Y:S01]  /*29630*/  IMAD R8, R9, 0x300, R14 ;  /* 0x0000030009087824 */ /* 0x004fe200078e020e */
[----:B------:R-:W-:Y:S01]  /*29640*/  WARPGROUP.ARRIVE ;  /* 0x00000000000079c5 */ /* 0x000fe20000000000 */
[----:B------:R-:W-:Y:S01]  /*29650*/  IMAD.MOV.U32 R9, RZ, RZ, R15 ;  /* 0x000000ffff097224 */ /* 0x000fe200078e000f */
[----:B------:R-:W-:Y:S01]  /*29660*/  R2UR UR8, R4 ;  /* 0x00000000040872ca */ /* 0x000fe200000e0000 */
[----:B------:R-:W-:Y:S01]  /*29670*/  IMAD.MOV.U32 R199, RZ, RZ, 0x1 ;  /* 0x00000001ffc77424 */ /* 0x000fe200078e00ff */
[----:B------:R-:W-:-:S02]  /*29680*/  R2UR UR6, R8 ;  /* 0x00000000080672ca */ /* 0x000fc400000e0000 */
[----:B------:R-:W-:Y:S02]  /*29690*/  R2UR UR7, R9 ;  /* 0x00000000090772ca */ /* 0x000fe400000e0000 */
[C---:B------:R-:W-:Y:S02]  /*296a0*/  R2UR UR9, R5.reuse ;  /* 0x00000000050972ca */ /* 0x040fe400000e0000 */
[----:B------:R-:W-:Y:S02]  /*296b0*/  R2UR UR10, R4 ;  /* 0x00000000040a72ca */ /* 0x000fe400000e0000 */
[----:B------:R-:W-:Y:S02]  /*296c0*/  R2UR UR11, R5 ;  /* 0x00000000050b72ca */ /* 0x000fe400000e0000 */
[----:B---3--:R-:W-:Y:S02]  /*296d0*/  R2UR UR4, R6 ;  /* 0x00000000060472ca */ /* 0x008fe400000e0000 */
[----:B------:R-:W-:-:S13]  /*296e0*/  R2UR UR5, R7 ;  /* 0x00000000070572ca */ /* 0x000fda00000e0000 */
[----:B------:R-:W-:Y:S03]  /*296f0*/  HGMMA.64x96x16.F32.BF16 R24, gdesc[UR4], RZ, !UPT, gsb0 ;  /* 0x01600000041879f0 */ /* 0x000fe6000c0018ff */
[----:B------:R-:W-:Y:S02]  /*29700*/  WARPGROUP.DEPBAR.LE gsb0, 0x0 ;  /* 0x00008000000079c5 */ /* 0x000fe40000010000 */
[----:B------:R0:W-:Y:S04]  /*29710*/  ST.E desc[UR8][R12.64], R199 ;  /* 0x000000c70c007985 */ /* 0x0001e8000c101908 */
[----:B------:R-:W2:Y:S01]  /*29720*/  LD.E.64 R6, desc[UR10][R2.64] ;  /* 0x0000000a02067980 */ /* 0x000ea2000c101b00 */
[----:B------:R-:W-:Y:S01]  /*29730*/  VIADD R14, R8, 0x2 ;  /* 0x00000002080e7836 */ /* 0x000fe20000000000 */
[----:B------:R-:W-:Y:S01]  /*29740*/  R2UR UR7, R15 ;  /* 0x000000000f0772ca */ /* 0x000fe200000e0000 */
[----:B------:R-:W-:Y:S01]  /*29750*/  WARPGROUP.ARRIVE ;  /* 0x00000000000079c5 */ /* 0x000fe20000000000 */
[----:B------:R-:W-:-:S02]  /*29760*/  R2UR UR8, R4 ;  /* 0x00000000040872ca */ /* 0x000fc400000e0000 */
[----:B------:R-:W-:Y:S02]  /*29770*/  R2UR UR6, R14 ;  /* 0x000000000e0672ca */ /* 0x000fe400000e0000 */
[C---:B------:R-:W-:Y:S02]  /*29780*/  R2UR UR9, R5.reuse ;  /* 0x00000000050972ca */ /* 0x040fe400000e0000 */
[----:B------:R-:W-:Y:S02]  /*29790*/  R2UR UR10, R4 ;  /* 0x00000000040a72ca */ /* 0x000fe400000e0000 */
[----:B------:R-:W-:Y:S01]  /*297a0*/  R2UR UR11, R5 ;  /* 0x00000000050b72ca */ /* 0x000fe200000e0000 */
[----:B--2---:R-:W-:Y:S01]  /*297b0*/  VIADD R6, R6, 0x2 ;  /* 0x0000000206067836 */ /* 0x004fe20000000000 */
[----:B------:R-:W-:-:S04]  /*297c0*/  R2UR UR5, R7 ;  /* 0x00000000070572ca */ /* 0x000fc800000e0000 */
[----:B------:R-:W-:-:S13]  /*297d0*/  R2UR UR4, R6 ;  /* 0x00000000060472ca */ /* 0x000fda00000e0000 */
[----:B------:R-:W-:Y:S03]  /*297e0*/  HGMMA.64x96x16.F32.BF16 R24, gdesc[UR4], R24, gsb0 ;  /* 0x01600000041879f0 */ /* 0x000fe60008001818 */
        /* <DEDUP_REMOVED lines=19> */
[----:B------:R-:W-:Y:S01]  /*29920*/  WARPGROUP.ARRIVE ;  /* 0x00000000000079c5 */ /* 0x000fe20000000000 */
[----:B------:R-:W-:Y:S01]  /*29930*/  IMAD.MOV.U32 R9, RZ, RZ, R15 ;  /* 0x000000ffff097224 */ /* 0x000fe200078e000f */
[----:B------:R-:W-:-:S02]  /*29940*/  R2UR UR8, R4 ;  /* 0x00000000040872ca */ /* 0x000fc400000e0000 */
[----:B------:R-:W-:Y:S02]  /*29950*/  R2UR UR6, R8 ;  /* 0x00000000080672ca */ /* 0x000fe400000e0000 */
        /* <DEDUP_REMOVED lines=8> */
[----:B------:R-:W2:Y:S01]  /*299e0*/  LDL.64 R6, [R0+0x40] ;  /* 0x0000400000067983 */ /* 0x000ea20000100a00 */
[----:B------:R-:W-:-:S02]  /*299f0*/  R2UR UR4, R4 ;  /* 0x00000000040472ca */ /* 0x000fc400000e0000 */
[----:B------:R-:W-:Y:S01]  /*29a00*/  R2UR UR5, R5 ;  /* 0x00000000050572ca */ /* 0x000fe200000e0000 */
[----:B------:R-:W3:-:S12]  /*29a10*/  LDL.64 R2, [R0] ;  /* 0x0000000000027983 */ /* 0x000ed80000100a00 */
[----:B--2---:R-:W2:Y:S01]  /*29a20*/  LD.E R8, desc[UR4][R6.64+0x1c] ;  /* 0x00001c0406087980 */ /* 0x004ea2000c101900 */
[C---:B------:R-:W-:Y:S02]  /*29a30*/  R2UR UR4, R4.reuse ;  /* 0x00000000040472ca */ /* 0x040fe400000e0000 */
[C---:B------:R-:W-:Y:S02]  /*29a40*/  R2UR UR5, R5.reuse ;  /* 0x00000000050572ca */ /* 0x040fe400000e0000 */
[----:B------:R-:W-:Y:S02]  /*29a50*/  R2UR UR6, R4 ;  /* 0x00000000040672ca */ /* 0x000fe400000e0000 */
[----:B------:R-:W-:Y:S01]  /*29a60*/  R2UR UR7, R5 ;  /* 0x00000000050772ca */ /* 0x000fe200000e0000 */
[----:B------:R-:W-:Y:S08]  /*29a70*/  BSSY B3, `(.L_x_2318) ;  /* 0x0000007000037945 */ /* 0x000ff00003800000 */
[----:B---3--:R0:W5:Y:S04]  /*29a80*/  LD.E R11, desc[UR4][R2.64] ;  /* 0x00000004020b7980 */ /* 0x008168000c101900 */
[----:B------:R0:W5:Y:S01]  /*29a90*/  LD.E R14, desc[UR6][R2.64+0x4] ;  /* 0x00000406020e7980 */ /* 0x000162000c101900 */
[----:B--2---:R-:W-:-:S04]  /*29aa0*/  LOP3.LUT R8, R8, 0x1, RZ, 0xfc, !PT ;  /* 0x0000000108087812 */ /* 0x004fc800078efcff */
[----:B------:R-:W-:-:S13]  /*29ab0*/  ISETP.NE.AND P1, PT, R8, 0x3, PT ;  /* 0x000000030800780c */ /* 0x000fda0003f25270 */
[----:B0-----:R-:W-:Y:S05]  /*29ac0*/  @!P1 BRA `(.L_x_2319) ;  /* 0x0000000000049947 */ /* 0x001fea0003800000 */
[----:B------:R-:W-:Y:S01]  /*29ad0*/  BPT.TRAP 0x1 ;  /* 0x000000040000795c */ /* 0x000fe20000300000 */
.L_x_2319:
[----:B------:R-:W-:Y:S05]  /*29ae0*/  BSYNC B3 ;  /* 0x0000000000037941 */ /* 0x000fea0003800000 */
.L_x_2318:
        /* <DEDUP_REMOVED lines=17> */
.L_x_2321:
[----:B------:R-:W-:Y:S05]  /*29c00*/  BSYNC B3 ;  /* 0x0000000000037941 */ /* 0x000fea0003800000 */
.L_x_2320:
        /* <DEDUP_REMOVED lines=10> */
.L_x_2323:
[----:B------:R-:W-:Y:S05]  /*29cb0*/  BSYNC B3 ;  /* 0x0000000000037941 */ /* 0x000fea0003800000 */
.L_x_2322:
[----:B------:R-:W2:Y:S04]  /*29cc0*/  LDL.64 R14, [R0] ;  /* 0x00000000000e7983 */ /* 0x000ea80000100a00 */
[----:B------:R-:W3:Y:S04]  /*29cd0*/  LDL.64 R12, [R0+0x58] ;  /* 0x00005800000c7983 */ /* 0x000ee80000100a00 */
[----:B------:R-:W4:Y:S04]  /*29ce0*/  LDL.64 R2, [R0+0x48] ;  /* 0x0000480000027983 */ /* 0x000f280000100a00 */
[----:B0----5:R-:W4:Y:S01]  /*29cf0*/  LDL.64 R8, [R0+0x50] ;  /* 0x0000500000087983 */ /* 0x021f220000100a00 */
[----:B------:R-:W-:-:S02]  /*29d00*/  R2UR UR6, R4 ;  /* 0x00000000040672ca */ /* 0x000fc400000e0000 */
[C---:B------:R-:W-:Y:S01]  /*29d10*/  R2UR UR7, R5.reuse ;  /* 0x00000000050772ca */ /* 0x040fe200000e0000 */
[----:B------:R-:W4:Y:S01]  /*29d20*/  LDL R73, [R1+0x460] ;  /* 0x0004600001497983 */ /* 0x000f220000100800 */
[C---:B------:R-:W-:Y:S02]  /*29d30*/  R2UR UR4, R4.reuse ;  /* 0x00000000040472ca */ /* 0x040fe400000e0000 */
[----:B------:R-:W-:Y:S01]  /*29d40*/  R2UR UR5, R5 ;  /* 0x00000000050572ca */ /* 0x000fe200000e0000 */
[----:B------:R-:W4:Y:S04]  /*29d50*/  LDL R72, [R1+0x464] ;  /* 0x0004640001487983 */ /* 0x000f280000100800 */
[----:B------:R-:W4:Y:S04]  /*29d60*/  LDL.LU R74, [R1+0x46c] ;  /* 0x00046c00014a7983 */ /* 0x000f280000300800 */
[----:B--2---:R-:W2:Y:S04]  /*29d70*/  LD.E R15, desc[UR6][R14.64] ;  /* 0x000000060e0f7980 */ /* 0x004ea8000c101900 */
[----:B---3--:R-:W2:Y:S01]  /*29d80*/  LD.E.64 R6, desc[UR4][R12.64] ;  /* 0x000000040c067980 */ /* 0x008ea2000c101b00 */
[----:B------:R-:W-:Y:S05]  /*29d90*/  WARPSYNC.ALL ;  /* 0x0000000000007948 */ /* 0x000fea0003800000 */
[----:B------:R-:W-:-:S02]  /*29da0*/  R2UR UR6, R4 ;  /* 0x00000000040672ca */ /* 0x000fc400000e0000 */
[C---:B------:R-:W-:Y:S02]  /*29db0*/  R2UR UR7, R5.reuse ;  /* 0x00000000050772ca */ /* 0x040fe400000e0000 */
[----:B------:R-:W-:Y:S02]  /*29dc0*/  R2UR UR4, R4 ;  /* 0x00000000040472ca */ /* 0x000fe400000e0000 */
[----:B------:R-:W-:-:S09]  /*29dd0*/  R2UR UR5, R5 ;  /* 0x00000000050572ca */ /* 0x000fd200000e0000 */
[----:B----4-:R-:W3:Y:S04]  /*29de0*/  LD.E R11, desc[UR6][R2.64] ;  /* 0x00000006020b7980 */ /* 0x010ee8000c101900 */
[----:B------:R-:W4:Y:S01]  /*29df0*/  LD.E.64 R20, desc[UR4][R8.64] ;  /* 0x0000000408147980 */ /* 0x000f22000c101b00 */
[----:B------:R-:W-:Y:S01]  /*29e00*/  WARPGROUP.ARRIVE ;  /* 0x00000000000079c5 */ /* 0x000fe20000000000 */
[C---:B------:R-:W-:Y:S02]  /*29e10*/  R2UR UR8, R4.reuse ;  /* 0x00000000040872ca */ /* 0x040fe400000e0000 */
[----:B------:R-:W-:Y:S02]  /*29e20*/  R2UR UR9, R5 ;  /* 0x00000000050972ca */ /* 0x000fe400000e0000 */
[----:B------:R-:W-:-:S02]  /*29e30*/  R2UR UR10, R4 ;  /* 0x00000000040a72ca */ /* 0x000fc400000e0000 */
[----:B------:R-:W-:Y:S01]  /*29e40*/  R2UR UR11, R5 ;  /* 0x00000000050b72ca */ /* 0x000fe200000e0000 */
[----:B--2---:R-:W-:Y:S01]  /*29e50*/  IMAD R6, R15, 0xc00, R6 ;  /* 0x00000c000f067824 */ /* 0x004fe200078e0206 */
[----:B------:R-:W-:-:S04]  /*29e60*/  R2UR UR7, R7 ;  /* 0x00000000070772ca */ /* 0x000fc800000e0000 */
[----:B------:R-:W-:Y:S02]  /*29e70*/  R2UR UR6, R6 ;  /* 0x00000000060672ca */ /* 0x000fe400000e0000 */
[----:B---3--:R-:W-:Y:S02]  /*29e80*/  ISETP.NE.U32.AND P1, PT, R11, RZ, PT ;  /* 0x000000ff0b00720c */ /* 0x008fe40003f25070 */
[----:B----4-:R-:W-:Y:S02]  /*29e90*/  R2UR UR4, R20 ;  /* 0x00000000140472ca */ /* 0x010fe400000e0000 */
[----:B------:R-:W-:-:S09]  /*29ea0*/  R2UR UR5, R21 ;  /* 0x00000000150572ca */ /* 0x000fd200000e0000 */
[----:B------:R-:W-:-:S05]  /*29eb0*/  VOTEU.ANY UP0, P1 ;  /* 0x00000000003f7886 */ /* 0x000fca0000800100 */
[----:B------:R-:W-:Y:S03]  /*29ec0*/  HGMMA.64x96x16.F32.BF16 R24, gdesc[UR4], R24, UP0, gsb0 ;  /* 0x01600000041879f0 */ /* 0x000fe6000b801818 */
[----:B------:R-:W-:Y:S02]  /*29ed0*/  WARPGROUP.DEPBAR.LE gsb0, 0x0 ;  /* 0x00008000000079c5 */ /* 0x000fe40000010000 */
[----:B------:R-:W-:Y:S04]  /*29ee0*/  ST.E desc[UR8][R2.64], R199 ;  /* 0x000000c702007985 */ /* 0x000fe8000c101908 */
[----:B------:R-:W2:Y:S01]  /*29ef0*/  LD.E.64 R12, desc[UR10][R8.64] ;  /* 0x0000000a080c7980 */ /* 0x000ea2000c101b00 */
[----:B------:R-:W-:-:S02]  /*29f00*/  VIADD R14, R6, 0x2 ;  /* 0x00000002060e7836 */ /* 0x000fc40000000000 */
[----:B------:R-:W-:-:S03]  /*29f10*/  IMAD.MOV.U32 R15, RZ, RZ, R7 ;  /* 0x000000ffff0f7224 */ /* 0x000fc600078e0007 */
[----:B------:R-:W-:Y:S02]  /*29f20*/  R2UR UR6, R14 ;  /* 0x000000000e0672ca */ /* 0x000fe400000e0000 */
[----:B------:R-:W-:Y:S01]  /*29f30*/  R2UR UR7, R15 ;  /* 0x000000000f0772ca */ /* 0x000fe200000e0000 */
[----:B------:R-:W-:Y:S01]  /*29f40*/  WARPGROUP.ARRIVE ;  /* 0x00000000000079c5 */ /* 0x000fe20000000000 */
[C---:B------:R-:W-:Y:S02]  /*29f50*/  R2UR UR8, R4.reuse ;  /* 0x00000000040872ca */ /* 0x040fe400000e0000 */
        /* <DEDUP_REMOVED lines=222> */
[----:B------:R-:W-:-:S06]  /*2ad40*/  WARPGROUP.ARRIVE ;  /* 0x00000000000079c5 */ /* 0x000fcc0000000000 */
[----:B------:R-:W0:Y:S01]  /*2ad50*/  S2R R207, SR_TID.X ;  /* 0x0000000000cf7919 */ /* 0x000e220000002100 */
[----:B------:R-:W-:Y:S02]  /*2ad60*/  R2UR UR8, R4 ;  /* 0x00000000040872ca */ /* 0x000fe400000e0000 */
[----:B------:R-:W-:Y:S02]  /*2ad70*/  R2UR UR9, R5 ;  /* 0x00000000050972ca */ /* 0x000fe400000e0000 */
[----:B0-----:R-:W-:Y:S01]  /*2ad80*/  LOP3.LUT P2, RZ, R207, 0x7f, RZ, 0xc0, !PT ;  /* 0x0000007fcfff7812 */ /* 0x001fe2000784c0ff */
[----:B--2---:R-:W-:Y:S02]  /*2ad90*/  VIADD R6, R8, 0xc06 ;  /* 0x00000c0608067836 */ /* 0x004fe40000000000 */
[----:B------:R-:W-:-:S03]  /*2ada0*/  IMAD.MOV.U32 R7, RZ, RZ, R9 ;  /* 0x000000ffff077224 */ /* 0x000fc600078e0009 */
[----:B------:R-:W-:Y:S02]  /*2adb0*/  R2UR UR4, R6 ;  /* 0x00000000060472ca */ /* 0x000fe400000e0000 */
[----:B------:R-:W-:-:S13]  /*2adc0*/  R2UR UR5, R7 ;  /* 0x00000000070572ca */ /* 0x000fda00000e0000 */
[----:B------:R-:W-:Y:S03]  /*2add0*/  HGMMA.64x96x16.F32.BF16 R24, gdesc[UR4], R24, gsb0 ;  /* 0x01600000041879f0 */ /* 0x000fe60008001818 */
[----:B------:R-:W-:Y:S02]  /*2ade0*/  WARPGROUP.DEPBAR.LE gsb0, 0x0 ;  /* 0x00008000000079c5 */ /* 0x000fe40000010000 */
[----:B------:R0:W-:Y:S04]  /*2adf0*/  ST.E desc[UR8][R2.64], R199 ;  /* 0x000000c702007985 */ /* 0x0001e8000c101908 */
[----:B------:R-:W2:Y:S04]  /*2ae00*/  @!P2 LDL.64 R6, [R0+0x18] ;  /* 0x000018000006a983 */ /* 0x000ea80000100a00 */
[----:B------:R-:W3:Y:S01]  /*2ae10*/  @!P2 LDL.64 R8, [R0] ;  /* 0x000000000008a983 */ /* 0x000ee20000100a00 */
[----:B------:R-:W-:-:S02]  /*2ae20*/  @!P2 R2UR UR4, R4 ;  /* 0x000000000404a2ca */ /* 0x000fc400000e0000 */
[C---:B------:R-:W-:Y:S02]  /*2ae30*/  @!P2 R2UR UR5, R5.reuse ;  /* 0x000000000505a2ca */ /* 0x040fe400000e0000 */
[----:B------:R-:W-:Y:S02]  /*2ae40*/  SHF.R.U32.HI R11, RZ, 0x7, R207 ;  /* 0x00000007ff0b7819 */ /* 0x000fe400000116cf */
[----:B------:R-:W-:Y:S02]  /*2ae50*/  @!P2 R2UR UR6, R4 ;  /* 0x000000000406a2ca */ /* 0x000fe400000e0000 */
[----:B------:R-:W-:Y:S02]  /*2ae60*/  @!P2 R2UR UR7, R5 ;  /* 0x000000000507a2ca */ /* 0x000fe400000e0000 */
[----:B------:R-:W-:-:S05]  /*2ae70*/  IADD3 R11, -R11, 0xb, RZ ;  /* 0x0000000b0b0b7810 */ /* 0x000fca0007ffe1ff */
[----:B------:R1:W-:Y:S06]  /*2ae80*/  BAR.ARV R11, 0x100 ;  /* 0x0004000b0000751d */ /* 0x0003ec0000002000 */
[----:B--2---:R-:W0:Y:S04]  /*2ae90*/  @!P2 LD.E.64 R6, desc[UR4][R6.64+0x30] ;  /* 0x000030040606a980 */ /* 0x004e28000c101b00 */
[----:B---3--:R-:W2:Y:S01]  /*2aea0*/  @!P2 LD.E R8, desc[UR6][R8.64] ;  /* 0x000000060808a980 */ /* 0x008ea2000c101900 */
[----:B------:R-:W-:-:S02]  /*2aeb0*/  R2UR UR4, R4 ;  /* 0x00000000040472ca */ /* 0x000fc400000e0000 */
[----:B------:R-:W-:Y:S02]  /*2aec0*/  R2UR UR5, R5 ;  /* 0x00000000050572ca */ /* 0x000fe400000e0000 */
[----:B0-----:R-:W-:-:S05]  /*2aed0*/  @!P2 MOV R3, R6 ;  /* 0x000000060003a202 */ /* 0x001fca0000000f00 */
[----:B--2---:R-:W-:-:S05]  /*2aee0*/  @!P2 IMAD R2, R8, 0x8, R3 ;  /* 0x000000080802a824 */ /* 0x004fca00078e0203 */
[----:B------:R-:W-:-:S04]  /*2aef0*/  @!P2 PRMT R2, RZ, 0x654, R2 ;  /* 0x00000654ff02a816 */ /* 0x000fc80000000002 */
[----:B------:R0:W-:Y:S02]  /*2af00*/  @!P2 SYNCS.ARRIVE.TRANS64.RED.A1T0 RZ, [R2+URZ], RZ ;  /* 0x000000ff02ffa9a7 */ /* 0x0001e4000810043f */
[----:B0-----:R-:W2:Y:S01]  /*2af10*/  LD.E R2, desc[UR4][R18.64+0x24] ;  /* 0x0000240412027980 */ /* 0x001ea2000c101900 */
[----:B------:R-:W-:Y:S02]  /*2af20*/  R2UR UR4, R4 ;  /* 0x00000000040472ca */ /* 0x000fe400000e0000 */
[----:B------:R-:W-:-:S13]  /*2af30*/  R2UR UR5, R5 ;  /* 0x00000000050572ca */ /* 0x000fda00000e0000 */
[----:B------:R-:W3:Y:S01]  /*2af40*/  LD.E R12, desc[UR4][R18.64] ;  /* 0x00000004120c7980 */ /* 0x000ee2000c101900 */
[C---:B------:R-:W-:Y:S02]  /*2af50*/  R2UR UR4, R4.reuse ;  /* 0x00000000040472ca */ /* 0x040fe400000e0000 */
[C---:B------:R-:W-:Y:S01]  /*2af60*/  R2UR UR5, R5.reuse ;  /* 0x00000000050572ca */ /* 0x040fe200000e0000 */
[----:B------:R-:W-:Y:S01]  /*2af70*/  IMAD.MOV.U32 R3, RZ, RZ, R73 ;  /* 0x000000ffff037224 */ /* 0x000fe200078e0049 */
[C---:B------:R-:W-:Y:S02]  /*2af80*/  R2UR UR14, R4.reuse ;  /* 0x00000000040e72ca */ /* 0x040fe400000e0000 */
[C---:B------:R-:W-:Y:S02]  /*2af90*/  R2UR UR15, R5.reuse ;  /* 0x00000000050f72ca */ /* 0x040fe400000e0000 */
[----:B------:R-:W-:Y:S02]  /*2afa0*/  R2UR UR10, R4 ;  /* 0x00000000040a72ca */ /* 0x000fe400000e0000 */
[----:B------:R-:W-:-:S02]  /*2afb0*/  R2UR UR11, R5 ;  /* 0x00000000050b72ca */ /* 0x000fc400000e0000 */
[----:B------:R-:W-:Y:S02]  /*2afc0*/  LOP3.LUT R74, R74, 0xfff7ffff, RZ, 0xc0, !PT ;  /* 0xfff7ffff4a4a7812 */ /* 0x000fe400078ec0ff */
[----:B------:R-:W-:Y:S02]  /*2afd0*/  R2UR UR8, R4 ;  /* 0x00000000040872ca */ /* 0x000fe400000e0000 */
[C---:B------:R-:W-:Y:S02]  /*2afe0*/  R2UR UR9, R5.reuse ;  /* 0x00000000050972ca */ /* 0x040fe400000e0000 */
[----:B------:R-:W-:Y:S01]  /*2aff0*/  @P2 LOP3.LUT R74, R74, 0x80000, RZ, 0xfc, !PT ;  /* 0x000800004a4a2812 */ /* 0x000fe200078efcff */
[----:B------:R-:W4:Y:S01]  /*2b000*/  LD.E R76, desc[UR14][R18.64+0x18] ;  /* 0x0000180e124c7980 */ /* 0x000f22000c101900 */
[----:B------:R-:W-:Y:S02]  /*2b010*/  R2UR UR12, R4 ;  /* 0x00000000040c72ca */ /* 0x000fe400000e0000 */
[----:B------:R-:W-:Y:S01]  /*2b020*/  R2UR UR13, R5 ;  /* 0x00000000050d72ca */ /* 0x000fe200000e0000 */
[----:B------:R0:W-:Y:S06]  /*2b030*/  STL [R1+0x46c], R74 ;  /* 0x00046c4a01007387 */ /* 0x0001ec0000100800 */
[----:B------:R-:W4:Y:S04]  /*2b040*/  LD.E R73, desc[UR8][R18.64+0x10] ;  /* 0x0000100812497980 */ /* 0x000f28000c101900 */
[----:B0-----:R-:W4:Y:S04]  /*2b050*/  LD.E R74, desc[UR10][R18.64+0xc] ;  /* 0x00000c0a124a7980 */ /* 0x001f28000c101900 */
[----:B------:R-:W4:Y:S01]  /*2b060*/  LD.E R75, desc[UR12][R18.64+0x14] ;  /* 0x0000140c124b7980 */ /* 0x000f22000c101900 */
[----:B--2---:R-:W-:Y:S01]  /*2b070*/  ISETP.NE.AND P1, PT, R2, 0x1, PT ;  /* 0x000000010200780c */ /* 0x004fe20003f25270 */
[----:B------:R-:W-:-:S05]  /*2b080*/  IMAD.MOV.U32 R2, RZ, RZ, R72 ;  /* 0x000000ffff027224 */ /* 0x000fca00078e0048 */
[----:B-1----:R3:W2:Y:S07]  /*2b090*/  LD.E R11, desc[UR4][R2.64] ;  /* 0x00000004020b7980 */ /* 0x0026ae000c101900 */
[C---:B------:R-:W-:Y:S02]  /*2b0a0*/  @P1 R2UR UR4, R4.reuse ;  /* 0x00000000040412ca */ /* 0x040fe400000e0000 */
[----:B------:R-:W-:Y:S02]  /*2b0b0*/  @P1 R2UR UR5, R5 ;  /* 0x00000000050512ca */ /* 0x000fe400000e0000 */
[----:B------:R-:W-:-:S02]  /*2b0c0*/  @P1 R2UR UR6, R4 ;  /* 0x00000000040612ca */ /* 0x000fc400000e0000 */
[----:B------:R-:W-:-:S09]  /*2b0d0*/  @P1 R2UR UR7, R5 ;  /* 0x00000000050712ca */ /* 0x000fd200000e0000 */
[----:B------:R-:W2:Y:S04]  /*2b0e0*/  @P1 LD.E R20, desc[UR4][R18.64+0x28] ;  /* 0x0000280412141980 */ /* 0x000ea8000c101900 */
[----:B------:R-:W2:Y:S01]  /*2b0f0*/  @P1 LD.E R15, desc[UR6][R18.64+0x2c] ;  /* 0x00002c06120f1980 */ /* 0x000ea2000c101900 */
[C---:B------:R-:W-:Y:S02]  /*2b100*/  R2UR UR4, R4.reuse ;  /* 0x00000000040472ca */ /* 0x040fe400000e0000 */
[C---:B------:R-:W-:Y:S02]  /*2b110*/  R2UR UR5, R5.reuse ;  /* 0x00000000050572ca */ /* 0x040fe400000e0000 */
[----:B------:R-:W-:Y:S02]  /*2b120*/  R2UR UR6, R4 ;  /* 0x00000000040672ca */ /* 0x000fe400000e0000 */
[----:B------:R-:W-:-:S09]  /*2b130*/  R2UR UR7, R5 ;  /* 0x00000000050772ca */ /* 0x000fd200000e0000 */
[----:B------:R-:W2:Y:S04]  /*2b140*/  LD.E R72, desc[UR4][R18.64+0x8] ;  /* 0x0000080412487980 */ /* 0x000ea8000c101900 */
[----:B------:R-:W2:Y:S01]  /*2b150*/  LD.E R21, desc[UR6][R18.64+0x4] ;  /* 0x0000040612157980 */ /* 0x000ea2000c101900 */
[----:B---3--:R-:W-:-:S04]  /*2b160*/  SHF.R.S32.HI R3, RZ, 0x1f, R12 ;  /* 0x0000001fff037819 */ /* 0x008fc8000001140c */
[----:B------:R-:W-:-:S04]  /*2b170*/  LEA.HI R2, R3, R12, RZ, 0x7 ;  /* 0x0000000c03027211 */ /* 0x000fc800078f38ff */
[----:B------:R-:W-:-:S05]  /*2b180*/  LOP3.LUT R7, R2, 0xffffff80, RZ, 0xc0, !PT ;  /* 0xffffff8002077812 */ /* 0x000fca00078ec0ff */
[----:B------:R-:W-:-:S05]  /*2b190*/  IMAD.IADD R7, R12, 0x1, -R7 ;  /* 0x000000010c077824 */ /* 0x000fca00078e0a07 */
[----:B------:R-:W-:Y:S02]  /*2b1a0*/  SHF.R.S32.HI R6, RZ, 0x1f, R7 ;  /* 0x0000001fff067819 */ /* 0x000fe40000011407 */
[----:B------:R-:W-:Y:S02]  /*2b1b0*/  LEA.HI R13, R3, R12, RZ, 0x2 ;  /* 0x0000000c030d7211 */ /* 0x000fe400078f10ff */
[CC--:B------:R-:W-:Y:S02]  /*2b1c0*/  LEA.HI R8, R6.reuse, R7.reuse, RZ, 0x2 ;  /* 0x0000000706087211 */ /* 0x0c0fe400078f10ff */
[----:B------:R-:W-:Y:S02]  /*2b1d0*/  LEA.HI R6, R6, R7, RZ, 0x5 ;  /* 0x0000000706067211 */ /* 0x000fe400078f28ff */
[--C-:B------:R-:W-:Y:S02]  /*2b1e0*/  SHF.R.S32.HI R9, RZ, 0x2, R8.reuse ;  /* 0x00000002ff097819 */ /* 0x100fe40000011408 */
[----:B------:R-:W-:-:S02]  /*2b1f0*/  SHF.R.S32.HI R14, RZ, 0x1f, R8 ;  /* 0x0000001fff0e7819 */ /* 0x000fc40000011408 */
[----:B------:R-:W-:Y:S02]  /*2b200*/  LOP3.LUT R13, R13, 0xfffffffc, RZ, 0xc0, !PT ;  /* 0xfffffffc0d0d7812 */ /* 0x000fe400078ec0ff */
[----:B------:R-:W-:Y:S02]  /*2b210*/  SHF.R.S32.HI R3, RZ, 0x7, R2 ;  /* 0x00000007ff037819 */ /* 0x000fe40000011402 */
[----:B------:R-:W-:Y:S01]  /*2b220*/  LEA.HI R14, R14, R9, RZ, 0x3 ;  /* 0x000000090e0e7211 */ /* 0x000fe200078f18ff */
[----:B------:R-:W-:Y:S01]  /*2b230*/  IMAD.IADD R13, R12, 0x1, -R13 ;  /* 0x000000010c0d7824 */ /* 0x000fe200078e0a0d */
[----:B------:R-:W-:Y:S02]  /*2b240*/  SHF.R.S32.HI R6, RZ, 0x5, R6 ;  /* 0x00000005ff067819 */ /* 0x000fe40000011406 */
[----:B------:R-:W-:Y:S02]  /*2b250*/  LEA.HI R2, R2, R3, RZ, 0x1 ;  /* 0x0000000302027211 */ /* 0x000fe400078f08ff */
[----:B------:R-:W-:-:S02]  /*2b260*/  LOP3.LUT R14, R14, 0xfffffff8, RZ, 0xc0, !PT ;  /* 0xfffffff80e0e7812 */ /* 0x000fc400078ec0ff */
[----:B------:R-:W-:-:S03]  /*2b270*/  LOP3.LUT R2, R2, 0x3fffffe, RZ, 0xc0, !PT ;  /* 0x03fffffe02027812 */ /* 0x000fc600078ec0ff */
[----:B------:R-:W-:Y:S02]  /*2b280*/  IMAD.IADD R14, R9, 0x1, -R14 ;  /* 0x00000001090e7824 */ /* 0x000fe400078e0a0e */
[----:B------:R-:W-:Y:S01]  /*2b290*/  IMAD.IADD R2, R3, 0x1, -R2 ;  /* 0x0000000103027824 */ /* 0x000fe200078e0a02 */
[----:B------:R-:W-:Y:S01]  /*2b2a0*/  LOP3.LUT R8, R8, 0x7ffffffc, RZ, 0xc0, !PT ;  /* 0x7ffffffc08087812 */ /* 0x000fe200078ec0ff */
[----:B------:R-:W-:-:S04]  /*2b2b0*/  IMAD.MOV.U32 R9, RZ, RZ, -0x60 ;  /* 0xffffffa0ff097424 */ /* 0x000fc800078e00ff */
[----:B------:R-:W-:Y:S02]  /*2b2c0*/  IMAD.IADD R8, R7, 0x1, -R8 ;  /* 0x0000000107087824 */ /* 0x000fe400078e0a08 */
[----:B------:R-:W-:Y:S01]  /*2b2d0*/  IMAD R7, R10, R9, 0x1 ;  /* 0x000000010a077424 */ /* 0x000fe200078e0209 */
[----:B----4-:R-:W-:-:S03]  /*2b2e0*/  ISETP.GE.AND P2, PT, R76, 0x1, PT ;  /* 0x000000014c00780c */ /* 0x010fc60003f46270 */
[----:B------:R-:W-:Y:S01]  /*2b2f0*/  IMAD R7, R8, -0x2, R7 ;  /* 0xfffffffe08077824 */ /* 0x000fe200078e0207 */
[----:B------:R-:W-:Y:S01]  /*2b300*/  LOP3.LUT R9, RZ, R74, RZ, 0x33, !PT ;  /* 0x0000004aff097212 */ /* 0x000fe200078e33ff */
[----:B------:R-:W-:Y:S01]  /*2b310*/  BSSY B3, `(.L_x_2325) ;  /* 0x0000034000037945 */ /* 0x000fe20003800000 */
[----:B------:R-:W-:Y:S02]  /*2b320*/  IMAD R75, R10, -0x60, R75 ;  /* 0xffffffa00a4b7824 */ /* 0x000fe400078e024b */
[----:B------:R-:W-:Y:S02]  /*2b330*/  VIADD R12, R7, 0xffffffff ;  /* 0xffffffff070c7836 */ /* 0x000fe40000000000 */
[----:B--2---:R-:W-:Y:S01]  /*2b340*/  IMAD R11, R11, 0x8, R6 ;  /* 0x000000080b0b7824 */ /* 0x004fe200078e0206 */
[----:B------:R-:W-:-:S03]  /*2b350*/  LEA.HI R6, R13, R13, RZ, 0x1 ;  /* 0x0000000d0d067211 */ /* 0x000fc600078f08ff */
[----:B------:R-:W-:Y:S01]  /*2b360*/  IMAD.U32 R3, R11, 0x10, R14 ;  /* 0x000000100b037824 */ /* 0x000fe200078e000e */
[----:B------:R-:W-:-:S03]  /*2b370*/  LOP3.LUT R6, R6, 0x1ffffffe, RZ, 0xc0, !PT ;  /* 0x1ffffffe06067812 */ /* 0x000fc600078ec0ff */
[----:B------:R-:W-:Y:S02]  /*2b380*/  IMAD R3, R2, 0x40, R3 ;  /* 0x0000004002037824 */ /* 0x000fe400078e0203 */
[----:B------:R-:W-:-:S04]  /*2b390*/  IMAD.IADD R6, R13, 0x1, -R6 ;  /* 0x000000010d067824 */ /* 0x000fc800078e0a06 */
[----:B------:R-:W-:-:S04]  /*2b3a0*/  IMAD R3, R6, 0x8, R3 ;  /* 0x0000000806037824 */ /* 0x000fc800078e0203 */
[----:B------:R-:W-:-:S05]  /*2b3b0*/  @P1 IMAD.HI.U32 R20, R3, R20, RZ ;  /* 0x0000001403141227 */ /* 0x000fca00078e00ff */
[----:B------:R-:W-:-:S05]  /*2b3c0*/  @P1 SHF.R.U32.HI R3, RZ, R15, R20 ;  /* 0x0000000fff031219 */ /* 0x000fca0000011614 */
[----:B------:R-:W0:Y:S01]  /*2b3d0*/  SHFL.IDX PT, R6, R3, RZ, 0x1c1f ;  /* 0x001c1fff03067589 */ /* 0x000e2200000e0000 */
[----:B------:R-:W-:-:S05]  /*2b3e0*/  IADD3 R2, -R21, R7, R72 ;  /* 0x0000000715027210 */ /* 0x000fca0007ffe148 */
[C---:B------:R-:W-:Y:S02]  /*2b3f0*/  IMAD.IADD R73, R2.reuse, 0x1, R73 ;  /* 0x0000000102497824 */ /* 0x040fe400078e0249 */
[----:B------:R-:W-:Y:S02]  /*2b400*/  IMAD.IADD R8, R2, 0x1, R9 ;  /* 0x0000000102087824 */ /* 0x000fe400078e0209 */
[--C-:B0-----:R-:W-:Y:S02]  /*2b410*/  IMAD.IADD R7, R73, 0x1, R6.reuse ;  /* 0x0000000149077824 */ /* 0x101fe400078e0206 */
[----:B------:R-:W-:Y:S01]  /*2b420*/  IMAD.IADD R2, R8, 0x1, R6 ;  /* 0x0000000108027824 */ /* 0x000fe200078e0206 */
[----:B------:R-:W-:Y:S06]  /*2b430*/  @!P2 BRA `(.L_x_2326) ;  /* 0x000000000084a947 */ /* 0x000fec0003800000 */
        /* <DEDUP_REMOVED lines=8> */
[C---:B------:R-:W-:Y:S02]  /*2b4c0*/  R2UR UR4, R4.reuse ;  /* 0x00000000040472ca */ /* 0x040fe400000e0000 */
[C---:B------:R-:W-:Y:S02]  /*2b4d0*/  R2UR UR5, R5.reuse ;  /* 0x00000000050572ca */ /* 0x040fe400000e0000 */
[----:B------:R-:W-:Y:S02]  /*2b4e0*/  R2UR UR6, R4 ;  /* 0x00000000040672ca */ /* 0x000fe400000e0000 */
[----:B------:R-:W-:-:S09]  /*2b4f0*/  R2UR UR7, R5 ;  /* 0x00000000050772ca */ /* 0x000fd200000e0000 */
[----:B------:R-:W2:Y:S04]  /*2b500*/  LD.E R6, desc[UR4][R18.64+0x1c] ;  /* 0x00001c0412067980 */ /* 0x000ea8000c101900 */
[----:B------:R-:W3:Y:S01]  /*2b510*/  LD.E R11, desc[UR6][R18.64+0x20] ;  /* 0x00002006120b7980 */ /* 0x000ee2000c101900 */
[----:B--2---:R-:W-:-:S05]  /*2b520*/  IMAD.HI.U32 R6, R9, R6, RZ ;  /* 0x0000000609067227 */ /* 0x004fca00078e00ff */
[----:B---3--:R-:W-:-:S07]  /*2b530*/  SHF.R.U32.HI R9, RZ, R11, R6 ;  /* 0x0000000bff097219 */ /* 0x008fce0000011606 */
.L_x_2330:
[----:B------:R-:W-:Y:S05]  /*2b540*/  BSYNC B5 ;  /* 0x0000000000057941 */ /* 0x000fea0003800000 */
.L_x_2329:
[----:B------:R-:W-:Y:S01]  /*2b550*/  LOP3.LUT R9, RZ, R9, RZ, 0x33, !PT ;  /* 0x00000009ff097212 */ /* 0x000fe200078e33ff */
[----:B------:R-:W-:Y:S06]  /*2b560*/  BRA `(.L_x_2331) ;  /* 0x0000000000287947 */ /* 0x000fec0003800000 */
.L_x_2328:
[----:B------:R-:W-:-:S13]  /*2b570*/  ISETP.NE.AND P1, PT, R76, 0x1, PT ;  /* 0x000000014c00780c */ /* 0x000fda0003f25270 */
        /* <DEDUP_REMOVED lines=9> */
.L_x_2331:
[----:B------:R-:W-:Y:S05]  /*2b610*/  BSYNC B4 ;  /* 0x0000000000047941 */ /* 0x000fea0003800000 */
.L_x_2327:
[----:B------:R-:W-:-:S05]  /*2b620*/  IMAD R9, R76, R9, R12 ;  /* 0x000000094c097224 */ /* 0x000fca00078e020c */
[----:B------:R-:W-:Y:S02]  /*2b630*/  VIMNMX R2, R2, R9, !PT ;  /* 0x0000000902027248 */ /* 0x000fe40007fe0100 */
[----:B------:R-:W-:-:S07]  /*2b640*/  VIADDMNMX R7, R9, R76, R7, PT ;  /* 0x0000004c09077246 */ /* 0x000fce0003800107 */
.L_x_2326:
[----:B------:R-:W-:Y:S05]  /*2b650*/  BSYNC B3 ;  /* 0x0000000000037941 */ /* 0x000fea0003800000 */
.L_x_2325:
[C---:B------:R-:W-:Y:S01]  /*2b660*/  ISETP.GE.AND P2, PT, R75.reuse, 0x9, PT ;  /* 0x000000094b00780c */ /* 0x040fe20003f46270 */
[----:B------:R-:W0:Y:S01]  /*2b670*/  SHFL.IDX PT, R3, R3, 0x1, 0x1c1f ;  /* 0x003c1f0003037f89 */ /* 0x000e2200000e0000 */
[----:B------:R-:W-:Y:S01]  /*2b680*/  ISETP.GE.AND P1, PT, R75, 0x2, PT ;  /* 0x000000024b00780c */ /* 0x000fe20003f26270 */
[----:B------:R-:W-:Y:S01]  /*2b690*/  BSSY B3, `(.L_x_2332) ;  /* 0x0000097000037945 */ /* 0x000fe20003800000 */
        /* <DEDUP_REMOVED lines=10> */
[----:B------:R-:W-:Y:S01]  /*2b740*/  FSEL R29, R29, -INF , !P3 ;  /* 0xff8000001d1d7808 */ /* 0x000fe20005800000 */
[--C-:B0-----:R-:W-:Y:S01]  /*2b750*/  IMAD.IADD R9, R73, 0x1, R3.reuse ;  /* 0x0000000149097824 */ /* 0x101fe200078e0203 */
[----:B------:R-:W-:Y:S01]  /*2b760*/  ISETP.GT.AND P3, PT, R2, 0x10, !P4 ;  /* 0x000000100200780c */ /* 0x000fe20006764270 */
[----:B------:R-:W-:Y:S01]  /*2b770*/  IMAD.IADD R8, R8, 0x1, R3 ;  /* 0x0000000108087824 */ /* 0x000fe200078e0203 */
        /* <DEDUP_REMOVED lines=99> */
[----:B------:R-:W-:-:S04]  /*2bdb0*/  ISETP.LT.OR P6, PT, R7, 0x5a, P6 ;  /* 0x0000005a0700780c */ /* 0x000fc800037c1670 */
        /* <DEDUP_REMOVED lines=19> */
.L_x_2337:
[----:B------:R-:W-:Y:S05]  /*2bef0*/  BSYNC B5 ;  /* 0x0000000000057941 */ /* 0x000fea0003800000 */
.L_x_2336:
[----:B------:R-:W-:Y:S01]  /*2bf00*/  LOP3.LUT R21, RZ, R21, RZ, 0x33, !PT ;  /* 0x00000015ff157212 */ /* 0x000fe200078e33ff */
[----:B------:R-:W-:Y:S06]  /*2bf10*/  BRA `(.L_x_2338) ;  /* 0x0000000000287947 */ /* 0x000fec0003800000 */
.L_x_2335:
        /* <DEDUP_REMOVED lines=10> */
.L_x_2338:
[----:B------:R-:W-:Y:S05]  /*2bfc0*/  BSYNC B4 ;  /* 0x0000000000047941 */ /* 0x000fea0003800000 */
.L_x_2334:
[----:B------:R-:W-:-:S05]  /*2bfd0*/  IMAD R21, R76, R21, R12 ;  /* 0x000000154c157224 */ /* 0x000fca00078e020c */
[----:B------:R-:W-:Y:S02]  /*2bfe0*/  VIADDMNMX R9, R21, R76, R9, PT ;  /* 0x0000004c15097246 */ /* 0x000fe40003800109 */
[----:B------:R-:W-:-:S07]  /*2bff0*/  VIMNMX R8, R8, R21, !PT ;  /* 0x0000001508087248 */ /* 0x000fce0007fe0100 */
.L_x_2333:
[----:B------:R-:W-:Y:S05]  /*2c000*/  BSYNC B3 ;  /* 0x0000000000037941 */ /* 0x000fea0003800000 */
.L_x_2332:
[----:B------:R-:W2:Y:S01]  /*2c010*/  LDL.64 R6, [R0+0x70] ;  /* 0x0000700000067983 */ /* 0x000ea20000100a00 */
[----:B------:R-:W-:Y:S02]  /*2c020*/  R2UR UR4, R4 ;  /* 0x00000000040472ca */ /* 0x000fe400000e0000 */
[----:B------:R-:W-:Y:S02]  /*2c030*/  R2UR UR5, R5 ;  /* 0x00000000050572ca */ /* 0x000fe400000e0000 */
[C---:B------:R-:W-:Y:S02]  /*2c040*/  ISETP.GT.AND P1, PT, R8.reuse, 0x1, !P1 ;  /* 0x000000010800780c */ /* 0x040fe40004f24270 */
[----:B------:R-:W-:Y:S02]  /*2c050*/  ISETP.GT.AND P2, PT, R8, 0x8, !P2 ;  /* 0x000000080800780c */ /* 0x000fe40005744270 */
[C---:B------:R-:W-:Y:S02]  /*2c060*/  ISETP.LT.OR P1, PT, R9.reuse, 0x2, P1 ;  /* 0x000000020900780c */ /* 0x040fe40000f21670 */
[----:B------:R-:W-:-:S02]  /*2c070*/  ISETP.LT.OR P2, PT, R9, 0x9, P2 ;  /* 0x000000090900780c */ /* 0x000fc40001741670 */
[----:B------:R-:W-:Y:S02]  /*2c080*/  FSEL R27, R27, -INF , !P1 ;  /* 0xff8000001b1b7808 */ /* 0x000fe40004800000 */
[----:B------:R-:W-:Y:S02]  /*2c090*/  ISETP.NE.AND P1, PT, R14, RZ, PT ;  /* 0x000000ff0e00720c */ /* 0x000fe40003f25270 */
[----:B------:R-:W-:Y:S02]  /*2c0a0*/  FSEL R30, R30, -INF , !P2 ;  /* 0xff8000001e1e7808 */ /* 0x000fe40005000000 */
[----:B------:R-:W-:Y:S02]  /*2c0b0*/  ISETP.GT.AND P1, PT, R8, 0x9, !P1 ;  /* 0x000000090800780c */ /* 0x000fe40004f24270 */
[----:B------:R-:W-:Y:S02]  /*2c0c0*/  ISETP.NE.AND P2, PT, R77, RZ, PT ;  /* 0x000000ff4d00720c */ /* 0x000fe40003f45270 */
[----:B------:R-:W-:-:S02]  /*2c0d0*/  ISETP.LT.OR P1, PT, R9, 0xa, P1 ;  /* 0x0000000a0900780c */ /* 0x000fc40000f21670 */
[----:B------:R-:W-:Y:S02]  /*2c0e0*/  ISETP.NE.AND P6, PT, R78, RZ, PT ;  /* 0x000000ff4e00720c */ /* 0x000fe40003fc5270 */
        /* <DEDUP_REMOVED lines=62> */
[----:B------:R-:W-:Y:S02]  /*2c4d0*/  ISETP.NE.AND P6, PT, R24, RZ, PT ;  /* 0x000000ff1800720c */ /* 0x000fe40003fc5270 */
[----:B------:R-:W-:-:S04]  /*2c4e0*/  ISETP.LT.OR P1, PT, R9, 0x1, P1 ;  /* 0x000000010900780c */ /* 0x000fc80000f21670 */
[----:B------:R-:W-:Y:S01]  /*2c4f0*/  FSEL R26, R26, -INF , !P1 ;  /* 0xff8000001a1a7808 */ /* 0x000fe20004800000 */
[----:B--2---:R-:W2:Y:S01]  /*2c500*/  LD.E.64 R2, desc[UR4][R6.64] ;  /* 0x0000000406027980 */ /* 0x004ea2000c101b00 */
[C---:B------:R-:W-:Y:S02]  /*2c510*/  ISETP.GT.AND P1, PT, R8.reuse, 0x49, !P2 ;  /* 0x000000490800780c */ /* 0x040fe40005724270 */
[C---:B------:R-:W-:Y:S01]  /*2c520*/  ISETP.GT.AND P3, PT, R8.reuse, 0x50, !P3 ;  /* 0x000000500800780c */ /* 0x040fe20005f64270 */
[----:B------:R-:W3:Y:S01]  /*2c530*/  LD.E R19, desc[UR4][R6.64+0x10] ;  /* 0x0000100406137980 */ /* 0x000ee2000c101900 */
[C---:B------:R-:W-:Y:S02]  /*2c540*/  ISETP.GT.AND P4, PT, R8.reuse, 0x51, !P4 ;  /* 0x000000510800780c */ /* 0x040fe40006784270 */
[C---:B------:R-:W-:Y:S02]  /*2c550*/  ISETP.GT.AND P5, PT, R8.reuse, 0x58, !P5 ;  /* 0x000000580800780c */ /* 0x040fe40006fa4270 */
[----:B------:R-:W-:-:S02]  /*2c560*/  ISETP.GT.AND P2, PT, R8, 0x59, !P6 ;  /* 0x000000590800780c */ /* 0x000fc40007744270 */
[C---:B------:R-:W-:Y:S02]  /*2c570*/  ISETP.LT.OR P1, PT, R9.reuse, 0x4a, P1 ;  /* 0x0000004a0900780c */ /* 0x040fe40000f21670 */
[----:B------:R-:W-:Y:S02]  /*2c580*/  ISETP.LT.OR P3, PT, R9, 0x51, P3 ;  /* 0x000000510900780c */ /* 0x000fe40001f61670 */
[----:B------:R-:W-:Y:S02]  /*2c590*/  FSEL R63, R63, -INF , !P1 ;  /* 0xff8000003f3f7808 */ /* 0x000fe40004800000 */
[C---:B------:R-:W-:Y:S02]  /*2c5a0*/  ISETP.LT.OR P4, PT, R9.reuse, 0x52, P4 ;  /* 0x000000520900780c */ /* 0x040fe40002781670 */
[----:B------:R-:W-:Y:S02]  /*2c5b0*/  FSEL R66, R66, -INF , !P3 ;  /* 0xff80000042427808 */ /* 0x000fe40005800000 */
[----:B------:R-:W-:-:S02]  /*2c5c0*/  ISETP.LT.OR P5, PT, R9, 0x59, P5 ;  /* 0x000000590900780c */ /* 0x000fc40002fa1670 */
[----:B------:R-:W-:Y:S02]  /*2c5d0*/  ISETP.LT.OR P2, PT, R9, 0x5a, P2 ;  /* 0x0000005a0900780c */ /* 0x000fe40001741670 */
[----:B------:R-:W-:Y:S02]  /*2c5e0*/  FSEL R67, R67, -INF , !P4 ;  /* 0xff80000043437808 */ /* 0x000fe40006000000 */
[----:B------:R-:W-:Y:S02]  /*2c5f0*/  FSEL R70, R70, -INF , !P5 ;  /* 0xff80000046467808 */ /* 0x000fe40006800000 */
[----:B------:R-:W-:Y:S02]  /*2c600*/  R2UR UR6, R4 ;  /* 0x00000000040672ca */ /* 0x000fe400000e0000 */
[----:B------:R-:W-:Y:S02]  /*2c610*/  R2UR UR7, R5 ;  /* 0x00000000050772ca */ /* 0x000fe400000e0000 */
[----:B------:R-:W-:-:S11]  /*2c620*/  FSEL R71, R71, -INF , !P2 ;  /* 0xff80000047477808 */ /* 0x000fd60005000000 */
[----:B------:R-:W4:Y:S01]  /*2c630*/  LD.E R20, desc[UR6][R6.64+0x14] ;  /* 0x0000140606147980 */ /* 0x000f22000c101900 */
[----:B--2---:R-:W-:Y:S02]  /*2c640*/  FMNMX.FTZ R12, R11, R2, !PT ;  /* 0x000000020b0c7209 */ /* 0x004fe40007810000 */
        /* <DEDUP_REMOVED lines=46> */
[----:B------:R-:W-:-:S03]  /*2c930*/  FMNMX.FTZ R9, R71, R12, !PT ;  /* 0x0000000c47097209 */ /* 0x000fc60007810000 */
[----:B------:R-:W0:Y:S04]  /*2c940*/  SHFL.BFLY PT, R13, R8, 0x2, 0x1f ;  /* 0x0c401f00080d7f89 */ /* 0x000e2800000e0000 */
[----:B------:R-:W-:Y:S04]  /*2c950*/  ST.E.64 desc[UR4][R6.64], R8 ;  /* 0x0000000806007985 */ /* 0x000fe8000c101b04 */
[----:B------:R-:W2:Y:S01]  /*2c960*/  LD.E R21, desc[UR6][R6.64+0x4] ;  /* 0x0000040606157980 */ /* 0x000ea2000c101900 */
[----:B0-----:R-:W-:-:S05]  /*2c970*/  FMNMX.FTZ R13, R8, R13, !PT ;  /* 0x0000000d080d7209 */ /* 0x001fca0007810000 */
[----:B------:R-:W0:Y:S02]  /*2c980*/  SHFL.BFLY PT, R12, R13, 0x1, 0x1f ;  /* 0x0c201f000d0c7f89 */ /* 0x000e2400000e0000 */
[----:B0-----:R-:W-:Y:S02]  /*2c990*/  FMNMX.FTZ R15, R13, R12, !PT ;  /* 0x0000000c0d0f7209 */ /* 0x001fe40007810000 */
[----:B------:R-:W5:Y:S04]  /*2c9a0*/  LD.E R12, desc[UR4][R6.64+0x20] ;  /* 0x00002004060c7980 */ /* 0x000f68000c101900 */
[----:B------:R-:W-:Y:S04]  /*2c9b0*/  ST.E desc[UR4][R6.64], R15 ;  /* 0x0000000f06007985 */ /* 0x000fe8000c101904 */
[----:B------:R-:W3:Y:S01]  /*2c9c0*/  LD.E R14, desc[UR6][R6.64] ;  /* 0x00000006060e7980 */ /* 0x000ee2000c101900 */
[----:B------:R-:W-:-:S02]  /*2c9d0*/  R2UR UR8, R4 ;  /* 0x00000000040872ca */ /* 0x000fc400000e0000 */
[----:B------:R-:W-:Y:S01]  /*2c9e0*/  R2UR UR9, R5 ;  /* 0x00000000050972ca */ /* 0x000fe200000e0000 */
[----:B--2---:R-:W0:Y:S02]  /*2c9f0*/  SHFL.BFLY PT, R8, R21, 0x2, 0x1f ;  /* 0x0c401f0015087f89 */ /* 0x004e2400000e0000 */
[----:B0-----:R-:W-:-:S05]  /*2ca00*/  FMNMX.FTZ R9, R8, R21, !PT ;  /* 0x0000001508097209 */ /* 0x001fca0007810000 */
[----:B------:R-:W0:Y:S02]  /*2ca10*/  SHFL.BFLY PT, R8, R9, 0x1, 0x1f ;  /* 0x0c201f0009087f89 */ /* 0x000e2400000e0000 */
[----:B0-----:R-:W-:Y:S02]  /*2ca20*/  FMNMX.FTZ R13, R9, R8, !PT ;  /* 0x00000008090d7209 */ /* 0x001fe40007810000 */
[C---:B---3--:R-:W-:Y:S02]  /*2ca30*/  FSETP.NEU.FTZ.AND P1, PT, R14.reuse, -INF , PT ;  /* 0xff8000000e00780b */ /* 0x048fe40003f3d000 */
[C---:B------:R-:W-:Y:S02]  /*2ca40*/  FSETP.NEU.FTZ.AND P2, PT, R13.reuse, -INF , PT ;  /* 0xff8000000d00780b */ /* 0x040fe40003f5d000 */
[----:B------:R-:W-:Y:S02]  /*2ca50*/  FSEL R15, R14, RZ, P1 ;  /* 0x000000ff0e0f7208 */ /* 0x000fe40000800000 */
[----:B------:R-:W-:-:S03]  /*2ca60*/  FSEL R8, R13, RZ, P2 ;  /* 0x000000ff0d087208 */ /* 0x000fc60001000000 */
[----:B------:R-:W-:Y:S02]  /*2ca70*/  FADD.FTZ R15, R2, -R15 ;  /* 0x8000000f020f7221 */ /* 0x000fe40000010000 */
[----:B------:R-:W-:Y:S02]  /*2ca80*/  FADD.FTZ R3, R3, -R8 ;  /* 0x8000000803037221 */ /* 0x000fe40000010000 */
[----:B-----5:R-:W-:Y:S02]  /*2ca90*/  FMUL.FTZ R8, R15, R12 ;  /* 0x0000000c0f087220 */ /* 0x020fe40000410000 */
[----:B------:R-:W-:-:S04]  /*2caa0*/  FMUL.FTZ R12, R12, R3 ;  /* 0x000000030c0c7220 */ /* 0x000fc80000410000 */
[----:B------:R-:W0:Y:S08]  /*2cab0*/  MUFU.EX2 R8, R8 ;  /* 0x0000000800087308 */ /* 0x000e300000000800 */
[----:B------:R-:W4:Y:S01]  /*2cac0*/  MUFU.EX2 R9, R12 ;  /* 0x0000000c00097308 */ /* 0x000f220000000800 */
[----:B------:R-:W-:Y:S01]  /*2cad0*/  ST.E desc[UR4][R6.64+0x4], R13 ;  /* 0x0000040d06007985 */ /* 0x000fe2000c101904 */
[----:B0-----:R-:W-:Y:S01]  /*2cae0*/  FMUL.FTZ R19, R8, R19 ;  /* 0x0000001308137220 */ /* 0x001fe20000410000 */
[----:B----4-:R-:W-:-:S04]  /*2caf0*/  FMUL.FTZ R15, R9, R20 ;  /* 0x00000014090f7220 */ /* 0x010fc80000410000 */
[----:B------:R-:W-:Y:S04]  /*2cb00*/  ST.E desc[UR6][R6.64+0x10], R19 ;  /* 0x0000101306007985 */ /* 0x000fe8000c101906 */
[----:B------:R0:W-:Y:S04]  /*2cb10*/  ST.E desc[UR8][R6.64+0x14], R15 ;  /* 0x0000140f06007985 */ /* 0x0001e8000c101908 */
[----:B------:R-:W2:Y:S04]  /*2cb20*/  LDL.64 R2, [R0+0x70] ;  /* 0x0000700000027983 */ /* 0x000ea80000100a00 */
[----:B--2---:R-:W0:Y:S04]  /*2cb30*/  LD.E R14, desc[UR6][R2.64+0x20] ;  /* 0x00002006020e7980 */ /* 0x004e28000c101900 */
[----:B------:R-:W0:Y:S04]  /*2cb40*/  LD.E R12, desc[UR4][R2.64] ;  /* 0x00000004020c7980 */ /* 0x000e28000c101900 */
[----:B------:R-:W2:Y:S04]  /*2cb50*/  LD.E R21, desc[UR8][R2.64+0x4] ;  /* 0x0000040802157980 */ /* 0x000ea8000c101900 */
[----:B------:R-:W3:Y:S04]  /*2cb60*/  LD.E R73, desc[UR4][R2.64+0x10] ;  /* 0x0000100402497980 */ /* 0x000ee8000c101900 */
[----:B------:R-:W4:Y:S01]  /*2cb70*/  LD.E R75, desc[UR6][R2.64+0x14] ;  /* 0x00001406024b7980 */ /* 0x000f22000c101900 */
[C---:B0-----:R-:W-:Y:S01]  /*2cb80*/  FMUL.FTZ R6, R12.reuse, R14 ;  /* 0x0000000e0c067220 */ /* 0x041fe20000410000 */
[----:B------:R-:W-:-:S02]  /*2cb90*/  FSETP.NEU.FTZ.AND P1, PT, R12, -INF , PT ;  /* 0xff8000000c00780b */ /* 0x000fc40003f3d000 */
[----:B--2---:R-:W-:Y:S01]  /*2cba0*/  FSETP.NEU.FTZ.AND P2, PT, R21, -INF , PT ;  /* 0xff8000001500780b */ /* 0x004fe20003f5d000 */
[----:B------:R-:W-:Y:S01]  /*2cbb0*/  FMUL.FTZ R21, R14, R21 ;  /* 0x000000150e157220 */ /* 0x000fe20000410000 */
[----:B------:R-:W-:-:S04]  /*2cbc0*/  FSEL R7, R6, RZ, P1 ;  /* 0x000000ff06077208 */ /* 0x000fc80000800000 */
[----:B------:R-:W-:Y:S01]  /*2cbd0*/  FSEL R13, R21, RZ, P2 ;  /* 0x000000ff150d7208 */ /* 0x000fe20001000000 */
[-CC-:B------:R-:W-:Y:S01]  /*2cbe0*/  FFMA.FTZ R152, R11, R14.reuse, -R7.reuse ;  /* 0x0000000e0b987223 */ /* 0x180fe20000010807 */
[----:B------:R-:W-:-:S03]  /*2cbf0*/  FFMA.FTZ R153, R25, R14, -R7 ;  /* 0x0000000e19997223 */ /* 0x000fc60000010807 */
[-CC-:B------:R-:W-:Y:S01]  /*2cc00*/  FFMA.FTZ R158, R26, R14.reuse, -R13.reuse ;  /* 0x0000000e1a9e7223 */ /* 0x180fe2000001080d */
[-C--:B------:R-:W-:Y:S01]  /*2cc10*/  FFMA.FTZ R216, R27, R14.reuse, -R13 ;  /* 0x0000000e1bd87223 */ /* 0x080fe2000001080d */
[----:B------:R-:W3:Y:S01]  /*2cc20*/  MUFU.EX2 R152, R152 ;  /* 0x0000009800987308 */ /* 0x000ee20000000800 */
[-C--:B------:R-:W-:Y:S01]  /*2cc30*/  FFMA.FTZ R217, R28, R14.reuse, -R7 ;  /* 0x0000000e1cd97223 */ /* 0x080fe20000010807 */
[-C--:B------:R-:W-:Y:S01]  /*2cc40*/  FFMA.FTZ R155, R30, R14.reuse, -R13 ;  /* 0x0000000e1e9b7223 */ /* 0x080fe2000001080d */
[----:B------:R-:W-:-:S05]  /*2cc50*/  FFMA.FTZ R154, R29, R14, -R7 ;  /* 0x0000000e1d9a7223 */ /* 0x000fca0000010807 */
[----:B------:R-:W4:Y:S01]  /*2cc60*/  MUFU.EX2 R158, R158 ;  /* 0x0000009e009e7308 */ /* 0x000f220000000800 */
[-C--:B------:R-:W-:Y:S01]  /*2cc70*/  FFMA.FTZ R157, R31, R14.reuse, -R13 ;  /* 0x0000000e1f9d7223 */ /* 0x080fe2000001080d */
[----:B------:R-:W-:-:S06]  /*2cc80*/  FFMA.FTZ R156, R32, R14, -R7 ;  /* 0x0000000e209c7223 */ /* 0x000fcc0000010807 */
[----:B------:R-:W0:Y:S08]  /*2cc90*/  MUFU.EX2 R153, R153 ;  /* 0x0000009900997308 */ /* 0x000e300000000800 */
[----:B------:R-:W1:Y:S01]  /*2cca0*/  MUFU.EX2 R216, R216 ;  /* 0x000000d800d87308 */ /* 0x000e620000000800 */
[-C--:B------:R-:W-:Y:S01]  /*2ccb0*/  FFMA.FTZ R34, R34, R14.reuse, -R13 ;  /* 0x0000000e22227223 */ /* 0x080fe2000001080d */
[----:B------:R-:W-:-:S06]  /*2ccc0*/  FFMA.FTZ R21, R33, R14, -R7 ;  /* 0x0000000e21157223 */ /* 0x000fcc0000010807 */
[----:B------:R-:W2:Y:S01]  /*2ccd0*/  MUFU.EX2 R217, R217 ;  /* 0x000000d900d97308 */ /* 0x000ea20000000800 */
[----:B------:R-:W-:-:S07]  /*2cce0*/  FFMA.FTZ R12, R35, R14, -R13 ;  /* 0x0000000e230c7223 */ /* 0x000fce000001080d */
[----:B------:R-:W5:Y:S01]  /*2ccf0*/  MUFU.EX2 R155, R155 ;  /* 0x0000009b009b7308 */ /* 0x000f620000000800 */
[-CC-:B------:R-:W-:Y:S01]  /*2cd00*/  FFMA.FTZ R160, R38, R14.reuse, -R13.reuse ;  /* 0x0000000e26a07223 */ /* 0x180fe2000001080d */
[-CC-:B------:R-:W-:Y:S01]  /*2cd10*/  FFMA.FTZ R159, R39, R14.reuse, -R13.reuse ;  /* 0x0000000e279f7223 */ /* 0x180fe2000001080d */
[-CC-:B------:R-:W-:Y:S01]  /*2cd20*/  FFMA.FTZ R11, R42, R14.reuse, -R13.reuse ;  /* 0x0000000e2a0b7223 */ /* 0x180fe2000001080d */
[----:B------:R-:W-:-:S04]  /*2cd30*/  FFMA.FTZ R170, R43, R14, -R13 ;  /* 0x0000000e2baa7223 */ /* 0x000fc8000001080d */
[----:B------:R-:W5:Y:S01]  /*2cd40*/  MUFU.EX2 R154, R154 ;  /* 0x0000009a009a7308 */ /* 0x000f620000000800 */
[-CC-:B------:R-:W-:Y:S01]  /*2cd50*/  FFMA.FTZ R172, R46, R14.reuse, -R13.reuse ;  /* 0x0000000e2eac7223 */ /* 0x180fe2000001080d */
[-CC-:B------:R-:W-:Y:S01]  /*2cd60*/  FFMA.FTZ R171, R47, R14.reuse, -R13.reuse ;  /* 0x0000000e2fab7223 */ /* 0x180fe2000001080d */
[-CC-:B------:R-:W-:Y:S01]  /*2cd70*/  FFMA.FTZ R178, R50, R14.reuse, -R13.reuse ;  /* 0x0000000e32b27223 */ /* 0x180fe2000001080d */
[-CC-:B------:R-:W-:Y:S01]  /*2cd80*/  FFMA.FTZ R177, R51, R14.reuse, -R13.reuse ;  /* 0x0000000e33b17223 */ /* 0x180fe2000001080d */
[----:B------:R-:W-:-:S03]  /*2cd90*/  FFMA.FTZ R180, R54, R14, -R13 ;  /* 0x0000000e36b47223 */ /* 0x000fc6000001080d */
[----:B------:R-:W5:Y:S01]  /*2cda0*/  MUFU.EX2 R157, R157 ;  /* 0x0000009d009d7308 */ /* 0x000f620000000800 */
        /* <DEDUP_REMOVED lines=8> */
[-C--:B------:R-:W-:Y:S01]  /*2ce30*/  FFMA.FTZ R161, R71, R14.reuse, -R13 ;  /* 0x0000000e47a17223 */ /* 0x080fe2000001080d */
[----:B------:R-:W5:Y:S01]  /*2ce40*/  MUFU.EX2 R156, R156 ;  /* 0x0000009c009c7308 */ /* 0x000f620000000800 */
[----:B---3--:R-:W-:Y:S01]  /*2ce50*/  FADD.FTZ R6, R152, R73 ;  /* 0x0000004998067221 */ /* 0x008fe20000010000 */
[----:B------:R-:W-:Y:S01]  /*2ce60*/  FFMA.FTZ R20, R36, R14, -R7 ;  /* 0x0000000e24147223 */ /* 0x000fe20000010807 */
[----:B----4-:R-:W-:-:S05]  /*2ce70*/  FADD.FTZ R75, R158, R75 ;  /* 0x0000004b9e4b7221 */ /* 0x010fca0000010000 */
[----:B------:R-:W3:Y:S01]  /*2ce80*/  MUFU.EX2 R13, R34 ;  /* 0x00000022000d7308 */ /* 0x000ee20000000800 */
[----:B0-----:R-:W-:Y:S01]  /*2ce90*/  FADD.FTZ R6, R153, R6 ;  /* 0x0000000699067221 */ /* 0x001fe20000010000 */
[----:B-1----:R-:W-:Y:S01]  /*2cea0*/  FADD.FTZ R24, R216, R75 ;  /* 0x0000004bd8187221 */ /* 0x002fe20000010000 */
[-CC-:B------:R-:W-:Y:S01]  /*2ceb0*/  FFMA.FTZ R37, R37, R14.reuse, -R7.reuse ;  /* 0x0000000e25257223 */ /* 0x180fe20000010807 */
[----:B------:R-:W-:-:S04]  /*2cec0*/  FFMA.FTZ R167, R40, R14, -R7 ;  /* 0x0000000e28a77223 */ /* 0x000fc80000010807 */
[----:B------:R-:W0:Y:S01]  /*2ced0*/  MUFU.EX2 R21, R21 ;  /* 0x0000001500157308 */ /* 0x000e220000000800 */
[-CC-:B------:R-:W-:Y:S01]  /*2cee0*/  FFMA.FTZ R166, R41, R14.reuse, -R7.reuse ;  /* 0x0000000e29a67223 */ /* 0x180fe20000010807 */
[-CC-:B------:R-:W-:Y:S01]  /*2cef0*/  FFMA.FTZ R169, R44, R14.reuse, -R7.reuse ;  /* 0x0000000e2ca97223 */ /* 0x180fe20000010807 */
[-CC-:B------:R-:W-:Y:S01]  /*2cf00*/  FFMA.FTZ R168, R45, R14.reuse, -R7.reuse ;  /* 0x0000000e2da87223 */ /* 0x180fe20000010807 */
[-CC-:B------:R-:W-:Y:S01]  /*2cf10*/  FFMA.FTZ R174, R48, R14.reuse, -R7.reuse ;  /* 0x0000000e30ae7223 */ /* 0x180fe20000010807 */
[----:B------:R-:W-:-:S03]  /*2cf20*/  FFMA.FTZ R173, R49, R14, -R7 ;  /* 0x0000000e31ad7223 */ /* 0x000fc60000010807 */
[----:B------:R-:W1:Y:S01]  /*2cf30*/  MUFU.EX2 R12, R12 ;  /* 0x0000000c000c7308 */ /* 0x000e620000000800 */
        /* <DEDUP_REMOVED lines=10> */
[----:B------:R-:W4:Y:S01]  /*2cfe0*/  MUFU.EX2 R20, R20 ;  /* 0x0000001400147308 */ /* 0x000f220000000800 */
[----:B--2---:R-:W-:Y:S01]  /*2cff0*/  FADD.FTZ R7, R217, R6 ;  /* 0x00000006d9077221 */ /* 0x004fe20000010000 */
[----:B-----5:R-:W-:-:S06]  /*2d000*/  FADD.FTZ R24, R155, R24 ;  /* 0x000000189b187221 */ /* 0x020fcc0000010000 */
[----:B------:R-:W2:Y:S01]  /*2d010*/  MUFU.EX2 R160, R160 ;  /* 0x000000a000a07308 */ /* 0x000ea20000000800 */
[----:B------:R-:W-:Y:S01]  /*2d020*/  FADD.FTZ R7, R154, R7 ;  /* 0x000000079a077221 */ /* 0x000fe20000010000 */
[----:B------:R-:W-:-:S06]  /*2d030*/  FADD.FTZ R24, R157, R24 ;  /* 0x000000189d187221 */ /* 0x000fcc0000010000 */
[----:B------:R-:W5:Y:S01]  /*2d040*/  MUFU.EX2 R14, R37 ;  /* 0x00000025000e7308 */ /* 0x000f620000000800 */
[----:B------:R-:W-:Y:S01]  /*2d050*/  FADD.FTZ R6, R156, R7 ;  /* 0x000000079c067221 */ /* 0x000fe20000010000 */
[----:B---3--:R-:W-:-:S06]  /*2d060*/  FADD.FTZ R7, R13, R24 ;  /* 0x000000180d077221 */ /* 0x008fcc0000010000 */
[----:B------:R-:W3:Y:S01]  /*2d070*/  MUFU.EX2 R159, R159 ;  /* 0x0000009f009f7308 */ /* 0x000ee20000000800 */
[----:B0-----:R-:W-:Y:S01]  /*2d080*/  FADD.FTZ R25, R21, R6 ;  /* 0x0000000615197221 */ /* 0x001fe20000010000 */
[----:B-1----:R-:W-:-:S06]  /*2d090*/  FADD.FTZ R7, R12, R7 ;  /* 0x000000070c077221 */ /* 0x002fcc0000010000 */
[----:B------:R-:W0:Y:S08]  /*2d0a0*/  MUFU.EX2 R167, R167 ;  /* 0x000000a700a77308 */ /* 0x000e300000000800 */
[----:B------:R-:W1:Y:S01]  /*2d0b0*/  MUFU.EX2 R11, R11 ;  /* 0x0000000b000b7308 */ /* 0x000e620000000800 */
[----:B----4-:R-:W-:Y:S01]  /*2d0c0*/  FADD.FTZ R25, R20, R25 ;  /* 0x0000001914197221 */ /* 0x010fe20000010000 */
[----:B--2---:R-:W-:-:S06]  /*2d0d0*/  FADD.FTZ R6, R160, R7 ;  /* 0x00000007a0067221 */ /* 0x004fcc0000010000 */
[----:B------:R-:W2:Y:S08]  /*2d0e0*/  MUFU.EX2 R166, R166 ;  /* 0x000000a600a67308 */ /* 0x000eb00000000800 */
[----:B------:R-:W4:Y:S01]  /*2d0f0*/  MUFU.EX2 R170, R170 ;  /* 0x000000aa00aa7308 */ /* 0x000f220000000800 */
[----:B-----5:R-:W-:Y:S01]  /*2d100*/  FADD.FTZ R24, R14, R25 ;  /* 0x000000190e187221 */ /* 0x020fe20000010000 */
[----:B---3--:R-:W-:-:S06]  /*2d110*/  FADD.FTZ R6, R159, R6 ;  /* 0x000000069f067221 */ /* 0x008fcc0000010000 */
[----:B------:R-:W3:Y:S08]  /*2d120*/  MUFU.EX2 R169, R169 ;  /* 0x000000a900a97308 */ /* 0x000ef00000000800 */
[----:B------:R-:W5:Y:S01]  /*2d130*/  MUFU.EX2 R172, R172 ;  /* 0x000000ac00ac7308 */ /* 0x000f620000000800 */
[----:B0-----:R-:W-:Y:S01]  /*2d140*/  FADD.FTZ R7, R167, R24 ;  /* 0x00000018a7077221 */ /* 0x001fe20000010000 */
[----:B-1----:R-:W-:-:S06]  /*2d150*/  FADD.FTZ R25, R11, R6 ;  /* 0x000000060b197221 */ /* 0x002fcc0000010000 */
[----:B------:R-:W0:Y:S08]  /*2d160*/  MUFU.EX2 R168, R168 ;  /* 0x000000a800a87308 */ /* 0x000e300000000800 */
[----:B------:R-:W1:Y:S01]  /*2d170*/  MUFU.EX2 R171, R171 ;  /* 0x000000ab00ab7308 */ /* 0x000e620000000800 */
[----:B--2---:R-:W-:Y:S01]  /*2d180*/  FADD.FTZ R6, R166, R7 ;  /* 0x00000007a6067221 */ /* 0x004fe20000010000 */
[----:B----4-:R-:W-:-:S06]  /*2d190*/  FADD.FTZ R25, R170, R25 ;  /* 0x00000019aa197221 */ /* 0x010fcc0000010000 */
[----:B------:R-:W2:Y:S08]  /*2d1a0*/  MUFU.EX2 R174, R174 ;  /* 0x000000ae00ae7308 */ /* 0x000eb00000000800 */
[----:B------:R-:W4:Y:S01]  /*2d1b0*/  MUFU.EX2 R178, R178 ;  /* 0x000000b200b27308 */ /* 0x000f220000000800 */
[----:B---3--:R-:W-:Y:S01]  /*2d1c0*/  FADD.FTZ R7, R169, R6 ;  /* 0x00000006a9077221 */ /* 0x008fe20000010000 */
[----:B-----5:R-:W-:-:S06]  /*2d1d0*/  FADD.FTZ R6, R172, R25 ;  /* 0x00000019ac067221 */ /* 0x020fcc0000010000 */
        /* <DEDUP_REMOVED lines=43> */
[----:B----4-:R-:W-:-:S03]  /*2d490*/  FADD.FTZ R25, R163, R24 ;  /* 0x00000018a3197221 */ /* 0x010fc60000010000 */
[----:B---3--:R-:W-:Y:S01]  /*2d4a0*/  FADD.FTZ R6, R190, R7 ;  /* 0x00000007be067221 */ /* 0x008fe20000010000 */
[----:B-----5:R-:W-:-:S03]  /*2d4b0*/  FADD.FTZ R24, R162, R25 ;  /* 0x00000019a2187221 */ /* 0x020fc60000010000 */
[----:B0-----:R-:W-:Y:S01]  /*2d4c0*/  FADD.FTZ R25, R187, R6 ;  /* 0x00000006bb197221 */ /* 0x001fe20000010000 */
[----:B-1----:R-:W-:-:S04]  /*2d4d0*/  FADD.FTZ R27, R161, R24 ;  /* 0x00000018a11b7221 */ /* 0x002fc80000010000 */
[----:B------:R0:W-:Y:S04]  /*2d4e0*/  ST.E desc[UR4][R2.64+0x10], R25 ;  /* 0x0000101902007985 */ /* 0x0001e8000c101904 */
[----:B------:R1:W-:Y:S04]  /*2d4f0*/  ST.E desc[UR6][R2.64+0x14], R27 ;  /* 0x0000141b02007985 */ /* 0x0003e8000c101906 */
[----:B------:R-:W0:Y:S01]  /*2d500*/  LDL.64 R6, [R0+0x80] ;  /* 0x0000800000067983 */ /* 0x000e220000100a00 */
[----:B------:R-:W-:Y:S02]  /*2d510*/  R2UR UR10, R4 ;  /* 0x00000000040a72ca */ /* 0x000fe400000e0000 */
[----:B------:R-:W-:-:S02]  /*2d520*/  R2UR UR11, R5 ;  /* 0x00000000050b72ca */ /* 0x000fc400000e0000 */
[C---:B------:R-:W-:Y:S02]  /*2d530*/  R2UR UR12, R4.reuse ;  /* 0x00000000040c72ca */ /* 0x040fe400000e0000 */
[----:B------:R-:W-:Y:S01]  /*2d540*/  R2UR UR13, R5 ;  /* 0x00000000050d72ca */ /* 0x000fe200000e0000 */
[----:B0-----:R-:W2:Y:S08]  /*2d550*/  LD.E R25, desc[UR8][R6.64+0x10] ;  /* 0x0000100806197980 */ /* 0x001eb0000c101900 */
[----:B-1----:R-:W3:Y:S04]  /*2d560*/  LD.E R3, desc[UR10][R6.64+0x14] ;  /* 0x0000140a06037980 */ /* 0x002ee8000c101900 */
[----:B------:R-:W4:Y:S01]  /*2d570*/  LD.E R27, desc[UR12][R6.64+0x20] ;  /* 0x0000200c061b7980 */ /* 0x000f22000c101900 */
[----:B------:R-:W-:-:S02]  /*2d580*/  R2UR UR18, R4 ;  /* 0x00000000041272ca */ /* 0x000fc400000e0000 */
[C---:B------:R-:W-:Y:S01]  /*2d590*/  R2UR UR19, R5.reuse ;  /* 0x00000000051372ca */ /* 0x040fe200000e0000 */
[----:B------:R-:W5:Y:S01]  /*2d5a0*/  LD.E R2, desc[UR6][R6.64+0x8] ;  /* 0x0000080606027980 */ /* 0x000f62000c101900 */
[C---:B------:R-:W-:Y:S02]  /*2d5b0*/  R2UR UR14, R4.reuse ;  /* 0x00000000040e72ca */ /* 0x040fe400000e0000 */
[C---:B------:R-:W-:Y:S01]  /*2d5c0*/  R2UR UR15, R5.reuse ;  /* 0x00000000050f72ca */ /* 0x040fe200000e0000 */
[----:B------:R-:W5:Y:S01]  /*2d5d0*/  LD.E R29, desc[UR4][R6.64] ;  /* 0x00000004061d7980 */ /* 0x000f62000c101900 */
[----:B------:R-:W-:Y:S02]  /*2d5e0*/  R2UR UR16, R4 ;  /* 0x00000000041072ca */ /* 0x000fe400000e0000 */
[----:B------:R-:W-:Y:S01]  /*2d5f0*/  R2UR UR17, R5 ;  /* 0x00000000051172ca */ /* 0x000fe200000e0000 */
        /* <DEDUP_REMOVED lines=38> */
[----:B--2---:R-:W-:-:S05]  /*2d860*/  FMUL.FTZ R25, R8, R25 ;  /* 0x0000001908197220 */ /* 0x004fca0000410000 */
[----:B------:R0:W-:Y:S04]  /*2d870*/  ST.E desc[UR8][R6.64+0x10], R25 ;  /* 0x0000101906007985 */ /* 0x0001e8000c101908 */
[----:B0-----:R-:W2:Y:S01]  /*2d880*/  LD.E R25, desc[UR6][R6.64+0x154] ;  /* 0x0001540606197980 */ /* 0x001ea2000c101900 */
[C---:B---3--:R-:W-:Y:S01]  /*2d890*/  FMUL.FTZ R3, R8.reuse, R3 ;  /* 0x0000000308037220 */ /* 0x048fe20000410000 */
[----:B----4-:R-:W-:-:S04]  /*2d8a0*/  FMUL.FTZ R27, R8, R27 ;  /* 0x0000001b081b7220 */ /* 0x010fc80000410000 */
[----:B------:R0:W-:Y:S04]  /*2d8b0*/  ST.E desc[UR10][R6.64+0x14], R3 ;  /* 0x0000140306007985 */ /* 0x0001e8000c10190a */
[----:B------:R1:W-:Y:S04]  /*2d8c0*/  ST.E desc[UR12][R6.64+0x20], R27 ;  /* 0x0000201b06007985 */ /* 0x0003e8000c10190c */
[----:B0-----:R-:W3:Y:S04]  /*2d8d0*/  LD.E R3, desc[UR18][R6.64+0x150] ;  /* 0x0001501206037980 */ /* 0x001ee8000c101900 */
[----:B-1----:R-:W4:Y:S01]  /*2d8e0*/  LD.E R27, desc[UR6][R6.64+0x160] ;  /* 0x00016006061b7980 */ /* 0x002f22000c101900 */
        /* <DEDUP_REMOVED lines=55> */
[----:B------:R5:W-:Y:S02]  /*2dc60*/  ST.E desc[UR4][R6.64+0x1e4], R25 ;  /* 0x0001e41906007985 */ /* 0x000be4000c101904 */
[----:B-----5:R-:W-:Y:S02]  /*2dc70*/  FMUL.FTZ R25, R9, R2 ;  /* 0x0000000209197220 */ /* 0x020fe40000410000 */
[----:B------:R-:W2:Y:S01]  /*2dc80*/  LD.E R2, desc[UR6][R6.64+0xc] ;  /* 0x00000c0606027980 */ /* 0x000ea2000c101900 */
[C---:B---3--:R-:W-:Y:S01]  /*2dc90*/  FMUL.FTZ R3, R8.reuse, R3 ;  /* 0x0000000308037220 */ /* 0x048fe20000410000 */
[----:B----4-:R-:W-:-:S04]  /*2dca0*/  FMUL.FTZ R27, R8, R27 ;  /* 0x0000001b081b7220 */ /* 0x010fc80000410000 */
[----:B------:R0:W-:Y:S04]  /*2dcb0*/  ST.E desc[UR4][R6.64+0x1e0], R3 ;  /* 0x0001e00306007985 */ /* 0x0001e8000c101904 */
[----:B------:R2:W-:Y:S04]  /*2dcc0*/  ST.E desc[UR4][R6.64+0x1f0], R27 ;  /* 0x0001f01b06007985 */ /* 0x0005e8000c101904 */
[----:B0-----:R-:W3:Y:S01]  /*2dcd0*/  LD.E R3, desc[UR6][R6.64+0x1f4] ;  /* 0x0001f40606037980 */ /* 0x001ee2000c101900 */
[----:B--2---:R-:W-:-:S03]  /*2dce0*/  FMUL.FTZ R27, R9, R2 ;  /* 0x00000002091b7220 */ /* 0x004fc60000410000 */
[----:B------:R-:W2:Y:S01]  /*2dcf0*/  LD.E R2, desc[UR6][R6.64+0x18] ;  /* 0x0000180606027980 */ /* 0x000ea2000c101900 */
[----:B---3--:R-:W-:-:S05]  /*2dd00*/  FMUL.FTZ R3, R8, R3 ;  /* 0x0000000308037220 */ /* 0x008fca0000410000 */
[----:B------:R2:W-:Y:S02]  /*2dd10*/  ST.E desc[UR4][R6.64+0x1f4], R3 ;  /* 0x0001f40306007985 */ /* 0x0005e4000c101904 */
[C---:B--2---:R-:W-:Y:S02]  /*2dd20*/  FMUL.FTZ R3, R9.reuse, R2 ;  /* 0x0000000209037220 */ /* 0x044fe40000410000 */
[----:B------:R-:W2:Y:S04]  /*2dd30*/  LD.E R2, desc[UR6][R6.64+0x1c] ;  /* 0x00001c0606027980 */ /* 0x000ea8000c101900 */
[----:B------:R2:W-:Y:S02]  /*2dd40*/  ST.E desc[UR4][R6.64+0x8], R25 ;  /* 0x0000081906007985 */ /* 0x0005e4000c101904 */
[----:B--2---:R-:W-:-:S02]  /*2dd50*/  FMUL.FTZ R25, R9, R2 ;  /* 0x0000000209197220 */ /* 0x004fc40000410000 */
[----:B------:R-:W2:Y:S04]  /*2dd60*/  LD.E R2, desc[UR6][R6.64+0x28] ;  /* 0x0000280606027980 */ /* 0x000ea8000c101900 */
        /* <DEDUP_REMOVED lines=44> */
[----:B------:R-:W2:Y:S01]  /*2e030*/  LD.E R2, desc[UR6][R6.64+0x9c] ;  /* 0x00009c0606027980 */ /* 0x000ea2000c101900 */
        /* <DEDUP_REMOVED lines=80> */
[----:B------:R1:W-:Y:S01]  /*2e540*/  ST.E desc[UR4][R6.64+0x98], R25 ;  /* 0x0000981906007985 */ /* 0x0003e2000c101904 */
[----:B--2---:R-:W-:-:S05]  /*2e550*/  FMUL.FTZ R27, R9, R2 ;  /* 0x00000002091b7220 */ /* 0x004fca0000410000 */
[----:B------:R2:W-:Y:S04]  /*2e560*/  ST.E desc[UR4][R6.64+0x9c], R27 ;  /* 0x00009c1b06007985 */ /* 0x0005e8000c101904 */
[----:B------:R-:W0:Y:S02]  /*2e570*/  LD.E R2, desc[UR6][R6.64+0xa8] ;  /* 0x0000a80606027980 */ /* 0x000e24000c101900 */
[----:B0-----:R-:W-:-:S05]  /*2e580*/  FMUL.FTZ R3, R9, R2 ;  /* 0x0000000209037220 */ /* 0x001fca0000410000 */
[----:B------:R0:W-:Y:S04]  /*2e590*/  ST.E desc[UR4][R6.64+0xa8], R3 ;  /* 0x0000a80306007985 */ /* 0x0001e8000c101904 */
[----:B------:R-:W1:Y:S02]  /*2e5a0*/  LD.E R2, desc[UR6][R6.64+0xac] ;  /* 0x0000ac0606027980 */ /* 0x000e64000c101900 */
[----:B-1----:R-:W-:-:S05]  /*2e5b0*/  FMUL.FTZ R25, R9, R2 ;  /* 0x0000000209197220 */ /* 0x002fca0000410000 */
[----:B------:R1:W-:Y:S04]  /*2e5c0*/  ST.E desc[UR4][R6.64+0xac], R25 ;  /* 0x0000ac1906007985 */ /* 0x0003e8000c101904 */
[----:B------:R-:W2:Y:S02]  /*2e5d0*/  LD.E R2, desc[UR6][R6.64+0xb8] ;  /* 0x0000b80606027980 */ /* 0x000ea4000c101900 */
        /* <DEDUP_REMOVED lines=115> */
[----:B------:R-:W-:Y:S04]  /*2ed10*/  ST.E desc[UR4][R6.64+0x1e8], R25 ;  /* 0x0001e81906007985 */ /* 0x000fe8000c101904 */
[----:B------:R-:W2:Y:S02]  /*2ed20*/  LD.E R2, desc[UR6][R6.64+0x1ec] ;  /* 0x0001ec0606027980 */ /* 0x000ea4000c101900 */
[----:B--2---:R-:W-:-:S05]  /*2ed30*/  FMUL.FTZ R27, R9, R2 ;  /* 0x00000002091b7220 */ /* 0x004fca0000410000 */
[----:B------:R1:W-:Y:S04]  /*2ed40*/  ST.E desc[UR4][R6.64+0x1ec], R27 ;  /* 0x0001ec1b06007985 */ /* 0x0003e8000c101904 */
[----:B------:R-:W2:Y:S02]  /*2ed50*/  LD.E R2, desc[UR6][R6.64+0x1f8] ;  /* 0x0001f80606027980 */ /* 0x000ea4000c101900 */
[----:B--2---:R-:W-:-:S05]  /*2ed60*/  FMUL.FTZ R29, R9, R2 ;  /* 0x00000002091d7220 */ /* 0x004fca0000410000 */
[----:B------:R-:W-:Y:S04]  /*2ed70*/  ST.E desc[UR4][R6.64+0x1f8], R29 ;  /* 0x0001f81d06007985 */ /* 0x000fe8000c101904 */
[----:B------:R-:W2:Y:S01]  /*2ed80*/  LD.E R2, desc[UR6][R6.64+0x1fc] ;  /* 0x0001fc0606027980 */ /* 0x000ea2000c101900 */
[----:B------:R-:W-:Y:S01]  /*2ed90*/  LEA.HI R28, R207, 0x8, RZ, 0x19 ;  /* 0x00000008cf1c7811 */ /* 0x000fe200078fc8ff */
[----:B--2---:R-:W-:-:S05]  /*2eda0*/  FMUL.FTZ R9, R9, R2 ;  /* 0x0000000209097220 */ /* 0x004fca0000410000 */
[----:B------:R2:W-:Y:S04]  /*2edb0*/  ST.E desc[UR4][R6.64+0x1fc], R9 ;  /* 0x0001fc0906007985 */ /* 0x0005e8000c101904 */
[----:B0-----:R-:W3:Y:S01]  /*2edc0*/  LDL.64 R2, [R0+0x80] ;  /* 0x0000800000027983 */ /* 0x001ee20000100a00 */
[----:B------:R0:W-:Y:S06]  /*2edd0*/  BAR.SYNC.DEFER_BLOCKING R28, 0x100 ;  /* 0x0004001c0000751d */ /* 0x0001ec0000010000 */
[----:B-1----:R-:W4:Y:S04]  /*2ede0*/  LDL.64 R26, [R0] ;  /* 0x00000000001a7983 */ /* 0x002f280000100a00 */
[----:B------:R-:W5:Y:S04]  /*2edf0*/  LDL.64 R24, [R0+0x98] ;  /* 0x0000980000187983 */ /* 0x000f680000100a00 */
[----:B--2---:R-:W2:Y:S04]  /*2ee00*/  LDL.64 R8, [R0+0x88] ;  /* 0x0000880000087983 */ /* 0x004ea80000100a00 */
[----:B---3--:R-:W3:Y:S04]  /*2ee10*/  LD.E R29, desc[UR4][R2.64] ;  /* 0x00000004021d7980 */ /* 0x008ee8000c101900 */
[----:B----4-:R-:W4:Y:S04]  /*2ee20*/  LD.E R219, desc[UR6][R26.64] ;  /* 0x000000061adb7980 */ /* 0x010f28000c101900 */
[----:B-----5:R-:W4:Y:S04]  /*2ee30*/  LD.E.64 R6, desc[UR4][R24.64] ;  /* 0x0000000418067980 */ /* 0x020f28000c101b00 */
[----:B---3--:R1:W-:Y:S04]  /*2ee40*/  ST.E desc[UR8][R2.64], R29 ;  /* 0x0000001d02007985 */ /* 0x0083e8000c101908 */
[----:B------:R-:W3:Y:S04]  /*2ee50*/  LD.E R31, desc[UR10][R2.64+0x4] ;  /* 0x0000040a021f7980 */ /* 0x000ee8000c101900 */
[----:B---3--:R3:W-:Y:S04]  /*2ee60*/  ST.E desc[UR4][R2.64+0x4], R31 ;  /* 0x0000041f02007985 */ /* 0x0087e8000c101904 */
[----:B------:R-:W5:Y:S04]  /*2ee70*/  LD.E R33, desc[UR6][R2.64+0x8] ;  /* 0x0000080602217980 */ /* 0x000f68000c101900 */
[----:B-----5:R-:W-:Y:S04]  /*2ee80*/  ST.E desc[UR4][R2.64+0x8], R33 ;  /* 0x0000082102007985 */ /* 0x020fe8000c101904 */
[----:B------:R-:W5:Y:S04]  /*2ee90*/  LD.E R27, desc[UR6][R2.64+0xc] ;  /* 0x00000c06021b7980 */ /* 0x000f68000c101900 */
[----:B-----5:R5:W-:Y:S04]  /*2eea0*/  ST.E desc[UR4][R2.64+0xc], R27 ;  /* 0x00000c1b02007985 */ /* 0x020be8000c101904 */
[----:B------:R-:W2:Y:S04]  /*2eeb0*/  LD.E R25, desc[UR6][R2.64+0x10] ;  /* 0x0000100602197980 */ /* 0x000ea8000c101900 */
[----:B--2---:R2:W-:Y:S04]  /*2eec0*/  ST.E desc[UR4][R2.64+0x10], R25 ;  /* 0x0000101902007985 */ /* 0x0045e8000c101904 */
[----:B-1----:R-:W4:Y:S04]  /*2eed0*/  LD.E R29, desc[UR6][R2.64+0x14] ;  /* 0x00001406021d7980 */ /* 0x002f28000c101900 */
[----:B----4-:R1:W-:Y:S04]  /*2eee0*/  ST.E desc[UR4][R2.64+0x14], R29 ;  /* 0x0000141d02007985 */ /* 0x0103e8000c101904 */
[----:B---3--:R-:W3:Y:S04]  /*2eef0*/  LD.E R31, desc[UR6][R2.64+0x18] ;  /* 0x00001806021f7980 */ /* 0x008ee8000c101900 */
[----:B---3--:R3:W-:Y:S04]  /*2ef00*/  ST.E desc[UR4][R2.64+0x18], R31 ;  /* 0x0000181f02007985 */ /* 0x0087e8000c101904 */
[----:B-----5:R-:W4:Y:S04]  /*2ef10*/  LD.E R27, desc[UR6][R2.64+0x1c] ;  /* 0x00001c06021b7980 */ /* 0x020f28000c101900 */
[----:B----4-:R4:W-:Y:S04]  /*2ef20*/  ST.E desc[UR4][R2.64+0x1c], R27 ;  /* 0x00001c1b02007985 */ /* 0x0109e8000c101904 */
[----:B--2---:R-:W2:Y:S04]  /*2ef30*/  LD.E R25, desc[UR6][R2.64+0x20] ;  /* 0x0000200602197980 */ /* 0x004ea8000c101900 */
[----:B--2---:R2:W-:Y:S04]  /*2ef40*/  ST.E desc[UR4][R2.64+0x20], R25 ;  /* 0x0000201902007985 */ /* 0x0045e8000c101904 */
[----:B-1----:R-:W5:Y:S04]  /*2ef50*/  LD.E R29, desc[UR6][R2.64+0x24] ;  /* 0x00002406021d7980 */ /* 0x002f68000c101900 */
[----:B-----5:R1:W-:Y:S04]  /*2ef60*/  ST.E desc[UR4][R2.64+0x24], R29 ;  /* 0x0000241d02007985 */ /* 0x0203e8000c101904 */
[----:B---3--:R-:W3:Y:S04]  /*2ef70*/  LD.E R31, desc[UR6][R2.64+0x28] ;  /* 0x00002806021f7980 */ /* 0x008ee8000c101900 */
[----:B---3--:R3:W-:Y:S04]  /*2ef80*/  ST.E desc[UR4][R2.64+0x28], R31 ;  /* 0x0000281f02007985 */ /* 0x0087e8000c101904 */
[----:B----4-:R-:W4:Y:S04]  /*2ef90*/  LD.E R27, desc[UR6][R2.64+0x2c] ;  /* 0x00002c06021b7980 */ /* 0x010f28000c101900 */
        /* <DEDUP_REMOVED lines=228> */
[----:B-----5:R-:W-:Y:S04]  /*2fde0*/  ST.E desc[UR4][R2.64+0x1f4], R29 ;  /* 0x0001f41d02007985 */ /* 0x020fe8000c101904 */
[----:B---3--:R-:W3:Y:S01]  /*2fdf0*/  LD.E R31, desc[UR6][R2.64+0x1f8] ;  /* 0x0001f806021f7980 */ /* 0x008ee2000c101900 */
[----:B------:R-:W-:-:S02]  /*2fe00*/  R2UR UR28, R4 ;  /* 0x00000000041c72ca */ /* 0x000fc400000e0000 */
[C---:B------:R-:W-:Y:S01]  /*2fe10*/  R2UR UR29, R5.reuse ;  /* 0x00000000051d72ca */ /* 0x040fe200000e0000 */
[----:B---3--:R-:W-:Y:S04]  /*2fe20*/  ST.E desc[UR4][R2.64+0x1f8], R31 ;  /* 0x0001f81f02007985 */ /* 0x008fe8000c101904 */
[----:B----4-:R-:W3:Y:S01]  /*2fe30*/  LD.E R27, desc[UR6][R2.64+0x1fc] ;  /* 0x0001fc06021b7980 */ /* 0x010ee2000c101900 */
[C---:B------:R-:W-:Y:S02]  /*2fe40*/  R2UR UR30, R4.reuse ;  /* 0x00000000041e72ca */ /* 0x040fe400000e0000 */
[----:B------:R-:W-:Y:S02]  /*2fe50*/  R2UR UR31, R5 ;  /* 0x00000000051f72ca */ /* 0x000fe400000e0000 */
[----:B------:R-:W-:-:S02]  /*2fe60*/  R2UR UR32, R4 ;  /* 0x00000000042072ca */ /* 0x000fc400000e0000 */
[C---:B------:R-:W-:Y:S02]  /*2fe70*/  R2UR UR33, R5.reuse ;  /* 0x00000000052172ca */ /* 0x040fe400000e0000 */
[C---:B------:R-:W-:Y:S02]  /*2fe80*/  R2UR UR34, R4.reuse ;  /* 0x00000000042272ca */ /* 0x040fe400000e0000 */
[C---:B------:R-:W-:Y:S02]  /*2fe90*/  R2UR UR35, R5.reuse ;  /* 0x00000000052372ca */ /* 0x040fe400000e0000 */
        /* <DEDUP_REMOVED lines=22> */
[----:B------:R-:W-:Y:S02]  /*30000*/  R2UR UR26, R4 ;  /* 0x00000000041a72ca */ /* 0x000fe400000e0000 */
[----:B------:R-:W-:Y:S01]  /*30010*/  R2UR UR27, R5 ;  /* 0x00000000051b72ca */ /* 0x000fe200000e0000 */
[----:B---3--:R1:W-:Y:S04]  /*30020*/  ST.E desc[UR4][R2.64+0x1fc], R27 ;  /* 0x0001fc1b02007985 */ /* 0x0083e8000c101904 */
[----:B------:R-:W3:Y:S04]  /*30030*/  LD.E R218, desc[UR28][R8.64] ;  /* 0x0000001c08da7980 */ /* 0x000ee8000c101900 */
[----:B------:R-:W4:Y:S04]  /*30040*/  LD.E R24, desc[UR30][R2.64] ;  /* 0x0000001e02187980 */ /* 0x000f28000c101900 */
[----:B--2---:R-:W4:Y:S04]  /*30050*/  LD.E R25, desc[UR32][R2.64+0x4] ;  /* 0x0000042002197980 */ /* 0x004f28000c101900 */
[----:B------:R-:W4:Y:S04]  /*30060*/  LD.E R26, desc[UR34][R2.64+0x8] ;  /* 0x00000822021a7980 */ /* 0x000f28000c101900 */
[----:B-1----:R-:W4:Y:S04]  /*30070*/  LD.E R27, desc[UR44][R2.64+0xc] ;  /* 0x00000c2c021b7980 */ /* 0x002f28000c101900 */
[----:B0-----:R-:W4:Y:S04]  /*30080*/  LD.E R28, desc[UR46][R2.64+0x10] ;  /* 0x0000102e021c7980 */ /* 0x001f28000c101900 */
        /* <DEDUP_REMOVED lines=122> */
[----:B------:R-:W4:Y:S01]  /*30830*/  LD.E R151, desc[UR54][R2.64+0x1fc] ;  /* 0x0001fc3602977980 */ /* 0x000f22000c101900 */
[----:B------:R-:W-:Y:S01]  /*30840*/  IMAD R6, R219, 0xc00, R6 ;  /* 0x00000c00db067824 */ /* 0x000fe200078e0206 */
[----:B---3--:R-:W-:-:S02]  /*30850*/  ISETP.NE.U32.AND P1, PT, R218, RZ, PT ;  /* 0x000000ffda00720c */ /* 0x008fc40003f25070 */
[----:B------:R-:W-:Y:S02]  /*30860*/  R2UR UR7, R7 ;  /* 0x00000000070772ca */ /* 0x000fe400000e0000 */
[----:B------:R-:W-:Y:S02]  /*30870*/  R2UR UR6, R6 ;  /* 0x00000000060672ca */ /* 0x000fe400000e0000 */
[----:B------:R-:W-:Y:S02]  /*30880*/  F2FP.BF16.F32.PACK_AB R152, R153, R152 ;  /* 0x000000989998723e */ /* 0x000fe400000010ff */
[----:B------:R-:W-:Y:S02]  /*30890*/  F2FP.BF16.F32.PACK_AB R154, R154, R217 ;  /* 0x000000d99a9a723e */ /* 0x000fe400000010ff */
[----:B------:R-:W-:Y:S02]  /*308a0*/  F2FP.BF16.F32.PACK_AB R153, R216, R158 ;  /* 0x0000009ed899723e */ /* 0x000fe400000010ff */
[----:B------:R-:W-:Y:S01]  /*308b0*/  F2FP.BF16.F32.PACK_AB R155, R157, R155 ;  /* 0x0000009b9d9b723e */ /* 0x000fe200000010ff */
[----:B------:R-:W-:Y:S01]  /*308c0*/  VOTEU.ANY UP0, P1 ;  /* 0x00000000003f7886 */ /* 0x000fe20000800100 */
        /* <DEDUP_REMOVED lines=19> */
[----:B------:R-:W-:Y:S01]  /*30a00*/  R2UR UR25, R5 ;  /* 0x00000000051972ca */ /* 0x000fe200000e0000 */
[----:B----4-:R-:W-:-:S06]  /*30a10*/  WARPGROUP.ARRIVE ;  /* 0x00000000000079c5 */ /* 0x010fcc0000000000 */
[----:B------:R-:W-:Y:S01]  /*30a20*/  HGMMA.64x256x16.F32.BF16 R24, R152, gdesc[UR4].tnspB, R24, UP0, gsb0 ;  /* 0x43e0000498187df0 */ /* 0x000fe2000b801818 */
        /* <DEDUP_REMOVED lines=15> */
[----:B------:R-:W-:Y:S02]  /*30b20*/  R2UR UR51, R5 ;  /* 0x00000000053372ca */ /* 0x000fe400000e0000 */
[C---:B------:R-:W-:Y:S01]  /*30b30*/  R2UR UR52, R4.reuse ;  /* 0x00000000043472ca */ /* 0x040fe200000e0000 */
[----:B------:R-:W-:Y:S02]  /*30b40*/  WARPGROUP.DEPBAR.LE gsb0, 0x0 ;  /* 0x00008000000079c5 */ /* 0x000fe40000010000 */
[----:B------:R0:W-:Y:S01]  /*30b50*/  ST.E desc[UR4][R2.64], R24 ;  /* 0x0000001802007985 */ /* 0x0001e2000c101904 */
[----:B------:R-:W-:-:S02]  /*30b60*/  R2UR UR4, R4 ;  /* 0x00000000040472ca */ /* 0x000fc400000e0000 */
[C---:B------:R-:W-:Y:S01]  /*30b70*/  R2UR UR5, R5.reuse ;  /* 0x00000000050572ca */ /* 0x040fe200000e0000 */
[----:B------:R1:W-:Y:S01]  /*30b80*/  ST.E desc[UR6][R2.64+0x4], R25 ;  /* 0x0000041902007985 */ /* 0x0003e2000c101906 */
[----:B------:R-:W-:Y:S02]  /*30b90*/  R2UR UR6, R4 ;  /* 0x00000000040672ca */ /* 0x000fe400000e0000 */
[----:B------:R-:W-:-:S09]  /*30ba0*/  R2UR UR7, R5 ;  /* 0x00000000050772ca */ /* 0x000fd200000e0000 */
[----:B------:R2:W-:Y:S01]  /*30bb0*/  ST.E desc[UR4][R2.64+0x8], R26 ;  /* 0x0000081a02007985 */ /* 0x0005e2000c101904 */
[C---:B------:R-:W-:Y:S02]  /*30bc0*/  R2UR UR4, R4.reuse ;  /* 0x00000000040472ca */ /* 0x040fe400000e0000 */
[C---:B------:R-:W-:Y:S01]  /*30bd0*/  R2UR UR5, R5.reuse ;  /* 0x00000000050572ca */ /* 0x040fe200000e0000 */
[----:B------:R3:W-:Y:S01]  /*30be0*/  ST.E desc[UR6][R2.64+0xc], R27 ;  /* 0x00000c1b02007985 */ /* 0x0007e2000c101906 */
[C---:B------:R-:W-:Y:S02]  /*30bf0*/  R2UR UR6, R4.reuse ;  /* 0x00000000040672ca */ /* 0x040fe400000e0000 */
[C---:B------:R-:W-:Y:S01]  /*30c00*/  R2UR UR7, R5.reuse ;  /* 0x00000000050772ca */ /* 0x040fe200000e0000 */
[----:B------:R4:W-:Y:S01]  /*30c10*/  ST.E desc[UR8][R2.64+0x10], R28 ;  /* 0x0000101c02007985 */ /* 0x0009e2000c101908 */
[C---:B------:R-:W-:Y:S02]  /*30c20*/  R2UR UR8, R4.reuse ;  /* 0x00000000040872ca */ /* 0x040fe400000e0000 */
[----:B------:R-:W-:Y:S01]  /*30c30*/  R2UR UR9, R5 ;  /* 0x00000000050972ca */ /* 0x000fe200000e0000 */
[----:B------:R5:W-:Y:S01]  /*30c40*/  ST.E desc[UR10][R2.64+0x14], R29 ;  /* 0x0000141d02007985 */ /* 0x000be2000c10190a */
[----:B------:R-:W-:-:S02]  /*30c50*/  R2UR UR10, R4 ;  /* 0x00000000040a72ca */ /* 0x000fc400000e0000 */
        /* <DEDUP_REMOVED lines=21> */
[----:B------:R-:W-:Y:S01]  /*30db0*/  R2UR UR7, R5 ;  /* 0x00000000050772ca */ /* 0x000fe200000e0000 */
[----:B------:R5:W-:Y:S04]  /*30dc0*/  ST.E desc[UR8][R2.64+0x34], R37 ;  /* 0x0000342502007985 */ /* 0x000be8000c101908 */
[----:B------:R5:W-:Y:S04]  /*30dd0*/  ST.E desc[UR10][R2.64+0x38], R38 ;  /* 0x0000382602007985 */ /* 0x000be8000c10190a */
[----:B------:R5:W-:Y:S01]  /*30de0*/  ST.E desc[UR12][R2.64+0x3c], R39 ;  /* 0x00003c2702007985 */ /* 0x000be2000c10190c */
[----:B------:R-:W-:-:S03]  /*30df0*/  R2UR UR8, R4 ;  /* 0x00000000040872ca */ /* 0x000fc600000e0000 */
[----:B------:R5:W-:Y:S01]  /*30e00*/  ST.E desc[UR14][R2.64+0x40], R40 ;  /* 0x0000402802007985 */ /* 0x000be2000c10190e */
[----:B------:R-:W-:-:S03]  /*30e10*/  R2UR UR9, R5 ;  /* 0x00000000050972ca */ /* 0x000fc600000e0000 */
[----:B------:R5:W-:Y:S04]  /*30e20*/  ST.E desc[UR16][R2.64+0x44], R41 ;  /* 0x0000442902007985 */ /* 0x000be8000c101910 */
[----:B------:R5:W-:Y:S04]  /*30e30*/  ST.E desc[UR18][R2.64+0x48], R42 ;  /* 0x0000482a02007985 */ /* 0x000be8000c101912 */
[----:B------:R5:W-:Y:S04]  /*30e40*/  ST.E desc[UR20][R2.64+0x4c], R43 ;  /* 0x00004c2b02007985 */ /* 0x000be8000c101914 */
[----:B------:R5:W-:Y:S04]  /*30e50*/  ST.E desc[UR22][R2.64+0x50], R44 ;  /* 0x0000502c02007985 */ /* 0x000be8000c101916 */
[----:B------:R5:W-:Y:S01]  /*30e60*/  ST.E desc[UR24][R2.64+0x54], R45 ;  /* 0x0000542d02007985 */ /* 0x000be2000c101918 */
[----:B------:R-:W-:-:S03]  /*30e70*/  R2UR UR10, R4 ;  /* 0x00000000040a72ca */ /* 0x000fc600000e0000 */
[----:B------:R5:W-:Y:S01]  /*30e80*/  ST.E desc[UR4][R2.64+0x58], R46 ;  /* 0x0000582e02007985 */ /* 0x000be2000c101904 */
[C---:B------:R-:W-:Y:S02]  /*30e90*/  R2UR UR4, R4.reuse ;  /* 0x00000000040472ca */ /* 0x040fe400000e0000 */
[C---:B------:R-:W-:Y:S01]  /*30ea0*/  R2UR UR5, R5.reuse ;  /* 0x00000000050572ca */ /* 0x040fe200000e0000 */
[----:B------:R5:W-:Y:S01]  /*30eb0*/  ST.E desc[UR6][R2.64+0x5c], R47 ;  /* 0x00005c2f02007985 */ /* 0x000be2000c101906 */
        /* <DEDUP_REMOVED lines=12> */
[C---:B------:R-:W-:Y:S01]  /*30f80*/  R2UR UR21, R5.reuse ;  /* 0x00000000051572ca */ /* 0x040fe200000e0000 */
[----:B------:R5:W-:Y:S01]  /*30f90*/  ST.E desc[UR8][R2.64+0x60], R48 ;  /* 0x0000603002007985 */ /* 0x000be2000c101908 */
        /* <DEDUP_REMOVED lines=8> */
[----:B------:R-:W-:Y:S01]  /*31020*/  R2UR UR5, R5 ;  /* 0x00000000050572ca */ /* 0x000fe200000e0000 */
[----:B------:R5:W-:Y:S04]  /*31030*/  ST.E desc[UR6][R2.64+0x68], R50 ;  /* 0x0000683202007985 */ /* 0x000be8000c101906 */
[----:B------:R5:W-:Y:S04]  /*31040*/  ST.E desc[UR10][R2.64+0x6c], R51 ;  /* 0x00006c3302007985 */ /* 0x000be8000c10190a */
[----:B------:R5:W-:Y:S04]  /*31050*/  ST.E desc[UR12][R2.64+0x70], R52 ;  /* 0x0000703402007985 */ /* 0x000be8000c10190c */
        /* <DEDUP_REMOVED lines=8> */
[----:B------:R5:W-:Y:S01]  /*310e0*/  ST.E desc[UR8][R2.64+0x8c], R59 ;  /* 0x00008c3b02007985 */ /* 0x000be2000c101908 */
[C---:B------:R-:W-:Y:S02]  /*310f0*/  R2UR UR8, R4.reuse ;  /* 0x00000000040872ca */ /* 0x040fe400000e0000 */
[----:B------:R-:W-:Y:S01]  /*31100*/  R2UR UR9, R5 ;  /* 0x00000000050972ca */ /* 0x000fe200000e0000 */
[----:B------:R5:W-:Y:S01]  /*31110*/  ST.E desc[UR4][R2.64+0x90], R60 ;  /* 0x0000903c02007985 */ /* 0x000be2000c101904 */
        /* <DEDUP_REMOVED lines=13> */
[C---:B------:R-:W-:Y:S01]  /*311f0*/  R2UR UR21, R5.reuse ;  /* 0x00000000051572ca */ /* 0x040fe200000e0000 */
[----:B------:R5:W-:Y:S01]  /*31200*/  ST.E desc[UR6][R2.64+0x94], R61 ;  /* 0x0000943d02007985 */ /* 0x000be2000c101906 */
        /* <DEDUP_REMOVED lines=245> */
[C---:B------:R-:W-:Y:S02]  /*32160*/  R2UR UR54, R4.reuse ;  /* 0x00000000043672ca */ /* 0x040fe400000e0000 */
[----:B------:R-:W-:Y:S01]  /*32170*/  R2UR UR55, R5 ;  /* 0x00000000053772ca */ /* 0x000fe200000e0000 */
        /* <DEDUP_REMOVED lines=12> */
[----:B------:R-:W-:Y:S01]  /*32240*/  ST.E desc[UR28][R8.64], R199 ;  /* 0x000000c708007985 */ /* 0x000fe2000c10191c */
[C---:B------:R-:W-:Y:S02]  /*32250*/  R2UR UR58, R4.reuse ;  /* 0x00000000043a72ca */ /* 0x040fe400000e0000 */
[C---:B------:R-:W-:Y:S01]  /*32260*/  R2UR UR59, R5.reuse ;  /* 0x00000000053b72ca */ /* 0x040fe200000e0000 */
[----:B0-----:R-:W5:Y:S01]  /*32270*/  LD.E R24, desc[UR30][R2.64] ;  /* 0x0000001e02187980 */ /* 0x001f62000c101900 */
[C---:B------:R-:W-:Y:S02]  /*32280*/  R2UR UR56, R4.reuse ;  /* 0x00000000043872ca */ /* 0x040fe400000e0000 */
[C---:B------:R-:W-:Y:S01]  /*32290*/  R2UR UR57, R5.reuse ;  /* 0x00000000053972ca */ /* 0x040fe200000e0000 */
[----:B-1----:R-:W5:Y:S01]  /*322a0*/  LD.E R25, desc[UR32][R2.64+0x4] ;  /* 0x0000042002197980 */ /* 0x002f62000c101900 */
[C---:B------:R-:W-:Y:S02]  /*322b0*/  R2UR UR4, R4.reuse ;  /* 0x00000000040472ca */ /* 0x040fe400000e0000 */
[----:B------:R-:W-:Y:S01]  /*322c0*/  R2UR UR5, R5 ;  /* 0x00000000050572ca */ /* 0x000fe200000e0000 */
[----:B--2---:R-:W2:Y:S01]  /*322d0*/  LD.E R26, desc[UR34][R2.64+0x8] ;  /* 0x00000822021a7980 */ /* 0x004ea2000c101900 */
[----:B------:R-:W-:-:S02]  /*322e0*/  R2UR UR6, R4 ;  /* 0x00000000040672ca */ /* 0x000fc400000e0000 */
[C---:B------:R-:W-:Y:S01]  /*322f0*/  R2UR UR7, R5.reuse ;  /* 0x00000000050772ca */ /* 0x040fe200000e0000 */
[----:B---3--:R-:W2:Y:S01]  /*32300*/  LD.E R27, desc[UR44][R2.64+0xc] ;  /* 0x00000c2c021b7980 */ /* 0x008ea2000c101900 */
[C---:B------:R-:W-:Y:S02]  /*32310*/  R2UR UR8, R4.reuse ;  /* 0x00000000040872ca */ /* 0x040fe400000e0000 */
[C---:B------:R-:W-:Y:S01]  /*32320*/  R2UR UR9, R5.reuse ;  /* 0x00000000050972ca */ /* 0x040fe200000e0000 */
[----:B----4-:R-:W2:Y:S01]  /*32330*/  LD.E R28, desc[UR46][R2.64+0x10] ;  /* 0x0000102e021c7980 */ /* 0x010ea2000c101900 */
[C---:B------:R-:W-:Y:S02]  /*32340*/  R2UR UR10, R4.reuse ;  /* 0x00000000040a72ca */ /* 0x040fe400000e0000 */
[----:B------:R-:W-:Y:S01]  /*32350*/  R2UR UR11, R5 ;  /* 0x00000000050b72ca */ /* 0x000fe200000e0000 */
[----:B-----5:R-:W2:Y:S01]  /*32360*/  LD.E R29, desc[UR50][R2.64+0x14] ;  /* 0x00001432021d7980 */ /* 0x020ea2000c101900 */
[----:B------:R-:W-:-:S02]  /*32370*/  R2UR UR12, R4 ;  /* 0x00000000040c72ca */ /* 0x000fc400000e0000 */
[C---:B------:R-:W-:Y:S01]  /*32380*/  R2UR UR13, R5.reuse ;  /* 0x00000000050d72ca */ /* 0x040fe200000e0000 */
[----:B------:R-:W2:Y:S01]  /*32390*/  LD.E R30, desc[UR52][R2.64+0x18] ;  /* 0x00001834021e7980 */ /* 0x000ea2000c101900 */
[C---:B------:R-:W-:Y:S02]  /*323a0*/  R2UR UR14, R4.reuse ;  /* 0x00000000040e72ca */ /* 0x040fe400000e0000 */
[C---:B------:R-:W-:Y:S01]  /*323b0*/  R2UR UR15, R5.reuse ;  /* 0x00000000050f72ca */ /* 0x040fe200000e0000 */
[----:B------:R-:W2:Y:S01]  /*323c0*/  LD.E R31, desc[UR54][R2.64+0x1c] ;  /* 0x00001c36021f7980 */ /* 0x000ea2000c101900 */
[C---:B------:R-:W-:Y:S02]  /*323d0*/  R2UR UR16, R4.reuse ;  /* 0x00000000041072ca */ /* 0x040fe400000e0000 */
[----:B------:R-:W-:Y:S01]  /*323e0*/  R2UR UR17, R5 ;  /* 0x00000000051172ca */ /* 0x000fe200000e0000 */
[----:B------:R-:W2:Y:S01]  /*323f0*/  LD.E R32, desc[UR60][R2.64+0x20] ;  /* 0x0000203c02207980 */ /* 0x000ea2000c101900 */
        /* <DEDUP_REMOVED lines=327> */
[----:B------:R-:W-:Y:S02]  /*33870*/  R2UR UR54, R4 ;  /* 0x00000000043672ca */ /* 0x000fe400000e0000 */
[----:B------:R-:W-:Y:S01]  /*33880*/  R2UR UR55, R5 ;  /* 0x00000000053772ca */ /* 0x000fe200000e0000 */
        /* <DEDUP_REMOVED lines=10> */
[----:B------:R-:W-:-:S02]  /*33930*/  VIADD R152, R6, 0x80 ;  /* 0x0000008006987836 */ /* 0x000fc40000000000 */
[----:B------:R-:W-:-:S03]  /*33940*/  IMAD.MOV.U32 R153, RZ, RZ, R7 ;  /* 0x000000ffff997224 */ /* 0x000fc600078e0007 */
[----:B------:R-:W-:Y:S02]  /*33950*/  R2UR UR6, R152 ;  /* 0x00000000980672ca */ /* 0x000fe400000e0000 */
[----:B------:R-:W-:Y:S02]  /*33960*/  R2UR UR7, R153 ;  /* 0x00000000990772ca */ /* 0x000fe400000e0000 */
[----:B------:R-:W-:Y:S02]  /*33970*/  F2FP.BF16.F32.PACK_AB R156, R21, R156 ;  /* 0x0000009c159c723e */ /* 0x000fe400000010ff */
[----:B------:R-:W-:Y:S02]  /*33980*/  F2FP.BF16.F32.PACK_AB R158, R14, R20 ;  /* 0x000000140e9e723e */ /* 0x000fe400000010ff */
[----:B------:R-:W-:Y:S02]  /*33990*/  F2FP.BF16.F32.PACK_AB R157, R12, R13 ;  /* 0x0000000d0c9d723e */ /* 0x000fe400000010ff */
[----:B------:R-:W-:-:S02]  /*339a0*/  F2FP.BF16.F32.PACK_AB R159, R159, R160 ;  /* 0x000000a09f9f723e */ /* 0x000fc400000010ff */
        /* <DEDUP_REMOVED lines=18> */
[----:B------:R-:W-:Y:S02]  /*33ad0*/  R2UR UR24, R4 ;  /* 0x00000000041872ca */ /* 0x000fe400000e0000 */
[----:B------:R-:W-:Y:S01]  /*33ae0*/  R2UR UR25, R5 ;  /* 0x00000000051972ca */ /* 0x000fe200000e0000 */
[----:B--2---:R-:W-:-:S06]  /*33af0*/  WARPGROUP.ARRIVE ;  /* 0x00000000000079c5 */ /* 0x004fcc0000000000 */
[----:B------:R-:W-:Y:S01]  /*33b00*/  HGMMA.64x256x16.F32.BF16 R24, R156, gdesc[UR4].tnspB, R24, gsb0 ;  /* 0x43e000049c187df0 */ /* 0x000fe20008001818 */
        /* <DEDUP_REMOVED lines=19> */
[C---:B------:R-:W-:Y:S01]  /*33c40*/  R2UR UR55, R5.reuse ;  /* 0x00000000053772ca */ /* 0x040fe200000e0000 */
[----:B------:R-:W-:Y:S02]  /*33c50*/  WARPGROUP.DEPBAR.LE gsb0, 0x0 ;  /* 0x00008000000079c5 */ /* 0x000fe40000010000 */
        /* <DEDUP_REMOVED lines=2670> */
[----:B------:R5:W-:Y:S04]  /*3e340*/  ST.E desc[UR6][R2.64+0x1b4], R133 ;  /* 0x0001b48502007985 */ /* 0x000be8000c101906 */
[----:B------:R5:W-:Y:S04]  /*3e350*/  ST.E desc[UR8][R2.64+0x1b8], R134 ;  /* 0x0001b88602007985 */ /* 0x000be8000c101908 */
[----:B------:R5:W-:Y:S04]  /*3e360*/  ST.E desc[UR4][R2.64+0x1bc], R135 ;  /* 0x0001bc8702007985 */ /* 0x000be8000c101904 */
[----:B------:R5:W-:Y:S01]  /*3e370*/  ST.E desc[UR10][R2.64+0x1c0], R136 ;  /* 0x0001c08802007985 */ /* 0x000be2000c10190a */
[----:B------:R-:W-:-:S03]  /*3e380*/  R2UR UR6, R4 ;  /* 0x00000000040672ca */ /* 0x000fc600000e0000 */
[----:B------:R5:W-:Y:S01]  /*3e390*/  ST.E desc[UR12][R2.64+0x1c4], R137 ;  /* 0x0001c48902007985 */ /* 0x000be2000c10190c */
[----:B------:R-:W-:-:S03]  /*3e3a0*/  R2UR UR7, R5 ;  /* 0x00000000050772ca */ /* 0x000fc600000e0000 */
[----:B------:R5:W-:Y:S01]  /*3e3b0*/  ST.E desc[UR14][R2.64+0x1c8], R138 ;  /* 0x0001c88a02007985 */ /* 0x000be2000c10190e */
[----:B------:R-:W-:-:S03]  /*3e3c0*/  R2UR UR8, R4 ;  /* 0x00000000040872ca */ /* 0x000fc600000e0000 */
[----:B------:R5:W-:Y:S01]  /*3e3d0*/  ST.E desc[UR16][R2.64+0x1cc], R139 ;  /* 0x0001cc8b02007985 */ /* 0x000be2000c101910 */
[----:B------:R-:W-:-:S03]  /*3e3e0*/  R2UR UR9, R5 ;  /* 0x00000000050972ca */ /* 0x000fc600000e0000 */
        /* <DEDUP_REMOVED lines=13> */
[----:B------:R-:W-:-:S03]  /*3e4c0*/  R2UR UR51, R5 ;  /* 0x00000000053372ca */ /* 0x000fc600000e0000 */
[----:B------:R5:W-:Y:S01]  /*3e4d0*/  ST.E desc[UR28][R2.64+0x1e4], R145 ;  /* 0x0001e49102007985 */ /* 0x000be2000c10191c */
[C---:B------:R-:W-:Y:S02]  /*3e4e0*/  R2UR UR28, R4.reuse ;  /* 0x00000000041c72ca */ /* 0x040fe400000e0000 */
[C---:B------:R-:W-:Y:S02]  /*3e4f0*/  R2UR UR29, R5.reuse ;  /* 0x00000000051d72ca */ /* 0x040fe400000e0000 */
[C---:B------:R-:W-:Y:S02]  /*3e500*/  R2UR UR52, R4.reuse ;  /* 0x00000000043472ca */ /* 0x040fe400000e0000 */
[C---:B------:R-:W-:Y:S02]  /*3e510*/  R2UR UR53, R5.reuse ;  /* 0x00000000053572ca */ /* 0x040fe400000e0000 */
[C---:B------:R-:W-:Y:S02]  /*3e520*/  R2UR UR54, R4.reuse ;  /* 0x00000000043672ca */ /* 0x040fe400000e0000 */
[----:B------:R-:W-:Y:S01]  /*3e530*/  R2UR UR55, R5 ;  /* 0x00000000053772ca */ /* 0x000fe200000e0000 */
[----:B------:R-:W-:Y:S04]  /*3e540*/  ST.E desc[UR6][R2.64+0x1ec], R147 ;  /* 0x0001ec9302007985 */ /* 0x000fe8000c101906 */
[----:B------:R-:W-:Y:S04]  /*3e550*/  ST.E desc[UR8][R2.64+0x1f0], R148 ;  /* 0x0001f09402007985 */ /* 0x000fe8000c101908 */
[----:B------:R-:W-:Y:S04]  /*3e560*/  ST.E desc[UR10][R2.64+0x1f4], R149 ;  /* 0x0001f49502007985 */ /* 0x000fe8000c10190a */
[----:B------:R-:W-:Y:S04]  /*3e570*/  ST.E desc[UR12][R2.64+0x1f8], R150 ;  /* 0x0001f89602007985 */ /* 0x000fe8000c10190c */
[----:B------:R-:W-:Y:S01]  /*3e580*/  ST.E desc[UR14][R2.64+0x1fc], R151 ;  /* 0x0001fc9702007985 */ /* 0x000fe2000c10190e */
        /* <DEDUP_REMOVED lines=370> */
[----:B------:R-:W-:Y:S01]  /*3fcb0*/  VIADD R6, R6, 0x280 ;  /* 0x0000028006067836 */ /* 0x000fe20000000000 */
[----:B------:R-:W-:-:S04]  /*3fcc0*/  R2UR UR7, R7 ;  /* 0x00000000070772ca */ /* 0x000fc800000e0000 */
[----:B------:R-:W-:Y:S02]  /*3fcd0*/  R2UR UR6, R6 ;  /* 0x00000000060672ca */ /* 0x000fe400000e0000 */
[----:B------:R-:W-:Y:S02]  /*3fce0*/  F2FP.BF16.F32.PACK_AB R152, R191, R192 ;  /* 0x000000c0bf98723e */ /* 0x000fe400000010ff */
[----:B------:R-:W-:Y:S02]  /*3fcf0*/  F2FP.BF16.F32.PACK_AB R154, R187, R190 ;  /* 0x000000bebb9a723e */ /* 0x000fe400000010ff */
[----:B------:R-:W-:Y:S02]  /*3fd00*/  F2FP.BF16.F32.PACK_AB R153, R163, R165 ;  /* 0x000000a5a399723e */ /* 0x000fe400000010ff */
[----:B------:R-:W-:Y:S02]  /*3fd10*/  F2FP.BF16.F32.PACK_AB R155, R161, R162 ;  /* 0x000000a2a19b723e */ /* 0x000fe400000010ff */
        /* <DEDUP_REMOVED lines=27> */
[----:B------:R-:W-:Y:S01]  /*3fed0*/  R2UR UR29, R5 ;  /* 0x00000000051d72ca */ /* 0x000fe200000e0000 */
[----:B------:R-:W-:-:S02]  /*3fee0*/  WARPGROUP.DEPBAR.LE gsb0, 0x0 ;  /* 0x00008000000079c5 */ /* 0x000fc40000010000 */
[----:B------:R-:W-:Y:S01]  /*3fef0*/  ST.E desc[UR4][R2.64], R24 ;  /* 0x0000001802007985 */ /* 0x000fe2000c101904 */
[C---:B------:R-:W-:Y:S02]  /*3ff00*/  R2UR UR4, R4.reuse ;  /* 0x00000000040472ca */ /* 0x040fe400000e0000 */
[C---:B------:R-:W-:Y:S01]  /*3ff10*/  R2UR UR5, R5.reuse ;  /* 0x00000000050572ca */ /* 0x040fe200000e0000 */
[----:B------:R-:W-:Y:S01]  /*3ff20*/  ST.E desc[UR6][R2.64+0x4], R25 ;  /* 0x0000041902007985 */ /* 0x000fe2000c101906 */
[C---:B------:R-:W-:Y:S02]  /*3ff30*/  R2UR UR6, R4.reuse ;  /* 0x00000000040672ca */ /* 0x040fe400000e0000 */
[----:B------:R-:W-:Y:S01]  /*3ff40*/  R2UR UR7, R5 ;  /* 0x00000000050772ca */ /* 0x000fe200000e0000 */
[----:B------:R-:W-:Y:S04]  /*3ff50*/  ST.E desc[UR8][R2.64+0x8], R26 ;  /* 0x0000081a02007985 */ /* 0x000fe8000c101908 */
[----:B------:R-:W-:Y:S04]  /*3ff60*/  ST.E desc[UR10][R2.64+0xc], R27 ;  /* 0x00000c1b02007985 */ /* 0x000fe8000c10190a */
[----:B------:R-:W-:Y:S01]  /*3ff70*/  ST.E desc[UR12][R2.64+0x10], R28 ;  /* 0x0000101c02007985 */ /* 0x000fe2000c10190c */
[----:B------:R-:W-:-:S03]  /*3ff80*/  R2UR UR8, R4 ;  /* 0x00000000040872ca */ /* 0x000fc600000e0000 */
[----:B------:R-:W-:Y:S01]  /*3ff90*/  ST.E desc[UR14][R2.64+0x14], R29 ;  /* 0x0000141d02007985 */ /* 0x000fe2000c10190e */
[----:B------:R-:W-:-:S03]  /*3ffa0*/  R2UR UR9, R5 ;  /* 0x00000000050972ca */ /* 0x000fc600000e0000 */
[----:B------:R-:W-:Y:S04]  /*3ffb0*/  ST.E desc[UR16][R2.64+0x18], R30 ;  /* 0x0000181e02007985 */ /* 0x000fe8000c101910 */
[----:B------:R-:W-:Y:S04]  /*3ffc0*/  ST.E desc[UR18][R2.64+0x1c], R31 ;  /* 0x00001c1f02007985 */ /* 0x000fe8000c101912 */
[----:B------:R-:W-:Y:S04]  /*3ffd0*/  ST.E desc[UR20][R2.64+0x20], R32 ;  /* 0x0000202002007985 */ /* 0x000fe8000c101914 */
[----:B------:R-:W-:Y:S04]  /*3ffe0*/  ST.E desc[UR22][R2.64+0x24], R33 ;  /* 0x0000242102007985 */ /* 0x000fe8000c101916 */
[----:B------:R-:W-:Y:S01]  /*3fff0*/  ST.E desc[UR24][R2.64+0x28], R34 ;  /* 0x0000282202007985 */ /* 0x000fe2000c101918 */
[----:B------:R-:W-:-:S03]  /*40000*/  R2UR UR10, R4 ;  /* 0x00000000040a72ca */ /* 0x000fc600000e0000 */
[----:B------:R-:W-:Y:S01]  /*40010*/  ST.E desc[UR4][R2.64+0x2c], R35 ;  /* 0x00002c2302007985 */ /* 0x000fe2000c101904 */
[C---:B------:R-:W-:Y:S02]  /*40020*/  R2UR UR4, R4.reuse ;  /* 0x00000000040472ca */ /* 0x040fe400000e0000 */
[C---:B------:R-:W-:Y:S01]  /*40030*/  R2UR UR5, R5.reuse ;  /* 0x00000000050572ca */ /* 0x040fe200000e0000 */
[----:B------:R-:W-:Y:S01]  /*40040*/  ST.E desc[UR6][R2.64+0x30], R36 ;  /* 0x0000302402007985 */ /* 0x000fe2000c101906 */
        /* <DEDUP_REMOVED lines=13> */
[----:B------:R-:W-:Y:S01]  /*40120*/  ST.E desc[UR8][R2.64+0x34], R37 ;  /* 0x0000342502007985 */ /* 0x000fe2000c101908 */
        /* <DEDUP_REMOVED lines=8> */
[----:B------:R-:W-:Y:S01]  /*401b0*/  R2UR UR5, R5 ;  /* 0x00000000050572ca */ /* 0x000fe200000e0000 */
[----:B------:R-:W-:Y:S04]  /*401c0*/  ST.E desc[UR6][R2.64+0x3c], R39 ;  /* 0x00003c2702007985 */ /* 0x000fe8000c101906 */
[----:B------:R-:W-:Y:S04]  /*401d0*/  ST.E desc[UR10][R2.64+0x40], R40 ;  /* 0x0000402802007985 */ /* 0x000fe8000c10190a */
[----:B------:R-:W-:Y:S04]  /*401e0*/  ST.E desc[UR12][R2.64+0x44], R41 ;  /* 0x0000442902007985 */ /* 0x000fe8000c10190c */
        /* <DEDUP_REMOVED lines=8> */
[----:B------:R-:W-:Y:S01]  /*40270*/  ST.E desc[UR8][R2.64+0x60], R48 ;  /* 0x0000603002007985 */ /* 0x000fe2000c101908 */
[C---:B------:R-:W-:Y:S02]  /*40280*/  R2UR UR8, R4.reuse ;  /* 0x00000000040872ca */ /* 0x040fe400000e0000 */
[----:B------:R-:W-:Y:S01]  /*40290*/  R2UR UR9, R5 ;  /* 0x00000000050972ca */ /* 0x000fe200000e0000 */
[----:B------:R-:W-:Y:S01]  /*402a0*/  ST.E desc[UR4][R2.64+0x64], R49 ;  /* 0x0000643102007985 */ /* 0x000fe2000c101904 */
        /* <DEDUP_REMOVED lines=14> */
[----:B------:R-:W-:Y:S01]  /*40390*/  ST.E desc[UR6][R2.64+0x68], R50 ;  /* 0x0000683202007985 */ /* 0x000fe2000c101906 */
        /* <DEDUP_REMOVED lines=288> */
[----:B------:R-:W2:Y:S01]  /*415a0*/  LD.E R7, desc[UR28][R2.64] ;  /* 0x0000001c02077980 */ /* 0x000ea2000c101900 */
[----:B------:R-:W-:-:S02]  /*415b0*/  R2UR UR4, R4 ;  /* 0x00000000040472ca */ /* 0x000fc400000e0000 */
[C---:B------:R-:W-:Y:S02]  /*415c0*/  R2UR UR5, R5.reuse ;  /* 0x00000000050572ca */ /* 0x040fe400000e0000 */
[----:B------:R-:W-:Y:S02]  /*415d0*/  R2UR UR6, R4 ;  /* 0x00000000040672ca */ /* 0x000fe400000e0000 */
[----:B------:R-:W-:-:S09]  /*415e0*/  R2UR UR7, R5 ;  /* 0x00000000050772ca */ /* 0x000fd200000e0000 */
[----:B--2---:R1:W-:Y:S04]  /*415f0*/  ST.E desc[UR4][R2.64], R7 ;  /* 0x0000000702007985 */ /* 0x0043e8000c101904 */
[----:B------:R-:W2:Y:S01]  /*41600*/  LD.E R11, desc[UR6][R2.64+0x4] ;  /* 0x00000406020b7980 */ /* 0x000ea2000c101900 */
[C---:B------:R-:W-:Y:S02]  /*41610*/  R2UR UR4, R4.reuse ;  /* 0x00000000040472ca */ /* 0x040fe400000e0000 */
[C---:B------:R-:W-:Y:S02]  /*41620*/  R2UR UR5, R5.reuse ;  /* 0x00000000050572ca */ /* 0x040fe400000e0000 */
[----:B------:R-:W-:Y:S02]  /*41630*/  R2UR UR6, R4 ;  /* 0x00000000040672ca */ /* 0x000fe400000e0000 */
[----:B------:R-:W-:-:S09]  /*41640*/  R2UR UR7, R5 ;  /* 0x00000000050772ca */ /* 0x000fd200000e0000 */
[----:B--2---:R2:W-:Y:S04]  /*41650*/  ST.E desc[UR4][R2.64+0x4], R11 ;  /* 0x0000040b02007985 */ /* 0x0045e8000c101904 */
[----:B------:R-:W3:Y:S01]  /*41660*/  LD.E R13, desc[UR6][R2.64+0x8] ;  /* 0x00000806020d7980 */ /* 0x000ee2000c101900 */
[C---:B------:R-:W-:Y:S02]  /*41670*/  R2UR UR4, R4.reuse ;  /* 0x00000000040472ca */ /* 0x040fe400000e0000 */
[C---:B------:R-:W-:Y:S02]  /*41680*/  R2UR UR5, R5.reuse ;  /* 0x00000000050572ca */ /* 0x040fe400000e0000 */
[----:B------:R-:W-:Y:S02]  /*41690*/  R2UR UR6, R4 ;  /* 0x00000000040672ca */ /* 0x000fe400000e0000 */
[----:B------:R-:W-:-:S09]  /*416a0*/  R2UR UR7, R5 ;  /* 0x00000000050772ca */ /* 0x000fd200000e0000 */
[----:B---3--:R3:W-:Y:S04]  /*416b0*/  ST.E desc[UR4][R2.64+0x8], R13 ;  /* 0x0000080d02007985 */ /* 0x0087e8000c101904 */
[----:B0-----:R-:W4:Y:S01]  /*416c0*/  LD.E R9, desc[UR6][R2.64+0xc] ;  /* 0x00000c0602097980 */ /* 0x001f22000c101900 */
[C---:B------:R-:W-:Y:S02]  /*416d0*/  R2UR UR4, R4.reuse ;  /* 0x00000000040472ca */ /* 0x040fe400000e0000 */
[C---:B------:R-:W-:Y:S02]  /*416e0*/  R2UR UR5, R5.reuse ;  /* 0x00000000050572ca */ /* 0x040fe400000e0000 */
[----:B------:R-:W-:Y:S02]  /*416f0*/  R2UR UR6, R4 ;  /* 0x00000000040672ca */ /* 0x000fe400000e0000 */
[----:B------:R-:W-:-:S09]  /*41700*/  R2UR UR7, R5 ;  /* 0x00000000050772ca */ /* 0x000fd200000e0000 */
[----:B----4-:R0:W-:Y:S04]  /*41710*/  ST.E desc[UR4][R2.64+0xc], R9 ;  /* 0x00000c0902007985 */ /* 0x0101e8000c101904 */
[----:B-1----:R-:W4:Y:S01]  /*41720*/  LD.E R7, desc[UR6][R2.64+0x10] ;  /* 0x0000100602077980 */ /* 0x002f22000c101900 */
[C---:B------:R-:W-:Y:S02]  /*41730*/  R2UR UR4, R4.reuse ;  /* 0x00000000040472ca */ /* 0x040fe400000e0000 */
[C---:B------:R-:W-:Y:S02]  /*41740*/  R2UR UR5, R5.reuse ;  /* 0x00000000050572ca */ /* 0x040fe400000e0000 */
[----:B------:R-:W-:Y:S02]  /*41750*/  R2UR UR6, R4 ;  /* 0x00000000040672ca */ /* 0x000fe400000e0000 */
[----:B------:R-:W-:-:S09]  /*41760*/  R2UR UR7, R5 ;  /* 0x00000000050772ca */ /* 0x000fd200000e0000 */
[----:B----4-:R1:W-:Y:S04]  /*41770*/  ST.E desc[UR4][R2.64+0x10], R7 ;  /* 0x0000100702007985 */ /* 0x0103e8000c101904 */
[----:B--2---:R-:W2:Y:S01]  /*41780*/  LD.E R11, desc[UR6][R2.64+0x14] ;  /* 0x00001406020b7980 */ /* 0x004ea2000c101900 */
[C---:B------:R-:W-:Y:S02]  /*41790*/  R2UR UR4, R4.reuse ;  /* 0x00000000040472ca */ /* 0x040fe400000e0000 */
[C---:B------:R-:W-:Y:S02]  /*417a0*/  R2UR UR5, R5.reuse ;  /* 0x00000000050572ca */ /* 0x040fe400000e0000 */
[----:B------:R-:W-:Y:S02]  /*417b0*/  R2UR UR6, R4 ;  /* 0x00000000040672ca */ /* 0x000fe400000e0000 */
[----:B------:R-:W-:-:S09]  /*417c0*/  R2UR UR7, R5 ;  /* 0x00000000050772ca */ /* 0x000fd200000e0000 */
[----:B--2---:R2:W-:Y:S04]  /*417d0*/  ST.E desc[UR4][R2.64+0x14], R11 ;  /* 0x0000140b02007985 */ /* 0x0045e8000c101904 */
[----:B---3--:R-:W3:Y:S01]  /*417e0*/  LD.E R13, desc[UR6][R2.64+0x18] ;  /* 0x00001806020d7980 */ /* 0x008ee2000c101900 */
        /* <DEDUP_REMOVED lines=719> */
[----:B---3--:R-:W2:Y:S01]  /*444e0*/  LD.E R13, desc[UR6][R2.64+0x1f8] ;  /* 0x0001f806020d7980 */ /* 0x008ea2000c101900 */
[C---:B------:R-:W-:Y:S02]  /*444f0*/  R2UR UR4, R4.reuse ;  /* 0x00000000040472ca */ /* 0x040fe400000e0000 */
[C---:B------:R-:W-:Y:S02]  /*44500*/  R2UR UR5, R5.reuse ;  /* 0x00000000050572ca */ /* 0x040fe400000e0000 */
[----:B------:R-:W-:Y:S02]  /*44510*/  R2UR UR6, R4 ;  /* 0x00000000040672ca */ /* 0x000fe400000e0000 */
[----:B------:R-:W-:-:S02]  /*44520*/  R2UR UR7, R5 ;  /* 0x00000000050772ca */ /* 0x000fc400000e0000 */
[----:B------:R-:W-:-:S07]  /*44530*/  LOP3.LUT P6, RZ, R207, 0x7f, RZ, 0xc0, !PT ;  /* 0x0000007fcfff7812 */ /* 0x000fce00078cc0ff */
[----:B--2---:R1:W-:Y:S04]  /*44540*/  ST.E desc[UR4][R2.64+0x1f8], R13 ;  /* 0x0001f80d02007985 */ /* 0x0043e8000c101904 */
[----:B0-----:R-:W2:Y:S01]  /*44550*/  LD.E R9, desc[UR6][R2.64+0x1fc] ;  /* 0x0001fc0602097980 */ /* 0x001ea2000c101900 */
[----:B------:R-:W-:Y:S02]  /*44560*/  R2UR UR4, R4 ;  /* 0x00000000040472ca */ /* 0x000fe400000e0000 */
[----:B------:R-:W-:-:S13]  /*44570*/  R2UR UR5, R5 ;  /* 0x00000000050572ca */ /* 0x000fda00000e0000 */
[----:B--2---:R1:W-:Y:S01]  /*44580*/  ST.E desc[UR4][R2.64+0x1fc], R9 ;  /* 0x0001fc0902007985 */ /* 0x0043e2000c101904 */
[----:B------:R-:W-:Y:S05]  /*44590*/  @P6 BRA `(.L_x_2339) ;  /* 0x0000000000306947 */ /* 0x000fea0003800000 */
[----:B-1----:R-:W2:Y:S04]  /*445a0*/  LDL.64 R2, [R0+0x40] ;  /* 0x0000400000027983 */ /* 0x002ea80000100a00 */
[----:B------:R-:W3:Y:S01]  /*445b0*/  LDL.64 R6, [R0] ;  /* 0x0000000000067983 */ /* 0x000ee20000100a00 */
[C---:B------:R-:W-:Y:S02]  /*445c0*/  R2UR UR4, R4.reuse ;  /* 0x00000000040472ca */ /* 0x040fe400000e0000 */
[C---:B------:R-:W-:Y:S02]  /*445d0*/  R2UR UR5, R5.reuse ;  /* 0x00000000050572ca */ /* 0x040fe400000e0000 */
[----:B------:R-:W-:Y:S02]  /*445e0*/  R2UR UR6, R4 ;  /* 0x00000000040672ca */ /* 0x000fe400000e0000 */
[----:B------:R-:W-:-:S09]  /*445f0*/  R2UR UR7, R5 ;  /* 0x00000000050772ca */ /* 0x000fd200000e0000 */
[----:B--2---:R-:W2:Y:S04]  /*44600*/  LD.E.64 R2, desc[UR4][R2.64+0x30] ;  /* 0x0000300402027980 */ /* 0x004ea8000c101b00 */
[----:B---3--:R-:W3:Y:S01]  /*44610*/  LD.E R6, desc[UR6][R6.64] ;  /* 0x0000000606067980 */ /* 0x008ee2000c101900 */
[----:B--2---:R-:W-:-:S05]  /*44620*/  MOV R5, R2 ;  /* 0x0000000200057202 */ /* 0x004fca0000000f00 */
[----:B---3--:R-:W-:-:S05]  /*44630*/  IMAD R4, R6, 0x8, R5 ;  /* 0x0000000806047824 */ /* 0x008fca00078e0205 */
[----:B------:R-:W-:-:S04]  /*44640*/  PRMT R4, RZ, 0x654, R4 ;  /* 0x00000654ff047816 */ /* 0x000fc80000000004 */
[----:B------:R0:W-:Y:S03]  /*44650*/  SYNCS.ARRIVE.TRANS64.RED.A1T0 RZ, [R4+URZ], RZ ;  /* 0x000000ff04ff79a7 */ /* 0x0001e6000810043f */
.L_x_2339:
[----:B-1----:R-:W-:Y:S02]  /*44660*/  IMAD.MOV.U32 R2, RZ, RZ, R215 ;  /* 0x000000ffff027224 */ /* 0x002fe400078e00d7 */
[----:B------:R-:W-:-:S04]  /*44670*/  IMAD.MOV.U32 R3, RZ, RZ, 0x0 ;  /* 0x00000000ff037424 */ /* 0x000fc800078e00ff */
[----:B0-----:R-:W-:Y:S05]  /*44680*/  RET.REL.NODEC R2 `(_ZN7cutlass13device_kernelIN5flash11enable_sm90INS1_16FlashAttnFwdSm90INS1_25CollectiveMainloopFwdSm90ILi2EN4cute5tupleIJNS5_1CILi1EEES8_S8_EEENS6_IJNS7_ILi128EEENS7_ILi96EEENS7_ILi64EEEEEELi256ENS_10bfloat16_tEfNS_4arch4Sm90ELb0ELb1ELb0ELb0ELb0ELb0ELb1ELb1ELb0ELb1ELb0ELb0EEENS1_21CollectiveEpilogueFwdINS6_IJSA_NS7_ILi256EEESB_EEES9_SE_SG_Li256ELb0ELb1ELb0ELb0EEENS1_30DynamicPersistentTileSchedulerILi256ELi128ELb0ELb1ELb1EEEEEEEEEvNT_6ParamsE) ;  /* 0xfffffbb8025c7950 */ /* 0x001fea0003c3ffff */
.L_x_2317:
[----:B0-----:R0:W1:Y:S02]  /*44690*/  SYNCS.PHASECHK.TRANS64.TRYWAIT P1, [R2+URZ], R3 ;  /* 0x00000003020075a7 */ /* 0x001064000802017f */
[----:B-1----:R-:W-:Y:S05]  /*446a0*/  @!P1 NANOSLEEP.SYNCS 0x989680 ;  /* 0x009896800000995d */ /* 0x002fea0003900000 */
[----:B------:R-:W1:Y:S02]  /*446b0*/  @!P1 SYNCS.PHASECHK.TRANS64 P1, [R2+URZ], R3 ;  /* 0x00000003020095a7 */ /* 0x000e64000802007f */
[----:B-1----:R-:W-:Y:S05]  /*446c0*/  @!P1 BRA `(.L_x_2317) ;  /* 0xfffffffc00f09947 */ /* 0x002fea000383ffff */
[----:B------:R-:W-:Y:S05]  /*446d0*/  BRA `(.L_x_2316) ;  /* 0xfffffe4c008c7947 */ /* 0x000fea000383ffff */
.L_x_2324:
[----:B0-----:R0:W1:Y:S02]  /*446e0*/  SYNCS.PHASECHK.TRANS64.TRYWAIT P1, [R8+URZ], R9 ;  /* 0x00000009080075a7 */ /* 0x001064000802017f */
[----:B-1----:R-:W-:Y:S05]  /*446f0*/  @!P1 NANOSLEEP.SYNCS 0x989680 ;  /* 0x009896800000995d */ /* 0x002fea0003900000 */
[----:B------:R-:W1:Y:S02]  /*44700*/  @!P1 SYNCS.PHASECHK.TRANS64 P1, [R8+URZ], R9 ;  /* 0x00000009080095a7 */ /* 0x000e64000802007f */
[----:B-1----:R-:W-:Y:S05]  /*44710*/  @!P1 BRA `(.L_x_2324) ;  /* 0xfffffffc00f09947 */ /* 0x002fea000383ffff */
[----:B------:R-:W-:Y:S05]  /*44720*/  BRA `(.L_x_2323) ;  /* 0xfffffe5400607947 */ /* 0x000fea000383ffff */
.L_x_2340:
        /* <DEDUP_REMOVED lines=13> */
.L_x_6041:


//--------------------- .text._ZN7cutlass13device_kernelIN5flash11enable_sm90INS1_16FlashAttnFwdSm90INS1_25CollectiveMainloopFwdSm90ILi2EN4cute5tupleIJNS5_1CILi1EEES8_S8_EEENS6_IJNS7_ILi128EEENS7_ILi96EEENS7_ILi64EEEEEELi256ENS_10bfloat16_tEfNS_4arch4Sm90ELb0ELb1ELb0ELb1ELb0ELb0ELb0ELb1ELb0ELb1ELb0ELb0EEENS1_21CollectiveEpilogueFwdINS6_IJSA_NS7_ILi256EEESB_EEES9_SE_SG_Li256ELb1ELb1ELb0ELb0EEENS1_36VarlenDynamicPersistentTileSchedulerILi128ELi96ELi256ELi128ELb0ELb1ELb1ELb1ELb0ELb1EEEEEEEEEvNT_6ParamsE --------------------------
	.section	.text._ZN7cutlass13device_kernelIN5flash11enable_sm90INS1_16FlashAttnFwdSm90INS1_25CollectiveMainloopFwdSm90ILi2EN4cute5tupleIJNS5_1CILi1EEES8_S8_EEENS6_IJNS7_ILi128EEENS7_ILi96EEENS7_ILi64EEEEEELi256ENS_10bfloat16_tEfNS_4arch4Sm90ELb0ELb1ELb0ELb1ELb0ELb0ELb0ELb1ELb0ELb1ELb0ELb0EEENS1_21CollectiveEpilogueFwdINS6_IJSA_NS7_ILi256EEESB_EEES9_SE_SG_Li256ELb1ELb1ELb0ELb0EEENS1_36VarlenDynamicPersistentTileSchedulerILi128ELi96ELi256ELi128ELb0ELb1ELb1ELb1ELb0ELb1EEEEEEEEEvNT_6ParamsE,"ax",@progbits
	.align	128
.text._ZN7cutlass13device_kernelIN5flash11enable_sm90INS1_16FlashAttnFwdSm90INS1_25CollectiveMainloopFwdSm90ILi2EN4cute5tupleIJNS5_1CILi1EEES8_S8_EEENS6_IJNS7_ILi128EEENS7_ILi96EEENS7_ILi64EEEEEELi256ENS_10bfloat16_tEfNS_4arch4Sm90ELb0ELb1ELb0ELb1ELb0ELb0ELb0ELb1ELb0ELb1ELb0ELb0EEENS1_21CollectiveEpilogueFwdINS6_IJSA_NS7_ILi256EEESB_EEES9_SE_SG_Li256ELb1ELb1ELb0ELb0EEENS1_36VarlenDynamicPersistentTileSchedulerILi128ELi96ELi256ELi128ELb0ELb1ELb1ELb1ELb0ELb1EEEEEEEEEvNT_6ParamsE:
        .type           _ZN7cutlass13device_kernelIN5flash11enable_sm90INS1_16FlashAttnFwdSm90INS1_25CollectiveMainloopFwdSm90ILi2EN4cute5tupleIJNS5_1CILi1EEES8_S8_EEENS6_IJNS7_ILi128EEENS7_ILi96EEENS7_ILi64EEEEEELi256ENS_10bfloat16_tEfNS_4arch4Sm90ELb0ELb1ELb0ELb1ELb0ELb0ELb0ELb1ELb0ELb1ELb0ELb0EEENS1_21CollectiveEpilogueFwdINS6_IJSA_NS7_ILi256EEESB_EEES9_SE_SG_Li256ELb1ELb1ELb0ELb0EEENS1_36VarlenDynamicPersistentTileSchedulerILi128ELi96ELi256ELi128ELb0ELb1ELb1ELb1ELb0ELb1EEEEEEEEEvNT_6ParamsE,@function
        .size           _ZN7cutlass13device_kernelIN5flash11enable_sm90INS1_16FlashAttnFwdSm90INS1_25CollectiveMainloopFwdSm90ILi2EN4cute5tupleIJNS5_1CILi1EEES8_S8_EEENS6_IJNS7_ILi128EEENS7_ILi96EEENS7_ILi64EEEEEELi256ENS_10bfloat16_tEfNS_4arch4Sm90ELb0ELb1ELb0ELb1ELb0ELb0ELb0ELb1ELb0ELb1ELb0ELb0EEENS1_21CollectiveEpilogueFwdINS6_IJSA_NS7_ILi256EEESB_EEES9_SE_SG_Li256ELb1ELb1ELb0ELb0EEENS1_36VarlenDynamicPersistentTileSchedulerILi128ELi96ELi256ELi128ELb0ELb1ELb1ELb1ELb0ELb1EEEEEEEEEvNT_6ParamsE,(.L_x_6043 - _ZN7cutlass13device_kernelIN5flash11enable_sm90INS1_16FlashAttnFwdSm90INS1_25CollectiveMainloopFwdSm90ILi2EN4cute5tupleIJNS5_1CILi1EEES8_S8_EEENS6_IJNS7_ILi128EEENS7_ILi96EEENS7_ILi64EEEEEELi256ENS_10bfloat16_tEfNS_4arch4Sm90ELb0ELb1ELb0ELb1ELb0ELb0ELb0ELb1ELb0ELb1ELb0ELb0EEENS1_21CollectiveEpilogueFwdINS6_IJSA_NS7_ILi256EEESB_EEES9_SE_SG_Li256ELb1ELb1ELb0ELb0EEENS1_36VarlenDynamicPersistentTileSchedulerILi128ELi96ELi256ELi128ELb0ELb1ELb1ELb1ELb0ELb1EEEEEEEEEvNT_6ParamsE)
        .other          _ZN7cutlass13device_kernelIN5flash11enable_sm90INS1_16FlashAttnFwdSm90INS1_25CollectiveMainloopFwdSm90ILi2EN4cute5tupleIJNS5_1CILi1EEES8_S8_EEENS6_IJNS7_ILi128EEENS7_ILi96EEENS7_ILi64EEEEEELi256ENS_10bfloat16_tEfNS_4arch4Sm90ELb0ELb1ELb0ELb1ELb0ELb0ELb0ELb1ELb0ELb1ELb0ELb0EEENS1_21CollectiveEpilogueFwdINS6_IJSA_NS7_ILi256EEESB_EEES9_SE_SG_Li256ELb1ELb1ELb0ELb0EEENS1_36VarlenDynamicPersistentTileSchedulerILi128ELi96ELi256ELi128ELb0ELb1ELb1ELb1ELb0ELb1EEEEEEEEEvNT_6ParamsE,@"STO_CUDA_ENTRY STV_DEFAULT"
_ZN7cutlass13device_kernelIN5flash11enable_sm90INS1_16FlashAttnFwdSm90INS1_25CollectiveMainloopFwdSm90ILi2EN4cute5tupleIJNS5_1CILi1EEES8_S8_EEENS6_IJNS7_ILi128EEENS7_ILi96EEENS7_ILi64EEEEEELi256ENS_10bfloat16_tEfNS_4arch4Sm90ELb0ELb1ELb0ELb1ELb0ELb0ELb0ELb1ELb0ELb1ELb0ELb0EEENS1_21CollectiveEpilogueFwdINS6_IJSA_NS7_ILi256EEESB_EEES9_SE_SG_Li256ELb1ELb1ELb0ELb0EEENS1_36VarlenDynamicPersistentTileSchedulerILi128ELi96ELi256ELi128ELb0ELb1ELb1ELb1ELb0ELb1EEEEEEEEEvNT_6ParamsE:
        /* <DEDUP_REMOVED lines=18> */
.L_x_2342:
[----:B------:R-:W-:Y:S05]  /*0120*/  BSYNC B0 ;  /* 0x0000000000007941 */ /* 0x000fea0003800000 */
.L_x_2341:
        /* <DEDUP_REMOVED lines=41> */
.L_x_2343:
        /* <DEDUP_REMOVED lines=22> */
.L_x_2344:
        /* <DEDUP_REMOVED lines=18> */
.L_x_2345:
        /* <DEDUP_REMOVED lines=22> */
.L_x_2346:
        /* <DEDUP_REMOVED lines=22> */
.L_x_2347:
[----:B------:R-:W-:Y:S01]  /*0900*/  PLOP3.LUT P0, PT, PT, PT, UP0, 0x80, 0x0 ;  /* 0x000000000000781c */ /* 0x000fe20003f0f008 */
[----:B------:R-:W-:Y:S01]  /*0910*/  UMOV UR36, 0x1 ;  /* 0x0000000100247882 */ /* 0x000fe20000000000 */
[----:B------:R-:W-:Y:S01]  /*0920*/  NOP ;  /* 0x0000000000007918 */ /* 0x000fe20000000000 */
[----:B------:R-:W-:Y:S01]  /*0930*/  USEL UR36, UR36, 0x2, !UP0 ;  /* 0x0000000224247887 */ /* 0x000fe2000c000000 */
[----:B------:R-:W-:Y:S01]  /*0940*/  ULDC.64 UR40, c[0x0][0x208] ;  /* 0x0000820000287ab9 */ /* 0x000fe20000000a00 */
[----:B012-4-:R-:W-:Y:S08]  /*0950*/  BAR.SYNC.DEFER_BLOCKING 0x0 ;  /* 0x0000000000007b1d */ /* 0x017ff00000010000 */
[----:B------:R-:W-:Y:S05]  /*0960*/  @!P0 BRA `(.L_x_2348) ;  /* 0x000000f400648947 */ /* 0x000fea0003800000 */
.L_x_2349:
        /* <DEDUP_REMOVED lines=23> */
[----:B------:R-:W-:Y:S01]  /*0ae0*/  R2UR UR6, R11 ;  /* 0x000000000b0672ca */ /* 0x000fe200000e0000 */
        /* <DEDUP_REMOVED lines=55> */
.L_x_2449:
[----:B------:R-:W-:Y:S01]  /*0e60*/  ULDC.64 UR8, c[0x0][0xa28] ;  /* 0x00028a0000087ab9 */ /* 0x000fe20000000a00 */
[----:B------:R-:W-:Y:S01]  /*0e70*/  IMAD.MOV.U32 R0, RZ, RZ, RZ ;  /* 0x000000ffff007224 */ /* 0x000fe200078e00ff */
[----:B------:R-:W-:-:S04]  /*0e80*/  UISETP.NE.U32.AND UP0, UPT, UR8, URZ, UPT ;  /* 0x0000003f0800728c */ /* 0x000fc8000bf05070 */
[----:B------:R-:W-:-:S03]  /*0e90*/  UISETP.NE.AND.EX UP0, UPT, UR9, URZ, UPT, UP0 ;  /* 0x0000003f0900728c */ /* 0x000fc6000bf05300 */
[----:B------:R-:W-:Y:S02]  /*0ea0*/  ULDC.64 UR8, c[0x0][0xa18] ;  /* 0x0002860000087ab9 */ /* 0x000fe40000000a00 */
[----:B------:R-:W-:Y:S01]  /*0eb0*/  UISETP.NE.U32.AND UP1, UPT, UR8, URZ, UPT ;  /* 0x0000003f0800728c */ /* 0x000fe2000bf25070 */
[----:B------:R-:W-:-:S03]  /*0ec0*/  PLOP3.LUT P0, PT, PT, PT, UP0, 0x80, 0x0 ;  /* 0x000000000000781c */ /* 0x000fc60003f0f008 */
[----:B------:R-:W-:-:S03]  /*0ed0*/  UISETP.NE.AND.EX UP1, UPT, UR9, URZ, UPT, UP1 ;  /* 0x0000003f0900728c */ /* 0x000fc6000bf25310 */
[----:B------:R-:W-:Y:S02]  /*0ee0*/  @UP0 ULDC.64 UR8, c[0x0][0xa28] ;  /* 0x00028a0000080ab9 */ /* 0x000fe40000000a00 */
[----:B------:R-:W-:Y:S01]  /*0ef0*/  @UP0 UIMAD.WIDE UR8, UR6, 0x4, UR8 ;  /* 0x00000004060808a5 */ /* 0x000fe2000f8e0208 */
[----:B------:R-:W-:-:S05]  /*0f00*/  PLOP3.LUT P2, PT, PT, PT, UP1, 0x80, 0x0 ;  /* 0x000000000000781c */ /* 0x000fca0003f4f018 */
[----:B------:R-:W-:Y:S01]  /*0f10*/  @UP1 ULDC.64 UR10, c[0x0][0xa18] ;  /* 0x00028600000a1ab9 */ /* 0x000fe20000000a00 */
[----:B01--4-:R-:W-:Y:S02]  /*0f20*/  IMAD.U32 R2, RZ, RZ, UR8 ;  /* 0x00000008ff027e24 */ /* 0x013fe4000f8e00ff */
[----:B------:R-:W-:Y:S01]  /*0f30*/  IMAD.U32 R3, RZ, RZ, UR9 ;  /* 0x00000009ff037e24 */ /* 0x000fe2000f8e00ff */
[----:B------:R-:W-:Y:S01]  /*0f40*/  @UP1 UIMAD.WIDE UR8, UR6, 0x4, UR10 ;  /* 0x00000004060818a5 */ /* 0x000fe2000f8e020a */
[----:B------:R-:W-:Y:S02]  /*0f50*/  ULDC UR4, c[0x0][0x288] ;  /* 0x0000a20000047ab9 */ /* 0x000fe40000000800 */
[----:B---3--:R-:W-:Y:S01]  /*0f60*/  IMAD.U32 R16, RZ, RZ, UR4 ;  /* 0x00000004ff107e24 */ /* 0x008fe2000f8e00ff */
[----:B------:R0:W5:Y:S02]  /*0f70*/  @P0 LDG.E R0, desc[UR40][R2.64] ;  /* 0x0000002802000981 */ /* 0x000164000c1e1900 */
[----:B--2---:R-:W-:Y:S01]  /*0f80*/  IMAD.U32 R4, RZ, RZ, UR8 ;  /* 0x00000008ff047e24 */ /* 0x004fe2000f8e00ff */
[----:B------:R-:W-:Y:S01]  /*0f90*/  ULDC UR4, c[0x0][0x424] ;  /* 0x0001090000047ab9 */ /* 0x000fe20000000800 */
[----:B------:R-:W-:Y:S01]  /*0fa0*/  IMAD.U32 R5, RZ, RZ, UR9 ;  /* 0x00000009ff057e24 */ /* 0x000fe2000f8e00ff */
[----:B------:R-:W-:-:S04]  /*0fb0*/  ULDC.64 UR8, c[0x0][0x418] ;  /* 0x0001060000087ab9 */ /* 0x000fc80000000a00 */
[----:B------:R0:W5:Y:S01]  /*0fc0*/  @P2 LDG.E R16, desc[UR40][R4.64] ;  /* 0x0000002804102981 */ /* 0x000162000c1e1900 */
[----:B------:R-:W-:Y:S01]  /*0fd0*/  UISETP.NE.U32.AND UP0, UPT, UR8, URZ, UPT ;  /* 0x0000003f0800728c */ /* 0x000fe2000bf05070 */
[----:B------:R-:W-:-:S03]  /*0fe0*/  UMOV UR45, UR7 ;  /* 0x00000007002d7c82 */ /* 0x000fc60008000000 */
[----:B------:R-:W-:-:S03]  /*0ff0*/  UISETP.NE.AND.EX UP0, UPT, UR9, URZ, UPT, UP0 ;  /* 0x0000003f0900728c */ /* 0x000fc6000bf05300 */
[----:B------:R-:W-:Y:S01]  /*1000*/  ULDC.64 UR8, c[0x0][0xa20] ;  /* 0x0002880000087ab9 */ /* 0x000fe20000000a00 */
[----:B------:R-:W-:Y:S01]  /*1010*/  USEL UR4, UR4, 0x1, UP0 ;  /* 0x0000000104047887 */ /* 0x000fe20008000000 */
[----:B------:R-:W-:Y:S01]  /*1020*/  ISETP.NE.U32.AND P1, PT, RZ, UR8, PT ;  /* 0x00000008ff007c0c */ /* 0x000fe2000bf25070 */
[----:B------:R-:W-:Y:S02]  /*1030*/  ULDC UR8, c[0x0][0x2f0] ;  /* 0x0000bc0000087ab9 */ /* 0x000fe40000000800 */
[----:B------:R-:W-:Y:S01]  /*1040*/  UIMAD UR4, UR4, UR8, URZ ;  /* 0x00000008040472a4 */ /* 0x000fe2000f8e023f */
[----:B------:R-:W-:Y:S01]  /*1050*/  ISETP.NE.AND.EX P1, PT, RZ, UR9, PT, P1 ;  /* 0x00000009ff007c0c */ /* 0x000fe2000bf25310 */
[----:B0-----:R-:W-:-:S12]  /*1060*/  @P2 BRA `(.L_x_2350) ;  /* 0x00000000002c2947 */ /* 0x001fd80003800000 */
        /* <DEDUP_REMOVED lines=8> */
[----:B-----5:R-:W2:Y:S04]  /*10f0*/  LDG.E R16, desc[UR40][R2.64] ;  /* 0x0000002802107981 */ /* 0x020ea8000c1e1900 */
[----:B------:R-:W2:Y:S02]  /*1100*/  LDG.E R5, desc[UR40][R2.64+0x4] ;  /* 0x0000042802057981 */ /* 0x000ea4000c1e1900 */
[----:B--2---:R-:W-:-:S07]  /*1110*/  IMAD.IADD R16, R5, 0x1, -R16 ;  /* 0x0000000105107824 */ /* 0x004fce00078e0a10 */
.L_x_2350:
[----:B------:R-:W-:Y:S01]  /*1120*/  IMAD.U32 R17, RZ, RZ, UR4 ;  /* 0x00000004ff117e24 */ /* 0x000fe2000f8e00ff */
[----:B------:R-:W-:Y:S01]  /*1130*/  UMOV UR44, UR6 ;  /* 0x00000006002c7c82 */ /* 0x000fe20008000000 */
[----:B------:R-:W-:Y:S05]  /*1140*/  @!P1 BRA `(.L_x_2351) ;  /* 0x0000000000189947 */ /* 0x000fea0003800000 */
[----:B------:R-:W-:Y:S02]  /*1150*/  ULDC.64 UR8, c[0x0][0xa20] ;  /* 0x0002880000087ab9 */ /* 0x000fe40000000a00 */
[----:B------:R-:W-:-:S06]  /*1160*/  UIMAD.WIDE UR6, UR6, 0x4, UR8 ;  /* 0x00000004060678a5 */ /* 0x000fcc000f8e0208 */
[----:B------:R-:W-:Y:S02]  /*1170*/  IMAD.U32 R2, RZ, RZ, UR6 ;  /* 0x00000006ff027e24 */ /* 0x000fe4000f8e00ff */
[----:B------:R-:W-:-:S05]  /*1180*/  IMAD.U32 R3, RZ, RZ, UR7 ;  /* 0x00000007ff037e24 */ /* 0x000fca000f8e00ff */
[----:B------:R0:W5:Y:S01]  /*1190*/  LDG.E R17, desc[UR40][R2.64] ;  /* 0x0000002802117981 */ /* 0x000162000c1e1900 */
[----:B------:R-:W-:Y:S05]  /*11a0*/  BRA `(.L_x_2352) ;  /* 0x00000000002c7947 */ /* 0x000fea0003800000 */
.L_x_2351:
        /* <DEDUP_REMOVED lines=9> */
[----:B------:R-:W2:Y:S02]  /*1240*/  LDG.E R4, desc[UR40][R2.64+0x4] ;  /* 0x0000042802047981 */ /* 0x000ea4000c1e1900 */
[----:B--2---:R-:W-:-:S07]  /*1250*/  IMAD.IADD R17, R4, 0x1, -R17 ;  /* 0x0000000104117824 */ /* 0x004fce00078e0a11 */
.L_x_2352:
[----:B0-----:R-:W0:Y:S01]  /*1260*/  LDC R2, c[0x0][0x448] ;  /* 0x00011200ff027b82 */ /* 0x001e220000000800 */
[----:B------:R-:W-:Y:S01]  /*1270*/  USHF.L.U32 UR43, UR5, 0x7, URZ ;  /* 0x00000007052b7899 */ /* 0x000fe2000800063f */
[----:B-----5:R-:W-:-:S03]  /*1280*/  IMAD.IADD R17, R17, 0x1, -R0 ;  /* 0x0000000111117824 */ /* 0x020fc600078e0a00 */
[----:B------:R-:W-:Y:S02]  /*1290*/  UIADD3 UR4, UR43, 0x7f, URZ ;  /* 0x0000007f2b047890 */ /* 0x000fe4000fffe03f */
[----:B------:R-:W-:Y:S01]  /*12a0*/  IADD3 R3, R17, 0x1, -R16 ;  /* 0x0000000111037810 */ /* 0x000fe20007ffe810 */
[----:B------:R-:W1:Y:S03]  /*12b0*/  LDC.64 R6, c[0x0][0x9e0] ;  /* 0x00027800ff067b82 */ /* 0x000e660000000a00 */
[----:B------:R-:W-:Y:S01]  /*12c0*/  IMAD.U32 R0, RZ, RZ, UR4 ;  /* 0x00000004ff007e24 */ /* 0x000fe2000f8e00ff */
[----:B0-----:R-:W-:Y:S02]  /*12d0*/  ISETP.NE.AND P1, PT, R2, 0x1, PT ;  /* 0x000000010200780c */ /* 0x001fe40003f25270 */
[----:B-1----:R-:W-:-:S11]  /*12e0*/  ISETP.GE.AND P2, PT, R7, 0x1, PT ;  /* 0x000000010700780c */ /* 0x002fd60003f46270 */
[----:B------:R-:W0:Y:S08]  /*12f0*/  @P1 LDC R2, c[0x0][0x44c] ;  /* 0x00011300ff021b82 */ /* 0x000e300000000800 */
[----:B------:R-:W1:Y:S01]  /*1300*/  @P1 LDC R5, c[0x0][0x450] ;  /* 0x00011400ff051b82 */ /* 0x000e620000000800 */
[----:B0-----:R-:W-:-:S05]  /*1310*/  @P1 IMAD.HI.U32 R2, R2, UR4, RZ ;  /* 0x0000000402021c27 */ /* 0x001fca000f8e00ff */
[----:B-1----:R-:W-:-:S05]  /*1320*/  @P1 SHF.R.U32.HI R0, RZ, R5, R2 ;  /* 0x00000005ff001219 */ /* 0x002fca0000011602 */
        /* <DEDUP_REMOVED lines=13> */
.L_x_2354:
[----:B------:R-:W-:-:S13]  /*1400*/  ISETP.NE.AND P0, PT, R7, 0x1, PT ;  /* 0x000000010700780c */ /* 0x000fda0003f05270 */
[----:B------:R-:W0:Y:S02]  /*1410*/  @P0 LDC.64 R4, c[0x0][0x9e8] ;  /* 0x00027a00ff040b82 */ /* 0x000e240000000a00 */
[----:B0-----:R-:W-:-:S05]  /*1420*/  @P0 IMAD.HI.U32 R4, R2, R4, RZ ;  /* 0x0000000402040227 */ /* 0x001fca00078e00ff */
[----:B------:R-:W-:-:S07]  /*1430*/  @P0 SHF.R.U32.HI R2, RZ, R5, R4 ;  /* 0x00000005ff020219 */ /* 0x000fce0000011604 */
.L_x_2355:
[----:B------:R-:W-:-:S05]  /*1440*/  IMAD R3, R2, R7, R7 ;  /* 0x0000000702037224 */ /* 0x000fca00078e0207 */
[----:B------:R-:W-:-:S07]  /*1450*/  VIMNMX R0, R0, R3, PT ;  /* 0x0000000300007248 */ /* 0x000fce0003fe0100 */
.L_x_2353:
[----:B------:R-:W0:Y:S01]  /*1460*/  @P1 LDC R4, c[0x0][0x44c] ;  /* 0x00011300ff041b82 */ /* 0x000e220000000800 */
[----:B------:R-:W-:Y:S01]  /*1470*/  IMAD.U32 R3, RZ, RZ, UR43 ;  /* 0x0000002bff037e24 */ /* 0x000fe2000f8e00ff */
[----:B------:R-:W-:Y:S01]  /*1480*/  ULDC UR4, c[0x0][0x9dc] ;  /* 0x0002770000047ab9 */ /* 0x000fe20000000800 */
[----:B------:R-:W-:Y:S02]  /*1490*/  VIADD R2, R0, 0x5f ;  /* 0x0000005f00027836 */ /* 0x000fe40000000000 */
[----:B------:R-:W-:Y:S02]  /*14a0*/  VIADD R0, R17, 0x5f ;  /* 0x0000005f11007836 */ /* 0x000fe40000000000 */
[----:B------:R-:W-:Y:S01]  /*14b0*/  IMAD.HI R2, R2, 0x2aaaaaab, RZ ;  /* 0x2aaaaaab02027827 */ /* 0x000fe200078e02ff */
[----:B------:R-:W1:Y:S03]  /*14c0*/  @P1 LDC R5, c[0x0][0x450] ;  /* 0x00011400ff051b82 */ /* 0x000e660000000800 */
[----:B------:R-:W-:-:S04]  /*14d0*/  IMAD.HI R0, R0, 0x2aaaaaab, RZ ;  /* 0x2aaaaaab00007827 */ /* 0x000fc800078e02ff */
[----:B0-----:R-:W-:-:S05]  /*14e0*/  @P1 IMAD.HI.U32 R4, R4, UR43, RZ ;  /* 0x0000002b04041c27 */ /* 0x001fca000f8e00ff */
[----:B-1----:R-:W-:Y:S02]  /*14f0*/  @P1 SHF.R.U32.HI R3, RZ, R5, R4 ;  /* 0x00000005ff031219 */ /* 0x002fe40000011604 */
[----:B------:R-:W-:Y:S02]  /*1500*/  SHF.R.U32.HI R5, RZ, 0x1f, R2 ;  /* 0x0000001fff057819 */ /* 0x000fe40000011602 */
[----:B------:R-:W-:Y:S02]  /*1510*/  IADD3 R4, R3, R17, -R16 ;  /* 0x0000001103047210 */ /* 0x000fe40007ffe810 */
        /* <DEDUP_REMOVED lines=16> */
.L_x_2357:
[----:B------:R-:W-:-:S13]  /*1620*/  ISETP.NE.AND P0, PT, R7, 0x1, PT ;  /* 0x000000010700780c */ /* 0x000fda0003f05270 */
[----:B------:R-:W0:Y:S02]  /*1630*/  @P0 LDC.64 R2, c[0x0][0x9e8] ;  /* 0x00027a00ff020b82 */ /* 0x000e240000000a00 */
[----:B0-----:R-:W-:-:S05]  /*1640*/  @P0 IMAD.HI.U32 R0, R4, R2, RZ ;  /* 0x0000000204000227 */ /* 0x001fca00078e00ff */
[----:B------:R-:W-:-:S07]  /*1650*/  @P0 SHF.R.U32.HI R4, RZ, R3, R0 ;  /* 0x00000003ff040219 */ /* 0x000fce0000011600 */
.L_x_2358:
[----:B------:R-:W-:-:S05]  /*1660*/  IMAD R4, R4, R7, RZ ;  /* 0x0000000704047224 */ /* 0x000fca00078e02ff */
[----:B------:R-:W-:-:S13]  /*1670*/  R2UR UR5, R4 ;  /* 0x00000000040572ca */ /* 0x000fda00000e0000 */
[----:B------:R-:W-:-:S04]  /*1680*/  UISETP.LT.AND UP0, UPT, UR4, UR5, UPT ;  /* 0x000000050400728c */ /* 0x000fc8000bf01270 */
[----:B------:R-:W-:-:S12]  /*1690*/  USEL UR4, UR4, UR5, !UP0 ;  /* 0x0000000504047287 */ /* 0x000fd8000c000000 */
.L_x_2356:
[----:B------:R-:W-:Y:S01]  /*16a0*/  UIMAD.WIDE UR4, UR4, 0x2aaaaaab, URZ ;  /* 0x2aaaaaab040478a5 */ /* 0x000fe2000f8e023f */
[----:B------:R-:W-:Y:S01]  /*16b0*/  PLOP3.LUT P0, PT, PT, PT, PT, 0x80, 0x0 ;  /* 0x000000000000781c */ /* 0x000fe20003f0f070 */
[----:B------:R-:W-:Y:S01]  /*16c0*/  IMAD.MOV.U32 R3, RZ, RZ, RZ ;  /* 0x000000ffff037224 */ /* 0x000fe200078e00ff */
[----:B------:R-:W-:Y:S01]  /*16d0*/  CS2R R8, SRZ ;  /* 0x0000000000087805 */ /* 0x000fe2000001ff00 */
[----:B------:R-:W-:Y:S01]  /*16e0*/  USHF.R.U32.HI UR4, URZ, 0x1f, UR5 ;  /* 0x0000001f3f047899 */ /* 0x000fe20008011605 */
[----:B------:R-:W-:Y:S01]  /*16f0*/  IMAD.MOV.U32 R0, RZ, RZ, RZ ;  /* 0x000000ffff007224 */ /* 0x000fe200078e00ff */
[----:B------:R-:W-:Y:S01]  /*1700*/  CS2R R148, SRZ ;  /* 0x0000000000947805 */ /* 0x000fe2000001ff00 */
[----:B------:R-:W-:Y:S01]  /*1710*/  IMAD.MOV.U32 R150, RZ, RZ, RZ ;  /* 0x000000ffff967224 */ /* 0x000fe200078e00ff */
[----:B------:R-:W-:Y:S01]  /*1720*/  ULEA.HI.SX32 UR4, UR5, UR4, 0x1c ;  /* 0x0000000405047291 */ /* 0x000fe2000f8fe23f */
[----:B------:R-:W-:Y:S02]  /*1730*/  CS2R R146, SRZ ;  /* 0x0000000000927805 */ /* 0x000fe4000001ff00 */
        /* <DEDUP_REMOVED lines=96> */
.L_x_2360:
        /* <DEDUP_REMOVED lines=13> */
.L_x_2582:
[----:B------:R-:W-:Y:S01]  /*1e10*/  IMAD.U32 R0, RZ, RZ, UR46 ;  /* 0x0000002eff007e24 */ /* 0x000fe2000f8e00ff */
[----:B------:R-:W-:Y:S05]  /*1e20*/  WARPSYNC.ALL ;  /* 0x0000000000007948 */ /* 0x000fea0003800000 */
[----:B------:R1:W-:Y:S01]  /*1e30*/  BAR.SYNC.DEFER_BLOCKING R9, 0x100 ;  /* 0x000400090000751d */ /* 0x0003e20000010000 */
[----:B------:R-:W-:-:S13]  /*1e40*/  ISETP.NE.AND P0, PT, R0, 0x3, PT ;  /* 0x000000030000780c */ /* 0x000fda0003f05270 */
[----:B-1----:R-:W-:Y:S05]  /*1e50*/  @!P0 BRA `(.L_x_2362) ;  /* 0x0000000000048947 */ /* 0x002fea0003800000 */
[----:B------:R-:W-:Y:S01]  /*1e60*/  BPT.TRAP 0x1 ;  /* 0x000000040000795c */ /* 0x000fe20000300000 */
.L_x_2362:
[----:B------:R-:W-:Y:S02]  /*1e70*/  IMAD.U32 R10, RZ, RZ, UR38 ;  /* 0x00000026ff0a7e24 */ /* 0x000fe4000f8e00ff */
[----:B------:R-:W-:-:S03]  /*1e80*/  IMAD.U32 R5, RZ, RZ, UR37 ;  /* 0x00000025ff057e24 */ /* 0x000fc6000f8e00ff */
[----:B------:R-:W-:Y:S01]  /*1e90*/  SHF.L.U32 R10, R10, 0x1f, RZ ;  /* 0x0000001f0a0a7819 */ /* 0x000fe200000006ff */
[----:B------:R-:W-:-:S04]  /*1ea0*/  IMAD R5, R5, 0x8, R8 ;  /* 0x0000000805057824 */ /* 0x000fc800078e0208 */
[----:B------:R1:W2:Y:S01]  /*1eb0*/  SYNCS.PHASECHK.TRANS64.TRYWAIT P1, [R5+URZ+0x22830], R10 ;  /* 0x0228300a050075a7 */ /* 0x0002a2000802017f */
[----:B------:R-:W-:Y:S05]  /*1ec0*/  @!P0 BRA `(.L_x_2363) ;  /* 0x0000000000048947 */ /* 0x000fea0003800000 */
[----:B------:R-:W-:Y:S01]  /*1ed0*/  BPT.TRAP 0x1 ;  /* 0x000000040000795c */ /* 0x000fe20000300000 */
.L_x_2363:
[----:B--2---:R-:W-:Y:S05]  /*1ee0*/  @P1 BRA `(.L_x_2364) ;  /* 0x0000000000081947 */ /* 0x004fea0003800000 */
[----:B------:R-:W2:Y:S02]  /*1ef0*/  SYNCS.PHASECHK.TRANS64.TRYWAIT P1, [R5+URZ+0x22830], R10 ;  /* 0x0228300a050075a7 */ /* 0x000ea4000802017f */
[----:B--2---:R-:W-:Y:S05]  /*1f00*/  @!P1 BRA `(.L_x_2365) ;  /* 0x00000144005c9947 */ /* 0x004fea0003800000 */
.L_x_2364:
[----:B------:R-:W-:Y:S01]  /*1f10*/  R2UR UR4, R8 ;  /* 0x00000000080472ca */ /* 0x000fe200000e0000 */
[----:B------:R-:W-:Y:S01]  /*1f20*/  ULOP3.LUT UR16, UR47, 0x10000, URZ, 0xfc, !UPT ;  /* 0x000100002f107892 */ /* 0x000fe2000f8efc3f */
[----:B------:R-:W-:Y:S01]  /*1f30*/  WARPGROUP.ARRIVE ;  /* 0x00000000000079c5 */ /* 0x000fe20000000000 */
[----:B------:R-:W-:Y:S01]  /*1f40*/  UMOV UR17, 0x40000040 ;  /* 0x4000004000117882 */ /* 0x000fe20000000000 */
[----:B------:R-:W-:Y:S01]  /*1f50*/  UMOV UR19, 0x40000040 ;  /* 0x4000004000137882 */ /* 0x000fe20000000000 */
[----:B------:R-:W3:Y:S01]  /*1f60*/  LDL.LU R11, [R1] ;  /* 0x00000000010b7983 */ /* 0x000ee20000300800 */
[----:B------:R-:W-:Y:S01]  /*1f70*/  UMOV UR5, 0x40000040 ;  /* 0x4000004000057882 */ /* 0x000fe20000000000 */
[----:B------:R-:W-:Y:S01]  /*1f80*/  UMOV UR7, 0x40000040 ;  /* 0x4000004000077882 */ /* 0x000fe20000000000 */
[----:B------:R-:W-:Y:S01]  /*1f90*/  UIADD3 UR8, UR16, 0x4, URZ ;  /* 0x0000000410087890 */ /* 0x000fe2000fffe03f */
[----:B------:R-:W4:Y:S01]  /*1fa0*/  LDC R7, c[0x0][0x448] ;  /* 0x00011200ff077b82 */ /* 0x000f220000000800 */
[----:B------:R-:W-:Y:S01]  /*1fb0*/  UMOV UR9, 0x40000040 ;  /* 0x4000004000097882 */ /* 0x000fe20000000000 */
[----:B------:R-:W-:Y:S01]  /*1fc0*/  UMOV UR11, 0x40000040 ;  /* 0x40000040000b7882 */ /* 0x000fe20000000000 */
[----:B------:R-:W-:Y:S01]  /*1fd0*/  UIADD3 UR12, UR16, 0x6, URZ ;  /* 0x00000006100c7890 */ /* 0x000fe2000fffe03f */
[----:B------:R-:W5:Y:S01]  /*1fe0*/  S2R R2, SR_TID.X ;  /* 0x0000000000027919 */ /* 0x000f620000002100 */
[----:B------:R-:W-:Y:S01]  /*1ff0*/  UIADD3 UR4, UR4, 0x1c400, URZ ;  /* 0x0001c40004047890 */ /* 0x000fe2000fffe03f */
[----:B------:R-:W-:Y:S01]  /*2000*/  VIADD R0, R22, UR43 ;  /* 0x0000002b16007c36 */ /* 0x000fe20008000000 */
[----:B------:R-:W-:Y:S01]  /*2010*/  UMOV UR13, 0x40000040 ;  /* 0x40000040000d7882 */ /* 0x000fe20000000000 */
[----:B------:R-:W-:Y:S01]  /*2020*/  UMOV UR15, 0x40000040 ;  /* 0x40000040000f7882 */ /* 0x000fe20000000000 */
[----:B------:R-:W-:Y:S01]  /*2030*/  USHF.R.U32.HI UR4, URZ, 0x4, UR4 ;  /* 0x000000043f047899 */ /* 0x000fe20008011604 */
[----:B------:R-:W-:-:S02]  /*2040*/  IMAD.MOV.U32 R6, RZ, RZ, R0 ;  /* 0x000000ffff067224 */ /* 0x000fc400078e0000 */
[----:B------:R-:W-:Y:S01]  /*2050*/  IMAD.MOV.U32 R13, RZ, RZ, -0x60 ;  /* 0xffffffa0ff0d7424 */ /* 0x000fe200078e00ff */
[----:B------:R-:W-:-:S03]  /*2060*/  ULOP3.LUT UR4, UR4, 0x3fff, URZ, 0xc0, !UPT ;  /* 0x00003fff04047892 */ /* 0x000fc6000f8ec03f */
[----:B------:R-:W-:Y:S01]  /*2070*/  IMAD R15, R176, R13, 0x60 ;  /* 0x00000060b00f7424 */ /* 0x000fe200078e020d */
[----:B------:R-:W-:Y:S02]  /*2080*/  ULOP3.LUT UR20, UR4, 0x10000, URZ, 0xfc, !UPT ;  /* 0x0001000004147892 */ /* 0x000fe4000f8efc3f */
[----:B------:R-:W-:Y:S01]  /*2090*/  UIADD3 UR4, UR16, 0x2, URZ ;  /* 0x0000000210047890 */ /* 0x000fe2000fffe03f */
[----:B------:R-:W-:Y:S01]  /*20a0*/  IMAD R14, R18, -0x2, R15 ;  /* 0xfffffffe120e7824 */ /* 0x000fe200078e020f */
[----:B------:R-:W-:Y:S01]  /*20b0*/  UIMAD UR18, UR37, 0x300, UR20 ;  /* 0x00000300251278a4 */ /* 0x000fe2000f8e0214 */
[----:B----4-:R-:W-:-:S03]  /*20c0*/  ISETP.NE.AND P2, PT, R7, 0x1, PT ;  /* 0x000000010700780c */ /* 0x010fc60003f45270 */
[----:B------:R-:W-:Y:S02]  /*20d0*/  UIADD3 UR6, UR18, 0x2, URZ ;  /* 0x0000000212067890 */ /* 0x000fe4000fffe03f */
[----:B------:R-:W-:Y:S02]  /*20e0*/  UIADD3 UR10, UR18, 0x4, URZ ;  /* 0x00000004120a7890 */ /* 0x000fe4000fffe03f */
[----:B------:R-:W-:Y:S02]  /*20f0*/  UIADD3 UR14, UR18, 0x6, URZ ;  /* 0x00000006120e7890 */ /* 0x000fe4000fffe03f */
[----:B------:R-:W-:Y:S01]  /*2100*/  HGMMA.64x96x16.F32.BF16 R24, gdesc[UR16], RZ, !UPT, gsb0 ;  /* 0x01600000101879f0 */ /* 0x000fe2000c0018ff */
[----:B-----5:R-:W-:-:S03]  /*2110*/  LOP3.LUT P1, RZ, R2, 0x7f, RZ, 0xc0, !PT ;  /* 0x0000007f02ff7812 */ /* 0x020fc6000782c0ff */
[----:B0-----:R-:W0:Y:S08]  /*2120*/  @P2 LDC R3, c[0x0][0x44c] ;  /* 0x00011300ff032b82 */ /* 0x001e300000000800 */
[----:B------:R-:W4:Y:S01]  /*2130*/  @P2 LDC R4, c[0x0][0x450] ;  /* 0x00011400ff042b82 */ /* 0x000f220000000800 */
[----:B0-----:R-:W-:-:S04]  /*2140*/  @P2 IMAD.HI.U32 R3, R0, R3, RZ ;  /* 0x0000000300032227 */ /* 0x001fc800078e00ff */
[----:B------:R-:W-:Y:S01]  /*2150*/  @!P1 VIADD R0, R5, 0x22840 ;  /* 0x0002284005009836 */ /* 0x000fe20000000000 */
[----:B----4-:R-:W-:-:S04]  /*2160*/  @P2 SHF.R.U32.HI R6, RZ, R4, R3 ;  /* 0x00000004ff062219 */ /* 0x010fc80000011603 */
[----:B------:R-:W-:Y:S01]  /*2170*/  @!P1 PRMT R0, RZ, 0x654, R0 ;  /* 0x00000654ff009816 */ /* 0x000fe20000000000 */
[----:B------:R-:W0:Y:S01]  /*2180*/  SHFL.IDX PT, R20, R6, RZ, 0x1c1f ;  /* 0x001c1fff06147589 */ /* 0x000e2200000e0000 */
[----:B------:R-:W-:Y:S02]  /*2190*/  WARPGROUP.DEPBAR.LE gsb0, 0x0 ;  /* 0x00008000000079c5 */ /* 0x000fe40000010000 */
[----:B------:R-:W-:-:S06]  /*21a0*/  WARPGROUP.ARRIVE ;  /* 0x00000000000079c5 */ /* 0x000fcc0000000000 */
[----:B------:R-:W-:Y:S01]  /*21b0*/  HGMMA.64x96x16.F32.BF16 R24, gdesc[UR4], R24, gsb0 ;  /* 0x01600000041879f0 */ /* 0x000fe20008001818 */
[----:B------:R-:W-:Y:S02]  /*21c0*/  ULDC UR7, c[0x0][0x9dc] ;  /* 0x0002770000077ab9 */ /* 0x000fe40000000800 */
[----:B------:R-:W-:Y:S01]  /*21d0*/  ULOP3.LUT UR6, URZ, UR7, URZ, 0x33, !UPT ;  /* 0x000000073f067292 */ /* 0x000fe2000f8e333f */
[----:B------:R-:W-:Y:S02]  /*21e0*/  WARPGROUP.DEPBAR.LE gsb0, 0x0 ;  /* 0x00008000000079c5 */ /* 0x000fe40000010000 */
[----:B------:R-:W-:-:S06]  /*21f0*/  WARPGROUP.ARRIVE ;  /* 0x00000000000079c5 */ /* 0x000fcc0000000000 */
[----:B------:R-:W-:Y:S01]  /*2200*/  HGMMA.64x96x16.F32.BF16 R24, gdesc[UR8], R24, gsb0 ;  /* 0x01600000081879f0 */ /* 0x000fe20008001818 */
[----:B---3--:R-:W-:-:S04]  /*2210*/  LOP3.LUT R11, R11, 0xffefffff, RZ, 0xc0, !PT ;  /* 0xffefffff0b0b7812 */ /* 0x008fc800078ec0ff */
[----:B------:R-:W-:-:S04]  /*2220*/  @P2 LOP3.LUT R11, R11, 0x100000, RZ, 0xfc, !PT ;  /* 0x001000000b0b2812 */ /* 0x000fc800078efcff */
[----:B------:R-:W-:-:S04]  /*2230*/  LOP3.LUT R11, R11, 0xfff7ffff, RZ, 0xc0, !PT ;  /* 0xfff7ffff0b0b7812 */ /* 0x000fc800078ec0ff */
[----:B------:R-:W-:-:S05]  /*2240*/  @P1 LOP3.LUT R11, R11, 0x80000, RZ, 0xfc, !PT ;  /* 0x000800000b0b1812 */ /* 0x000fca00078efcff */
[----:B------:R3:W-:Y:S02]  /*2250*/  STL [R1], R11 ;  /* 0x0000000b01007387 */ /* 0x0007e40000100800 */
[----:B---3--:R-:W-:Y:S01]  /*2260*/  SHF.R.U32.HI R11, RZ, 0x7, R2 ;  /* 0x00000007ff0b7819 */ /* 0x008fe20000011602 */
[----:B------:R-:W-:-:S03]  /*2270*/  IMAD R2, R176, -0x60, R17 ;  /* 0xffffffa0b0027824 */ /* 0x000fc600078e0211 */
[----:B------:R-:W-:Y:S01]  /*2280*/  IADD3 R4, -R11, 0xb, RZ ;  /* 0x0000000b0b047810 */ /* 0x000fe20007ffe1ff */
[----:B------:R-:W-:-:S04]  /*2290*/  VIADD R3, R2, 0x61 ;  /* 0x0000006102037836 */ /* 0x000fc80000000000 */
[----:B------:R-:W-:Y:S02]  /*22a0*/  IMAD R11, R18, -0x2, R3 ;  /* 0xfffffffe120b7824 */ /* 0x000fe400078e0203 */
[----:B------:R-:W-:Y:S02]  /*22b0*/  VIADD R3, R2, 0x60 ;  /* 0x0000006002037836 */ /* 0x000fe40000000000 */
[----:B------:R-:W-:Y:S02]  /*22c0*/  IMAD.IADD R11, R11, 0x1, -R16 ;  /* 0x000000010b0b7824 */ /* 0x000fe400078e0a10 */
[----:B------:R-:W-:Y:S01]  /*22d0*/  IMAD R12, R18, -0x2, R3 ;  /* 0xfffffffe120c7824 */ /* 0x000fe200078e0203 */
[----:B------:R-:W-:Y:S02]  /*22e0*/  WARPGROUP.DEPBAR.LE gsb0, 0x0 ;  /* 0x00008000000079c5 */ /* 0x000fe40000010000 */
[----:B------:R-:W-:-:S06]  /*22f0*/  WARPGROUP.ARRIVE ;  /* 0x00000000000079c5 */ /* 0x000fcc0000000000 */
[----:B------:R-:W-:Y:S01]  /*2300*/  HGMMA.64x96x16.F32.BF16 R24, gdesc[UR12], R24, gsb0 ;  /* 0x016000000c1879f0 */ /* 0x000fe20008001818 */
[----:B------:R-:W-:Y:S02]  /*2310*/  ULDC.64 UR14, c[0x0][0x9e0] ;  /* 0x00027800000e7ab9 */ /* 0x000fe40000000a00 */
[----:B------:R-:W-:Y:S01]  /*2320*/  UISETP.GE.AND UP0, UPT, UR15, 0x1, UPT ;  /* 0x000000010f00788c */ /* 0x000fe2000bf06270 */
[C---:B------:R-:W-:Y:S02]  /*2330*/  VIADD R13, R11.reuse, UR14 ;  /* 0x0000000e0b0d7c36 */ /* 0x040fe40008000000 */
[----:B------:R-:W-:-:S04]  /*2340*/  VIADD R11, R11, UR6 ;  /* 0x000000060b0b7c36 */ /* 0x000fc80008000000 */
[----:B0-----:R-:W-:Y:S01]  /*2350*/  IMAD.IADD R2, R11, 0x1, R20 ;  /* 0x000000010b027824 */ /* 0x001fe200078e0214 */
[----:B------:R-:W-:Y:S02]  /*2360*/  WARPGROUP.DEPBAR.LE gsb0, 0x0 ;  /* 0x00008000000079c5 */ /* 0x000fe40000010000 */
[----:B------:R0:W-:Y:S06]  /*2370*/  BAR.ARV R4, 0x100 ;  /* 0x000400040000751d */ /* 0x0001ec0000002000 */
[----:B------:R3:W-:Y:S01]  /*2380*/  @!P1 SYNCS.ARRIVE.TRANS64.RED.A1T0 RZ, [R0+URZ], RZ ;  /* 0x000000ff00ff99a7 */ /* 0x0007e2000810043f */
[----:B------:R-:W-:-:S02]  /*2390*/  PLOP3.LUT P1, PT, PT, PT, UP0, 0x40, 0x0 ;  /* 0x000000000000781c */ /* 0x000fc40003f2e808 */
[----:B---3--:R-:W-:-:S11]  /*23a0*/  VIADDMNMX R0, R20, R13, R12, PT ;  /* 0x0000000d14007246 */ /* 0x008fd6000380010c */
[----:B0-----:R-:W-:Y:S05]  /*23b0*/  @P1 BRA `(.L_x_2366) ;  /* 0x0000000000541947 */ /* 0x001fea0003800000 */
[----:B------:R-:W-:Y:S01]  /*23c0*/  IADD3 R3, -R16, R17, R20 ;  /* 0x0000001110037210 */ /* 0x000fe20007ffe114 */
        /* <DEDUP_REMOVED lines=11> */
.L_x_2368:
[----:B------:R-:W-:-:S06]  /*2480*/  UISETP.NE.AND UP1, UPT, UR15, 0x1, UPT ;  /* 0x000000010f00788c */ /* 0x000fcc000bf25270 */
[----:B------:R-:W-:-:S05]  /*2490*/  PLOP3.LUT P1, PT, PT, PT, UP1, 0x80, 0x0 ;  /* 0x000000000000781c */ /* 0x000fca0003f2f018 */
[----:B------:R-:W-:-:S08]  /*24a0*/  @UP1 ULDC.64 UR10, c[0x0][0x9e8] ;  /* 0x00027a00000a1ab9 */ /* 0x000fd00000000a00 */
[----:B------:R-:W-:-:S05]  /*24b0*/  @P1 IMAD.HI.U32 R20, R3, UR10, RZ ;  /* 0x0000000a03141c27 */ /* 0x000fca000f8e00ff */
[----:B------:R-:W-:-:S07]  /*24c0*/  @P1 SHF.R.U32.HI R3, RZ, UR11, R20 ;  /* 0x0000000bff031c19 */ /* 0x000fce0008011614 */
.L_x_2369:
[----:B------:R-:W-:Y:S05]  /*24d0*/  BSYNC B0 ;  /* 0x0000000000007941 */ /* 0x000fea0003800000 */
.L_x_2367:
[----:B------:R-:W-:-:S05]  /*24e0*/  IMAD R3, R3, UR15, R14 ;  /* 0x0000000f03037c24 */ /* 0x000fca000f8e020e */
[----:B------:R-:W-:Y:S02]  /*24f0*/  VIMNMX R2, R2, R3, !PT ;  /* 0x0000000302027248 */ /* 0x000fe40007fe0100 */
[----:B------:R-:W-:-:S07]  /*2500*/  VIADDMNMX R0, R3, UR15, R0, PT ;  /* 0x0000000f03007c46 */ /* 0x000fce000b800100 */
.L_x_2366:
        /* <DEDUP_REMOVED lines=113> */
[----:B------:R-:W0:Y:S02]  /*2c20*/  SHFL.IDX PT, R2, R6, 0x1, 0x1c1f ;  /* 0x003c1f0006027f89 */ /* 0x000e2400000e0000 */
[----:B------:R-:W-:-:S04]  /*2c30*/  ISETP.LT.OR P4, PT, R0, 0x5a, P4 ;  /* 0x0000005a0000780c */ /* 0x000fc80002781670 */
[----:B------:R-:W-:Y:S02]  /*2c40*/  FSEL R92, R69, -INF , !P4 ;  /* 0xff800000455c7808 */ /* 0x000fe40006000000 */
[----:B------:R-:W-:Y:S02]  /*2c50*/  PLOP3.LUT P4, PT, PT, PT, UP0, 0x40, 0x0 ;  /* 0x000000000000781c */ /* 0x000fe40003f8e808 */
[----:B0-----:R-:W-:Y:S01]  /*2c60*/  VIADDMNMX R0, R2, R13, R12, PT ;  /* 0x0000000d02007246 */ /* 0x001fe2000380010c */
[----:B------:R-:W-:-:S10]  /*2c70*/  IMAD.IADD R3, R11, 0x1, R2 ;  /* 0x000000010b037824 */ /* 0x000fd400078e0202 */
[----:B------:R-:W-:Y:S05]  /*2c80*/  @P4 BRA `(.L_x_2370) ;  /* 0x00000000005c4947 */ /* 0x000fea0003800000 */
        /* <DEDUP_REMOVED lines=13> */
.L_x_2372:
[----:B------:R-:W-:-:S06]  /*2d60*/  UISETP.NE.AND UP1, UPT, UR15, 0x1, UPT ;  /* 0x000000010f00788c */ /* 0x000fcc000bf25270 */
[----:B------:R-:W-:-:S05]  /*2d70*/  PLOP3.LUT P4, PT, PT, PT, UP1, 0x80, 0x0 ;  /* 0x000000000000781c */ /* 0x000fca0003f8f018 */
[----:B------:R-:W-:-:S08]  /*2d80*/  @UP1 ULDC.64 UR10, c[0x0][0x9e8] ;  /* 0x00027a00000a1ab9 */ /* 0x000fd00000000a00 */
[----:B------:R-:W-:Y:S01]  /*2d90*/  @P4 IMAD.HI.U32 R6, R2, UR10, RZ ;  /* 0x0000000a02064c27 */ /* 0x000fe2000f8e00ff */
[----:B------:R-:W-:-:S13]  /*2da0*/  PLOP3.LUT P4, PT, PT, PT, UP1, 0x80, 0x0 ;  /* 0x000000000000781c */ /* 0x000fda0003f8f018 */
[----:B------:R-:W-:-:S07]  /*2db0*/  @P4 SHF.R.U32.HI R2, RZ, UR11, R6 ;  /* 0x0000000bff024c19 */ /* 0x000fce0008011606 */
.L_x_2373:
[----:B------:R-:W-:Y:S05]  /*2dc0*/  BSYNC B0 ;  /* 0x0000000000007941 */ /* 0x000fea0003800000 */
.L_x_2371:
[----:B------:R-:W-:-:S05]  /*2dd0*/  IMAD R2, R2, UR15, R14 ;  /* 0x0000000f02027c24 */ /* 0x000fca000f8e020e */
[----:B------:R-:W-:Y:S02]  /*2de0*/  VIMNMX R3, R3, R2, !PT ;  /* 0x0000000203037248 */ /* 0x000fe40007fe0100 */
[----:B------:R-:W-:-:S07]  /*2df0*/  VIADDMNMX R0, R2, UR15, R0, PT ;  /* 0x0000000f02007c46 */ /* 0x000fce000b800100 */
.L_x_2370:
[----:B------:R-:W-:Y:S01]  /*2e00*/  ISETP.GT.AND P1, PT, R3, 0x1, !P1 ;  /* 0x000000010300780c */ /* 0x000fe20004f24270 */
[----:B------:R-:W-:Y:S01]  /*2e10*/  ULDC UR6, c[0x0][0x988] ;  /* 0x0002620000067ab9 */ /* 0x000fe20000000800 */
[----:B------:R-:W-:Y:S02]  /*2e20*/  FMNMX.FTZ R2, R24, R20, !PT ;  /* 0x0000001418027209 */ /* 0x000fe40007810000 */
[----:B------:R-:W-:Y:S02]  /*2e30*/  ISETP.LT.OR P1, PT, R0, 0x2, P1 ;  /* 0x000000020000780c */ /* 0x000fe40000f21670 */
[----:B------:R-:W-:Y:S02]  /*2e40*/  FMNMX.FTZ R2, R28, R2, !PT ;  /* 0x000000021c027209 */ /* 0x000fe40007810000 */
[----:B------:R-:W-:Y:S02]  /*2e50*/  FSEL R27, R27, -INF , !P1 ;  /* 0xff8000001b1b7808 */ /* 0x000fe40004800000 */
[----:B------:R-:W-:-:S02]  /*2e60*/  ISETP.NE.AND P1, PT, R21, RZ, PT ;  /* 0x000000ff1500720c */ /* 0x000fc40003f25270 */
[----:B------:R-:W-:Y:S02]  /*2e70*/  FMNMX.FTZ R2, R72, R2, !PT ;  /* 0x0000000248027209 */ /* 0x000fe40007810000 */
[----:B------:R-:W-:Y:S02]  /*2e80*/  ISETP.GT.AND P1, PT, R3, 0x9, !P1 ;  /* 0x000000090300780c */ /* 0x000fe40004f24270 */
[----:B------:R-:W-:Y:S02]  /*2e90*/  FMNMX.FTZ R2, R32, R2, !PT ;  /* 0x0000000220027209 */ /* 0x000fe40007810000 */
[----:B------:R-:W-:Y:S02]  /*2ea0*/  ISETP.LT.OR P1, PT, R0, 0xa, P1 ;  /* 0x0000000a0000780c */ /* 0x000fe40000f21670 */
[----:B------:R-:W-:Y:S02]  /*2eb0*/  FMNMX.FTZ R2, R74, R2, !PT ;  /* 0x000000024a027209 */ /* 0x000fe40007810000 */
[----:B------:R-:W-:-:S02]  /*2ec0*/  FSEL R31, R31, -INF , !P1 ;  /* 0xff8000001f1f7808 */ /* 0x000fc40004800000 */
[----:B------:R-:W-:Y:S02]  /*2ed0*/  ISETP.NE.AND P1, PT, R25, RZ, PT ;  /* 0x000000ff1900720c */ /* 0x000fe40003f25270 */
[----:B------:R-:W-:Y:S02]  /*2ee0*/  FMNMX.FTZ R2, R36, R2, !PT ;  /* 0x0000000224027209 */ /* 0x000fe40007810000 */
[C---:B------:R-:W-:Y:S02]  /*2ef0*/  ISETP.GT.AND P1, PT, R3.reuse, 0x10, !P1 ;  /* 0x000000100300780c */ /* 0x040fe40004f24270 */
[----:B------:R-:W-:Y:S02]  /*2f00*/  FMNMX.FTZ R2, R76, R2, !PT ;  /* 0x000000024c027209 */ /* 0x000fe40007810000 */
[----:B------:R-:W-:Y:S02]  /*2f10*/  ISETP.LT.OR P1, PT, R0, 0x11, P1 ;  /* 0x000000110000780c */ /* 0x000fe40000f21670 */
[----:B------:R-:W-:-:S02]  /*2f20*/  ISETP.GT.AND P6, PT, R3, 0x8, !P6 ;  /* 0x000000080300780c */ /* 0x000fc400077c4270 */
[----:B------:R-:W-:Y:S02]  /*2f30*/  FSEL R34, R34, -INF , !P1 ;  /* 0xff80000022227808 */ /* 0x000fe40004800000 */
[----:B------:R-:W-:Y:S02]  /*2f40*/  ISETP.NE.AND P1, PT, R29, RZ, PT ;  /* 0x000000ff1d00720c */ /* 0x000fe40003f25270 */
[----:B------:R-:W-:Y:S02]  /*2f50*/  FMNMX.FTZ R2, R40, R2, !PT ;  /* 0x0000000228027209 */ /* 0x000fe40007810000 */
[----:B------:R-:W-:Y:S02]  /*2f60*/  ISETP.LT.OR P6, PT, R0, 0x9, P6 ;  /* 0x000000090000780c */ /* 0x000fe400037c1670 */
[----:B------:R-:W-:Y:S02]  /*2f70*/  ISETP.GT.AND P1, PT, R3, 0x11, !P1 ;  /* 0x000000110300780c */ /* 0x000fe40004f24270 */
[----:B------:R-:W-:-:S02]  /*2f80*/  FMNMX.FTZ R2, R78, R2, !PT ;  /* 0x000000024e027209 */ /* 0x000fc40007810000 */
[----:B------:R-:W-:Y:S02]  /*2f90*/  FSEL R30, R30, -INF , !P6 ;  /* 0xff8000001e1e7808 */ /* 0x000fe40007000000 */
[----:B------:R-:W-:Y:S02]  /*2fa0*/  ISETP.LT.OR P1, PT, R0, 0x12, P1 ;  /* 0x000000120000780c */ /* 0x000fe40000f21670 */
[----:B------:R-:W-:Y:S02]  /*2fb0*/  ISETP.NE.AND P6, PT, R33, RZ, PT ;  /* 0x000000ff2100720c */ /* 0x000fe40003fc5270 */
[----:B------:R-:W-:Y:S02]  /*2fc0*/  FMNMX.FTZ R2, R44, R2, !PT ;  /* 0x000000022c027209 */ /* 0x000fe40007810000 */
[----:B------:R-:W-:Y:S02]  /*2fd0*/  FSEL R35, R35, -INF , !P1 ;  /* 0xff80000023237808 */ /* 0x000fe40004800000 */
[----:B------:R-:W-:-:S02]  /*2fe0*/  ISETP.GT.AND P1, PT, R3, 0x18, !P6 ;  /* 0x000000180300780c */ /* 0x000fc40007724270 */
[----:B------:R-:W-:Y:S02]  /*2ff0*/  FMNMX.FTZ R2, R80, R2, !PT ;  /* 0x0000000250027209 */ /* 0x000fe40007810000 */
[----:B------:R-:W-:Y:S02]  /*3000*/  ISETP.LT.OR P1, PT, R0, 0x19, P1 ;  /* 0x000000190000780c */ /* 0x000fe40000f21670 */
[----:B------:R-:W-:Y:S02]  /*3010*/  FMNMX.FTZ R2, R48, R2, !PT ;  /* 0x0000000230027209 */ /* 0x000fe40007810000 */
[----:B------:R-:W-:Y:S02]  /*3020*/  ISETP.NE.AND P4, PT, R73, RZ, PT ;  /* 0x000000ff4900720c */ /* 0x000fe40003f85270 */
[----:B------:R-:W-:Y:S02]  /*3030*/  FSEL R38, R38, -INF , !P1 ;  /* 0xff80000026267808 */ /* 0x000fe40004800000 */
[----:B------:R-:W-:-:S02]  /*3040*/  FMNMX.FTZ R2, R82, R2, !PT ;  /* 0x0000000252027209 */ /* 0x000fc40007810000 */
[----:B------:R-:W-:Y:S02]  /*3050*/  ISETP.GT.AND P1, PT, R3, 0x19, !P4 ;  /* 0x000000190300780c */ /* 0x000fe40006724270 */
        /* <DEDUP_REMOVED lines=23> */
[----:B------:R-:W-:Y:S01]  /*31d0*/  ISETP.GT.AND P5, PT, R3, RZ, !P5 ;  /* 0x000000ff0300720c */ /* 0x000fe20006fa4270 */
[----:B------:R-:W0:Y:S01]  /*31e0*/  SHFL.BFLY PT, R2, R11, 0x2, 0x1f ;  /* 0x0c401f000b027f89 */ /* 0x000e2200000e0000 */
[----:B------:R-:W-:Y:S02]  /*31f0*/  FSEL R46, R46, -INF , !P1 ;  /* 0xff8000002e2e7808 */ /* 0x000fe40004800000 */
[----:B------:R-:W-:Y:S02]  /*3200*/  ISETP.NE.AND P1, PT, R77, RZ, PT ;  /* 0x000000ff4d00720c */ /* 0x000fe40003f25270 */
[----:B------:R-:W-:Y:S02]  /*3210*/  ISETP.LT.OR P5, PT, R0, 0x1, P5 ;  /* 0x000000010000780c */ /* 0x000fe40002fa1670 */
[----:B------:R-:W-:Y:S02]  /*3220*/  ISETP.GT.AND P1, PT, R3, 0x29, !P1 ;  /* 0x000000290300780c */ /* 0x000fe40004f24270 */
[----:B------:R-:W-:-:S02]  /*3230*/  FSEL R26, R26, -INF , !P5 ;  /* 0xff8000001a1a7808 */ /* 0x000fc40006800000 */
[----:B------:R-:W-:Y:S02]  /*3240*/  ISETP.LT.OR P1, PT, R0, 0x2a, P1 ;  /* 0x0000002a0000780c */ /* 0x000fe40000f21670 */
[----:B------:R-:W-:Y:S02]  /*3250*/  ISETP.NE.AND P6, PT, R83, RZ, PT ;  /* 0x000000ff5300720c */ /* 0x000fe40003fc5270 */
[----:B------:R-:W-:Y:S02]  /*3260*/  FSEL R47, R47, -INF , !P1 ;  /* 0xff8000002f2f7808 */ /* 0x000fe40004800000 */
[----:B------:R-:W-:Y:S02]  /*3270*/  ISETP.NE.AND P1, PT, R45, RZ, PT ;  /* 0x000000ff2d00720c */ /* 0x000fe40003f25270 */
[----:B------:R-:W-:Y:S02]  /*3280*/  ISETP.NE.AND P4, PT, R57, RZ, PT ;  /* 0x000000ff3900720c */ /* 0x000fe40003f85270 */
[----:B------:R-:W-:-:S02]  /*3290*/  ISETP.GT.AND P1, PT, R3, 0x30, !P1 ;  /* 0x000000300300780c */ /* 0x000fc40004f24270 */
[----:B------:R-:W-:Y:S02]  /*32a0*/  ISETP.GT.AND P2, PT, R3, 0x51, !P2 ;  /* 0x000000510300780c */ /* 0x000fe40005744270 */
[----:B0-----:R-:W-:Y:S02]  /*32b0*/  FMNMX.FTZ R6, R11, R2, !PT ;  /* 0x000000020b067209 */ /* 0x001fe40007810000 */
[----:B------:R-:W-:Y:S02]  /*32c0*/  ISETP.LT.OR P1, PT, R0, 0x31, P1 ;  /* 0x000000310000780c */ /* 0x000fe40000f21670 */
[----:B------:R-:W-:Y:S01]  /*32d0*/  FMNMX.FTZ R11, R26, R27, !PT ;  /* 0x0000001b1a0b7209 */ /* 0x000fe20007810000 */
[----:B------:R-:W0:Y:S01]  /*32e0*/  SHFL.BFLY PT, R13, R6, 0x1, 0x1f ;  /* 0x0c201f00060d7f89 */ /* 0x000e2200000e0000 */
[----:B------:R-:W-:Y:S02]  /*32f0*/  FSEL R50, R50, -INF , !P1 ;  /* 0xff80000032327808 */ /* 0x000fe40004800000 */
[----:B------:R-:W-:-:S02]  /*3300*/  ISETP.NE.AND P1, PT, R79, RZ, PT ;  /* 0x000000ff4f00720c */ /* 0x000fc40003f25270 */
[C---:B------:R-:W-:Y:S02]  /*3310*/  ISETP.GT.AND P3, PT, R3.reuse, 0x58, !P3 ;  /* 0x000000580300780c */ /* 0x040fe40005f64270 */
[----:B------:R-:W-:Y:S02]  /*3320*/  ISETP.GT.AND P1, PT, R3, 0x31, !P1 ;  /* 0x000000310300780c */ /* 0x000fe40004f24270 */
[C---:B------:R-:W-:Y:S02]  /*3330*/  ISETP.LT.OR P2, PT, R0.reuse, 0x52, P2 ;  /* 0x000000520000780c */ /* 0x040fe40001741670 */
[C---:B------:R-:W-:Y:S02]  /*3340*/  ISETP.LT.OR P1, PT, R0.reuse, 0x32, P1 ;  /* 0x000000320000780c */ /* 0x040fe40000f21670 */
[----:B------:R-:W-:Y:S02]  /*3350*/  ISETP.LT.OR P3, PT, R0, 0x59, P3 ;  /* 0x000000590000780c */ /* 0x000fe40001f61670 */
[----:B------:R-:W-:-:S02]  /*3360*/  FSEL R51, R51, -INF , !P1 ;  /* 0xff80000033337808 */ /* 0x000fc40004800000 */
[----:B------:R-:W-:Y:S02]  /*3370*/  ISETP.NE.AND P1, PT, R49, RZ, PT ;  /* 0x000000ff3100720c */ /* 0x000fe40003f25270 */
[----:B------:R-:W-:Y:S02]  /*3380*/  FSEL R67, R67, -INF , !P2 ;  /* 0xff80000043437808 */ /* 0x000fe40005000000 */
[----:B------:R-:W-:Y:S02]  /*3390*/  ISETP.GT.AND P1, PT, R3, 0x38, !P1 ;  /* 0x000000380300780c */ /* 0x000fe40004f24270 */
[----:B------:R-:W-:Y:S02]  /*33a0*/  FSEL R70, R70, -INF , !P3 ;  /* 0xff80000046467808 */ /* 0x000fe40005800000 */
[----:B------:R-:W-:Y:S02]  /*33b0*/  ISETP.LT.OR P1, PT, R0, 0x39, P1 ;  /* 0x000000390000780c */ /* 0x000fe40000f21670 */
[----:B0-----:R-:W-:-:S02]  /*33c0*/  FMNMX.FTZ R2, R6, R13, !PT ;  /* 0x0000000d06027209 */ /* 0x001fc40007810000 */
[----:B------:R-:W-:Y:S02]  /*33d0*/  FMNMX.FTZ R6, R30, R11, !PT ;  /* 0x0000000b1e067209 */ /* 0x000fe40007810000 */
[----:B------:R-:W-:Y:S01]  /*33e0*/  FSEL R54, R54, -INF , !P1 ;  /* 0xff80000036367808 */ /* 0x000fe20004800000 */
[----:B------:R-:W-:Y:S01]  /*33f0*/  FMUL.FTZ R12, R2, UR6 ;  /* 0x00000006020c7c20 */ /* 0x000fe20008410000 */
        /* <DEDUP_REMOVED lines=19> */
[----:B------:R-:W-:Y:S02]  /*3530*/  FMNMX.FTZ R11, R47, R6, !PT ;  /* 0x000000062f0b7209 */ /* 0x000fe40007810000 */
[----:B------:R-:W-:Y:S02]  /*3540*/  ISETP.GT.AND P1, PT, R3, 0x48, !P4 ;  /* 0x000000480300780c */ /* 0x000fe40006724270 */
[----:B------:R-:W-:-:S02]  /*3550*/  FMNMX.FTZ R6, R50, R11, !PT ;  /* 0x0000000b32067209 */ /* 0x000fc40007810000 */
[----:B------:R-:W-:Y:S02]  /*3560*/  ISETP.LT.OR P1, PT, R0, 0x49, P1 ;  /* 0x000000490000780c */ /* 0x000fe40000f21670 */
[----:B------:R-:W-:Y:S02]  /*3570*/  FMNMX.FTZ R11, R51, R6, !PT ;  /* 0x00000006330b7209 */ /* 0x000fe40007810000 */
[----:B------:R-:W-:Y:S02]  /*3580*/  FSEL R62, R62, -INF , !P1 ;  /* 0xff8000003e3e7808 */ /* 0x000fe40004800000 */
[----:B------:R-:W-:Y:S02]  /*3590*/  FSETP.NEU.FTZ.AND P1, PT, R2, -INF , PT ;  /* 0xff8000000200780b */ /* 0x000fe40003f3d000 */
[----:B------:R-:W-:Y:S02]  /*35a0*/  ISETP.NE.AND P4, PT, R85, RZ, PT ;  /* 0x000000ff5500720c */ /* 0x000fe40003f85270 */
[----:B------:R-:W-:-:S02]  /*35b0*/  FMNMX.FTZ R6, R54, R11, !PT ;  /* 0x0000000b36067209 */ /* 0x000fc40007810000 */
[----:B------:R-:W-:Y:S02]  /*35c0*/  FSEL R13, R12, RZ, P1 ;  /* 0x000000ff0c0d7208 */ /* 0x000fe40000800000 */
[----:B------:R-:W-:Y:S02]  /*35d0*/  ISETP.GT.AND P1, PT, R3, 0x49, !P4 ;  /* 0x000000490300780c */ /* 0x000fe40006724270 */
[----:B------:R-:W-:Y:S01]  /*35e0*/  FMNMX.FTZ R11, R55, R6, !PT ;  /* 0x00000006370b7209 */ /* 0x000fe20007810000 */
[--C-:B------:R-:W-:Y:S01]  /*35f0*/  FFMA.FTZ R12, R24, UR6, -R13.reuse ;  /* 0x00000006180c7c23 */ /* 0x100fe2000801080d */
[----:B------:R-:W-:Y:S01]  /*3600*/  ISETP.LT.OR P1, PT, R0, 0x4a, P1 ;  /* 0x0000004a0000780c */ /* 0x000fe20000f21670 */
[--C-:B------:R-:W-:Y:S01]  /*3610*/  FFMA.FTZ R14, R20, UR6, -R13.reuse ;  /* 0x00000006140e7c23 */ /* 0x100fe2000801080d */
[----:B------:R-:W-:Y:S01]  /*3620*/  ISETP.NE.AND P6, PT, R61, RZ, PT ;  /* 0x000000ff3d00720c */ /* 0x000fe20003fc5270 */
[--C-:B------:R-:W-:Y:S01]  /*3630*/  FFMA.FTZ R20, R28, UR6, -R13.reuse ;  /* 0x000000061c147c23 */ /* 0x100fe2000801080d */
[----:B------:R-:W-:Y:S01]  /*3640*/  FMNMX.FTZ R6, R58, R11, !PT ;  /* 0x0000000b3a067209 */ /* 0x000fe20007810000 */
[----:B------:R-:W-:Y:S01]  /*3650*/  MUFU.EX2 R12, R12 ;  /* 0x0000000c000c7308 */ /* 0x000fe20000000800 */
[----:B------:R-:W-:Y:S01]  /*3660*/  FSEL R63, R63, -INF , !P1 ;  /* 0xff8000003f3f7808 */ /* 0x000fe20004800000 */
[--C-:B------:R-:W-:Y:S01]  /*3670*/  FFMA.FTZ R21, R72, UR6, -R13.reuse ;  /* 0x0000000648157c23 */ /* 0x100fe2000801080d */
[----:B------:R-:W-:Y:S01]  /*3680*/  ISETP.GT.AND P1, PT, R3, 0x50, !P6 ;  /* 0x000000500300780c */ /* 0x000fe20007724270 */
[--C-:B------:R-:W-:Y:S01]  /*3690*/  FFMA.FTZ R24, R32, UR6, -R13.reuse ;  /* 0x0000000620187c23 */ /* 0x100fe2000801080d */
[----:B------:R-:W-:Y:S01]  /*36a0*/  FMNMX.FTZ R11, R59, R6, !PT ;  /* 0x000000063b0b7209 */ /* 0x000fe20007810000 */
[--C-:B------:R-:W-:Y:S01]  /*36b0*/  FFMA.FTZ R28, R36, UR6, -R13.reuse ;  /* 0x00000006241c7c23 */ /* 0x100fe2000801080d */
[----:B------:R-:W-:Y:S01]  /*36c0*/  ISETP.NE.AND P4, PT, R15, RZ, PT ;  /* 0x000000ff0f00720c */ /* 0x000fe20003f85270 */
[----:B------:R-:W-:Y:S01]  /*36d0*/  MUFU.EX2 R20, R20 ;  /* 0x0000001400147308 */ /* 0x000fe20000000800 */
[----:B------:R-:W-:Y:S01]  /*36e0*/  ISETP.LT.OR P1, PT, R0, 0x51, P1 ;  /* 0x000000510000780c */ /* 0x000fe20000f21670 */
[--C-:B------:R-:W-:Y:S01]  /*36f0*/  FFMA.FTZ R36, R48, UR6, -R13.reuse ;  /* 0x0000000630247c23 */ /* 0x100fe2000801080d */
[----:B------:R-:W-:Y:S01]  /*3700*/  FMNMX.FTZ R6, R62, R11, !PT ;  /* 0x0000000b3e067209 */ /* 0x000fe20007810000 */
[--C-:B------:R-:W-:Y:S01]  /*3710*/  FFMA.FTZ R48, R88, UR6, -R13.reuse ;  /* 0x0000000658307c23 */ /* 0x100fe2000801080d */
[----:B------:R-:W-:Y:S01]  /*3720*/  ISETP.GT.AND P4, PT, R3, 0x59, !P4 ;  /* 0x000000590300780c */ /* 0x000fe20006784270 */
[--C-:B------:R-:W-:Y:S01]  /*3730*/  FFMA.FTZ R29, R76, UR6, -R13.reuse ;  /* 0x000000064c1d7c23 */ /* 0x100fe2000801080d */
[----:B------:R-:W-:Y:S01]  /*3740*/  FSEL R66, R66, -INF , !P1 ;  /* 0xff80000042427808 */ /* 0x000fe20004800000 */
[----:B------:R0:W3:Y:S01]  /*3750*/  MUFU.EX2 R15, R14 ;  /* 0x0000000e000f7308 */ /* 0x0000e20000000800 */
[----:B------:R-:W-:Y:S01]  /*3760*/  FMNMX.FTZ R3, R63, R6, !PT ;  /* 0x000000063f037209 */ /* 0x000fe20007810000 */
[--C-:B------:R-:W-:Y:S01]  /*3770*/  FFMA.FTZ R11, R78, UR6, -R13.reuse ;  /* 0x000000064e0b7c23 */ /* 0x100fe2000801080d */
[----:B------:R-:W-:Y:S01]  /*3780*/  ISETP.LT.OR P4, PT, R0, 0x5a, P4 ;  /* 0x0000005a0000780c */ /* 0x000fe20002781670 */
[--C-:B------:R-:W-:Y:S01]  /*3790*/  FFMA.FTZ R32, R80, UR6, -R13.reuse ;  /* 0x0000000650207c23 */ /* 0x100fe2000801080d */
[----:B------:R-:W-:Y:S01]  /*37a0*/  FMNMX.FTZ R6, R66, R3, !PT ;  /* 0x0000000342067209 */ /* 0x000fe20007810000 */
[--C-:B------:R-:W-:Y:S01]  /*37b0*/  FFMA.FTZ R37, R82, UR6, -R13.reuse ;  /* 0x0000000652257c23 */ /* 0x100fe2000801080d */
[----:B------:R-:W-:Y:S01]  /*37c0*/  FSEL R71, R71, -INF , !P4 ;  /* 0xff80000047477808 */ /* 0x000fe20006000000 */
[----:B------:R-:W4:Y:S01]  /*37d0*/  MUFU.EX2 R21, R21 ;  /* 0x0000001500157308 */ /* 0x000f220000000800 */
[----:B------:R-:W-:Y:S01]  /*37e0*/  FMNMX.FTZ R3, R67, R6, !PT ;  /* 0x0000000643037209 */ /* 0x000fe20007810000 */
[--C-:B------:R-:W-:Y:S01]  /*37f0*/  FFMA.FTZ R6, R44, UR6, -R13.reuse ;  /* 0x000000062c067c23 */ /* 0x100fe2000801080d */
[--C-:B0-----:R-:W-:Y:S01]  /*3800*/  FFMA.FTZ R14, R74, UR6, -R13.reuse ;  /* 0x000000064a0e7c23 */ /* 0x101fe2000801080d */
[--C-:B------:R-:W-:Y:S01]  /*3810*/  FFMA.FTZ R44, R56, UR6, -R13.reuse ;  /* 0x00000006382c7c23 */ /* 0x100fe2000801080d */
[----:B------:R-:W-:Y:S01]  /*3820*/  FMNMX.FTZ R0, R70, R3, !PT ;  /* 0x0000000346007209 */ /* 0x000fe20007810000 */
[--C-:B------:R-:W-:Y:S01]  /*3830*/  FFMA.FTZ R41, R84, UR6, -R13.reuse ;  /* 0x0000000654297c23 */ /* 0x100fe2000801080d */
[--C-:B------:R-:W-:Y:S01]  /*3840*/  FFMA.FTZ R53, R90, UR6, -R13.reuse ;  /* 0x000000065a357c23 */ /* 0x100fe2000801080d */
[----:B------:R-:W-:Y:S01]  /*3850*/  MUFU.EX2 R162, R6 ;  /* 0x0000000600a27308 */ /* 0x000fe20000000800 */
[----:B------:R-:W-:Y:S01]  /*3860*/  FMNMX.FTZ R0, R71, R0, !PT ;  /* 0x0000000047007209 */ /* 0x000fe20007810000 */
[----:B------:R-:W-:Y:S01]  /*3870*/  FFMA.FTZ R68, R68, UR6, -R13 ;  /* 0x0000000644447c23 */ /* 0x000fe2000801080d */
[----:B---3--:R-:W-:-:S03]  /*3880*/  F2FP.BF16.F32.PACK_AB R152, R15, R12 ;  /* 0x0000000c0f98723e */ /* 0x008fc600000010ff */
[----:B------:R-:W0:Y:S02]  /*3890*/  SHFL.BFLY PT, R3, R0, 0x2, 0x1f ;  /* 0x0c401f0000037f89 */ /* 0x000e2400000e0000 */
[----:B------:R-:W-:Y:S01]  /*38a0*/  MUFU.EX2 R24, R24 ;  /* 0x0000001800187308 */ /* 0x000fe20000000800 */
[----:B----4-:R-:W-:-:S07]  /*38b0*/  F2FP.BF16.F32.PACK_AB R154, R21, R20 ;  /* 0x00000014159a723e */ /* 0x010fce00000010ff */
[----:B------:R3:W4:Y:S08]  /*38c0*/  MUFU.EX2 R25, R14 ;  /* 0x0000000e00197308 */ /* 0x0007300000000800 */
[----:B------:R-:W-:Y:S01]  /*38d0*/  MUFU.EX2 R28, R28 ;  /* 0x0000001c001c7308 */ /* 0x000fe20000000800 */
[--C-:B---3--:R-:W-:Y:S01]  /*38e0*/  FFMA.FTZ R14, R40, UR6, -R13.reuse ;  /* 0x00000006280e7c23 */ /* 0x108fe2000801080d */
[--C-:B------:R-:W-:Y:S01]  /*38f0*/  FFMA.FTZ R40, R52, UR6, -R13.reuse ;  /* 0x0000000634287c23 */ /* 0x100fe2000801080d */
[--C-:B------:R-:W-:Y:S01]  /*3900*/  FFMA.FTZ R52, R64, UR6, -R13.reuse ;  /* 0x0000000640347c23 */ /* 0x100fe2000801080d */
[----:B0-----:R-:W-:Y:S01]  /*3910*/  FMNMX.FTZ R3, R0, R3, !PT ;  /* 0x0000000300037209 */ /* 0x001fe20007810000 */
[----:B------:R-:W-:-:S03]  /*3920*/  FFMA.FTZ R0, R86, UR6, -R13 ;  /* 0x0000000656007c23 */ /* 0x000fc6000801080d */
[----:B------:R-:W-:Y:S01]  /*3930*/  MUFU.EX2 R49, R48 ;  /* 0x0000003000317308 */ /* 0x000fe20000000800 */
[----:B----4-:R-:W-:Y:S01]  /*3940*/  F2FP.BF16.F32.PACK_AB R156, R25, R24 ;  /* 0x00000018199c723e */ /* 0x010fe200000010ff */
[----:B------:R-:W0:Y:S06]  /*3950*/  SHFL.BFLY PT, R6, R3, 0x1, 0x1f ;  /* 0x0c201f0003067f89 */ /* 0x000e2c00000e0000 */
[----:B------:R3:W-:Y:S08]  /*3960*/  MUFU.EX2 R45, R0 ;  /* 0x00000000002d7308 */ /* 0x0007f00000000800 */
[----:B------:R-:W4:Y:S08]  /*3970*/  MUFU.EX2 R29, R29 ;  /* 0x0000001d001d7308 */ /* 0x000f300000000800 */
[----:B------:R-:W5:Y:S01]  /*3980*/  MUFU.EX2 R14, R14 ;  /* 0x0000000e000e7308 */ /* 0x000f620000000800 */
[----:B0-----:R-:W-:Y:S01]  /*3990*/  FMNMX.FTZ R6, R3, R6, !PT ;  /* 0x0000000603067209 */ /* 0x001fe20007810000 */
[----:B------:R-:W-:-:S03]  /*39a0*/  FADD.FTZ R3, R12, R15 ;  /* 0x0000000f0c037221 */ /* 0x000fc60000010000 */
[C---:B------:R-:W-:Y:S01]  /*39b0*/  FSETP.NEU.FTZ.AND P1, PT, R6.reuse, -INF , PT ;  /* 0xff8000000600780b */ /* 0x040fe20003f3d000 */
[----:B---3--:R-:W-:Y:S01]  /*39c0*/  FMUL.FTZ R0, R6, UR6 ;  /* 0x0000000606007c20 */ /* 0x008fe20008410000 */
[----:B------:R-:W-:Y:S01]  /*39d0*/  FADD.FTZ R48, R20, R3 ;  /* 0x0000000314307221 */ /* 0x000fe20000010000 */
[----:B------:R-:W0:Y:S01]  /*39e0*/  MUFU.EX2 R11, R11 ;  /* 0x0000000b000b7308 */ /* 0x000e220000000800 */
[----:B----4-:R-:W-:Y:S02]  /*39f0*/  F2FP.BF16.F32.PACK_AB R158, R29, R28 ;  /* 0x0000001c1d9e723e */ /* 0x010fe400000010ff */
[----:B------:R-:W-:Y:S01]  /*3a00*/  FSEL R0, R0, RZ, P1 ;  /* 0x000000ff00007208 */ /* 0x000fe20000800000 */
[----:B------:R-:W-:-:S04]  /*3a10*/  FADD.FTZ R3, R21, R48 ;  /* 0x0000003015037221 */ /* 0x000fc80000010000 */
[--C-:B------:R-:W-:Y:S01]  /*3a20*/  FFMA.FTZ R26, R26, UR6, -R0.reuse ;  /* 0x000000061a1a7c23 */ /* 0x100fe20008010800 */
[--C-:B------:R-:W-:Y:S01]  /*3a30*/  FFMA.FTZ R27, R27, UR6, -R0.reuse ;  /* 0x000000061b1b7c23 */ /* 0x100fe20008010800 */
[--C-:B------:R-:W-:Y:S01]  /*3a40*/  FFMA.FTZ R30, R30, UR6, -R0.reuse ;  /* 0x000000061e1e7c23 */ /* 0x100fe20008010800 */
[--C-:B------:R-:W-:Y:S01]  /*3a50*/  FFMA.FTZ R31, R31, UR6, -R0.reuse ;  /* 0x000000061f1f7c23 */ /* 0x100fe20008010800 */
[--C-:B------:R-:W-:Y:S01]  /*3a60*/  FFMA.FTZ R34, R34, UR6, -R0.reuse ;  /* 0x0000000622227c23 */ /* 0x100fe20008010800 */
        /* <DEDUP_REMOVED lines=10> */
[--C-:B------:R-:W-:Y:S01]  /*3b10*/  FFMA.FTZ R47, R47, UR6, -R0.reuse ;  /* 0x000000062f2f7c23 */ /* 0x100fe20008010800 */
[----:B------:R-:W-:Y:S01]  /*3b20*/  FADD.FTZ R56, R28, R57 ;  /* 0x000000391c387221 */ /* 0x000fe20000010000 */
[--C-:B------:R-:W-:Y:S01]  /*3b30*/  FFMA.FTZ R50, R50, UR6, -R0.reuse ;  /* 0x0000000632327c23 */ /* 0x100fe20008010800 */
[--C-:B------:R-:W-:Y:S01]  /*3b40*/  FFMA.FTZ R51, R51, UR6, -R0.reuse ;  /* 0x0000000633337c23 */ /* 0x100fe20008010800 */
[----:B------:R-:W-:Y:S01]  /*3b50*/  FFMA.FTZ R54, R54, UR6, -R0 ;  /* 0x0000000636367c23 */ /* 0x000fe20008010800 */
[----:B------:R-:W-:Y:S01]  /*3b60*/  FADD.FTZ R57, R29, R56 ;  /* 0x000000381d397221 */ /* 0x000fe20000010000 */
[--C-:B------:R-:W-:Y:S01]  /*3b70*/  FFMA.FTZ R55, R55, UR6, -R0.reuse ;  /* 0x0000000637377c23 */ /* 0x100fe20008010800 */
[----:B------:R-:W4:Y:S01]  /*3b80*/  MUFU.EX2 R30, R30 ;  /* 0x0000001e001e7308 */ /* 0x000f220000000800 */
[--C-:B------:R-:W-:Y:S01]  /*3b90*/  FFMA.FTZ R58, R58, UR6, -R0.reuse ;  /* 0x000000063a3a7c23 */ /* 0x100fe20008010800 */
[----:B-----5:R-:W-:Y:S01]  /*3ba0*/  FADD.FTZ R56, R14, R57 ;  /* 0x000000390e387221 */ /* 0x020fe20000010000 */
[--C-:B------:R-:W-:Y:S01]  /*3bb0*/  FFMA.FTZ R59, R59, UR6, -R0.reuse ;  /* 0x000000063b3b7c23 */ /* 0x100fe20008010800 */
[--C-:B------:R-:W-:Y:S01]  /*3bc0*/  FFMA.FTZ R62, R62, UR6, -R0.reuse ;  /* 0x000000063e3e7c23 */ /* 0x100fe20008010800 */
[----:B------:R-:W-:Y:S01]  /*3bd0*/  FFMA.FTZ R63, R63, UR6, -R0 ;  /* 0x000000063f3f7c23 */ /* 0x000fe20008010800 */
[----:B0-----:R-:W-:Y:S01]  /*3be0*/  FADD.FTZ R57, R11, R56 ;  /* 0x000000380b397221 */ /* 0x001fe20000010000 */
[--C-:B------:R-:W-:Y:S01]  /*3bf0*/  FFMA.FTZ R66, R66, UR6, -R0.reuse ;  /* 0x0000000642427c23 */ /* 0x100fe20008010800 */
[----:B------:R-:W0:Y:S01]  /*3c00*/  MUFU.EX2 R31, R31 ;  /* 0x0000001f001f7308 */ /* 0x000e220000000800 */
[----:B---3--:R-:W-:Y:S01]  /*3c10*/  FADD.FTZ R3, R26, R27 ;  /* 0x0000001b1a037221 */ /* 0x008fe20000010000 */
[----:B------:R-:W-:Y:S01]  /*3c20*/  FADD.FTZ R56, R162, R57 ;  /* 0x00000039a2387221 */ /* 0x000fe20000010000 */
[--C-:B------:R-:W-:Y:S01]  /*3c30*/  FFMA.FTZ R67, R67, UR6, -R0.reuse ;  /* 0x0000000643437c23 */ /* 0x100fe20008010800 */
[----:B------:R-:W-:Y:S01]  /*3c40*/  F2FP.BF16.F32.PACK_AB R160, R11, R14 ;  /* 0x0000000e0ba0723e */ /* 0x000fe200000010ff */
[--C-:B------:R-:W-:Y:S01]  /*3c50*/  FFMA.FTZ R70, R70, UR6, -R0.reuse ;  /* 0x0000000646467c23 */ /* 0x100fe20008010800 */
[----:B------:R-:W-:Y:S01]  /*3c60*/  FFMA.FTZ R0, R71, UR6, -R0 ;  /* 0x0000000647007c23 */ /* 0x000fe20008010800 */
[----:B------:R-:W-:Y:S01]  /*3c70*/  F2FP.BF16.F32.PACK_AB R153, R27, R26 ;  /* 0x0000001a1b99723e */ /* 0x000fe200000010ff */
[----:B------:R-:W3:Y:S01]  /*3c80*/  MUFU.EX2 R34, R34 ;  /* 0x0000002200227308 */ /* 0x000ee20000000800 */
[----:B----4-:R-:W-:-:S07]  /*3c90*/  FADD.FTZ R48, R30, R3 ;  /* 0x000000031e307221 */ /* 0x010fce0000010000 */
[----:B------:R-:W4:Y:S01]  /*3ca0*/  MUFU.EX2 R35, R35 ;  /* 0x0000002300237308 */ /* 0x000f220000000800 */
[C---:B0-----:R-:W-:Y:S01]  /*3cb0*/  FADD.FTZ R3, R31.reuse, R48 ;  /* 0x000000301f037221 */ /* 0x041fe20000010000 */
[----:B------:R-:W-:-:S06]  /*3cc0*/  F2FP.BF16.F32.PACK_AB R155, R31, R30 ;  /* 0x0000001e1f9b723e */ /* 0x000fcc00000010ff */
[----:B------:R-:W0:Y:S01]  /*3cd0*/  MUFU.EX2 R38, R38 ;  /* 0x0000002600267308 */ /* 0x000e220000000800 */
[----:B---3--:R-:W-:-:S07]  /*3ce0*/  FADD.FTZ R48, R34, R3 ;  /* 0x0000000322307221 */ /* 0x008fce0000010000 */
[----:B------:R-:W3:Y:S01]  /*3cf0*/  MUFU.EX2 R39, R39 ;  /* 0x0000002700277308 */ /* 0x000ee20000000800 */
[C---:B----4-:R-:W-:Y:S01]  /*3d00*/  FADD.FTZ R3, R35.reuse, R48 ;  /* 0x0000003023037221 */ /* 0x050fe20000010000 */
[----:B------:R-:W-:-:S06]  /*3d10*/  F2FP.BF16.F32.PACK_AB R157, R35, R34 ;  /* 0x00000022239d723e */ /* 0x000fcc00000010ff */
[----:B------:R4:W5:Y:S01]  /*3d20*/  MUFU.EX2 R33, R32 ;  /* 0x0000002000217308 */ /* 0x0009620000000800 */
[----:B0-----:R-:W-:-:S07]  /*3d30*/  FADD.FTZ R48, R38, R3 ;  /* 0x0000000326307221 */ /* 0x001fce0000010000 */
[----:B------:R-:W0:Y:S01]  /*3d40*/  MUFU.EX2 R42, R42 ;  /* 0x0000002a002a7308 */ /* 0x000e220000000800 */
[C---:B---3--:R-:W-:Y:S01]  /*3d50*/  FADD.FTZ R3, R39.reuse, R48 ;  /* 0x0000003027037221 */ /* 0x048fe20000010000 */
[--C-:B----4-:R-:W-:Y:S01]  /*3d60*/  FFMA.FTZ R32, R60, UR6, -R13.reuse ;  /* 0x000000063c207c23 */ /* 0x110fe2000801080d */
[----:B------:R-:W-:Y:S01]  /*3d70*/  FFMA.FTZ R13, R92, UR6, -R13 ;  /* 0x000000065c0d7c23 */ /* 0x000fe2000801080d */
[----:B------:R-:W-:-:S04]  /*3d80*/  F2FP.BF16.F32.PACK_AB R159, R39, R38 ;  /* 0x00000026279f723e */ /* 0x000fc800000010ff */
[----:B------:R-:W3:Y:S01]  /*3d90*/  MUFU.EX2 R36, R36 ;  /* 0x0000002400247308 */ /* 0x000ee20000000800 */
[C---:B-----5:R-:W-:Y:S01]  /*3da0*/  FADD.FTZ R57, R33.reuse, R56 ;  /* 0x0000003821397221 */ /* 0x060fe20000010000 */
[----:B------:R-:W-:-:S06]  /*3db0*/  F2FP.BF16.F32.PACK_AB R162, R33, R162 ;  /* 0x000000a221a2723e */ /* 0x000fcc00000010ff */
[----:B------:R-:W4:Y:S01]  /*3dc0*/  MUFU.EX2 R43, R43 ;  /* 0x0000002b002b7308 */ /* 0x000f220000000800 */
[----:B0-----:R-:W-:-:S07]  /*3dd0*/  FADD.FTZ R48, R42, R3 ;  /* 0x000000032a307221 */ /* 0x001fce0000010000 */
[----:B------:R-:W0:Y:S01]  /*3de0*/  MUFU.EX2 R37, R37 ;  /* 0x0000002500257308 */ /* 0x000e220000000800 */
[----:B---3--:R-:W-:-:S07]  /*3df0*/  FADD.FTZ R56, R36, R57 ;  /* 0x0000003924387221 */ /* 0x008fce0000010000 */
[----:B------:R-:W3:Y:S01]  /*3e00*/  MUFU.EX2 R46, R46 ;  /* 0x0000002e002e7308 */ /* 0x000ee20000000800 */
[C---:B----4-:R-:W-:Y:S01]  /*3e10*/  FADD.FTZ R3, R43.reuse, R48 ;  /* 0x000000302b037221 */ /* 0x050fe20000010000 */
[----:B------:R-:W-:-:S06]  /*3e20*/  F2FP.BF16.F32.PACK_AB R161, R43, R42 ;  /* 0x0000002a2ba1723e */ /* 0x000fcc00000010ff */
[----:B------:R-:W4:Y:S01]  /*3e30*/  MUFU.EX2 R40, R40 ;  /* 0x0000002800287308 */ /* 0x000f220000000800 */
[C---:B0-----:R-:W-:Y:S01]  /*3e40*/  FADD.FTZ R57, R37.reuse, R56 ;  /* 0x0000003825397221 */ /* 0x041fe20000010000 */
[----:B------:R-:W-:-:S06]  /*3e50*/  F2FP.BF16.F32.PACK_AB R164, R37, R36 ;  /* 0x0000002425a4723e */ /* 0x000fcc00000010ff */
[----:B------:R-:W0:Y:S01]  /*3e60*/  MUFU.EX2 R47, R47 ;  /* 0x0000002f002f7308 */ /* 0x000e220000000800 */
[----:B---3--:R-:W-:-:S07]  /*3e70*/  FADD.FTZ R48, R46, R3 ;  /* 0x000000032e307221 */ /* 0x008fce0000010000 */
[----:B------:R-:W3:Y:S01]  /*3e80*/  MUFU.EX2 R41, R41 ;  /* 0x0000002900297308 */ /* 0x000ee20000000800 */
[----:B----4-:R-:W-:-:S07]  /*3e90*/  FADD.FTZ R56, R40, R57 ;  /* 0x0000003928387221 */ /* 0x010fce0000010000 */
[----:B------:R-:W4:Y:S01]  /*3ea0*/  MUFU.EX2 R50, R50 ;  /* 0x0000003200327308 */ /* 0x000f220000000800 */
[C---:B0-----:R-:W-:Y:S01]  /*3eb0*/  FADD.FTZ R3, R47.reuse, R48 ;  /* 0x000000302f037221 */ /* 0x041fe20000010000 */
[----:B------:R-:W-:-:S06]  /*3ec0*/  F2FP.BF16.F32.PACK_AB R163, R47, R46 ;  /* 0x0000002e2fa3723e */ /* 0x000fcc00000010ff */
[----:B------:R-:W0:Y:S01]  /*3ed0*/  MUFU.EX2 R44, R44 ;  /* 0x0000002c002c7308 */ /* 0x000e220000000800 */
[C---:B---3--:R-:W-:Y:S01]  /*3ee0*/  FADD.FTZ R57, R41.reuse, R56 ;  /* 0x0000003829397221 */ /* 0x048fe20000010000 */
[----:B------:R-:W-:-:S06]  /*3ef0*/  F2FP.BF16.F32.PACK_AB R166, R41, R40 ;  /* 0x0000002829a6723e */ /* 0x000fcc00000010ff */
[----:B------:R-:W3:Y:S01]  /*3f00*/  MUFU.EX2 R51, R51 ;  /* 0x0000003300337308 */ /* 0x000ee20000000800 */
[----:B----4-:R-:W-:-:S07]  /*3f10*/  FADD.FTZ R12, R50, R3 ;  /* 0x00000003320c7221 */ /* 0x010fce0000010000 */
[----:B------:R-:W4:Y:S01]  /*3f20*/  MUFU.EX2 R54, R54 ;  /* 0x0000003600367308 */ /* 0x000f220000000800 */
[----:B0-----:R-:W-:Y:S01]  /*3f30*/  FADD.FTZ R48, R44, R57 ;  /* 0x000000392c307221 */ /* 0x001fe20000010000 */
[----:B------:R-:W-:-:S03]  /*3f40*/  F2FP.BF16.F32.PACK_AB R168, R45, R44 ;  /* 0x0000002c2da8723e */ /* 0x000fc600000010ff */
[----:B------:R-:W-:-:S03]  /*3f50*/  FADD.FTZ R15, R45, R48 ;  /* 0x000000302d0f7221 */ /* 0x000fc60000010000 */
        /* <DEDUP_REMOVED lines=15> */
[----:B0-----:R-:W-:-:S07]  /*4050*/  FADD.FTZ R14, R52, R11 ;  /* 0x0000000b340e7221 */ /* 0x001fce0000010000 */
[----:B------:R-:W0:Y:S01]  /*4060*/  MUFU.EX2 R62, R62 ;  /* 0x0000003e003e7308 */ /* 0x000e220000000800 */
[C---:B---3--:R-:W-:Y:S01]  /*4070*/  FADD.FTZ R3, R59.reuse, R12 ;  /* 0x0000000c3b037221 */ /* 0x048fe20000010000 */
[----:B------:R-:W-:-:S06]  /*4080*/  F2FP.BF16.F32.PACK_AB R169, R59, R58 ;  /* 0x0000003a3ba9723e */ /* 0x000fcc00000010ff */
[----:B------:R-:W3:Y:S01]  /*4090*/  MUFU.EX2 R68, R68 ;  /* 0x0000004400447308 */ /* 0x000ee20000000800 */
[C---:B----4-:R-:W-:Y:S01]  /*40a0*/  FADD.FTZ R11, R53.reuse, R14 ;  /* 0x0000000e350b7221 */ /* 0x050fe20000010000 */
        /* <DEDUP_REMOVED lines=9> */
[----:B0-----:R-:W-:-:S07]  /*4140*/  FADD.FTZ R12, R66, R11 ;  /* 0x0000000b420c7221 */ /* 0x001fce0000010000 */
[----:B------:R4:W0:Y:S01]  /*4150*/  MUFU.EX2 R175, R0 ;  /* 0x0000000000af7308 */ /* 0x0008220000000800 */
[C---:B---3--:R-:W-:Y:S01]  /*4160*/  FADD.FTZ R11, R67.reuse, R12 ;  /* 0x0000000c430b7221 */ /* 0x048fe20000010000 */
[----:B------:R-:W-:-:S06]  /*4170*/  F2FP.BF16.F32.PACK_AB R173, R67, R66 ;  /* 0x0000004243ad723e */ /* 0x000fcc00000010ff */
[----:B------:R-:W3:Y:S01]  /*4180*/  MUFU.EX2 R13, R13 ;  /* 0x0000000d000d7308 */ /* 0x000ee20000000800 */
[----:B----4-:R-:W-:-:S04]  /*4190*/  FADD.FTZ R0, R70, R11 ;  /* 0x0000000b46007221 */ /* 0x010fc80000010000 */
[C---:B0-----:R-:W-:Y:S01]  /*41a0*/  FADD.FTZ R0, R175.reuse, R0 ;  /* 0x00000000af007221 */ /* 0x041fe20000010000 */
[----:B------:R-:W-:Y:S01]  /*41b0*/  F2FP.BF16.F32.PACK_AB R175, R175, R70 ;  /* 0x00000046afaf723e */ /* 0x000fe200000010ff */
[C---:B---3--:R-:W-:Y:S01]  /*41c0*/  FADD.FTZ R3, R13.reuse, R14 ;  /* 0x0000000e0d037221 */ /* 0x048fe20000010000 */
[----:B------:R-:W-:Y:S01]  /*41d0*/  F2FP.BF16.F32.PACK_AB R174, R13, R68 ;  /* 0x000000440dae723e */ /* 0x000fe200000010ff */
[----:B------:R-:W-:Y:S06]  /*41e0*/  @!P0 BRA `(.L_x_2374) ;  /* 0x0000000000048947 */ /* 0x000fec0003800000 */
[----:B------:R-:W-:Y:S01]  /*41f0*/  BPT.TRAP 0x1 ;  /* 0x000000040000795c */ /* 0x000fe20000300000 */
.L_x_2374:
[----:B------:R0:W3:Y:S01]  /*4200*/  SYNCS.PHASECHK.TRANS64.TRYWAIT P1, [R5+URZ+0x22850], R10 ;  /* 0x0228500a050075a7 */ /* 0x0000e2000802017f */
[----:B------:R-:W-:Y:S05]  /*4210*/  @!P0 BRA `(.L_x_2375) ;  /* 0x0000000000048947 */ /* 0x000fea0003800000 */
[----:B------:R-:W-:Y:S01]  /*4220*/  BPT.TRAP 0x1 ;  /* 0x000000040000795c */ /* 0x000fe20000300000 */
.L_x_2375:
[----:B---3--:R-:W-:Y:S05]  /*4230*/  @P1 BRA `(.L_x_2376) ;  /* 0x0000000000081947 */ /* 0x008fea0003800000 */
[----:B------:R-:W3:Y:S02]  /*4240*/  SYNCS.PHASECHK.TRANS64.TRYWAIT P1, [R5+URZ+0x22850], R10 ;  /* 0x0228500a050075a7 */ /* 0x000ee4000802017f */
[----:B---3--:R-:W-:Y:S05]  /*4250*/  @!P1 BRA `(.L_x_2377) ;  /* 0x00000120009c9947 */ /* 0x008fea0003800000 */
.L_x_2376:
[----:B------:R-:W-:Y:S01]  /*4260*/  R2UR UR10, R8 ;  /* 0x00000000080a72ca */ /* 0x000fe200000e0000 */
[----:B------:R4:W-:Y:S01]  /*4270*/  BAR.SYNC.DEFER_BLOCKING R9, 0x100 ;  /* 0x000400090000751d */ /* 0x0009e20000010000 */
[----:B------:R-:W-:-:S05]  /*4280*/  ISETP.NE.AND P2, PT, R7, 0x1, PT ;  /* 0x000000010700780c */ /* 0x000fca0003f45270 */
[----:B------:R-:W-:Y:S01]  /*4290*/  UMOV UR11, 0x40000040 ;  /* 0x40000040000b7882 */ /* 0x000fe20000000000 */
[----:B------:R-:W5:Y:S05]  /*42a0*/  S2R R11, SR_TID.X ;  /* 0x00000000000b7919 */ /* 0x000f6a0000002100 */
[----:B------:R-:W-:Y:S02]  /*42b0*/  UIADD3 UR10, UR10, 0x400, URZ ;  /* 0x000004000a0a7890 */ /* 0x000fe4000fffe03f */
[----:B------:R-:W4:Y:S02]  /*42c0*/  @P2 LDC R8, c[0x0][0x44c] ;  /* 0x00011300ff082b82 */ /* 0x000f240000000800 */
[----:B------:R-:W-:-:S04]  /*42d0*/  USHF.R.U32.HI UR10, URZ, 0x4, UR10 ;  /* 0x000000043f0a7899 */ /* 0x000fc8000801160a */
[----:B------:R-:W-:Y:S02]  /*42e0*/  ULOP3.LUT UR10, UR10, 0x3fff, URZ, 0xc0, !UPT ;  /* 0x00003fff0a0a7892 */ /* 0x000fe4000f8ec03f */
[----:B0123--:R-:W0:Y:S02]  /*42f0*/  @P2 LDC R10, c[0x0][0x450] ;  /* 0x00011400ff0a2b82 */ /* 0x00fe240000000800 */
[----:B------:R-:W-:Y:S01]  /*4300*/  ULOP3.LUT UR21, UR10, 0x3000000, URZ, 0xfc, !UPT ;  /* 0x030000000a157892 */ /* 0x000fe2000f8efc3f */
[----:B------:R-:W-:-:S03]  /*4310*/  WARPGROUP.ARRIVE ;  /* 0x00000000000079c5 */ /* 0x000fc60000000000 */
[----:B------:R-:W-:-:S07]  /*4320*/  UIMAD UR18, UR37, 0xc00, UR21 ;  /* 0x00000c00251278a4 */ /* 0x000fce000f8e0215 */
[----:B------:R-:W-:Y:S02]  /*4330*/  UMOV UR10, UR18 ;  /* 0x00000012000a7c82 */ /* 0x000fe40008000000 */
[----:B------:R-:W-:Y:S01]  /*4340*/  HGMMA.64x256x16.F32.BF16 R24, R152, gdesc[UR8].tnspB, RZ, !UPT, gsb0 ;  /* 0x43e0000898187df0 */ /* 0x000fe2000c0018ff */
[----:B------:R-:W-:Y:S01]  /*4350*/  UIADD3 UR10, UR18, 0x80, URZ ;  /* 0x00000080120a7890 */ /* 0x000fe2000fffe03f */
[----:B----4-:R-:W-:Y:S01]  /*4360*/  @P2 IMAD.HI.U32 R9, R8, UR43, RZ ;  /* 0x0000002b08092c27 */ /* 0x010fe2000f8e00ff */
[----:B------:R-:W-:Y:S01]  /*4370*/  UMOV UR11, 0x40000040 ;  /* 0x40000040000b7882 */ /* 0x000fe20000000000 */
[----:B-----5:R-:W-:Y:S02]  /*4380*/  LOP3.LUT P1, RZ, R11, 0x7f, RZ, 0xc0, !PT ;  /* 0x0000007f0bff7812 */ /* 0x020fe4000782c0ff */
[----:B------:R-:W-:Y:S01]  /*4390*/  IMAD.U32 R8, RZ, RZ, UR43 ;  /* 0x0000002bff087e24 */ /* 0x000fe2000f8e00ff */
[----:B0-----:R-:W-:-:S04]  /*43a0*/  @P2 SHF.R.U32.HI R8, RZ, R10, R9 ;  /* 0x0000000aff082219 */ /* 0x001fc80000011609 */
[----:B------:R-:W-:-:S06]  /*43b0*/  IADD3 R8, R8, R17, -R16 ;  /* 0x0000001108087210 */ /* 0x000fcc0007ffe810 */
        /* <DEDUP_REMOVED lines=47> */
.L_x_2379:
[----:B------:R-:W-:-:S11]  /*46b0*/  UISETP.NE.AND UP1, UPT, UR15, 0x1, UPT ;  /* 0x000000010f00788c */ /* 0x000fd6000bf25270 */
[----:B------:R-:W-:Y:S02]  /*46c0*/  @UP1 ULDC.64 UR22, c[0x0][0x9e8] ;  /* 0x00027a0000161ab9 */ /* 0x000fe40000000a00 */
[----:B------:R-:W-:-:S04]  /*46d0*/  UIMAD.WIDE.U32 UR10, UR18, UR22, URZ ;  /* 0x00000016120a72a5 */ /* 0x000fc8000f8e003f */
[----:B------:R-:W-:-:S12]  /*46e0*/  @UP1 USHF.R.U32.HI UR18, URZ, UR23, UR11 ;  /* 0x000000173f121299 */ /* 0x000fd8000801160b */
.L_x_2380:
[----:B------:R-:W-:-:S04]  /*46f0*/  UIMAD UR15, UR18, UR15, UR15 ;  /* 0x0000000f120f72a4 */ /* 0x000fc8000f8e020f */
[----:B------:R-:W-:-:S04]  /*4700*/  UISETP.LT.AND UP1, UPT, UR14, UR15, UPT ;  /* 0x0000000f0e00728c */ /* 0x000fc8000bf21270 */
[----:B------:R-:W-:-:S12]  /*4710*/  USEL UR14, UR14, UR15, UP1 ;  /* 0x0000000f0e0e7287 */ /* 0x000fd80008800000 */
.L_x_2378:
        /* <DEDUP_REMOVED lines=11> */
.L_x_2398:
[----:B------:R-:W-:-:S04]  /*47d0*/  UIADD3 UR37, UR37, 0x1, URZ ;  /* 0x0000000125257890 */ /* 0x000fc8000fffe03f */
[----:B------:R-:W-:-:S04]  /*47e0*/  UISETP.NE.AND UP1, UPT, UR37, 0x2, UPT ;  /* 0x000000022500788c */ /* 0x000fc8000bf25270 */
[----:B------:R-:W-:Y:S02]  /*47f0*/  USEL UR6, URZ, 0x1, UP1 ;  /* 0x000000013f067887 */ /* 0x000fe40008800000 */
[----:B------:R-:W-:Y:S02]  /*4800*/  USEL UR37, UR37, URZ, UP1 ;  /* 0x0000003f25257287 */ /* 0x000fe40008800000 */
[----:B------:R-:W-:Y:S01]  /*4810*/  ULOP3.LUT UR38, UR38, UR6, URZ, 0x3c, !UPT ;  /* 0x0000000626267292 */ /* 0x000fe2000f8e3c3f */
[----:B01----:R-:W-:Y:S11]  /*4820*/  @!P0 BRA `(.L_x_2382) ;  /* 0x0000000000048947 */ /* 0x003ff60003800000 */
[----:B------:R-:W-:Y:S01]  /*4830*/  BPT.TRAP 0x1 ;  /* 0x000000040000795c */ /* 0x000fe20000300000 */
.L_x_2382:
        /* <DEDUP_REMOVED lines=9> */
.L_x_2383:
[----:B-1----:R-:W-:Y:S05]  /*48d0*/  @P1 BRA `(.L_x_2384) ;  /* 0x0000000000081947 */ /* 0x002fea0003800000 */
[----:B------:R-:W1:Y:S02]  /*48e0*/  SYNCS.PHASECHK.TRANS64.TRYWAIT P1, [UR27+0x22830], R10 ;  /* 0x0228300aff0075a7 */ /* 0x000e64000802015b */
[----:B-1----:R-:W-:Y:S05]  /*48f0*/  @!P1 BRA `(.L_x_2385) ;  /* 0x0000011c00089947 */ /* 0x002fea0003800000 */
.L_x_2384:
        /* <DEDUP_REMOVED lines=13> */
[----:B------:R-:W-:-:S02]  /*49d0*/  IMAD.U32 R11, RZ, RZ, UR27 ;  /* 0x0000001bff0b7e24 */ /* 0x000fc4000f8e00ff */
[----:B------:R-:W-:-:S03]  /*49e0*/  IMAD R13, R5, -0x60, RZ ;  /* 0xffffffa0050d7824 */ /* 0x000fc600078e02ff */
[----:B------:R-:W3:Y:S08]  /*49f0*/  @P2 LDC R4, c[0x0][0x44c] ;  /* 0x00011300ff042b82 */ /* 0x000ef00000000800 */
[----:B-1----:R-:W1:Y:S01]  /*4a00*/  @P2 LDC R9, c[0x0][0x450] ;  /* 0x00011400ff092b82 */ /* 0x002e620000000800 */
[----:B--2---:R-:W-:Y:S02]  /*4a10*/  LOP3.LUT P1, RZ, R8, 0x7f, RZ, 0xc0, !PT ;  /* 0x0000007f08ff7812 */ /* 0x004fe4000782c0ff */
[----:B------:R-:W-:Y:S01]  /*4a20*/  SHF.R.U32.HI R12, RZ, 0x7, R8 ;  /* 0x00000007ff0c7819 */ /* 0x000fe20000011608 */
[----:B---3--:R-:W-:-:S05]  /*4a30*/  @P2 IMAD.HI.U32 R4, R21, R4, RZ ;  /* 0x0000000415042227 */ /* 0x008fca00078e00ff */
[----:B-1----:R-:W-:Y:S01]  /*4a40*/  @P2 SHF.R.U32.HI R21, RZ, R9, R4 ;  /* 0x00000009ff152219 */ /* 0x002fe20000011604 */
[----:B------:R-:W-:Y:S01]  /*4a50*/  VIADD R9, R13, 0x1 ;  /* 0x000000010d097836 */ /* 0x000fe20000000000 */
[----:B------:R-:W-:-:S03]  /*4a60*/  IADD3 R4, -R12, 0xb, RZ ;  /* 0x0000000b0c047810 */ /* 0x000fc60007ffe1ff */
[----:B------:R-:W-:Y:S01]  /*4a70*/  @!P1 VIADD R8, R11, 0x22840 ;  /* 0x000228400b089836 */ /* 0x000fe20000000000 */
[----:B------:R-:W1:Y:S01]  /*4a80*/  SHFL.IDX PT, R213, R21, RZ, 0x1c1f ;  /* 0x001c1fff15d57589 */ /* 0x000e6200000e0000 */
[----:B------:R-:W-:-:S03]  /*4a90*/  IMAD R9, R18, -0x2, R9 ;  /* 0xfffffffe12097824 */ /* 0x000fc600078e0209 */
[----:B------:R-:W-:Y:S02]  /*4aa0*/  @!P1 PRMT R8, RZ, 0x654, R8 ;  /* 0x00000654ff089816 */ /* 0x000fe40000000008 */
[----:B------:R-:W-:-:S05]  /*4ab0*/  IADD3 R9, -R16, R9, R17 ;  /* 0x0000000910097210 */ /* 0x000fca0007ffe111 */
        /* <DEDUP_REMOVED lines=20> */
[----:B------:R-:W-:Y:S01]  /*4c00*/  IADD3 R213, -R16, R17, R213 ;  /* 0x0000001110d57210 */ /* 0x000fe20007ffe1d5 */
        /* <DEDUP_REMOVED lines=11> */
.L_x_2388:
[----:B------:R-:W-:-:S05]  /*4cc0*/  IMAD.U32 R214, RZ, RZ, UR25 ;  /* 0x00000019ffd67e24 */ /* 0x000fca000f8e00ff */
[----:B------:R-:W-:-:S13]  /*4cd0*/  ISETP.NE.AND P1, PT, R214, 0x1, PT ;  /* 0x00000001d600780c */ /* 0x000fda0003f25270 */
[----:B------:R-:W1:Y:S02]  /*4ce0*/  @P1 LDC.64 R8, c[0x0][0x9e8] ;  /* 0x00027a00ff081b82 */ /* 0x000e640000000a00 */
[----:B-1----:R-:W-:-:S05]  /*4cf0*/  @P1 IMAD.HI.U32 R8, R213, R8, RZ ;  /* 0x00000008d5081227 */ /* 0x002fca00078e00ff */
[----:B------:R-:W-:-:S07]  /*4d00*/  @P1 SHF.R.U32.HI R213, RZ, R9, R8 ;  /* 0x00000009ffd51219 */ /* 0x000fce0000011608 */
.L_x_2389:
[----:B------:R-:W-:Y:S05]  /*4d10*/  BSYNC B0 ;  /* 0x0000000000007941 */ /* 0x000fea0003800000 */
.L_x_2387:
[----:B------:R-:W-:-:S04]  /*4d20*/  IMAD R8, R18, -0x2, R13 ;  /* 0xfffffffe12087824 */ /* 0x000fc800078e020d */
[----:B------:R-:W-:-:S05]  /*4d30*/  IMAD R213, R213, R214, R8 ;  /* 0x000000d6d5d57224 */ /* 0x000fca00078e0208 */
[----:B------:R-:W-:Y:S02]  /*4d40*/  VIADDMNMX R14, R213, R214, R14, PT ;  /* 0x000000d6d50e7246 */ /* 0x000fe4000380010e */
[----:B------:R-:W-:-:S07]  /*4d50*/  VIMNMX R12, R12, R213, !PT ;  /* 0x000000d50c0c7248 */ /* 0x000fce0007fe0100 */
.L_x_2386:
[----:B------:R-:W2:Y:S01]  /*4d60*/  LDL.LU R214, [R1] ;  /* 0x0000000001d67983 */ /* 0x000ea20000300800 */
[C---:B------:R-:W-:Y:S02]  /*4d70*/  ISETP.GE.AND P2, PT, R13.reuse, 0x1, PT ;  /* 0x000000010d00780c */ /* 0x040fe40003f46270 */
[C---:B------:R-:W-:Y:S01]  /*4d80*/  ISETP.GE.AND P1, PT, R13.reuse, 0x2, PT ;  /* 0x000000020d00780c */ /* 0x040fe20003f26270 */
[----:B------:R-:W1:Y:S01]  /*4d90*/  SHFL.IDX PT, R21, R21, 0x1, 0x1c1f ;  /* 0x003c1f0015157f89 */ /* 0x000e6200000e0000 */
[----:B------:R-:W-:Y:S02]  /*4da0*/  ISETP.GT.AND P3, PT, R12, RZ, !P2 ;  /* 0x000000ff0c00720c */ /* 0x000fe40005764270 */
[----:B------:R-:W-:Y:S02]  /*4db0*/  ISETP.GE.AND P4, PT, R13, 0x9, PT ;  /* 0x000000090d00780c */ /* 0x000fe40003f86270 */
[----:B------:R-:W-:-:S04]  /*4dc0*/  ISETP.LT.OR P3, PT, R14, 0x1, P3 ;  /* 0x000000010e00780c */ /* 0x000fc80001f61670 */
[----:B------:R-:W-:Y:S02]  /*4dd0*/  FSEL R213, R152, -INF , !P3 ;  /* 0xff80000098d57808 */ /* 0x000fe40005800000 */
[----:B------:R-:W-:Y:S01]  /*4de0*/  ISETP.GE.AND P3, PT, R13, 0xa, PT ;  /* 0x0000000a0d00780c */ /* 0x000fe20003f66270 */
[--C-:B-1----:R-:W-:Y:S02]  /*4df0*/  IMAD.IADD R20, R20, 0x1, R21.reuse ;  /* 0x0000000114147824 */ /* 0x102fe400078e0215 */
[----:B------:R-:W-:Y:S01]  /*4e00*/  IMAD.IADD R15, R15, 0x1, R21 ;  /* 0x000000010f0f7824 */ /* 0x000fe200078e0215 */
[----:B--2---:R-:W-:-:S04]  /*4e10*/  LOP3.LUT R214, R214, 0xfffbffff, RZ, 0xc0, !PT ;  /* 0xfffbffffd6d67812 */ /* 0x004fc800078ec0ff */
[----:B------:R-:W-:Y:S02]  /*4e20*/  @P2 LOP3.LUT R214, R214, 0x40000, RZ, 0xfc, !PT ;  /* 0x00040000d6d62812 */ /* 0x000fe400078efcff */
[----:B------:R-:W-:Y:S02]  /*4e30*/  ISETP.GT.AND P2, PT, R12, 0x1, !P1 ;  /* 0x000000010c00780c */ /* 0x000fe40004f44270 */
[----:B------:R-:W-:Y:S02]  /*4e40*/  LOP3.LUT R214, R214, 0xfffffffd, RZ, 0xc0, !PT ;  /* 0xfffffffdd6d67812 */ /* 0x000fe400078ec0ff */
[----:B------:R-:W-:Y:S02]  /*4e50*/  ISETP.LT.OR P2, PT, R14, 0x2, P2 ;  /* 0x000000020e00780c */ /* 0x000fe40001741670 */
[----:B------:R-:W-:Y:S02]  /*4e60*/  @P4 LOP3.LUT R214, R214, 0x2, RZ, 0xfc, !PT ;  /* 0x00000002d6d64812 */ /* 0x000fe400078efcff */
[----:B------:R-:W-:-:S02]  /*4e70*/  FSEL R153, R153, -INF , !P2 ;  /* 0xff80000099997808 */ /* 0x000fc40005000000 */
[----:B------:R-:W-:Y:S02]  /*4e80*/  ISETP.GT.AND P2, PT, R12, 0x8, !P4 ;  /* 0x000000080c00780c */ /* 0x000fe40006744270 */
[----:B------:R-:W-:Y:S02]  /*4e90*/  LOP3.LUT R214, R214, 0xfffffffb, RZ, 0xc0, !PT ;  /* 0xfffffffbd6d67812 */ /* 0x000fe400078ec0ff */
[----:B------:R-:W-:Y:S02]  /*4ea0*/  ISETP.LT.OR P2, PT, R14, 0x9, P2 ;  /* 0x000000090e00780c */ /* 0x000fe40001741670 */
[----:B------:R-:W-:Y:S02]  /*4eb0*/  @P3 LOP3.LUT R214, R214, 0x4, RZ, 0xfc, !PT ;  /* 0x00000004d6d63812 */ /* 0x000fe400078efcff */
[----:B------:R-:W-:Y:S02]  /*4ec0*/  FSEL R156, R156, -INF , !P2 ;  /* 0xff8000009c9c7808 */ /* 0x000fe40005000000 */
[----:B------:R-:W-:-:S02]  /*4ed0*/  ISETP.GT.AND P2, PT, R12, 0x9, !P3 ;  /* 0x000000090c00780c */ /* 0x000fc40005f44270 */
[----:B------:R-:W-:Y:S02]  /*4ee0*/  ISETP.GE.AND P3, PT, R13, 0x11, PT ;  /* 0x000000110d00780c */ /* 0x000fe40003f66270 */
[----:B------:R-:W-:Y:S02]  /*4ef0*/  ISETP.LT.OR P2, PT, R14, 0xa, P2 ;  /* 0x0000000a0e00780c */ /* 0x000fe40001741670 */
[----:B------:R-:W-:Y:S02]  /*4f00*/  LOP3.LUT R214, R214, 0xfffffff7, RZ, 0xc0, !PT ;  /* 0xfffffff7d6d67812 */ /* 0x000fe400078ec0ff */
        /* <DEDUP_REMOVED lines=108> */
[----:B------:R-:W-:-:S03]  /*55d0*/  ISETP.GT.AND P6, PT, R12, 0x59, !P6 ;  /* 0x000000590c00780c */ /* 0x000fc600077c4270 */
[----:B------:R1:W-:Y:S01]  /*55e0*/  STL [R1], R214 ;  /* 0x000000d601007387 */ /* 0x0003e20000100800 */
[----:B------:R-:W-:-:S04]  /*55f0*/  ISETP.LT.OR P6, PT, R14, 0x5a, P6 ;  /* 0x0000005a0e00780c */ /* 0x000fc800037c1670 */
[----:B------:R-:W-:Y:S02]  /*5600*/  FSEL R197, R197, -INF , !P6 ;  /* 0xff800000c5c57808 */ /* 0x000fe40007000000 */
        /* <DEDUP_REMOVED lines=14> */
.L_x_2392:
[----:B------:R-:W-:-:S05]  /*56f0*/  IMAD.U32 R12, RZ, RZ, UR25 ;  /* 0x00000019ff0c7e24 */ /* 0x000fca000f8e00ff */
[----:B------:R-:W-:-:S13]  /*5700*/  ISETP.NE.AND P6, PT, R12, 0x1, PT ;  /* 0x000000010c00780c */ /* 0x000fda0003fc5270 */
[----:B------:R-:W1:Y:S02]  /*5710*/  @P6 LDC.64 R8, c[0x0][0x9e8] ;  /* 0x00027a00ff086b82 */ /* 0x000e640000000a00 */
[----:B-1----:R-:W-:-:S05]  /*5720*/  @P6 IMAD.HI.U32 R8, R21, R8, RZ ;  /* 0x0000000815086227 */ /* 0x002fca00078e00ff */
[----:B------:R-:W-:-:S07]  /*5730*/  @P6 SHF.R.U32.HI R21, RZ, R9, R8 ;  /* 0x00000009ff156219 */ /* 0x000fce0000011608 */
.L_x_2393:
[----:B------:R-:W-:Y:S05]  /*5740*/  BSYNC B0 ;  /* 0x0000000000007941 */ /* 0x000fea0003800000 */
.L_x_2391:
[----:B------:R-:W-:-:S04]  /*5750*/  IMAD R13, R18, -0x2, R13 ;  /* 0xfffffffe120d7824 */ /* 0x000fc800078e020d */
[----:B------:R-:W-:-:S05]  /*5760*/  IMAD R21, R21, R12, R13 ;  /* 0x0000000c15157224 */ /* 0x000fca00078e020d */
[----:B------:R-:W-:Y:S02]  /*5770*/  VIADDMNMX R20, R21, R12, R20, PT ;  /* 0x0000000c15147246 */ /* 0x000fe40003800114 */
[----:B------:R-:W-:-:S07]  /*5780*/  VIMNMX R15, R15, R21, !PT ;  /* 0x000000150f0f7248 */ /* 0x000fce0007fe0100 */
.L_x_2390:
        /* <DEDUP_REMOVED lines=128> */
[--C-:B------:R-:W-:Y:S01]  /*5f90*/  FFMA.FTZ R160, R165, UR6, -R12.reuse ;  /* 0x00000006a5a07c23 */ /* 0x100fe2000801080c */
[----:B------:R-:W-:Y:S01]  /*5fa0*/  FMNMX.FTZ R21, R159, R14, !PT ;  /* 0x0000000e9f157209 */ /* 0x000fe20007810000 */
[--C-:B------:R-:W-:Y:S01]  /*5fb0*/  FFMA.FTZ R152, R213, UR6, -R12.reuse ;  /* 0x00000006d5987c23 */ /* 0x100fe2000801080c */
[----:B------:R-:W-:Y:S01]  /*5fc0*/  FSEL R199, R199, -INF , !P2 ;  /* 0xff800000c7c77808 */ /* 0x000fe20005000000 */
[----:B------:R-:W-:Y:S01]  /*5fd0*/  MUFU.EX2 R13, R13 ;  /* 0x0000000d000d7308 */ /* 0x000fe20000000800 */
[----:B------:R-:W-:Y:S01]  /*5fe0*/  FMNMX.FTZ R14, R162, R21, !PT ;  /* 0x00000015a20e7209 */ /* 0x000fe20007810000 */
[--C-:B------:R-:W-:Y:S01]  /*5ff0*/  FFMA.FTZ R21, R157, UR6, -R12.reuse ;  /* 0x000000069d157c23 */ /* 0x100fe2000801080c */
[--C-:B------:R-:W-:Y:S01]  /*6000*/  FFMA.FTZ R15, R172, UR6, -R12.reuse ;  /* 0x00000006ac0f7c23 */ /* 0x100fe2000801080c */
[--C-:B------:R-:W-:Y:S01]  /*6010*/  FFMA.FTZ R20, R173, UR6, -R12.reuse ;  /* 0x00000006ad147c23 */ /* 0x100fe2000801080c */
[----:B------:R-:W-:Y:S01]  /*6020*/  FMNMX.FTZ R153, R163, R14, !PT ;  /* 0x0000000ea3997209 */ /* 0x000fe20007810000 */
[--C-:B------:R-:W-:Y:S01]  /*6030*/  FFMA.FTZ R172, R181, UR6, -R12.reuse ;  /* 0x00000006b5ac7c23 */ /* 0x100fe2000801080c */
[--C-:B------:R-:W-:Y:S01]  /*6040*/  FFMA.FTZ R173, R184, UR6, -R12.reuse ;  /* 0x00000006b8ad7c23 */ /* 0x100fe2000801080c */
[----:B------:R-:W-:Y:S01]  /*6050*/  MUFU.EX2 R152, R152 ;  /* 0x0000009800987308 */ /* 0x000fe20000000800 */
[----:B------:R-:W-:Y:S01]  /*6060*/  FMNMX.FTZ R14, R166, R153, !PT ;  /* 0x00000099a60e7209 */ /* 0x000fe20007810000 */
[--C-:B------:R-:W-:Y:S01]  /*6070*/  FFMA.FTZ R181, R192, UR6, -R12.reuse ;  /* 0x00000006c0b57c23 */ /* 0x100fe2000801080c */
[----:B------:R-:W-:-:S02]  /*6080*/  FFMA.FTZ R184, R193, UR6, -R12 ;  /* 0x00000006c1b87c23 */ /* 0x000fc4000801080c */
[----:B------:R-:W-:-:S03]  /*6090*/  FMNMX.FTZ R153, R167, R14, !PT ;  /* 0x0000000ea7997209 */ /* 0x000fc60007810000 */
[----:B------:R-:W-:Y:S01]  /*60a0*/  MUFU.EX2 R154, R154 ;  /* 0x0000009a009a7308 */ /* 0x000fe20000000800 */
[----:B------:R-:W-:Y:S01]  /*60b0*/  FMNMX.FTZ R14, R170, R153, !PT ;  /* 0x00000099aa0e7209 */ /* 0x000fe20007810000 */
[----:B------:R-:W-:-:S03]  /*60c0*/  FFMA.FTZ R153, R161, UR6, -R12 ;  /* 0x00000006a1997c23 */ /* 0x000fc6000801080c */
[----:B------:R-:W-:-:S03]  /*60d0*/  FMNMX.FTZ R157, R171, R14, !PT ;  /* 0x0000000eab9d7209 */ /* 0x000fc60007810000 */
[----:B------:R-:W-:Y:S01]  /*60e0*/  MUFU.EX2 R21, R21 ;  /* 0x0000001500157308 */ /* 0x000fe20000000800 */
[----:B------:R-:W-:Y:S01]  /*60f0*/  FMNMX.FTZ R14, R174, R157, !PT ;  /* 0x0000009dae0e7209 */ /* 0x000fe20007810000 */
[--C-:B------:R-:W-:Y:S01]  /*6100*/  FFMA.FTZ R157, R164, UR6, -R12.reuse ;  /* 0x00000006a49d7c23 */ /* 0x100fe2000801080c */
[--C-:B------:R-:W-:Y:S01]  /*6110*/  FFMA.FTZ R164, R169, UR6, -R12.reuse ;  /* 0x00000006a9a47c23 */ /* 0x100fe2000801080c */
[--C-:B------:R-:W-:Y:S01]  /*6120*/  FFMA.FTZ R169, R180, UR6, -R12.reuse ;  /* 0x00000006b4a97c23 */ /* 0x100fe2000801080c */
[----:B------:R-:W-:Y:S01]  /*6130*/  FMNMX.FTZ R161, R175, R14, !PT ;  /* 0x0000000eafa17209 */ /* 0x000fe20007810000 */
[----:B------:R-:W-:Y:S01]  /*6140*/  FFMA.FTZ R180, R189, UR6, -R12 ;  /* 0x00000006bdb47c23 */ /* 0x000fe2000801080c */
[----:B------:R-:W-:Y:S01]  /*6150*/  FSEL R189, R8, RZ, P1 ;  /* 0x000000ff08bd7208 */ /* 0x000fe20000800000 */
[----:B------:R-:W-:Y:S01]  /*6160*/  MUFU.EX2 R156, R156 ;  /* 0x0000009c009c7308 */ /* 0x000fe20000000800 */
[----:B------:R-:W-:-:S03]  /*6170*/  FMNMX.FTZ R14, R178, R161, !PT ;  /* 0x000000a1b20e7209 */ /* 0x000fc60007810000 */
[----:B------:R-:W-:Y:S01]  /*6180*/  FADD.FTZ R189, -R189, R2 ;  /* 0x00000002bdbd7221 */ /* 0x000fe20000010100 */
[----:B------:R-:W-:-:S03]  /*6190*/  FMNMX.FTZ R161, R179, R14, !PT ;  /* 0x0000000eb3a17209 */ /* 0x000fc60007810000 */
[----:B------:R-:W-:Y:S01]  /*61a0*/  MUFU.EX2 R153, R153 ;  /* 0x0000009900997308 */ /* 0x000fe20000000800 */
[----:B------:R-:W-:Y:S01]  /*61b0*/  FMNMX.FTZ R14, R182, R161, !PT ;  /* 0x000000a1b60e7209 */ /* 0x000fe20007810000 */
[--C-:B------:R-:W-:Y:S01]  /*61c0*/  FFMA.FTZ R161, R168, UR6, -R12.reuse ;  /* 0x00000006a8a17c23 */ /* 0x100fe2000801080c */
[----:B------:R-:W-:Y:S02]  /*61d0*/  FFMA.FTZ R168, R177, UR6, -R12 ;  /* 0x00000006b1a87c23 */ /* 0x000fe4000801080c */
        /* <DEDUP_REMOVED lines=11> */
[----:B------:R-:W-:Y:S01]  /*6290*/  FMNMX.FTZ R14, R198, R165, !PT ;  /* 0x000000a5c60e7209 */ /* 0x000fe20007810000 */
[--C-:B------:R-:W-:Y:S01]  /*62a0*/  FFMA.FTZ R165, R176, UR6, -R12.reuse ;  /* 0x00000006b0a57c23 */ /* 0x100fe2000801080c */
[----:B------:R-:W-:Y:S02]  /*62b0*/  FFMA.FTZ R176, R185, UR6, -R12 ;  /* 0x00000006b9b07c23 */ /* 0x000fe4000801080c */
[----:B------:R-:W-:-:S03]  /*62c0*/  FMNMX.FTZ R14, R199, R14, !PT ;  /* 0x0000000ec70e7209 */ /* 0x000fc60007810000 */
[----:B------:R-:W-:Y:S02]  /*62d0*/  MUFU.EX2 R15, R15 ;  /* 0x0000000f000f7308 */ /* 0x000fe40000000800 */
[----:B------:R-:W1:Y:S06]  /*62e0*/  SHFL.BFLY PT, R177, R14, 0x2, 0x1f ;  /* 0x0c401f000eb17f89 */ /* 0x000e6c00000e0000 */
[----:B------:R-:W-:Y:S08]  /*62f0*/  MUFU.EX2 R20, R20 ;  /* 0x0000001400147308 */ /* 0x000ff00000000800 */
[----:B------:R-:W-:Y:S08]  /*6300*/  MUFU.EX2 R165, R165 ;  /* 0x000000a500a57308 */ /* 0x000ff00000000800 */
[----:B------:R-:W-:Y:S01]  /*6310*/  MUFU.EX2 R168, R168 ;  /* 0x000000a800a87308 */ /* 0x000fe20000000800 */
[----:B-1----:R-:W-:Y:S01]  /*6320*/  FMNMX.FTZ R185, R14, R177, !PT ;  /* 0x000000b10eb97209 */ /* 0x002fe20007810000 */
[--C-:B------:R-:W-:Y:S01]  /*6330*/  FFMA.FTZ R177, R188, UR6, -R12.reuse ;  /* 0x00000006bcb17c23 */ /* 0x100fe2000801080c */
[----:B------:R-:W-:-:S03]  /*6340*/  FFMA.FTZ R188, R196, UR6, -R12 ;  /* 0x00000006c4bc7c23 */ /* 0x000fc6000801080c */
[----:B------:R-:W1:Y:S02]  /*6350*/  SHFL.BFLY PT, R14, R185, 0x1, 0x1f ;  /* 0x0c201f00b90e7f89 */ /* 0x000e6400000e0000 */
[----:B------:R-:W-:Y:S08]  /*6360*/  MUFU.EX2 R2, R188 ;  /* 0x000000bc00027308 */ /* 0x000ff00000000800 */
[----:B------:R-:W-:Y:S08]  /*6370*/  MUFU.EX2 R169, R169 ;  /* 0x000000a900a97308 */ /* 0x000ff00000000800 */
[----:B------:R-:W-:Y:S01]  /*6380*/  MUFU.EX2 R172, R172 ;  /* 0x000000ac00ac7308 */ /* 0x000fe20000000800 */
[----:B-1----:R-:W-:Y:S01]  /*6390*/  FMNMX.FTZ R14, R185, R14, !PT ;  /* 0x0000000eb90e7209 */ /* 0x002fe20007810000 */
[----:B------:R-:W-:Y:S01]  /*63a0*/  FMUL.FTZ R185, R189, UR6 ;  /* 0x00000006bdb97c20 */ /* 0x000fe20008410000 */
[----:B------:R-:W-:-:S05]  /*63b0*/  FFMA.FTZ R189, R197, UR6, -R12 ;  /* 0x00000006c5bd7c23 */ /* 0x000fca000801080c */
[----:B------:R-:W-:Y:S01]  /*63c0*/  MUFU.EX2 R173, R173 ;  /* 0x000000ad00ad7308 */ /* 0x000fe20000000800 */
[C---:B------:R-:W-:Y:S01]  /*63d0*/  FSETP.NEU.FTZ.AND P1, PT, R14.reuse, -INF , PT ;  /* 0xff8000000e00780b */ /* 0x040fe20003f3d000 */
[----:B------:R-:W-:-:S05]  /*63e0*/  FMUL.FTZ R196, R14, UR6 ;  /* 0x000000060ec47c20 */ /* 0x000fca0008410000 */
[----:B------:R-:W-:Y:S01]  /*63f0*/  FSEL R196, R196, RZ, P1 ;  /* 0x000000ffc4c47208 */ /* 0x000fe20000800000 */
[----:B------:R-:W1:Y:S04]  /*6400*/  MUFU.EX2 R185, R185 ;  /* 0x000000b900b97308 */ /* 0x000e680000000800 */
        /* <DEDUP_REMOVED lines=11> */
[----:B------:R-:W-:Y:S01]  /*64c0*/  FFMA.FTZ R183, R183, UR6, -R196 ;  /* 0x00000006b7b77c23 */ /* 0x000fe200080108c4 */
[----:B------:R-:W-:Y:S01]  /*64d0*/  MUFU.EX2 R177, R177 ;  /* 0x000000b100b17308 */ /* 0x000fe20000000800 */
[----:B-1----:R-:W-:Y:S01]  /*64e0*/  FFMA.FTZ R188, R185, R3, R152 ;  /* 0x00000003b9bc7223 */ /* 0x002fe20000010098 */
[C---:B------:R-:W-:Y:S01]  /*64f0*/  F2FP.BF16.F32.PACK_AB R152, R13.reuse, R152 ;  /* 0x000000980d98723e */ /* 0x040fe200000010ff */
[----:B------:R-:W-:Y:S01]  /*6500*/  FFMA.FTZ R186, R186, UR6, -R196 ;  /* 0x00000006baba7c23 */ /* 0x000fe200080108c4 */
[----:B------:R-:W-:Y:S01]  /*6510*/  F2FP.BF16.F32.PACK_AB R166, R172, R169 ;  /* 0x000000a9aca6723e */ /* 0x000fe200000010ff */
[----:B------:R-:W-:Y:S01]  /*6520*/  FADD.FTZ R3, R13, R188 ;  /* 0x000000bc0d037221 */ /* 0x000fe20000010000 */
[--C-:B------:R-:W-:Y:S01]  /*6530*/  FFMA.FTZ R188, R159, UR6, -R196.reuse ;  /* 0x000000069fbc7c23 */ /* 0x100fe200080108c4 */
[--C-:B------:R-:W-:Y:S01]  /*6540*/  FFMA.FTZ R159, R162, UR6, -R196.reuse ;  /* 0x00000006a29f7c23 */ /* 0x100fe200080108c4 */
[----:B------:R-:W1:Y:S01]  /*6550*/  MUFU.EX2 R180, R180 ;  /* 0x000000b400b47308 */ /* 0x000e620000000800 */
[----:B------:R-:W-:Y:S01]  /*6560*/  FADD.FTZ R158, R154, R3 ;  /* 0x000000039a9e7221 */ /* 0x000fe20000010000 */
[----:B------:R-:W-:Y:S01]  /*6570*/  F2FP.BF16.F32.PACK_AB R154, R21, R154 ;  /* 0x0000009a159a723e */ /* 0x000fe200000010ff */
[--C-:B------:R-:W-:Y:S01]  /*6580*/  FFMA.FTZ R187, R187, UR6, -R196.reuse ;  /* 0x00000006bbbb7c23 */ /* 0x100fe200080108c4 */
[----:B------:R-:W-:Y:S01]  /*6590*/  FFMA.FTZ R191, R191, UR6, -R196 ;  /* 0x00000006bfbf7c23 */ /* 0x000fe200080108c4 */
[----:B------:R-:W-:Y:S01]  /*65a0*/  FADD.FTZ R3, R21, R158 ;  /* 0x0000009e15037221 */ /* 0x000fe20000010000 */
[--C-:B------:R-:W-:Y:S01]  /*65b0*/  FFMA.FTZ R194, R194, UR6, -R196.reuse ;  /* 0x00000006c2c27c23 */ /* 0x100fe200080108c4 */
[--C-:B------:R-:W-:Y:S01]  /*65c0*/  FFMA.FTZ R195, R195, UR6, -R196.reuse ;  /* 0x00000006c3c37c23 */ /* 0x100fe200080108c4 */
[----:B------:R-:W-:Y:S01]  /*65d0*/  MUFU.EX2 R181, R181 ;  /* 0x000000b500b57308 */ /* 0x000fe20000000800 */
[----:B------:R-:W-:Y:S01]  /*65e0*/  FADD.FTZ R158, R156, R3 ;  /* 0x000000039c9e7221 */ /* 0x000fe20000010000 */
[----:B------:R-:W-:Y:S01]  /*65f0*/  FFMA.FTZ R198, R198, UR6, -R196 ;  /* 0x00000006c6c67c23 */ /* 0x000fe200080108c4 */
[C---:B------:R-:W-:Y:S01]  /*6600*/  F2FP.BF16.F32.PACK_AB R156, R153.reuse, R156 ;  /* 0x0000009c999c723e */ /* 0x040fe200000010ff */
[-C--:B------:R-:W-:Y:S01]  /*6610*/  FMUL.FTZ R24, R24, R185.reuse ;  /* 0x000000b918187220 */ /* 0x080fe20000410000 */
[----:B------:R-:W-:Y:S01]  /*6620*/  FADD.FTZ R158, R153, R158 ;  /* 0x0000009e999e7221 */ /* 0x000fe20000010000 */
[-C--:B------:R-:W-:Y:S01]  /*6630*/  FMUL.FTZ R25, R25, R185.reuse ;  /* 0x000000b919197220 */ /* 0x080fe20000410000 */
[-C--:B------:R-:W-:Y:S01]  /*6640*/  FMUL.FTZ R28, R28, R185.reuse ;  /* 0x000000b91c1c7220 */ /* 0x080fe20000410000 */
[----:B------:R-:W-:Y:S01]  /*6650*/  MUFU.EX2 R9, R9 ;  /* 0x0000000900097308 */ /* 0x000fe20000000800 */
[----:B------:R-:W-:Y:S01]  /*6660*/  FADD.FTZ R3, R157, R158 ;  /* 0x0000009e9d037221 */ /* 0x000fe20000010000 */
[-C--:B------:R-:W-:Y:S01]  /*6670*/  FMUL.FTZ R29, R29, R185.reuse ;  /* 0x000000b91d1d7220 */ /* 0x080fe20000410000 */
[-C--:B------:R-:W-:Y:S01]  /*6680*/  FMUL.FTZ R32, R32, R185.reuse ;  /* 0x000000b920207220 */ /* 0x080fe20000410000 */
[-C--:B------:R-:W-:Y:S01]  /*6690*/  FMUL.FTZ R33, R33, R185.reuse ;  /* 0x000000b921217220 */ /* 0x080fe20000410000 */
[----:B------:R-:W-:Y:S01]  /*66a0*/  FADD.FTZ R158, R160, R3 ;  /* 0x00000003a09e7221 */ /* 0x000fe20000010000 */
[-C--:B------:R-:W-:Y:S01]  /*66b0*/  FMUL.FTZ R36, R36, R185.reuse ;  /* 0x000000b924247220 */ /* 0x080fe20000410000 */
[-C--:B------:R-:W-:Y:S01]  /*66c0*/  FMUL.FTZ R37, R37, R185.reuse ;  /* 0x000000b925257220 */ /* 0x080fe20000410000 */
[----:B------:R-:W2:Y:S01]  /*66d0*/  MUFU.EX2 R12, R12 ;  /* 0x0000000c000c7308 */ /* 0x000ea20000000800 */
[----:B------:R-:W-:Y:S01]  /*66e0*/  FADD.FTZ R3, R161, R158 ;  /* 0x0000009ea1037221 */ /* 0x000fe20000010000 */
[-C--:B------:R-:W-:Y:S01]  /*66f0*/  FMUL.FTZ R40, R40, R185.reuse ;  /* 0x000000b928287220 */ /* 0x080fe20000410000 */
[-C--:B------:R-:W-:Y:S01]  /*6700*/  FMUL.FTZ R41, R41, R185.reuse ;  /* 0x000000b929297220 */ /* 0x080fe20000410000 */
[-C--:B------:R-:W-:Y:S01]  /*6710*/  FMUL.FTZ R44, R44, R185.reuse ;  /* 0x000000b92c2c7220 */ /* 0x080fe20000410000 */
[----:B------:R-:W-:Y:S01]  /*6720*/  FADD.FTZ R158, R164, R3 ;  /* 0x00000003a49e7221 */ /* 0x000fe20000010000 */
[----:B------:R-:W-:Y:S01]  /*6730*/  FSEL R3, R14, RZ, P1 ;  /* 0x000000ff0e037208 */ /* 0x000fe20000800000 */
[-C--:B------:R-:W-:Y:S01]  /*6740*/  FMUL.FTZ R45, R45, R185.reuse ;  /* 0x000000b92d2d7220 */ /* 0x080fe20000410000 */
[----:B------:R-:W-:Y:S01]  /*6750*/  MUFU.EX2 R155, R155 ;  /* 0x0000009b009b7308 */ /* 0x000fe20000000800 */
[----:B------:R-:W-:Y:S01]  /*6760*/  FADD.FTZ R193, R15, R158 ;  /* 0x0000009e0fc17221 */ /* 0x000fe20000010000 */
[----:B------:R-:W-:Y:S01]  /*6770*/  FMUL.FTZ R48, R48, R185 ;  /* 0x000000b930307220 */ /* 0x000fe20000410000 */
[----:B------:R-:W-:Y:S01]  /*6780*/  FADD.FTZ R3, -R3, R6 ;  /* 0x0000000603037221 */ /* 0x000fe20000010100 */
[--C-:B------:R-:W-:Y:S01]  /*6790*/  FFMA.FTZ R6, R167, UR6, -R196.reuse ;  /* 0x00000006a7067c23 */ /* 0x100fe200080108c4 */
[----:B------:R-:W-:Y:S01]  /*67a0*/  FADD.FTZ R158, R20, R193 ;  /* 0x000000c1149e7221 */ /* 0x000fe20000010000 */
[----:B------:R-:W-:Y:S01]  /*67b0*/  FFMA.FTZ R167, R170, UR6, -R196 ;  /* 0x00000006aaa77c23 */ /* 0x000fe200080108c4 */
[----:B-1----:R-:W-:Y:S01]  /*67c0*/  F2FP.BF16.F32.PACK_AB R170, R180, R177 ;  /* 0x000000b1b4aa723e */ /* 0x002fe200000010ff */
[----:B------:R-:W-:Y:S01]  /*67d0*/  MUFU.EX2 R188, R188 ;  /* 0x000000bc00bc7308 */ /* 0x000fe20000000800 */
[----:B------:R-:W-:Y:S01]  /*67e0*/  FADD.FTZ R193, R165, R158 ;  /* 0x0000009ea5c17221 */ /* 0x000fe20000010000 */
[----:B------:R-:W-:Y:S01]  /*67f0*/  FFMA.FTZ R158, R171, UR6, -R196 ;  /* 0x00000006ab9e7c23 */ /* 0x000fe200080108c4 */
[----:B--2---:R-:W-:Y:S01]  /*6800*/  F2FP.BF16.F32.PACK_AB R153, R12, R9 ;  /* 0x000000090c99723e */ /* 0x004fe200000010ff */
        /* <DEDUP_REMOVED lines=10> */
[--C-:B------:R-:W-:Y:S01]  /*68b0*/  FFMA.FTZ R171, R190, UR6, -R196.reuse ;  /* 0x00000006beab7c23 */ /* 0x100fe200080108c4 */
[----:B------:R-:W-:Y:S01]  /*68c0*/  FFMA.FTZ R196, R199, UR6, -R196 ;  /* 0x00000006c7c47c23 */ /* 0x000fe200080108c4 */
[----:B------:R1:W-:Y:S01]  /*68d0*/  MUFU.EX2 R190, R158 ;  /* 0x0000009e00be7308 */ /* 0x0003e20000000800 */
[----:B------:R-:W-:Y:S01]  /*68e0*/  FADD.FTZ R193, R173, R162 ;  /* 0x000000a2adc17221 */ /* 0x000fe20000010000 */
[-C--:B------:R-:W-:Y:S01]  /*68f0*/  FMUL.FTZ R61, R61, R185.reuse ;  /* 0x000000b93d3d7220 */ /* 0x080fe20000410000 */
[-C--:B------:R-:W-:Y:S01]  /*6900*/  FMUL.FTZ R64, R64, R185.reuse ;  /* 0x000000b940407220 */ /* 0x080fe20000410000 */
[-C--:B------:R-:W-:Y:S01]  /*6910*/  FMUL.FTZ R65, R65, R185.reuse ;  /* 0x000000b941417220 */ /* 0x080fe20000410000 */
[----:B------:R-:W-:Y:S01]  /*6920*/  FADD.FTZ R162, R176, R193 ;  /* 0x000000c1b0a27221 */ /* 0x000fe20000010000 */
[-C--:B------:R-:W-:Y:S01]  /*6930*/  FMUL.FTZ R68, R68, R185.reuse ;  /* 0x000000b944447220 */ /* 0x080fe20000410000 */
[----:B------:R-:W-:Y:S01]  /*6940*/  FMUL.FTZ R69, R69, R185 ;  /* 0x000000b945457220 */ /* 0x000fe20000410000 */
[----:B------:R-:W2:Y:S01]  /*6950*/  MUFU.EX2 R192, R192 ;  /* 0x000000c000c07308 */ /* 0x000ea20000000800 */
[----:B-1----:R-:W-:Y:S01]  /*6960*/  F2FP.BF16.F32.PACK_AB R158, R160, R157 ;  /* 0x0000009da09e723e */ /* 0x002fe200000010ff */
[----:B------:R-:W-:Y:S01]  /*6970*/  FADD.FTZ R193, R177, R162 ;  /* 0x000000a2b1c17221 */ /* 0x000fe20000010000 */
[----:B------:R-:W-:Y:S01]  /*6980*/  F2FP.BF16.F32.PACK_AB R160, R164, R161 ;  /* 0x000000a1a4a0723e */ /* 0x000fe200000010ff */
[----:B------:R-:W-:Y:S01]  /*6990*/  FMUL.FTZ R72, R72, R185 ;  /* 0x000000b948487220 */ /* 0x000fe20000410000 */
[----:B------:R-:W-:Y:S01]  /*69a0*/  F2FP.BF16.F32.PACK_AB R164, R168, R165 ;  /* 0x000000a5a8a4723e */ /* 0x000fe200000010ff */
[----:B------:R-:W-:Y:S01]  /*69b0*/  FADD.FTZ R162, R180, R193 ;  /* 0x000000c1b4a27221 */ /* 0x000fe20000010000 */
[----:B------:R-:W-:Y:S01]  /*69c0*/  F2FP.BF16.F32.PACK_AB R168, R176, R173 ;  /* 0x000000adb0a8723e */ /* 0x000fe200000010ff */
[----:B------:R-:W-:Y:S01]  /*69d0*/  FMUL.FTZ R176, R3, UR6 ;  /* 0x0000000603b07c20 */ /* 0x000fe20008410000 */
[----:B------:R-:W-:Y:S01]  /*69e0*/  MUFU.EX2 R163, R163 ;  /* 0x000000a300a37308 */ /* 0x000fe20000000800 */
[----:B------:R-:W-:Y:S01]  /*69f0*/  FADD.FTZ R21, R181, R162 ;  /* 0x000000a2b5157221 */ /* 0x000fe20000010000 */
[----:B------:R-:W-:Y:S01]  /*6a00*/  F2FP.BF16.F32.PACK_AB R162, R20, R15 ;  /* 0x0000000f14a2723e */ /* 0x000fe200000010ff */
[-C--:B------:R-:W-:Y:S01]  /*6a10*/  FMUL.FTZ R73, R73, R185.reuse ;  /* 0x000000b949497220 */ /* 0x080fe20000410000 */
[-C--:B------:R-:W-:Y:S01]  /*6a20*/  FMUL.FTZ R76, R76, R185.reuse ;  /* 0x000000b94c4c7220 */ /* 0x080fe20000410000 */
[-C--:B------:R-:W-:Y:S01]  /*6a30*/  FMUL.FTZ R77, R77, R185.reuse ;  /* 0x000000b94d4d7220 */ /* 0x080fe20000410000 */
[-C--:B------:R-:W-:Y:S01]  /*6a40*/  FMUL.FTZ R80, R80, R185.reuse ;  /* 0x000000b950507220 */ /* 0x080fe20000410000 */
[----:B------:R-:W-:Y:S01]  /*6a50*/  FMUL.FTZ R81, R81, R185 ;  /* 0x000000b951517220 */ /* 0x000fe20000410000 */
[----:B------:R-:W1:Y:S01]  /*6a60*/  MUFU.EX2 R176, R176 ;  /* 0x000000b000b07308 */ /* 0x000e620000000800 */
[----:B--2---:R-:W-:Y:S01]  /*6a70*/  F2FP.BF16.F32.PACK_AB R157, R192, R159 ;  /* 0x0000009fc09d723e */ /* 0x004fe200000010ff */
        /* <DEDUP_REMOVED lines=15> */
[----:B-1----:R-:W-:Y:S01]  /*6b70*/  FFMA.FTZ R15, R176, R0, R9 ;  /* 0x00000000b00f7223 */ /* 0x002fe20000010009 */
[-C--:B------:R-:W-:Y:S01]  /*6b80*/  FMUL.FTZ R109, R109, R185.reuse ;  /* 0x000000b96d6d7220 */ /* 0x080fe20000410000 */
[-C--:B------:R-:W-:Y:S01]  /*6b90*/  FMUL.FTZ R112, R112, R185.reuse ;  /* 0x000000b970707220 */ /* 0x080fe20000410000 */
[-C--:B------:R-:W-:Y:S01]  /*6ba0*/  FMUL.FTZ R113, R113, R185.reuse ;  /* 0x000000b971717220 */ /* 0x080fe20000410000 */
[----:B------:R-:W-:Y:S01]  /*6bb0*/  FADD.FTZ R0, R12, R15 ;  /* 0x0000000f0c007221 */ /* 0x000fe20000010000 */
[-C--:B------:R-:W-:Y:S01]  /*6bc0*/  FMUL.FTZ R116, R116, R185.reuse ;  /* 0x000000b974747220 */ /* 0x080fe20000410000 */
[----:B------:R-:W-:Y:S01]  /*6bd0*/  FMUL.FTZ R117, R117, R185 ;  /* 0x000000b975757220 */ /* 0x000fe20000410000 */
[----:B------:R-:W1:Y:S01]  /*6be0*/  MUFU.EX2 R167, R167 ;  /* 0x000000a700a77308 */ /* 0x000e620000000800 */
[----:B------:R-:W-:Y:S01]  /*6bf0*/  FADD.FTZ R15, R155, R0 ;  /* 0x000000009b0f7221 */ /* 0x000fe20000010000 */
[C---:B--2---:R-:W-:Y:S01]  /*6c00*/  FADD.FTZ R21, R184.reuse, R21 ;  /* 0x00000015b8157221 */ /* 0x044fe20000010000 */
[----:B------:R-:W-:Y:S01]  /*6c10*/  F2FP.BF16.F32.PACK_AB R172, R184, R181 ;  /* 0x000000b5b8ac723e */ /* 0x000fe200000010ff */
[-C--:B------:R-:W-:Y:S01]  /*6c20*/  FMUL.FTZ R120, R120, R185.reuse ;  /* 0x000000b978787220 */ /* 0x080fe20000410000 */
[----:B------:R-:W-:Y:S01]  /*6c30*/  FADD.FTZ R0, R188, R15 ;  /* 0x0000000fbc007221 */ /* 0x000fe20000010000 */
[-C--:B------:R-:W-:Y:S01]  /*6c40*/  FMUL.FTZ R121, R121, R185.reuse ;  /* 0x000000b979797220 */ /* 0x080fe20000410000 */
[----:B------:R-:W-:Y:S01]  /*6c50*/  FMUL.FTZ R124, R124, R185 ;  /* 0x000000b97c7c7220 */ /* 0x000fe20000410000 */
[----:B------:R-:W2:Y:S01]  /*6c60*/  MUFU.EX2 R189, R189 ;  /* 0x000000bd00bd7308 */ /* 0x000ea20000000800 */
[----:B------:R-:W-:Y:S01]  /*6c70*/  FADD.FTZ R15, R159, R0 ;  /* 0x000000009f0f7221 */ /* 0x000fe20000010000 */
[----:B---3--:R-:W-:Y:S01]  /*6c80*/  F2FP.BF16.F32.PACK_AB R159, R6, R163 ;  /* 0x000000a3069f723e */ /* 0x008fe200000010ff */
[-C--:B------:R-:W-:Y:S01]  /*6c90*/  FMUL.FTZ R125, R125, R185.reuse ;  /* 0x000000b97d7d7220 */ /* 0x080fe20000410000 */
[-C--:B------:R-:W-:Y:S01]  /*6ca0*/  FMUL.FTZ R128, R128, R185.reuse ;  /* 0x000000b980807220 */ /* 0x080fe20000410000 */
[----:B------:R-:W-:Y:S01]  /*6cb0*/  FADD.FTZ R0, R192, R15 ;  /* 0x0000000fc0007221 */ /* 0x000fe20000010000 */
[-C--:B------:R-:W-:Y:S01]  /*6cc0*/  FMUL.FTZ R129, R129, R185.reuse ;  /* 0x000000b981817220 */ /* 0x080fe20000410000 */
[----:B------:R-:W-:Y:S01]  /*6cd0*/  FMUL.FTZ R132, R132, R185 ;  /* 0x000000b984847220 */ /* 0x000fe20000410000 */
[----:B------:R3:W-:Y:S01]  /*6ce0*/  MUFU.EX2 R13, R174 ;  /* 0x000000ae000d7308 */ /* 0x0007e20000000800 */
[----:B------:R-:W-:Y:S01]  /*6cf0*/  FADD.FTZ R15, R163, R0 ;  /* 0x00000000a30f7221 */ /* 0x000fe20000010000 */
[----:B-1----:R-:W-:Y:S01]  /*6d00*/  F2FP.BF16.F32.PACK_AB R161, R190, R167 ;  /* 0x000000a7bea1723e */ /* 0x002fe200000010ff */
        /* <DEDUP_REMOVED lines=10> */
[C---:B--2---:R-:W-:Y:S01]  /*6db0*/  FADD.FTZ R3, R189.reuse, R174 ;  /* 0x000000aebd037221 */ /* 0x044fe20000010000 */
[----:B------:R-:W-:Y:S01]  /*6dc0*/  F2FP.BF16.F32.PACK_AB R174, R189, R2 ;  /* 0x00000002bdae723e */ /* 0x000fe200000010ff */
        /* <DEDUP_REMOVED lines=8> */
[-C--:B------:R-:W-:Y:S01]  /*6e50*/  FMUL.FTZ R35, R35, R176.reuse ;  /* 0x000000b023237220 */ /* 0x080fe20000410000 */
[----:B------:R-:W4:Y:S01]  /*6e60*/  MUFU.EX2 R2, R179 ;  /* 0x000000b300027308 */ /* 0x000f220000000800 */
[----:B--2---:R-:W-:Y:S01]  /*6e70*/  FADD.FTZ R178, R6, R15 ;  /* 0x0000000f06b27221 */ /* 0x004fe20000010000 */
[----:B-1----:R-:W-:Y:S01]  /*6e80*/  F2FP.BF16.F32.PACK_AB R163, R20, R13 ;  /* 0x0000000d14a3723e */ /* 0x002fe200000010ff */
[-C--:B------:R-:W-:Y:S01]  /*6e90*/  FMUL.FTZ R38, R38, R176.reuse ;  /* 0x000000b026267220 */ /* 0x080fe20000410000 */
[-C--:B------:R-:W-:Y:S01]  /*6ea0*/  FMUL.FTZ R39, R39, R176.reuse ;  /* 0x000000b027277220 */ /* 0x080fe20000410000 */
        /* <DEDUP_REMOVED lines=16> */
[----:B---3--:R-:W-:Y:S01]  /*6fb0*/  FADD.FTZ R15, R165, R180 ;  /* 0x000000b4a50f7221 */ /* 0x008fe20000010000 */
[----:B----4-:R-:W-:Y:S01]  /*6fc0*/  F2FP.BF16.F32.PACK_AB R165, R2, R165 ;  /* 0x000000a502a5723e */ /* 0x010fe200000010ff */
[-C--:B------:R-:W-:Y:S01]  /*6fd0*/  FMUL.FTZ R62, R62, R176.reuse ;  /* 0x000000b03e3e7220 */ /* 0x080fe20000410000 */
[----:B------:R-:W3:Y:S01]  /*6fe0*/  MUFU.EX2 R169, R186 ;  /* 0x000000ba00a97308 */ /* 0x000ee20000000800 */
        /* <DEDUP_REMOVED lines=63> */
[-C--:B------:R-:W-:Y:S01]  /*73e0*/  FMUL.FTZ R150, R150, R176.reuse ;  /* 0x000000b096967220 */ /* 0x080fe20000410000 */
[----:B---3--:R-:W-:Y:S01]  /*73f0*/  FADD.FTZ R9, R175, R6 ;  /* 0x00000006af097221 */ /* 0x008fe20000010000 */
[----:B------:R-:W-:-:S03]  /*7400*/  FMUL.FTZ R151, R151, R176 ;  /* 0x000000b097977220 */ /* 0x000fc60000410000 */
[C---:B-1----:R-:W-:Y:S01]  /*7410*/  FADD.FTZ R0, R196.reuse, R9 ;  /* 0x00000009c4007221 */ /* 0x042fe20000010000 */
[----:B------:R-:W-:Y:S01]  /*7420*/  F2FP.BF16.F32.PACK_AB R175, R196, R175 ;  /* 0x000000afc4af723e */ /* 0x000fe200000010ff */
[----:B------:R-:W-:Y:S06]  /*7430*/  @!P0 BRA `(.L_x_2394) ;  /* 0x0000000000048947 */ /* 0x000fec0003800000 */
[----:B------:R-:W-:Y:S01]  /*7440*/  BPT.TRAP 0x1 ;  /* 0x000000040000795c */ /* 0x000fe20000300000 */
.L_x_2394:
[----:B------:R1:W2:Y:S01]  /*7450*/  SYNCS.PHASECHK.TRANS64.TRYWAIT P1, [UR27+0x22850], R10 ;  /* 0x0228500aff0075a7 */ /* 0x0002a2000802015b */
[----:B------:R-:W-:Y:S05]  /*7460*/  @!P0 BRA `(.L_x_2395) ;  /* 0x0000000000048947 */ /* 0x000fea0003800000 */
[----:B------:R-:W-:Y:S01]  /*7470*/  BPT.TRAP 0x1 ;  /* 0x000000040000795c */ /* 0x000fe20000300000 */
.L_x_2395:
[----:B--2---:R-:W-:Y:S05]  /*7480*/  @P1 BRA `(.L_x_2396) ;  /* 0x0000000000081947 */ /* 0x004fea0003800000 */
[----:B------:R-:W2:Y:S02]  /*7490*/  SYNCS.PHASECHK.TRANS64.TRYWAIT P1, [UR27+0x22850], R10 ;  /* 0x0228500aff0075a7 */ /* 0x000ea4000802015b */
[----:B--2---:R-:W-:Y:S05]  /*74a0*/  @!P1 BRA `(.L_x_2397) ;  /* 0x000000f000349947 */ /* 0x004fea0003800000 */
.L_x_2396:
        /* <DEDUP_REMOVED lines=52> */
.L_x_2381:
        /* <DEDUP_REMOVED lines=25> */
.L_x_2400:
[----:B------:R-:W-:-:S11]  /*7980*/  UISETP.NE.AND UP2, UPT, UR15, 0x1, UPT ;  /* 0x000000010f00788c */ /* 0x000fd6000bf45270 */
[----:B------:R-:W-:Y:S02]  /*7990*/  @UP2 ULDC.64 UR18, c[0x0][0x9e8] ;  /* 0x00027a0000122ab9 */ /* 0x000fe40000000a00 */
[----:B------:R-:W-:-:S04]  /*79a0*/  UIMAD.WIDE.U32 UR10, UR14, UR18, URZ ;  /* 0x000000120e0a72a5 */ /* 0x000fc8000f8e003f */
[----:B------:R-:W-:-:S12]  /*79b0*/  @UP2 USHF.R.U32.HI UR14, URZ, UR19, UR11 ;  /* 0x000000133f0e2299 */ /* 0x000fd8000801160b */
.L_x_2401:
[----:B------:R-:W-:-:S04]  /*79c0*/  UIMAD UR14, UR14, UR15, URZ ;  /* 0x0000000f0e0e72a4 */ /* 0x000fc8000f8e023f */
[----:B------:R-:W-:-:S04]  /*79d0*/  UISETP.LT.AND UP2, UPT, UR7, UR14, UPT ;  /* 0x0000000e0700728c */ /* 0x000fc8000bf41270 */
[----:B------:R-:W-:-:S12]  /*79e0*/  USEL UR7, UR7, UR14, !UP2 ;  /* 0x0000000e07077287 */ /* 0x000fd8000d000000 */
.L_x_2399:
        /* <DEDUP_REMOVED lines=10> */
[----:B------:R-:W-:Y:S02]  /*7a90*/  IMAD.MOV.U32 R9, RZ, RZ, R2 ;  /* 0x000000ffff097224 */ /* 0x000fe400078e0002 */
[----:B------:R-:W-:-:S07]  /*7aa0*/  IMAD.MOV.U32 R7, RZ, RZ, R5 ;  /* 0x000000ffff077224 */ /* 0x000fce00078e0005 */
.L_x_2411:
[----:B------:R-:W-:Y:S01]  /*7ab0*/  UIADD3 UR37, UR37, 0x1, URZ ;  /* 0x0000000125257890 */ /* 0x000fe2000fffe03f */
[C---:B------:R-:W-:Y:S01]  /*7ac0*/  ISETP.GT.AND P1, PT, R7.reuse, UR22, PT ;  /* 0x0000001607007c0c */ /* 0x040fe2000bf24270 */
[----:B------:R-:W-:Y:S02]  /*7ad0*/  VIADD R7, R7, 0xffffffff ;  /* 0xffffffff07077836 */ /* 0x000fe40000000000 */
[----:B------:R-:W-:-:S04]  /*7ae0*/  UISETP.NE.AND UP2, UPT, UR37, 0x2, UPT ;  /* 0x000000022500788c */ /* 0x000fc8000bf45270 */
[----:B------:R-:W-:Y:S02]  /*7af0*/  USEL UR6, URZ, 0x1, UP2 ;  /* 0x000000013f067887 */ /* 0x000fe40009000000 */
[----:B------:R-:W-:Y:S02]  /*7b00*/  USEL UR37, UR37, URZ, UP2 ;  /* 0x0000003f25257287 */ /* 0x000fe40009000000 */
[----:B------:R-:W-:Y:S01]  /*7b10*/  ULOP3.LUT UR38, UR38, UR6, URZ, 0x3c, !UPT ;  /* 0x0000000626267292 */ /* 0x000fe2000f8e3c3f */
[----:B--2---:R-:W-:Y:S11]  /*7b20*/  @!P0 BRA `(.L_x_2403) ;  /* 0x0000000000048947 */ /* 0x004ff60003800000 */
[----:B------:R-:W-:Y:S01]  /*7b30*/  BPT.TRAP 0x1 ;  /* 0x000000040000795c */ /* 0x000fe20000300000 */
.L_x_2403:
[----:B------:R-:W2:Y:S01]  /*7b40*/  S2UR UR7, SR_CgaCtaId ;  /* 0x00000000000779c3 */ /* 0x000ea20000008800 */
[----:B------:R-:W-:Y:S01]  /*7b50*/  UMOV UR6, 0x400 ;  /* 0x0000040000067882 */ /* 0x000fe20000000000 */
[----:B------:R-:W-:-:S05]  /*7b60*/  IMAD.U32 R5, RZ, RZ, UR38 ;  /* 0x00000026ff057e24 */ /* 0x000fca000f8e00ff */
[----:B------:R-:W-:Y:S01]  /*7b70*/  SHF.L.U32 R5, R5, 0x1f, RZ ;  /* 0x0000001f05057819 */ /* 0x000fe200000006ff */
[----:B--2---:R-:W-:-:S04]  /*7b80*/  ULEA UR6, UR7, UR6, 0x18 ;  /* 0x0000000607067291 */ /* 0x004fc8000f8ec03f */
[----:B------:R-:W-:-:S09]  /*7b90*/  ULEA UR24, UR37, UR6, 0x3 ;  /* 0x0000000625187291 */ /* 0x000fd2000f8e183f */
[----:B------:R2:W3:Y:S01]  /*7ba0*/  SYNCS.PHASECHK.TRANS64.TRYWAIT P2, [UR24+0x22830], R5 ;  /* 0x02283005ff0075a7 */ /* 0x0004e20008040158 */
[----:B------:R-:W-:Y:S05]  /*7bb0*/  @!P0 BRA `(.L_x_2404) ;  /* 0x0000000000048947 */ /* 0x000fea0003800000 */
[----:B------:R-:W-:Y:S01]  /*7bc0*/  BPT.TRAP 0x1 ;  /* 0x000000040000795c */ /* 0x000fe20000300000 */
.L_x_2404:
[----:B---3--:R-:W-:Y:S05]  /*7bd0*/  @P2 BRA `(.L_x_2405) ;  /* 0x0000000000082947 */ /* 0x008fea0003800000 */
[----:B------:R-:W3:Y:S02]  /*7be0*/  SYNCS.PHASECHK.TRANS64.TRYWAIT P2, [UR24+0x22830], R5 ;  /* 0x02283005ff0075a7 */ /* 0x000ee40008040158 */
[----:B---3--:R-:W-:Y:S05]  /*7bf0*/  @!P2 BRA `(.L_x_2406) ;  /* 0x000000e80074a947 */ /* 0x008fea0003800000 */
.L_x_2405:
[----:B------:R-:W-:Y:S01]  /*7c00*/  UIMAD UR18, UR37, 0x300, UR20 ;  /* 0x00000300251278a4 */ /* 0x000fe2000f8e0214 */
[----:B------:R-:W-:Y:S01]  /*7c10*/  WARPGROUP.ARRIVE ;  /* 0x00000000000079c5 */ /* 0x000fe20000000000 */
[----:B------:R-:W-:Y:S01]  /*7c20*/  UMOV UR19, 0x40000040 ;  /* 0x4000004000137882 */ /* 0x000fe20000000000 */
[----:B------:R-:W-:Y:S01]  /*7c30*/  UMOV UR7, 0x40000040 ;  /* 0x4000004000077882 */ /* 0x000fe20000000000 */
[----:B------:R-:W-:-:S03]  /*7c40*/  UIADD3 UR6, UR18, 0x2, URZ ;  /* 0x0000000212067890 */ /* 0x000fc6000fffe03f */
[----:B------:R-:W4:Y:S01]  /*7c50*/  S2R R215, SR_TID.X ;  /* 0x0000000000d77919 */ /* 0x000f220000002100 */
[----:B------:R-:W-:Y:S01]  /*7c60*/  UIADD3 UR10, UR18, 0x4, URZ ;  /* 0x00000004120a7890 */ /* 0x000fe2000fffe03f */
[----:B------:R-:W-:Y:S01]  /*7c70*/  UMOV UR11, 0x40000040 ;  /* 0x40000040000b7882 */ /* 0x000fe20000000000 */
[----:B------:R-:W-:Y:S01]  /*7c80*/  HGMMA.64x96x16.F32.BF16 R152, gdesc[UR16], RZ, !UPT, gsb0 ;  /* 0x01600000109879f0 */ /* 0x000fe2000c0018ff */
[----:B------:R-:W-:Y:S01]  /*7c90*/  UIADD3 UR14, UR18, 0x6, URZ ;  /* 0x00000006120e7890 */ /* 0x000fe2000fffe03f */
[----:B------:R-:W-:Y:S01]  /*7ca0*/  UMOV UR15, 0x40000040 ;  /* 0x40000040000f7882 */ /* 0x000fe20000000000 */
[----:B----4-:R-:W-:Y:S02]  /*7cb0*/  LOP3.LUT P2, RZ, R215, 0x7f, RZ, 0xc0, !PT ;  /* 0x0000007fd7ff7812 */ /* 0x010fe4000784c0ff */
        /* <DEDUP_REMOVED lines=12> */
[----:B---3--:R-:W-:Y:S02]  /*7d80*/  FMNMX.FTZ R2, R152, R9, !PT ;  /* 0x0000000998027209 */ /* 0x008fe40007810000 */
        /* <DEDUP_REMOVED lines=23> */
[----:B01----:R-:W-:-:S05]  /*7f00*/  FMNMX.FTZ R10, R197, R2, !PT ;  /* 0x00000002c50a7209 */ /* 0x003fca0007810000 */
[----:B------:R-:W0:Y:S02]  /*7f10*/  SHFL.BFLY PT, R11, R10, 0x2, 0x1f ;  /* 0x0c401f000a0b7f89 */ /* 0x000e2400000e0000 */
[----:B0-----:R-:W-:-:S05]  /*7f20*/  FMNMX.FTZ R12, R10, R11, !PT ;  /* 0x0000000b0a0c7209 */ /* 0x001fca0007810000 */
[----:B------:R-:W0:Y:S02]  /*7f30*/  SHFL.BFLY PT, R11, R12, 0x1, 0x1f ;  /* 0x0c201f000c0b7f89 */ /* 0x000e2400000e0000 */
[----:B0-----:R-:W-:Y:S02]  /*7f40*/  FMNMX.FTZ R2, R12, R11, !PT ;  /* 0x0000000b0c027209 */ /* 0x001fe40007810000 */
        /* <DEDUP_REMOVED lines=27> */
[----:B------:R-:W0:Y:S03]  /*8100*/  MUFU.EX2 R8, R8 ;  /* 0x0000000800087308 */ /* 0x000e260000000800 */
[----:B------:R-:W-:Y:S01]  /*8110*/  FMNMX.FTZ R6, R174, R13, !PT ;  /* 0x0000000dae067209 */ /* 0x000fe20007810000 */
[--C-:B------:R-:W-:Y:S01]  /*8120*/  FFMA.FTZ R13, R161, UR6, -R4.reuse ;  /* 0x00000006a10d7c23 */ /* 0x100fe20008010804 */
[--C-:B------:R-:W-:Y:S01]  /*8130*/  FFMA.FTZ R161, R181, UR6, -R4.reuse ;  /* 0x00000006b5a17c23 */ /* 0x100fe20008010804 */
[----:B------:R-:W-:Y:S01]  /*8140*/  FFMA.FTZ R181, R197, UR6, -R4 ;  /* 0x00000006c5b57c23 */ /* 0x000fe20008010804 */
[----:B------:R-:W-:Y:S01]  /*8150*/  FMNMX.FTZ R15, R175, R6, !PT ;  /* 0x00000006af0f7209 */ /* 0x000fe20007810000 */
[----:B------:R-:W1:Y:S03]  /*8160*/  MUFU.EX2 R9, R9 ;  /* 0x0000000900097308 */ /* 0x000e660000000800 */
[----:B------:R-:W-:-:S04]  /*8170*/  FMNMX.FTZ R6, R178, R15, !PT ;  /* 0x0000000fb2067209 */ /* 0x000fc80007810000 */
[----:B------:R-:W-:Y:S01]  /*8180*/  FMNMX.FTZ R15, R179, R6, !PT ;  /* 0x00000006b30f7209 */ /* 0x000fe20007810000 */
[----:B------:R-:W3:Y:S01]  /*8190*/  MUFU.EX2 R152, R152 ;  /* 0x0000009800987308 */ /* 0x000ee20000000800 */
[-C--:B0-----:R-:W-:Y:S01]  /*81a0*/  FMUL.FTZ R24, R24, R8.reuse ;  /* 0x0000000818187220 */ /* 0x081fe20000410000 */
[-C--:B------:R-:W-:Y:S01]  /*81b0*/  FMUL.FTZ R25, R25, R8.reuse ;  /* 0x0000000819197220 */ /* 0x080fe20000410000 */
[----:B------:R-:W-:Y:S01]  /*81c0*/  FMNMX.FTZ R6, R182, R15, !PT ;  /* 0x0000000fb6067209 */ /* 0x000fe20007810000 */
[--C-:B------:R-:W-:Y:S01]  /*81d0*/  FFMA.FTZ R15, R165, UR6, -R4.reuse ;  /* 0x00000006a50f7c23 */ /* 0x100fe20008010804 */
[-C--:B------:R-:W-:Y:S01]  /*81e0*/  FMUL.FTZ R28, R28, R8.reuse ;  /* 0x000000081c1c7220 */ /* 0x080fe20000410000 */
[----:B------:R-:W-:Y:S01]  /*81f0*/  FMUL.FTZ R29, R29, R8 ;  /* 0x000000081d1d7220 */ /* 0x000fe20000410000 */
[----:B------:R-:W-:Y:S01]  /*8200*/  FMNMX.FTZ R21, R183, R6, !PT ;  /* 0x00000006b7157209 */ /* 0x000fe20007810000 */
[----:B------:R-:W-:Y:S01]  /*8210*/  MUFU.EX2 R10, R10 ;  /* 0x0000000a000a7308 */ /* 0x000fe20000000800 */
[----:B-1----:R-:W-:Y:S01]  /*8220*/  FFMA.FTZ R3, R8, R3, R9 ;  /* 0x0000000308037223 */ /* 0x002fe20000010009 */
        /* <DEDUP_REMOVED lines=35> */
[----:B------:R-:W0:Y:S01]  /*8460*/  SHFL.BFLY PT, R165, R6, 0x2, 0x1f ;  /* 0x0c401f0006a57f89 */ /* 0x000e2200000e0000 */
        /* <DEDUP_REMOVED lines=23> */
[----:B0-----:R-:W-:Y:S01]  /*85e0*/  FMNMX.FTZ R177, R6, R165, !PT ;  /* 0x000000a506b17209 */ /* 0x001fe20007810000 */
[----:B------:R-:W-:Y:S01]  /*85f0*/  FFMA.FTZ R165, R185, UR6, -R4 ;  /* 0x00000006b9a57c23 */ /* 0x000fe20008010804 */
[-C--:B------:R-:W-:Y:S01]  /*8600*/  FMUL.FTZ R105, R105, R8.reuse ;  /* 0x0000000869697220 */ /* 0x080fe20000410000 */
[-C--:B------:R-:W-:Y:S01]  /*8610*/  FMUL.FTZ R108, R108, R8.reuse ;  /* 0x000000086c6c7220 */ /* 0x080fe20000410000 */
[----:B------:R-:W-:Y:S01]  /*8620*/  MUFU.EX2 R14, R14 ;  /* 0x0000000e000e7308 */ /* 0x000fe20000000800 */
[----:B------:R-:W0:Y:S01]  /*8630*/  SHFL.BFLY PT, R6, R177, 0x1, 0x1f ;  /* 0x0c201f00b1067f89 */ /* 0x000e2200000e0000 */
        /* <DEDUP_REMOVED lines=23> */
[----:B0-----:R-:W-:Y:S01]  /*87b0*/  FMNMX.FTZ R6, R177, R6, !PT ;  /* 0x00000006b1067209 */ /* 0x001fe20007810000 */
        /* <DEDUP_REMOVED lines=18> */
[----:B------:R-:W1:Y:S01]  /*88e0*/  MUFU.EX2 R184, R184 ;  /* 0x000000b800b87308 */ /* 0x000e620000000800 */
[----:B0-----:R-:W-:Y:S01]  /*88f0*/  IADD3 R4, -R215, 0xb, RZ ;  /* 0x0000000bd7047810 */ /* 0x001fe20007ffe1ff */
        /* <DEDUP_REMOVED lines=10> */
[----:B-1----:R-:W-:Y:S01]  /*89a0*/  FFMA.FTZ R0, R177, R0, R184 ;  /* 0x00000000b1007223 */ /* 0x002fe200000100b8 */
[--C-:B------:R-:W-:Y:S01]  /*89b0*/  FFMA.FTZ R183, R186, UR6, -R189.reuse ;  /* 0x00000006bab77c23 */ /* 0x100fe200080108bd */
[----:B------:R-:W-:Y:S01]  /*89c0*/  FFMA.FTZ R186, R187, UR6, -R189 ;  /* 0x00000006bbba7c23 */ /* 0x000fe200080108bd */
[----:B------:R-:W1:Y:S01]  /*89d0*/  MUFU.EX2 R185, R185 ;  /* 0x000000b900b97308 */ /* 0x000e620000000800 */
        /* <DEDUP_REMOVED lines=16> */
[----:B-1----:R-:W-:Y:S01]  /*8ae0*/  FADD.FTZ R9, R185, R0 ;  /* 0x00000000b9097221 */ /* 0x002fe20000010000 */
[----:B------:R-:W-:Y:S01]  /*8af0*/  FADD.FTZ R154, R12, R3 ;  /* 0x000000030c9a7221 */ /* 0x000fe20000010000 */
[-C--:B------:R-:W-:Y:S01]  /*8b00*/  FMUL.FTZ R27, R27, R177.reuse ;  /* 0x000000b11b1b7220 */ /* 0x080fe20000410000 */
[-C--:B------:R-:W-:Y:S01]  /*8b10*/  FMUL.FTZ R30, R30, R177.reuse ;  /* 0x000000b11e1e7220 */ /* 0x080fe20000410000 */
[-C--:B------:R-:W-:Y:S01]  /*8b20*/  FMUL.FTZ R31, R31, R177.reuse ;  /* 0x000000b11f1f7220 */ /* 0x080fe20000410000 */
[----:B------:R-:W-:Y:S01]  /*8b30*/  FADD.FTZ R3, R15, R154 ;  /* 0x0000009a0f037221 */ /* 0x000fe20000010000 */
[-C--:B------:R-:W-:Y:S01]  /*8b40*/  FMUL.FTZ R34, R34, R177.reuse ;  /* 0x000000b122227220 */ /* 0x080fe20000410000 */
[----:B------:R-:W1:Y:S01]  /*8b50*/  MUFU.EX2 R192, R192 ;  /* 0x000000c000c07308 */ /* 0x000e620000000800 */
        /* <DEDUP_REMOVED lines=16> */
[----:B-1----:R-:W-:Y:S01]  /*8c60*/  FADD.FTZ R0, R192, R9 ;  /* 0x00000009c0007221 */ /* 0x002fe20000010000 */
[----:B------:R-:W-:Y:S01]  /*8c70*/  FADD.FTZ R154, R164, R3 ;  /* 0x00000003a49a7221 */ /* 0x000fe20000010000 */
[----:B------:R-:W-:Y:S01]  /*8c80*/  F2FP.BF16.F32.PACK_AB R164, R157, R164 ;  /* 0x000000a49da4723e */ /* 0x000fe200000010ff */
[-C--:B------:R-:W-:Y:S01]  /*8c90*/  FMUL.FTZ R47, R47, R177.reuse ;  /* 0x000000b12f2f7220 */ /* 0x080fe20000410000 */
[----:B------:R-:W-:Y:S01]  /*8ca0*/  FMUL.FTZ R50, R50, R177 ;  /* 0x000000b132327220 */ /* 0x000fe20000410000 */
[----:B------:R-:W-:Y:S01]  /*8cb0*/  FADD.FTZ R3, R157, R154 ;  /* 0x0000009a9d037221 */ /* 0x000fe20000010000 */
[----:B------:R-:W-:Y:S01]  /*8cc0*/  F2FP.BF16.F32.PACK_AB R157, R192, R159 ;  /* 0x0000009fc09d723e */ /* 0x000fe200000010ff */
[----:B------:R-:W1:Y:S01]  /*8cd0*/  MUFU.EX2 R167, R167 ;  /* 0x000000a700a77308 */ /* 0x000e620000000800 */
        /* <DEDUP_REMOVED lines=80> */
[----:B-1----:R-:W-:-:S07]  /*91e0*/  FADD.FTZ R154, R168, R3 ;  /* 0x00000003a89a7221 */ /* 0x002fce0000010000 */
[----:B------:R-:W1:Y:S01]  /*91f0*/  MUFU.EX2 R186, R186 ;  /* 0x000000ba00ba7308 */ /* 0x000e620000000800 */
[----:B----4-:R-:W-:-:S07]  /*9200*/  FADD.FTZ R9, R183, R0 ;  /* 0x00000000b7097221 */ /* 0x010fce0000010000 */
[----:B------:R-:W4:Y:S01]  /*9210*/  MUFU.EX2 R169, R169 ;  /* 0x000000a900a97308 */ /* 0x000f220000000800 */
[C---:B---3--:R-:W-:Y:S01]  /*9220*/  FADD.FTZ R154, R165.reuse, R154 ;  /* 0x0000009aa59a7221 */ /* 0x048fe20000010000 */
[----:B------:R-:W-:Y:S02]  /*9230*/  F2FP.BF16.F32.PACK_AB R168, R165, R168 ;  /* 0x000000a8a5a8723e */ /* 0x000fe400000010ff */
[----:B------:R-:W-:-:S04]  /*9240*/  F2FP.BF16.F32.PACK_AB R165, R218, R175 ;  /* 0x000000afdaa5723e */ /* 0x000fc800000010ff */
[----:B------:R-:W3:Y:S01]  /*9250*/  MUFU.EX2 R187, R187 ;  /* 0x000000bb00bb7308 */ /* 0x000ee20000000800 */
[----:B-1----:R-:W-:-:S07]  /*9260*/  FADD.FTZ R0, R186, R9 ;  /* 0x00000009ba007221 */ /* 0x002fce0000010000 */
[----:B------:R-:W1:Y:S01]  /*9270*/  MUFU.EX2 R172, R172 ;  /* 0x000000ac00ac7308 */ /* 0x000e620000000800 */
[----:B----4-:R-:W-:Y:S01]  /*9280*/  FADD.FTZ R3, R169, R154 ;  /* 0x0000009aa9037221 */ /* 0x010fe20000010000 */
[----:B------:R-:W-:-:S06]  /*9290*/  F2FP.BF16.F32.PACK_AB R154, R11, R10 ;  /* 0x0000000a0b9a723e */ /* 0x000fcc00000010ff */
[----:B------:R-:W4:Y:S01]  /*92a0*/  MUFU.EX2 R190, R190 ;  /* 0x000000be00be7308 */ /* 0x000f220000000800 */
[----:B---3--:R-:W-:-:S07]  /*92b0*/  FADD.FTZ R9, R187, R0 ;  /* 0x00000000bb097221 */ /* 0x008fce0000010000 */
[----:B------:R-:W3:Y:S01]  /*92c0*/  MUFU.EX2 R173, R173 ;  /* 0x000000ad00ad7308 */ /* 0x000ee20000000800 */
[C---:B-1----:R-:W-:Y:S01]  /*92d0*/  FADD.FTZ R158, R172.reuse, R3 ;  /* 0x00000003ac9e7221 */ /* 0x042fe20000010000 */
[----:B------:R-:W-:Y:S02]  /*92e0*/  F2FP.BF16.F32.PACK_AB R170, R172, R169 ;  /* 0x000000a9acaa723e */ /* 0x000fe400000010ff */
[----:B------:R-:W-:-:S04]  /*92f0*/  F2FP.BF16.F32.PACK_AB R169, R186, R183 ;  /* 0x000000b7baa9723e */ /* 0x000fc800000010ff */
[----:B------:R-:W1:Y:S01]  /*9300*/  MUFU.EX2 R189, R194 ;  /* 0x000000c200bd7308 */ /* 0x000e620000000800 */
[C---:B----4-:R-:W-:Y:S01]  /*9310*/  FADD.FTZ R0, R190.reuse, R9 ;  /* 0x00000009be007221 */ /* 0x050fe20000010000 */
[----:B------:R-:W-:-:S06]  /*9320*/  F2FP.BF16.F32.PACK_AB R171, R190, R187 ;  /* 0x000000bbbeab723e */ /* 0x000fcc00000010ff */
[----:B------:R-:W4:Y:S01]  /*9330*/  MUFU.EX2 R176, R176 ;  /* 0x000000b000b07308 */ /* 0x000f220000000800 */
[----:B---3--:R-:W-:Y:S01]  /*9340*/  FADD.FTZ R3, R173, R158 ;  /* 0x0000009ead037221 */ /* 0x008fe20000010000 */
[----:B------:R-:W-:-:S06]  /*9350*/  F2FP.BF16.F32.PACK_AB R158, R15, R12 ;  /* 0x0000000c0f9e723e */ /* 0x000fcc00000010ff */
[----:B------:R-:W3:Y:S01]  /*9360*/  MUFU.EX2 R8, R195 ;  /* 0x000000c300087308 */ /* 0x000ee20000000800 */
[----:B-1----:R-:W-:-:S07]  /*9370*/  FADD.FTZ R9, R189, R0 ;  /* 0x00000000bd097221 */ /* 0x002fce0000010000 */
[----:B------:R-:W1:Y:S01]  /*9380*/  MUFU.EX2 R180, R180 ;  /* 0x000000b400b47308 */ /* 0x000e620000000800 */
[C---:B----4-:R-:W-:Y:S01]  /*9390*/  FADD.FTZ R3, R176.reuse, R3 ;  /* 0x00000003b0037221 */ /* 0x050fe20000010000 */
[----:B------:R-:W-:-:S06]  /*93a0*/  F2FP.BF16.F32.PACK_AB R172, R176, R173 ;  /* 0x000000adb0ac723e */ /* 0x000fcc00000010ff */
[----:B------:R-:W4:Y:S01]  /*93b0*/  MUFU.EX2 R198, R198 ;  /* 0x000000c600c67308 */ /* 0x000f220000000800 */
[C---:B---3--:R-:W-:Y:S01]  /*93c0*/  FADD.FTZ R9, R8.reuse, R9 ;  /* 0x0000000908097221 */ /* 0x048fe20000010000 */
[----:B------:R-:W-:-:S06]  /*93d0*/  F2FP.BF16.F32.PACK_AB R173, R8, R189 ;  /* 0x000000bd08ad723e */ /* 0x000fcc00000010ff */
[----:B------:R-:W3:Y:S01]  /*93e0*/  MUFU.EX2 R181, R181 ;  /* 0x000000b500b57308 */ /* 0x000ee20000000800 */
[----:B-1----:R-:W-:-:S07]  /*93f0*/  FADD.FTZ R10, R180, R3 ;  /* 0x00000003b40a7221 */ /* 0x002fce0000010000 */
[----:B------:R-:W1:Y:S01]  /*9400*/  MUFU.EX2 R199, R199 ;  /* 0x000000c700c77308 */ /* 0x000e620000000800 */
[----:B----4-:R-:W-:Y:S01]  /*9410*/  FADD.FTZ R0, R198, R9 ;  /* 0x00000009c6007221 */ /* 0x010fe20000010000 */
[C---:B---3--:R-:W-:Y:S01]  /*9420*/  FADD.FTZ R3, R181.reuse, R10 ;  /* 0x0000000ab5037221 */ /* 0x048fe20000010000 */
[----:B------:R-:W-:Y:S02]  /*9430*/  F2FP.BF16.F32.PACK_AB R174, R181, R180 ;  /* 0x000000b4b5ae723e */ /* 0x000fe400000010ff */
[C---:B-1----:R-:W-:Y:S01]  /*9440*/  FADD.FTZ R0, R199.reuse, R0 ;  /* 0x00000000c7007221 */ /* 0x042fe20000010000 */
[----:B------:R-:W-:Y:S01]  /*9450*/  F2FP.BF16.F32.PACK_AB R175, R199, R198 ;  /* 0x000000c6c7af723e */ /* 0x000fe200000010ff */
[----:B0-----:R-:W-:Y:S06]  /*9460*/  @!P0 BRA `(.L_x_2407) ;  /* 0x0000000000048947 */ /* 0x001fec0003800000 */
[----:B------:R-:W-:Y:S01]  /*9470*/  BPT.TRAP 0x1 ;  /* 0x000000040000795c */ /* 0x000fe20000300000 */
.L_x_2407:
[----:B------:R0:W1:Y:S01]  /*9480*/  SYNCS.PHASECHK.TRANS64.TRYWAIT P2, [UR24+0x22850], R5 ;  /* 0x02285005ff0075a7 */ /* 0x0000620008040158 */
[----:B------:R-:W-:Y:S05]  /*9490*/  @!P0 BRA `(.L_x_2408) ;  /* 0x0000000000048947 */ /* 0x000fea0003800000 */
[----:B------:R-:W-:Y:S01]  /*94a0*/  BPT.TRAP 0x1 ;  /* 0x000000040000795c */ /* 0x000fe20000300000 */
.L_x_2408:
[----:B-1----:R-:W-:Y:S05]  /*94b0*/  @P2 BRA `(.L_x_2409) ;  /* 0x0000000000082947 */ /* 0x002fea0003800000 */
[----:B------:R-:W1:Y:S02]  /*94c0*/  SYNCS.PHASECHK.TRANS64.TRYWAIT P2, [UR24+0x22850], R5 ;  /* 0x02285005ff0075a7 */ /* 0x000e640008040158 */
[----:B-1----:R-:W-:Y:S05]  /*94d0*/  @!P2 BRA `(.L_x_2410) ;  /* 0x000000d00054a947 */ /* 0x002fea0003800000 */
.L_x_2409:
        /* <DEDUP_REMOVED lines=47> */
[----:B--2---:R-:W-:-:S07]  /*97d0*/  IMAD.MOV.U32 R5, RZ, RZ, R7 ;  /* 0x000000ffff057224 */ /* 0x004fce00078e0007 */
.L_x_2402:
[----:B------:R-:W-:-:S13]  /*97e0*/  ISETP.GE.AND P1, PT, R5, UR42, PT ;  /* 0x0000002a05007c0c */ /* 0x000fda000bf26270 */
[----:B------:R-:W-:Y:S05]  /*97f0*/  @!P1 BRA `(.L_x_2412) ;  /* 0x0000002c00c09947 */ /* 0x000fea0003800000 */
[----:B------:R-:W-:Y:S01]  /*9800*/  IMAD.MOV.U32 R12, RZ, RZ, R6 ;  /* 0x000000ffff0c7224 */ /* 0x000fe200078e0006 */
[----:B------:R-:W-:Y:S01]  /*9810*/  ULDC UR25, c[0x0][0x9e4] ;  /* 0x0002790000197ab9 */ /* 0x000fe20000000800 */
[----:B------:R-:W-:Y:S01]  /*9820*/  IMAD.MOV.U32 R9, RZ, RZ, R2 ;  /* 0x000000ffff097224 */ /* 0x000fe200078e0002 */
[----:B------:R-:W-:Y:S01]  /*9830*/  ULDC UR24, c[0x0][0x9dc] ;  /* 0x0002770000187ab9 */ /* 0x000fe20000000800 */
[----:B------:R-:W-:Y:S01]  /*9840*/  ULDC UR22, c[0x0][0x988] ;  /* 0x0002620000167ab9 */ /* 0x000fe20000000800 */
[----:B------:R-:W-:-:S05]  /*9850*/  ULDC UR23, c[0x0][0x9e0] ;  /* 0x0002780000177ab9 */ /* 0x000fca0000000800 */
.L_x_2429:
[----:B------:R-:W-:-:S04]  /*9860*/  UIADD3 UR37, UR37, 0x1, URZ ;  /* 0x0000000125257890 */ /* 0x000fc8000fffe03f */
[----:B------:R-:W-:-:S04]  /*9870*/  UISETP.NE.AND UP2, UPT, UR37, 0x2, UPT ;  /* 0x000000022500788c */ /* 0x000fc8000bf45270 */
[----:B------:R-:W-:Y:S02]  /*9880*/  USEL UR6, URZ, 0x1, UP2 ;  /* 0x000000013f067887 */ /* 0x000fe40009000000 */
[----:B------:R-:W-:Y:S02]  /*9890*/  USEL UR37, UR37, URZ, UP2 ;  /* 0x0000003f25257287 */ /* 0x000fe40009000000 */
[----:B------:R-:W-:Y:S01]  /*98a0*/  ULOP3.LUT UR38, UR38, UR6, URZ, 0x3c, !UPT ;  /* 0x0000000626267292 */ /* 0x000fe2000f8e3c3f */
[----:B------:R-:W-:Y:S11]  /*98b0*/  @!P0 BRA `(.L_x_2413) ;  /* 0x0000000000048947 */ /* 0x000ff60003800000 */
[----:B------:R-:W-:Y:S01]  /*98c0*/  BPT.TRAP 0x1 ;  /* 0x000000040000795c */ /* 0x000fe20000300000 */
.L_x_2413:
        /* <DEDUP_REMOVED lines=9> */
.L_x_2414:
[----:B---3--:R-:W-:Y:S05]  /*9960*/  @P1 BRA `(.L_x_2415) ;  /* 0x0000000000081947 */ /* 0x008fea0003800000 */
[----:B------:R-:W3:Y:S02]  /*9970*/  SYNCS.PHASECHK.TRANS64.TRYWAIT P1, [UR26+0x22830], R7 ;  /* 0x02283007ff0075a7 */ /* 0x000ee4000802015a */
[----:B---3--:R-:W-:Y:S05]  /*9980*/  @!P1 BRA `(.L_x_2416) ;  /* 0x000000cc003c9947 */ /* 0x008fea0003800000 */
.L_x_2415:
[----:B------:R-:W-:Y:S01]  /*9990*/  UIMAD UR18, UR37, 0x300, UR20 ;  /* 0x00000300251278a4 */ /* 0x000fe2000f8e0214 */
[----:B------:R-:W-:Y:S01]  /*99a0*/  WARPGROUP.ARRIVE ;  /* 0x00000000000079c5 */ /* 0x000fe20000000000 */
[----:B------:R-:W-:Y:S01]  /*99b0*/  UMOV UR19, 0x40000040 ;  /* 0x4000004000137882 */ /* 0x000fe20000000000 */
[----:B------:R-:W-:Y:S01]  /*99c0*/  UMOV UR7, 0x40000040 ;  /* 0x4000004000077882 */ /* 0x000fe20000000000 */
[----:B------:R-:W-:-:S03]  /*99d0*/  UIADD3 UR6, UR18, 0x2, URZ ;  /* 0x0000000212067890 */ /* 0x000fc6000fffe03f */
[----:B------:R-:W4:Y:S01]  /*99e0*/  S2R R4, SR_TID.X ;  /* 0x0000000000047919 */ /* 0x000f220000002100 */
        /* <DEDUP_REMOVED lines=12> */
[----:B------:R-:W-:-:S05]  /*9ab0*/  IADD3 R11, -R16, R11, R17 ;  /* 0x0000000b100b7210 */ /* 0x000fca0007ffe111 */
[----:B------:R-:W-:Y:S01]  /*9ac0*/  VIADD R15, R11, UR23 ;  /* 0x000000170b0f7c36 */ /* 0x000fe20008000000 */
[----:B----4-:R-:W-:Y:S02]  /*9ad0*/  LOP3.LUT P3, RZ, R4, 0x7f, RZ, 0xc0, !PT ;  /* 0x0000007f04ff7812 */ /* 0x010fe4000786c0ff */
[----:B------:R-:W-:-:S04]  /*9ae0*/  SHF.R.U32.HI R4, RZ, 0x7, R4 ;  /* 0x00000007ff047819 */ /* 0x000fc80000011604 */
[----:B------:R-:W-:Y:S01]  /*9af0*/  IADD3 R4, -R4, 0xb, RZ ;  /* 0x0000000b04047810 */ /* 0x000fe20007ffe1ff */
[----:B------:R-:W-:Y:S02]  /*9b00*/  WARPGROUP.DEPBAR.LE gsb0, 0x0 ;  /* 0x00008000000079c5 */ /* 0x000fe40000010000 */
[----:B------:R-:W-:-:S06]  /*9b10*/  WARPGROUP.ARRIVE ;  /* 0x00000000000079c5 */ /* 0x000fcc0000000000 */
[----:B------:R-:W-:Y:S01]  /*9b20*/  HGMMA.64x96x16.F32.BF16 R152, gdesc[UR4], R152, gsb0 ;  /* 0x01600000049879f0 */ /* 0x000fe20008001898 */
[----:B------:R-:W-:Y:S02]  /*9b30*/  @UP0 ULDC UR6, c[0x0][0x44c] ;  /* 0x0001130000060ab9 */ /* 0x000fe40000000800 */
[----:B---3--:R-:W-:Y:S01]  /*9b40*/  @P1 IMAD.HI.U32 R2, R20, UR6, RZ ;  /* 0x0000000614021c27 */ /* 0x008fe2000f8e00ff */
[----:B------:R-:W-:Y:S01]  /*9b50*/  @UP0 ULDC UR6, c[0x0][0x450] ;  /* 0x0001140000060ab9 */ /* 0x000fe20000000800 */
[----:B------:R-:W-:-:S03]  /*9b60*/  PLOP3.LUT P1, PT, PT, PT, UP1, 0x40, 0x0 ;  /* 0x000000000000781c */ /* 0x000fc60003f2e818 */
[----:B------:R-:W-:Y:S01]  /*9b70*/  @P2 SHF.R.U32.HI R20, RZ, UR6, R2 ;  /* 0x00000006ff142c19 */ /* 0x000fe20008011602 */
[----:B------:R-:W-:Y:S01]  /*9b80*/  @!P3 VIADD R2, R8, 0x22840 ;  /* 0x000228400802b836 */ /* 0x000fe20000000000 */
[----:B------:R-:W-:-:S03]  /*9b90*/  ULOP3.LUT UR6, URZ, UR24, URZ, 0x33, !UPT ;  /* 0x000000183f067292 */ /* 0x000fc6000f8e333f */
[----:B------:R-:W3:Y:S01]  /*9ba0*/  SHFL.IDX PT, R21, R20, RZ, 0x1c1f ;  /* 0x001c1fff14157589 */ /* 0x000ee200000e0000 */
[----:B------:R-:W-:Y:S02]  /*9bb0*/  @!P3 PRMT R2, RZ, 0x654, R2 ;  /* 0x00000654ff02b816 */ /* 0x000fe40000000002 */
[----:B------:R-:W-:Y:S02]  /*9bc0*/  VIADD R14, R11, UR6 ;  /* 0x000000060b0e7c36 */ /* 0x000fe40008000000 */
[----:B---3--:R-:W-:Y:S01]  /*9bd0*/  IMAD.IADD R6, R21, 0x1, R15 ;  /* 0x0000000115067824 */ /* 0x008fe200078e020f */
        /* <DEDUP_REMOVED lines=9> */
[----:B----4-:R-:W-:Y:S01]  /*9c70*/  IMAD.IADD R2, R21, 0x1, R14 ;  /* 0x0000000115027824 */ /* 0x010fe200078e020e */
[----:B---3--:R-:W-:Y:S06]  /*9c80*/  @P1 BRA `(.L_x_2417) ;  /* 0x0000000000581947 */ /* 0x008fec0003800000 */
[----:B------:R-:W-:Y:S01]  /*9c90*/  IADD3 R21, -R16, R17, R21 ;  /* 0x0000001110157210 */ /* 0x000fe20007ffe115 */
[----:B------:R-:W-:Y:S03]  /*9ca0*/  BSSY B0, `(.L_x_2418) ;  /* 0x0000010000007945 */ /* 0x000fe60003800000 */
[----:B------:R-:W-:-:S13]  /*9cb0*/  ISETP.GT.AND P1, PT, R21, -0x1, PT ;  /* 0xffffffff1500780c */ /* 0x000fda0003f24270 */
[----:B------:R-:W-:Y:S05]  /*9cc0*/  @P1 BRA `(.L_x_2419) ;  /* 0x0000000000201947 */ /* 0x000fea0003800000 */
[----:B------:R-:W-:Y:S01]  /*9cd0*/  IMAD.U32 R213, RZ, RZ, UR25 ;  /* 0x00000019ffd57e24 */ /* 0x000fe2000f8e00ff */
[----:B------:R-:W-:-:S04]  /*9ce0*/  LOP3.LUT R21, RZ, R21, RZ, 0x33, !PT ;  /* 0x00000015ff157212 */ /* 0x000fc800078e33ff */
[----:B------:R-:W-:-:S13]  /*9cf0*/  ISETP.NE.AND P1, PT, R213, 0x1, PT ;  /* 0x00000001d500780c */ /* 0x000fda0003f25270 */
[----:B01----:R-:W0:Y:S02]  /*9d00*/  @P1 LDC.64 R10, c[0x0][0x9e8] ;  /* 0x00027a00ff0a1b82 */ /* 0x003e240000000a00 */
[----:B0-----:R-:W-:-:S05]  /*9d10*/  @P1 IMAD.HI.U32 R10, R21, R10, RZ ;  /* 0x0000000a150a1227 */ /* 0x001fca00078e00ff */
[----:B------:R-:W-:-:S04]  /*9d20*/  @P1 SHF.R.U32.HI R21, RZ, R11, R10 ;  /* 0x0000000bff151219 */ /* 0x000fc8000001160a */
[----:B------:R-:W-:Y:S01]  /*9d30*/  LOP3.LUT R21, RZ, R21, RZ, 0x33, !PT ;  /* 0x00000015ff157212 */ /* 0x000fe200078e33ff */
[----:B------:R-:W-:Y:S06]  /*9d40*/  BRA `(.L_x_2420) ;  /* 0x0000000000147947 */ /* 0x000fec0003800000 */
.L_x_2419:
[----:B------:R-:W-:-:S05]  /*9d50*/  IMAD.U32 R213, RZ, RZ, UR25 ;  /* 0x00000019ffd57e24 */ /* 0x000fca000f8e00ff */
[----:B------:R-:W-:-:S13]  /*9d60*/  ISETP.NE.AND P1, PT, R213, 0x1, PT ;  /* 0x00000001d500780c */ /* 0x000fda0003f25270 */
[----:B01----:R-:W0:Y:S02]  /*9d70*/  @P1 LDC.64 R10, c[0x0][0x9e8] ;  /* 0x00027a00ff0a1b82 */ /* 0x003e240000000a00 */
[----:B0-----:R-:W-:-:S05]  /*9d80*/  @P1 IMAD.HI.U32 R10, R21, R10, RZ ;  /* 0x0000000a150a1227 */ /* 0x001fca00078e00ff */
[----:B------:R-:W-:-:S07]  /*9d90*/  @P1 SHF.R.U32.HI R21, RZ, R11, R10 ;  /* 0x0000000bff151219 */ /* 0x000fce000001160a */
.L_x_2420:
[----:B------:R-:W-:Y:S05]  /*9da0*/  BSYNC B0 ;  /* 0x0000000000007941 */ /* 0x000fea0003800000 */
.L_x_2418:
[----:B------:R-:W-:-:S04]  /*9db0*/  IMAD R10, R18, -0x2, R13 ;  /* 0xfffffffe120a7824 */ /* 0x000fc800078e020d */
[----:B------:R-:W-:-:S05]  /*9dc0*/  IMAD R21, R21, R213, R10 ;  /* 0x000000d515157224 */ /* 0x000fca00078e020a */
[----:B------:R-:W-:Y:S02]  /*9dd0*/  VIADDMNMX R6, R21, R213, R6, PT ;  /* 0x000000d515067246 */ /* 0x000fe40003800106 */
[----:B------:R-:W-:-:S07]  /*9de0*/  VIMNMX R2, R2, R21, !PT ;  /* 0x0000001502027248 */ /* 0x000fce0007fe0100 */
.L_x_2417:
[C---:B------:R-:W-:Y:S01]  /*9df0*/  ISETP.GE.AND P1, PT, R13.reuse, 0x1, PT ;  /* 0x000000010d00780c */ /* 0x040fe20003f26270 */
[----:B------:R-:W3:Y:S01]  /*9e00*/  SHFL.IDX PT, R20, R20, 0x1, 0x1c1f ;  /* 0x003c1f0014147f89 */ /* 0x000ee200000e0000 */
[C---:B------:R-:W-:Y:S02]  /*9e10*/  ISETP.GE.AND P4, PT, R13.reuse, 0x9, PT ;  /* 0x000000090d00780c */ /* 0x040fe40003f86270 */
[----:B------:R-:W-:Y:S02]  /*9e20*/  ISETP.GT.AND P2, PT, R2, RZ, !P1 ;  /* 0x000000ff0200720c */ /* 0x000fe40004f44270 */
[----:B------:R-:W-:Y:S02]  /*9e30*/  P2R R21, PR, RZ, 0x2 ;  /* 0x00000002ff157803 */ /* 0x000fe40000000000 */
[----:B------:R-:W-:Y:S02]  /*9e40*/  ISETP.LT.OR P2, PT, R6, 0x1, P2 ;  /* 0x000000010600780c */ /* 0x000fe40001741670 */
[----:B------:R-:W-:-:S02]  /*9e50*/  ISETP.GE.AND P1, PT, R13, 0x2, PT ;  /* 0x000000020d00780c */ /* 0x000fc40003f26270 */
[----:B------:R-:W-:Y:S02]  /*9e60*/  FSEL R152, R152, -INF , !P2 ;  /* 0xff80000098987808 */ /* 0x000fe40005000000 */
[----:B------:R-:W-:Y:S02]  /*9e70*/  ISETP.GT.AND P2, PT, R2, 0x8, !P4 ;  /* 0x000000080200780c */ /* 0x000fe40006744270 */
[----:B------:R-:W-:Y:S02]  /*9e80*/  P2R R213, PR, RZ, 0x10 ;  /* 0x00000010ffd57803 */ /* 0x000fe40000000000 */
[----:B------:R-:W-:Y:S02]  /*9e90*/  ISETP.LT.OR P2, PT, R6, 0x9, P2 ;  /* 0x000000090600780c */ /* 0x000fe40001741670 */
[----:B------:R-:W-:Y:S02]  /*9ea0*/  ISETP.GT.AND P3, PT, R2, 0x1, !P1 ;  /* 0x000000010200780c */ /* 0x000fe40004f64270 */
[----:B------:R-:W-:-:S02]  /*9eb0*/  ISETP.GE.AND P4, PT, R13, 0xa, PT ;  /* 0x0000000a0d00780c */ /* 0x000fc40003f86270 */
[----:B------:R-:W-:Y:S01]  /*9ec0*/  FSEL R156, R156, -INF , !P2 ;  /* 0xff8000009c9c7808 */ /* 0x000fe20005000000 */
[--C-:B---3--:R-:W-:Y:S01]  /*9ed0*/  IMAD.IADD R15, R15, 0x1, R20.reuse ;  /* 0x000000010f0f7824 */ /* 0x108fe200078e0214 */
[----:B------:R-:W-:Y:S01]  /*9ee0*/  ISETP.LT.OR P3, PT, R6, 0x2, P3 ;  /* 0x000000020600780c */ /* 0x000fe20001f61670 */
[----:B------:R-:W-:Y:S01]  /*9ef0*/  IMAD.IADD R14, R14, 0x1, R20 ;  /* 0x000000010e0e7824 */ /* 0x000fe200078e0214 */
        /* <DEDUP_REMOVED lines=98> */
[----:B------:R-:W-:-:S04]  /*a520*/  ISETP.GT.AND P6, PT, R2, 0x59, !P6 ;  /* 0x000000590200780c */ /* 0x000fc800077c4270 */
[----:B------:R-:W-:-:S04]  /*a530*/  ISETP.LT.OR P6, PT, R6, 0x5a, P6 ;  /* 0x0000005a0600780c */ /* 0x000fc800037c1670 */
[----:B------:R-:W-:Y:S02]  /*a540*/  FSEL R197, R197, -INF , !P6 ;  /* 0xff800000c5c57808 */ /* 0x000fe40007000000 */
[----:B------:R-:W-:-:S13]  /*a550*/  PLOP3.LUT P6, PT, PT, PT, UP1, 0x40, 0x0 ;  /* 0x000000000000781c */ /* 0x000fda0003fce818 */
[----:B------:R-:W-:Y:S05]  /*a560*/  @P6 BRA `(.L_x_2421) ;  /* 0x0000000000586947 */ /* 0x000fea0003800000 */
        /* <DEDUP_REMOVED lines=12> */
.L_x_2423:
[----:B------:R-:W-:-:S05]  /*a630*/  IMAD.U32 R2, RZ, RZ, UR25 ;  /* 0x00000019ff027e24 */ /* 0x000fca000f8e00ff */
[----:B------:R-:W-:-:S13]  /*a640*/  ISETP.NE.AND P6, PT, R2, 0x1, PT ;  /* 0x000000010200780c */ /* 0x000fda0003fc5270 */
[----:B01----:R-:W0:Y:S02]  /*a650*/  @P6 LDC.64 R10, c[0x0][0x9e8] ;  /* 0x00027a00ff0a6b82 */ /* 0x003e240000000a00 */
[----:B0-----:R-:W-:-:S05]  /*a660*/  @P6 IMAD.HI.U32 R10, R231, R10, RZ ;  /* 0x0000000ae70a6227 */ /* 0x001fca00078e00ff */
[----:B------:R-:W-:-:S07]  /*a670*/  @P6 SHF.R.U32.HI R231, RZ, R11, R10 ;  /* 0x0000000bffe76219 */ /* 0x000fce000001160a */
.L_x_2424:
[----:B------:R-:W-:Y:S05]  /*a680*/  BSYNC B0 ;  /* 0x0000000000007941 */ /* 0x000fea0003800000 */
.L_x_2422:
[----:B------:R-:W-:-:S04]  /*a690*/  IMAD R13, R18, -0x2, R13 ;  /* 0xfffffffe120d7824 */ /* 0x000fc800078e020d */
[----:B------:R-:W-:-:S05]  /*a6a0*/  IMAD R231, R231, R2, R13 ;  /* 0x00000002e7e77224 */ /* 0x000fca00078e020d */
[----:B------:R-:W-:Y:S02]  /*a6b0*/  VIADDMNMX R15, R231, R2, R15, PT ;  /* 0x00000002e70f7246 */ /* 0x000fe4000380010f */
[----:B------:R-:W-:-:S07]  /*a6c0*/  VIMNMX R14, R14, R231, !PT ;  /* 0x000000e70e0e7248 */ /* 0x000fce0007fe0100 */
.L_x_2421:
[----:B------:R-:W-:Y:S01]  /*a6d0*/  ISETP.GT.AND P1, PT, R14, 0x1, !P1 ;  /* 0x000000010e00780c */ /* 0x000fe20004f24270 */
[----:B------:R-:W-:Y:S01]  /*a6e0*/  UMOV UR6, UR22 ;  /* 0x0000001600067c82 */ /* 0x000fe20008000000 */
[----:B------:R-:W-:Y:S02]  /*a6f0*/  ISETP.NE.AND P6, PT, R218, RZ, PT ;  /* 0x000000ffda00720c */ /* 0x000fe40003fc5270 */
        /* <DEDUP_REMOVED lines=53> */
[----:B------:R-:W-:Y:S02]  /*aa50*/  FMNMX.FTZ R2, R196, R11, !PT ;  /* 0x0000000bc4027209 */ /* 0x000fe40007810000 */
[----:B------:R-:W-:Y:S02]  /*aa60*/  ISETP.LT.OR P1, PT, R15, 0x22, P1 ;  /* 0x000000220f00780c */ /* 0x000fe40000f21670 */
[----:B------:R-:W-:Y:S02]  /*aa70*/  FMNMX.FTZ R6, R197, R2, !PT ;  /* 0x00000002c5067209 */ /* 0x000fe40007810000 */
[----:B------:R-:W-:Y:S02]  /*aa80*/  FSEL R171, R171, -INF , !P1 ;  /* 0xff800000abab7808 */ /* 0x000fe40004800000 */
[----:B------:R-:W-:Y:S01]  /*aa90*/  ISETP.NE.AND P1, PT, R221, RZ, PT ;  /* 0x000000ffdd00720c */ /* 0x000fe20003f25270 */
[----:B------:R-:W3:Y:S01]  /*aaa0*/  SHFL.BFLY PT, R11, R6, 0x2, 0x1f ;  /* 0x0c401f00060b7f89 */ /* 0x000ee200000e0000 */
[----:B------:R-:W-:-:S02]  /*aab0*/  ISETP.NE.AND P6, PT, R229, RZ, PT ;  /* 0x000000ffe500720c */ /* 0x000fc40003fc5270 */
[C---:B------:R-:W-:Y:S02]  /*aac0*/  ISETP.GT.AND P1, PT, R14.reuse, 0x28, !P1 ;  /* 0x000000280e00780c */ /* 0x040fe40004f24270 */
[----:B------:R-:W-:Y:S02]  /*aad0*/  ISETP.GT.AND P2, PT, R14, 0x49, !P2 ;  /* 0x000000490e00780c */ /* 0x000fe40005744270 */
[C---:B------:R-:W-:Y:S02]  /*aae0*/  ISETP.LT.OR P1, PT, R15.reuse, 0x29, P1 ;  /* 0x000000290f00780c */ /* 0x040fe40000f21670 */
[----:B------:R-:W-:Y:S02]  /*aaf0*/  ISETP.LT.OR P2, PT, R15, 0x4a, P2 ;  /* 0x0000004a0f00780c */ /* 0x000fe40001741670 */
[----:B------:R-:W-:Y:S02]  /*ab00*/  FSEL R174, R174, -INF , !P1 ;  /* 0xff800000aeae7808 */ /* 0x000fe40004800000 */
[----:B------:R-:W-:-:S02]  /*ab10*/  ISETP.NE.AND P1, PT, R222, RZ, PT ;  /* 0x000000ffde00720c */ /* 0x000fc40003f25270 */
[C---:B------:R-:W-:Y:S02]  /*ab20*/  ISETP.GT.AND P3, PT, R14.reuse, 0x50, !P3 ;  /* 0x000000500e00780c */ /* 0x040fe40005f64270 */
[C---:B------:R-:W-:Y:S02]  /*ab30*/  ISETP.GT.AND P1, PT, R14.reuse, 0x29, !P1 ;  /* 0x000000290e00780c */ /* 0x040fe40004f24270 */
[----:B------:R-:W-:Y:S02]  /*ab40*/  FSEL R191, R191, -INF , !P2 ;  /* 0xff800000bfbf7808 */ /* 0x000fe40005000000 */
[----:B------:R-:W-:Y:S02]  /*ab50*/  ISETP.LT.OR P1, PT, R15, 0x2a, P1 ;  /* 0x0000002a0f00780c */ /* 0x000fe40000f21670 */
[----:B------:R-:W-:Y:S02]  /*ab60*/  ISETP.GT.AND P4, PT, R14, 0x51, !P4 ;  /* 0x000000510e00780c */ /* 0x000fe40006784270 */
[----:B------:R-:W-:-:S02]  /*ab70*/  FSEL R175, R175, -INF , !P1 ;  /* 0xff800000afaf7808 */ /* 0x000fc40004800000 */
[----:B------:R-:W-:Y:S02]  /*ab80*/  ISETP.NE.AND P1, PT, R223, RZ, PT ;  /* 0x000000ffdf00720c */ /* 0x000fe40003f25270 */
[----:B---3--:R-:W-:Y:S02]  /*ab90*/  FMNMX.FTZ R13, R6, R11, !PT ;  /* 0x0000000b060d7209 */ /* 0x008fe40007810000 */
[C---:B------:R-:W-:Y:S02]  /*aba0*/  ISETP.GT.AND P1, PT, R14.reuse, 0x30, !P1 ;  /* 0x000000300e00780c */ /* 0x040fe40004f24270 */
[C---:B------:R-:W-:Y:S01]  /*abb0*/  ISETP.LT.OR P3, PT, R15.reuse, 0x51, P3 ;  /* 0x000000510f00780c */ /* 0x040fe20001f61670 */
[----:B------:R-:W3:Y:S01]  /*abc0*/  SHFL.BFLY PT, R2, R13, 0x1, 0x1f ;  /* 0x0c201f000d027f89 */ /* 0x000ee200000e0000 */
[----:B------:R-:W-:Y:S02]  /*abd0*/  ISETP.LT.OR P1, PT, R15, 0x31, P1 ;  /* 0x000000310f00780c */ /* 0x000fe40000f21670 */
[----:B------:R-:W-:-:S02]  /*abe0*/  ISETP.GT.AND P5, PT, R14, 0x58, !P5 ;  /* 0x000000580e00780c */ /* 0x000fc40006fa4270 */
[----:B------:R-:W-:Y:S02]  /*abf0*/  FSEL R178, R178, -INF , !P1 ;  /* 0xff800000b2b27808 */ /* 0x000fe40004800000 */
[----:B------:R-:W-:Y:S02]  /*ac00*/  ISETP.NE.AND P1, PT, R224, RZ, PT ;  /* 0x000000ffe000720c */ /* 0x000fe40003f25270 */
[C---:B------:R-:W-:Y:S02]  /*ac10*/  ISETP.LT.OR P4, PT, R15.reuse, 0x52, P4 ;  /* 0x000000520f00780c */ /* 0x040fe40002781670 */
[----:B------:R-:W-:Y:S02]  /*ac20*/  ISETP.GT.AND P1, PT, R14, 0x31, !P1 ;  /* 0x000000310e00780c */ /* 0x000fe40004f24270 */
[----:B------:R-:W-:Y:S02]  /*ac30*/  FSEL R194, R194, -INF , !P3 ;  /* 0xff800000c2c27808 */ /* 0x000fe40005800000 */
[----:B------:R-:W-:-:S02]  /*ac40*/  ISETP.LT.OR P1, PT, R15, 0x32, P1 ;  /* 0x000000320f00780c */ /* 0x000fc40000f21670 */
[----:B------:R-:W-:Y:S02]  /*ac50*/  ISETP.LT.OR P5, PT, R15, 0x59, P5 ;  /* 0x000000590f00780c */ /* 0x000fe40002fa1670 */
[----:B------:R-:W-:Y:S02]  /*ac60*/  FSEL R179, R179, -INF , !P1 ;  /* 0xff800000b3b37808 */ /* 0x000fe40004800000 */
[----:B------:R-:W-:Y:S02]  /*ac70*/  ISETP.NE.AND P1, PT, R225, RZ, PT ;  /* 0x000000ffe100720c */ /* 0x000fe40003f25270 */
[----:B------:R-:W-:Y:S02]  /*ac80*/  FSEL R195, R195, -INF , !P4 ;  /* 0xff800000c3c37808 */ /* 0x000fe40006000000 */
[----:B------:R-:W-:Y:S02]  /*ac90*/  ISETP.GT.AND P1, PT, R14, 0x38, !P1 ;  /* 0x000000380e00780c */ /* 0x000fe40004f24270 */
[----:B---3--:R-:W-:-:S02]  /*aca0*/  FMNMX.FTZ R2, R13, R2, !PT ;  /* 0x000000020d027209 */ /* 0x008fc40007810000 */
[----:B------:R-:W-:Y:S02]  /*acb0*/  ISETP.LT.OR P1, PT, R15, 0x39, P1 ;  /* 0x000000390f00780c */ /* 0x000fe40000f21670 */
[----:B------:R-:W-:Y:S01]  /*acc0*/  FSEL R198, R198, -INF , !P5 ;  /* 0xff800000c6c67808 */ /* 0x000fe20006800000 */
[----:B01----:R-:W-:Y:S01]  /*acd0*/  FMUL.FTZ R10, R2, UR6 ;  /* 0x00000006020a7c20 */ /* 0x003fe20008410000 */
        /* <DEDUP_REMOVED lines=50> */
[----:B------:R-:W0:Y:S01]  /*b000*/  MUFU.EX2 R9, R9 ;  /* 0x0000000900097308 */ /* 0x000e220000000800 */
[--C-:B------:R-:W-:Y:S01]  /*b010*/  FFMA.FTZ R188, R196, UR6, -R10.reuse ;  /* 0x00000006c4bc7c23 */ /* 0x100fe2000801080a */
[--C-:B------:R-:W-:Y:S01]  /*b020*/  FFMA.FTZ R160, R168, UR6, -R10.reuse ;  /* 0x00000006a8a07c23 */ /* 0x100fe2000801080a */
        /* <DEDUP_REMOVED lines=10> */
[----:B------:R-:W-:Y:S01]  /*b0d0*/  FMUL.FTZ R25, R25, R9 ;  /* 0x0000000919197220 */ /* 0x000fe20000410000 */
[----:B------:R-:W-:Y:S01]  /*b0e0*/  FMNMX.FTZ R6, R178, R157, !PT ;  /* 0x0000009db2067209 */ /* 0x000fe20007810000 */
[--C-:B------:R-:W-:Y:S01]  /*b0f0*/  FFMA.FTZ R157, R165, UR6, -R10.reuse ;  /* 0x00000006a59d7c23 */ /* 0x100fe2000801080a */
[-C--:B------:R-:W-:Y:S01]  /*b100*/  FMUL.FTZ R28, R28, R9.reuse ;  /* 0x000000091c1c7220 */ /* 0x080fe20000410000 */
[-C--:B------:R-:W-:Y:S01]  /*b110*/  FMUL.FTZ R29, R29, R9.reuse ;  /* 0x000000091d1d7220 */ /* 0x080fe20000410000 */
[----:B------:R-:W-:Y:S01]  /*b120*/  FMNMX.FTZ R161, R179, R6, !PT ;  /* 0x00000006b3a17209 */ /* 0x000fe20007810000 */
[----:B------:R-:W0:Y:S01]  /*b130*/  MUFU.EX2 R21, R21 ;  /* 0x0000001500157308 */ /* 0x000e220000000800 */
        /* <DEDUP_REMOVED lines=23> */
[----:B------:R-:W2:Y:S01]  /*b2b0*/  MUFU.EX2 R153, R153 ;  /* 0x0000009900997308 */ /* 0x000ea20000000800 */
[----:B-----5:R-:W-:Y:S01]  /*b2c0*/  FFMA.FTZ R188, R9, R3, R152 ;  /* 0x0000000309bc7223 */ /* 0x020fe20000010098 */
[C---:B-1----:R-:W-:Y:S01]  /*b2d0*/  F2FP.BF16.F32.PACK_AB R152, R13.reuse, R152 ;  /* 0x000000980d98723e */ /* 0x042fe200000010ff */
[----:B------:R-:W-:Y:S01]  /*b2e0*/  FMUL.FTZ R56, R56, R9 ;  /* 0x0000000938387220 */ /* 0x000fe20000410000 */
[----:B------:R-:W-:Y:S01]  /*b2f0*/  FMNMX.FTZ R6, R194, R165, !PT ;  /* 0x000000a5c2067209 */ /* 0x000fe20007810000 */
[----:B------:R-:W-:Y:S01]  /*b300*/  FADD.FTZ R3, R13, R188 ;  /* 0x000000bc0d037221 */ /* 0x000fe20000010000 */
[-C--:B------:R-:W-:Y:S01]  /*b310*/  FMUL.FTZ R57, R57, R9.reuse ;  /* 0x0000000939397220 */ /* 0x080fe20000410000 */
[-C--:B------:R-:W-:Y:S01]  /*b320*/  FMUL.FTZ R60, R60, R9.reuse ;  /* 0x000000093c3c7220 */ /* 0x080fe20000410000 */
[----:B------:R-:W-:Y:S01]  /*b330*/  FMNMX.FTZ R165, R195, R6, !PT ;  /* 0x00000006c3a57209 */ /* 0x000fe20007810000 */
[----:B------:R-:W1:Y:S01]  /*b340*/  MUFU.EX2 R20, R20 ;  /* 0x0000001400147308 */ /* 0x000e620000000800 */
[-C--:B------:R-:W-:Y:S01]  /*b350*/  FMUL.FTZ R61, R61, R9.reuse ;  /* 0x000000093d3d7220 */ /* 0x080fe20000410000 */
[----:B------:R-:W-:Y:S01]  /*b360*/  FMUL.FTZ R64, R64, R9 ;  /* 0x0000000940407220 */ /* 0x000fe20000410000 */
[----:B------:R-:W-:Y:S01]  /*b370*/  FMNMX.FTZ R6, R198, R165, !PT ;  /* 0x000000a5c6067209 */ /* 0x000fe20007810000 */
[--C-:B------:R-:W-:Y:S01]  /*b380*/  FFMA.FTZ R165, R177, UR6, -R10.reuse ;  /* 0x00000006b1a57c23 */ /* 0x100fe2000801080a */
[-C--:B------:R-:W-:Y:S01]  /*b390*/  FMUL.FTZ R65, R65, R9.reuse ;  /* 0x0000000941417220 */ /* 0x080fe20000410000 */
[-C--:B------:R-:W-:Y:S01]  /*b3a0*/  FMUL.FTZ R68, R68, R9.reuse ;  /* 0x0000000944447220 */ /* 0x080fe20000410000 */
[----:B------:R-:W-:Y:S01]  /*b3b0*/  FMNMX.FTZ R6, R199, R6, !PT ;  /* 0x00000006c7067209 */ /* 0x000fe20007810000 */
[----:B------:R-:W5:Y:S01]  /*b3c0*/  MUFU.EX2 R157, R157 ;  /* 0x0000009d009d7308 */ /* 0x000f620000000800 */
[-C--:B------:R-:W-:Y:S01]  /*b3d0*/  FMUL.FTZ R69, R69, R9.reuse ;  /* 0x0000000945457220 */ /* 0x080fe20000410000 */
[-C--:B------:R-:W-:Y:S01]  /*b3e0*/  FMUL.FTZ R72, R72, R9.reuse ;  /* 0x0000000948487220 */ /* 0x080fe20000410000 */
[-C--:B------:R-:W-:Y:S01]  /*b3f0*/  FMUL.FTZ R73, R73, R9.reuse ;  /* 0x0000000949497220 */ /* 0x080fe20000410000 */
[----:B------:R-:W3:Y:S01]  /*b400*/  SHFL.BFLY PT, R177, R6, 0x2, 0x1f ;  /* 0x0c401f0006b17f89 */ /* 0x000ee200000e0000 */
        /* <DEDUP_REMOVED lines=23> */
[----:B---3--:R-:W-:Y:S01]  /*b580*/  FMNMX.FTZ R185, R6, R177, !PT ;  /* 0x000000b106b97209 */ /* 0x008fe20007810000 */
[----:B------:R-:W-:Y:S01]  /*b590*/  FFMA.FTZ R177, R189, UR6, -R10 ;  /* 0x00000006bdb17c23 */ /* 0x000fe2000801080a */
[-C--:B------:R-:W-:Y:S01]  /*b5a0*/  FMUL.FTZ R116, R116, R9.reuse ;  /* 0x0000000974747220 */ /* 0x080fe20000410000 */
[-C--:B------:R-:W-:Y:S01]  /*b5b0*/  FMUL.FTZ R117, R117, R9.reuse ;  /* 0x0000000975757220 */ /* 0x080fe20000410000 */
[----:B------:R-:W-:Y:S01]  /*b5c0*/  MUFU.EX2 R15, R15 ;  /* 0x0000000f000f7308 */ /* 0x000fe20000000800 */
[----:B------:R-:W3:Y:S01]  /*b5d0*/  SHFL.BFLY PT, R6, R185, 0x1, 0x1f ;  /* 0x0c201f00b9067f89 */ /* 0x000ee200000e0000 */
        /* <DEDUP_REMOVED lines=19> */
[----:B---3--:R-:W-:Y:S01]  /*b710*/  FMNMX.FTZ R6, R185, R6, !PT ;  /* 0x00000006b9067209 */ /* 0x008fe20007810000 */
[----:B------:R-:W-:-:S03]  /*b720*/  FFMA.FTZ R185, R197, UR6, -R10 ;  /* 0x00000006c5b97c23 */ /* 0x000fc6000801080a */
[C---:B------:R-:W-:Y:S01]  /*b730*/  FSETP.NEU.FTZ.AND P1, PT, R6.reuse, -INF , PT ;  /* 0xff8000000600780b */ /* 0x040fe20003f3d000 */
[----:B------:R-:W-:Y:S02]  /*b740*/  FMUL.FTZ R196, R6, UR6 ;  /* 0x0000000606c47c20 */ /* 0x000fe40008410000 */
[----:B------:R-:W3:Y:S03]  /*b750*/  MUFU.EX2 R169, R169 ;  /* 0x000000a900a97308 */ /* 0x000ee60000000800 */
[----:B------:R-:W-:-:S05]  /*b760*/  FSEL R196, R196, RZ, P1 ;  /* 0x000000ffc4c47208 */ /* 0x000fca0000800000 */
[--C-:B------:R-:W-:Y:S01]  /*b770*/  FFMA.FTZ R10, R155, UR6, -R196.reuse ;  /* 0x000000069b0a7c23 */ /* 0x100fe200080108c4 */
[--C-:B------:R-:W-:Y:S01]  /*b780*/  FFMA.FTZ R155, R158, UR6, -R196.reuse ;  /* 0x000000069e9b7c23 */ /* 0x100fe200080108c4 */
[----:B------:R-:W-:Y:S01]  /*b790*/  FADD.FTZ R158, R154, R3 ;  /* 0x000000039a9e7221 */ /* 0x000fe20000010000 */
[--C-:B------:R-:W-:Y:S01]  /*b7a0*/  FFMA.FTZ R188, R159, UR6, -R196.reuse ;  /* 0x000000069fbc7c23 */ /* 0x100fe200080108c4 */
[----:B------:R-:W-:Y:S01]  /*b7b0*/  MUFU.EX2 R172, R172 ;  /* 0x000000ac00ac7308 */ /* 0x000fe20000000800 */
[----:B------:R-:W-:Y:S01]  /*b7c0*/  FFMA.FTZ R159, R162, UR6, -R196 ;  /* 0x00000006a29f7c23 */ /* 0x000fe200080108c4 */
[C---:B0-----:R-:W-:Y:S01]  /*b7d0*/  FADD.FTZ R3, R21.reuse, R158 ;  /* 0x0000009e15037221 */ /* 0x041fe20000010000 */
[----:B------:R-:W-:Y:S01]  /*b7e0*/  F2FP.BF16.F32.PACK_AB R154, R21, R154 ;  /* 0x0000009a159a723e */ /* 0x000fe200000010ff */
[--C-:B------:R-:W-:Y:S01]  /*b7f0*/  FFMA.FTZ R11, R11, UR6, -R196.reuse ;  /* 0x000000060b0b7c23 */ /* 0x100fe200080108c4 */
[--C-:B------:R-:W-:Y:S01]  /*b800*/  FFMA.FTZ R174, R174, UR6, -R196.reuse ;  /* 0x00000006aeae7c23 */ /* 0x100fe200080108c4 */
[----:B----4-:R-:W-:Y:S01]  /*b810*/  FADD.FTZ R158, R156, R3 ;  /* 0x000000039c9e7221 */ /* 0x010fe20000010000 */
[--C-:B------:R-:W-:Y:S01]  /*b820*/  FFMA.FTZ R192, R163, UR6, -R196.reuse ;  /* 0x00000006a3c07c23 */ /* 0x100fe200080108c4 */
[----:B------:R-:W-:Y:S01]  /*b830*/  MUFU.EX2 R173, R173 ;  /* 0x000000ad00ad7308 */ /* 0x000fe20000000800 */
[----:B------:R-:W-:Y:S01]  /*b840*/  FFMA.FTZ R163, R166, UR6, -R196 ;  /* 0x00000006a6a37c23 */ /* 0x000fe200080108c4 */
[----:B--2---:R-:W-:Y:S01]  /*b850*/  FADD.FTZ R3, R153, R158 ;  /* 0x0000009e99037221 */ /* 0x004fe20000010000 */
[--C-:B------:R-:W-:Y:S01]  /*b860*/  FFMA.FTZ R175, R175, UR6, -R196.reuse ;  /* 0x00000006afaf7c23 */ /* 0x100fe200080108c4 */
[--C-:B------:R-:W-:Y:S01]  /*b870*/  FFMA.FTZ R178, R178, UR6, -R196.reuse ;  /* 0x00000006b2b27c23 */ /* 0x100fe200080108c4 */
[--C-:B------:R-:W-:Y:S01]  /*b880*/  FFMA.FTZ R179, R179, UR6, -R196.reuse ;  /* 0x00000006b3b37c23 */ /* 0x100fe200080108c4 */
[----:B-1----:R-:W-:Y:S01]  /*b890*/  FADD.FTZ R158, R20, R3 ;  /* 0x00000003149e7221 */ /* 0x002fe20000010000 */
[--C-:B------:R-:W-:Y:S01]  /*b8a0*/  FFMA.FTZ R182, R182, UR6, -R196.reuse ;  /* 0x00000006b6b67c23 */ /* 0x100fe200080108c4 */
[----:B------:R-:W-:Y:S01]  /*b8b0*/  MUFU.EX2 R176, R176 ;  /* 0x000000b000b07308 */ /* 0x000fe20000000800 */
[----:B------:R-:W-:Y:S01]  /*b8c0*/  FFMA.FTZ R183, R183, UR6, -R196 ;  /* 0x00000006b7b77c23 */ /* 0x000fe200080108c4 */
[----:B-----5:R-:W-:Y:S01]  /*b8d0*/  FADD.FTZ R3, R157, R158 ;  /* 0x0000009e9d037221 */ /* 0x020fe20000010000 */
[----:B---3--:R-:W-:Y:S01]  /*b8e0*/  F2FP.BF16.F32.PACK_AB R166, R169, R168 ;  /* 0x000000a8a9a6723e */ /* 0x008fe200000010ff */
        /* <DEDUP_REMOVED lines=16> */
[----:B------:R-:W-:Y:S01]  /*b9f0*/  FFMA.FTZ R198, R198, UR6, -R196 ;  /* 0x00000006c6c67c23 */ /* 0x000fe200080108c4 */
[----:B------:R-:W-:Y:S01]  /*ba00*/  F2FP.BF16.F32.PACK_AB R156, R153, R156 ;  /* 0x0000009c999c723e */ /* 0x000fe200000010ff */
[----:B------:R-:W-:Y:S01]  /*ba10*/  FADD.FTZ R162, R164, R189 ;  /* 0x000000bda4a27221 */ /* 0x000fe20000010000 */
[----:B------:R-:W-:Y:S01]  /*ba20*/  F2FP.BF16.F32.PACK_AB R164, R165, R164 ;  /* 0x000000a4a5a4723e */ /* 0x000fe200000010ff */
[----:B------:R-:W1:Y:S01]  /*ba30*/  MUFU.EX2 R181, R181 ;  /* 0x000000b500b57308 */ /* 0x000e620000000800 */
[----:B0-----:R-:W-:Y:S01]  /*ba40*/  F2FP.BF16.F32.PACK_AB R170, R177, R176 ;  /* 0x000000b0b1aa723e */ /* 0x001fe200000010ff */
[----:B------:R-:W-:Y:S01]  /*ba50*/  FADD.FTZ R171, R165, R162 ;  /* 0x000000a2a5ab7221 */ /* 0x000fe20000010000 */
[----:B------:R-:W-:-:S03]  /*ba60*/  F2FP.BF16.F32.PACK_AB R160, R161, R160 ;  /* 0x000000a0a1a0723e */ /* 0x000fc600000010ff */
[----:B------:R-:W-:Y:S01]  /*ba70*/  FADD.FTZ R162, R168, R171 ;  /* 0x000000aba8a27221 */ /* 0x000fe20000010000 */
[----:B------:R-:W-:Y:S01]  /*ba80*/  FFMA.FTZ R171, R186, UR6, -R196 ;  /* 0x00000006baab7c23 */ /* 0x000fe200080108c4 */
[----:B------:R-:W-:Y:S01]  /*ba90*/  MUFU.EX2 R11, R11 ;  /* 0x0000000b000b7308 */ /* 0x000fe20000000800 */
[----:B------:R-:W-:Y:S01]  /*baa0*/  F2FP.BF16.F32.PACK_AB R168, R173, R172 ;  /* 0x000000acada8723e */ /* 0x000fe200000010ff */
[----:B------:R-:W-:Y:S01]  /*bab0*/  FADD.FTZ R189, R169, R162 ;  /* 0x000000a2a9bd7221 */ /* 0x000fe20000010000 */
[----:B------:R-:W-:-:S03]  /*bac0*/  FFMA.FTZ R196, R199, UR6, -R196 ;  /* 0x00000006c7c47c23 */ /* 0x000fc600080108c4 */
[----:B------:R-:W-:Y:S02]  /*bad0*/  FADD.FTZ R162, R172, R189 ;  /* 0x000000bdaca27221 */ /* 0x000fe40000010000 */
[----:B------:R0:W-:Y:S01]  /*bae0*/  MUFU.EX2 R186, R158 ;  /* 0x0000009e00ba7308 */ /* 0x0001e20000000800 */
[----:B-1----:R-:W-:Y:S01]  /*baf0*/  F2FP.BF16.F32.PACK_AB R172, R181, R180 ;  /* 0x000000b4b5ac723e */ /* 0x002fe200000010ff */
[----:B------:R-:W-:-:S04]  /*bb00*/  FADD.FTZ R189, R173, R162 ;  /* 0x000000a2adbd7221 */ /* 0x000fc80000010000 */
[----:B------:R-:W-:Y:S02]  /*bb10*/  FADD.FTZ R162, R176, R189 ;  /* 0x000000bdb0a27221 */ /* 0x000fe40000010000 */
[----:B------:R-:W1:Y:S01]  /*bb20*/  MUFU.EX2 R10, R10 ;  /* 0x0000000a000a7308 */ /* 0x000e620000000800 */
[----:B0-----:R-:W-:Y:S01]  /*bb30*/  F2FP.BF16.F32.PACK_AB R158, R157, R20 ;  /* 0x000000149d9e723e */ /* 0x001fe200000010ff */
[----:B------:R-:W-:Y:S01]  /*bb40*/  FADD.FTZ R21, R177, R162 ;  /* 0x000000a2b1157221 */ /* 0x000fe20000010000 */
[----:B------:R-:W-:-:S03]  /*bb50*/  F2FP.BF16.F32.PACK_AB R162, R15, R14 ;  /* 0x0000000e0fa2723e */ /* 0x000fc600000010ff */
[----:B------:R-:W-:Y:S02]  /*bb60*/  FADD.FTZ R20, R180, R21 ;  /* 0x00000015b4147221 */ /* 0x000fe40000010000 */
[----:B------:R-:W-:Y:S02]  /*bb70*/  MUFU.EX2 R155, R155 ;  /* 0x0000009b009b7308 */ /* 0x000fe40000000800 */
[----:B------:R-:W-:Y:S01]  /*bb80*/  FADD.FTZ R15, R181, R20 ;  /* 0x00000014b50f7221 */ /* 0x000fe20000010000 */
[----:B------:R-:W-:-:S05]  /*bb90*/  FMUL.FTZ R20, R3, UR6 ;  /* 0x0000000603147c20 */ /* 0x000fca0008410000 */
[----:B------:R-:W-:Y:S01]  /*bba0*/  MUFU.EX2 R188, R188 ;  /* 0x000000bc00bc7308 */ /* 0x000fe20000000800 */
[----:B-1----:R-:W-:-:S07]  /*bbb0*/  F2FP.BF16.F32.PACK_AB R153, R10, R11 ;  /* 0x0000000b0a99723e */ /* 0x002fce00000010ff */
        /* <DEDUP_REMOVED lines=50> */
[----:B------:R2:W3:Y:S01]  /*bee0*/  MUFU.EX2 R165, R178 ;  /* 0x000000b200a57308 */ /* 0x0004e20000000800 */
[----:B0-----:R-:W-:Y:S01]  /*bef0*/  F2FP.BF16.F32.PACK_AB R161, R186, R167 ;  /* 0x000000a7baa1723e */ /* 0x001fe200000010ff */
[-C--:B------:R-:W-:Y:S01]  /*bf00*/  FMUL.FTZ R87, R87, R20.reuse ;  /* 0x0000001457577220 */ /* 0x080fe20000410000 */
[-C--:B------:R-:W-:Y:S01]  /*bf10*/  FMUL.FTZ R90, R90, R20.reuse ;  /* 0x000000145a5a7220 */ /* 0x080fe20000410000 */
[-C--:B------:R-:W-:Y:S01]  /*bf20*/  FMUL.FTZ R91, R91, R20.reuse ;  /* 0x000000145b5b7220 */ /* 0x080fe20000410000 */
[-C--:B------:R-:W-:Y:S01]  /*bf30*/  FMUL.FTZ R94, R94, R20.reuse ;  /* 0x000000145e5e7220 */ /* 0x080fe20000410000 */
[-C--:B------:R-:W-:Y:S01]  /*bf40*/  FMUL.FTZ R95, R95, R20.reuse ;  /* 0x000000145f5f7220 */ /* 0x080fe20000410000 */
[-C--:B------:R-:W-:Y:S01]  /*bf50*/  FMUL.FTZ R98, R98, R20.reuse ;  /* 0x0000001462627220 */ /* 0x080fe20000410000 */
[----:B------:R-:W0:Y:S01]  /*bf60*/  MUFU.EX2 R176, R179 ;  /* 0x000000b300b07308 */ /* 0x000e220000000800 */
        /* <DEDUP_REMOVED lines=21> */
[C---:B0-----:R-:W-:Y:S01]  /*c0c0*/  F2FP.BF16.F32.PACK_AB R165, R176.reuse, R165 ;  /* 0x000000a5b0a5723e */ /* 0x041fe200000010ff */
        /* <DEDUP_REMOVED lines=23> */
[----:B------:R-:W-:-:S02]  /*c240*/  FMUL.FTZ R151, R151, R20 ;  /* 0x0000001497977220 */ /* 0x000fc40000410000 */
        /* <DEDUP_REMOVED lines=20> */
.L_x_2425:
[----:B------:R0:W1:Y:S01]  /*c390*/  SYNCS.PHASECHK.TRANS64.TRYWAIT P1, [UR26+0x22850], R7 ;  /* 0x02285007ff0075a7 */ /* 0x000062000802015a */
[----:B------:R-:W-:Y:S05]  /*c3a0*/  @!P0 BRA `(.L_x_2426) ;  /* 0x0000000000048947 */ /* 0x000fea0003800000 */
[----:B------:R-:W-:Y:S01]  /*c3b0*/  BPT.TRAP 0x1 ;  /* 0x000000040000795c */ /* 0x000fe20000300000 */
.L_x_2426:
[----:B-1----:R-:W-:Y:S05]  /*c3c0*/  @P1 BRA `(.L_x_2427) ;  /* 0x0000000000081947 */ /* 0x002fea0003800000 */
[----:B------:R-:W1:Y:S02]  /*c3d0*/  SYNCS.PHASECHK.TRANS64.TRYWAIT P1, [UR26+0x22850], R7 ;  /* 0x02285007ff0075a7 */ /* 0x000e64000802015a */
[----:B-1----:R-:W-:Y:S05]  /*c3e0*/  @!P1 BRA `(.L_x_2428) ;  /* 0x000000a000bc9947 */ /* 0x002fea0003800000 */
.L_x_2427:
        /* <DEDUP_REMOVED lines=49> */
.L_x_2412:
[----:B------:R-:W2:Y:S01]  /*c700*/  SHFL.BFLY PT, R8, R3, 0x2, 0x1f ;  /* 0x0c401f0003087f89 */ /* 0x000ea200000e0000 */
[----:B------:R-:W-:Y:S01]  /*c710*/  UIADD3 UR37, UR37, 0x1, URZ ;  /* 0x0000000125257890 */ /* 0x000fe2000fffe03f */
[----:B------:R-:W-:Y:S01]  /*c720*/  IMAD.U32 R12, RZ, RZ, UR6 ;  /* 0x00000006ff0c7e24 */ /* 0x000fe2000f8e00ff */
[----:B------:R3:W-:Y:S06]  /*c730*/  BAR.ARV R4, 0x100 ;  /* 0x000400040000751d */ /* 0x0007ec0000002000 */
[----:B------:R-:W-:Y:S02]  /*c740*/  UISETP.NE.AND UP0, UPT, UR37, 0x2, UPT ;  /* 0x000000022500788c */ /* 0x000fe4000bf05270 */
[----:B------:R-:W-:Y:S06]  /*c750*/  BAR.ARV 0x8, 0x180 ;  /* 0x0206000000007b1d */ /* 0x000fec0000002000 */
[----:B------:R-:W-:Y:S01]  /*c760*/  USEL UR4, URZ, 0x1, UP0 ;  /* 0x000000013f047887 */ /* 0x000fe20008000000 */
[----:B------:R-:W-:Y:S01]  /*c770*/  PLOP3.LUT P0, PT, PT, PT, PT, 0x8, 0x0 ;  /* 0x000000000000781c */ /* 0x000fe20003f0e170 */
[----:B------:R-:W4:Y:S01]  /*c780*/  SHFL.BFLY PT, R7, R0, 0x2, 0x1f ;  /* 0x0c401f0000077f89 */ /* 0x000f2200000e0000 */
[----:B------:R-:W-:-:S02]  /*c790*/  UIADD3 UR39, UR39, 0x1, URZ ;  /* 0x0000000127277890 */ /* 0x000fc4000fffe03f */
[----:B------:R-:W-:Y:S01]  /*c7a0*/  USEL UR37, UR37, URZ, UP0 ;  /* 0x0000003f25257287 */ /* 0x000fe20008000000 */
[----:B--2---:R-:W-:Y:S01]  /*c7b0*/  FADD.FTZ R8, R8, R3 ;  /* 0x0000000308087221 */ /* 0x004fe20000010000 */
[----:B------:R-:W-:Y:S01]  /*c7c0*/  IMAD.MOV.U32 R3, RZ, RZ, -0x800000 ;  /* 0xff800000ff037424 */ /* 0x000fe200078e00ff */
[----:B------:R-:W-:-:S03]  /*c7d0*/  ULOP3.LUT UR38, UR38, UR4, URZ, 0x3c, !UPT ;  /* 0x0000000426267292 */ /* 0x000fc6000f8e3c3f */
[----:B------:R-:W2:Y:S01]  /*c7e0*/  SHFL.BFLY PT, R5, R8, 0x1, 0x1f ;  /* 0x0c201f0008057f89 */ /* 0x000ea200000e0000 */
[----:B----4-:R-:W-:Y:S01]  /*c7f0*/  FADD.FTZ R7, R7, R0 ;  /* 0x0000000007077221 */ /* 0x010fe20000010000 */
[----:B------:R-:W-:-:S04]  /*c800*/  IMAD.MOV.U32 R0, RZ, RZ, RZ ;  /* 0x000000ffff007224 */ /* 0x000fc800078e00ff */
[----:B01----:R-:W0:Y:S01]  /*c810*/  SHFL.BFLY PT, R10, R7, 0x1, 0x1f ;  /* 0x0c201f00070a7f89 */ /* 0x003e2200000e0000 */
[----:B--2---:R-:W-:Y:S01]  /*c820*/  FADD.FTZ R9, R8, R5 ;  /* 0x0000000508097221 */ /* 0x004fe20000010000 */
[----:B------:R-:W-:Y:S02]  /*c830*/  IMAD.MOV.U32 R5, RZ, RZ, RZ ;  /* 0x000000ffff057224 */ /* 0x000fe400078e00ff */
[----:B------:R-:W-:Y:S02]  /*c840*/  IMAD.MOV.U32 R8, RZ, RZ, -0x800000 ;  /* 0xff800000ff087424 */ /* 0x000fe400078e00ff */
[----:B------:R-:W-:-:S13]  /*c850*/  FSETP.NE.FTZ.AND P1, PT, R9, RZ, PT ;  /* 0x000000ff0900720b */ /* 0x000fda0003f35000 */
[----:B------:R-:W1:Y:S01]  /*c860*/  @P1 MUFU.RCP R5, R9 ;  /* 0x0000000900051308 */ /* 0x000e620000001000 */
[----:B0-----:R-:W-:-:S05]  /*c870*/  FADD.FTZ R11, R7, R10 ;  /* 0x0000000a070b7221 */ /* 0x001fca0000010000 */
[----:B------:R-:W-:Y:S02]  /*c880*/  FSETP.NE.FTZ.AND P2, PT, R11, RZ, PT ;  /* 0x000000ff0b00720b */ /* 0x000fe40003f55000 */
[----:B---3--:R-:W0:Y:S01]  /*c890*/  @P1 MUFU.LG2 R4, R9 ;  /* 0x0000000900041308 */ /* 0x008e220000000c00 */
[-C--:B-1----:R-:W-:Y:S01]  /*c8a0*/  FMUL.FTZ R24, R24, R5.reuse ;  /* 0x0000000518187220 */ /* 0x082fe20000410000 */
[-C--:B------:R-:W-:Y:S01]  /*c8b0*/  FMUL.FTZ R25, R25, R5.reuse ;  /* 0x0000000519197220 */ /* 0x080fe20000410000 */
[----:B------:R-:W-:-:S08]  /*c8c0*/  FMUL.FTZ R28, R28, R5 ;  /* 0x000000051c1c7220 */ /* 0x000fd00000410000 */
        /* <DEDUP_REMOVED lines=8> */
[----:B------:R-:W2:Y:S01]  /*c950*/  @P2 MUFU.RCP R0, R11 ;  /* 0x0000000b00002308 */ /* 0x000ea20000001000 */
        /* <DEDUP_REMOVED lines=55> */
[----:B------:R-:W-:Y:S01]  /*ccd0*/  @P2 FMUL.FTZ R12, R12, 0.69314718246459960938 ;  /* 0x3f3172180c0c2820 */ /* 0x000fe20000410000 */
[----:B0-----:R-:W-:Y:S01]  /*cce0*/  @P1 FMUL.FTZ R4, R4, 0.69314718246459960938 ;  /* 0x3f31721804041820 */ /* 0x001fe20000410000 */
[----:B-1----:R-:W-:Y:S01]  /*ccf0*/  @P2 FMUL.FTZ R7, R7, 0.69314718246459960938 ;  /* 0x3f31721807072820 */ /* 0x002fe20000410000 */
[----:B------:R-:W-:Y:S01]  /*cd00*/  @P1 FMUL.FTZ R5, R5, 0.69314718246459960938 ;  /* 0x3f31721805051820 */ /* 0x000fe20000410000 */
        /* <DEDUP_REMOVED lines=66> */
.L_x_2359:
[----:B------:R-:W0:Y:S01]  /*d130*/  S2R R5, SR_CgaCtaId ;  /* 0x0000000000057919 */ /* 0x000e220000008800 */
[----:B------:R-:W-:Y:S01]  /*d140*/  MOV R2, 0x400 ;  /* 0x0000040000027802 */ /* 0x000fe20000000f00 */
[----:B------:R-:W-:Y:S01]  /*d150*/  BSSY B0, `(.L_x_2430) ;  /* 0x00002d5000007945 */ /* 0x000fe20003800000 */
[----:B------:R-:W-:Y:S02]  /*d160*/  BAR.SYNC.DEFER_BLOCKING 0x5, 0x180 ;  /* 0x0146000000007b1d */ /* 0x000fe40000010000 */
[----:B0-----:R-:W-:-:S05]  /*d170*/  LEA R2, R5, R2, 0x18 ;  /* 0x0000000205027211 */ /* 0x001fca00078ec0ff */
[----:B------:R-:W0:Y:S02]  /*d180*/  LDS.128 R4, [R2+0x228d0] ;  /* 0x0228d00002047984 */ /* 0x000e240000000c00 */
[----:B0-----:R-:W-:Y:S02]  /*d190*/  R2UR UR5, R5 ;  /* 0x00000000050572ca */ /* 0x001fe400000e0000 */
[----:B------:R-:W-:Y:S02]  /*d1a0*/  R2UR UR7, R6 ;  /* 0x00000000060772ca */ /* 0x000fe400000e0000 */
        /* <DEDUP_REMOVED lines=8> */
[----:B------:R-:W-:Y:S02]  /*d230*/  F2FP.BF16.F32.PACK_AB R26, R29, R28 ;  /* 0x0000001c1d1a723e */ /* 0x000fe400000010ff */
[----:B------:R-:W-:Y:S01]  /*d240*/  F2FP.BF16.F32.PACK_AB R27, R10, R27 ;  /* 0x0000001b0a1b723e */ /* 0x000fe200000010ff */
[----:B------:R-:W-:Y:S01]  /*d250*/  UISETP.NE.AND.EX UP0, UPT, UR9, URZ, UPT, UP0 ;  /* 0x0000003f0900728c */ /* 0x000fe2000bf05300 */
[----:B------:R-:W-:Y:S02]  /*d260*/  F2FP.BF16.F32.PACK_AB R32, R33, R32 ;  /* 0x000000202120723e */ /* 0x000fe400000010ff */
[----:B------:R-:W-:Y:S01]  /*d270*/  F2FP.BF16.F32.PACK_AB R33, R162, R34 ;  /* 0x00000022a221723e */ /* 0x000fe200000010ff */
[----:B------:R-:W-:Y:S01]  /*d280*/  ULDC.64 UR8, c[0x0][0xc00] ;  /* 0x0003000000087ab9 */ /* 0x000fe20000000a00 */
[----:B------:R-:W-:Y:S01]  /*d290*/  F2FP.BF16.F32.PACK_AB R40, R41, R40 ;  /* 0x000000282928723e */ /* 0x000fe200000010ff */
[----:B------:R-:W-:Y:S01]  /*d2a0*/  UIMAD.WIDE UR8, UR44, 0x4, UR8 ;  /* 0x000000042c0878a5 */ /* 0x000fe2000f8e0208 */
        /* <DEDUP_REMOVED lines=9> */
[----:B------:R-:W-:Y:S02]  /*d340*/  MOV R4, R2 ;  /* 0x0000000200047202 */ /* 0x000fe40000000f00 */
[----:B0-----:R-:W-:Y:S02]  /*d350*/  MOV R5, R7 ;  /* 0x0000000700057202 */ /* 0x001fe40000000f00 */
[----:B------:R-:W-:Y:S02]  /*d360*/  F2FP.BF16.F32.PACK_AB R51, R157, R51 ;  /* 0x000000339d33723e */ /* 0x000fe400000010ff */
[----:B------:R-:W-:Y:S01]  /*d370*/  F2FP.BF16.F32.PACK_AB R57, R156, R58 ;  /* 0x0000003a9c39723e */ /* 0x000fe200000010ff */
[----:B------:R-:W-:Y:S01]  /*d380*/  IMAD.WIDE R106, R207, 0x2, R4 ;  /* 0x00000002cf6a7825 */ /* 0x000fe200078e0204 */
[----:B------:R-:W-:-:S02]  /*d390*/  F2FP.BF16.F32.PACK_AB R64, R65, R64 ;  /* 0x000000404140723e */ /* 0x000fc400000010ff */
[----:B------:R-:W-:Y:S02]  /*d3a0*/  F2FP.BF16.F32.PACK_AB R58, R61, R60 ;  /* 0x0000003c3d3a723e */ /* 0x000fe400000010ff */
[C---:B------:R-:W-:Y:S02]  /*d3b0*/  IADD3 R171, P1, R106.reuse, 0x20, RZ ;  /* 0x000000206aab7810 */ /* 0x040fe40007f3e0ff */
[C---:B------:R-:W-:Y:S02]  /*d3c0*/  IADD3 R173, P0, R106.reuse, 0x40, RZ ;  /* 0x000000406aad7810 */ /* 0x040fe40007f1e0ff */
[C---:B------:R-:W-:Y:S01]  /*d3d0*/  IADD3 R179, P6, R106.reuse, 0x4020, RZ ;  /* 0x000040206ab37810 */ /* 0x040fe20007fde0ff */
[--C-:B------:R-:W-:Y:S01]  /*d3e0*/  IMAD.X R13, RZ, RZ, R107.reuse, P1 ;  /* 0x000000ffff0d7224 */ /* 0x100fe200008e066b */
[C---:B------:R-:W-:Y:S01]  /*d3f0*/  IADD3 R185, P1, R106.reuse, 0x8000, RZ ;  /* 0x000080006ab97810 */ /* 0x040fe20007f3e0ff */
[--C-:B------:R-:W-:Y:S01]  /*d400*/  IMAD.X R15, RZ, RZ, R107.reuse, P0 ;  /* 0x000000ffff0f7224 */ /* 0x100fe200000e066b */
        /* <DEDUP_REMOVED lines=11> */
[----:B------:R-:W-:Y:S01]  /*d4c0*/  LOP3.LUT R12, R171, 0x380, RZ, 0xc0, !PT ;  /* 0x00000380ab0c7812 */ /* 0x000fe200078ec0ff */
[--C-:B------:R-:W-:Y:S01]  /*d4d0*/  IMAD.X R39, RZ, RZ, R107.reuse, P5 ;  /* 0x000000ffff277224 */ /* 0x100fe200028e066b */
[----:B------:R-:W-:Y:S01]  /*d4e0*/  LOP3.LUT R14, R173, 0x380, RZ, 0xc0, !PT ;  /* 0x00000380ad0e7812 */ /* 0x000fe200078ec0ff */
[----:B------:R-:W-:Y:S01]  /*d4f0*/  IMAD.X R47, RZ, RZ, R107, P2 ;  /* 0x000000ffff2f7224 */ /* 0x000fe200010e066b */
[----:B------:R-:W-:Y:S02]  /*d500*/  LOP3.LUT R16, R175, 0x380, RZ, 0xc0, !PT ;  /* 0x00000380af107812 */ /* 0x000fe400078ec0ff */
[----:B------:R-:W-:-:S02]  /*d510*/  IADD3 R193, P6, R106, 0xc000, RZ ;  /* 0x0000c0006ac17810 */ /* 0x000fc40007fde0ff */
[----:B------:R-:W-:Y:S02]  /*d520*/  SHF.R.U64 R7, R7, 0x3, RZ ;  /* 0x0000000307077819 */ /* 0x000fe400000012ff */
[----:B------:R-:W-:Y:S01]  /*d530*/  LOP3.LUT R20, R177, 0x380, RZ, 0xc0, !PT ;  /* 0x00000380b1147812 */ /* 0x000fe200078ec0ff */
[--C-:B------:R-:W-:Y:S01]  /*d540*/  IMAD.X R99, RZ, RZ, R107.reuse, P6 ;  /* 0x000000ffff637224 */ /* 0x100fe200030e066b */
        /* <DEDUP_REMOVED lines=21> */
[----:B------:R-:W-:Y:S02]  /*d6a0*/  SHF.R.U64 R28, R163, 0x3, RZ ;  /* 0x00000003a31c7819 */ /* 0x000fe400000012ff */
[----:B------:R-:W-:-:S02]  /*d6b0*/  LOP3.LUT R12, R12, R171, RZ, 0x3c, !PT ;  /* 0x000000ab0c0c7212 */ /* 0x000fc400078e3cff */
[----:B------:R-:W-:Y:S02]  /*d6c0*/  SHF.R.U64 R30, R30, 0x3, RZ ;  /* 0x000000031e1e7819 */ /* 0x000fe400000012ff */
[----:B------:R-:W-:Y:S02]  /*d6d0*/  LOP3.LUT R62, R187, 0x380, RZ, 0xc0, !PT ;  /* 0x00000380bb3e7812 */ /* 0x000fe400078ec0ff */
[----:B------:R-:W-:Y:S02]  /*d6e0*/  LOP3.LUT R14, R14, R173, RZ, 0x3c, !PT ;  /* 0x000000ad0e0e7212 */ /* 0x000fe400078e3cff */
[----:B------:R-:W-:Y:S02]  /*d6f0*/  SHF.R.U64 R38, R38, 0x3, RZ ;  /* 0x0000000326267819 */ /* 0x000fe400000012ff */
[----:B------:R-:W-:Y:S02]  /*d700*/  LOP3.LUT R70, R189, 0x380, RZ, 0xc0, !PT ;  /* 0x00000380bd467812 */ /* 0x000fe400078ec0ff */
[----:B------:R-:W-:-:S02]  /*d710*/  LOP3.LUT R16, R16, R175, RZ, 0x3c, !PT ;  /* 0x000000af10107212 */ /* 0x000fc400078e3cff */
[----:B------:R-:W-:Y:S02]  /*d720*/  SHF.R.U64 R46, R46, 0x3, RZ ;  /* 0x000000032e2e7819 */ /* 0x000fe400000012ff */
[----:B------:R-:W-:Y:S02]  /*d730*/  LOP3.LUT R94, R191, 0x380, RZ, 0xc0, !PT ;  /* 0x00000380bf5e7812 */ /* 0x000fe400078ec0ff */
[----:B------:R-:W-:Y:S02]  /*d740*/  LOP3.LUT R20, R20, R177, RZ, 0x3c, !PT ;  /* 0x000000b114147212 */ /* 0x000fe400078e3cff */
[----:B------:R-:W-:Y:S02]  /*d750*/  SHF.R.U64 R54, R54, 0x3, RZ ;  /* 0x0000000336367819 */ /* 0x000fe400000012ff */
[----:B------:R-:W-:Y:S02]  /*d760*/  SHF.R.U64 R98, R98, 0x3, RZ ;  /* 0x0000000362627819 */ /* 0x000fe400000012ff */
[----:B------:R-:W-:Y:S01]  /*d770*/  MOV R106, R106 ;  /* 0x0000006a006a7202 */ /* 0x000fe20000000f00 */
[----:B------:R-:W-:Y:S01]  /*d780*/  BAR.SYNC.DEFER_BLOCKING 0x1, 0x100 ;  /* 0x0044000000007b1d */ /* 0x000fe20000010000 */
[----:B------:R-:W-:-:S02]  /*d790*/  LOP3.LUT R102, R6, 0x380, RZ, 0xc0, !PT ;  /* 0x0000038006667812 */ /* 0x000fc400078ec0ff */
[----:B------:R-:W-:Y:S02]  /*d7a0*/  LOP3.LUT R10, R28, R151, RZ, 0x3c, !PT ;  /* 0x000000971c0a7212 */ /* 0x000fe400078e3cff */
[----:B------:R-:W-:Y:S02]  /*d7b0*/  LOP3.LUT R30, R30, R179, RZ, 0x3c, !PT ;  /* 0x000000b31e1e7212 */ /* 0x000fe400078e3cff */
[----:B------:R-:W-:Y:S02]  /*d7c0*/  SHF.R.U64 R62, R62, 0x3, RZ ;  /* 0x000000033e3e7819 */ /* 0x000fe400000012ff */
[----:B------:R-:W-:Y:S02]  /*d7d0*/  LOP3.LUT R107, R170, 0x380, RZ, 0xc0, !PT ;  /* 0x00000380aa6b7812 */ /* 0x000fe400078ec0ff */
[----:B------:R-:W-:Y:S02]  /*d7e0*/  MOV R28, R12 ;  /* 0x0000000c001c7202 */ /* 0x000fe40000000f00 */
[----:B------:R-:W-:-:S02]  /*d7f0*/  LOP3.LUT R38, R38, R181, RZ, 0x3c, !PT ;  /* 0x000000b526267212 */ /* 0x000fc400078e3cff */
[----:B------:R-:W-:Y:S02]  /*d800*/  SHF.R.U64 R70, R70, 0x3, RZ ;  /* 0x0000000346467819 */ /* 0x000fe400000012ff */
[----:B------:R-:W-:Y:S02]  /*d810*/  MOV R14, R14 ;  /* 0x0000000e000e7202 */ /* 0x000fe40000000f00 */
[----:B------:R-:W-:Y:S02]  /*d820*/  LOP3.LUT R46, R46, R183, RZ, 0x3c, !PT ;  /* 0x000000b72e2e7212 */ /* 0x000fe400078e3cff */
[----:B------:R-:W-:Y:S02]  /*d830*/  SHF.R.U64 R94, R94, 0x3, RZ ;  /* 0x000000035e5e7819 */ /* 0x000fe400000012ff */
[----:B------:R-:W-:Y:S01]  /*d840*/  MOV R16, R16 ;  /* 0x0000001000107202 */ /* 0x000fe20000000f00 */
[----:B------:R0:W-:Y:S01]  /*d850*/  STSM.16.M88.4 [R106], R24 ;  /* 0x000000186a007844 */ /* 0x0001e20000000200 */
[----:B------:R-:W-:-:S02]  /*d860*/  LOP3.LUT R54, R54, R185, RZ, 0x3c, !PT ;  /* 0x000000b936367212 */ /* 0x000fc400078e3cff */
[----:B------:R-:W-:Y:S01]  /*d870*/  LOP3.LUT R98, R98, R193, RZ, 0x3c, !PT ;  /* 0x000000c162627212 */ /* 0x000fe200078e3cff */
[----:B------:R-:W-:Y:S01]  /*d880*/  STSM.16.M88.4 [R28], R32 ;  /* 0x000000201c007844 */ /* 0x000fe20000000200 */
[----:B------:R-:W-:Y:S02]  /*d890*/  SHF.R.U64 R29, R102, 0x3, RZ ;  /* 0x00000003661d7819 */ /* 0x000fe400000012ff */
[----:B------:R-:W-:Y:S01]  /*d8a0*/  MOV R20, R20 ;  /* 0x0000001400147202 */ /* 0x000fe20000000f00 */
[----:B------:R1:W-:Y:S01]  /*d8b0*/  STSM.16.M88.4 [R14], R40 ;  /* 0x000000280e007844 */ /* 0x0003e20000000200 */
[----:B------:R-:W-:Y:S02]  /*d8c0*/  F2FP.BF16.F32.PACK_AB R59, R155, R59 ;  /* 0x0000003b9b3b723e */ /* 0x000fe400000010ff */
[----:B------:R-:W-:Y:S01]  /*d8d0*/  F2FP.BF16.F32.PACK_AB R65, R154, R66 ;  /* 0x000000429a41723e */ /* 0x000fe200000010ff */
[----:B------:R-:W-:Y:S01]  /*d8e0*/  STSM.16.M88.4 [R16], R48 ;  /* 0x0000003010007844 */ /* 0x000fe20000000200 */
[----:B------:R-:W-:-:S02]  /*d8f0*/  F2FP.BF16.F32.PACK_AB R72, R73, R72 ;  /* 0x000000484948723e */ /* 0x000fc400000010ff */
[----:B------:R-:W-:Y:S01]  /*d900*/  LOP3.LUT R62, R62, R187, RZ, 0x3c, !PT ;  /* 0x000000bb3e3e7212 */ /* 0x000fe200078e3cff */
[----:B------:R-:W-:Y:S01]  /*d910*/  STSM.16.M88.4 [R20], R56 ;  /* 0x0000003814007844 */ /* 0x000fe20000000200 */
[----:B------:R-:W-:Y:S02]  /*d920*/  SHF.R.U64 R107, R107, 0x3, RZ ;  /* 0x000000036b6b7819 */ /* 0x000fe400000012ff */
[----:B------:R-:W-:Y:S02]  /*d930*/  MOV R30, R30 ;  /* 0x0000001e001e7202 */ /* 0x000fe40000000f00 */
[----:B------:R-:W-:Y:S02]  /*d940*/  F2FP.BF16.F32.PACK_AB R66, R69, R68 ;  /* 0x000000444542723e */ /* 0x000fe400000010ff */
[----:B------:R-:W-:Y:S02]  /*d950*/  F2FP.BF16.F32.PACK_AB R67, R153, R67 ;  /* 0x000000439943723e */ /* 0x000fe400000010ff */
[----:B------:R-:W-:-:S02]  /*d960*/  F2FP.BF16.F32.PACK_AB R73, R152, R74 ;  /* 0x0000004a9849723e */ /* 0x000fc400000010ff */
[----:B------:R-:W-:Y:S01]  /*d970*/  F2FP.BF16.F32.PACK_AB R80, R81, R80 ;  /* 0x000000505150723e */ /* 0x000fe200000010ff */
[----:B------:R-:W-:Y:S01]  /*d980*/  STSM.16.M88.4 [R30], R64 ;  /* 0x000000401e007844 */ /* 0x000fe20000000200 */
[----:B------:R-:W-:Y:S02]  /*d990*/  LOP3.LUT R70, R70, R189, RZ, 0x3c, !PT ;  /* 0x000000bd46467212 */ /* 0x000fe400078e3cff */
[----:B------:R-:W-:Y:S02]  /*d9a0*/  MOV R38, R38 ;  /* 0x0000002600267202 */ /* 0x000fe40000000f00 */
[----:B------:R-:W-:Y:S02]  /*d9b0*/  F2FP.BF16.F32.PACK_AB R74, R77, R76 ;  /* 0x0000004c4d4a723e */ /* 0x000fe400000010ff */
[----:B------:R-:W-:Y:S02]  /*d9c0*/  F2FP.BF16.F32.PACK_AB R75, R79, R75 ;  /* 0x0000004b4f4b723e */ /* 0x000fe400000010ff */
[----:B------:R-:W-:-:S02]  /*d9d0*/  F2FP.BF16.F32.PACK_AB R83, R83, R86 ;  /* 0x000000565353723e */ /* 0x000fc400000010ff */
[----:B------:R-:W-:Y:S01]  /*d9e0*/  F2FP.BF16.F32.PACK_AB R87, R87, R78 ;  /* 0x0000004e5757723e */ /* 0x000fe200000010ff */
[----:B------:R-:W-:Y:S01]  /*d9f0*/  STSM.16.M88.4 [R38], R72 ;  /* 0x0000004826007844 */ /* 0x000fe20000000200 */
[----:B------:R-:W-:Y:S02]  /*da00*/  F2FP.BF16.F32.PACK_AB R81, R9, R82 ;  /* 0x000000520951723e */ /* 0x000fe400000010ff */
[----:B------:R-:W-:Y:S02]  /*da10*/  F2FP.BF16.F32.PACK_AB R96, R97, R96 ;  /* 0x000000606160723e */ /* 0x000fe400000010ff */
[----:B------:R-:W-:Y:S02]  /*da20*/  F2FP.BF16.F32.PACK_AB R104, R105, R104 ;  /* 0x000000686968723e */ /* 0x000fe400000010ff */
[----:B------:R-:W-:Y:S02]  /*da30*/  F2FP.BF16.F32.PACK_AB R112, R113, R112 ;  /* 0x000000707170723e */ /* 0x000fe400000010ff */
[----:B------:R-:W-:-:S02]  /*da40*/  F2FP.BF16.F32.PACK_AB R120, R121, R120 ;  /* 0x000000787978723e */ /* 0x000fc400000010ff */
[----:B------:R-:W-:Y:S02]  /*da50*/  F2FP.BF16.F32.PACK_AB R128, R129, R128 ;  /* 0x000000808180723e */ /* 0x000fe400000010ff */
[----:B------:R-:W-:Y:S02]  /*da60*/  F2FP.BF16.F32.PACK_AB R136, R137, R136 ;  /* 0x000000888988723e */ /* 0x000fe400000010ff */
[----:B------:R-:W-:Y:S01]  /*da70*/  F2FP.BF16.F32.PACK_AB R144, R145, R144 ;  /* 0x000000909190723e */ /* 0x000fe200000010ff */
[----:B------:R-:W-:Y:S01]  /*da80*/  ULDC UR10, c[0x0][0xa88] ;  /* 0x0002a200000a7ab9 */ /* 0x000fe20000000800 */
[----:B------:R-:W-:Y:S01]  /*da90*/  LOP3.LUT R94, R94, R191, RZ, 0x3c, !PT ;  /* 0x000000bf5e5e7212 */ /* 0x000fe200078e3cff */
[----:B------:R-:W-:Y:S01]  /*daa0*/  UMOV UR4, URZ ;  /* 0x0000003f00047c82 */ /* 0x000fe20008000000 */
[----:B------:R-:W-:Y:S01]  /*dab0*/  MOV R46, R46 ;  /* 0x0000002e002e7202 */ /* 0x000fe20000000f00 */
[----:B------:R-:W2:Y:S01]  /*dac0*/  LDC R77, c[0x0][0xbe8] ;  /* 0x0002fa00ff4d7b82 */ /* 0x000ea20000000800 */
[----:B------:R-:W-:-:S02]  /*dad0*/  F2FP.BF16.F32.PACK_AB R82, R85, R84 ;  /* 0x000000545552723e */ /* 0x000fc400000010ff */
[----:B------:R-:W-:Y:S02]  /*dae0*/  LOP3.LUT R102, R29, R6, RZ, 0x3c, !PT ;  /* 0x000000061d667212 */ /* 0x000fe400078e3cff */
[----:B------:R-:W-:Y:S01]  /*daf0*/  MOV R54, R54 ;  /* 0x0000003600367202 */ /* 0x000fe20000000f00 */
[----:B------:R-:W-:Y:S01]  /*db00*/  STSM.16.M88.4 [R46], R80 ;  /* 0x000000502e007844 */ /* 0x000fe20000000200 */
[----:B------:R-:W-:Y:S02]  /*db10*/  MOV R13, R98 ;  /* 0x00000062000d7202 */ /* 0x000fe40000000f00 */
[----:B------:R-:W-:Y:S02]  /*db20*/  F2FP.BF16.F32.PACK_AB R84, R89, R88 ;  /* 0x000000585954723e */ /* 0x000fe400000010ff */
[----:B------:R-:W-:Y:S02]  /*db30*/  F2FP.BF16.F32.PACK_AB R85, R91, R90 ;  /* 0x0000005a5b55723e */ /* 0x000fe400000010ff */
[----:B------:R-:W-:-:S02]  /*db40*/  F2FP.BF16.F32.PACK_AB R86, R93, R92 ;  /* 0x0000005c5d56723e */ /* 0x000fc400000010ff */
[----:B------:R-:W-:Y:S02]  /*db50*/  LOP3.LUT R6, R107, R170, RZ, 0x3c, !PT ;  /* 0x000000aa6b067212 */ /* 0x000fe400078e3cff */
[----:B------:R-:W-:Y:S01]  /*db60*/  MOV R62, R62 ;  /* 0x0000003e003e7202 */ /* 0x000fe20000000f00 */
[----:B------:R-:W-:Y:S01]  /*db70*/  STSM.16.M88.4 [R54], R84 ;  /* 0x0000005436007844 */ /* 0x000fe20000000200 */
[----:B------:R-:W-:Y:S02]  /*db80*/  F2FP.BF16.F32.PACK_AB R97, R165, R164 ;  /* 0x000000a4a561723e */ /* 0x000fe400000010ff */
[----:B------:R-:W-:Y:S02]  /*db90*/  F2FP.BF16.F32.PACK_AB R98, R101, R100 ;  /* 0x000000646562723e */ /* 0x000fe400000010ff */
[----:B------:R-:W-:Y:S02]  /*dba0*/  F2FP.BF16.F32.PACK_AB R99, R167, R166 ;  /* 0x000000a6a763723e */ /* 0x000fe400000010ff */
[----:B------:R-:W-:-:S02]  /*dbb0*/  MOV R70, R70 ;  /* 0x0000004600467202 */ /* 0x000fc40000000f00 */
[----:B------:R-:W-:Y:S01]  /*dbc0*/  F2FP.BF16.F32.PACK_AB R105, R169, R168 ;  /* 0x000000a8a969723e */ /* 0x000fe200000010ff */
[----:B------:R-:W-:Y:S01]  /*dbd0*/  STSM.16.M88.4 [R62], R96 ;  /* 0x000000603e007844 */ /* 0x000fe20000000200 */
[----:B0-----:R-:W-:Y:S02]  /*dbe0*/  F2FP.BF16.F32.PACK_AB R106, R109, R108 ;  /* 0x0000006c6d6a723e */ /* 0x001fe400000010ff */
[----:B------:R-:W-:Y:S02]  /*dbf0*/  F2FP.BF16.F32.PACK_AB R107, R111, R110 ;  /* 0x0000006e6f6b723e */ /* 0x000fe400000010ff */
[----:B------:R-:W-:Y:S02]  /*dc00*/  F2FP.BF16.F32.PACK_AB R113, R115, R114 ;  /* 0x000000727371723e */ /* 0x000fe400000010ff */
[----:B------:R-:W-:Y:S01]  /*dc10*/  MOV R94, R94 ;  /* 0x0000005e005e7202 */ /* 0x000fe20000000f00 */
[----:B------:R-:W-:Y:S01]  /*dc20*/  STSM.16.M88.4 [R70], R104 ;  /* 0x0000006846007844 */ /* 0x000fe20000000200 */
[----:B------:R-:W-:-:S02]  /*dc30*/  F2FP.BF16.F32.PACK_AB R114, R117, R116 ;  /* 0x000000747572723e */ /* 0x000fc400000010ff */
[----:B------:R-:W-:Y:S02]  /*dc40*/  F2FP.BF16.F32.PACK_AB R115, R119, R118 ;  /* 0x000000767773723e */ /* 0x000fe400000010ff */
[----:B------:R-:W-:Y:S02]  /*dc50*/  F2FP.BF16.F32.PACK_AB R121, R123, R122 ;  /* 0x0000007a7b79723e */ /* 0x000fe400000010ff */
[----:B------:R-:W-:Y:S01]  /*dc60*/  F2FP.BF16.F32.PACK_AB R122, R125, R124 ;  /* 0x0000007c7d7a723e */ /* 0x000fe200000010ff */
[----:B------:R-:W-:Y:S01]  /*dc70*/  STSM.16.M88.4 [R94], R112 ;  /* 0x000000705e007844 */ /* 0x000fe20000000200 */
[----:B------:R-:W-:Y:S02]  /*dc80*/  F2FP.BF16.F32.PACK_AB R123, R127, R126 ;  /* 0x0000007e7f7b723e */ /* 0x000fe400000010ff */
[----:B------:R-:W-:Y:S02]  /*dc90*/  F2FP.BF16.F32.PACK_AB R129, R131, R130 ;  /* 0x000000828381723e */ /* 0x000fe400000010ff */
[----:B------:R-:W-:Y:S01]  /*dca0*/  MOV R102, R102 ;  /* 0x0000006600667202 */ /* 0x000fe20000000f00 */
[----:B------:R-:W-:Y:S01]  /*dcb0*/  STSM.16.M88.4 [R13], R120 ;  /* 0x000000780d007844 */ /* 0x000fe20000000200 */
[----:B------:R-:W-:-:S02]  /*dcc0*/  F2FP.BF16.F32.PACK_AB R130, R133, R132 ;  /* 0x000000848582723e */ /* 0x000fc400000010ff */
[----:B------:R-:W-:Y:S02]  /*dcd0*/  F2FP.BF16.F32.PACK_AB R131, R135, R134 ;  /* 0x000000868783723e */ /* 0x000fe400000010ff */
[----:B------:R-:W-:Y:S02]  /*dce0*/  F2FP.BF16.F32.PACK_AB R137, R139, R138 ;  /* 0x0000008a8b89723e */ /* 0x000fe400000010ff */
[----:B------:R-:W-:Y:S01]  /*dcf0*/  MOV R12, R6 ;  /* 0x00000006000c7202 */ /* 0x000fe20000000f00 */
[----:B------:R-:W-:Y:S01]  /*dd00*/  STSM.16.M88.4 [R102], R128 ;  /* 0x0000008066007844 */ /* 0x000fe20000000200 */
[----:B------:R-:W-:Y:S01]  /*dd10*/  F2FP.BF16.F32.PACK_AB R138, R141, R140 ;  /* 0x0000008c8d8a723e */ /* 0x000fe200000010ff */
[----:B------:R-:W-:Y:S01]  /*dd20*/  IMAD.U32 R6, RZ, RZ, UR8 ;  /* 0x00000008ff067e24 */ /* 0x000fe2000f8e00ff */
[----:B------:R-:W-:Y:S01]  /*dd30*/  F2FP.BF16.F32.PACK_AB R139, R143, R142 ;  /* 0x0000008e8f8b723e */ /* 0x000fe200000010ff */
[----:B------:R-:W-:Y:S01]  /*dd40*/  IMAD.U32 R7, RZ, RZ, UR9 ;  /* 0x00000009ff077e24 */ /* 0x000fe2000f8e00ff */
[----:B------:R-:W-:Y:S01]  /*dd50*/  F2FP.BF16.F32.PACK_AB R145, R147, R146 ;  /* 0x000000929391723e */ /* 0x000fe200000010ff */
[----:B------:R-:W-:Y:S01]  /*dd60*/  ULDC.64 UR8, c[0x0][0xc08] ;  /* 0x0003020000087ab9 */ /* 0x000fe20000000a00 */
[----:B------:R-:W-:Y:S01]  /*dd70*/  MOV R10, R10 ;  /* 0x0000000a000a7202 */ /* 0x000fe20000000f00 */
[----:B------:R-:W-:Y:S01]  /*dd80*/  STSM.16.M88.4 [R12], R136 ;  /* 0x000000880c007844 */ /* 0x000fe20000000200 */
[----:B------:R-:W-:-:S02]  /*dd90*/  F2FP.BF16.F32.PACK_AB R146, R149, R148 ;  /* 0x000000949592723e */ /* 0x000fc400000010ff */
[----:B------:R-:W-:Y:S02]  /*dda0*/  F2FP.BF16.F32.PACK_AB R147, R0, R150 ;  /* 0x000000960093723e */ /* 0x000fe400000010ff */
[----:B------:R-:W-:-:S03]  /*ddb0*/  PLOP3.LUT P0, PT, PT, PT, UP0, 0x80, 0x0 ;  /* 0x000000000000781c */ /* 0x000fc60003f0f008 */
[----:B------:R0:W-:Y:S01]  /*ddc0*/  STSM.16.M88.4 [R10], R144 ;  /* 0x000000900a007844 */ /* 0x0001e20000000200 */
[----:B------:R-:W-:Y:S09]  /*ddd0*/  BAR.SYNC.DEFER_BLOCKING 0x1, 0x100 ;  /* 0x0044000000007b1d */ /* 0x000ff20000010000 */
[----:B------:R-:W3:Y:S01]  /*dde0*/  @P0 LDG.E R0, desc[UR40][R6.64] ;  /* 0x0000002806000981 */ /* 0x000ee2000c1e1900 */
[----:B------:R-:W-:Y:S01]  /*ddf0*/  UISETP.NE.U32.AND UP1, UPT, UR8, URZ, UPT ;  /* 0x0000003f0800728c */ /* 0x000fe2000bf25070 */
[----:B--2---:R-:W-:-:S03]  /*de00*/  ISETP.NE.AND P1, PT, R77, 0x1, PT ;  /* 0x000000014d00780c */ /* 0x004fc60003f25270 */
[----:B------:R-:W-:-:S06]  /*de10*/  UISETP.NE.AND.EX UP1, UPT, UR9, URZ, UPT, UP1 ;  /* 0x0000003f0900728c */ /* 0x000fcc000bf25310 */
[----:B------:R-:W-:-:S04]  /*de20*/  PLOP3.LUT P2, PT, PT, PT, UP1, 0x80, 0x0 ;  /* 0x000000000000781c */ /* 0x000fc80003f4f018 */
[----:B------:R-:W2:Y:S01]  /*de30*/  @P1 LDC R9, c[0x0][0xbec] ;  /* 0x0002fb00ff091b82 */ /* 0x000ea20000000800 */
[----:B------:R-:W-:Y:S02]  /*de40*/  @UP1 ULDC.64 UR8, c[0x0][0xc08] ;  /* 0x0003020000081ab9 */ /* 0x000fe40000000a00 */
[----:B------:R-:W-:-:S05]  /*de50*/  @UP1 UIMAD.WIDE UR8, UR44, 0x4, UR8 ;  /* 0x000000042c0818a5 */ /* 0x000fca000f8e0208 */
[----:B-1----:R-:W1:Y:S01]  /*de60*/  @P1 LDC R14, c[0x0][0xbf0] ;  /* 0x0002fc00ff0e1b82 */ /* 0x002e620000000800 */
[----:B0-----:R-:W-:Y:S02]  /*de70*/  IMAD.U32 R10, RZ, RZ, UR8 ;  /* 0x00000008ff0a7e24 */ /* 0x001fe4000f8e00ff */
[----:B------:R-:W-:Y:S01]  /*de80*/  IMAD.U32 R11, RZ, RZ, UR9 ;  /* 0x00000009ff0b7e24 */ /* 0x000fe2000f8e00ff */
[----:B---3--:R-:W-:Y:S01]  /*de90*/  @P0 R2UR UR4, R0 ;  /* 0x00000000000402ca */ /* 0x008fe200000e0000 */
[----:B------:R-:W-:-:S06]  /*dea0*/  IMAD.U32 R0, RZ, RZ, UR10 ;  /* 0x0000000aff007e24 */ /* 0x000fcc000f8e00ff */
[----:B------:R0:W5:Y:S01]  /*deb0*/  @P2 LDG.E R0, desc[UR40][R10.64] ;  /* 0x000000280a002981 */ /* 0x000162000c1e1900 */
[----:B-12---:R-:W-:Y:S07]  /*dec0*/  @P2 BRA `(.L_x_2432) ;  /* 0x0000000000102947 */ /* 0x006fee0003800000 */
[----:B------:R-:W-:Y:S05]  /*ded0*/  @!P0 BRA `(.L_x_2432) ;  /* 0x00000000000c8947 */ /* 0x000fea0003800000 */
[----:B0-----:R-:W2:Y:S04]  /*dee0*/  LDG.E R11, desc[UR40][R6.64] ;  /* 0x00000028060b7981 */ /* 0x001ea8000c1e1900 */
[----:B-----5:R-:W2:Y:S02]  /*def0*/  LDG.E R0, desc[UR40][R6.64+0x4] ;  /* 0x0000042806007981 */ /* 0x020ea4000c1e1900 */
[----:B--2---:R-:W-:-:S07]  /*df00*/  IMAD.IADD R0, R0, 0x1, -R11 ;  /* 0x0000000100007824 */ /* 0x004fce00078e0a0b */
.L_x_2432:
[----:B------:R-:W-:Y:S01]  /*df10*/  USHF.R.S32.HI UR9, URZ, 0x1f, UR4 ;  /* 0x0000001f3f097899 */ /* 0x000fe20008011404 */
[----:B------:R-:W-:Y:S01]  /*df20*/  VIADD R12, R22, UR43 ;  /* 0x0000002b160c7c36 */ /* 0x000fe20008000000 */
[----:B------:R-:W-:Y:S01]  /*df30*/  USHF.R.S32.HI UR16, URZ, 0x1f, UR45 ;  /* 0x0000001f3f107899 */ /* 0x000fe2000801142d */
[----:B------:R-:W-:Y:S01]  /*df40*/  VIADD R26, R206, UR43 ;  /* 0x0000002bce1a7c36 */ /* 0x000fe20008000000 */
[----:B------:R-:W-:Y:S01]  /*df50*/  ULDC.64 UR14, c[0x0][0xb90] ;  /* 0x0002e400000e7ab9 */ /* 0x000fe20000000a00 */
[----:B------:R-:W-:Y:S01]  /*df60*/  UMOV UR8, UR4 ;  /* 0x0000000400087c82 */ /* 0x000fe20008000000 */
[----:B------:R-:W-:Y:S01]  /*df70*/  UIMAD UR12, UR16, UR14, URZ ;  /* 0x0000000e100c72a4 */ /* 0x000fe2000f8e023f */
[----:B------:R-:W-:Y:S01]  /*df80*/  @P1 IMAD.HI.U32 R7, R12, R9, RZ ;  /* 0x000000090c071227 */ /* 0x000fe200078e00ff */
[----:B------:R-:W-:Y:S02]  /*df90*/  UIMAD.WIDE.U32 UR10, UR45, UR14, UR8 ;  /* 0x0000000e2d0a72a5 */ /* 0x000fe4000f8e0008 */
[----:B------:R-:W-:Y:S01]  /*dfa0*/  USHF.R.S32.HI UR8, URZ, 0x1f, UR44 ;  /* 0x0000001f3f087899 */ /* 0x000fe2000801142c */
[----:B------:R-:W-:Y:S01]  /*dfb0*/  IMAD.MOV.U32 R6, RZ, RZ, R12 ;  /* 0x000000ffff067224 */ /* 0x000fe200078e000c */
[----:B------:R-:W-:Y:S01]  /*dfc0*/  UIMAD UR12, UR45, UR15, UR12 ;  /* 0x0000000f2d0c72a4 */ /* 0x000fe2000f8e020c */
[----:B------:R-:W-:Y:S01]  /*dfd0*/  @P1 SHF.R.U32.HI R6, RZ, R14, R7 ;  /* 0x0000000eff061219 */ /* 0x000fe20000011607 */
[----:B------:R-:W-:Y:S01]  /*dfe0*/  USEL UR18, UR8, URZ, !UP0 ;  /* 0x0000003f08127287 */ /* 0x000fe2000c000000 */
[----:B------:R-:W-:Y:S01]  /*dff0*/  IMAD R7, R203, 0x40, R19 ;  /* 0x00000040cb077824 */ /* 0x000fe200078e0213 */
[----:B------:R-:W-:Y:S01]  /*e000*/  ULDC.64 UR14, c[0x0][0xb98] ;  /* 0x0002e600000e7ab9 */ /* 0x000fe20000000a00 */
[----:B------:R-:W-:Y:S01]  /*e010*/  USEL UR17, UR44, URZ, !UP0 ;  /* 0x0000003f2c117287 */ /* 0x000fe2000c000000 */
[----:B0-----:R-:W-:Y:S01]  /*e020*/  IMAD.MOV R10, RZ, RZ, -R6 ;  /* 0x000000ffff0a7224 */ /* 0x001fe200078e0a06 */
[----:B------:R-:W-:Y:S01]  /*e030*/  UIMAD UR8, UR18, UR14, URZ ;  /* 0x0000000e120872a4 */ /* 0x000fe2000f8e023f */
[----:B------:R-:W-:Y:S01]  /*e040*/  IMAD.WIDE R4, R7, 0x2, R4 ;  /* 0x0000000207047825 */ /* 0x000fe200078e0204 */
[----:B------:R-:W-:Y:S01]  /*e050*/  UIADD3 UR11, UR11, UR12, URZ ;  /* 0x0000000c0b0b7290 */ /* 0x000fe2000fffe03f */
[----:B------:R-:W-:Y:S01]  /*e060*/  SHF.R.S32.HI R7, RZ, 0x1f, R6 ;  /* 0x0000001fff077819 */ /* 0x000fe20000011406 */
[----:B------:R-:W-:Y:S01]  /*e070*/  UIMAD UR8, UR17, UR15, UR8 ;  /* 0x0000000f110872a4 */ /* 0x000fe2000f8e0208 */
[----:B------:R-:W-:Y:S01]  /*e080*/  IMAD R9, R77, R10, R12 ;  /* 0x0000000a4d097224 */ /* 0x000fe200078e020c */
[----:B------:R-:W-:Y:S01]  /*e090*/  UIMAD.WIDE.U32 UR10, UR17, UR14, UR10 ;  /* 0x0000000e110a72a5 */ /* 0x000fe2000f8e000a */
[----:B------:R-:W-:Y:S01]  /*e0a0*/  IADD3 R33, P2, R4, 0x5000, RZ ;  /* 0x0000500004217810 */ /* 0x000fe20007f5e0ff */
[----:B-----5:R-:W-:Y:S01]  /*e0b0*/  IMAD R79, R0, R77, RZ ;  /* 0x0000004d004f7224 */ /* 0x020fe200078e02ff */
[----:B------:R-:W-:Y:S01]  /*e0c0*/  IADD3 R53, P3, R4, 0x4000, RZ ;  /* 0x0000400004357810 */ /* 0x000fe20007f7e0ff */
[----:B------:R-:W-:Y:S01]  /*e0d0*/  IMAD.U32 R12, RZ, RZ, UR8 ;  /* 0x00000008ff0c7e24 */ /* 0x000fe2000f8e00ff */
[----:B------:R-:W-:Y:S01]  /*e0e0*/  SHF.R.S32.HI R10, RZ, 0x1f, R9 ;  /* 0x0000001fff0a7819 */ /* 0x000fe20000011409 */
[----:B------:R-:W-:Y:S01]  /*e0f0*/  ULDC.64 UR12, c[0x0][0xaa0] ;  /* 0x0002a800000c7ab9 */ /* 0x000fe20000000a00 */
[----:B------:R-:W-:-:S02]  /*e100*/  IADD3 R6, P0, R6, UR10, RZ ;  /* 0x0000000a06067c10 */ /* 0x000fc4000ff1e0ff */
[----:B------:R-:W-:Y:S02]  /*e110*/  LOP3.LUT R32, R33, 0x380, RZ, 0xc0, !PT ;  /* 0x0000038021207812 */ /* 0x000fe400078ec0ff */
[----:B------:R-:W-:Y:S01]  /*e120*/  IADD3.X R7, R7, UR11, R12, P0, !PT ;  /* 0x0000000b07077c10 */ /* 0x000fe200087fe40c */
[----:B------:R-:W-:Y:S01]  /*e130*/  ULDC.64 UR10, c[0x0][0xb88] ;  /* 0x0002e200000a7ab9 */ /* 0x000fe20000000a00 */
[----:B------:R-:W-:Y:S01]  /*e140*/  SHF.R.U64 R32, R32, 0x3, RZ ;  /* 0x0000000320207819 */ /* 0x000fe200000012ff */
[----:B------:R-:W-:Y:S01]  /*e150*/  IMAD R10, R10, UR10, RZ ;  /* 0x0000000a0a0a7c24 */ /* 0x000fe2000f8e02ff */
[----:B------:R-:W-:Y:S01]  /*e160*/  LOP3.LUT R52, R53, 0x380, RZ, 0xc0, !PT ;  /* 0x0000038035347812 */ /* 0x000fe200078ec0ff */
[C---:B------:R-:W-:Y:S01]  /*e170*/  IMAD.WIDE.U32 R6, R9.reuse, UR10, R6 ;  /* 0x0000000a09067c25 */ /* 0x040fe2000f8e0006 */
[----:B------:R-:W-:Y:S02]  /*e180*/  LOP3.LUT R32, R32, R33, RZ, 0x3c, !PT ;  /* 0x0000002120207212 */ /* 0x000fe400078e3cff */
[----:B------:R-:W-:Y:S01]  /*e190*/  SHF.R.U64 R52, R52, 0x3, RZ ;  /* 0x0000000334347819 */ /* 0x000fe200000012ff */
[----:B------:R-:W-:Y:S01]  /*e1a0*/  IMAD R11, R9, UR11, R10 ;  /* 0x0000000b090b7c24 */ /* 0x000fe2000f8e020a */
[----:B------:R-:W-:Y:S01]  /*e1b0*/  ULDC.64 UR10, c[0x0][0xb50] ;  /* 0x0002d400000a7ab9 */ /* 0x000fe20000000a00 */
[----:B------:R-:W-:Y:S01]  /*e1c0*/  IMAD.X R33, RZ, RZ, R5, P2 ;  /* 0x000000ffff217224 */ /* 0x000fe200010e0605 */
[----:B------:R-:W-:Y:S01]  /*e1d0*/  LEA R14, P0, R6, UR10, 0x2 ;  /* 0x0000000a060e7c11 */ /* 0x000fe2000f8010ff */
[----:B------:R-:W-:Y:S01]  /*e1e0*/  IMAD.IADD R7, R7, 0x1, R11 ;  /* 0x0000000107077824 */ /* 0x000fe200078e020b */
[----:B------:R-:W-:-:S02]  /*e1f0*/  IADD3 R11, P2, R4, 0xb000, RZ ;  /* 0x0000b000040b7810 */ /* 0x000fc40007f5e0ff */
[----:B------:R-:W-:Y:S01]  /*e200*/  LOP3.LUT R52, R52, R53, RZ, 0x3c, !PT ;  /* 0x0000003534347212 */ /* 0x000fe200078e3cff */
[----:B------:R-:W-:Y:S01]  /*e210*/  SHFL.IDX PT, R16, R14, RZ, 0x1c1f ;  /* 0x001c1fff0e107589 */ /* 0x000fe200000e0000 */
[----:B------:R-:W-:Y:S01]  /*e220*/  LEA.HI.X R15, R6, UR11, R7, 0x2, P0 ;  /* 0x0000000b060f7c11 */ /* 0x000fe200080f1407 */
[----:B------:R-:W-:Y:S01]  /*e230*/  IMAD.X R53, RZ, RZ, R5, P3 ;  /* 0x000000ffff357224 */ /* 0x000fe200018e0605 */
[----:B------:R-:W-:Y:S01]  /*e240*/  IADD3 R29, P0, R4, 0x3000, RZ ;  /* 0x00003000041d7810 */ /* 0x000fe20007f1e0ff */
[----:B------:R-:W-:Y:S01]  /*e250*/  SHFL.IDX PT, R20, R14, 0x1, 0x1c1f ;  /* 0x003c1f000e147f89 */ /* 0x000fe200000e0000 */
[----:B------:R-:W-:Y:S01]  /*e260*/  LOP3.LUT R10, R11, 0x380, RZ, 0xc0, !PT ;  /* 0x000003800b0a7812 */ /* 0x000fe200078ec0ff */
[----:B------:R-:W-:Y:S01]  /*e270*/  VIADD R6, R26, 0x8 ;  /* 0x000000081a067836 */ /* 0x000fe20000000000 */
[----:B------:R-:W-:Y:S01]  /*e280*/  LOP3.LUT R28, R29, 0x380, RZ, 0xc0, !PT ;  /* 0x000003801d1c7812 */ /* 0x000fe200078ec0ff */
[----:B------:R-:W0:Y:S01]  /*e290*/  SHFL.IDX PT, R17, R15, RZ, 0x1c1f ;  /* 0x001c1fff0f117589 */ /* 0x000e2200000e0000 */
[----:B------:R-:W-:-:S02]  /*e2a0*/  SHF.R.U64 R10, R10, 0x3, RZ ;  /* 0x000000030a0a7819 */ /* 0x000fc400000012ff */
[----:B------:R-:W-:Y:S01]  /*e2b0*/  SHF.R.U64 R28, R28, 0x3, RZ ;  /* 0x000000031c1c7819 */ /* 0x000fe200000012ff */
[----:B------:R-:W1:Y:S01]  /*e2c0*/  SHFL.IDX PT, R21, R15, 0x1, 0x1c1f ;  /* 0x003c1f000f157f89 */ /* 0x000e6200000e0000 */
[----:B------:R-:W-:Y:S01]  /*e2d0*/  LOP3.LUT R10, R10, R11, RZ, 0x3c, !PT ;  /* 0x0000000b0a0a7212 */ /* 0x000fe200078e3cff */
[--C-:B------:R-:W-:Y:S01]  /*e2e0*/  IMAD.X R11, RZ, RZ, R5.reuse, P2 ;  /* 0x000000ffff0b7224 */ /* 0x100fe200010e0605 */
[----:B------:R-:W-:Y:S01]  /*e2f0*/  LOP3.LUT R28, R28, R29, RZ, 0x3c, !PT ;  /* 0x0000001d1c1c7212 */ /* 0x000fe200078e3cff */
[----:B------:R-:W-:Y:S01]  /*e300*/  IMAD.X R29, RZ, RZ, R5, P0 ;  /* 0x000000ffff1d7224 */ /* 0x000fe200000e0605 */
[C---:B------:R-:W-:Y:S02]  /*e310*/  IADD3 R57, P0, R4.reuse, 0x9000, RZ ;  /* 0x0000900004397810 */ /* 0x040fe40007f1e0ff */
[----:B------:R-:W-:Y:S02]  /*e320*/  IADD3 R45, P3, R4, 0xa000, RZ ;  /* 0x0000a000042d7810 */ /* 0x000fe40007f7e0ff */
[----:B------:R-:W-:-:S02]  /*e330*/  LOP3.LUT R56, R57, 0x380, RZ, 0xc0, !PT ;  /* 0x0000038039387812 */ /* 0x000fc400078ec0ff */
[----:B------:R-:W-:Y:S02]  /*e340*/  LOP3.LUT R44, R45, 0x380, RZ, 0xc0, !PT ;  /* 0x000003802d2c7812 */ /* 0x000fe400078ec0ff */
[----:B------:R-:W-:Y:S02]  /*e350*/  SHF.R.U64 R56, R56, 0x3, RZ ;  /* 0x0000000338387819 */ /* 0x000fe400000012ff */
[----:B------:R-:W-:Y:S02]  /*e360*/  IADD3 R13, P5, R4, 0x1000, RZ ;  /* 0x00001000040d7810 */ /* 0x000fe40007fbe0ff */
[----:B------:R-:W-:Y:S01]  /*e370*/  LOP3.LUT R56, R56, R57, RZ, 0x3c, !PT ;  /* 0x0000003938387212 */ /* 0x000fe200078e3cff */
[----:B------:R-:W-:Y:S01]  /*e380*/  IMAD.X R57, RZ, RZ, R5, P0 ;  /* 0x000000ffff397224 */ /* 0x000fe200000e0605 */
[----:B------:R-:W-:Y:S02]  /*e390*/  LOP3.LUT P0, RZ, R204, 0x3, RZ, 0xc0, !PT ;  /* 0x00000003ccff7812 */ /* 0x000fe4000780c0ff */
[----:B------:R-:W-:-:S02]  /*e3a0*/  IADD3 R25, P4, R4, 0x2000, RZ ;  /* 0x0000200004197810 */ /* 0x000fc40007f9e0ff */
[----:B------:R-:W-:Y:S02]  /*e3b0*/  ISETP.GE.OR P2, PT, R26, R79, P0 ;  /* 0x0000004f1a00720c */ /* 0x000fe40000746670 */
[----:B------:R-:W-:Y:S02]  /*e3c0*/  SHF.R.U64 R44, R44, 0x3, RZ ;  /* 0x000000032c2c7819 */ /* 0x000fe400000012ff */
[----:B------:R-:W-:Y:S02]  /*e3d0*/  LOP3.LUT R12, R13, 0x380, RZ, 0xc0, !PT ;  /* 0x000003800d0c7812 */ /* 0x000fe400078ec0ff */
[----:B------:R-:W-:Y:S02]  /*e3e0*/  LOP3.LUT R24, R25, 0x380, RZ, 0xc0, !PT ;  /* 0x0000038019187812 */ /* 0x000fe400078ec0ff */
[----:B------:R-:W-:Y:S01]  /*e3f0*/  LOP3.LUT R44, R44, R45, RZ, 0x3c, !PT ;  /* 0x0000002d2c2c7212 */ /* 0x000fe200078e3cff */
[----:B------:R-:W-:Y:S01]  /*e400*/  IMAD.X R45, RZ, RZ, R5, P3 ;  /* 0x000000ffff2d7224 */ /* 0x000fe200018e0605 */
[----:B------:R-:W-:-:S02]  /*e410*/  SHF.R.U64 R12, R12, 0x3, RZ ;  /* 0x000000030c0c7819 */ /* 0x000fc400000012ff */
[----:B------:R-:W-:Y:S01]  /*e420*/  SHF.R.U64 R24, R24, 0x3, RZ ;  /* 0x0000000318187819 */ /* 0x000fe200000012ff */
[----:B0-----:R0:W-:Y:S01]  /*e430*/  @!P2 ST.E desc[UR40][R16.64], R8 ;  /* 0x000000081000a985 */ /* 0x0011e2000c101928 */
[----:B------:R-:W-:Y:S02]  /*e440*/  IADD3 R7, P3, R4, 0xf000, RZ ;  /* 0x0000f00004077810 */ /* 0x000fe40007f7e0ff */
[----:B------:R-:W-:Y:S01]  /*e450*/  LOP3.LUT R12, R12, R13, RZ, 0x3c, !PT ;  /* 0x0000000d0c0c7212 */ /* 0x000fe200078e3cff */
[--C-:B------:R-:W-:Y:S01]  /*e460*/  IMAD.X R13, RZ, RZ, R5.reuse, P5 ;  /* 0x000000ffff0d7224 */ /* 0x100fe200028e0605 */
[----:B------:R-:W-:Y:S01]  /*e470*/  LOP3.LUT R24, R24, R25, RZ, 0x3c, !PT ;  /* 0x0000001918187212 */ /* 0x000fe200078e3cff */
[--C-:B------:R-:W-:Y:S01]  /*e480*/  IMAD.X R25, RZ, RZ, R5.reuse, P4 ;  /* 0x000000ffff197224 */ /* 0x100fe200020e0605 */
[----:B------:R-:W-:Y:S01]  /*e490*/  ISETP.GE.OR P0, PT, R6, R79, P0 ;  /* 0x0000004f0600720c */ /* 0x000fe20000706670 */
[----:B------:R-:W-:Y:S01]  /*e4a0*/  UIMAD UR10, UR9, UR12, URZ ;  /* 0x0000000c090a72a4 */ /* 0x000fe2000f8e023f */
[----:B------:R-:W-:Y:S01]  /*e4b0*/  LOP3.LUT R0, R7, 0x380, RZ, 0xc0, !PT ;  /* 0x0000038007007812 */ /* 0x000fe200078ec0ff */
[----:B------:R-:W-:Y:S01]  /*e4c0*/  IMAD.X R49, RZ, RZ, R5, P3 ;  /* 0x000000ffff317224 */ /* 0x000fe200018e0605 */
[C---:B------:R-:W-:Y:S01]  /*e4d0*/  IADD3 R37, P6, R4.reuse, 0x6000, RZ ;  /* 0x0000600004257810 */ /* 0x040fe20007fde0ff */
[----:B0-----:R-:W0:Y:S01]  /*e4e0*/  @P1 LDC R16, c[0x0][0xbec] ;  /* 0x0002fb00ff101b82 */ /* 0x001e220000000800 */
[----:B------:R-:W-:-:S02]  /*e4f0*/  IADD3 R41, P5, R4, 0x7000, RZ ;  /* 0x0000700004297810 */ /* 0x000fc40007fbe0ff */
[----:B------:R-:W-:Y:S02]  /*e500*/  IADD3 R65, P4, R4, 0x8000, RZ ;  /* 0x0000800004417810 */ /* 0x000fe40007f9e0ff */
[----:B------:R-:W-:Y:S02]  /*e510*/  SHF.R.U64 R0, R0, 0x3, RZ ;  /* 0x0000000300007819 */ /* 0x000fe400000012ff */
[----:B------:R-:W-:Y:S01]  /*e520*/  LOP3.LUT R9, R4, 0x380, RZ, 0xc0, !PT ;  /* 0x0000038004097812 */ /* 0x000fe200078ec0ff */
[----:B------:R-:W2:Y:S01]  /*e530*/  @P1 LDC R17, c[0x0][0xbf0] ;  /* 0x0002fc00ff111b82 */ /* 0x000ea20000000800 */
[----:B------:R-:W-:Y:S01]  /*e540*/  LOP3.LUT R36, R37, 0x380, RZ, 0xc0, !PT ;  /* 0x0000038025247812 */ /* 0x000fe200078ec0ff */
[----:B------:R-:W-:Y:S01]  /*e550*/  UIMAD.WIDE.U32 UR8, UR4, UR12, URZ ;  /* 0x0000000c040872a5 */ /* 0x000fe2000f8e003f */
[----:B------:R-:W-:Y:S01]  /*e560*/  LOP3.LUT R40, R41, 0x380, RZ, 0xc0, !PT ;  /* 0x0000038029287812 */ /* 0x000fe200078ec0ff */
[----:B------:R-:W-:Y:S01]  /*e570*/  UIMAD UR10, UR4, UR13, UR10 ;  /* 0x0000000d040a72a4 */ /* 0x000fe2000f8e020a */
[----:B------:R-:W-:Y:S01]  /*e580*/  LOP3.LUT R64, R65, 0x380, RZ, 0xc0, !PT ;  /* 0x0000038041407812 */ /* 0x000fe200078ec0ff */
[----:B-1----:R1:W-:Y:S01]  /*e590*/  @!P0 ST.E desc[UR40][R20.64], R3 ;  /* 0x0000000314008985 */ /* 0x0023e2000c101928 */
[----:B------:R-:W-:Y:S01]  /*e5a0*/  LOP3.LUT R48, R0, R7, RZ, 0x3c, !PT ;  /* 0x0000000700307212 */ /* 0x000fe200078e3cff */
[----:B------:R-:W-:Y:S01]  /*e5b0*/  ULDC.64 UR12, c[0x0][0xae8] ;  /* 0x0002ba00000c7ab9 */ /* 0x000fe20000000a00 */
[----:B------:R-:W-:Y:S01]  /*e5c0*/  SHF.R.U64 R36, R36, 0x3, RZ ;  /* 0x0000000324247819 */ /* 0x000fe200000012ff */
[----:B------:R-:W-:Y:S01]  /*e5d0*/  IMAD R0, R202, 0x20, R203 ;  /* 0x00000020ca007824 */ /* 0x000fe200078e02cb */
[----:B------:R-:W-:Y:S01]  /*e5e0*/  SHF.R.U64 R40, R40, 0x3, RZ ;  /* 0x0000000328287819 */ /* 0x000fe200000012ff */
[----:B------:R-:W-:Y:S01]  /*e5f0*/  UIADD3 UR9, UR9, UR10, URZ ;  /* 0x0000000a09097290 */ /* 0x000fe2000fffe03f */
[----:B------:R-:W-:Y:S01]  /*e600*/  SHF.R.U64 R64, R64, 0x3, RZ ;  /* 0x0000000340407819 */ /* 0x000fe200000012ff */
[----:B------:R-:W-:Y:S01]  /*e610*/  UIMAD UR4, UR16, UR12, URZ ;  /* 0x0000000c100472a4 */ /* 0x000fe2000f8e023f */
[----:B------:R-:W-:Y:S01]  /*e620*/  LOP3.LUT R36, R36, R37, RZ, 0x3c, !PT ;  /* 0x0000002524247212 */ /* 0x000fe200078e3cff */
[--C-:B------:R-:W-:Y:S01]  /*e630*/  IMAD.X R37, RZ, RZ, R5.reuse, P6 ;  /* 0x000000ffff257224 */ /* 0x100fe200030e0605 */
[----:B------:R-:W-:Y:S01]  /*e640*/  LOP3.LUT R40, R40, R41, RZ, 0x3c, !PT ;  /* 0x0000002928287212 */ /* 0x000fe200078e3cff */
[----:B-1----:R-:W-:Y:S01]  /*e650*/  VIADD R21, R0, UR43 ;  /* 0x0000002b00157c36 */ /* 0x002fe20008000000 */
[----:B------:R-:W-:Y:S01]  /*e660*/  LOP3.LUT R64, R64, R65, RZ, 0x3c, !PT ;  /* 0x0000004140407212 */ /* 0x000fe200078e3cff */
[--C-:B------:R-:W-:Y:S01]  /*e670*/  IMAD.X R41, RZ, RZ, R5.reuse, P5 ;  /* 0x000000ffff297224 */ /* 0x100fe200028e0605 */
[----:B------:R-:W-:Y:S01]  /*e680*/  UIMAD UR4, UR45, UR13, UR4 ;  /* 0x0000000d2d0472a4 */ /* 0x000fe2000f8e0204 */
[----:B------:R-:W-:Y:S01]  /*e690*/  IMAD.X R65, RZ, RZ, R5, P4 ;  /* 0x000000ffff417224 */ /* 0x000fe200020e0605 */
[----:B------:R-:W-:Y:S01]  /*e6a0*/  UIMAD.WIDE.U32 UR8, UR45, UR12, UR8 ;  /* 0x0000000c2d0872a5 */ /* 0x000fe2000f8e0008 */
[C---:B------:R-:W-:Y:S01]  /*e6b0*/  IADD3 R73, P6, R4.reuse, 0xc000, RZ ;  /* 0x0000c00004497810 */ /* 0x040fe20007fde0ff */
[----:B------:R-:W-:Y:S01]  /*e6c0*/  ULDC.64 UR10, c[0x0][0xaf0] ;  /* 0x0002bc00000a7ab9 */ /* 0x000fe20000000a00 */
[C---:B------:R-:W-:Y:S01]  /*e6d0*/  IADD3 R69, P5, R4.reuse, 0xd000, RZ ;  /* 0x0000d00004457810 */ /* 0x040fe20007fbe0ff */
[----:B0-----:R-:W-:Y:S01]  /*e6e0*/  @P1 IMAD.HI.U32 R0, R21, R16, RZ ;  /* 0x0000001015001227 */ /* 0x001fe200078e00ff */
[----:B------:R-:W-:Y:S01]  /*e6f0*/  IADD3 R61, P4, R4, 0xe000, RZ ;  /* 0x0000e000043d7810 */ /* 0x000fe20007f9e0ff */
[----:B------:R-:W-:Y:S01]  /*e700*/  UIADD3 UR9, UR9, UR4, URZ ;  /* 0x0000000409097290 */ /* 0x000fe2000fffe03f */
[----:B------:R-:W-:Y:S01]  /*e710*/  LOP3.LUT R72, R73, 0x380, RZ, 0xc0, !PT ;  /* 0x0000038049487812 */ /* 0x000fe200078ec0ff */
[----:B------:R-:W-:Y:S01]  /*e720*/  UIMAD UR4, UR18, UR10, URZ ;  /* 0x0000000a120472a4 */ /* 0x000fe2000f8e023f */
[----:B------:R-:W-:Y:S01]  /*e730*/  LOP3.LUT R68, R69, 0x380, RZ, 0xc0, !PT ;  /* 0x0000038045447812 */ /* 0x000fe200078ec0ff */
[----:B------:R-:W-:Y:S01]  /*e740*/  IMAD.MOV.U32 R3, RZ, RZ, R21 ;  /* 0x000000ffff037224 */ /* 0x000fe200078e0015 */
[----:B------:R-:W-:Y:S01]  /*e750*/  LOP3.LUT R60, R61, 0x380, RZ, 0xc0, !PT ;  /* 0x000003803d3c7812 */ /* 0x000fe200078ec0ff */
[----:B------:R-:W-:Y:S01]  /*e760*/  UIMAD UR4, UR17, UR11, UR4 ;  /* 0x0000000b110472a4 */ /* 0x000fe2000f8e0204 */
[----:B--2---:R-:W-:Y:S01]  /*e770*/  @P1 SHF.R.U32.HI R3, RZ, R17, R0 ;  /* 0x00000011ff031219 */ /* 0x004fe20000011600 */
[----:B------:R-:W-:Y:S01]  /*e780*/  UIMAD.WIDE.U32 UR8, UR17, UR10, UR8 ;  /* 0x0000000a110872a5 */ /* 0x000fe2000f8e0008 */
[----:B------:R-:W-:Y:S01]  /*e790*/  SHF.R.U64 R72, R72, 0x3, RZ ;  /* 0x0000000348487819 */ /* 0x000fe200000012ff */
[----:B------:R-:W5:Y:S01]  /*e7a0*/  LD.E.128 R12, desc[UR40][R12.64] ;  /* 0x000000280c0c7980 */ /* 0x000f62000c101d00 */
[----:B------:R-:W-:-:S02]  /*e7b0*/  SHF.R.U64 R68, R68, 0x3, RZ ;  /* 0x0000000344447819 */ /* 0x000fc400000012ff */
[----:B------:R-:W-:Y:S02]  /*e7c0*/  SHF.R.U64 R60, R60, 0x3, RZ ;  /* 0x000000033c3c7819 */ /* 0x000fe400000012ff */
[----:B------:R-:W-:Y:S01]  /*e7d0*/  SHF.R.U64 R9, R9, 0x3, RZ ;  /* 0x0000000309097819 */ /* 0x000fe200000012ff */
[----:B------:R-:W-:Y:S01]  /*e7e0*/  UIADD3 UR4, UR9, UR4, URZ ;  /* 0x0000000409047290 */ /* 0x000fe2000fffe03f */
[--C-:B------:R-:W-:Y:S01]  /*e7f0*/  SHF.R.S32.HI R0, RZ, 0x1f, R3.reuse ;  /* 0x0000001fff007819 */ /* 0x100fe20000011403 */
[----:B------:R-:W-:Y:S01]  /*e800*/  IMAD.MOV R20, RZ, RZ, -R3 ;  /* 0x000000ffff147224 */ /* 0x000fe200078e0a03 */
[----:B------:R-:W-:Y:S01]  /*e810*/  LOP3.LUT R72, R72, R73, RZ, 0x3c, !PT ;  /* 0x0000004948487212 */ /* 0x000fe200078e3cff */
[--C-:B------:R-:W-:Y:S01]  /*e820*/  IMAD.X R73, RZ, RZ, R5.reuse, P6 ;  /* 0x000000ffff497224 */ /* 0x100fe200030e0605 */
[----:B------:R-:W-:Y:S01]  /*e830*/  LOP3.LUT R68, R68, R69, RZ, 0x3c, !PT ;  /* 0x0000004544447212 */ /* 0x000fe200078e3cff */
[--C-:B------:R-:W-:Y:S01]  /*e840*/  IMAD.X R69, RZ, RZ, R5.reuse, P5 ;  /* 0x000000ffff457224 */ /* 0x100fe200028e0605 */
[----:B------:R-:W-:Y:S01]  /*e850*/  LOP3.LUT R60, R60, R61, RZ, 0x3c, !PT ;  /* 0x0000003d3c3c7212 */ /* 0x000fe200078e3cff */
[----:B------:R-:W-:Y:S01]  /*e860*/  IMAD.X R61, RZ, RZ, R5, P4 ;  /* 0x000000ffff3d7224 */ /* 0x000fe200020e0605 */
[----:B------:R-:W-:Y:S01]  /*e870*/  LOP3.LUT R4, R9, R4, RZ, 0x3c, !PT ;  /* 0x0000000409047212 */ /* 0x000fe200078e3cff */
[----:B------:R-:W-:Y:S01]  /*e880*/  ULDC.64 UR10, c[0x0][0xae0] ;  /* 0x0002b800000a7ab9 */ /* 0x000fe20000000a00 */
[----:B------:R-:W-:Y:S01]  /*e890*/  IMAD R21, R77, R20, R21 ;  /* 0x000000144d157224 */ /* 0x000fe200078e0215 */
[----:B------:R-:W5:Y:S01]  /*e8a0*/  LD.E.128 R24, desc[UR40][R24.64] ;  /* 0x0000002818187980 */ /* 0x000f62000c101d00 */
[----:B------:R-:W-:-:S02]  /*e8b0*/  IMAD R0, R0, UR10, RZ ;  /* 0x0000000a00007c24 */ /* 0x000fc4000f8e02ff */
[----:B------:R-:W-:Y:S01]  /*e8c0*/  IMAD.U32 R17, RZ, RZ, UR9 ;  /* 0x00000009ff117e24 */ /* 0x000fe2000f8e00ff */
[----:B------:R-:W5:Y:S01]  /*e8d0*/  LD.E.128 R4, desc[UR40][R4.64] ;  /* 0x0000002804047980 */ /* 0x000f62000c101d00 */
[----:B------:R-:W-:Y:S01]  /*e8e0*/  IMAD.U32 R16, RZ, RZ, UR8 ;  /* 0x00000008ff107e24 */ /* 0x000fe2000f8e00ff */
[----:B------:R-:W-:Y:S01]  /*e8f0*/  ULDC.64 UR8, c[0x0][0xad8] ;  /* 0x0002b60000087ab9 */ /* 0x000fe20000000a00 */
        /* <DEDUP_REMOVED lines=38> */
[----:B0-----:R0:W1:Y:S01]  /*eb60*/  SHFL.IDX PT, R76, R78, RZ, 0x181f ;  /* 0x00181fff4e4c7589 */ /* 0x00106200000e0000 */
[----:B------:R-:W-:Y:S01]  /*eb70*/  ISETP.GE.AND P0, PT, R0, R79, PT ;  /* 0x0000004f0000720c */ /* 0x000fe20003f06270 */
[----:B------:R-:W-:Y:S01]  /*eb80*/  BSSY B1, `(.L_x_2433) ;  /* 0x0000015000017945 */ /* 0x000fe20003800000 */
[----:B------:R0:W-:Y:S01]  /*eb90*/  SYNCS.ARRIVE.TRANS64.RED.A1T0 RZ, [R2+URZ], RZ ;  /* 0x000000ff02ff79a7 */ /* 0x0001e2000810043f */
[----:B------:R0:W2:Y:S02]  /*eba0*/  SHFL.IDX PT, R0, R80, RZ, 0x181f ;  /* 0x00181fff50007589 */ /* 0x0000a400000e0000 */
[----:B------:R-:W-:Y:S08]  /*ebb0*/  @P2 BRA `(.L_x_2434) ;  /* 0x0000000000442947 */ /* 0x000ff00003800000 */
[----:B------:R-:W-:Y:S02]  /*ebc0*/  ULDC UR4, c[0x0][0xac8] ;  /* 0x0002b20000047ab9 */ /* 0x000fe40000000800 */
[----:B------:R-:W-:Y:S02]  /*ebd0*/  ISETP.GE.AND P5, PT, R19, UR4, PT ;  /* 0x0000000413007c0c */ /* 0x000fe4000bfa6270 */
[----:B------:R-:W-:Y:S02]  /*ebe0*/  ISETP.GE.AND P4, PT, R200, UR4, PT ;  /* 0x00000004c8007c0c */ /* 0x000fe4000bf86270 */
[----:B------:R-:W-:Y:S02]  /*ebf0*/  ISETP.GE.AND P3, PT, R23, UR4, PT ;  /* 0x0000000417007c0c */ /* 0x000fe4000bf66270 */
[----:B------:R-:W-:-:S07]  /*ec00*/  ISETP.GE.AND P2, PT, R201, UR4, PT ;  /* 0x00000004c9007c0c */ /* 0x000fce000bf46270 */
[----:B01----:R-:W-:-:S04]  /*ec10*/  @!P5 LEA R2, P6, R19, R76, 0x1 ;  /* 0x0000004c1302d211 */ /* 0x003fc800078c08ff */
        /* <DEDUP_REMOVED lines=11> */
.L_x_2434:
[----:B------:R-:W-:Y:S05]  /*ecd0*/  BSYNC B1 ;  /* 0x0000000000017941 */ /* 0x000fea0003800000 */
.L_x_2433:
[----:B--2---:R2:W4:Y:S01]  /*ece0*/  SHFL.IDX PT, R0, R80, 0x1, 0x181f ;  /* 0x00381f0050007f89 */ /* 0x00452200000e0000 */
        /* <DEDUP_REMOVED lines=8> */
[CC--:B0--3--:R-:W-:Y:S02]  /*ed70*/  @!P4 LEA R2, P6, R19.reuse, R16.reuse, 0x1 ;  /* 0x000000101302c211 */ /* 0x0c9fe400078c08ff */
[C---:B-----5:R-:W-:Y:S02]  /*ed80*/  @!P3 LEA R4, P5, R200.reuse, R16, 0x1 ;  /* 0x00000010c804b211 */ /* 0x060fe400078a08ff */
        /* <DEDUP_REMOVED lines=10> */
.L_x_2436:
[----:B------:R-:W-:Y:S05]  /*ee30*/  BSYNC B1 ;  /* 0x0000000000017941 */ /* 0x000fea0003800000 */
.L_x_2435:
[----:B----4-:R4:W1:Y:S01]  /*ee40*/  SHFL.IDX PT, R0, R80, 0x2, 0x181f ;  /* 0x00581f0050007f89 */ /* 0x01086200000e0000 */
[----:B------:R-:W-:Y:S03]  /*ee50*/  BSSY B1, `(.L_x_2437) ;  /* 0x0000014000017945 */ /* 0x000fe60003800000 */
[----:B0----5:R4:W0:Y:S01]  /*ee60*/  SHFL.IDX PT, R12, R78, 0x2, 0x181f ;  /* 0x00581f004e0c7f89 */ /* 0x02182200000e0000 */
        /* <DEDUP_REMOVED lines=18> */
.L_x_2438:
[----:B------:R-:W-:Y:S05]  /*ef90*/  BSYNC B1 ;  /* 0x0000000000017941 */ /* 0x000fea0003800000 */
.L_x_2437:
[----:B-1----:R-:W-:Y:S01]  /*efa0*/  VIADD R0, R82, 0x60 ;  /* 0x0000006052007836 */ /* 0x002fe20000000000 */
[----:B--2-4-:R-:W1:Y:S04]  /*efb0*/  SHFL.IDX PT, R80, R80, 0x3, 0x181f ;  /* 0x00781f0050507f89 */ /* 0x014e6800000e0000 */
[----:B------:R-:W-:Y:S01]  /*efc0*/  ISETP.GE.AND P0, PT, R0, R79, PT ;  /* 0x0000004f0000720c */ /* 0x000fe20003f06270 */
[----:B------:R-:W2:-:S12]  /*efd0*/  SHFL.IDX PT, R78, R78, 0x3, 0x181f ;  /* 0x00781f004e4e7f89 */ /* 0x000e9800000e0000 */
[----:B------:R-:W-:Y:S05]  /*efe0*/  @P0 BRA `(.L_x_2439) ;  /* 0x0000000c00ac0947 */ /* 0x000fea0003800000 */
[----:B------:R-:W-:Y:S02]  /*eff0*/  ULDC UR4, c[0x0][0xac8] ;  /* 0x0002b20000047ab9 */ /* 0x000fe40000000800 */
[----:B------:R-:W-:Y:S02]  /*f000*/  ISETP.GE.AND P3, PT, R19, UR4, PT ;  /* 0x0000000413007c0c */ /* 0x000fe4000bf66270 */
[----:B------:R-:W-:Y:S02]  /*f010*/  ISETP.GE.AND P4, PT, R200, UR4, PT ;  /* 0x00000004c8007c0c */ /* 0x000fe4000bf86270 */
[----:B------:R-:W-:-:S09]  /*f020*/  ISETP.GE.AND P5, PT, R23, UR4, PT ;  /* 0x0000000417007c0c */ /* 0x000fd2000bfa6270 */
[-C--:B0-2---:R-:W-:Y:S02]  /*f030*/  @!P3 LEA R2, P0, R19, R78.reuse, 0x1 ;  /* 0x0000004e1302b211 */ /* 0x085fe400078008ff */
[CC--:B------:R-:W-:Y:S02]  /*f040*/  @!P4 LEA R4, P1, R200.reuse, R78.reuse, 0x1 ;  /* 0x0000004ec804c211 */ /* 0x0c0fe400078208ff */
[----:B------:R-:W-:Y:S02]  /*f050*/  @!P5 LEA R6, P2, R23, R78, 0x1 ;  /* 0x0000004e1706d211 */ /* 0x000fe400078408ff */
[-C--:B-1----:R-:W-:Y:S02]  /*f060*/  @!P3 LEA.HI.X R3, R19, R80.reuse, R211, 0x1, P0 ;  /* 0x000000501303b211 */ /* 0x082fe400000f0cd3 */
        /* <DEDUP_REMOVED lines=11> */
.L_x_2431:
        /* <DEDUP_REMOVED lines=11> */
[----:B------:R-:W-:Y:S01]  /*f1d0*/  UISETP.NE.U32.AND UP1, UPT, UR8, URZ, UPT ;  /* 0x0000003f0800728c */ /* 0x000fe2000bf25070 */
[----:B------:R-:W-:Y:S02]  /*f1e0*/  IMAD.U32 R0, RZ, RZ, UR4 ;  /* 0x00000004ff007e24 */ /* 0x000fe4000f8e00ff */
[----:B------:R-:W2:Y:S01]  /*f1f0*/  @P2 LDG.E R6, desc[UR40][R2.64] ;  /* 0x0000002802062981 */ /* 0x000ea2000c1e1900 */
[----:B------:R-:W-:-:S06]  /*f200*/  UISETP.NE.AND.EX UP1, UPT, UR9, URZ, UPT, UP1 ;  /* 0x0000003f0900728c */ /* 0x000fcc000bf25310 */
        /* <DEDUP_REMOVED lines=11> */
[----:B--2---:R-:W-:Y:S01]  /*f2c0*/  @P2 R2UR UR4, R6 ;  /* 0x00000000060422ca */ /* 0x004fe200000e0000 */
[----:B01----:R-:W-:-:S14]  /*f2d0*/  @P3 BRA `(.L_x_2440) ;  /* 0x0000000000103947 */ /* 0x003fdc0003800000 */
[----:B------:R-:W-:Y:S05]  /*f2e0*/  @!P2 BRA `(.L_x_2440) ;  /* 0x00000000000ca947 */ /* 0x000fea0003800000 */
[----:B------:R-:W2:Y:S04]  /*f2f0*/  LDG.E R5, desc[UR40][R2.64] ;  /* 0x0000002802057981 */ /* 0x000ea8000c1e1900 */
[----:B-----5:R-:W2:Y:S02]  /*f300*/  LDG.E R0, desc[UR40][R2.64+0x4] ;  /* 0x0000042802007981 */ /* 0x020ea4000c1e1900 */
[----:B--2---:R-:W-:-:S07]  /*f310*/  IMAD.IADD R0, R0, 0x1, -R5 ;  /* 0x0000000100007824 */ /* 0x004fce00078e0a05 */
.L_x_2440:
[----:B------:R-:W-:Y:S01]  /*f320*/  USHF.R.S32.HI UR8, URZ, 0x1f, UR44 ;  /* 0x0000001f3f087899 */ /* 0x000fe2000801142c */
[----:B------:R-:W-:Y:S01]  /*f330*/  BSSY B1, `(.L_x_2441) ;  /* 0x000002e000017945 */ /* 0x000fe20003800000 */
[----:B------:R-:W-:Y:S02]  /*f340*/  USHF.R.S32.HI UR11, URZ, 0x1f, UR4 ;  /* 0x0000001f3f0b7899 */ /* 0x000fe40008011404 */
[----:B------:R-:W-:Y:S02]  /*f350*/  USEL UR13, UR44, URZ, !UP0 ;  /* 0x0000003f2c0d7287 */ /* 0x000fe4000c000000 */
[----:B------:R-:W-:Y:S01]  /*f360*/  USEL UR14, UR8, URZ, !UP0 ;  /* 0x0000003f080e7287 */ /* 0x000fe2000c000000 */
[----:B------:R-:W-:Y:S11]  /*f370*/  @P1 BRA `(.L_x_2442) ;  /* 0x0000000000a41947 */ /* 0x000ff60003800000 */
[----:B------:R-:W0:Y:S01]  /*f380*/  S2R R3, SR_TID.X ;  /* 0x0000000000037919 */ /* 0x000e220000002100 */
[----:B------:R-:W1:Y:S01]  /*f390*/  LDC R7, c[0x0][0xbe8] ;  /* 0x0002fa00ff077b82 */ /* 0x000e620000000800 */
[----:B------:R-:W-:Y:S02]  /*f3a0*/  IMAD.U32 R4, RZ, RZ, UR43 ;  /* 0x0000002bff047e24 */ /* 0x000fe4000f8e00ff */
[----:B-1---5:R-:W-:-:S03]  /*f3b0*/  IMAD R2, R0, R7, RZ ;  /* 0x0000000700027224 */ /* 0x022fc600078e02ff */
[----:B0-----:R-:W-:-:S04]  /*f3c0*/  IADD3 R4, R4, -0x80, R3 ;  /* 0xffffff8004047810 */ /* 0x001fc80007ffe003 */
[----:B------:R-:W-:-:S13]  /*f3d0*/  ISETP.GE.AND P1, PT, R4, R2, PT ;  /* 0x000000020400720c */ /* 0x000fda0003f26270 */
[----:B------:R-:W-:Y:S05]  /*f3e0*/  @P1 BRA `(.L_x_2442) ;  /* 0x0000000000881947 */ /* 0x000fea0003800000 */
[----:B------:R-:W-:Y:S01]  /*f3f0*/  ISETP.NE.AND P1, PT, R7, 0x1, PT ;  /* 0x000000010700780c */ /* 0x000fe20003f25270 */
[----:B------:R-:W-:Y:S01]  /*f400*/  ULDC.64 UR16, c[0x0][0xb90] ;  /* 0x0002e40000107ab9 */ /* 0x000fe20000000a00 */
[----:B------:R-:W-:Y:S01]  /*f410*/  UMOV UR8, UR4 ;  /* 0x0000000400087c82 */ /* 0x000fe20008000000 */
[----:B------:R-:W-:Y:S01]  /*f420*/  UIMAD UR10, UR12, UR16, URZ ;  /* 0x000000100c0a72a4 */ /* 0x000fe2000f8e023f */
[----:B------:R-:W-:Y:S01]  /*f430*/  IMAD.MOV.U32 R2, RZ, RZ, R4 ;  /* 0x000000ffff027224 */ /* 0x000fe200078e0004 */
[----:B------:R-:W-:Y:S02]  /*f440*/  UMOV UR9, UR11 ;  /* 0x0000000b00097c82 */ /* 0x000fe40008000000 */
[----:B------:R-:W-:Y:S02]  /*f450*/  UIMAD.WIDE.U32 UR8, UR45, UR16, UR8 ;  /* 0x000000102d0872a5 */ /* 0x000fe4000f8e0008 */
[----:B------:R-:W-:-:S03]  /*f460*/  UIMAD UR10, UR45, UR17, UR10 ;  /* 0x000000112d0a72a4 */ /* 0x000fc6000f8e020a */
[----:B------:R-:W-:Y:S01]  /*f470*/  ULDC.64 UR16, c[0x0][0xb98] ;  /* 0x0002e60000107ab9 */ /* 0x000fe20000000a00 */
[----:B------:R-:W0:Y:S01]  /*f480*/  @P1 LDC R3, c[0x0][0xbec] ;  /* 0x0002fb00ff031b82 */ /* 0x000e220000000800 */
[----:B------:R-:W-:Y:S02]  /*f490*/  UIADD3 UR9, UR9, UR10, URZ ;  /* 0x0000000a09097290 */ /* 0x000fe4000fffe03f */
[----:B------:R-:W-:Y:S02]  /*f4a0*/  UIMAD UR10, UR14, UR16, URZ ;  /* 0x000000100e0a72a4 */ /* 0x000fe4000f8e023f */
[----:B------:R-:W-:Y:S02]  /*f4b0*/  UIMAD.WIDE.U32 UR8, UR13, UR16, UR8 ;  /* 0x000000100d0872a5 */ /* 0x000fe4000f8e0008 */
[----:B------:R-:W-:Y:S01]  /*f4c0*/  UIMAD UR10, UR13, UR17, UR10 ;  /* 0x000000110d0a72a4 */ /* 0x000fe2000f8e020a */
[----:B------:R-:W1:Y:S02]  /*f4d0*/  @P1 LDC R6, c[0x0][0xbf0] ;  /* 0x0002fc00ff061b82 */ /* 0x000e640000000800 */
[----:B------:R-:W-:Y:S01]  /*f4e0*/  ULDC.64 UR16, c[0x0][0xb88] ;  /* 0x0002e20000107ab9 */ /* 0x000fe20000000a00 */
[----:B0-----:R-:W-:-:S05]  /*f4f0*/  @P1 IMAD.HI.U32 R3, R4, R3, RZ ;  /* 0x0000000304031227 */ /* 0x001fca00078e00ff */
[----:B-1----:R-:W-:Y:S01]  /*f500*/  @P1 SHF.R.U32.HI R2, RZ, R6, R3 ;  /* 0x00000006ff021219 */ /* 0x002fe20000011603 */
[----:B------:R-:W-:-:S03]  /*f510*/  IMAD.U32 R6, RZ, RZ, UR10 ;  /* 0x0000000aff067e24 */ /* 0x000fc6000f8e00ff */
[--C-:B------:R-:W-:Y:S01]  /*f520*/  SHF.R.S32.HI R3, RZ, 0x1f, R2.reuse ;  /* 0x0000001fff037819 */ /* 0x100fe20000011402 */
[----:B------:R-:W-:Y:S01]  /*f530*/  IMAD.MOV R5, RZ, RZ, -R2 ;  /* 0x000000ffff057224 */ /* 0x000fe200078e0a02 */
[----:B------:R-:W-:-:S03]  /*f540*/  IADD3 R2, P1, R2, UR8, RZ ;  /* 0x0000000802027c10 */ /* 0x000fc6000ff3e0ff */
[----:B------:R-:W-:Y:S01]  /*f550*/  IMAD R5, R7, R5, R4 ;  /* 0x0000000507057224 */ /* 0x000fe200078e0204 */
[----:B------:R-:W-:Y:S01]  /*f560*/  IADD3.X R3, R3, UR9, R6, P1, !PT ;  /* 0x0000000903037c10 */ /* 0x000fe20008ffe406 */
[----:B------:R-:W-:-:S03]  /*f570*/  ULDC.64 UR8, c[0x0][0xb50] ;  /* 0x0002d40000087ab9 */ /* 0x000fc60000000a00 */
[----:B------:R-:W-:Y:S01]  /*f580*/  SHF.R.S32.HI R4, RZ, 0x1f, R5 ;  /* 0x0000001fff047819 */ /* 0x000fe20000011405 */
[----:B------:R-:W-:-:S04]  /*f590*/  IMAD.WIDE.U32 R2, R5, UR16, R2 ;  /* 0x0000001005027c25 */ /* 0x000fc8000f8e0002 */
[----:B------:R-:W-:-:S04]  /*f5a0*/  IMAD R4, R4, UR16, RZ ;  /* 0x0000001004047c24 */ /* 0x000fc8000f8e02ff */
[----:B------:R-:W-:Y:S01]  /*f5b0*/  IMAD R7, R5, UR17, R4 ;  /* 0x0000001105077c24 */ /* 0x000fe2000f8e0204 */
[----:B------:R-:W-:-:S03]  /*f5c0*/  LEA R4, P1, R2, UR8, 0x2 ;  /* 0x0000000802047c11 */ /* 0x000fc6000f8210ff */
[----:B------:R-:W-:-:S05]  /*f5d0*/  IMAD.IADD R3, R3, 0x1, R7 ;  /* 0x0000000103037824 */ /* 0x000fca00078e0207 */
[----:B------:R-:W-:Y:S01]  /*f5e0*/  LEA.HI.X R5, R2, UR9, R3, 0x2, P1 ;  /* 0x0000000902057c11 */ /* 0x000fe200088f1403 */
[----:B------:R-:W-:-:S05]  /*f5f0*/  IMAD.MOV.U32 R3, RZ, RZ, -0x800000 ;  /* 0xff800000ff037424 */ /* 0x000fca00078e00ff */
[----:B------:R0:W-:Y:S02]  /*f600*/  STG.E desc[UR40][R4.64], R3 ;  /* 0x0000000304007986 */ /* 0x0001e4000c101928 */
.L_x_2442:
[----:B------:R-:W-:Y:S05]  /*f610*/  BSYNC B1 ;  /* 0x0000000000017941 */ /* 0x000fea0003800000 */
.L_x_2441:
[----:B0-----:R-:W0:Y:S01]  /*f620*/  @P0 LDC R3, c[0x0][0xbf0] ;  /* 0x0002fc00ff030b82 */ /* 0x001e220000000800 */
[----:B------:R-:W-:Y:S01]  /*f630*/  ULDC.64 UR16, c[0x0][0xaa0] ;  /* 0x0002a80000107ab9 */ /* 0x000fe20000000a00 */
[----:B------:R-:W-:Y:S01]  /*f640*/  IMAD R2, R202, 0x20, R203 ;  /* 0x00000020ca027824 */ /* 0x000fe200078e02cb */
[----:B------:R-:W-:Y:S01]  /*f650*/  UIMAD UR10, UR11, UR16, URZ ;  /* 0x000000100b0a72a4 */ /* 0x000fe2000f8e023f */
[----:B------:R-:W-:Y:S01]  /*f660*/  VIADD R8, R203, UR43 ;  /* 0x0000002bcb087c36 */ /* 0x000fe20008000000 */
[----:B------:R-:W-:Y:S01]  /*f670*/  UIMAD.WIDE.U32 UR8, UR4, UR16, URZ ;  /* 0x00000010040872a5 */ /* 0x000fe2000f8e003f */
[----:B------:R-:W-:Y:S01]  /*f680*/  VIADD R6, R2, UR43 ;  /* 0x0000002b02067c36 */ /* 0x000fe20008000000 */
[----:B------:R-:W-:Y:S01]  /*f690*/  UIMAD UR10, UR4, UR17, UR10 ;  /* 0x00000011040a72a4 */ /* 0x000fe2000f8e020a */
[----:B------:R-:W-:Y:S02]  /*f6a0*/  BSSY B1, `(.L_x_2443) ;  /* 0x000003d000017945 */ /* 0x000fe40003800000 */
        /* <DEDUP_REMOVED lines=10> */
[----:B0-----:R-:W-:Y:S01]  /*f750*/  @P0 SHF.R.U32.HI R5, RZ, R3, R2 ;  /* 0x00000003ff050219 */ /* 0x001fe20000011602 */
        /* <DEDUP_REMOVED lines=11> */
[----:B------:R-:W-:Y:S02]  /*f810*/  IMAD.U32 R3, RZ, RZ, UR4 ;  /* 0x00000004ff037e24 */ /* 0x000fe4000f8e00ff */
[C---:B------:R-:W-:Y:S01]  /*f820*/  IMAD R9, R5.reuse, UR11, R4 ;  /* 0x0000000b05097c24 */ /* 0x040fe2000f8e0204 */
[----:B------:R-:W-:Y:S01]  /*f830*/  SHF.R.S32.HI R4, RZ, 0x1f, R7 ;  /* 0x0000001fff047819 */ /* 0x000fe20000011407 */
[----:B------:R-:W-:-:S04]  /*f840*/  IMAD.WIDE.U32 R2, R5, UR10, R2 ;  /* 0x0000000a05027c25 */ /* 0x000fc8000f8e0002 */
[----:B------:R-:W-:Y:S02]  /*f850*/  IMAD.IADD R3, R3, 0x1, R9 ;  /* 0x0000000103037824 */ /* 0x000fe400078e0209 */
[----:B------:R-:W-:Y:S02]  /*f860*/  IMAD R4, R4, UR8, RZ ;  /* 0x0000000804047c24 */ /* 0x000fe4000f8e02ff */
[----:B-----5:R-:W-:Y:S02]  /*f870*/  IMAD R11, R0, R11, RZ ;  /* 0x0000000b000b7224 */ /* 0x020fe400078e02ff */
        /* <DEDUP_REMOVED lines=31> */
.L_x_2444:
[----:B------:R-:W-:Y:S05]  /*fa70*/  BSYNC B1 ;  /* 0x0000000000017941 */ /* 0x000fea0003800000 */
.L_x_2443:
        /* <DEDUP_REMOVED lines=21> */
.L_x_2446:
[----:B------:R-:W-:Y:S05]  /*fbd0*/  BSYNC B1 ;  /* 0x0000000000017941 */ /* 0x000fea0003800000 */
.L_x_2445:
        /* <DEDUP_REMOVED lines=21> */
.L_x_2448:
[----:B------:R-:W-:Y:S05]  /*fd30*/  BSYNC B1 ;  /* 0x0000000000017941 */ /* 0x000fea0003800000 */
.L_x_2447:
[----:B0-----:R-:W-:Y:S01]  /*fd40*/  VIADD R0, R8, 0x60 ;  /* 0x0000006008007836 */ /* 0x001fe20000000000 */
[----:B---3--:R0:W3:Y:S04]  /*fd50*/  SHFL.IDX PT, R6, R5, 0x3, 0x181f ;  /* 0x00781f0005067f89 */ /* 0x0080e800000e0000 */
        /* <DEDUP_REMOVED lines=20> */
.L_x_2439:
[----:B------:R-:W-:Y:S05]  /*fea0*/  BSYNC B0 ;  /* 0x0000000000007941 */ /* 0x000fea0003800000 */
.L_x_2430:
[----:B------:R-:W-:Y:S02]  /*feb0*/  ULDC UR4, c[0x0][0xc3c] ;  /* 0x00030f0000047ab9 */ /* 0x000fe40000000800 */
[----:B------:R-:W-:-:S06]  /*fec0*/  UISETP.GE.AND UP0, UPT, UR6, UR4, UPT ;  /* 0x000000040600728c */ /* 0x000fcc000bf06270 */
[----:B------:R-:W-:-:S13]  /*fed0*/  PLOP3.LUT P0, PT, PT, PT, UP0, 0x80, 0x0 ;  /* 0x000000000000781c */ /* 0x000fda0003f0f008 */
[----:B------:R-:W-:Y:S05]  /*fee0*/  @!P0 BRA `(.L_x_2449) ;  /* 0xffffff0c00dc8947 */ /* 0x000fea000383ffff */
[----:B------:R-:W-:Y:S05]  /*fef0*/  EXIT ;  /* 0x000000000000794d */ /* 0x000fea0003800000 */
.L_x_2348:
[----:B------:R-:W-:-:S08]  /*ff00*/  NOP ;  /* 0x0000000000007918 */ /* 0x000fd00000000000 */
[----:B------:R-:W0:-:S00]  /*ff10*/  USETMAXREG.DEALLOC.CTAPOOL 0x18 ;  /* 0x00000018000079c8 */ /* 0x000e0000080e0500 */
[----:B0-----:R-:W2:Y:S01]  /*ff20*/  LDL.LU R2, [R1] ;  /* 0x0000000001027983 */ /* 0x001ea20000300800 */
[----:B------:R-:W-:Y:S01]  /*ff30*/  LOP3.LUT R0, R0, 0x3, RZ, 0xc0, !PT ;  /* 0x0000000300007812 */ /* 0x000fe200078ec0ff */
[----:B------:R-:W-:-:S05]  /*ff40*/  IMAD.MOV.U32 R4, RZ, RZ, RZ ;  /* 0x000000ffff047224 */ /* 0x000fca00078e00ff */
[----:B------:R-:W0:Y:S02]  /*ff50*/  SHFL.IDX PT, R0, R0, RZ, 0x1f ;  /* 0x00001fff00007589 */ /* 0x000e2400000e0000 */
[----:B0-----:R-:W-:Y:S02]  /*ff60*/  ISETP.NE.AND P0, PT, R0, RZ, PT ;  /* 0x000000ff0000720c */ /* 0x001fe40003f05270 */
[----:B--2---:R-:W-:-:S11]  /*ff70*/  LOP3.LUT R2, R2, 0xfffffffd, RZ, 0xc0, !PT ;  /* 0xfffffffd02027812 */ /* 0x004fd600078ec0ff */
[----:B------:R-:W-:-:S05]  /*ff80*/  @P0 LOP3.LUT R2, R2, 0x2, RZ, 0xfc, !PT ;  /* 0x0000000202020812 */ /* 0x000fca00078efcff */
[----:B------:R0:W-:Y:S01]  /*ff90*/  STL [R1], R2 ;  /* 0x0000000201007387 */ /* 0x0001e20000100800 */
[----:B------:R-:W-:Y:S05]  /*ffa0*/  @!P0 BRA `(.L_x_2450) ;  /* 0x00000000001c8947 */ /* 0x000fea0003800000 */
[----:B------:R-:W1:Y:S08]  /*ffb0*/  S2UR UR5, SR_CgaCtaId ;  /* 0x00000000000579c3 */ /* 0x000e700000008800 */
[----:B------:R-:W-:Y:S06]  /*ffc0*/  BAR.SYNC.DEFER_BLOCKING 0x5, 0x180 ;  /* 0x0146000000007b1d */ /* 0x000fec0000010000 */
[----:B------:R-:W-:-:S02]  /*ffd0*/  UMOV UR4, 0x400 ;  /* 0x0000040000047882 */ /* 0x000fc40000000000 */
[----:B-1----:R-:W-:-:S09]  /*ffe0*/  ULEA UR4, UR5, UR4, 0x18 ;  /* 0x0000000405047291 */ /* 0x002fd2000f8ec03f */
[----:B------:R-:W2:Y:S01]  /*fff0*/  LDS.128 R16, [UR4+0x228d0] ;  /* 0x0228d004ff107984 */ /* 0x000ea20008000c00 */
[----:B------:R-:W-:Y:S06]  /*10000*/  BAR.ARV 0x4, 0x180 ;  /* 0x0106000000007b1d */ /* 0x000fec0000002000 */
[----:B------:R-:W-:Y:S05]  /*10010*/  BRA `(.L_x_2451) ;  /* 0x0000000800847947 */ /* 0x000fea0003800000 */
.L_x_2450:
[----:B------:R-:W1:Y:S01]  /*10020*/  S2R R0, SR_TID.X ;  /* 0x0000000000007919 */ /* 0x000e620000002100 */
[----:B------:R-:W-:Y:S01]  /*10030*/  ULDC UR4, c[0x0][0xc3c] ;  /* 0x00030f0000047ab9 */ /* 0x000fe20000000800 */
[----:B------:R-:W2:Y:S01]  /*10040*/  S2UR UR6, SR_CTAID.X ;  /* 0x00000000000679c3 */ /* 0x000ea20000002500 */
[----:B------:R-:W-:Y:S01]  /*10050*/  ULDC UR5, c[0x0][0xc38] ;  /* 0x00030e0000057ab9 */ /* 0x000fe20000000800 */
[----:B-1----:R-:W-:-:S04]  /*10060*/  LOP3.LUT R0, R0, 0x1f, RZ, 0xc0, !PT ;  /* 0x0000001f00007812 */ /* 0x002fc800078ec0ff */
[----:B------:R-:W-:-:S04]  /*10070*/  ISETP.NE.AND P0, PT, R0, 0x1f, PT ;  /* 0x0000001f0000780c */ /* 0x000fc80003f05270 */
[----:B------:R-:W-:-:S13]  /*10080*/  ISETP.GE.OR P1, PT, R0, UR4, !P0 ;  /* 0x0000000400007c0c */ /* 0x000fda000c726670 */
[----:B0-----:R-:W0:Y:S02]  /*10090*/  @!P1 LDC.64 R2, c[0x0][0xc80] ;  /* 0x00032000ff029b82 */ /* 0x001e240000000a00 */
[----:B0-----:R-:W-:-:S05]  /*100a0*/  @!P1 IMAD.WIDE.U32 R2, R0, 0x4, R2 ;  /* 0x0000000400029825 */ /* 0x001fca00078e0002 */
[----:B------:R-:W3:Y:S01]  /*100b0*/  @!P1 LDG.E R4, desc[UR40][R2.64] ;  /* 0x0000002802049981 */ /* 0x000ee2000c1e1900 */
[C---:B------:R-:W-:Y:S01]  /*100c0*/  ISETP.NE.AND P1, PT, R0.reuse, RZ, PT ;  /* 0x000000ff0000720c */ /* 0x040fe20003f25270 */
[----:B------:R-:W-:Y:S01]  /*100d0*/  UMOV UR4, URZ ;  /* 0x0000003f00047c82 */ /* 0x000fe20008000000 */
[C---:B------:R-:W-:Y:S01]  /*100e0*/  ISETP.GE.U32.AND P2, PT, R0.reuse, 0x2, PT ;  /* 0x000000020000780c */ /* 0x040fe20003f46070 */
[----:B------:R-:W-:Y:S01]  /*100f0*/  IMAD.MOV.U32 R16, RZ, RZ, RZ ;  /* 0x000000ffff107224 */ /* 0x000fe200078e00ff */
[C---:B------:R-:W-:Y:S02]  /*10100*/  ISETP.GE.U32.AND P3, PT, R0.reuse, 0x4, PT ;  /* 0x000000040000780c */ /* 0x040fe40003f66070 */
[C---:B------:R-:W-:Y:S02]  /*10110*/  ISETP.GE.U32.AND P4, PT, R0.reuse, 0x8, PT ;  /* 0x000000080000780c */ /* 0x040fe40003f86070 */
[----:B------:R-:W-:Y:S01]  /*10120*/  ISETP.GE.U32.AND P5, PT, R0, 0x10, PT ;  /* 0x000000100000780c */ /* 0x000fe20003fa6070 */
[----:B---3--:R-:W0:Y:S02]  /*10130*/  SHFL.UP PT, R5, R4, 0x1, RZ ;  /* 0x0420000004057989 */ /* 0x008e2400000e00ff */
        /* <DEDUP_REMOVED lines=17> */
[----:B--2---:R-:W-:-:S13]  /*10250*/  ISETP.GT.AND P6, PT, R6, UR6, PT ;  /* 0x0000000606007c0c */ /* 0x004fda000bfc4270 */
[----:B------:R-:W-:Y:S05]  /*10260*/  @P6 BRA `(.L_x_2452) ;  /* 0x00000000009c6947 */ /* 0x000fea0003800000 */
[----:B------:R-:W0:Y:S01]  /*10270*/  LDC R5, c[0x0][0xc3c] ;  /* 0x00030f00ff057b82 */ /* 0x000e220000000800 */
[----:B------:R-:W-:Y:S01]  /*10280*/  IMAD.MOV.U32 R6, RZ, RZ, R3 ;  /* 0x000000ffff067224 */ /* 0x000fe200078e0003 */
[----:B------:R-:W-:Y:S01]  /*10290*/  UMOV UR4, URZ ;  /* 0x0000003f00047c82 */ /* 0x000fe20008000000 */
[----:B------:R-:W-:Y:S01]  /*102a0*/  ULDC UR7, c[0x0][0xc3c] ;  /* 0x00030f0000077ab9 */ /* 0x000fe20000000800 */
[----:B------:R-:W-:-:S05]  /*102b0*/  ULDC UR5, c[0x0][0xc38] ;  /* 0x00030e0000057ab9 */ /* 0x000fca0000000800 */
.L_x_2456:
        /* <DEDUP_REMOVED lines=12> */
.L_x_2455:
[----:B------:R-:W-:Y:S05]  /*10380*/  BSYNC B0 ;  /* 0x0000000000007941 */ /* 0x000fea0003800000 */
.L_x_2454:
        /* <DEDUP_REMOVED lines=20> */
[----:B------:R-:W-:-:S07]  /*104d0*/  IMAD.MOV.U32 R5, RZ, RZ, R9 ;  /* 0x000000ffff057224 */ /* 0x000fce00078e0009 */
.L_x_2452:
[----:B------:R-:W-:-:S04]  /*104e0*/  IMAD.IADD R6, R6, 0x1, -R3 ;  /* 0x0000000106067824 */ /* 0x000fc800078e0a03 */
[----:B------:R-:W-:-:S05]  /*104f0*/  IMAD R2, R5, UR5, R6 ;  /* 0x0000000505027c24 */ /* 0x000fca000f8e0206 */
[----:B------:R-:W-:Y:S02]  /*10500*/  ISETP.GT.AND P0, PT, R2, UR6, PT ;  /* 0x0000000602007c0c */ /* 0x000fe4000bf04270 */
[----:B------:R-:W0:Y:S11]  /*10510*/  LDC.64 R2, c[0x0][0xc90] ;  /* 0x00032400ff027b82 */ /* 0x000e360000000a00 */
[----:B------:R-:W-:-:S04]  /*10520*/  VOTE.ANY R11, PT, !P0 ;  /* 0x00000000000b7806 */ /* 0x000fc800040e0100 */
[----:B------:R-:W1:Y:S02]  /*10530*/  POPC R7, R11 ;  /* 0x0000000b00077309 */ /* 0x000e640000000000 */
[----:B-1----:R-:W-:-:S04]  /*10540*/  VIADD R19, R7, UR4 ;  /* 0x0000000407137c36 */ /* 0x002fc80008000000 */
[----:B0-----:R-:W-:-:S05]  /*10550*/  IMAD.WIDE R2, R19, 0x4, R2 ;  /* 0x0000000413027825 */ /* 0x001fca00078e0202 */
[----:B------:R-:W2:Y:S01]  /*10560*/  LDG.E R9, desc[UR40][R2.64] ;  /* 0x0000002802097981 */ /* 0x000ea2000c1e1900 */
[----:B------:R-:W-:-:S03]  /*10570*/  ISETP.NE.AND P0, PT, R11, RZ, PT ;  /* 0x000000ff0b00720c */ /* 0x000fc60003f05270 */
[----:B------:R-:W2:Y:S02]  /*10580*/  SHFL.IDX PT, R4, R4, R7, 0x1f ;  /* 0x00001f0704047589 */ /* 0x000ea400000e0000 */
[----:B--2---:R-:W-:-:S05]  /*10590*/  IMAD R8, R4, R9, RZ ;  /* 0x0000000904087224 */ /* 0x004fca00078e02ff */
[----:B------:R-:W-:-:S04]  /*105a0*/  IABS R10, R8 ;  /* 0x00000008000a7213 */ /* 0x000fc80000000000 */
[----:B------:R-:W0:Y:S08]  /*105b0*/  I2F.RP R12, R10 ;  /* 0x0000000a000c7306 */ /* 0x000e300000209400 */
[----:B0-----:R-:W0:Y:S02]  /*105c0*/  MUFU.RCP R12, R12 ;  /* 0x0000000c000c7308 */ /* 0x001e240000001000 */
[----:B0-----:R-:W-:-:S06]  /*105d0*/  VIADD R13, R12, 0xffffffe ;  /* 0x0ffffffe0c0d7836 */ /* 0x001fcc0000000000 */
[----:B------:R0:W1:Y:S01]  /*105e0*/  F2I.FTZ.U32.TRUNC.NTZ R3, R13 ;  /* 0x0000000d00037305 */ /* 0x000062000021f000 */
[----:B------:R-:W-:Y:S05]  /*105f0*/  @!P0 BRA `(.L_x_2457) ;  /* 0x0000000000088947 */ /* 0x000fea0003800000 */
[----:B------:R-:W-:-:S06]  /*10600*/  VIADD R16, R7, 0xffffffff ;  /* 0xffffffff07107836 */ /* 0x000fcc0000000000 */
[----:B------:R2:W3:Y:S02]  /*10610*/  SHFL.IDX PT, R16, R5, R16, 0x1f ;  /* 0x00001f1005107589 */ /* 0x0004e400000e0000 */
.L_x_2457:
[--C-:B-12---:R-:W-:Y:S02]  /*10620*/  IMAD.MOV R5, RZ, RZ, -R3.reuse ;  /* 0x000000ffff057224 */ /* 0x106fe400078e0a03 */
[----:B---3--:R-:W-:Y:S01]  /*10630*/  IMAD R16, R16, UR5, R6 ;  /* 0x0000000510107c24 */ /* 0x008fe2000f8e0206 */
[----:B------:R-:W-:Y:S01]  /*10640*/  IABS R6, R8 ;  /* 0x0000000800067213 */ /* 0x000fe20000000000 */
[----:B------:R-:W-:Y:S02]  /*10650*/  IMAD R5, R5, R10, RZ ;  /* 0x0000000a05057224 */ /* 0x000fe400078e02ff */
[----:B------:R-:W-:Y:S02]  /*10660*/  IMAD.MOV.U32 R2, RZ, RZ, RZ ;  /* 0x000000ffff027224 */ /* 0x000fe400078e00ff */
[----:B------:R-:W-:Y:S02]  /*10670*/  IMAD.MOV R6, RZ, RZ, -R6 ;  /* 0x000000ffff067224 */ /* 0x000fe400078e0a06 */
[----:B------:R-:W-:Y:S01]  /*10680*/  IMAD.HI.U32 R2, R3, R5, R2 ;  /* 0x0000000503027227 */ /* 0x000fe200078e0002 */
[----:B------:R-:W-:-:S04]  /*10690*/  IADD3 R5, -R16, UR6, RZ ;  /* 0x0000000610057c10 */ /* 0x000fc8000fffe1ff */
        /* <DEDUP_REMOVED lines=13> */
[----:B------:R-:W-:Y:S02]  /*10770*/  IMAD R6, R9, R2, RZ ;  /* 0x0000000209067224 */ /* 0x000fe400078e02ff */
[----:B------:R-:W-:Y:S02]  /*10780*/  IMAD.MOV R2, RZ, RZ, -R2 ;  /* 0x000000ffff027224 */ /* 0x000fe400078e0a02 */
[----:B------:R-:W-:Y:S02]  /*10790*/  IMAD.MOV R10, RZ, RZ, -R6 ;  /* 0x000000ffff0a7224 */ /* 0x000fe400078e0a06 */
[----:B------:R-:W-:-:S03]  /*107a0*/  IMAD R5, R8, R2, R5 ;  /* 0x0000000208057224 */ /* 0x000fc600078e0205 */
[----:B------:R-:W-:-:S04]  /*107b0*/  VIADDMNMX R9, R10, UR5, R9, PT ;  /* 0x000000050a097c46 */ /* 0x000fc8000b800109 */
[-C--:B------:R-:W-:Y:S02]  /*107c0*/  IABS R7, R9.reuse ;  /* 0x0000000900077213 */ /* 0x080fe40000000000 */
[----:B------:R-:W-:Y:S02]  /*107d0*/  IABS R8, R9 ;  /* 0x0000000900087213 */ /* 0x000fe40000000000 */
[----:B------:R-:W1:Y:S03]  /*107e0*/  I2F.RP R10, R7 ;  /* 0x00000007000a7306 */ /* 0x000e660000209400 */
[----:B------:R-:W-:-:S05]  /*107f0*/  IMAD.MOV R8, RZ, RZ, -R8 ;  /* 0x000000ffff087224 */ /* 0x000fca00078e0a08 */
[----:B-1----:R-:W1:Y:S02]  /*10800*/  MUFU.RCP R10, R10 ;  /* 0x0000000a000a7308 */ /* 0x002e640000001000 */
[----:B-1----:R-:W-:-:S06]  /*10810*/  VIADD R3, R10, 0xffffffe ;  /* 0x0ffffffe0a037836 */ /* 0x002fcc0000000000 */
[----:B------:R-:W1:Y:S02]  /*10820*/  F2I.FTZ.U32.TRUNC.NTZ R3, R3 ;  /* 0x0000000300037305 */ /* 0x000e64000021f000 */
[----:B-1----:R-:W-:-:S04]  /*10830*/  IMAD.MOV R2, RZ, RZ, -R3 ;  /* 0x000000ffff027224 */ /* 0x002fc800078e0a03 */
[----:B------:R-:W-:Y:S02]  /*10840*/  IMAD R11, R2, R7, RZ ;  /* 0x00000007020b7224 */ /* 0x000fe400078e02ff */
[----:B------:R-:W-:-:S04]  /*10850*/  IMAD.MOV.U32 R2, RZ, RZ, RZ ;  /* 0x000000ffff027224 */ /* 0x000fc800078e00ff */
[----:B------:R-:W-:Y:S01]  /*10860*/  IMAD.HI.U32 R2, R3, R11, R2 ;  /* 0x0000000b03027227 */ /* 0x000fe200078e0002 */
[----:B------:R-:W-:Y:S02]  /*10870*/  IABS R11, R5 ;  /* 0x00000005000b7213 */ /* 0x000fe40000000000 */
[C---:B------:R-:W-:Y:S01]  /*10880*/  LOP3.LUT R3, R5.reuse, R9, RZ, 0x3c, !PT ;  /* 0x0000000905037212 */ /* 0x040fe200078e3cff */
[----:B------:R-:W-:Y:S02]  /*10890*/  IMAD.IADD R5, R5, 0x1, R6 ;  /* 0x0000000105057824 */ /* 0x000fe400078e0206 */
[----:B------:R-:W-:Y:S01]  /*108a0*/  IMAD.HI.U32 R2, R2, R11, RZ ;  /* 0x0000000b02027227 */ /* 0x000fe200078e00ff */
[----:B------:R-:W-:-:S03]  /*108b0*/  ISETP.GE.AND P2, PT, R3, RZ, PT ;  /* 0x000000ff0300720c */ /* 0x000fc60003f46270 */
[----:B------:R-:W-:-:S05]  /*108c0*/  IMAD R8, R2, R8, R11 ;  /* 0x0000000802087224 */ /* 0x000fca00078e020b */
[----:B------:R-:W-:-:S13]  /*108d0*/  ISETP.GT.U32.AND P1, PT, R7, R8, PT ;  /* 0x000000080700720c */ /* 0x000fda0003f24070 */
[----:B------:R-:W-:Y:S02]  /*108e0*/  @!P1 IMAD.IADD R8, R8, 0x1, -R7 ;  /* 0x0000000108089824 */ /* 0x000fe400078e0a07 */
[----:B------:R-:W-:Y:S01]  /*108f0*/  @!P1 VIADD R2, R2, 0x1 ;  /* 0x0000000102029836 */ /* 0x000fe20000000000 */
[----:B------:R-:W-:Y:S02]  /*10900*/  ISETP.NE.AND P1, PT, R9, RZ, PT ;  /* 0x000000ff0900720c */ /* 0x000fe40003f25270 */
[----:B------:R-:W-:-:S13]  /*10910*/  ISETP.GE.U32.AND P0, PT, R8, R7, PT ;  /* 0x000000070800720c */ /* 0x000fda0003f06070 */
[----:B------:R-:W-:-:S04]  /*10920*/  @P0 VIADD R2, R2, 0x1 ;  /* 0x0000000102020836 */ /* 0x000fc80000000000 */
[----:B------:R-:W-:Y:S01]  /*10930*/  @!P2 IMAD.MOV R2, RZ, RZ, -R2 ;  /* 0x000000ffff02a224 */ /* 0x000fe200078e0a02 */
[----:B------:R-:W-:Y:S01]  /*10940*/  @!P1 LOP3.LUT R2, RZ, R9, RZ, 0x33, !PT ;  /* 0x00000009ff029212 */ /* 0x000fe200078e33ff */
[----:B------:R-:W-:-:S03]  /*10950*/  IMAD.MOV R9, RZ, RZ, -R9 ;  /* 0x000000ffff097224 */ /* 0x000fc600078e0a09 */
[----:B------:R-:W-:Y:S01]  /*10960*/  LOP3.LUT R17, RZ, R2, RZ, 0x33, !PT ;  /* 0x00000002ff117212 */ /* 0x000fe200078e33ff */
[----:B------:R-:W-:-:S04]  /*10970*/  IMAD R18, R2, R9, R5 ;  /* 0x0000000902127224 */ /* 0x000fc800078e0205 */
[----:B------:R-:W-:Y:S01]  /*10980*/  IMAD.IADD R17, R4, 0x1, R17 ;  /* 0x0000000104117824 */ /* 0x000fe200078e0211 */
[----:B------:R-:W-:Y:S06]  /*10990*/  BRA `(.L_x_2458) ;  /* 0x00000000000c7947 */ /* 0x000fec0003800000 */
.L_x_2453:
[----:B------:R-:W-:Y:S02]  /*109a0*/  IMAD.MOV.U32 R17, RZ, RZ, RZ ;  /* 0x000000ffff117224 */ /* 0x000fe400078e00ff */
[----:B------:R-:W-:Y:S02]  /*109b0*/  IMAD.U32 R16, RZ, RZ, UR6 ;  /* 0x00000006ff107e24 */ /* 0x000fe4000f8e00ff */
[----:B------:R-:W-:-:S07]  /*109c0*/  IMAD.MOV.U32 R18, RZ, RZ, RZ ;  /* 0x000000ffff127224 */ /* 0x000fce00078e00ff */
.L_x_2458:
[----:B------:R-:W-:-:S13]  /*109d0*/  ISETP.NE.AND P0, PT, R0, RZ, PT ;  /* 0x000000ff0000720c */ /* 0x000fda0003f05270 */
[----:B------:R-:W1:Y:S01]  /*109e0*/  @!P0 S2R R3, SR_CgaCtaId ;  /* 0x0000000000038919 */ /* 0x000e620000008800 */
[----:B------:R-:W-:-:S04]  /*109f0*/  @!P0 MOV R0, 0x400 ;  /* 0x0000040000008802 */ /* 0x000fc80000000f00 */
[----:B-1----:R-:W-:-:S05]  /*10a00*/  @!P0 LEA R0, R3, R0, 0x18 ;  /* 0x0000000003008211 */ /* 0x002fca00078ec0ff */
[----:B------:R1:W-:Y:S01]  /*10a10*/  @!P0 STS.128 [R0+0x228d0], R16 ;  /* 0x0228d01000008388 */ /* 0x0003e20000000c00 */
[----:B------:R-:W-:Y:S06]  /*10a20*/  BAR.ARV 0x5, 0x180 ;  /* 0x0146000000007b1d */ /* 0x000fec0000002000 */
.L_x_2451:
[----:B-1----:R-:W-:Y:S01]  /*10a30*/  IMAD.MOV.U32 R0, RZ, RZ, 0x1 ;  /* 0x00000001ff007424 */ /* 0x002fe200078e00ff */
[----:B------:R1:W-:Y:S01]  /*10a40*/  STL [R1+0x8], RZ ;  /* 0x000008ff01007387 */ /* 0x0003e20000100800 */
[----:B------:R-:W-:Y:S02]  /*10a50*/  ULDC UR4, c[0x0][0xc3c] ;  /* 0x00030f0000047ab9 */ /* 0x000fe40000000800 */
[----:B--2---:R-:W-:Y:S01]  /*10a60*/  ISETP.GE.AND P0, PT, R19, UR4, PT ;  /* 0x0000000413007c0c */ /* 0x004fe2000bf06270 */
[----:B------:R1:W-:Y:S04]  /*10a70*/  STL [R1+0x10], R0 ;  /* 0x0000100001007387 */ /* 0x0003e80000100800 */
[----:B------:R1:W-:Y:S08]  /*10a80*/  STL [R1+0x40], RZ ;  /* 0x000040ff01007387 */ /* 0x0003f00000100800 */
[----:B-1----:R-:W-:Y:S05]  /*10a90*/  @P0 BRA `(.L_x_2459) ;  /* 0x0000005400700947 */ /* 0x002fea0003800000 */
        /* <DEDUP_REMOVED lines=24> */
.L_x_2569:
[----:B------:R-:W-:Y:S05]  /*10c20*/  YIELD ;  /* 0x0000000000007946 */ /* 0x000fea0003800000 */
[----:B------:R-:W-:Y:S01]  /*10c30*/  ULDC.64 UR4, c[0x0][0xa28] ;  /* 0x00028a0000047ab9 */ /* 0x000fe20000000a00 */
[----:B0--3--:R-:W-:Y:S01]  /*10c40*/  IMAD.MOV.U32 R0, RZ, RZ, RZ ;  /* 0x000000ffff007224 */ /* 0x009fe200078e00ff */
[----:B------:R-:W-:Y:S01]  /*10c50*/  ISETP.NE.U32.AND P0, PT, RZ, UR4, PT ;  /* 0x00000004ff007c0c */ /* 0x000fe2000bf05070 */
[----:B------:R-:W0:Y:S01]  /*10c60*/  LDC.64 R4, c[0x0][0xa00] ;  /* 0x00028000ff047b82 */ /* 0x000e220000000a00 */
[----:B-1---5:R-:W-:Y:S01]  /*10c70*/  CS2R R8, SRZ ;  /* 0x0000000000087805 */ /* 0x022fe2000001ff00 */
[----:B------:R-:W-:Y:S01]  /*10c80*/  ULDC.64 UR6, c[0x0][0xa08] ;  /* 0x0002820000067ab9 */ /* 0x000fe20000000a00 */
[----:B------:R-:W-:Y:S01]  /*10c90*/  ISETP.NE.AND.EX P0, PT, RZ, UR5, PT, P0 ;  /* 0x00000005ff007c0c */ /* 0x000fe2000bf05300 */
[----:B------:R-:W-:-:S12]  /*10ca0*/  ULDC.64 UR4, c[0x0][0xa18] ;  /* 0x0002860000047ab9 */ /* 0x000fd80000000a00 */
[----:B------:R-:W1:Y:S02]  /*10cb0*/  @P0 LDC.64 R2, c[0x0][0xa28] ;  /* 0x00028a00ff020b82 */ /* 0x000e640000000a00 */
[----:B-1----:R-:W-:-:S05]  /*10cc0*/  @P0 IMAD.WIDE R2, R19, 0x4, R2 ;  /* 0x0000000413020825 */ /* 0x002fca00078e0202 */
[----:B------:R1:W5:Y:S01]  /*10cd0*/  @P0 LDG.E R0, desc[UR40][R2.64] ;  /* 0x0000002802000981 */ /* 0x000362000c1e1900 */
[----:B------:R-:W-:Y:S01]  /*10ce0*/  ISETP.NE.U32.AND P0, PT, RZ, UR4, PT ;  /* 0x00000004ff007c0c */ /* 0x000fe2000bf05070 */
[----:B0-----:R-:W-:Y:S01]  /*10cf0*/  IMAD.WIDE R4, R19, 0x4, R4 ;  /* 0x0000000413047825 */ /* 0x001fe200078e0204 */
[----:B------:R-:W-:Y:S02]  /*10d00*/  ISETP.NE.U32.AND P1, PT, RZ, UR6, PT ;  /* 0x00000006ff007c0c */ /* 0x000fe4000bf25070 */
[----:B------:R-:W-:Y:S01]  /*10d10*/  ISETP.NE.AND.EX P2, PT, RZ, UR5, PT, P0 ;  /* 0x00000005ff007c0c */ /* 0x000fe2000bf45300 */
[----:B------:R-:W-:Y:S01]  /*10d20*/  ULDC.64 UR4, c[0x0][0xa00] ;  /* 0x0002800000047ab9 */ /* 0x000fe20000000a00 */
[----:B------:R-:W-:Y:S02]  /*10d30*/  ISETP.NE.AND.EX P1, PT, RZ, UR7, PT, P1 ;  /* 0x00000007ff007c0c */ /* 0x000fe4000bf25310 */
[----:B------:R-:W-:Y:S01]  /*10d40*/  ISETP.NE.U32.AND P0, PT, RZ, UR4, PT ;  /* 0x00000004ff007c0c */ /* 0x000fe2000bf05070 */
[----:B-1----:R-:W0:Y:S03]  /*10d50*/  LDC.64 R2, c[0x0][0xa08] ;  /* 0x00028200ff027b82 */ /* 0x002e260000000a00 */
[----:B------:R-:W-:-:S05]  /*10d60*/  ISETP.NE.AND.EX P0, PT, RZ, UR5, PT, P0 ;  /* 0x00000005ff007c0c */ /* 0x000fca000bf05300 */
[----:B--2---:R-:W1:Y:S08]  /*10d70*/  @P2 LDC.64 R6, c[0x0][0xa18] ;  /* 0x00028600ff062b82 */ /* 0x004e700000000a00 */
[----:B------:R-:W2:Y:S01]  /*10d80*/  @P0 LDG.E R9, desc[UR40][R4.64] ;  /* 0x0000002804090981 */ /* 0x000ea2000c1e1900 */
[----:B------:R-:W-:Y:S01]  /*10d90*/  ULDC UR4, c[0x0][0x288] ;  /* 0x0000a20000047ab9 */ /* 0x000fe20000000800 */
[----:B0-----:R-:W-:-:S05]  /*10da0*/  IMAD.WIDE R2, R19, 0x4, R2 ;  /* 0x0000000413027825 */ /* 0x001fca00078e0202 */
[----:B------:R-:W5:Y:S01]  /*10db0*/  @P1 LDG.E R8, desc[UR40][R2.64] ;  /* 0x0000002802081981 */ /* 0x000f62000c1e1900 */
[----:B-1----:R-:W-:-:S03]  /*10dc0*/  @P2 IMAD.WIDE R6, R19, 0x4, R6 ;  /* 0x0000000413062825 */ /* 0x002fc600078e0206 */
        /* <DEDUP_REMOVED lines=14> */
[----:B------:R-:W0:Y:S04]  /*10eb0*/  LDG.E R7, desc[UR40][R4.64] ;  /* 0x0000002804077981 */ /* 0x000e28000c1e1900 */
[----:B------:R-:W0:Y:S02]  /*10ec0*/  LDG.E R4, desc[UR40][R4.64+0x4] ;  /* 0x0000042804047981 */ /* 0x000e24000c1e1900 */
[----:B0-----:R-:W-:-:S05]  /*10ed0*/  IMAD.IADD R9, R4, 0x1, -R7 ;  /* 0x0000000104097824 */ /* 0x001fca00078e0a07 */
[----:B------:R1:W-:Y:S02]  /*10ee0*/  STL [R1+0x30], R9 ;  /* 0x0000300901007387 */ /* 0x0003e40000100800 */
.L_x_2460:
[----:B-----5:R-:W-:Y:S01]  /*10ef0*/  IMAD.IADD R4, R8, 0x1, R0 ;  /* 0x0000000108047824 */ /* 0x020fe200078e0200 */
[----:B------:R-:W-:Y:S02]  /*10f00*/  ULDC.64 UR4, c[0x0][0xa20] ;  /* 0x0002880000047ab9 */ /* 0x000fe40000000a00 */
[----:B------:R-:W-:Y:S02]  /*10f10*/  ISETP.NE.U32.AND P0, PT, RZ, UR4, PT ;  /* 0x00000004ff007c0c */ /* 0x000fe4000bf05070 */
[----:B------:R2:W-:Y:S02]  /*10f20*/  STL [R1+0x18], R4 ;  /* 0x0000180401007387 */ /* 0x0005e40000100800 */
[----:B------:R-:W-:-:S13]  /*10f30*/  ISETP.NE.AND.EX P0, PT, RZ, UR5, PT, P0 ;  /* 0x00000005ff007c0c */ /* 0x000fda000bf05300 */
[----:B--2---:R-:W-:Y:S05]  /*10f40*/  @!P0 BRA `(.L_x_2461) ;  /* 0x0000000000108947 */ /* 0x004fea0003800000 */
[----:B------:R-:W2:Y:S02]  /*10f50*/  LDC.64 R2, c[0x0][0xa20] ;  /* 0x00028800ff027b82 */ /* 0x000ea40000000a00 */
[----:B--2---:R-:W-:-:S05]  /*10f60*/  IMAD.WIDE R2, R19, 0x4, R2 ;  /* 0x0000000413027825 */ /* 0x004fca00078e0202 */
[----:B------:R2:W5:Y:S01]  /*10f70*/  LDG.E R6, desc[UR40][R2.64] ;  /* 0x0000002802067981 */ /* 0x000562000c1e1900 */
[----:B------:R-:W-:Y:S05]  /*10f80*/  BRA `(.L_x_2462) ;  /* 0x0000000000107947 */ /* 0x000fea0003800000 */
.L_x_2461:
[----:B------:R-:W-:Y:S05]  /*10f90*/  @!P1 BRA `(.L_x_2462) ;  /* 0x00000000000c9947 */ /* 0x000fea0003800000 */
[----:B------:R-:W2:Y:S04]  /*10fa0*/  LDG.E R6, desc[UR40][R2.64] ;  /* 0x0000002802067981 */ /* 0x000ea8000c1e1900 */
[----:B------:R-:W2:Y:S02]  /*10fb0*/  LDG.E R2, desc[UR40][R2.64+0x4] ;  /* 0x0000042802027981 */ /* 0x000ea4000c1e1900 */
[----:B--2---:R-:W-:-:S07]  /*10fc0*/  IMAD.IADD R6, R2, 0x1, -R6 ;  /* 0x0000000102067824 */ /* 0x004fce00078e0a06 */
.L_x_2462:
[----:B--2---:R-:W2:Y:S01]  /*10fd0*/  LDC R2, c[0x0][0x448] ;  /* 0x00011200ff027b82 */ /* 0x004ea20000000800 */
[----:B------:R-:W-:Y:S02]  /*10fe0*/  IMAD.SHL.U32 R8, R17, 0x80, RZ ;  /* 0x0000008011087824 */ /* 0x000fe400078e00ff */
[----:B-----5:R-:W-:Y:S02]  /*10ff0*/  IMAD.IADD R0, R6, 0x1, -R0 ;  /* 0x0000000106007824 */ /* 0x020fe400078e0a00 */
[----:B------:R-:W-:Y:S01]  /*11000*/  VIADD R4, R8, 0x7f ;  /* 0x0000007f08047836 */ /* 0x000fe20000000000 */
[----:B------:R3:W-:Y:S03]  /*11010*/  STL [R1+0x2c], R8 ;  /* 0x00002c0801007387 */ /* 0x0007e60000100800 */
[----:B------:R-:W-:Y:S01]  /*11020*/  IMAD.MOV.U32 R6, RZ, RZ, R4 ;  /* 0x000000ffff067224 */ /* 0x000fe200078e0004 */
[----:B--2---:R-:W-:-:S13]  /*11030*/  ISETP.NE.AND P1, PT, R2, 0x1, PT ;  /* 0x000000010200780c */ /* 0x004fda0003f25270 */
[----:B------:R-:W2:Y:S08]  /*11040*/  @P1 LDC R3, c[0x0][0x44c] ;  /* 0x00011300ff031b82 */ /* 0x000eb00000000800 */
[----:B------:R-:W4:Y:S01]  /*11050*/  @P1 LDC R2, c[0x0][0x450] ;  /* 0x00011400ff021b82 */ /* 0x000f220000000800 */
[----:B--2---:R-:W-:-:S05]  /*11060*/  @P1 IMAD.HI.U32 R3, R4, R3, RZ ;  /* 0x0000000304031227 */ /* 0x004fca00078e00ff */
[----:B----4-:R-:W-:Y:S02]  /*11070*/  @P1 SHF.R.U32.HI R6, RZ, R2, R3 ;  /* 0x00000002ff061219 */ /* 0x010fe40000011603 */
[----:B------:R-:W-:-:S05]  /*11080*/  IADD3 R2, R0, 0x1, -R9 ;  /* 0x0000000100027810 */ /* 0x000fca0007ffe809 */
[----:B------:R-:W-:Y:S02]  /*11090*/  IMAD.IADD R6, R2, 0x1, R6 ;  /* 0x0000000102067824 */ /* 0x000fe400078e0206 */
[----:B------:R-:W2:Y:S02]  /*110a0*/  LDC.64 R2, c[0x0][0x9e0] ;  /* 0x00027800ff027b82 */ /* 0x000ea40000000a00 */
[----:B--2---:R-:W-:Y:S01]  /*110b0*/  ISETP.GE.AND P2, PT, R3, 0x1, PT ;  /* 0x000000010300780c */ /* 0x004fe20003f46270 */
[----:B------:R-:W-:-:S12]  /*110c0*/  IMAD.IADD R2, R6, 0x1, R2 ;  /* 0x0000000106027824 */ /* 0x000fd800078e0202 */
[----:B---3--:R-:W-:Y:S05]  /*110d0*/  @!P2 BRA `(.L_x_2463) ;  /* 0x000000000048a947 */ /* 0x008fea0003800000 */
[C---:B------:R-:W-:Y:S01]  /*110e0*/  ISETP.GT.AND P0, PT, R6.reuse, RZ, PT ;  /* 0x000000ff0600720c */ /* 0x040fe20003f04270 */
[----:B------:R-:W-:Y:S01]  /*110f0*/  BSSY B0, `(.L_x_2464) ;  /* 0x000000e000007945 */ /* 0x000fe20003800000 */
[----:B------:R-:W-:-:S11]  /*11100*/  VIADD R7, R6, 0xffffffff ;  /* 0xffffffff06077836 */ /* 0x000fd60000000000 */
[----:B------:R-:W-:Y:S05]  /*11110*/  @P0 BRA `(.L_x_2465) ;  /* 0x00000000001c0947 */ /* 0x000fea0003800000 */
[----:B------:R-:W-:Y:S01]  /*11120*/  ISETP.NE.AND P0, PT, R3, 0x1, PT ;  /* 0x000000010300780c */ /* 0x000fe20003f05270 */
[----:B------:R-:W-:-:S12]  /*11130*/  IMAD.MOV R6, RZ, RZ, -R6 ;  /* 0x000000ffff067224 */ /* 0x000fd800078e0a06 */
[----:B------:R-:W2:Y:S02]  /*11140*/  @P0 LDC.64 R4, c[0x0][0x9e8] ;  /* 0x00027a00ff040b82 */ /* 0x000ea40000000a00 */
[----:B--2---:R-:W-:-:S05]  /*11150*/  @P0 IMAD.HI.U32 R4, R6, R4, RZ ;  /* 0x0000000406040227 */ /* 0x004fca00078e00ff */
[----:B------:R-:W-:-:S04]  /*11160*/  @P0 SHF.R.U32.HI R6, RZ, R5, R4 ;  /* 0x00000005ff060219 */ /* 0x000fc80000011604 */
[----:B------:R-:W-:Y:S01]  /*11170*/  LOP3.LUT R7, RZ, R6, RZ, 0x33, !PT ;  /* 0x00000006ff077212 */ /* 0x000fe200078e33ff */
[----:B------:R-:W-:Y:S06]  /*11180*/  BRA `(.L_x_2466) ;  /* 0x0000000000107947 */ /* 0x000fec0003800000 */
.L_x_2465:
[----:B------:R-:W-:-:S13]  /*11190*/  ISETP.NE.AND P0, PT, R3, 0x1, PT ;  /* 0x000000010300780c */ /* 0x000fda0003f05270 */
[----:B------:R-:W2:Y:S02]  /*111a0*/  @P0 LDC.64 R4, c[0x0][0x9e8] ;  /* 0x00027a00ff040b82 */ /* 0x000ea40000000a00 */
[----:B--2---:R-:W-:-:S05]  /*111b0*/  @P0 IMAD.HI.U32 R4, R7, R4, RZ ;  /* 0x0000000407040227 */ /* 0x004fca00078e00ff */
[----:B------:R-:W-:-:S07]  /*111c0*/  @P0 SHF.R.U32.HI R7, RZ, R5, R4 ;  /* 0x00000005ff070219 */ /* 0x000fce0000011604 */
.L_x_2466:
[----:B------:R-:W-:Y:S05]  /*111d0*/  BSYNC B0 ;  /* 0x0000000000007941 */ /* 0x000fea0003800000 */
.L_x_2464:
[----:B------:R-:W-:-:S05]  /*111e0*/  IMAD R7, R7, R3, R3 ;  /* 0x0000000307077224 */ /* 0x000fca00078e0203 */
[----:B------:R-:W-:-:S07]  /*111f0*/  VIMNMX R2, R2, R7, PT ;  /* 0x0000000702027248 */ /* 0x000fce0003fe0100 */
.L_x_2463:
[----:B------:R-:W2:Y:S01]  /*11200*/  @P1 LDC R6, c[0x0][0x44c] ;  /* 0x00011300ff061b82 */ /* 0x000ea20000000800 */
[----:B------:R-:W-:Y:S01]  /*11210*/  IMAD.MOV.U32 R4, RZ, RZ, R8 ;  /* 0x000000ffff047224 */ /* 0x000fe200078e0008 */
[----:B------:R-:W-:-:S06]  /*11220*/  ULDC UR4, c[0x0][0x9dc] ;  /* 0x0002770000047ab9 */ /* 0x000fcc0000000800 */
[----:B------:R-:W3:Y:S01]  /*11230*/  @P1 LDC R5, c[0x0][0x450] ;  /* 0x00011400ff051b82 */ /* 0x000ee20000000800 */
[----:B--2---:R-:W-:-:S05]  /*11240*/  @P1 IMAD.HI.U32 R6, R8, R6, RZ ;  /* 0x0000000608061227 */ /* 0x004fca00078e00ff */
[----:B---3--:R-:W-:Y:S01]  /*11250*/  @P1 SHF.R.U32.HI R4, RZ, R5, R6 ;  /* 0x00000005ff041219 */ /* 0x008fe20000011606 */
[----:B------:R-:W-:Y:S02]  /*11260*/  VIADD R5, R2, 0x5f ;  /* 0x0000005f02057836 */ /* 0x000fe40000000000 */
[----:B------:R-:W-:Y:S01]  /*11270*/  VIADD R6, R0, 0x5f ;  /* 0x0000005f00067836 */ /* 0x000fe20000000000 */
[----:B------:R-:W-:Y:S01]  /*11280*/  IADD3 R2, R4, R0, -R9 ;  /* 0x0000000004027210 */ /* 0x000fe20007ffe809 */
[----:B------:R-:W-:-:S04]  /*11290*/  IMAD.HI R5, R5, 0x2aaaaaab, RZ ;  /* 0x2aaaaaab05057827 */ /* 0x000fc800078e02ff */
[----:B------:R-:W-:Y:S01]  /*112a0*/  IMAD.HI R6, R6, 0x2aaaaaab, RZ ;  /* 0x2aaaaaab06067827 */ /* 0x000fe200078e02ff */
[----:B------:R-:W-:-:S04]  /*112b0*/  SHF.R.U32.HI R0, RZ, 0x1f, R5 ;  /* 0x0000001fff007819 */ /* 0x000fc80000011605 */
[----:B------:R-:W-:Y:S02]  /*112c0*/  SHF.R.U32.HI R4, RZ, 0x1f, R6 ;  /* 0x0000001fff047819 */ /* 0x000fe40000011606 */
[----:B------:R-:W-:Y:S02]  /*112d0*/  LEA.HI.SX32 R0, R5, R0, 0x1c ;  /* 0x0000000005007211 */ /* 0x000fe400078fe2ff */
[----:B------:R-:W-:-:S04]  /*112e0*/  LEA.HI.SX32 R4, R6, R4, 0x1c ;  /* 0x0000000406047211 */ /* 0x000fc800078fe2ff */
[----:B------:R-:W-:Y:S01]  /*112f0*/  VIMNMX R7, R4, R0, PT ;  /* 0x0000000004077248 */ /* 0x000fe20003fe0100 */
[----:B------:R-:W-:-:S04]  /*11300*/  VIADD R0, R2, -UR4 ;  /* 0x8000000402007c36 */ /* 0x000fc80008000000 */
[----:B------:R2:W-:Y:S01]  /*11310*/  STL [R1+0x20], R7 ;  /* 0x0000200701007387 */ /* 0x0005e20000100800 */
[----:B------:R-:W-:Y:S05]  /*11320*/  @!P2 BRA `(.L_x_2467) ;  /* 0x000000000044a947 */ /* 0x000fea0003800000 */
[----:B------:R-:W-:Y:S01]  /*11330*/  ISETP.GT.AND P0, PT, R2, -0x1, PT ;  /* 0xffffffff0200780c */ /* 0x000fe20003f04270 */
[----:B------:R-:W-:-:S12]  /*11340*/  BSSY B0, `(.L_x_2468) ;  /* 0x000000d000007945 */ /* 0x000fd80003800000 */
[----:B------:R-:W-:Y:S05]  /*11350*/  @P0 BRA `(.L_x_2469) ;  /* 0x00000000001c0947 */ /* 0x000fea0003800000 */
[----:B------:R-:W-:Y:S02]  /*11360*/  ISETP.NE.AND P0, PT, R3, 0x1, PT ;  /* 0x000000010300780c */ /* 0x000fe40003f05270 */
[----:B------:R-:W-:-:S11]  /*11370*/  LOP3.LUT R2, RZ, R2, RZ, 0x33, !PT ;  /* 0x00000002ff027212 */ /* 0x000fd600078e33ff */
[----:B------:R-:W3:Y:S02]  /*11380*/  @P0 LDC.64 R4, c[0x0][0x9e8] ;  /* 0x00027a00ff040b82 */ /* 0x000ee40000000a00 */
[----:B---3--:R-:W-:-:S05]  /*11390*/  @P0 IMAD.HI.U32 R4, R2, R4, RZ ;  /* 0x0000000402040227 */ /* 0x008fca00078e00ff */
[----:B------:R-:W-:-:S04]  /*113a0*/  @P0 SHF.R.U32.HI R2, RZ, R5, R4 ;  /* 0x00000005ff020219 */ /* 0x000fc80000011604 */
[----:B------:R-:W-:Y:S01]  /*113b0*/  LOP3.LUT R2, RZ, R2, RZ, 0x33, !PT ;  /* 0x00000002ff027212 */ /* 0x000fe200078e33ff */
[----:B------:R-:W-:Y:S06]  /*113c0*/  BRA `(.L_x_2470) ;  /* 0x0000000000107947 */ /* 0x000fec0003800000 */
.L_x_2469:
[----:B------:R-:W-:-:S13]  /*113d0*/  ISETP.NE.AND P0, PT, R3, 0x1, PT ;  /* 0x000000010300780c */ /* 0x000fda0003f05270 */
[----:B------:R-:W3:Y:S02]  /*113e0*/  @P0 LDC.64 R4, c[0x0][0x9e8] ;  /* 0x00027a00ff040b82 */ /* 0x000ee40000000a00 */
[----:B---3--:R-:W-:-:S05]  /*113f0*/  @P0 IMAD.HI.U32 R4, R2, R4, RZ ;  /* 0x0000000402040227 */ /* 0x008fca00078e00ff */
[----:B------:R-:W-:-:S07]  /*11400*/  @P0 SHF.R.U32.HI R2, RZ, R5, R4 ;  /* 0x00000005ff020219 */ /* 0x000fce0000011604 */
.L_x_2470:
[----:B------:R-:W-:Y:S05]  /*11410*/  BSYNC B0 ;  /* 0x0000000000007941 */ /* 0x000fea0003800000 */
.L_x_2468:
[----:B------:R-:W-:-:S05]  /*11420*/  IMAD R2, R2, R3, RZ ;  /* 0x0000000302027224 */ /* 0x000fca00078e02ff */
[----:B------:R-:W-:-:S07]  /*11430*/  VIMNMX R0, R0, R2, !PT ;  /* 0x0000000200007248 */ /* 0x000fce0007fe0100 */
.L_x_2467:
[----:B------:R-:W-:Y:S01]  /*11440*/  IMAD.HI R0, R0, 0x2aaaaaab, RZ ;  /* 0x2aaaaaab00007827 */ /* 0x000fe200078e02ff */
[----:B------:R-:W-:Y:S04]  /*11450*/  BSSY B7, `(.L_x_2471) ;  /* 0x00003fa000077945 */ /* 0x000fe80003800000 */
[----:B------:R-:W-:-:S04]  /*11460*/  SHF.R.U32.HI R2, RZ, 0x1f, R0 ;  /* 0x0000001fff027819 */ /* 0x000fc80000011600 */
[----:B------:R-:W-:-:S04]  /*11470*/  LEA.HI.SX32 R2, R0, R2, 0x1c ;  /* 0x0000000200027211 */ /* 0x000fc800078fe2ff */
[----:B------:R-:W-:-:S04]  /*11480*/  VIMNMX R3, RZ, R2, !PT ;  /* 0x00000002ff037248 */ /* 0x000fc80007fe0100 */
[----:B------:R-:W-:Y:S01]  /*11490*/  ISETP.GT.AND P0, PT, R7, R3, PT ;  /* 0x000000030700720c */ /* 0x000fe20003f04270 */
[----:B------:R3:W-:-:S12]  /*114a0*/  STL [R1+0x1c], R3 ;  /* 0x00001c0301007387 */ /* 0x0007d80000100800 */
[----:B---3--:R-:W-:Y:S05]  /*114b0*/  @P0 BRA `(.L_x_2472) ;  /* 0x0000000000440947 */ /* 0x008fea0003800000 */
[----:B------:R-:W3:Y:S02]  /*114c0*/  S2R R3, SR_TID.X ;  /* 0x0000000000037919 */ /* 0x000ee40000002100 */
[----:B---3--:R-:W-:-:S04]  /*114d0*/  LOP3.LUT R3, R3, 0x7f, RZ, 0xc0, !PT ;  /* 0x0000007f03037812 */ /* 0x008fc800078ec0ff */
[----:B------:R-:W-:-:S13]  /*114e0*/  ISETP.NE.AND P0, PT, R3, RZ, PT ;  /* 0x000000ff0300720c */ /* 0x000fda0003f05270 */
[----:B------:R-:W-:Y:S05]  /*114f0*/  @P0 BRA `(.L_x_2473) ;  /* 0x0000003c00bc0947 */ /* 0x000fea0003800000 */
[----:B------:R-:W3:Y:S01]  /*11500*/  S2R R5, SR_LANEID ;  /* 0x0000000000057919 */ /* 0x000ee20000000000 */
[----:B------:R-:W-:Y:S01]  /*11510*/  VOTEU.ANY UR4, UPT, PT ;  /* 0x0000000000047886 */ /* 0x000fe200038e0100 */
[----:B------:R-:W4:Y:S01]  /*11520*/  LDC.64 R2, c[0x0][0xc60] ;  /* 0x00031800ff027b82 */ /* 0x000f220000000a00 */
[----:B------:R-:W3:Y:S02]  /*11530*/  FLO.U32 R0, UR4 ;  /* 0x0000000400007d00 */ /* 0x000ee400080e0000 */
[----:B---3--:R-:W-:-:S06]  /*11540*/  ISETP.EQ.U32.AND P0, PT, R0, R5, PT ;  /* 0x000000050000720c */ /* 0x008fcc0003f02070 */
[----:B------:R-:W4:Y:S07]  /*11550*/  POPC R5, UR4 ;  /* 0x0000000400057d09 */ /* 0x000f2e0008000000 */
[----:B----4-:R-:W3:Y:S01]  /*11560*/  @P0 ATOMG.E.ADD.STRONG.GPU PT, R3, desc[UR40][R2.64], R5 ;  /* 0x00000005020309a8 */ /* 0x010ee200081ee1e8 */
[----:B------:R-:W4:Y:S02]  /*11570*/  S2R R4, SR_LTMASK ;  /* 0x0000000000047919 */ /* 0x000f240000003900 */
[----:B----4-:R-:W-:-:S04]  /*11580*/  LOP3.LUT R4, R4, UR4, RZ, 0xc0, !PT ;  /* 0x0000000404047c12 */ /* 0x010fc8000f8ec0ff */
[----:B--2---:R-:W2:Y:S01]  /*11590*/  POPC R7, R4 ;  /* 0x0000000400077309 */ /* 0x004ea20000000000 */
[----:B---3--:R-:W2:Y:S02]  /*115a0*/  SHFL.IDX PT, R0, R3, R0, 0x1f ;  /* 0x00001f0003007589 */ /* 0x008ea400000e0000 */
[----:B--2---:R-:W-:Y:S01]  /*115b0*/  IADD3 R16, R0, UR37, R7 ;  /* 0x0000002500107c10 */ /* 0x004fe2000fffe007 */
[----:B------:R-:W-:Y:S06]  /*115c0*/  BRA `(.L_x_2473) ;  /* 0x0000003c00887947 */ /* 0x000fec0003800000 */
.L_x_2472:
        /* <DEDUP_REMOVED lines=17> */
[----:B------:R-:W-:Y:S02]  /*116e0*/  IMAD.MOV.U32 R12, RZ, RZ, 0x1 ;  /* 0x00000001ff0c7424 */ /* 0x000fe400078e00ff */
[----:B------:R-:W-:-:S07]  /*116f0*/  IMAD.MOV.U32 R13, RZ, RZ, RZ ;  /* 0x000000ffff0d7224 */ /* 0x000fce00078e00ff */
[----:B------:R-:W-:-:S07]  /*11700*/  LEPC R20, `(.L_x_2475) ;  /* 0x000000001014794e */ /* 0x000fce0000000000 */
[----:B01-3--:R-:W-:Y:S05]  /*11710*/  CALL.ABS.NOINC R2 ;  /* 0x0000000002007343 */ /* 0x00bfea0003c00000 */
.L_x_2475:
[----:B------:R-:W-:Y:S05]  /*11720*/  BSYNC B6 ;  /* 0x0000000000067941 */ /* 0x000fea0003800000 */
.L_x_2474:
        /* <DEDUP_REMOVED lines=16> */
[----:B------:R-:W-:Y:S02]  /*11830*/  IMAD.MOV.U32 R12, RZ, RZ, 0x1 ;  /* 0x00000001ff0c7424 */ /* 0x000fe400078e00ff */
[----:B---3--:R-:W-:-:S07]  /*11840*/  IMAD.MOV.U32 R13, RZ, RZ, RZ ;  /* 0x000000ffff0d7224 */ /* 0x008fce00078e00ff */
[----:B------:R-:W-:-:S07]  /*11850*/  LEPC R20, `(.L_x_2478) ;  /* 0x000000001014794e */ /* 0x000fce0000000000 */
[----:B01--4-:R-:W-:Y:S05]  /*11860*/  CALL.ABS.NOINC R2 ;  /* 0x0000000002007343 */ /* 0x013fea0003c00000 */
.L_x_2478:
        /* <DEDUP_REMOVED lines=15> */
.L_x_2477:
[----:B------:R-:W-:Y:S05]  /*11960*/  BSYNC B6 ;  /* 0x0000000000067941 */ /* 0x000fea0003800000 */
.L_x_2476:
[----:B------:R-:W-:Y:S01]  /*11970*/  ULDC.64 UR4, c[0x0][0x9f8] ;  /* 0x00027e0000047ab9 */ /* 0x000fe20000000a00 */
[----:B------:R-:W3:Y:S01]  /*11980*/  LDL R17, [R1+0x20] ;  /* 0x0000200001117983 */ /* 0x000ee20000100800 */
[----:B------:R-:W-:Y:S01]  /*11990*/  ISETP.NE.U32.AND P0, PT, RZ, UR4, PT ;  /* 0x00000004ff007c0c */ /* 0x000fe2000bf05070 */
[----:B--2---:R-:W-:-:S03]  /*119a0*/  IMAD.MOV.U32 R7, RZ, RZ, R19 ;  /* 0x000000ffff077224 */ /* 0x004fc600078e0013 */
[----:B------:R-:W-:Y:S01]  /*119b0*/  ISETP.NE.AND.EX P0, PT, RZ, UR5, PT, P0 ;  /* 0x00000005ff007c0c */ /* 0x000fe2000bf05300 */
[----:B------:R-:W-:-:S12]  /*119c0*/  ULDC.64 UR4, c[0x0][0xa08] ;  /* 0x0002820000047ab9 */ /* 0x000fd80000000a00 */
[----:B------:R-:W2:Y:S02]  /*119d0*/  @P0 LDC.64 R2, c[0x0][0x9f8] ;  /* 0x00027e00ff020b82 */ /* 0x000ea40000000a00 */
[----:B--2---:R-:W-:-:S05]  /*119e0*/  @P0 IMAD.WIDE R2, R19, 0x4, R2 ;  /* 0x0000000413020825 */ /* 0x004fca00078e0202 */
[----:B------:R2:W4:Y:S02]  /*119f0*/  @P0 LDG.E R7, desc[UR40][R2.64] ;  /* 0x0000002802070981 */ /* 0x000524000c1e1900 */
[----:B--2---:R-:W2:Y:S02]  /*11a00*/  LDC.64 R2, c[0x0][0x418] ;  /* 0x00010600ff027b82 */ /* 0x004ea40000000a00 */
[----:B--2---:R-:W-:Y:S01]  /*11a10*/  LOP3.LUT P0, RZ, R2, UR4, RZ, 0xfc, !PT ;  /* 0x0000000402ff7c12 */ /* 0x004fe2000f80fcff */
[----:B------:R-:W-:-:S03]  /*11a20*/  UMOV UR4, 0xffffffff ;  /* 0xffffffff00047882 */ /* 0x000fc60000000000 */
[----:B------:R-:W-:Y:S01]  /*11a30*/  LOP3.LUT P0, RZ, R3, UR5, RZ, 0xfc, P0 ;  /* 0x0000000503ff7c12 */ /* 0x000fe2000800fcff */
[----:B---3--:R-:W-:Y:S01]  /*11a40*/  VIADD R0, R17, 0xffffffff ;  /* 0xffffffff11007836 */ /* 0x008fe20000000000 */
[----:B----4-:R-:W-:Y:S01]  /*11a50*/  SHF.R.S32.HI R8, RZ, 0x1f, R7 ;  /* 0x0000001fff087819 */ /* 0x010fe20000011407 */
[----:B------:R2:W-:Y:S01]  /*11a60*/  STL [R1+0xc], R7 ;  /* 0x00000c0701007387 */ /* 0x0005e20000100800 */
[----:B------:R-:W-:-:S03]  /*11a70*/  SEL R17, R7, RZ, !P0 ;  /* 0x000000ff07117207 */ /* 0x000fc60004000000 */
[----:B------:R2:W-:Y:S01]  /*11a80*/  STL [R1+0x14], R8 ;  /* 0x0000140801007387 */ /* 0x0005e20000100800 */
[----:B------:R-:W-:Y:S05]  /*11a90*/  BRA.DIV UR4, `(.L_x_2479) ;  /* 0x0000004e04247947 */ /* 0x000fea000b800000 */
[----:B------:R-:W3:Y:S02]  /*11aa0*/  S2R R4, SR_TID.X ;  /* 0x0000000000047919 */ /* 0x000ee40000002100 */
[----:B---3--:R-:W-:-:S04]  /*11ab0*/  SHF.R.U32.HI R4, RZ, 0x5, R4 ;  /* 0x00000005ff047819 */ /* 0x008fc80000011604 */
[----:B------:R-:W-:-:S05]  /*11ac0*/  LOP3.LUT R4, R4, 0x3, RZ, 0xc0, !PT ;  /* 0x0000000304047812 */ /* 0x000fca00078ec0ff */
[----:B------:R3:W4:Y:S02]  /*11ad0*/  SHFL.IDX PT, R14, R4, RZ, 0x1f ;  /* 0x00001fff040e7589 */ /* 0x00072400000e0000 */
.L_x_2585:
[----:B---3--:R-:W3:Y:S01]  /*11ae0*/  LDL.LU R4, [R1] ;  /* 0x0000000001047983 */ /* 0x008ee20000300800 */
[----:B------:R-:W-:Y:S02]  /*11af0*/  PLOP3.LUT P1, PT, PT, PT, PT, 0x8, 0x0 ;  /* 0x000000000000781c */ /* 0x000fe40003f2e170 */
[----:B----4-:R-:W-:Y:S01]  /*11b00*/  ISETP.NE.AND P0, PT, R14, RZ, PT ;  /* 0x000000ff0e00720c */ /* 0x010fe20003f05270 */
[----:B------:R4:W-:Y:S01]  /*11b10*/  STL [R1+0x28], R0 ;  /* 0x0000280001007387 */ /* 0x0009e20000100800 */
[----:B---3--:R-:W-:-:S09]  /*11b20*/  LOP3.LUT R4, R4, 0xfffffffe, RZ, 0xc0, !PT ;  /* 0xfffffffe04047812 */ /* 0x008fd200078ec0ff */
[----:B------:R-:W-:-:S05]  /*11b30*/  @P1 LOP3.LUT R4, R4, 0x1, RZ, 0xfc, !PT ;  /* 0x0000000104041812 */ /* 0x000fca00078efcff */
[----:B------:R4:W-:Y:S01]  /*11b40*/  STL [R1], R4 ;  /* 0x0000000401007387 */ /* 0x0009e20000100800 */
[----:B------:R-:W-:Y:S05]  /*11b50*/  @P0 BRA `(.L_x_2480) ;  /* 0x00000004001c0947 */ /* 0x000fea0003800000 */
[----:B------:R-:W-:-:S03]  /*11b60*/  UMOV UR4, 0xffffffff ;  /* 0xffffffff00047882 */ /* 0x000fc60000000000 */
[----:B------:R-:W-:Y:S05]  /*11b70*/  BRA.DIV UR4, `(.L_x_2481) ;  /* 0x0000004e04207947 */ /* 0x000fea000b800000 */
[----:B------:R-:W-:-:S13]  /*11b80*/  ELECT P6, URZ, PT ;  /* 0x00000000003f782f */ /* 0x000fda00038c0000 */
.L_x_2588:
[----:B------:R-:W-:Y:S05]  /*11b90*/  @!P6 BRA `(.L_x_2480) ;  /* 0x00000004000ce947 */ /* 0x000fea0003800000 */
[----:B------:R-:W-:-:S04]  /*11ba0*/  ISETP.NE.U32.AND P0, PT, R2, RZ, PT ;  /* 0x000000ff0200720c */ /* 0x000fc80003f05070 */
[----:B------:R-:W-:-:S13]  /*11bb0*/  ISETP.NE.AND.EX P0, PT, R3, RZ, PT, P0 ;  /* 0x000000ff0300720c */ /* 0x000fda0003f05300 */
[----:B------:R-:W-:Y:S05]  /*11bc0*/  @!P0 BRA `(.L_x_2482) ;  /* 0x0000000000508947 */ /* 0x000fea0003800000 */
[----:B------:R-:W3:Y:S01]  /*11bd0*/  LDC R6, c[0x0][0x43c] ;  /* 0x00010f00ff067b82 */ /* 0x000ee20000000800 */
[----:B01----:R-:W-:Y:S01]  /*11be0*/  IMAD.MOV.U32 R9, RZ, RZ, R0 ;  /* 0x000000ffff097224 */ /* 0x003fe200078e0000 */
[----:B------:R-:W-:-:S03]  /*11bf0*/  ULDC.64 UR4, c[0x0][0x428] ;  /* 0x00010a0000047ab9 */ /* 0x000fc60000000a00 */
[----:B----4-:R-:W-:Y:S01]  /*11c00*/  IMAD.MOV.U32 R0, RZ, RZ, R9 ;  /* 0x000000ffff007224 */ /* 0x010fe200078e0009 */
[----:B---3--:R-:W-:-:S13]  /*11c10*/  ISETP.NE.AND P0, PT, R6, 0x1, PT ;  /* 0x000000010600780c */ /* 0x008fda0003f05270 */
[----:B------:R-:W0:Y:S02]  /*11c20*/  @P0 LDC.64 R4, c[0x0][0x440] ;  /* 0x00011000ff040b82 */ /* 0x000e240000000a00 */
[----:B0-----:R-:W-:-:S05]  /*11c30*/  @P0 IMAD.HI.U32 R4, R9, R4, RZ ;  /* 0x0000000409040227 */ /* 0x001fca00078e00ff */
[----:B------:R-:W-:-:S04]  /*11c40*/  @P0 SHF.R.U32.HI R0, RZ, R5, R4 ;  /* 0x00000005ff000219 */ /* 0x000fc80000011604 */
[--C-:B------:R-:W-:Y:S01]  /*11c50*/  SHF.R.S32.HI R5, RZ, 0x1f, R0.reuse ;  /* 0x0000001fff057819 */ /* 0x100fe20000011400 */
[----:B------:R-:W-:-:S04]  /*11c60*/  IMAD.MOV R4, RZ, RZ, -R0 ;  /* 0x000000ffff047224 */ /* 0x000fc800078e0a00 */
[----:B------:R-:W-:Y:S02]  /*11c70*/  IMAD R9, R6, R4, R9 ;  /* 0x0000000406097224 */ /* 0x000fe400078e0209 */
[----:B------:R-:W-:Y:S02]  /*11c80*/  IMAD R6, R8, UR4, RZ ;  /* 0x0000000408067c24 */ /* 0x000fe4000f8e02ff */
[----:B------:R-:W-:Y:S01]  /*11c90*/  IMAD.MOV.U32 R4, RZ, RZ, R0 ;  /* 0x000000ffff047224 */ /* 0x000fe200078e0000 */
[----:B------:R3:W-:Y:S01]  /*11ca0*/  STL [R1+0x28], R9 ;  /* 0x0000280901007387 */ /* 0x0007e20000100800 */
[C---:B------:R-:W-:Y:S02]  /*11cb0*/  IMAD R0, R7.reuse, UR5, R6 ;  /* 0x0000000507007c24 */ /* 0x040fe4000f8e0206 */
[----:B------:R-:W-:-:S04]  /*11cc0*/  IMAD.WIDE.U32 R4, R7, UR4, R4 ;  /* 0x0000000407047c25 */ /* 0x000fc8000f8e0004 */
[----:B------:R-:W-:Y:S01]  /*11cd0*/  IMAD.IADD R0, R5, 0x1, R0 ;  /* 0x0000000105007824 */ /* 0x000fe200078e0200 */
[----:B------:R-:W-:-:S04]  /*11ce0*/  LEA R2, P0, R4, R2, 0x2 ;  /* 0x0000000204027211 */ /* 0x000fc800078010ff */
[----:B------:R-:W-:-:S05]  /*11cf0*/  LEA.HI.X R3, R4, R3, R0, 0x2, P0 ;  /* 0x0000000304037211 */ /* 0x000fca00000f1400 */
[----:B------:R3:W5:Y:S04]  /*11d00*/  LDG.E R17, desc[UR40][R2.64] ;  /* 0x0000002802117981 */ /* 0x000768000c1e1900 */
.L_x_2482:
[----:B--2---:R-:W2:Y:S04]  /*11d10*/  LDL R7, [R1+0x4] ;  /* 0x0000040001077983 */ /* 0x004ea80000100800 */
[----:B----4-:R-:W2:Y:S04]  /*11d20*/  LDL R0, [R1+0x8] ;  /* 0x0000080001007983 */ /* 0x010ea80000100800 */
[----:B---3--:R-:W3:Y:S01]  /*11d30*/  LDL R2, [R1+0x10] ;  /* 0x0000100001027983 */ /* 0x008ee20000100800 */
[----:B--2---:R-:W-:Y:S01]  /*11d40*/  IMAD R0, R0, 0x8, R7 ;  /* 0x0000000800007824 */ /* 0x004fe200078e0207 */
[----:B---3--:R-:W-:-:S04]  /*11d50*/  SHF.L.U32 R2, R2, 0x1f, RZ ;  /* 0x0000001f02027819 */ /* 0x008fc800000006ff */
[----:B------:R-:W2:Y:S02]  /*11d60*/  SYNCS.PHASECHK.TRANS64.TRYWAIT P0, [R0+URZ+0x22840], R2 ;  /* 0x02284002000075a7 */ /* 0x000ea4000800017f */
[----:B--2---:R-:W-:Y:S05]  /*11d70*/  @!P0 BRA `(.L_x_2483) ;  /* 0x0000004800c08947 */ /* 0x004fea0003800000 */
.L_x_2589:
        /* <DEDUP_REMOVED lines=11> */
.L_x_2484:
[----:B------:R-:W3:Y:S04]  /*11e30*/  LDL R6, [R1+0x4] ;  /* 0x0000040001067983 */ /* 0x000ee80000100800 */
[----:B------:R-:W3:Y:S04]  /*11e40*/  LDL R5, [R1+0x8] ;  /* 0x0000080001057983 */ /* 0x000ee80000100800 */
[----:B------:R-:W4:Y:S04]  /*11e50*/  LDL R4, [R1+0x28] ;  /* 0x0000280001047983 */ /* 0x000f280000100800 */
[----:B------:R-:W4:Y:S04]  /*11e60*/  LDL R3, [R1+0x18] ;  /* 0x0000180001037983 */ /* 0x000f280000100800 */
[----:B--2---:R-:W2:Y:S01]  /*11e70*/  LDL.LU R2, [R1] ;  /* 0x0000000001027983 */ /* 0x004ea20000300800 */
[----:B------:R-:W-:Y:S01]  /*11e80*/  R2UR UR9, R0 ;  /* 0x00000000000972ca */ /* 0x000fe200000e0000 */
[----:B------:R-:W-:Y:S01]  /*11e90*/  UIADD3 UR6, UP0, UR38, 0x370, URZ ;  /* 0x0000037026067890 */ /* 0x000fe2000ff1e03f */
[----:B------:R-:W-:Y:S01]  /*11ea0*/  PLOP3.LUT P0, PT, PT, PT, PT, 0x80, 0x0 ;  /* 0x000000000000781c */ /* 0x000fe20003f0f070 */
[----:B------:R-:W-:Y:S01]  /*11eb0*/  UMOV UR5, 0x14f00000 ;  /* 0x14f0000000057882 */ /* 0x000fe20000000000 */
[----:B------:R-:W-:Y:S01]  /*11ec0*/  R2UR UR12, R18 ;  /* 0x00000000120c72ca */ /* 0x000fe200000e0000 */
[----:B------:R-:W-:Y:S01]  /*11ed0*/  UIADD3.X UR7, URZ, UR39, URZ, UP0, !UPT ;  /* 0x000000273f077290 */ /* 0x000fe200087fe43f */
[----:B-----5:R-:W-:Y:S01]  /*11ee0*/  R2UR UR13, R17 ;  /* 0x00000000110d72ca */ /* 0x020fe200000e0000 */
[----:B------:R-:W-:-:S06]  /*11ef0*/  UMOV UR10, URZ ;  /* 0x0000003f000a7c82 */ /* 0x000fcc0008000000 */
[----:B------:R-:W-:Y:S01]  /*11f00*/  UIADD3 UR9, UR9, 0x22830, URZ ;  /* 0x0002283009097890 */ /* 0x000fe2000fffe03f */
[----:B---3--:R-:W-:Y:S01]  /*11f10*/  IMAD R0, R5, 0x3000, R6 ;  /* 0x0000300005007824 */ /* 0x008fe200078e0206 */
[----:B----4-:R-:W-:-:S04]  /*11f20*/  R2UR UR11, R4 ;  /* 0x00000000040b72ca */ /* 0x010fc800000e0000 */
[----:B------:R-:W-:Y:S02]  /*11f30*/  R2UR UR8, R0 ;  /* 0x00000000000872ca */ /* 0x000fe400000e0000 */
[----:B------:R-:W-:Y:S02]  /*11f40*/  R2UR UR4, R3 ;  /* 0x00000000030472ca */ /* 0x000fe400000e0000 */
[----:B--2---:R-:W-:-:S04]  /*11f50*/  LOP3.LUT R2, R2, 0xfffffffe, RZ, 0xc0, !PT ;  /* 0xfffffffe02027812 */ /* 0x004fc800078ec0ff */
[----:B------:R-:W-:-:S05]  /*11f60*/  @P0 LOP3.LUT R2, R2, 0x1, RZ, 0xfc, !PT ;  /* 0x0000000102020812 */ /* 0x000fca00078efcff */
[----:B------:R-:W-:Y:S02]  /*11f70*/  UIADD3 UR8, UR8, 0x1c400, URZ ;  /* 0x0001c40008087890 */ /* 0x000fe4000fffe03f */
[----:B------:R-:W-:Y:S01]  /*11f80*/  UIMAD UR11, UR11, 0x60, UR4 ;  /* 0x000000600b0b78a4 */ /* 0x000fe2000f8e0204 */
[----:B------:R3:W-:Y:S02]  /*11f90*/  STL [R1], R2 ;  /* 0x0000000201007387 */ /* 0x0007e40000100800 */
[----:B------:R-:W-:-:S06]  /*11fa0*/  UMOV UR4, 0x0 ;  /* 0x0000000000047882 */ /* 0x000fcc0000000000 */
[----:B------:R3:W-:Y:S01]  /*11fb0*/  UTMALDG.4D [UR8], [UR6], desc[UR4] ;  /* 0x00000408060075b4 */ /* 0x0007e20008019000 */
[----:B------:R-:W-:Y:S02]  /*11fc0*/  NOP ;  /* 0x0000000000007918 */ /* 0x000fe40000000000 */
.L_x_2480:
[----:B----4-:R-:W4:Y:S04]  /*11fd0*/  LDL R0, [R1+0x4] ;  /* 0x0000040001007983 */ /* 0x010f280000100800 */
[----:B------:R-:W5:Y:S01]  /*11fe0*/  LDL.LU R3, [R1+0x38] ;  /* 0x0000380001037983 */ /* 0x000f620000300800 */
[----:B------:R-:W-:Y:S05]  /*11ff0*/  WARPSYNC.ALL ;  /* 0x0000000000007948 */ /* 0x000fea0003800000 */
[----:B---3--:R-:W-:Y:S01]  /*12000*/  ULDC.64 UR4, c[0x0][0x298] ;  /* 0x0000a60000047ab9 */ /* 0x008fe20000000a00 */
[----:B------:R-:W-:Y:S01]  /*12010*/  BSSY B6, `(.L_x_2485) ;  /* 0x000001c000067945 */ /* 0x000fe20003800000 */
[----:B------:R-:W-:Y:S01]  /*12020*/  BAR.SYNC.DEFER_BLOCKING 0x8, 0x180 ;  /* 0x0206000000007b1d */ /* 0x000fe20000010000 */
[----:B----4-:R-:W-:Y:S01]  /*12030*/  VIADD R0, R0, 0x18400 ;  /* 0x0001840000007836 */ /* 0x010fe20000000000 */
[----:B-----5:R-:W-:Y:S01]  /*12040*/  SHF.R.S32.HI R2, RZ, 0x1f, R3 ;  /* 0x0000001fff027819 */ /* 0x020fe20000011403 */
[----:B------:R-:W-:-:S03]  /*12050*/  IMAD.WIDE.U32 R4, R3, UR4, RZ ;  /* 0x0000000403047c25 */ /* 0x000fc6000f8e00ff */
[----:B------:R-:W-:Y:S01]  /*12060*/  LOP3.LUT P0, RZ, R0, 0x3ff, RZ, 0xc0, !PT ;  /* 0x000003ff00ff7812 */ /* 0x000fe2000780c0ff */
[----:B------:R-:W-:Y:S01]  /*12070*/  IMAD R2, R2, UR4, RZ ;  /* 0x0000000402027c24 */ /* 0x000fe2000f8e02ff */
[----:B------:R3:W-:Y:S03]  /*12080*/  STL.64 [R1+0x38], R4 ;  /* 0x0000380401007387 */ /* 0x0007e60000100a00 */
[----:B------:R-:W-:-:S04]  /*12090*/  IMAD R2, R3, UR5, R2 ;  /* 0x0000000503027c24 */ /* 0x000fc8000f8e0202 */
[----:B------:R-:W-:-:S05]  /*120a0*/  IMAD.IADD R0, R5, 0x1, R2 ;  /* 0x0000000105007824 */ /* 0x000fca00078e0202 */
[----:B------:R3:W-:Y:S01]  /*120b0*/  STL [R1+0x44], R0 ;  /* 0x0000440001007387 */ /* 0x0007e20000100800 */
[----:B------:R-:W-:Y:S05]  /*120c0*/  @!P0 BRA `(.L_x_2486) ;  /* 0x0000000000408947 */ /* 0x000fea0003800000 */
[----:B------:R-:W-:Y:S01]  /*120d0*/  MOV R2, 0x0 ;  /* 0x0000000000027802 */ /* 0x000fe20000000f00 */
[----:B------:R-:W-:Y:S01]  /*120e0*/  ULDC.64 UR6, c[0x4][0x98] ;  /* 0x0100260000067ab9 */ /* 0x000fe20000000a00 */
[----:B------:R-:W-:Y:S01]  /*120f0*/  ULDC.64 UR8, c[0x4][0xa0] ;  /* 0x0100280000087ab9 */ /* 0x000fe20000000a00 */
[----:B------:R-:W-:Y:S01]  /*12100*/  ULDC.64 UR4, c[0x4][0x20] ;  /* 0x0100080000047ab9 */ /* 0x000fe20000000a00 */
[----:B---3--:R-:W-:Y:S02]  /*12110*/  IMAD.U32 R4, RZ, RZ, UR6 ;  /* 0x00000006ff047e24 */ /* 0x008fe4000f8e00ff */
        /* <DEDUP_REMOVED lines=11> */
.L_x_2486:
[----:B------:R-:W-:Y:S05]  /*121d0*/  BSYNC B6 ;  /* 0x0000000000067941 */ /* 0x000fea0003800000 */
.L_x_2485:
[----:B---3--:R-:W3:Y:S01]  /*121e0*/  LDL.LU R0, [R1+0x44] ;  /* 0x0000440001007983 */ /* 0x008ee20000300800 */
[----:B--2---:R-:W2:Y:S01]  /*121f0*/  LDC R7, c[0x0][0x448] ;  /* 0x00011200ff077b82 */ /* 0x004ea20000000800 */
[----:B------:R-:W-:Y:S01]  /*12200*/  ULDC.64 UR4, c[0x0][0x2d8] ;  /* 0x0000b60000047ab9 */ /* 0x000fe20000000a00 */
[----:B------:R-:W-:Y:S01]  /*12210*/  ULDC UR6, c[0x0][0x2b8] ;  /* 0x0000ae0000067ab9 */ /* 0x000fe20000000800 */
[----:B------:R-:W3:Y:S04]  /*12220*/  LDL.LU.64 R2, [R1+0x38] ;  /* 0x0000380001027983 */ /* 0x000ee80000300a00 */
[----:B------:R-:W4:Y:S04]  /*12230*/  LDL R12, [R1+0x2c] ;  /* 0x00002c00010c7983 */ /* 0x000f280000100800 */
[----:B01----:R0:W5:Y:S01]  /*12240*/  LDL R9, [R1+0x24] ;  /* 0x0000240001097983 */ /* 0x0031620000100800 */
[----:B------:R-:W1:Y:S01]  /*12250*/  S2R R5, SR_TID.X ;  /* 0x0000000000057919 */ /* 0x000e620000002100 */
[----:B------:R-:W0:Y:S01]  /*12260*/  S2R R6, SR_TID.X ;  /* 0x0000000000067919 */ /* 0x000e220000002100 */
[----:B-1----:R-:W-:-:S04]  /*12270*/  LOP3.LUT R5, R5, 0x7f, RZ, 0xc0, !PT ;  /* 0x0000007f05057812 */ /* 0x002fc800078ec0ff */
[----:B------:R-:W-:Y:S01]  /*12280*/  SHF.R.U32.HI R5, RZ, 0x3, R5 ;  /* 0x00000003ff057819 */ /* 0x000fe20000011605 */
[----:B0-----:R-:W-:-:S05]  /*12290*/  IMAD.SHL.U32 R8, R6, 0x10, RZ ;  /* 0x0000001006087824 */ /* 0x001fca00078e00ff */
[----:B------:R-:W-:Y:S01]  /*122a0*/  LOP3.LUT R8, R5, 0x70, R8, 0xf8, !PT ;  /* 0x0000007005087812 */ /* 0x000fe200078ef808 */
[----:B---3--:R-:W-:Y:S01]  /*122b0*/  IMAD.MOV.U32 R3, RZ, RZ, R0 ;  /* 0x000000ffff037224 */ /* 0x008fe200078e0000 */
[----:B------:R-:W-:-:S05]  /*122c0*/  SHF.R.S32.HI R0, RZ, 0x1f, R18 ;  /* 0x0000001fff007819 */ /* 0x000fca0000011412 */
[----:B------:R-:W-:Y:S02]  /*122d0*/  IMAD R0, R0, UR4, RZ ;  /* 0x0000000400007c24 */ /* 0x000fe4000f8e02ff */
[----:B------:R-:W-:-:S04]  /*122e0*/  IMAD.WIDE.U32 R2, R18, UR4, R2 ;  /* 0x0000000412027c25 */ /* 0x000fc8000f8e0002 */
[----:B------:R-:W-:Y:S01]  /*122f0*/  IMAD R0, R18, UR5, R0 ;  /* 0x0000000512007c24 */ /* 0x000fe2000f8e0200 */
[----:B------:R-:W-:Y:S02]  /*12300*/  ULDC.64 UR4, c[0x0][0xa00] ;  /* 0x0002800000047ab9 */ /* 0x000fe40000000a00 */
[----:B------:R-:W-:Y:S01]  /*12310*/  ISETP.NE.U32.AND P0, PT, RZ, UR4, PT ;  /* 0x00000004ff007c0c */ /* 0x000fe2000bf05070 */
[----:B------:R-:W-:Y:S01]  /*12320*/  IMAD.IADD R3, R3, 0x1, R0 ;  /* 0x0000000103037824 */ /* 0x000fe200078e0200 */
[----:B------:R-:W-:Y:S02]  /*12330*/  SHF.R.S32.HI R0, RZ, 0x1f, R19 ;  /* 0x0000001fff007819 */ /* 0x000fe40000011413 */
[----:B------:R-:W-:Y:S01]  /*12340*/  ISETP.NE.AND.EX P0, PT, RZ, UR5, PT, P0 ;  /* 0x00000005ff007c0c */ /* 0x000fe2000bf05300 */
[----:B------:R-:W-:-:S03]  /*12350*/  ULDC.64 UR4, c[0x0][0x2e0] ;  /* 0x0000b80000047ab9 */ /* 0x000fc60000000a00 */
[----:B------:R-:W-:Y:S02]  /*12360*/  SEL R4, R0, RZ, !P0 ;  /* 0x000000ff00047207 */ /* 0x000fe40004000000 */
[----:B------:R-:W-:Y:S02]  /*12370*/  SEL R0, R19, RZ, !P0 ;  /* 0x000000ff13007207 */ /* 0x000fe40004000000 */
[----:B--2---:R-:W-:-:S13]  /*12380*/  ISETP.NE.AND P0, PT, R7, 0x1, PT ;  /* 0x000000010700780c */ /* 0x004fda0003f05270 */
[----:B------:R-:W0:Y:S08]  /*12390*/  @P0 LDC R5, c[0x0][0x44c] ;  /* 0x00011300ff050b82 */ /* 0x000e300000000800 */
[----:B------:R-:W1:Y:S01]  /*123a0*/  @P0 LDC R6, c[0x0][0x450] ;  /* 0x00011400ff060b82 */ /* 0x000e620000000800 */
[----:B------:R-:W-:Y:S02]  /*123b0*/  IMAD R4, R4, UR4, RZ ;  /* 0x0000000404047c24 */ /* 0x000fe4000f8e02ff */
[----:B------:R-:W-:-:S04]  /*123c0*/  IMAD.WIDE.U32 R2, R0, UR4, R2 ;  /* 0x0000000400027c25 */ /* 0x000fc8000f8e0002 */
[----:B------:R-:W-:Y:S01]  /*123d0*/  IMAD R0, R0, UR5, R4 ;  /* 0x0000000500007c24 */ /* 0x000fe2000f8e0204 */
[----:B------:R-:W-:Y:S01]  /*123e0*/  ULDC.64 UR4, c[0x0][0x2d0] ;  /* 0x0000b40000047ab9 */ /* 0x000fe20000000a00 */
[----:B----4-:R-:W-:Y:S02]  /*123f0*/  IMAD.IADD R4, R8, 0x1, R12 ;  /* 0x0000000108047824 */ /* 0x010fe400078e020c */
[----:B------:R-:W-:Y:S02]  /*12400*/  IMAD.IADD R3, R3, 0x1, R0 ;  /* 0x0000000103037824 */ /* 0x000fe400078e0200 */
[----:B0-----:R-:W-:Y:S01]  /*12410*/  @P0 IMAD.HI.U32 R5, R4, R5, RZ ;  /* 0x0000000504050227 */ /* 0x001fe200078e00ff */
[----:B------:R-:W0:Y:S03]  /*12420*/  S2R R8, SR_TID.X ;  /* 0x0000000000087919 */ /* 0x000e260000002100 */
[----:B------:R-:W-:Y:S01]  /*12430*/  IMAD.MOV.U32 R0, RZ, RZ, R4 ;  /* 0x000000ffff007224 */ /* 0x000fe200078e0004 */
[----:B-1----:R-:W-:-:S05]  /*12440*/  @P0 SHF.R.U32.HI R0, RZ, R6, R5 ;  /* 0x00000006ff000219 */ /* 0x002fca0000011605 */
        /* <DEDUP_REMOVED lines=18> */
[----:B------:R-:W-:Y:S02]  /*12570*/  LOP3.LUT R8, R8, 0x7f, RZ, 0xc0, !PT ;  /* 0x0000007f08087812 */ /* 0x000fe400078ec0ff */
[----:B------:R-:W-:Y:S02]  /*12580*/  ISETP.GE.AND P0, PT, R10, UR6, PT ;  /* 0x000000060a007c0c */ /* 0x000fe4000bf06270 */
[----:B------:R-:W-:-:S02]  /*12590*/  LEA.HI.X R2, R2, UR5, R4, 0x1, P1 ;  /* 0x0000000502027c11 */ /* 0x000fc400088f0c04 */
[----:B------:R-:W-:Y:S01]  /*125a0*/  SHF.R.U32.HI R8, RZ, 0x3, R8 ;  /* 0x00000003ff087819 */ /* 0x000fe20000011608 */
[----:B------:R-:W-:Y:S08]  /*125b0*/  BRA.DIV UR4, `(.L_x_2487) ;  /* 0x0000004204c47947 */ /* 0x000ff0000b800000 */
[----:B------:R-:W2:Y:S04]  /*125c0*/  LDL.LU R6, [R1+0x30] ;  /* 0x0000300001067983 */ /* 0x000ea80000300800 */
[----:B------:R-:W3:Y:S01]  /*125d0*/  LDL.LU R11, [R1+0x2c] ;  /* 0x00002c00010b7983 */ /* 0x000ee20000300800 */
[----:B--2---:R-:W-:-:S03]  /*125e0*/  IMAD R4, R6, R7, RZ ;  /* 0x0000000706047224 */ /* 0x004fc600078e02ff */
[----:B------:R-:W0:Y:S01]  /*125f0*/  SHFL.IDX PT, R7, R0, RZ, 0x181f ;  /* 0x00181fff00077589 */ /* 0x000e2200000e0000 */
[----:B---3--:R-:W-:-:S03]  /*12600*/  IMAD.IADD R3, R8, 0x1, R11 ;  /* 0x0000000108037824 */ /* 0x008fc600078e020b */
[----:B------:R-:W1:Y:S01]  /*12610*/  SHFL.IDX PT, R6, R2, RZ, 0x181f ;  /* 0x00181fff02067589 */ /* 0x000e6200000e0000 */
[C---:B------:R-:W-:Y:S01]  /*12620*/  VIADD R5, R3.reuse, 0x10 ;  /* 0x0000001003057836 */ /* 0x040fe20000000000 */
        /* <DEDUP_REMOVED lines=63> */
.L_x_2606:
        /* <DEDUP_REMOVED lines=11> */
.L_x_2488:
        /* <DEDUP_REMOVED lines=19> */
.L_x_2607:
[----:B------:R-:W-:Y:S05]  /*12c00*/  BSYNC B0 ;  /* 0x0000000000007941 */ /* 0x000fea0003800000 */
.L_x_2489:
[----:B0-----:R-:W2:Y:S01]  /*12c10*/  LDL R2, [R1] ;  /* 0x0000000001027983 */ /* 0x001ea20000100800 */
        /* <DEDUP_REMOVED lines=15> */
.L_x_2608:
[----:B------:R-:W-:Y:S05]  /*12d10*/  BSYNC B1 ;  /* 0x0000000000017941 */ /* 0x000fea0003800000 */
.L_x_2493:
        /* <DEDUP_REMOVED lines=9> */
.L_x_2496:
[----:B------:R-:W-:Y:S05]  /*12db0*/  BSYNC B1 ;  /* 0x0000000000017941 */ /* 0x000fea0003800000 */
.L_x_2495:
[----:B------:R-:W2:Y:S04]  /*12dc0*/  LDL R5, [R1+0x4] ;  /* 0x0000040001057983 */ /* 0x000ea80000100800 */
[----:B0-----:R-:W2:Y:S04]  /*12dd0*/  LDL R0, [R1+0x8] ;  /* 0x0000080001007983 */ /* 0x001ea80000100800 */
[----:B------:R-:W3:Y:S04]  /*12de0*/  LDL R4, [R1+0x18] ;  /* 0x0000180001047983 */ /* 0x000ee80000100800 */
[----:B------:R-:W3:Y:S01]  /*12df0*/  LDL.LU R3, [R1+0x28] ;  /* 0x0000280001037983 */ /* 0x000ee20000300800 */
        /* <DEDUP_REMOVED lines=10> */
.L_x_2497:
        /* <DEDUP_REMOVED lines=15> */
.L_x_2498:
        /* <DEDUP_REMOVED lines=15> */
.L_x_2499:
        /* <DEDUP_REMOVED lines=15> */
.L_x_2500:
        /* <DEDUP_REMOVED lines=10> */
.L_x_2492:
[----:B------:R-:W-:Y:S05]  /*13210*/  BSYNC B0 ;  /* 0x0000000000007941 */ /* 0x000fea0003800000 */
.L_x_2491:
[----:B------:R-:W2:Y:S04]  /*13220*/  LDL R4, [R1+0x20] ;  /* 0x0000200001047983 */ /* 0x000ea80000100800 */
[----:B------:R-:W3:Y:S01]  /*13230*/  LDL R5, [R1+0x1c] ;  /* 0x00001c0001057983 */ /* 0x000ee20000100800 */
[----:B------:R-:W-:Y:S01]  /*13240*/  BSSY B0, `(.L_x_2501) ;  /* 0x00001ff000007945 */ /* 0x000fe20003800000 */
[----:B--2---:R-:W-:-:S05]  /*13250*/  VIADD R0, R4, 0xfffffffe ;  /* 0xfffffffe04007836 */ /* 0x004fca0000000000 */
[----:B---3--:R-:W-:-:S13]  /*13260*/  ISETP.GE.AND P0, PT, R0, R5, PT ;  /* 0x000000050000720c */ /* 0x008fda0003f06270 */
[----:B------:R-:W-:Y:S05]  /*13270*/  @!P0 BRA `(.L_x_2502) ;  /* 0x0000001c00ec8947 */ /* 0x000fea0003800000 */
[----:B------:R-:W-:Y:S01]  /*13280*/  IMAD.MOV R2, RZ, RZ, -R4 ;  /* 0x000000ffff027224 */ /* 0x000fe200078e0a04 */
[----:B------:R-:W-:Y:S01]  /*13290*/  LOP3.LUT R6, RZ, R5, RZ, 0x33, !PT ;  /* 0x00000005ff067212 */ /* 0x000fe200078e33ff */
[----:B------:R-:W-:Y:S03]  /*132a0*/  BSSY B2, `(.L_x_2503) ;  /* 0x00000ab000027945 */ /* 0x000fe60003800000 */
[----:B------:R-:W-:-:S05]  /*132b0*/  VIADDMNMX R6, R2, 0x1, R6, !PT ;  /* 0x0000000102067846 */ /* 0x000fca0007800106 */
[----:B------:R-:W-:-:S05]  /*132c0*/  IMAD.IADD R2, R4, 0x1, R6 ;  /* 0x0000000104027824 */ /* 0x000fca00078e0206 */
[----:B------:R-:W-:-:S04]  /*132d0*/  LOP3.LUT R2, R2, 0x1, RZ, 0xc0, !PT ;  /* 0x0000000102027812 */ /* 0x000fc800078ec0ff */
[----:B------:R-:W-:-:S13]  /*132e0*/  ISETP.NE.U32.AND P0, PT, R2, 0x1, PT ;  /* 0x000000010200780c */ /* 0x000fda0003f05070 */
[----:B------:R-:W-:Y:S05]  /*132f0*/  @P0 BRA `(.L_x_2504) ;  /* 0x0000000800940947 */ /* 0x000fea0003800000 */
[----:B------:R-:W2:Y:S04]  /*13300*/  LDL R5, [R1] ;  /* 0x0000000001057983 */ /* 0x000ea80000100800 */
        /* <DEDUP_REMOVED lines=34> */
[----:B------:R1:W5:Y:S04]  /*13530*/  LDG.E R17, desc[UR40][R4.64] ;  /* 0x0000002804117981 */ /* 0x000368000c1e1900 */
.L_x_2507:
[----:B------:R-:W2:Y:S01]  /*13540*/  LDL R2, [R1+0x4] ;  /* 0x0000040001027983 */ /* 0x000ea20000100800 */
        /* <DEDUP_REMOVED lines=8> */
.L_x_2609:
[----:B------:R-:W-:Y:S05]  /*135d0*/  BSYNC B3 ;  /* 0x0000000000037941 */ /* 0x000fea0003800000 */
.L_x_2508:
        /* <DEDUP_REMOVED lines=9> */
.L_x_2511:
[----:B------:R-:W-:Y:S05]  /*13670*/  BSYNC B3 ;  /* 0x0000000000037941 */ /* 0x000fea0003800000 */
.L_x_2510:
        /* <DEDUP_REMOVED lines=14> */
.L_x_2512:
        /* <DEDUP_REMOVED lines=13> */
.L_x_2610:
[----:B------:R-:W-:Y:S05]  /*13830*/  BSYNC B3 ;  /* 0x0000000000037941 */ /* 0x000fea0003800000 */
.L_x_2513:
        /* <DEDUP_REMOVED lines=11> */
.L_x_2516:
[----:B------:R-:W-:Y:S05]  /*138f0*/  BSYNC B3 ;  /* 0x0000000000037941 */ /* 0x000fea0003800000 */
.L_x_2515:
        /* <DEDUP_REMOVED lines=11> */
.L_x_2517:
        /* <DEDUP_REMOVED lines=15> */
.L_x_2518:
        /* <DEDUP_REMOVED lines=15> */
.L_x_2519:
        /* <DEDUP_REMOVED lines=15> */
.L_x_2520:
        /* <DEDUP_REMOVED lines=10> */
.L_x_2506:
[----:B------:R-:W-:Y:S05]  /*13d20*/  BSYNC B1 ;  /* 0x0000000000017941 */ /* 0x000fea0003800000 */
.L_x_2505:
[----:B------:R-:W2:Y:S02]  /*13d30*/  LDL R4, [R1+0x20] ;  /* 0x0000200001047983 */ /* 0x000ea40000100800 */
[----:B--2---:R-:W-:-:S07]  /*13d40*/  VIADD R0, R4, 0xfffffffd ;  /* 0xfffffffd04007836 */ /* 0x004fce0000000000 */
.L_x_2504:
[----:B------:R-:W-:Y:S05]  /*13d50*/  BSYNC B2 ;  /* 0x0000000000027941 */ /* 0x000fea0003800000 */
.L_x_2503:
[----:B------:R-:W2:Y:S01]  /*13d60*/  LDL.LU R2, [R1+0x20] ;  /* 0x0000200001027983 */ /* 0x000ea20000300800 */
[----:B------:R-:W-:Y:S01]  /*13d70*/  VIADD R6, R6, 0xfffffffe ;  /* 0xfffffffe06067836 */ /* 0x000fe20000000000 */
[----:B--2---:R-:W-:-:S04]  /*13d80*/  LOP3.LUT R2, RZ, R2, RZ, 0x33, !PT ;  /* 0x00000002ff027212 */ /* 0x004fc800078e33ff */
[----:B------:R-:W-:-:S13]  /*13d90*/  ISETP.NE.AND P0, PT, R6, R2, PT ;  /* 0x000000020600720c */ /* 0x000fda0003f05270 */
[----:B------:R-:W-:Y:S05]  /*13da0*/  @!P0 BRA `(.L_x_2502) ;  /* 0x0000001400208947 */ /* 0x000fea0003800000 */
.L_x_2553:
[----:B------:R-:W2:Y:S04]  /*13db0*/  LDL R4, [R1] ;  /* 0x0000000001047983 */ /* 0x000ea80000100800 */
        /* <DEDUP_REMOVED lines=35> */
.L_x_2523:
[----:B------:R-:W2:Y:S01]  /*13ff0*/  LDL R2, [R1+0x4] ;  /* 0x0000040001027983 */ /* 0x000ea20000100800 */
        /* <DEDUP_REMOVED lines=8> */
.L_x_2611:
[----:B------:R-:W-:Y:S05]  /*14080*/  BSYNC B2 ;  /* 0x0000000000027941 */ /* 0x000fea0003800000 */
.L_x_2524:
        /* <DEDUP_REMOVED lines=9> */
.L_x_2527:
[----:B------:R-:W-:Y:S05]  /*14120*/  BSYNC B2 ;  /* 0x0000000000027941 */ /* 0x000fea0003800000 */
.L_x_2526:
        /* <DEDUP_REMOVED lines=13> */
.L_x_2528:
        /* <DEDUP_REMOVED lines=13> */
.L_x_2612:
[----:B------:R-:W-:Y:S05]  /*142d0*/  BSYNC B2 ;  /* 0x0000000000027941 */ /* 0x000fea0003800000 */
.L_x_2529:
        /* <DEDUP_REMOVED lines=11> */
.L_x_2532:
[----:B------:R-:W-:Y:S05]  /*14390*/  BSYNC B2 ;  /* 0x0000000000027941 */ /* 0x000fea0003800000 */
.L_x_2531:
        /* <DEDUP_REMOVED lines=10> */
.L_x_2533:
        /* <DEDUP_REMOVED lines=15> */
.L_x_2534:
        /* <DEDUP_REMOVED lines=15> */
.L_x_2535:
        /* <DEDUP_REMOVED lines=15> */
.L_x_2536:
        /* <DEDUP_REMOVED lines=10> */
.L_x_2522:
[----:B------:R-:W-:Y:S05]  /*147b0*/  BSYNC B1 ;  /* 0x0000000000017941 */ /* 0x000fea0003800000 */
.L_x_2521:
[----:B------:R-:W2:Y:S01]  /*147c0*/  LDL R5, [R1] ;  /* 0x0000000001057983 */ /* 0x000ea20000100800 */
[----:B------:R-:W-:Y:S01]  /*147d0*/  VIADD R7, R7, 0x1 ;  /* 0x0000000107077836 */ /* 0x000fe20000000000 */
[----:B------:R-:W-:Y:S04]  /*147e0*/  BSSY B1, `(.L_x_2537) ;  /* 0x00000a0000017945 */ /* 0x000fe80003800000 */
[----:B------:R-:W-:-:S04]  /*147f0*/  ISETP.NE.AND P0, PT, R7, 0x2, PT ;  /* 0x000000020700780c */ /* 0x000fc80003f05270 */
[----:B------:R-:W-:Y:S02]  /*14800*/  SEL R2, RZ, 0x1, P0 ;  /* 0x00000001ff027807 */ /* 0x000fe40000000000 */
[----:B------:R-:W-:Y:S02]  /*14810*/  SEL R9, R7, RZ, P0 ;  /* 0x000000ff07097207 */ /* 0x000fe40000000000 */
[----:B-----5:R-:W-:Y:S01]  /*14820*/  LOP3.LUT R8, R6, R2, RZ, 0x3c, !PT ;  /* 0x0000000206087212 */ /* 0x020fe200078e3cff */
[----:B------:R-:W-:-:S04]  /*14830*/  VIADD R6, R0, 0xffffffff ;  /* 0xffffffff00067836 */ /* 0x000fc80000000000 */
[----:B------:R0:W-:Y:S04]  /*14840*/  STL [R1+0x10], R8 ;  /* 0x0000100801007387 */ /* 0x0001e80000100800 */
[----:B------:R0:W-:Y:S01]  /*14850*/  STL [R1+0x8], R9 ;  /* 0x0000080901007387 */ /* 0x0001e20000100800 */
[----:B--2---:R-:W-:-:S13]  /*14860*/  LOP3.LUT P2, RZ, R5, 0x1, RZ, 0xc0, !PT ;  /* 0x0000000105ff7812 */ /* 0x004fda000784c0ff */
[----:B0-----:R-:W-:Y:S05]  /*14870*/  @!P2 BRA `(.L_x_2538) ;  /* 0x000000080058a947 */ /* 0x001fea0003800000 */
        /* <DEDUP_REMOVED lines=24> */
.L_x_2539:
[----:B------:R-:W2:Y:S01]  /*14a00*/  LDL R2, [R1+0x4] ;  /* 0x0000040001027983 */ /* 0x000ea20000100800 */
        /* <DEDUP_REMOVED lines=8> */
.L_x_2613:
[----:B------:R-:W-:Y:S05]  /*14a90*/  BSYNC B2 ;  /* 0x0000000000027941 */ /* 0x000fea0003800000 */
.L_x_2540:
        /* <DEDUP_REMOVED lines=9> */
.L_x_2543:
[----:B------:R-:W-:Y:S05]  /*14b30*/  BSYNC B2 ;  /* 0x0000000000027941 */ /* 0x000fea0003800000 */
.L_x_2542:
        /* <DEDUP_REMOVED lines=14> */
.L_x_2544:
        /* <DEDUP_REMOVED lines=13> */
.L_x_2614:
[----:B------:R-:W-:Y:S05]  /*14cf0*/  BSYNC B2 ;  /* 0x0000000000027941 */ /* 0x000fea0003800000 */
.L_x_2545:
        /* <DEDUP_REMOVED lines=11> */
.L_x_2548:
[----:B------:R-:W-:Y:S05]  /*14db0*/  BSYNC B2 ;  /* 0x0000000000027941 */ /* 0x000fea0003800000 */
.L_x_2547:
        /* <DEDUP_REMOVED lines=11> */
.L_x_2549:
        /* <DEDUP_REMOVED lines=15> */
.L_x_2550:
        /* <DEDUP_REMOVED lines=15> */
.L_x_2551:
        /* <DEDUP_REMOVED lines=15> */
.L_x_2552:
        /* <DEDUP_REMOVED lines=10> */
.L_x_2538:
[----:B------:R-:W-:Y:S05]  /*151e0*/  BSYNC B1 ;  /* 0x0000000000017941 */ /* 0x000fea0003800000 */
.L_x_2537:
[----:B------:R-:W2:Y:S01]  /*151f0*/  LDL R5, [R1+0x1c] ;  /* 0x00001c0001057983 */ /* 0x000ea20000100800 */
[----:B------:R-:W-:Y:S01]  /*15200*/  VIADD R0, R0, 0xfffffffe ;  /* 0xfffffffe00007836 */ /* 0x000fe20000000000 */
[----:B--2---:R-:W-:-:S13]  /*15210*/  ISETP.GT.AND P0, PT, R6, R5, PT ;  /* 0x000000050600720c */ /* 0x004fda0003f04270 */
[----:B------:R-:W-:Y:S05]  /*15220*/  @P0 BRA `(.L_x_2553) ;  /* 0xffffffe800e00947 */ /* 0x000fea000383ffff */
.L_x_2502:
[----:B------:R-:W-:Y:S05]  /*15230*/  BSYNC B0 ;  /* 0x0000000000007941 */ /* 0x000fea0003800000 */
.L_x_2501:
        /* <DEDUP_REMOVED lines=24> */
.L_x_2555:
[----:B------:R-:W-:Y:S05]  /*153c0*/  BSYNC B0 ;  /* 0x0000000000007941 */ /* 0x000fea0003800000 */
.L_x_2554:
[----:B------:R-:W-:-:S05]  /*153d0*/  SEL R0, R0, RZ, P0 ;  /* 0x000000ff00007207 */ /* 0x000fca0000000000 */
[----:B------:R3:W-:Y:S02]  /*153e0*/  STL [R1+0x8], R0 ;  /* 0x0000080001007387 */ /* 0x0007e40000100800 */
.L_x_2473:
[----:B------:R-:W-:Y:S05]  /*153f0*/  BSYNC B7 ;  /* 0x0000000000077941 */ /* 0x000fea0003800000 */
.L_x_2471:
[----:B---3--:R-:W3:Y:S02]  /*15400*/  LDL R0, [R1] ;  /* 0x0000000001007983 */ /* 0x008ee40000100800 */
        /* <DEDUP_REMOVED lines=12> */
.L_x_2556:
[----:B------:R-:W3:Y:S01]  /*154d0*/  S2R R0, SR_TID.X ;  /* 0x0000000000007919 */ /* 0x000ee20000002100 */
[----:B------:R-:W-:Y:S01]  /*154e0*/  UMOV UR4, 0xffffffff ;  /* 0xffffffff00047882 */ /* 0x000fe20000000000 */
[----:B---3--:R-:W-:-:S04]  /*154f0*/  LOP3.LUT R4, R0, 0x1f, RZ, 0xc0, !PT ;  /* 0x0000001f00047812 */ /* 0x008fc800078ec0ff */
[----:B------:R-:W-:Y:S01]  /*15500*/  ISETP.NE.AND P0, PT, R4, 0x1f, PT ;  /* 0x0000001f0400780c */ /* 0x000fe20003f05270 */
[----:B------:R-:W-:-:S12]  /*15510*/  BRA.DIV UR4, `(.L_x_2558) ;  /* 0x0000002204247947 */ /* 0x000fd8000b800000 */
[----:B------:R-:W-:Y:S01]  /*15520*/  IMAD.IADD R5, R19, 0x1, R4 ;  /* 0x0000000113057824 */ /* 0x000fe200078e0204 */
[----:B------:R-:W-:-:S04]  /*15530*/  ULDC UR4, c[0x0][0xc3c] ;  /* 0x00030f0000047ab9 */ /* 0x000fc80000000800 */
[----:B------:R-:W-:-:S13]  /*15540*/  ISETP.GE.OR P1, PT, R5, UR4, !P0 ;  /* 0x0000000405007c0c */ /* 0x000fda000c726670 */
[----:B-1----:R-:W1:Y:S02]  /*15550*/  @!P1 LDC.64 R2, c[0x0][0xc80] ;  /* 0x00032000ff029b82 */ /* 0x002e640000000a00 */
[----:B-1----:R-:W-:-:S06]  /*15560*/  @!P1 IMAD.WIDE R2, R5, 0x4, R2 ;  /* 0x0000000405029825 */ /* 0x002fcc00078e0202 */
[----:B------:R1:W3:Y:S01]  /*15570*/  @!P1 LDG.E R3, desc[UR40][R2.64] ;  /* 0x0000002802039981 */ /* 0x0002e2000c1e1900 */
[C---:B------:R-:W-:Y:S02]  /*15580*/  ISETP.GE.U32.AND P2, PT, R4.reuse, 0x2, PT ;  /* 0x000000020400780c */ /* 0x040fe40003f46070 */
[C---:B------:R-:W-:Y:S01]  /*15590*/  ISETP.GE.U32.AND P3, PT, R4.reuse, 0x4, PT ;  /* 0x000000040400780c */ /* 0x040fe20003f66070 */
[----:B------:R-:W-:Y:S01]  /*155a0*/  SHFL.IDX PT, R0, R16, RZ, 0x1f ;  /* 0x00001fff10007589 */ /* 0x000fe200000e0000 */
[C---:B------:R-:W-:Y:S02]  /*155b0*/  ISETP.GE.U32.AND P4, PT, R4.reuse, 0x8, PT ;  /* 0x000000080400780c */ /* 0x040fe40003f86070 */
[C---:B------:R-:W-:Y:S01]  /*155c0*/  ISETP.GE.U32.AND P5, PT, R4.reuse, 0x10, PT ;  /* 0x000000100400780c */ /* 0x040fe20003fa6070 */
[----:B-1----:R-:W-:Y:S02]  /*155d0*/  IMAD.MOV.U32 R2, RZ, RZ, RZ ;  /* 0x000000ffff027224 */ /* 0x002fe400078e00ff */
[----:B---3--:R-:W-:Y:S01]  /*155e0*/  @!P1 IMAD.MOV.U32 R2, RZ, RZ, R3 ;  /* 0x000000ffff029224 */ /* 0x008fe200078e0003 */
[----:B------:R-:W-:-:S04]  /*155f0*/  ISETP.NE.AND P1, PT, R4, RZ, PT ;  /* 0x000000ff0400720c */ /* 0x000fc80003f25270 */
[----:B------:R-:W1:Y:S02]  /*15600*/  SHFL.UP PT, R14, R2, 0x1, RZ ;  /* 0x04200000020e7989 */ /* 0x000e6400000e00ff */
[----:B-1----:R-:W-:-:S05]  /*15610*/  SEL R5, R14, RZ, P1 ;  /* 0x000000ff0e057207 */ /* 0x002fca0000800000 */
[----:B------:R-:W-:Y:S02]  /*15620*/  IMAD.IADD R3, R2, 0x1, R5 ;  /* 0x0000000102037824 */ /* 0x000fe400078e0205 */
[----:B------:R-:W-:Y:S04]  /*15630*/  SHFL.IDX PT, R5, R16, 0x1, 0x1f ;  /* 0x00201f0010057f89 */ /* 0x000fe800000e0000 */
        /* <DEDUP_REMOVED lines=12> */
[----:B------:R1:W3:Y:S02]  /*15700*/  SHFL.IDX PT, R14, R3, 0x1f, 0x1f ;  /* 0x03e01f00030e7f89 */ /* 0x0002e400000e0000 */
.L_x_2624:
[----:B------:R-:W-:Y:S02]  /*15710*/  ULDC UR4, c[0x0][0xc38] ;  /* 0x00030e0000047ab9 */ /* 0x000fe40000000800 */
[----:B------:R-:W-:-:S04]  /*15720*/  IMAD.U32 R4, RZ, RZ, UR4 ;  /* 0x00000004ff047e24 */ /* 0x000fc8000f8e00ff */
[----:B---3--:R-:W-:-:S04]  /*15730*/  IMAD R14, R14, R4, RZ ;  /* 0x000000040e0e7224 */ /* 0x008fc800078e02ff */
[----:B------:R-:W-:-:S05]  /*15740*/  IMAD.IADD R5, R5, 0x1, R14 ;  /* 0x0000000105057824 */ /* 0x000fca00078e020e */
[----:B------:R-:W-:-:S13]  /*15750*/  ISETP.GT.AND P6, PT, R5, R0, PT ;  /* 0x000000000500720c */ /* 0x000fda0003fc4270 */
[----:B------:R-:W-:Y:S05]  /*15760*/  @P6 BRA `(.L_x_2559) ;  /* 0x00000000009c6947 */ /* 0x000fea0003800000 */
.L_x_2564:
[----:B------:R-:W3:Y:S01]  /*15770*/  LDC R4, c[0x0][0xc3c] ;  /* 0x00030f00ff047b82 */ /* 0x000ee20000000800 */
[----:B------:R-:W-:-:S05]  /*15780*/  VIADD R19, R19, 0x1f ;  /* 0x0000001f13137836 */ /* 0x000fca0000000000 */
[----:B---3--:R-:W-:-:S13]  /*15790*/  ISETP.GE.AND P6, PT, R19, R4, PT ;  /* 0x000000041300720c */ /* 0x008fda0003fc6270 */
[----:B0-----:R-:W-:Y:S05]  /*157a0*/  @P6 BRA `(.L_x_2560) ;  /* 0x0000000400d06947 */ /* 0x001fea0003800000 */
[----:B------:R-:W3:Y:S01]  /*157b0*/  S2R R2, SR_TID.X ;  /* 0x0000000000027919 */ /* 0x000ee20000002100 */
[----:B------:R-:W-:Y:S01]  /*157c0*/  BSSY B0, `(.L_x_2561) ;  /* 0x0000009000007945 */ /* 0x000fe20003800000 */
[----:B---3--:R-:W-:-:S05]  /*157d0*/  LOP3.LUT R2, R2, 0x1f, RZ, 0xc0, !PT ;  /* 0x0000001f02027812 */ /* 0x008fca00078ec0ff */
[----:B0-2---:R-:W-:Y:S02]  /*157e0*/  IMAD.IADD R7, R19, 0x1, R2 ;  /* 0x0000000113077824 */ /* 0x005fe400078e0202 */
[----:B------:R-:W-:-:S03]  /*157f0*/  IMAD.MOV.U32 R2, RZ, RZ, RZ ;  /* 0x000000ffff027224 */ /* 0x000fc600078e00ff */
[----:B------:R-:W-:-:S13]  /*15800*/  ISETP.GE.OR P6, PT, R7, R4, !P0 ;  /* 0x000000040700720c */ /* 0x000fda00047c6670 */
[----:B------:R-:W-:Y:S05]  /*15810*/  @P6 BRA `(.L_x_2562) ;  /* 0x00000000000c6947 */ /* 0x000fea0003800000 */
[----:B-1----:R-:W0:Y:S02]  /*15820*/  LDC.64 R2, c[0x0][0xc80] ;  /* 0x00032000ff027b82 */ /* 0x002e240000000a00 */
[----:B0-----:R-:W-:-:S06]  /*15830*/  IMAD.WIDE R2, R7, 0x4, R2 ;  /* 0x0000000407027825 */ /* 0x001fcc00078e0202 */
[----:B------:R0:W5:Y:S02]  /*15840*/  LDG.E R2, desc[UR40][R2.64] ;  /* 0x0000002802027981 */ /* 0x000164000c1e1900 */
.L_x_2562:
[----:B------:R-:W-:Y:S05]  /*15850*/  BSYNC B0 ;  /* 0x0000000000007941 */ /* 0x000fea0003800000 */
.L_x_2561:
[----:B------:R-:W-:-:S03]  /*15860*/  UMOV UR4, 0xffffffff ;  /* 0xffffffff00047882 */ /* 0x000fc60000000000 */
[----:B------:R-:W-:Y:S05]  /*15870*/  BRA.DIV UR4, `(.L_x_2563) ;  /* 0x0000002204707947 */ /* 0x000fea000b800000 */
[----:B-----5:R-:W2:Y:S02]  /*15880*/  SHFL.UP PT, R14, R2, 0x1, RZ ;  /* 0x04200000020e7989 */ /* 0x020ea400000e00ff */
[----:B--2---:R-:W-:-:S05]  /*15890*/  SEL R13, R14, RZ, P1 ;  /* 0x000000ff0e0d7207 */ /* 0x004fca0000800000 */
[----:B------:R-:W-:-:S05]  /*158a0*/  IMAD.IADD R13, R2, 0x1, R13 ;  /* 0x00000001020d7824 */ /* 0x000fca00078e020d */
[----:B------:R-:W2:Y:S02]  /*158b0*/  SHFL.UP PT, R14, R13, 0x2, RZ ;  /* 0x044000000d0e7989 */ /* 0x000ea400000e00ff */
[----:B--2---:R-:W-:-:S05]  /*158c0*/  SEL R4, R14, RZ, P2 ;  /* 0x000000ff0e047207 */ /* 0x004fca0001000000 */
[----:B------:R-:W-:-:S05]  /*158d0*/  IMAD.IADD R4, R13, 0x1, R4 ;  /* 0x000000010d047824 */ /* 0x000fca00078e0204 */
[----:B------:R-:W0:Y:S02]  /*158e0*/  SHFL.UP PT, R14, R4, 0x4, RZ ;  /* 0x04800000040e7989 */ /* 0x000e2400000e00ff */
[----:B01----:R-:W-:-:S05]  /*158f0*/  SEL R3, R14, RZ, P3 ;  /* 0x000000ff0e037207 */ /* 0x003fca0001800000 */
        /* <DEDUP_REMOVED lines=8> */
.L_x_2632:
[----:B------:R-:W-:Y:S02]  /*15980*/  ULDC UR4, c[0x0][0xc38] ;  /* 0x00030e0000047ab9 */ /* 0x000fe40000000800 */
[----:B------:R-:W-:-:S04]  /*15990*/  IMAD.U32 R4, RZ, RZ, UR4 ;  /* 0x00000004ff047e24 */ /* 0x000fc8000f8e00ff */
[----:B-1----:R-:W-:-:S04]  /*159a0*/  IMAD R14, R14, R4, RZ ;  /* 0x000000040e0e7224 */ /* 0x002fc800078e02ff */
[----:B------:R-:W-:-:S05]  /*159b0*/  IMAD.IADD R5, R14, 0x1, R5 ;  /* 0x000000010e057824 */ /* 0x000fca00078e0205 */
[----:B------:R-:W-:-:S13]  /*159c0*/  ISETP.GT.AND P6, PT, R5, R0, PT ;  /* 0x000000000500720c */ /* 0x000fda0003fc4270 */
[----:B------:R-:W-:Y:S05]  /*159d0*/  @!P6 BRA `(.L_x_2564) ;  /* 0xfffffffc0064e947 */ /* 0x000fea000383ffff */
.L_x_2559:
[----:B------:R-:W-:Y:S01]  /*159e0*/  IMAD.IADD R16, R5, 0x1, -R14 ;  /* 0x0000000105107824 */ /* 0x000fe200078e0a0e */
[----:B------:R-:W-:-:S03]  /*159f0*/  UMOV UR4, 0xffffffff ;  /* 0xffffffff00047882 */ /* 0x000fc60000000000 */
[----:B------:R-:W-:-:S05]  /*15a00*/  IMAD R5, R3, R4, R16 ;  /* 0x0000000403057224 */ /* 0x000fca00078e0210 */
[----:B------:R-:W-:Y:S01]  /*15a10*/  ISETP.GT.AND P6, PT, R5, R0, PT ;  /* 0x000000000500720c */ /* 0x000fe20003fc4270 */
[----:B------:R-:W-:-:S12]  /*15a20*/  BRA.DIV UR4, `(.L_x_2565) ;  /* 0x0000002204c07947 */ /* 0x000fd8000b800000 */
[----:B------:R-:W-:-:S04]  /*15a30*/  VOTE.ANY R5, PT, !P6 ;  /* 0x0000000000057806 */ /* 0x000fc800070e0100 */
[----:B------:R-:W3:Y:S02]  /*15a40*/  POPC R6, R5 ;  /* 0x0000000500067309 */ /* 0x000ee40000000000 */
[----:B---3--:R3:W4:Y:S02]  /*15a50*/  SHFL.IDX PT, R17, R2, R6, 0x1f ;  /* 0x00001f0602117589 */ /* 0x00872400000e0000 */
.L_x_2636:
[----:B------:R-:W-:Y:S01]  /*15a60*/  ISETP.NE.AND P0, PT, R5, RZ, PT ;  /* 0x000000ff0500720c */ /* 0x000fe20003f05270 */
[----:B------:R-:W-:-:S12]  /*15a70*/  IMAD.MOV.U32 R5, RZ, RZ, RZ ;  /* 0x000000ffff057224 */ /* 0x000fd800078e00ff */
[----:B------:R-:W-:Y:S05]  /*15a80*/  @!P0 BRA `(.L_x_2566) ;  /* 0x0000000000108947 */ /* 0x000fea0003800000 */
[----:B------:R-:W-:Y:S01]  /*15a90*/  UMOV UR4, 0xffffffff ;  /* 0xffffffff00047882 */ /* 0x000fe20000000000 */
[----:B------:R-:W-:Y:S02]  /*15aa0*/  VIADD R12, R6, 0xffffffff ;  /* 0xffffffff060c7836 */ /* 0x000fe40000000000 */
[----:B------:R-:W-:Y:S05]  /*15ab0*/  BRA.DIV UR4, `(.L_x_2567) ;  /* 0x0000002204e47947 */ /* 0x000fea000b800000 */
[----:B------:R0:W0:Y:S02]  /*15ac0*/  SHFL.IDX PT, R5, R3, R12, 0x1f ;  /* 0x00001f0c03057589 */ /* 0x00002400000e0000 */
.L_x_2566:
[----:B01-3--:R-:W0:Y:S01]  /*15ad0*/  LDC.64 R2, c[0x0][0xc90] ;  /* 0x00032400ff027b82 */ /* 0x00be220000000a00 */
[----:B------:R-:W-:-:S04]  /*15ae0*/  IMAD.IADD R19, R6, 0x1, R19 ;  /* 0x0000000106137824 */ /* 0x000fc800078e0213 */
[----:B0-----:R-:W-:-:S05]  /*15af0*/  IMAD.WIDE R2, R19, 0x4, R2 ;  /* 0x0000000413027825 */ /* 0x001fca00078e0202 */
[----:B--2---:R-:W4:Y:S01]  /*15b00*/  LDG.E R7, desc[UR40][R2.64] ;  /* 0x0000002802077981 */ /* 0x004f22000c1e1900 */
[----:B------:R-:W-:-:S04]  /*15b10*/  IMAD R16, R5, R4, R16 ;  /* 0x0000000405107224 */ /* 0x000fc800078e0210 */
[----:B------:R-:W-:Y:S02]  /*15b20*/  IMAD.IADD R0, R0, 0x1, -R16 ;  /* 0x0000000100007824 */ /* 0x000fe400078e0a10 */
[----:B----4-:R-:W-:-:S05]  /*15b30*/  IMAD R6, R17, R7, RZ ;  /* 0x0000000711067224 */ /* 0x010fca00078e02ff */
[----:B-----5:R-:W-:-:S04]  /*15b40*/  IABS R8, R6 ;  /* 0x0000000600087213 */ /* 0x020fc80000000000 */
[----:B------:R-:W0:Y:S08]  /*15b50*/  I2F.RP R2, R8 ;  /* 0x0000000800027306 */ /* 0x000e300000209400 */
[----:B0-----:R-:W0:Y:S02]  /*15b60*/  MUFU.RCP R2, R2 ;  /* 0x0000000200027308 */ /* 0x001e240000001000 */
[----:B0-----:R-:W-:-:S06]  /*15b70*/  VIADD R2, R2, 0xffffffe ;  /* 0x0ffffffe02027836 */ /* 0x001fcc0000000000 */
[----:B------:R-:W0:Y:S02]  /*15b80*/  F2I.FTZ.U32.TRUNC.NTZ R3, R2 ;  /* 0x0000000200037305 */ /* 0x000e24000021f000 */
[----:B0-----:R-:W-:-:S04]  /*15b90*/  IMAD.MOV R2, RZ, RZ, -R3 ;  /* 0x000000ffff027224 */ /* 0x001fc800078e0a03 */
[----:B------:R-:W-:Y:S02]  /*15ba0*/  IMAD R5, R2, R8, RZ ;  /* 0x0000000802057224 */ /* 0x000fe400078e02ff */
[----:B------:R-:W-:-:S04]  /*15bb0*/  IMAD.MOV.U32 R2, RZ, RZ, RZ ;  /* 0x000000ffff027224 */ /* 0x000fc800078e00ff */
[----:B------:R-:W-:Y:S01]  /*15bc0*/  IMAD.HI.U32 R2, R3, R5, R2 ;  /* 0x0000000503027227 */ /* 0x000fe200078e0002 */
[----:B------:R-:W-:Y:S02]  /*15bd0*/  IABS R3, R0 ;  /* 0x0000000000037213 */ /* 0x000fe40000000000 */
[----:B------:R-:W-:-:S03]  /*15be0*/  IABS R5, R6 ;  /* 0x0000000600057213 */ /* 0x000fc60000000000 */
[----:B------:R-:W-:-:S04]  /*15bf0*/  IMAD.HI.U32 R2, R2, R3, RZ ;  /* 0x0000000302027227 */ /* 0x000fc800078e00ff */
[----:B------:R-:W-:-:S04]  /*15c00*/  IMAD.MOV R5, RZ, RZ, -R5 ;  /* 0x000000ffff057224 */ /* 0x000fc800078e0a05 */
        /* <DEDUP_REMOVED lines=15> */
[----:B------:R-:W-:Y:S01]  /*15d00*/  VIADDMNMX R4, R3, R4, R7, PT ;  /* 0x0000000403047246 */ /* 0x000fe20003800107 */
[----:B------:R-:W-:-:S03]  /*15d10*/  IMAD.IADD R5, R0, 0x1, R5 ;  /* 0x0000000100057824 */ /* 0x000fc600078e0205 */
[----:B------:R-:W-:-:S04]  /*15d20*/  IABS R7, R4 ;  /* 0x0000000400077213 */ /* 0x000fc80000000000 */
        /* <DEDUP_REMOVED lines=22> */
[----:B------:R-:W-:Y:S01]  /*15e90*/  @!P1 LOP3.LUT R2, RZ, R4, RZ, 0x33, !PT ;  /* 0x00000004ff029212 */ /* 0x000fe200078e33ff */
[----:B------:R-:W-:-:S04]  /*15ea0*/  IMAD.MOV R4, RZ, RZ, -R4 ;  /* 0x000000ffff047224 */ /* 0x000fc800078e0a04 */
[----:B------:R-:W-:Y:S01]  /*15eb0*/  IMAD R18, R2, R4, R5 ;  /* 0x0000000402127224 */ /* 0x000fe200078e0205 */
[----:B------:R-:W-:-:S05]  /*15ec0*/  LOP3.LUT R2, RZ, R2, RZ, 0x33, !PT ;  /* 0x00000002ff027212 */ /* 0x000fca00078e33ff */
[----:B------:R-:W-:Y:S01]  /*15ed0*/  IMAD.IADD R17, R17, 0x1, R2 ;  /* 0x0000000111117824 */ /* 0x000fe200078e0202 */
[----:B------:R-:W-:Y:S06]  /*15ee0*/  BRA `(.L_x_2568) ;  /* 0x00000000001c7947 */ /* 0x000fec0003800000 */
.L_x_2560:
[----:B------:R-:W-:Y:S01]  /*15ef0*/  UMOV UR4, URZ ;  /* 0x0000003f00047c82 */ /* 0x000fe20008000000 */
[----:B------:R-:W-:Y:S01]  /*15f00*/  UMOV UR5, URZ ;  /* 0x0000003f00057c82 */ /* 0x000fe20008000000 */
[----:B------:R-:W-:Y:S01]  /*15f10*/  ULDC UR6, c[0x0][0xc3c] ;  /* 0x00030f0000067ab9 */ /* 0x000fe20000000800 */
[----:B------:R-:W-:Y:S02]  /*15f20*/  IMAD.MOV.U32 R16, RZ, RZ, R0 ;  /* 0x000000ffff107224 */ /* 0x000fe400078e0000 */
[----:B------:R-:W-:Y:S02]  /*15f30*/  IMAD.U32 R17, RZ, RZ, UR4 ;  /* 0x00000004ff117e24 */ /* 0x000fe4000f8e00ff */
[----:B------:R-:W-:Y:S02]  /*15f40*/  IMAD.U32 R18, RZ, RZ, UR5 ;  /* 0x00000005ff127e24 */ /* 0x000fe4000f8e00ff */
[----:B------:R-:W-:-:S07]  /*15f50*/  IMAD.U32 R19, RZ, RZ, UR6 ;  /* 0x00000006ff137e24 */ /* 0x000fce000f8e00ff */
.L_x_2568:
[----:B------:R3:W4:Y:S01]  /*15f60*/  LDL R2, [R1+0x4] ;  /* 0x0000040001027983 */ /* 0x0007220000100800 */
[----:B------:R-:W0:Y:S01]  /*15f70*/  S2R R0, SR_TID.X ;  /* 0x0000000000007919 */ /* 0x000e220000002100 */
[----:B------:R-:W-:Y:S05]  /*15f80*/  WARPSYNC.ALL ;  /* 0x0000000000007948 */ /* 0x000fea0003800000 */
[----:B0-----:R-:W-:Y:S01]  /*15f90*/  LOP3.LUT R0, R0, 0x1f, RZ, 0xc0, !PT ;  /* 0x0000001f00007812 */ /* 0x001fe200078ec0ff */
[----:B------:R-:W-:Y:S03]  /*15fa0*/  BAR.SYNC.DEFER_BLOCKING 0x4, 0x180 ;  /* 0x0106000000007b1d */ /* 0x000fe60000010000 */
[----:B------:R-:W-:-:S13]  /*15fb0*/  ISETP.NE.AND P0, PT, R0, RZ, PT ;  /* 0x000000ff0000720c */ /* 0x000fda0003f05270 */
[----:B-1----:R-:W4:Y:S01]  /*15fc0*/  @!P0 S2R R3, SR_CgaCtaId ;  /* 0x0000000000038919 */ /* 0x002f220000008800 */
[----:B------:R-:W-:-:S04]  /*15fd0*/  @!P0 MOV R0, 0x400 ;  /* 0x0000040000008802 */ /* 0x000fc80000000f00 */
[----:B----4-:R-:W-:-:S05]  /*15fe0*/  @!P0 LEA R2, R3, R0, 0x18 ;  /* 0x0000000003028211 */ /* 0x010fca00078ec0ff */
[----:B------:R3:W-:Y:S04]  /*15ff0*/  @!P0 STS.128 [R2+0x228d0], R16 ;  /* 0x0228d01002008388 */ /* 0x0007e80000000c00 */
[----:B------:R3:W-:Y:S01]  /*16000*/  @!P0 STL [R1+0x4], R2 ;  /* 0x0000040201008387 */ /* 0x0007e20000100800 */
[----:B------:R-:W-:Y:S06]  /*16010*/  BAR.ARV 0x5, 0x180 ;  /* 0x0146000000007b1d */ /* 0x000fec0000002000 */
.L_x_2557:
[----:B------:R-:W-:Y:S02]  /*16020*/  ULDC UR4, c[0x0][0xc3c] ;  /* 0x00030f0000047ab9 */ /* 0x000fe40000000800 */
[----:B----4-:R-:W-:-:S13]  /*16030*/  ISETP.GE.AND P0, PT, R19, UR4, PT ;  /* 0x0000000413007c0c */ /* 0x010fda000bf06270 */
[----:B------:R-:W-:Y:S05]  /*16040*/  @!P0 BRA `(.L_x_2569) ;  /* 0xffffffa800f48947 */ /* 0x000fea000383ffff */
[----:B------:R-:W-:Y:S05]  /*16050*/  BSYNC B8 ;  /* 0x0000000000087941 */ /* 0x000fea0003800000 */
.L_x_2459:
[----:B---3--:R-:W3:Y:S01]  /*16060*/  LDL.LU R0, [R1+0x40] ;  /* 0x0000400001007983 */ /* 0x008ee20000300800 */
[----:B------:R-:W-:Y:S01]  /*16070*/  BSSY B0, `(.L_x_2570) ;  /* 0x000000b000007945 */ /* 0x000fe20003800000 */
[----:B------:R-:W4:Y:S01]  /*16080*/  S2R R5, SR_CgaCtaId ;  /* 0x0000000000057919 */ /* 0x000f220000008800 */
[----:B---3--:R-:W-:-:S05]  /*16090*/  VIADD R0, R0, 0x1 ;  /* 0x0000000100007836 */ /* 0x008fca0000000000 */
[----:B0-----:R-:W-:-:S04]  /*160a0*/  LEA.HI R2, R0, R0, RZ, 0x1 ;  /* 0x0000000000027211 */ /* 0x001fc800078f08ff */
[----:B-1----:R-:W-:-:S05]  /*160b0*/  LOP3.LUT R3, R2, 0xfffffffe, RZ, 0xc0, !PT ;  /* 0xfffffffe02037812 */ /* 0x002fca00078ec0ff */
[----:B------:R-:W-:Y:S01]  /*160c0*/  IMAD.IADD R3, R0, 0x1, -R3 ;  /* 0x0000000100037824 */ /* 0x000fe200078e0a03 */
[----:B------:R-:W-:-:S04]  /*160d0*/  MOV R0, 0x400 ;  /* 0x0000040000007802 */ /* 0x000fc80000000f00 */
[----:B----4-:R-:W-:Y:S02]  /*160e0*/  LEA R0, R5, R0, 0x18 ;  /* 0x0000000005007211 */ /* 0x010fe400078ec0ff */
[----:B------:R-:W-:-:S04]  /*160f0*/  SHF.L.U32 R3, R3, 0x1f, RZ ;  /* 0x0000001f03037819 */ /* 0x000fc800000006ff */
[----:B------:R-:W0:Y:S02]  /*16100*/  SYNCS.PHASECHK.TRANS64.TRYWAIT P0, [R0+URZ+0x22820], R3 ;  /* 0x02282003000075a7 */ /* 0x000e24000800017f */
[----:B0-----:R-:W-:Y:S05]  /*16110*/  @!P0 BRA `(.L_x_2571) ;  /* 0x0000001c00748947 */ /* 0x001fea0003800000 */
.L_x_2639:
[----:B------:R-:W-:Y:S05]  /*16120*/  BSYNC B0 ;  /* 0x0000000000007941 */ /* 0x000fea0003800000 */
.L_x_2570:
[----:B------:R-:W-:-:S03]  /*16130*/  UMOV UR4, 0xffffffff ;  /* 0xffffffff00047882 */ /* 0x000fc60000000000 */
[----:B------:R-:W-:Y:S05]  /*16140*/  BRA.DIV UR4, `(.L_x_2572) ;  /* 0x0000001e047c7947 */ /* 0x000fea000b800000 */
[----:B------:R-:W1:Y:S02]  /*16150*/  S2R R2, SR_TID.X ;  /* 0x0000000000027919 */ /* 0x000e640000002100 */
[----:B-1----:R-:W-:-:S04]  /*16160*/  SHF.R.U32.HI R2, RZ, 0x5, R2 ;  /* 0x00000005ff027819 */ /* 0x002fc80000011602 */
[----:B------:R-:W-:-:S05]  /*16170*/  LOP3.LUT R2, R2, 0x3, RZ, 0xc0, !PT ;  /* 0x0000000302027812 */ /* 0x000fca00078ec0ff */
[----:B------:R1:W3:Y:S02]  /*16180*/  SHFL.IDX PT, R14, R2, RZ, 0x1f ;  /* 0x00001fff020e7589 */ /* 0x0002e400000e0000 */
.L_x_2642:
[----:B---3--:R-:W-:Y:S01]  /*16190*/  ISETP.NE.AND P0, PT, R14, RZ, PT ;  /* 0x000000ff0e00720c */ /* 0x008fe20003f05270 */
[----:B------:R-:W-:-:S12]  /*161a0*/  BSSY B0, `(.L_x_2573) ;  /* 0x0000027000007945 */ /* 0x000fd80003800000 */
[----:B------:R-:W-:Y:S05]  /*161b0*/  @P0 BRA `(.L_x_2574) ;  /* 0x0000000000940947 */ /* 0x000fea0003800000 */
[----:B------:R-:W-:-:S03]  /*161c0*/  UMOV UR4, 0xffffffff ;  /* 0xffffffff00047882 */ /* 0x000fc60000000000 */
[----:B------:R-:W-:Y:S05]  /*161d0*/  BRA.DIV UR4, `(.L_x_2575) ;  /* 0x0000001e048c7947 */ /* 0x000fea000b800000 */
[----:B------:R-:W-:-:S13]  /*161e0*/  ELECT P6, URZ, PT ;  /* 0x00000000003f782f */ /* 0x000fda00038c0000 */
.L_x_2645:
[----:B------:R-:W-:Y:S05]  /*161f0*/  @!P6 BRA `(.L_x_2574) ;  /* 0x000000000084e947 */ /* 0x000fea0003800000 */
[----:B------:R-:W-:-:S06]  /*16200*/  ULOP3.LUT UR4, UR36, 0x2, URZ, 0xfc, !UPT ;  /* 0x0000000224047892 */ /* 0x000fcc000f8efc3f */
[----:B-1----:R-:W-:-:S05]  /*16210*/  IMAD.U32 R2, RZ, RZ, UR4 ;  /* 0x00000004ff027e24 */ /* 0x002fca000f8e00ff */
[----:B------:R-:W-:-:S13]  /*16220*/  ISETP.NE.AND P2, PT, R2, 0x3, PT ;  /* 0x000000030200780c */ /* 0x000fda0003f45270 */
[----:B------:R-:W-:Y:S05]  /*16230*/  @!P2 BRA `(.L_x_2576) ;  /* 0x000000000004a947 */ /* 0x000fea0003800000 */
[----:B------:R-:W-:Y:S01]  /*16240*/  BPT.TRAP 0x1 ;  /* 0x000000040000795c */ /* 0x000fe20000300000 */
.L_x_2576:
[----:B0-----:R-:W3:Y:S04]  /*16250*/  LDL R3, [R1+0x8] ;  /* 0x0000080001037983 */ /* 0x001ee80000100800 */
[----:B--2---:R-:W2:Y:S01]  /*16260*/  LDL.LU R7, [R1+0x10] ;  /* 0x0000100001077983 */ /* 0x004ea20000300800 */
[----:B------:R-:W-:-:S04]  /*16270*/  VIADD R2, R0, 0x22840 ;  /* 0x0002284000027836 */ /* 0x000fc80000000000 */
[C---:B---3--:R-:W-:Y:S02]  /*16280*/  IMAD R6, R3.reuse, 0x8, R2 ;  /* 0x0000000803067824 */ /* 0x048fe400078e0202 */
[----:B------:R-:W-:Y:S01]  /*16290*/  VIADD R3, R3, 0x1 ;  /* 0x0000000103037836 */ /* 0x000fe20000000000 */
[----:B--2---:R-:W-:-:S04]  /*162a0*/  SHF.L.U32 R5, R7, 0x1f, RZ ;  /* 0x0000001f07057819 */ /* 0x004fc800000006ff */
        /* <DEDUP_REMOVED lines=8> */
.L_x_2646:
[----:B------:R-:W1:Y:S02]  /*16330*/  SYNCS.PHASECHK.TRANS64.TRYWAIT P0, [R7+URZ], R2 ;  /* 0x00000002070075a7 */ /* 0x000e64000800017f */
[----:B-1----:R-:W-:Y:S05]  /*16340*/  @!P0 BRA `(.L_x_2578) ;  /* 0x0000001c00648947 */ /* 0x002fea0003800000 */
.L_x_2647:
[----:B------:R-:W-:Y:S05]  /*16350*/  @!P2 BRA `(.L_x_2579) ;  /* 0x000000000004a947 */ /* 0x000fea0003800000 */
[----:B------:R-:W-:Y:S01]  /*16360*/  BPT.TRAP 0x1 ;  /* 0x000000040000795c */ /* 0x000fe20000300000 */
.L_x_2579:
[----:B------:R-:W2:Y:S01]  /*16370*/  LDL.LU R4, [R1+0x8] ;  /* 0x0000080001047983 */ /* 0x000ea20000300800 */
[----:B------:R-:W-:-:S04]  /*16380*/  VIADD R0, R0, 0x22860 ;  /* 0x0002286000007836 */ /* 0x000fc80000000000 */
[----:B--2---:R-:W-:-:S04]  /*16390*/  IMAD R4, R4, 0x8, R0 ;  /* 0x0000000804047824 */ /* 0x004fc800078e0200 */
[----:B------:R-:W2:Y:S02]  /*163a0*/  SYNCS.PHASECHK.TRANS64.TRYWAIT P0, [R4+URZ], R5 ;  /* 0x00000005040075a7 */ /* 0x000ea4000800017f */
[----:B--2---:R-:W-:Y:S05]  /*163b0*/  @!P0 BRA `(.L_x_2580) ;  /* 0x0000001c005c8947 */ /* 0x004fea0003800000 */
.L_x_2648:
[----:B------:R-:W-:-:S07]  /*163c0*/  IMAD R3, R3, 0x8, R0 ;  /* 0x0000000803037824 */ /* 0x000fce00078e0200 */
.L_x_2581:
[----:B---3--:R3:W4:Y:S02]  /*163d0*/  SYNCS.PHASECHK.TRANS64.TRYWAIT P0, [R3+URZ], R2 ;  /* 0x00000002030075a7 */ /* 0x008724000800017f */
[----:B----4-:R-:W-:Y:S05]  /*163e0*/  @!P0 NANOSLEEP.SYNCS 0x989680 ;  /* 0x009896800000895d */ /* 0x010fea0003900000 */
[----:B------:R-:W4:Y:S02]  /*163f0*/  @!P0 SYNCS.PHASECHK.TRANS64 P0, [R3+URZ], R2 ;  /* 0x00000002030085a7 */ /* 0x000f24000800007f */
[----:B----4-:R-:W-:Y:S05]  /*16400*/  @!P0 BRA `(.L_x_2581) ;  /* 0xfffffffc00f08947 */ /* 0x010fea000383ffff */
.L_x_2574:
[----:B------:R-:W-:Y:S05]  /*16410*/  BSYNC B0 ;  /* 0x0000000000007941 */ /* 0x000fea0003800000 */
.L_x_2573:
[----:B------:R-:W-:Y:S05]  /*16420*/  EXIT ;  /* 0x000000000000794d */ /* 0x000fea0003800000 */
.L_x_2361:
[----:B0-----:R0:W1:Y:S02]  /*16430*/  SYNCS.PHASECHK.TRANS64.TRYWAIT P0, [R8+URZ+0x22800], R3 ;  /* 0x02280003080075a7 */ /* 0x001064000800017f */
[----:B-1----:R-:W-:Y:S05]  /*16440*/  @!P0 NANOSLEEP.SYNCS 0x989680 ;  /* 0x009896800000895d */ /* 0x002fea0003900000 */
[----:B------:R-:W1:Y:S02]  /*16450*/  @!P0 SYNCS.PHASECHK.TRANS64 P0, [R8+URZ+0x22800], R3 ;  /* 0x02280003080085a7 */ /* 0x000e64000800007f */
[----:B-1----:R-:W-:Y:S05]  /*16460*/  @!P0 BRA `(.L_x_2361) ;  /* 0xfffffffc00f08947 */ /* 0x002fea000383ffff */
[----:B------:R-:W-:Y:S05]  /*16470*/  BRA `(.L_x_2582) ;  /* 0xfffffeb800647947 */ /* 0x000fea000383ffff */
.L_x_2365:
[----:B--2---:R2:W3:Y:S02]  /*16480*/  SYNCS.PHASECHK.TRANS64.TRYWAIT P1, [R5+URZ+0x22830], R10 ;  /* 0x0228300a050075a7 */ /* 0x0044e4000802017f */
[----:B---3--:R-:W-:Y:S05]  /*16490*/  @!P1 NANOSLEEP.SYNCS 0x989680 ;  /* 0x009896800000995d */ /* 0x008fea0003900000 */
[----:B------:R-:W3:Y:S02]  /*164a0*/  @!P1 SYNCS.PHASECHK.TRANS64 P1, [R5+URZ+0x22830], R10 ;  /* 0x0228300a050095a7 */ /* 0x000ee4000802007f */
[----:B---3--:R-:W-:Y:S05]  /*164b0*/  @!P1 BRA `(.L_x_2365) ;  /* 0xfffffffc00f09947 */ /* 0x008fea000383ffff */
[----:B------:R-:W-:Y:S05]  /*164c0*/  BRA `(.L_x_2364) ;  /* 0xfffffeb800907947 */ /* 0x000fea000383ffff */
.L_x_2377:
[----:B---3--:R3:W4:Y:S02]  /*164d0*/  SYNCS.PHASECHK.TRANS64.TRYWAIT P1, [R5+URZ+0x22850], R10 ;  /* 0x0228500a050075a7 */ /* 0x008724000802017f */
[----:B----4-:R-:W-:Y:S05]  /*164e0*/  @!P1 NANOSLEEP.SYNCS 0x989680 ;  /* 0x009896800000995d */ /* 0x010fea0003900000 */
[----:B------:R-:W4:Y:S02]  /*164f0*/  @!P1 SYNCS.PHASECHK.TRANS64 P1, [R5+URZ+0x22850], R10 ;  /* 0x0228500a050095a7 */ /* 0x000f24000802007f */
[----:B----4-:R-:W-:Y:S05]  /*16500*/  @!P1 BRA `(.L_x_2377) ;  /* 0xfffffffc00f09947 */ /* 0x010fea000383ffff */
[----:B------:R-:W-:Y:S05]  /*16510*/  BRA `(.L_x_2376) ;  /* 0xfffffedc00507947 */ /* 0x000fea000383ffff */
.L_x_2385:
[----:B-1----:R-:W-:-:S04]  /*16520*/  IMAD.U32 R9, RZ, RZ, UR27 ;  /* 0x0000001bff097e24 */ /* 0x002fc8000f8e00ff */
[----:B------:R1:W2:Y:S03]  /*16530*/  SYNCS.PHASECHK.TRANS64.TRYWAIT P1, [R9+URZ+0x22830], R10 ;  /* 0x0228300a090075a7 */ /* 0x0002a6000802017f */
[----:B--2---:R-:W-:Y:S05]  /*16540*/  @!P1 NANOSLEEP.SYNCS 0x989680 ;  /* 0x009896800000995d */ /* 0x004fea0003900000 */
[----:B------:R-:W2:Y:S02]  /*16550*/  @!P1 SYNCS.PHASECHK.TRANS64 P1, [R9+URZ+0x22830], R10 ;  /* 0x0228300a090095a7 */ /* 0x000ea4000802007f */
[----:B--2---:R-:W-:Y:S05]  /*16560*/  @!P1 BRA `(.L_x_2385) ;  /* 0xfffffffc00ec9947 */ /* 0x004fea000383ffff */
[----:B------:R-:W-:Y:S05]  /*16570*/  BRA `(.L_x_2384) ;  /* 0xfffffee000e07947 */ /* 0x000fea000383ffff */
.L_x_2397:
[----:B--2---:R2:W3:Y:S02]  /*16580*/  SYNCS.PHASECHK.TRANS64.TRYWAIT P1, [R11+URZ+0x22850], R10 ;  /* 0x0228500a0b0075a7 */ /* 0x0044e4000802017f */
[----:B---3--:R-:W-:Y:S05]  /*16590*/  @!P1 NANOSLEEP.SYNCS 0x989680 ;  /* 0x009896800000995d */ /* 0x008fea0003900000 */
[----:B------:R-:W3:Y:S02]  /*165a0*/  @!P1 SYNCS.PHASECHK.TRANS64 P1, [R11+URZ+0x22850], R10 ;  /* 0x0228500a0b0095a7 */ /* 0x000ee4000802007f */
[----:B---3--:R-:W-:Y:S05]  /*165b0*/  @!P1 BRA `(.L_x_2397) ;  /* 0xfffffffc00f09947 */ /* 0x008fea000383ffff */
[----:B------:R-:W-:Y:S05]  /*165c0*/  BRA `(.L_x_2396) ;  /* 0xffffff0c00b87947 */ /* 0x000fea000383ffff */
.L_x_2406:
[----:B---3--:R-:W-:-:S04]  /*165d0*/  IMAD.U32 R2, RZ, RZ, UR24 ;  /* 0x00000018ff027e24 */ /* 0x008fc8000f8e00ff */
[----:B------:R3:W4:Y:S03]  /*165e0*/  SYNCS.PHASECHK.TRANS64.TRYWAIT P2, [R2+URZ+0x22830], R5 ;  /* 0x02283005020075a7 */ /* 0x000726000804017f */
[----:B----4-:R-:W-:Y:S05]  /*165f0*/  @!P2 NANOSLEEP.SYNCS 0x989680 ;  /* 0x009896800000a95d */ /* 0x010fea0003900000 */
[----:B------:R-:W4:Y:S02]  /*16600*/  @!P2 SYNCS.PHASECHK.TRANS64 P2, [R2+URZ+0x22830], R5 ;  /* 0x022830050200a5a7 */ /* 0x000f24000804007f */
[----:B----4-:R-:W-:Y:S05]  /*16610*/  @!P2 BRA `(.L_x_2406) ;  /* 0xfffffffc00eca947 */ /* 0x010fea000383ffff */
[----:B------:R-:W-:Y:S05]  /*16620*/  BRA `(.L_x_2405) ;  /* 0xffffff1400747947 */ /* 0x000fea000383ffff */
.L_x_2410:
[----:B-1----:R1:W3:Y:S02]  /*16630*/  SYNCS.PHASECHK.TRANS64.TRYWAIT P2, [R178+URZ+0x22850], R5 ;  /* 0x02285005b20075a7 */ /* 0x0022e4000804017f */
[----:B---3--:R-:W-:Y:S05]  /*16640*/  @!P2 NANOSLEEP.SYNCS 0x989680 ;  /* 0x009896800000a95d */ /* 0x008fea0003900000 */
[----:B------:R-:W3:Y:S02]  /*16650*/  @!P2 SYNCS.PHASECHK.TRANS64 P2, [R178+URZ+0x22850], R5 ;  /* 0x02285005b200a5a7 */ /* 0x000ee4000804007f */
[----:B---3--:R-:W-:Y:S05]  /*16660*/  @!P2 BRA `(.L_x_2410) ;  /* 0xfffffffc00f0a947 */ /* 0x008fea000383ffff */
[----:B------:R-:W-:Y:S05]  /*16670*/  BRA `(.L_x_2409) ;  /* 0xffffff2c00987947 */ /* 0x000fea000383ffff */
.L_x_2416:
[----:B---3--:R-:W-:-:S04]  /*16680*/  IMAD.U32 R2, RZ, RZ, UR26 ;  /* 0x0000001aff027e24 */ /* 0x008fc8000f8e00ff */
[----:B------:R3:W4:Y:S03]  /*16690*/  SYNCS.PHASECHK.TRANS64.TRYWAIT P1, [R2+URZ+0x22830], R7 ;  /* 0x02283007020075a7 */ /* 0x000726000802017f */
[----:B----4-:R-:W-:Y:S05]  /*166a0*/  @!P1 NANOSLEEP.SYNCS 0x989680 ;  /* 0x009896800000995d */ /* 0x010fea0003900000 */
[----:B------:R-:W4:Y:S02]  /*166b0*/  @!P1 SYNCS.PHASECHK.TRANS64 P1, [R2+URZ+0x22830], R7 ;  /* 0x02283007020095a7 */ /* 0x000f24000802007f */
[----:B----4-:R-:W-:Y:S05]  /*166c0*/  @!P1 BRA `(.L_x_2416) ;  /* 0xfffffffc00ec9947 */ /* 0x010fea000383ffff */
[----:B------:R-:W-:Y:S05]  /*166d0*/  BRA `(.L_x_2415) ;  /* 0xffffff3000ac7947 */ /* 0x000fea000383ffff */
.L_x_2428:
[----:B-1----:R1:W2:Y:S02]  /*166e0*/  SYNCS.PHASECHK.TRANS64.TRYWAIT P1, [R8+URZ+0x22850], R7 ;  /* 0x02285007080075a7 */ /* 0x0022a4000802017f */
[----:B--2---:R-:W-:Y:S05]  /*166f0*/  @!P1 NANOSLEEP.SYNCS 0x989680 ;  /* 0x009896800000995d */ /* 0x004fea0003900000 */
[----:B------:R-:W2:Y:S02]  /*16700*/  @!P1 SYNCS.PHASECHK.TRANS64 P1, [R8+URZ+0x22850], R7 ;  /* 0x02285007080095a7 */ /* 0x000ea4000802007f */
[----:B--2---:R-:W-:Y:S05]  /*16710*/  @!P1 BRA `(.L_x_2428) ;  /* 0xfffffffc00f09947 */ /* 0x004fea000383ffff */
[----:B------:R-:W-:Y:S05]  /*16720*/  BRA `(.L_x_2427) ;  /* 0xffffff5c00307947 */ /* 0x000fea000383ffff */
.L_x_2479:
[----:B------:R-:W3:Y:S01]  /*16730*/  S2R R4, SR_TID.X ;  /* 0x0000000000047919 */ /* 0x000ee20000002100 */
[----:B------:R-:W-:Y:S01]  /*16740*/  BSSY B0, `(.L_x_2583) ;  /* 0x000000a000007945 */ /* 0x000fe20003800000 */
[----:B------:R-:W-:Y:S02]  /*16750*/  IMAD.MOV.U32 R12, RZ, RZ, RZ ;  /* 0x000000ffff0c7224 */ /* 0x000fe400078e00ff */
[----:B------:R-:W-:Y:S02]  /*16760*/  IMAD.MOV.U32 R11, RZ, RZ, 0x1f ;  /* 0x0000001fff0b7424 */ /* 0x000fe400078e00ff */
[----:B------:R-:W-:Y:S01]  /*16770*/  IMAD.MOV.U32 R15, RZ, RZ, -0x1 ;  /* 0xffffffffff0f7424 */ /* 0x000fe200078e00ff */
[----:B---3--:R-:W-:-:S04]  /*16780*/  SHF.R.U32.HI R4, RZ, 0x5, R4 ;  /* 0x00000005ff047819 */ /* 0x008fc80000011604 */
[----:B------:R-:W-:-:S05]  /*16790*/  LOP3.LUT R4, R4, 0x3, RZ, 0xc0, !PT ;  /* 0x0000000304047812 */ /* 0x000fca00078ec0ff */
[----:B------:R-:W-:-:S07]  /*167a0*/  IMAD.MOV.U32 R13, RZ, RZ, R4 ;  /* 0x000000ffff0d7224 */ /* 0x000fce00078e0004 */
[----:B012---:R-:W-:Y:S05]  /*167b0*/  WARPSYNC.COLLECTIVE R15, `(.L_x_2584) ;  /* 0x000000000f087348 */ /* 0x007fea0003c00000 */
[----:B------:R3:W4:Y:S02]  /*167c0*/  SHFL.IDX P6, R14, R13, R12, R11 ;  /* 0x0000000c0d0e7389 */ /* 0x00072400000c000b */
[----:B01234-:R-:W-:Y:S01]  /*167d0*/  ENDCOLLECTIVE ;  /* 0x000000000000791b */ /* 0x01ffe20003800000 */
.L_x_2584:
[----:B------:R-:W-:Y:S05]  /*167e0*/  BSYNC B0 ;  /* 0x0000000000007941 */ /* 0x000fea0003800000 */
.L_x_2583:
[----:B------:R-:W-:Y:S05]  /*167f0*/  BRA `(.L_x_2585) ;  /* 0xffffffb000b87947 */ /* 0x000fea000383ffff */
.L_x_2481:
[----:B------:R-:W-:Y:S01]  /*16800*/  BSSY B0, `(.L_x_2586) ;  /* 0x0000006000007945 */ /* 0x000fe20003800000 */
[----:B------:R-:W-:-:S07]  /*16810*/  IMAD.MOV.U32 R15, RZ, RZ, -0x1 ;  /* 0xffffffffff0f7424 */ /* 0x000fce00078e00ff */
[----:B012-4-:R-:W-:Y:S05]  /*16820*/  WARPSYNC.COLLECTIVE R15, `(.L_x_2587) ;  /* 0x000000000f0c7348 */ /* 0x017fea0003c00000 */
[----:B------:R-:W-:Y:S02]  /*16830*/  ELECT P6, UR62, PT ;  /* 0x00000000003e782f */ /* 0x000fe400038c0000 */
[----:B------:R-:W-:Y:S01]  /*16840*/  MOV R14, UR62 ;  /* 0x0000003e000e7c02 */ /* 0x000fe20008000f00 */
[----:B012-4-:R-:W-:Y:S10]  /*16850*/  ENDCOLLECTIVE ;  /* 0x000000000000791b */ /* 0x017ff40003800000 */
.L_x_2587:
[----:B------:R-:W-:Y:S05]  /*16860*/  BSYNC B0 ;  /* 0x0000000000007941 */ /* 0x000fea0003800000 */
.L_x_2586:
[----:B------:R-:W-:Y:S05]  /*16870*/  BRA `(.L_x_2588) ;  /* 0xffffffb000c47947 */ /* 0x000fea000383ffff */
.L_x_2483:
[----:B--2---:R2:W3:Y:S02]  /*16880*/  SYNCS.PHASECHK.TRANS64.TRYWAIT P0, [R0+URZ+0x22840], R2 ;  /* 0x02284002000075a7 */ /* 0x0044e4000800017f */
[----:B---3--:R-:W-:Y:S05]  /*16890*/  @!P0 NANOSLEEP.SYNCS 0x989680 ;  /* 0x009896800000895d */ /* 0x008fea0003900000 */
[----:B------:R-:W3:Y:S02]  /*168a0*/  @!P0 SYNCS.PHASECHK.TRANS64 P0, [R0+URZ+0x22840], R2 ;  /* 0x02284002000085a7 */ /* 0x000ee4000800007f */
[----:B---3--:R-:W-:Y:S05]  /*168b0*/  @!P0 BRA `(.L_x_2483) ;  /* 0xfffffffc00f08947 */ /* 0x008fea000383ffff */
[----:B------:R-:W-:Y:S05]  /*168c0*/  BRA `(.L_x_2589) ;  /* 0xffffffb4002c7947 */ /* 0x000fea000383ffff */
.L_x_2487:
[----:B------:R-:W2:Y:S01]  /*168d0*/  LDL.LU R11, [R1+0x30] ;  /* 0x00003000010b7983 */ /* 0x000ea20000300800 */
[----:B------:R-:W-:Y:S02]  /*168e0*/  IMAD.MOV.U32 R5, RZ, RZ, R12 ;  /* 0x000000ffff057224 */ /* 0x000fe400078e000c */
        /* <DEDUP_REMOVED lines=11> */
.L_x_2590:
[----:B------:R-:W-:Y:S02]  /*169a0*/  IMAD.MOV.U32 R13, RZ, RZ, R0 ;  /* 0x000000ffff0d7224 */ /* 0x000fe400078e0000 */
[----:B------:R-:W-:-:S07]  /*169b0*/  IMAD.MOV.U32 R6, RZ, RZ, R14 ;  /* 0x000000ffff067224 */ /* 0x000fce00078e000e */
[----:B------:R-:W-:Y:S05]  /*169c0*/  WARPSYNC.COLLECTIVE R15, `(.L_x_2591) ;  /* 0x000000000f087348 */ /* 0x000fea0003c00000 */
[----:B------:R0:W1:Y:S02]  /*169d0*/  SHFL.IDX P6, R14, R13, R12, R11 ;  /* 0x0000000c0d0e7389 */ /* 0x00006400000c000b */
[----:B01----:R-:W-:Y:S01]  /*169e0*/  ENDCOLLECTIVE ;  /* 0x000000000000791b */ /* 0x003fe20003800000 */
.L_x_2591:
[----:B------:R-:W-:Y:S02]  /*169f0*/  IMAD.MOV.U32 R13, RZ, RZ, R2 ;  /* 0x000000ffff0d7224 */ /* 0x000fe400078e0002 */
[----:B------:R-:W-:Y:S02]  /*16a00*/  IMAD.MOV.U32 R12, RZ, RZ, 0x1 ;  /* 0x00000001ff0c7424 */ /* 0x000fe400078e00ff */
[----:B------:R-:W-:-:S07]  /*16a10*/  IMAD.MOV.U32 R7, RZ, RZ, R14 ;  /* 0x000000ffff077224 */ /* 0x000fce00078e000e */
[----:B------:R-:W-:Y:S05]  /*16a20*/  WARPSYNC.COLLECTIVE R15, `(.L_x_2592) ;  /* 0x000000000f087348 */ /* 0x000fea0003c00000 */
[----:B------:R0:W1:Y:S02]  /*16a30*/  SHFL.IDX P6, R14, R13, R12, R11 ;  /* 0x0000000c0d0e7389 */ /* 0x00006400000c000b */
[----:B01----:R-:W-:Y:S01]  /*16a40*/  ENDCOLLECTIVE ;  /* 0x000000000000791b */ /* 0x003fe20003800000 */
.L_x_2592:
        /* <DEDUP_REMOVED lines=15> */
.L_x_2593:
[----:B------:R-:W-:Y:S02]  /*16b40*/  IMAD.MOV.U32 R13, RZ, RZ, R2 ;  /* 0x000000ffff0d7224 */ /* 0x000fe400078e0002 */
[----:B------:R-:W-:Y:S02]  /*16b50*/  IMAD.MOV.U32 R12, RZ, RZ, 0x2 ;  /* 0x00000002ff0c7424 */ /* 0x000fe400078e00ff */
[----:B------:R-:W-:-:S07]  /*16b60*/  IMAD.MOV.U32 R5, RZ, RZ, R14 ;  /* 0x000000ffff057224 */ /* 0x000fce00078e000e */
[----:B------:R-:W-:Y:S05]  /*16b70*/  WARPSYNC.COLLECTIVE R15, `(.L_x_2594) ;  /* 0x000000000f087348 */ /* 0x000fea0003c00000 */
[----:B------:R0:W1:Y:S02]  /*16b80*/  SHFL.IDX P6, R14, R13, R12, R11 ;  /* 0x0000000c0d0e7389 */ /* 0x00006400000c000b */
[----:B01----:R-:W-:Y:S01]  /*16b90*/  ENDCOLLECTIVE ;  /* 0x000000000000791b */ /* 0x003fe20003800000 */
.L_x_2594:
        /* <DEDUP_REMOVED lines=15> */
.L_x_2595:
[----:B------:R-:W-:Y:S02]  /*16c90*/  IMAD.MOV.U32 R13, RZ, RZ, R2 ;  /* 0x000000ffff0d7224 */ /* 0x000fe400078e0002 */
[----:B------:R-:W-:Y:S02]  /*16ca0*/  IMAD.MOV.U32 R12, RZ, RZ, 0x3 ;  /* 0x00000003ff0c7424 */ /* 0x000fe400078e00ff */
[----:B------:R-:W-:-:S07]  /*16cb0*/  IMAD.MOV.U32 R5, RZ, RZ, R14 ;  /* 0x000000ffff057224 */ /* 0x000fce00078e000e */
[----:B------:R-:W-:Y:S05]  /*16cc0*/  WARPSYNC.COLLECTIVE R15, `(.L_x_2596) ;  /* 0x000000000f087348 */ /* 0x000fea0003c00000 */
[----:B------:R0:W1:Y:S02]  /*16cd0*/  SHFL.IDX P6, R14, R13, R12, R11 ;  /* 0x0000000c0d0e7389 */ /* 0x00006400000c000b */
[----:B01----:R-:W-:Y:S01]  /*16ce0*/  ENDCOLLECTIVE ;  /* 0x000000000000791b */ /* 0x003fe20003800000 */
.L_x_2596:
        /* <DEDUP_REMOVED lines=15> */
.L_x_2597:
[----:B------:R-:W-:Y:S02]  /*16de0*/  IMAD.MOV.U32 R13, RZ, RZ, R2 ;  /* 0x000000ffff0d7224 */ /* 0x000fe400078e0002 */
[----:B------:R-:W-:Y:S02]  /*16df0*/  IMAD.MOV.U32 R12, RZ, RZ, 0x4 ;  /* 0x00000004ff0c7424 */ /* 0x000fe400078e00ff */
[----:B------:R-:W-:-:S07]  /*16e00*/  IMAD.MOV.U32 R5, RZ, RZ, R14 ;  /* 0x000000ffff057224 */ /* 0x000fce00078e000e */
[----:B------:R-:W-:Y:S05]  /*16e10*/  WARPSYNC.COLLECTIVE R15, `(.L_x_2598) ;  /* 0x000000000f087348 */ /* 0x000fea0003c00000 */
[----:B------:R0:W1:Y:S02]  /*16e20*/  SHFL.IDX P6, R14, R13, R12, R11 ;  /* 0x0000000c0d0e7389 */ /* 0x00006400000c000b */
[----:B01----:R-:W-:Y:S01]  /*16e30*/  ENDCOLLECTIVE ;  /* 0x000000000000791b */ /* 0x003fe20003800000 */
.L_x_2598:
        /* <DEDUP_REMOVED lines=15> */
.L_x_2599:
[----:B------:R-:W-:Y:S02]  /*16f30*/  IMAD.MOV.U32 R13, RZ, RZ, R2 ;  /* 0x000000ffff0d7224 */ /* 0x000fe400078e0002 */
[----:B------:R-:W-:Y:S02]  /*16f40*/  IMAD.MOV.U32 R12, RZ, RZ, 0x5 ;  /* 0x00000005ff0c7424 */ /* 0x000fe400078e00ff */
[----:B------:R-:W-:-:S07]  /*16f50*/  IMAD.MOV.U32 R5, RZ, RZ, R14 ;  /* 0x000000ffff057224 */ /* 0x000fce00078e000e */
[----:B------:R-:W-:Y:S05]  /*16f60*/  WARPSYNC.COLLECTIVE R15, `(.L_x_2600) ;  /* 0x000000000f087348 */ /* 0x000fea0003c00000 */
[----:B------:R0:W1:Y:S02]  /*16f70*/  SHFL.IDX P6, R14, R13, R12, R11 ;  /* 0x0000000c0d0e7389 */ /* 0x00006400000c000b */
[----:B01----:R-:W-:Y:S01]  /*16f80*/  ENDCOLLECTIVE ;  /* 0x000000000000791b */ /* 0x003fe20003800000 */
.L_x_2600:
        /* <DEDUP_REMOVED lines=15> */
.L_x_2601:
[----:B------:R-:W-:Y:S02]  /*17080*/  IMAD.MOV.U32 R13, RZ, RZ, R2 ;  /* 0x000000ffff0d7224 */ /* 0x000fe400078e0002 */
[----:B------:R-:W-:Y:S02]  /*17090*/  IMAD.MOV.U32 R12, RZ, RZ, 0x6 ;  /* 0x00000006ff0c7424 */ /* 0x000fe400078e00ff */
[----:B------:R-:W-:-:S07]  /*170a0*/  IMAD.MOV.U32 R5, RZ, RZ, R14 ;  /* 0x000000ffff057224 */ /* 0x000fce00078e000e */
[----:B------:R-:W-:Y:S05]  /*170b0*/  WARPSYNC.COLLECTIVE R15, `(.L_x_2602) ;  /* 0x000000000f087348 */ /* 0x000fea0003c00000 */
[----:B------:R0:W1:Y:S02]  /*170c0*/  SHFL.IDX P6, R14, R13, R12, R11 ;  /* 0x0000000c0d0e7389 */ /* 0x00006400000c000b */
[----:B01----:R-:W-:Y:S01]  /*170d0*/  ENDCOLLECTIVE ;  /* 0x000000000000791b */ /* 0x003fe20003800000 */
.L_x_2602:
        /* <DEDUP_REMOVED lines=13> */
.L_x_2603:
        /* <DEDUP_REMOVED lines=8> */
.L_x_2604:
        /* <DEDUP_REMOVED lines=13> */
.L_x_2605:
[----:B------:R-:W-:Y:S01]  /*17300*/  IMAD.MOV.U32 R0, RZ, RZ, R14 ;  /* 0x000000ffff007224 */ /* 0x000fe200078e000e */
[----:B------:R-:W-:Y:S06]  /*17310*/  BRA `(.L_x_2606) ;  /* 0xffffffb400c07947 */ /* 0x000fec000383ffff */
.L_x_2490:
[----:B0-----:R-:W2:Y:S02]  /*17320*/  LDL R2, [R1+0x4] ;  /* 0x0000040001027983 */ /* 0x001ea40000100800 */
[----:B--2---:R0:W1:Y:S02]  /*17330*/  SYNCS.PHASECHK.TRANS64.TRYWAIT P0, [R2+URZ+0x22820], R0 ;  /* 0x02282000020075a7 */ /* 0x004064000800017f */
[----:B-1----:R-:W-:Y:S05]  /*17340*/  @!P0 NANOSLEEP.SYNCS 0x989680 ;  /* 0x009896800000895d */ /* 0x002fea0003900000 */
[----:B------:R-:W1:Y:S02]  /*17350*/  @!P0 SYNCS.PHASECHK.TRANS64 P0, [R2+URZ+0x22820], R0 ;  /* 0x02282000020085a7 */ /* 0x000e64000800007f */
[----:B-1----:R-:W-:Y:S05]  /*17360*/  @!P0 BRA `(.L_x_2490) ;  /* 0xfffffffc00ec8947 */ /* 0x002fea000383ffff */
[----:B------:R-:W-:Y:S05]  /*17370*/  BRA `(.L_x_2607) ;  /* 0xffffffb800207947 */ /* 0x000fea000383ffff */
.L_x_2494:
[----:B0-----:R0:W1:Y:S02]  /*17380*/  SYNCS.PHASECHK.TRANS64.TRYWAIT P0, [R2+URZ+0x22860], R0 ;  /* 0x02286000020075a7 */ /* 0x001064000800017f */
[----:B-1----:R-:W-:Y:S05]  /*17390*/  @!P0 NANOSLEEP.SYNCS 0x989680 ;  /* 0x009896800000895d */ /* 0x002fea0003900000 */
[----:B------:R-:W1:Y:S02]  /*173a0*/  @!P0 SYNCS.PHASECHK.TRANS64 P0, [R2+URZ+0x22860], R0 ;  /* 0x02286000020085a7 */ /* 0x000e64000800007f */
[----:B-1----:R-:W-:Y:S05]  /*173b0*/  @!P0 BRA `(.L_x_2494) ;  /* 0xfffffffc00f08947 */ /* 0x002fea000383ffff */
[----:B------:R-:W-:Y:S05]  /*173c0*/  BRA `(.L_x_2608) ;  /* 0xffffffb800507947 */ /* 0x000fea000383ffff */
.L_x_2509:
[----:B-1----:R1:W2:Y:S02]  /*173d0*/  SYNCS.PHASECHK.TRANS64.TRYWAIT P0, [R3+URZ+0x22840], R2 ;  /* 0x02284002030075a7 */ /* 0x0022a4000800017f */
[----:B--2---:R-:W-:Y:S05]  /*173e0*/  @!P0 NANOSLEEP.SYNCS 0x989680 ;  /* 0x009896800000895d */ /* 0x004fea0003900000 */
[----:B------:R-:W2:Y:S02]  /*173f0*/  @!P0 SYNCS.PHASECHK.TRANS64 P0, [R3+URZ+0x22840], R2 ;  /* 0x02284002030085a7 */ /* 0x000ea4000800007f */
[----:B--2---:R-:W-:Y:S05]  /*17400*/  @!P0 BRA `(.L_x_2509) ;  /* 0xfffffffc00f08947 */ /* 0x004fea000383ffff */
[----:B------:R-:W-:Y:S05]  /*17410*/  BRA `(.L_x_2609) ;  /* 0xffffffc0006c7947 */ /* 0x000fea000383ffff */
.L_x_2514:
[----:B0-----:R0:W2:Y:S02]  /*17420*/  SYNCS.PHASECHK.TRANS64.TRYWAIT P0, [R3+URZ+0x22860], R2 ;  /* 0x02286002030075a7 */ /* 0x0010a4000800017f */
[----:B--2---:R-:W-:Y:S05]  /*17430*/  @!P0 NANOSLEEP.SYNCS 0x989680 ;  /* 0x009896800000895d */ /* 0x004fea0003900000 */
[----:B------:R-:W2:Y:S02]  /*17440*/  @!P0 SYNCS.PHASECHK.TRANS64 P0, [R3+URZ+0x22860], R2 ;  /* 0x02286002030085a7 */ /* 0x000ea4000800007f */
[----:B--2---:R-:W-:Y:S05]  /*17450*/  @!P0 BRA `(.L_x_2514) ;  /* 0xfffffffc00f08947 */ /* 0x004fea000383ffff */
[----:B------:R-:W-:Y:S05]  /*17460*/  BRA `(.L_x_2610) ;  /* 0xffffffc000f07947 */ /* 0x000fea000383ffff */
.L_x_2525:
[----:B0-----:R0:W1:Y:S02]  /*17470*/  SYNCS.PHASECHK.TRANS64.TRYWAIT P0, [R2+URZ+0x22840], R3 ;  /* 0x02284003020075a7 */ /* 0x001064000800017f */
[----:B-1----:R-:W-:Y:S05]  /*17480*/  @!P0 NANOSLEEP.SYNCS 0x989680 ;  /* 0x009896800000895d */ /* 0x002fea0003900000 */
[----:B------:R-:W1:Y:S02]  /*17490*/  @!P0 SYNCS.PHASECHK.TRANS64 P0, [R2+URZ+0x22840], R3 ;  /* 0x02284003020085a7 */ /* 0x000e64000800007f */
[----:B-1----:R-:W-:Y:S05]  /*174a0*/  @!P0 BRA `(.L_x_2525) ;  /* 0xfffffffc00f08947 */ /* 0x002fea000383ffff */
[----:B------:R-:W-:Y:S05]  /*174b0*/  BRA `(.L_x_2611) ;  /* 0xffffffc800f07947 */ /* 0x000fea000383ffff */
.L_x_2530:
[----:B-1----:R1:W2:Y:S02]  /*174c0*/  SYNCS.PHASECHK.TRANS64.TRYWAIT P0, [R2+URZ+0x22860], R3 ;  /* 0x02286003020075a7 */ /* 0x0022a4000800017f */
[----:B--2---:R-:W-:Y:S05]  /*174d0*/  @!P0 NANOSLEEP.SYNCS 0x989680 ;  /* 0x009896800000895d */ /* 0x004fea0003900000 */
[----:B------:R-:W2:Y:S02]  /*174e0*/  @!P0 SYNCS.PHASECHK.TRANS64 P0, [R2+URZ+0x22860], R3 ;  /* 0x02286003020085a7 */ /* 0x000ea4000800007f */
[----:B--2---:R-:W-:Y:S05]  /*174f0*/  @!P0 BRA `(.L_x_2530) ;  /* 0xfffffffc00f08947 */ /* 0x004fea000383ffff */
[----:B------:R-:W-:Y:S05]  /*17500*/  BRA `(.L_x_2612) ;  /* 0xffffffcc00707947 */ /* 0x000fea000383ffff */
.L_x_2541:
[----:B0-----:R0:W1:Y:S02]  /*17510*/  SYNCS.PHASECHK.TRANS64.TRYWAIT P0, [R3+URZ+0x22840], R2 ;  /* 0x02284002030075a7 */ /* 0x001064000800017f */
[----:B-1----:R-:W-:Y:S05]  /*17520*/  @!P0 NANOSLEEP.SYNCS 0x989680 ;  /* 0x009896800000895d */ /* 0x002fea0003900000 */
[----:B------:R-:W1:Y:S02]  /*17530*/  @!P0 SYNCS.PHASECHK.TRANS64 P0, [R3+URZ+0x22840], R2 ;  /* 0x02284002030085a7 */ /* 0x000e64000800007f */
[----:B-1----:R-:W-:Y:S05]  /*17540*/  @!P0 BRA `(.L_x_2541) ;  /* 0xfffffffc00f08947 */ /* 0x002fea000383ffff */
[----:B------:R-:W-:Y:S05]  /*17550*/  BRA `(.L_x_2613) ;  /* 0xffffffd4004c7947 */ /* 0x000fea000383ffff */
.L_x_2546:
[----:B-1----:R1:W2:Y:S02]  /*17560*/  SYNCS.PHASECHK.TRANS64.TRYWAIT P0, [R3+URZ+0x22860], R2 ;  /* 0x02286002030075a7 */ /* 0x0022a4000800017f */
[----:B--2---:R-:W-:Y:S05]  /*17570*/  @!P0 NANOSLEEP.SYNCS 0x989680 ;  /* 0x009896800000895d */ /* 0x004fea0003900000 */
[----:B------:R-:W2:Y:S02]  /*17580*/  @!P0 SYNCS.PHASECHK.TRANS64 P0, [R3+URZ+0x22860], R2 ;  /* 0x02286002030085a7 */ /* 0x000ea4000800007f */
[----:B--2---:R-:W-:Y:S05]  /*17590*/  @!P0 BRA `(.L_x_2546) ;  /* 0xfffffffc00f08947 */ /* 0x004fea000383ffff */
[----:B------:R-:W-:Y:S05]  /*175a0*/  BRA `(.L_x_2614) ;  /* 0xffffffd400d07947 */ /* 0x000fea000383ffff */
.L_x_2558:
[----:B------:R-:W-:Y:S01]  /*175b0*/  BSSY B0, `(.L_x_2615) ;  /* 0x0000008000007945 */ /* 0x000fe20003800000 */
[----:B------:R-:W-:Y:S02]  /*175c0*/  IMAD.MOV.U32 R13, RZ, RZ, R16 ;  /* 0x000000ffff0d7224 */ /* 0x000fe400078e0010 */
[----:B------:R-:W-:Y:S02]  /*175d0*/  IMAD.MOV.U32 R12, RZ, RZ, RZ ;  /* 0x000000ffff0c7224 */ /* 0x000fe400078e00ff */
[----:B------:R-:W-:Y:S02]  /*175e0*/  IMAD.MOV.U32 R11, RZ, RZ, 0x1f ;  /* 0x0000001fff0b7424 */ /* 0x000fe400078e00ff */
[----:B------:R-:W-:-:S07]  /*175f0*/  IMAD.MOV.U32 R15, RZ, RZ, -0x1 ;  /* 0xffffffffff0f7424 */ /* 0x000fce00078e00ff */
[----:B012--5:R-:W-:Y:S05]  /*17600*/  WARPSYNC.COLLECTIVE R15, `(.L_x_2616) ;  /* 0x000000000f087348 */ /* 0x027fea0003c00000 */
[----:B------:R3:W4:Y:S02]  /*17610*/  SHFL.IDX P6, R14, R13, R12, R11 ;  /* 0x0000000c0d0e7389 */ /* 0x00072400000c000b */
[----:B012345:R-:W-:Y:S01]  /*17620*/  ENDCOLLECTIVE ;  /* 0x000000000000791b */ /* 0x03ffe20003800000 */
.L_x_2616:
[----:B------:R-:W-:Y:S05]  /*17630*/  BSYNC B0 ;  /* 0x0000000000007941 */ /* 0x000fea0003800000 */
.L_x_2615:
        /* <DEDUP_REMOVED lines=9> */
.L_x_2617:
        /* <DEDUP_REMOVED lines=18> */
.L_x_2618:
[----:B------:R-:W-:Y:S01]  /*177f0*/  IMAD.MOV.U32 R12, RZ, RZ, 0x2 ;  /* 0x00000002ff0c7424 */ /* 0x000fe200078e00ff */
[----:B------:R-:W-:-:S05]  /*17800*/  SEL R7, R14, RZ, P1 ;  /* 0x000000ff0e077207 */ /* 0x000fca0000800000 */
[----:B------:R-:W-:-:S04]  /*17810*/  IMAD.IADD R3, R2, 0x1, R7 ;  /* 0x0000000102037824 */ /* 0x000fc800078e0207 */
[----:B------:R-:W-:-:S07]  /*17820*/  IMAD.MOV.U32 R13, RZ, RZ, R3 ;  /* 0x000000ffff0d7224 */ /* 0x000fce00078e0003 */
[----:B------:R-:W-:Y:S05]  /*17830*/  WARPSYNC.COLLECTIVE R15, `(.L_x_2619) ;  /* 0x000000000f087348 */ /* 0x000fea0003c00000 */
[----:B------:R0:W1:Y:S02]  /*17840*/  SHFL.UP P6, R14, R13, R12, R11 ;  /* 0x0400000c0d0e7389 */ /* 0x00006400000c000b */
[----:B01----:R-:W-:Y:S01]  /*17850*/  ENDCOLLECTIVE ;  /* 0x000000000000791b */ /* 0x003fe20003800000 */
.L_x_2619:
[----:B------:R-:W-:Y:S01]  /*17860*/  IMAD.MOV.U32 R12, RZ, RZ, 0x4 ;  /* 0x00000004ff0c7424 */ /* 0x000fe200078e00ff */
[----:B------:R-:W-:-:S05]  /*17870*/  SEL R14, R14, RZ, P2 ;  /* 0x000000ff0e0e7207 */ /* 0x000fca0001000000 */
[----:B------:R-:W-:-:S04]  /*17880*/  IMAD.IADD R3, R3, 0x1, R14 ;  /* 0x0000000103037824 */ /* 0x000fc800078e020e */
[----:B------:R-:W-:-:S07]  /*17890*/  IMAD.MOV.U32 R13, RZ, RZ, R3 ;  /* 0x000000ffff0d7224 */ /* 0x000fce00078e0003 */
[----:B------:R-:W-:Y:S05]  /*178a0*/  WARPSYNC.COLLECTIVE R15, `(.L_x_2620) ;  /* 0x000000000f087348 */ /* 0x000fea0003c00000 */
[----:B------:R0:W1:Y:S02]  /*178b0*/  SHFL.UP P6, R14, R13, R12, R11 ;  /* 0x0400000c0d0e7389 */ /* 0x00006400000c000b */
[----:B01----:R-:W-:Y:S01]  /*178c0*/  ENDCOLLECTIVE ;  /* 0x000000000000791b */ /* 0x003fe20003800000 */
.L_x_2620:
[----:B------:R-:W-:Y:S01]  /*178d0*/  IMAD.MOV.U32 R12, RZ, RZ, 0x8 ;  /* 0x00000008ff0c7424 */ /* 0x000fe200078e00ff */
[----:B------:R-:W-:-:S05]  /*178e0*/  SEL R14, R14, RZ, P3 ;  /* 0x000000ff0e0e7207 */ /* 0x000fca0001800000 */
[----:B------:R-:W-:-:S04]  /*178f0*/  IMAD.IADD R3, R3, 0x1, R14 ;  /* 0x0000000103037824 */ /* 0x000fc800078e020e */
[----:B------:R-:W-:-:S07]  /*17900*/  IMAD.MOV.U32 R13, RZ, RZ, R3 ;  /* 0x000000ffff0d7224 */ /* 0x000fce00078e0003 */
[----:B------:R-:W-:Y:S05]  /*17910*/  WARPSYNC.COLLECTIVE R15, `(.L_x_2621) ;  /* 0x000000000f087348 */ /* 0x000fea0003c00000 */
[----:B------:R0:W1:Y:S02]  /*17920*/  SHFL.UP P6, R14, R13, R12, R11 ;  /* 0x0400000c0d0e7389 */ /* 0x00006400000c000b */
[----:B01----:R-:W-:Y:S01]  /*17930*/  ENDCOLLECTIVE ;  /* 0x000000000000791b */ /* 0x003fe20003800000 */
.L_x_2621:
[----:B------:R-:W-:Y:S01]  /*17940*/  IMAD.MOV.U32 R12, RZ, RZ, 0x10 ;  /* 0x00000010ff0c7424 */ /* 0x000fe200078e00ff */
[----:B------:R-:W-:-:S05]  /*17950*/  SEL R14, R14, RZ, P4 ;  /* 0x000000ff0e0e7207 */ /* 0x000fca0002000000 */
[----:B------:R-:W-:-:S04]  /*17960*/  IMAD.IADD R3, R3, 0x1, R14 ;  /* 0x0000000103037824 */ /* 0x000fc800078e020e */
[----:B------:R-:W-:-:S07]  /*17970*/  IMAD.MOV.U32 R13, RZ, RZ, R3 ;  /* 0x000000ffff0d7224 */ /* 0x000fce00078e0003 */
[----:B------:R-:W-:Y:S05]  /*17980*/  WARPSYNC.COLLECTIVE R15, `(.L_x_2622) ;  /* 0x000000000f087348 */ /* 0x000fea0003c00000 */
[----:B------:R0:W1:Y:S02]  /*17990*/  SHFL.UP P6, R14, R13, R12, R11 ;  /* 0x0400000c0d0e7389 */ /* 0x00006400000c000b */
[----:B01----:R-:W-:Y:S01]  /*179a0*/  ENDCOLLECTIVE ;  /* 0x000000000000791b */ /* 0x003fe20003800000 */
.L_x_2622:
        /* <DEDUP_REMOVED lines=8> */
.L_x_2623:
[----:B------:R-:W-:Y:S05]  /*17a30*/  BRA `(.L_x_2624) ;  /* 0xffffffdc00347947 */ /* 0x000fea000383ffff */
.L_x_2563:
[----:B------:R-:W-:Y:S01]  /*17a40*/  BSSY B0, `(.L_x_2625) ;  /* 0x0000008000007945 */ /* 0x000fe20003800000 */
[----:B-----5:R-:W-:Y:S02]  /*17a50*/  IMAD.MOV.U32 R13, RZ, RZ, R2 ;  /* 0x000000ffff0d7224 */ /* 0x020fe400078e0002 */
[----:B------:R-:W-:Y:S02]  /*17a60*/  IMAD.MOV.U32 R12, RZ, RZ, 0x1 ;  /* 0x00000001ff0c7424 */ /* 0x000fe400078e00ff */
[----:B------:R-:W-:Y:S02]  /*17a70*/  IMAD.MOV.U32 R11, RZ, RZ, RZ ;  /* 0x000000ffff0b7224 */ /* 0x000fe400078e00ff */
[----:B------:R-:W-:-:S07]  /*17a80*/  IMAD.MOV.U32 R15, RZ, RZ, -0x1 ;  /* 0xffffffffff0f7424 */ /* 0x000fce00078e00ff */
[----:B01----:R-:W-:Y:S05]  /*17a90*/  WARPSYNC.COLLECTIVE R15, `(.L_x_2626) ;  /* 0x000000000f087348 */ /* 0x003fea0003c00000 */
[----:B------:R2:W3:Y:S02]  /*17aa0*/  SHFL.UP P6, R14, R13, R12, R11 ;  /* 0x0400000c0d0e7389 */ /* 0x0004e400000c000b */
[----:B0123--:R-:W-:Y:S01]  /*17ab0*/  ENDCOLLECTIVE ;  /* 0x000000000000791b */ /* 0x00ffe20003800000 */
.L_x_2626:
[----:B------:R-:W-:Y:S05]  /*17ac0*/  BSYNC B0 ;  /* 0x0000000000007941 */ /* 0x000fea0003800000 */
.L_x_2625:
[----:B------:R-:W-:Y:S01]  /*17ad0*/  SEL R13, R14, RZ, P1 ;  /* 0x000000ff0e0d7207 */ /* 0x000fe20000800000 */
[----:B------:R-:W-:Y:S02]  /*17ae0*/  IMAD.MOV.U32 R12, RZ, RZ, 0x2 ;  /* 0x00000002ff0c7424 */ /* 0x000fe400078e00ff */
[----:B------:R-:W-:Y:S02]  /*17af0*/  IMAD.MOV.U32 R11, RZ, RZ, RZ ;  /* 0x000000ffff0b7224 */ /* 0x000fe400078e00ff */
[----:B------:R-:W-:Y:S02]  /*17b00*/  IMAD.IADD R13, R2, 0x1, R13 ;  /* 0x00000001020d7824 */ /* 0x000fe400078e020d */
[----:B------:R-:W-:-:S07]  /*17b10*/  IMAD.MOV.U32 R15, RZ, RZ, -0x1 ;  /* 0xffffffffff0f7424 */ /* 0x000fce00078e00ff */
[----:B------:R-:W-:Y:S05]  /*17b20*/  WARPSYNC.COLLECTIVE R15, `(.L_x_2627) ;  /* 0x000000000f087348 */ /* 0x000fea0003c00000 */
[----:B------:R0:W1:Y:S02]  /*17b30*/  SHFL.UP P6, R14, R13, R12, R11 ;  /* 0x0400000c0d0e7389 */ /* 0x00006400000c000b */
[----:B01----:R-:W-:Y:S01]  /*17b40*/  ENDCOLLECTIVE ;  /* 0x000000000000791b */ /* 0x003fe20003800000 */
.L_x_2627:
[----:B------:R-:W-:Y:S01]  /*17b50*/  IMAD.MOV.U32 R12, RZ, RZ, 0x4 ;  /* 0x00000004ff0c7424 */ /* 0x000fe200078e00ff */
[----:B------:R-:W-:-:S05]  /*17b60*/  SEL R4, R14, RZ, P2 ;  /* 0x000000ff0e047207 */ /* 0x000fca0001000000 */
[----:B------:R-:W-:-:S04]  /*17b70*/  IMAD.IADD R4, R13, 0x1, R4 ;  /* 0x000000010d047824 */ /* 0x000fc800078e0204 */
[----:B------:R-:W-:-:S07]  /*17b80*/  IMAD.MOV.U32 R13, RZ, RZ, R4 ;  /* 0x000000ffff0d7224 */ /* 0x000fce00078e0004 */
[----:B------:R-:W-:Y:S05]  /*17b90*/  WARPSYNC.COLLECTIVE R15, `(.L_x_2628) ;  /* 0x000000000f087348 */ /* 0x000fea0003c00000 */
[----:B------:R0:W1:Y:S02]  /*17ba0*/  SHFL.UP P6, R14, R13, R12, R11 ;  /* 0x0400000c0d0e7389 */ /* 0x00006400000c000b */
[----:B01----:R-:W-:Y:S01]  /*17bb0*/  ENDCOLLECTIVE ;  /* 0x000000000000791b */ /* 0x003fe20003800000 */
.L_x_2628:
[----:B------:R-:W-:Y:S01]  /*17bc0*/  IMAD.MOV.U32 R12, RZ, RZ, 0x8 ;  /* 0x00000008ff0c7424 */ /* 0x000fe200078e00ff */
[----:B------:R-:W-:-:S05]  /*17bd0*/  SEL R3, R14, RZ, P3 ;  /* 0x000000ff0e037207 */ /* 0x000fca0001800000 */
[----:B------:R-:W-:-:S04]  /*17be0*/  IMAD.IADD R6, R4, 0x1, R3 ;  /* 0x0000000104067824 */ /* 0x000fc800078e0203 */
[----:B------:R-:W-:-:S07]  /*17bf0*/  IMAD.MOV.U32 R13, RZ, RZ, R6 ;  /* 0x000000ffff0d7224 */ /* 0x000fce00078e0006 */
[----:B------:R-:W-:Y:S05]  /*17c00*/  WARPSYNC.COLLECTIVE R15, `(.L_x_2629) ;  /* 0x000000000f087348 */ /* 0x000fea0003c00000 */
[----:B------:R0:W1:Y:S02]  /*17c10*/  SHFL.UP P6, R14, R13, R12, R11 ;  /* 0x0400000c0d0e7389 */ /* 0x00006400000c000b */
[----:B01----:R-:W-:Y:S01]  /*17c20*/  ENDCOLLECTIVE ;  /* 0x000000000000791b */ /* 0x003fe20003800000 */
.L_x_2629:
[----:B------:R-:W-:Y:S01]  /*17c30*/  IMAD.MOV.U32 R12, RZ, RZ, 0x10 ;  /* 0x00000010ff0c7424 */ /* 0x000fe200078e00ff */
[----:B------:R-:W-:-:S05]  /*17c40*/  SEL R7, R14, RZ, P4 ;  /* 0x000000ff0e077207 */ /* 0x000fca0002000000 */
[----:B------:R-:W-:-:S04]  /*17c50*/  IMAD.IADD R7, R6, 0x1, R7 ;  /* 0x0000000106077824 */ /* 0x000fc800078e0207 */
[----:B------:R-:W-:-:S07]  /*17c60*/  IMAD.MOV.U32 R13, RZ, RZ, R7 ;  /* 0x000000ffff0d7224 */ /* 0x000fce00078e0007 */
[----:B------:R-:W-:Y:S05]  /*17c70*/  WARPSYNC.COLLECTIVE R15, `(.L_x_2630) ;  /* 0x000000000f087348 */ /* 0x000fea0003c00000 */
[----:B------:R0:W1:Y:S02]  /*17c80*/  SHFL.UP P6, R14, R13, R12, R11 ;  /* 0x0400000c0d0e7389 */ /* 0x00006400000c000b */
[----:B01----:R-:W-:Y:S01]  /*17c90*/  ENDCOLLECTIVE ;  /* 0x000000000000791b */ /* 0x003fe20003800000 */
.L_x_2630:
        /* <DEDUP_REMOVED lines=8> */
.L_x_2631:
[----:B------:R-:W-:Y:S05]  /*17d20*/  BRA `(.L_x_2632) ;  /* 0xffffffdc00147947 */ /* 0x000fea000383ffff */
.L_x_2565:
[----:B------:R-:W-:Y:S01]  /*17d30*/  BSSY B0, `(.L_x_2633) ;  /* 0x0000006000007945 */ /* 0x000fe20003800000 */
[----:B------:R-:W-:Y:S01]  /*17d40*/  PLOP3.LUT P6, PT, P6, PT, PT, 0x8, 0x0 ;  /* 0x000000000000781c */ /* 0x000fe200037ce170 */
[----:B------:R-:W-:-:S12]  /*17d50*/  IMAD.MOV.U32 R15, RZ, RZ, -0x1 ;  /* 0xffffffffff0f7424 */ /* 0x000fd800078e00ff */
[----:B012--5:R-:W-:Y:S05]  /*17d60*/  WARPSYNC.COLLECTIVE R15, `(.L_x_2634) ;  /* 0x000000000f087348 */ /* 0x027fea0003c00000 */
[----:B------:R-:W-:Y:S01]  /*17d70*/  VOTE.ANY R14, PT, P6 ;  /* 0x00000000000e7806 */ /* 0x000fe200030e0100 */
[----:B012--5:R-:W-:Y:S06]  /*17d80*/  ENDCOLLECTIVE ;  /* 0x000000000000791b */ /* 0x027fec0003800000 */
.L_x_2634:
[----:B------:R-:W-:Y:S05]  /*17d90*/  BSYNC B0 ;  /* 0x0000000000007941 */ /* 0x000fea0003800000 */
.L_x_2633:
        /* <DEDUP_REMOVED lines=9> */
.L_x_2635:
[----:B------:R-:W-:Y:S01]  /*17e30*/  IMAD.MOV.U32 R17, RZ, RZ, R14 ;  /* 0x000000ffff117224 */ /* 0x000fe200078e000e */
[----:B------:R-:W-:Y:S06]  /*17e40*/  BRA `(.L_x_2636) ;  /* 0xffffffdc00047947 */ /* 0x000fec000383ffff */
.L_x_2567:
[----:B------:R-:W-:Y:S01]  /*17e50*/  BSSY B0, `(.L_x_2637) ;  /* 0x0000007000007945 */ /* 0x000fe20003800000 */
[----:B------:R-:W-:Y:S02]  /*17e60*/  IMAD.MOV.U32 R13, RZ, RZ, R3 ;  /* 0x000000ffff0d7224 */ /* 0x000fe400078e0003 */
[----:B------:R-:W-:Y:S02]  /*17e70*/  IMAD.MOV.U32 R11, RZ, RZ, 0x1f ;  /* 0x0000001fff0b7424 */ /* 0x000fe400078e00ff */
[----:B------:R-:W-:-:S07]  /*17e80*/  IMAD.MOV.U32 R15, RZ, RZ, -0x1 ;  /* 0xffffffffff0f7424 */ /* 0x000fce00078e00ff */
[----:B012345:R-:W-:Y:S05]  /*17e90*/  WARPSYNC.COLLECTIVE R15, `(.L_x_2638) ;  /* 0x000000000f087348 */ /* 0x03ffea0003c00000 */
[----:B------:R0:W0:Y:S02]  /*17ea0*/  SHFL.IDX P6, R14, R13, R12, R11 ;  /* 0x0000000c0d0e7389 */ /* 0x00002400000c000b */
[----:B012345:R-:W-:Y:S01]  /*17eb0*/  ENDCOLLECTIVE ;  /* 0x000000000000791b */ /* 0x03ffe20003800000 */
.L_x_2638:
[----:B------:R-:W-:Y:S05]  /*17ec0*/  BSYNC B0 ;  /* 0x0000000000007941 */ /* 0x000fea0003800000 */
.L_x_2637:
[----:B------:R-:W-:Y:S01]  /*17ed0*/  IMAD.MOV.U32 R5, RZ, RZ, R14 ;  /* 0x000000ffff057224 */ /* 0x000fe200078e000e */
[----:B------:R-:W-:Y:S06]  /*17ee0*/  BRA `(.L_x_2566) ;  /* 0xffffffd800f87947 */ /* 0x000fec000383ffff */
.L_x_2571:
[----:B0-----:R0:W1:Y:S02]  /*17ef0*/  SYNCS.PHASECHK.TRANS64.TRYWAIT P0, [R0+URZ+0x22820], R3 ;  /* 0x02282003000075a7 */ /* 0x001064000800017f */
[----:B-1----:R-:W-:Y:S05]  /*17f00*/  @!P0 NANOSLEEP.SYNCS 0x989680 ;  /* 0x009896800000895d */ /* 0x002fea0003900000 */
[----:B------:R-:W1:Y:S02]  /*17f10*/  @!P0 SYNCS.PHASECHK.TRANS64 P0, [R0+URZ+0x22820], R3 ;  /* 0x02282003000085a7 */ /* 0x000e64000800007f */
[----:B-1----:R-:W-:Y:S05]  /*17f20*/  @!P0 BRA `(.L_x_2571) ;  /* 0xfffffffc00f08947 */ /* 0x002fea000383ffff */
[----:B------:R-:W-:Y:S05]  /*17f30*/  BRA `(.L_x_2639) ;  /* 0xffffffe000787947 */ /* 0x000fea000383ffff */
.L_x_2572:
        /* <DEDUP_REMOVED lines=8> */
[----:B0-2--5:R-:W-:Y:S05]  /*17fc0*/  WARPSYNC.COLLECTIVE R15, `(.L_x_2641) ;  /* 0x000000000f087348 */ /* 0x025fea0003c00000 */
[----:B------:R1:W3:Y:S02]  /*17fd0*/  SHFL.IDX P6, R14, R13, R12, R11 ;  /* 0x0000000c0d0e7389 */ /* 0x0002e400000c000b */
[----:B0123-5:R-:W-:Y:S01]  /*17fe0*/  ENDCOLLECTIVE ;  /* 0x000000000000791b */ /* 0x02ffe20003800000 */
.L_x_2641:
[----:B------:R-:W-:Y:S05]  /*17ff0*/  BSYNC B0 ;  /* 0x0000000000007941 */ /* 0x000fea0003800000 */
.L_x_2640:
[----:B------:R-:W-:Y:S05]  /*18000*/  BRA `(.L_x_2642) ;  /* 0xffffffe000607947 */ /* 0x000fea000383ffff */
.L_x_2575:
[----:B------:R-:W-:Y:S01]  /*18010*/  BSSY B1, `(.L_x_2643) ;  /* 0x0000006000017945 */ /* 0x000fe20003800000 */
[----:B------:R-:W-:-:S07]  /*18020*/  IMAD.MOV.U32 R15, RZ, RZ, -0x1 ;  /* 0xffffffffff0f7424 */ /* 0x000fce00078e00ff */
[----:B012--5:R-:W-:Y:S05]  /*18030*/  WARPSYNC.COLLECTIVE R15, `(.L_x_2644) ;  /* 0x000000000f0c7348 */ /* 0x027fea0003c00000 */
[----:B------:R-:W-:Y:S02]  /*18040*/  ELECT P6, UR62, PT ;  /* 0x00000000003e782f */ /* 0x000fe400038c0000 */
[----:B------:R-:W-:Y:S01]  /*18050*/  MOV R14, UR62 ;  /* 0x0000003e000e7c02 */ /* 0x000fe20008000f00 */
[----:B012--5:R-:W-:Y:S10]  /*18060*/  ENDCOLLECTIVE ;  /* 0x000000000000791b */ /* 0x027ff40003800000 */
.L_x_2644:
[----:B------:R-:W-:Y:S05]  /*18070*/  BSYNC B1 ;  /* 0x0000000000017941 */ /* 0x000fea0003800000 */
.L_x_2643:
[----:B------:R-:W-:Y:S05]  /*18080*/  BRA `(.L_x_2645) ;  /* 0xffffffe000587947 */ /* 0x000fea000383ffff */
.L_x_2577:
[----:B0-----:R0:W1:Y:S02]  /*18090*/  SYNCS.PHASECHK.TRANS64.TRYWAIT P0, [R6+URZ], R5 ;  /* 0x00000005060075a7 */ /* 0x001064000800017f */
[----:B-1----:R-:W-:Y:S05]  /*180a0*/  @!P0 NANOSLEEP.SYNCS 0x989680 ;  /* 0x009896800000895d */ /* 0x002fea0003900000 */
[----:B------:R-:W1:Y:S02]  /*180b0*/  @!P0 SYNCS.PHASECHK.TRANS64 P0, [R6+URZ], R5 ;  /* 0x00000005060085a7 */ /* 0x000e64000800007f */
[----:B-1----:R-:W-:Y:S05]  /*180c0*/  @!P0 BRA `(.L_x_2577) ;  /* 0xfffffffc00f08947 */ /* 0x002fea000383ffff */
[----:B------:R-:W-:Y:S05]  /*180d0*/  BRA `(.L_x_2646) ;  /* 0xffffffe000947947 */ /* 0x000fea000383ffff */
.L_x_2578:
[----:B-1----:R1:W2:Y:S02]  /*180e0*/  SYNCS.PHASECHK.TRANS64.TRYWAIT P0, [R7+URZ], R2 ;  /* 0x00000002070075a7 */ /* 0x0022a4000800017f */
[----:B--2---:R-:W-:Y:S05]  /*180f0*/  @!P0 NANOSLEEP.SYNCS 0x989680 ;  /* 0x009896800000895d */ /* 0x004fea0003900000 */
[----:B------:R-:W2:Y:S02]  /*18100*/  @!P0 SYNCS.PHASECHK.TRANS64 P0, [R7+URZ], R2 ;  /* 0x00000002070085a7 */ /* 0x000ea4000800007f */
[----:B--2---:R-:W-:Y:S05]  /*18110*/  @!P0 BRA `(.L_x_2578) ;  /* 0xfffffffc00f08947 */ /* 0x004fea000383ffff */
[----:B------:R-:W-:Y:S05]  /*18120*/  BRA `(.L_x_2647) ;  /* 0xffffffe000887947 */ /* 0x000fea000383ffff */
.L_x_2580:
[----:B--2---:R2:W3:Y:S02]  /*18130*/  SYNCS.PHASECHK.TRANS64.TRYWAIT P0, [R4+URZ], R5 ;  /* 0x00000005040075a7 */ /* 0x0044e4000800017f */
[----:B---3--:R-:W-:Y:S05]  /*18140*/  @!P0 NANOSLEEP.SYNCS 0x989680 ;  /* 0x009896800000895d */ /* 0x008fea0003900000 */
[----:B------:R-:W3:Y:S02]  /*18150*/  @!P0 SYNCS.PHASECHK.TRANS64 P0, [R4+URZ], R5 ;  /* 0x00000005040085a7 */ /* 0x000ee4000800007f */
[----:B---3--:R-:W-:Y:S05]  /*18160*/  @!P0 BRA `(.L_x_2580) ;  /* 0xfffffffc00f08947 */ /* 0x008fea000383ffff */
[----:B------:R-:W-:Y:S05]  /*18170*/  BRA `(.L_x_2648) ;  /* 0xffffffe000907947 */ /* 0x000fea000383ffff */
.L_x_2649:
        /* <DEDUP_REMOVED lines=16> */
.L_x_6043:


//--------------------- .text._ZN7cutlass13device_kernelIN5flash11enable_sm90INS1_16FlashAttnFwdSm90INS1_25CollectiveMainloopFwdSm90ILi2EN4cute5tupleIJNS5_1CILi1EEES8_S8_EEENS6_IJNS7_ILi128EEENS7_ILi96EEENS7_ILi64EEEEEELi256ENS_10bfloat16_tEfNS_4arch4Sm90ELb0ELb1ELb0ELb1ELb0ELb1ELb0ELb1ELb0ELb1ELb0ELb0EEENS1_21CollectiveEpilogueFwdINS6_IJSA_NS7_ILi256EEESB_EEES9_SE_SG_Li256ELb1ELb1ELb0ELb0EEENS1_36VarlenDynamicPersistentTileSchedulerILi128ELi96ELi256ELi128ELb0ELb1ELb1ELb1ELb0ELb1EEEEEEEEEvNT_6ParamsE --------------------------
	.section	.text._ZN7cutlass13device_kernelIN5flash11enable_sm90INS1_16FlashAttnFwdSm90INS1_25CollectiveMainloopFwdSm90ILi2EN4cute5tupleIJNS5_1CILi1EEES8_S8_EEENS6_IJNS7_ILi128EEENS7_ILi96EEENS7_ILi64EEEEEELi256ENS_10bfloat16_tEfNS_4arch4Sm90ELb0ELb1ELb0ELb1ELb0ELb1ELb0ELb1ELb0ELb1ELb0ELb0EEENS1_21CollectiveEpilogueFwdINS6_IJSA_NS7_ILi256EEESB_EEES9_SE_SG_Li256ELb1ELb1ELb0ELb0EEENS1_36VarlenDynamicPersistentTileSchedulerILi128ELi96ELi256ELi128ELb0ELb1ELb1ELb1ELb0ELb1EEEEEEEEEvNT_6ParamsE,"ax",@progbits
	.align	128
.text._ZN7cutlass13device_kernelIN5flash11enable_sm90INS1_16FlashAttnFwdSm90INS1_25CollectiveMainloopFwdSm90ILi2EN4cute5tupleIJNS5_1CILi1EEES8_S8_EEENS6_IJNS7_ILi128EEENS7_ILi96EEENS7_ILi64EEEEEELi256ENS_10bfloat16_tEfNS_4arch4Sm90ELb0ELb1ELb0ELb1ELb0ELb1ELb0ELb1ELb0ELb1ELb0ELb0EEENS1_21CollectiveEpilogueFwdINS6_IJSA_NS7_ILi256EEESB_EEES9_SE_SG_Li256ELb1ELb1ELb0ELb0EEENS1_36VarlenDynamicPersistentTileSchedulerILi128ELi96ELi256ELi128ELb0ELb1ELb1ELb1ELb0ELb1EEEEEEEEEvNT_6ParamsE:
        .type           _ZN7cutlass13device_kernelIN5flash11enable_sm90INS1_16FlashAttnFwdSm90INS1_25CollectiveMainloopFwdSm90ILi2EN4cute5tupleIJNS5_1CILi1EEES8_S8_EEENS6_IJNS7_ILi128EEENS7_ILi96EEENS7_ILi64EEEEEELi256ENS_10bfloat16_tEfNS_4arch4Sm90ELb0ELb1ELb0ELb1ELb0ELb1ELb0ELb1ELb0ELb1ELb0ELb0EEENS1_21CollectiveEpilogueFwdINS6_IJSA_NS7_ILi256EEESB_EEES9_SE_SG_Li256ELb1ELb1ELb0ELb0EEENS1_36VarlenDynamicPersistentTileSchedulerILi128ELi96ELi256ELi128ELb0ELb1ELb1ELb1ELb0ELb1EEEEEEEEEvNT_6ParamsE,@function
        .size           _ZN7cutlass13device_kernelIN5flash11enable_sm90INS1_16FlashAttnFwdSm90INS1_25CollectiveMainloopFwdSm90ILi2EN4cute5tupleIJNS5_1CILi1EEES8_S8_EEENS6_IJNS7_ILi128EEENS7_ILi96EEENS7_ILi64EEEEEELi256ENS_10bfloat16_tEfNS_4arch4Sm90ELb0ELb1ELb0ELb1ELb0ELb1ELb0ELb1ELb0ELb1ELb0ELb0EEENS1_21CollectiveEpilogueFwdINS6_IJSA_NS7_ILi256EEESB_EEES9_SE_SG_Li256ELb1ELb1ELb0ELb0EEENS1_36VarlenDynamicPersistentTileSchedulerILi128ELi96ELi256ELi128ELb0ELb1ELb1ELb1ELb0ELb1EEEEEEEEEvNT_6ParamsE,(.L_x_6044 - _ZN7cutlass13device_kernelIN5flash11enable_sm90INS1_16FlashAttnFwdSm90INS1_25CollectiveMainloopFwdSm90ILi2EN4cute5tupleIJNS5_1CILi1EEES8_S8_EEENS6_IJNS7_ILi128EEENS7_ILi96EEENS7_ILi64EEEEEELi256ENS_10bfloat16_tEfNS_4arch4Sm90ELb0ELb1ELb0ELb1ELb0ELb1ELb0ELb1ELb0ELb1ELb0ELb0EEENS1_21CollectiveEpilogueFwdINS6_IJSA_NS7_ILi256EEESB_EEES9_SE_SG_Li256ELb1ELb1ELb0ELb0EEENS1_36VarlenDynamicPersistentTileSchedulerILi128ELi96ELi256ELi128ELb0ELb1ELb1ELb1ELb0ELb1EEEEEEEEEvNT_6ParamsE)
        .other          _ZN7cutlass13device_kernelIN5flash11enable_sm90INS1_16FlashAttnFwdSm90INS1_25CollectiveMainloopFwdSm90ILi2EN4cute5tupleIJNS5_1CILi1EEES8_S8_EEENS6_IJNS7_ILi128EEENS7_ILi96EEENS7_ILi64EEEEEELi256ENS_10bfloat16_tEfNS_4arch4Sm90ELb0ELb1ELb0ELb1ELb0ELb1ELb0ELb1ELb0ELb1ELb0ELb0EEENS1_21CollectiveEpilogueFwdINS6_IJSA_NS7_ILi256EEESB_EEES9_SE_SG_Li256ELb1ELb1ELb0ELb0EEENS1_36VarlenDynamicPersistentTileSchedulerILi128ELi96ELi256ELi128ELb0ELb1ELb1ELb1ELb0ELb1EEEEEEEEEvNT_6ParamsE,@"STO_CUDA_ENTRY STV_DEFAULT"
_ZN7cutlass13device_kernelIN5flash11enable_sm90INS1_16FlashAttnFwdSm90INS1_25CollectiveMainloopFwdSm90ILi2EN4cute5tupleIJNS5_1CILi1EEES8_S8_EEENS6_IJNS7_ILi128EEENS7_ILi96EEENS7_ILi64EEEEEELi256ENS_10bfloat16_tEfNS_4arch4Sm90ELb0ELb1ELb0ELb1ELb0ELb1ELb0ELb1ELb0ELb1ELb0ELb0EEENS1_21CollectiveEpilogueFwdINS6_IJSA_NS7_ILi256EEESB_EEES9_SE_SG_Li256ELb1ELb1ELb0ELb0EEENS1_36VarlenDynamicPersistentTileSchedulerILi128ELi96ELi256ELi128ELb0ELb1ELb1ELb1ELb0ELb1EEEEEEEEEvNT_6ParamsE:
        /* <DEDUP_REMOVED lines=23> */
.L_x_2651:
[----:B------:R-:W-:Y:S05]  /*0170*/  BSYNC B0 ;  /* 0x0000000000007941 */ /* 0x000fea0003800000 */
.L_x_2650:
        /* <DEDUP_REMOVED lines=40> */
.L_x_2652:
        /* <DEDUP_REMOVED lines=22> */
.L_x_2653:
        /* <DEDUP_REMOVED lines=18> */
.L_x_2654:
        /* <DEDUP_REMOVED lines=22> */
.L_x_2655:
        /* <DEDUP_REMOVED lines=22> */
.L_x_2656:
        /* <DEDUP_REMOVED lines=9> */
.L_x_2659:
[----:B------:R-:W-:-:S08]  /*09d0*/  NOP ;  /* 0x0000000000007918 */ /* 0x000fd00000000000 */
[----:B------:R-:W0:Y:S02]  /*09e0*/  USETMAXREG.TRY_ALLOC.CTAPOOL UP0, 0xf0 ;  /* 0x000000f0000079c8 */ /* 0x000e240008000600 */
[----:B0-----:R-:W-:-:S13]  /*09f0*/  PLOP3.LUT P0, PT, PT, PT, UP0, 0x80, 0x0 ;  /* 0x000000000000781c */ /* 0x001fda0003f0f008 */
[----:B------:R-:W-:Y:S05]  /*0a00*/  @!P0 BRA `(.L_x_2659) ;  /* 0xfffffffc00f08947 */ /* 0x000fea000383ffff */
[----:B------:R-:W3:Y:S01]  /*0a10*/  LDL.LU R0, [R1] ;  /* 0x0000000001007983 */ /* 0x000ee20000300800 */
[----:B--2---:R-:W-:Y:S01]  /*0a20*/  SHF.R.U32.HI R2, RZ, 0x7, R4 ;  /* 0x00000007ff027819 */ /* 0x004fe20000011604 */
[----:B------:R-:W0:Y:S01]  /*0a30*/  S2UR UR5, SR_CgaCtaId ;  /* 0x00000000000579c3 */ /* 0x000e220000008800 */
[----:B------:R-:W-:-:S07]  /*0a40*/  UMOV UR4, 0x400 ;  /* 0x0000040000047882 */ /* 0x000fce0000000000 */
[----:B------:R-:W-:Y:S06]  /*0a50*/  BAR.ARV 0x8, 0x180 ;  /* 0x0206000000007b1d */ /* 0x000fec0000002000 */
[----:B------:R-:W-:-:S13]  /*0a60*/  ISETP.NE.AND P0, PT, R2, 0x1, PT ;  /* 0x000000010200780c */ /* 0x000fda0003f05270 */
[----:B------:R-:W-:Y:S06]  /*0a70*/  @!P0 BAR.ARV 0x9, 0x100 ;  /* 0x0244000000008b1d */ /* 0x000fec0000002000 */
[----:B0-----:R-:W-:Y:S02]  /*0a80*/  ULEA UR4, UR5, UR4, 0x18 ;  /* 0x0000000405047291 */ /* 0x001fe4000f8ec03f */
[----:B------:R-:W-:Y:S04]  /*0a90*/  BAR.SYNC.DEFER_BLOCKING 0x5, 0x180 ;  /* 0x0146000000007b1d */ /* 0x000fe80000010000 */
[----:B------:R-:W-:-:S02]  /*0aa0*/  IMAD.U32 R16, RZ, RZ, UR4 ;  /* 0x00000004ff107e24 */ /* 0x000fc4000f8e00ff */
[----:B------:R-:W-:-:S03]  /*0ab0*/  ULDC UR4, c[0x0][0xc3c] ;  /* 0x00030f0000047ab9 */ /* 0x000fc60000000800 */
[----:B------:R-:W0:Y:S01]  /*0ac0*/  LDS.128 R88, [R16+0x228d0] ;  /* 0x0228d00010587984 */ /* 0x000e220000000c00 */
[----:B------:R-:W-:Y:S06]  /*0ad0*/  BAR.ARV 0x4, 0x180 ;  /* 0x0106000000007b1d */ /* 0x000fec0000002000 */
[----:B---3--:R-:W-:-:S04]  /*0ae0*/  LOP3.LUT R0, R0, 0xffbfffff, RZ, 0xc0, !PT ;  /* 0xffbfffff00007812 */ /* 0x008fc800078ec0ff */
[----:B------:R-:W-:Y:S02]  /*0af0*/  @P0 LOP3.LUT R0, R0, 0x400000, RZ, 0xfc, !PT ;  /* 0x0040000000000812 */ /* 0x000fe400078efcff */
[----:B0-----:R-:W-:-:S03]  /*0b00*/  ISETP.GE.AND P0, PT, R91, UR4, PT ;  /* 0x000000045b007c0c */ /* 0x001fc6000bf06270 */
[----:B------:R0:W-:Y:S10]  /*0b10*/  STL [R1], R0 ;  /* 0x0000000001007387 */ /* 0x0001f40000100800 */
[----:B0-----:R-:W-:Y:S05]  /*0b20*/  @P0 BRA `(.L_x_2660) ;  /* 0x000001f000f80947 */ /* 0x001fea0003800000 */
[----:B------:R-:W2:Y:S01]  /*0b30*/  LDL.LU R12, [R1+0x50] ;  /* 0x00005000010c7983 */ /* 0x000ea20000300800 */
[----:B------:R-:W-:Y:S02]  /*0b40*/  VIADD R11, R4, 0xffffff80 ;  /* 0xffffff80040b7836 */ /* 0x000fe40000000000 */
[----:B------:R-:W-:Y:S02]  /*0b50*/  IMAD.MOV.U32 R235, RZ, RZ, RZ ;  /* 0x000000ffffeb7224 */ /* 0x000fe400078e00ff */
[----:B------:R-:W-:Y:S01]  /*0b60*/  IMAD.MOV.U32 R17, RZ, RZ, RZ ;  /* 0x000000ffff117224 */ /* 0x000fe200078e00ff */
[----:B------:R-:W-:Y:S01]  /*0b70*/  SHF.R.S32.HI R0, RZ, 0x1f, R11 ;  /* 0x0000001fff007819 */ /* 0x000fe2000001140b */
[----:B------:R-:W-:Y:S02]  /*0b80*/  IMAD.MOV.U32 R208, RZ, RZ, RZ ;  /* 0x000000ffffd07224 */ /* 0x000fe400078e00ff */
[----:B------:R-:W-:Y:S01]  /*0b90*/  IMAD.MOV.U32 R19, RZ, RZ, RZ ;  /* 0x000000ffff137224 */ /* 0x000fe200078e00ff */
[----:B------:R-:W-:-:S02]  /*0ba0*/  LEA.HI R2, R0, R11, RZ, 0x7 ;  /* 0x0000000b00027211 */ /* 0x000fc400078f38ff */
[----:B------:R-:W-:Y:S02]  /*0bb0*/  LEA.HI R220, R0, R11, RZ, 0x5 ;  /* 0x0000000b00dc7211 */ /* 0x000fe400078f28ff */
[----:B------:R-:W-:Y:S02]  /*0bc0*/  LOP3.LUT R3, R2, 0xffffff80, RZ, 0xc0, !PT ;  /* 0xffffff8002037812 */ /* 0x000fe400078ec0ff */
[----:B------:R-:W-:Y:S02]  /*0bd0*/  SHF.R.S32.HI R220, RZ, 0x5, R220 ;  /* 0x00000005ffdc7819 */ /* 0x000fe400000114dc */
[----:B------:R-:W-:Y:S01]  /*0be0*/  SHF.R.S32.HI R13, RZ, 0x7, R2 ;  /* 0x00000007ff0d7819 */ /* 0x000fe20000011402 */
[----:B------:R-:W-:-:S03]  /*0bf0*/  IMAD.IADD R10, R11, 0x1, -R3 ;  /* 0x000000010b0a7824 */ /* 0x000fc600078e0a03 */
[----:B------:R-:W-:Y:S02]  /*0c00*/  LEA.HI R2, R2, R13, RZ, 0x1 ;  /* 0x0000000d02027211 */ /* 0x000fe400078f08ff */
[----:B------:R-:W-:Y:S02]  /*0c10*/  SHF.R.S32.HI R5, RZ, 0x1f, R10 ;  /* 0x0000001fff057819 */ /* 0x000fe4000001140a */
[----:B------:R-:W-:Y:S02]  /*0c20*/  LOP3.LUT R2, R2, 0x3fffffe, RZ, 0xc0, !PT ;  /* 0x03fffffe02027812 */ /* 0x000fe400078ec0ff */
[CC--:B------:R-:W-:Y:S02]  /*0c30*/  LEA.HI R7, R5.reuse, R10.reuse, RZ, 0x2 ;  /* 0x0000000a05077211 */ /* 0x0c0fe400078f10ff */
[----:B------:R-:W-:Y:S01]  /*0c40*/  LEA.HI R8, R5, R10, RZ, 0x5 ;  /* 0x0000000a05087211 */ /* 0x000fe200078f28ff */
[----:B------:R-:W-:Y:S01]  /*0c50*/  IMAD.IADD R2, R13, 0x1, -R2 ;  /* 0x000000010d027824 */ /* 0x000fe200078e0a02 */
[----:B------:R-:W-:-:S02]  /*0c60*/  SHF.R.S32.HI R4, RZ, 0x2, R7 ;  /* 0x00000002ff047819 */ /* 0x000fc40000011407 */
[----:B------:R-:W-:Y:S02]  /*0c70*/  SHF.R.S32.HI R3, RZ, 0x1f, R7 ;  /* 0x0000001fff037819 */ /* 0x000fe40000011407 */
[----:B------:R-:W-:Y:S02]  /*0c80*/  SHF.R.S32.HI R8, RZ, 0x5, R8 ;  /* 0x00000005ff087819 */ /* 0x000fe40000011408 */
[----:B------:R-:W-:Y:S02]  /*0c90*/  LEA.HI R6, R3, R4, RZ, 0x3 ;  /* 0x0000000403067211 */ /* 0x000fe400078f18ff */
[----:B------:R-:W-:Y:S02]  /*0ca0*/  LEA.HI R3, R0, R11, RZ, 0x4 ;  /* 0x0000000b00037211 */ /* 0x000fe400078f20ff */
[----:B------:R-:W-:Y:S02]  /*0cb0*/  LOP3.LUT R9, R6, 0xfffffff8, RZ, 0xc0, !PT ;  /* 0xfffffff806097812 */ /* 0x000fe400078ec0ff */
[----:B------:R-:W-:-:S02]  /*0cc0*/  SHF.R.S32.HI R6, RZ, 0x4, R3 ;  /* 0x00000004ff067819 */ /* 0x000fc40000011403 */
[----:B------:R-:W-:Y:S01]  /*0cd0*/  LOP3.LUT R206, R7, 0x7ffffffc, RZ, 0xc0, !PT ;  /* 0x7ffffffc07ce7812 */ /* 0x000fe200078ec0ff */
[----:B------:R-:W-:Y:S01]  /*0ce0*/  IMAD.IADD R9, R4, 0x1, -R9 ;  /* 0x0000000104097824 */ /* 0x000fe200078e0a09 */
[C---:B------:R-:W-:Y:S02]  /*0cf0*/  LOP3.LUT R4, R3.reuse, 0x3fffff0, RZ, 0xc0, !PT ;  /* 0x03fffff003047812 */ /* 0x040fe400078ec0ff */
[----:B------:R-:W-:Y:S01]  /*0d00*/  LEA.HI R3, R3, R6, RZ, 0x1 ;  /* 0x0000000603037211 */ /* 0x000fe200078f08ff */
[----:B------:R-:W-:Y:S02]  /*0d10*/  IMAD R9, R8, 0x10, R9 ;  /* 0x0000001008097824 */ /* 0x000fe400078e0209 */
[----:B------:R-:W-:Y:S01]  /*0d20*/  IMAD.IADD R206, R10, 0x1, -R206 ;  /* 0x000000010ace7824 */ /* 0x000fe200078e0ace */
[----:B------:R-:W-:Y:S01]  /*0d30*/  LOP3.LUT R5, R3, 0x1ffffffe, RZ, 0xc0, !PT ;  /* 0x1ffffffe03057812 */ /* 0x000fe200078ec0ff */
[----:B------:R-:W-:Y:S02]  /*0d40*/  IMAD.IADD R3, R11, 0x1, -R4 ;  /* 0x000000010b037824 */ /* 0x000fe400078e0a04 */
[----:B------:R-:W-:-:S02]  /*0d50*/  IMAD R9, R2, 0x40, R9 ;  /* 0x0000004002097824 */ /* 0x000fc400078e0209 */
[----:B------:R-:W-:Y:S01]  /*0d60*/  IMAD R4, R220, 0x10, R3 ;  /* 0x00000010dc047824 */ /* 0x000fe200078e0203 */
[-C--:B------:R-:W-:Y:S01]  /*0d70*/  LEA.HI R3, R0, R11.reuse, RZ, 0x2 ;  /* 0x0000000b00037211 */ /* 0x080fe200078f10ff */
[----:B------:R-:W-:Y:S01]  /*0d80*/  IMAD.IADD R5, R6, 0x1, -R5 ;  /* 0x0000000106057824 */ /* 0x000fe200078e0a05 */
[----:B------:R-:W-:Y:S01]  /*0d90*/  LEA.HI R0, R0, R11, RZ, 0x3 ;  /* 0x0000000b00007211 */ /* 0x000fe200078f18ff */
[----:B------:R0:W-:Y:S01]  /*0da0*/  STL [R1+0x18], R9 ;  /* 0x0000180901007387 */ /* 0x0001e20000100800 */
[----:B------:R-:W-:Y:S01]  /*0db0*/  SHF.R.S32.HI R18, RZ, 0x2, R3 ;  /* 0x00000002ff127819 */ /* 0x000fe20000011403 */
[----:B------:R-:W-:Y:S01]  /*0dc0*/  IMAD R8, R4, 0x8, R5 ;  /* 0x0000000804087824 */ /* 0x000fe200078e0205 */
[----:B------:R-:W-:Y:S01]  /*0dd0*/  SHF.R.S32.HI R5, RZ, 0x1f, R3 ;  /* 0x0000001fff057819 */ /* 0x000fe20000011403 */
[----:B------:R-:W-:Y:S01]  /*0de0*/  IMAD.MOV.U32 R2, RZ, RZ, RZ ;  /* 0x000000ffff027224 */ /* 0x000fe200078e00ff */
[----:B------:R-:W-:Y:S01]  /*0df0*/  LOP3.LUT R225, R0, 0xfffffff8, RZ, 0xc0, !PT ;  /* 0xfffffff800e17812 */ /* 0x000fe200078ec0ff */
[----:B------:R-:W-:Y:S01]  /*0e00*/  VIADD R233, R18, 0x40 ;  /* 0x0000004012e97836 */ /* 0x000fe20000000000 */
[----:B------:R-:W-:-:S02]  /*0e10*/  LOP3.LUT R231, R3, 0xfffffffc, RZ, 0xc0, !PT ;  /* 0xfffffffc03e77812 */ /* 0x000fc400078ec0ff */
[----:B------:R-:W-:Y:S01]  /*0e20*/  LEA.HI R5, R5, R18, RZ, 0x3 ;  /* 0x0000001205057211 */ /* 0x000fe200078f18ff */
[C---:B------:R-:W-:Y:S01]  /*0e30*/  IMAD.IADD R225, R11.reuse, 0x1, -R225 ;  /* 0x000000010be17824 */ /* 0x040fe200078e0ae1 */
[----:B------:R-:W-:Y:S01]  /*0e40*/  SHF.R.S32.HI R4, RZ, 0x1f, R233 ;  /* 0x0000001fff047819 */ /* 0x000fe200000114e9 */
[----:B------:R-:W-:Y:S01]  /*0e50*/  IMAD.IADD R231, R11, 0x1, -R231 ;  /* 0x000000010be77824 */ /* 0x000fe200078e0ae7 */
[----:B------:R-:W-:Y:S01]  /*0e60*/  LOP3.LUT R5, R5, 0xfffffff8, RZ, 0xc0, !PT ;  /* 0xfffffff805057812 */ /* 0x000fe200078ec0ff */
[----:B------:R-:W-:Y:S01]  /*0e70*/  IMAD.SHL.U32 R218, R233, 0x40, RZ ;  /* 0x00000040e9da7824 */ /* 0x000fe200078e00ff */
[----:B------:R-:W-:Y:S01]  /*0e80*/  LEA.HI R4, R4, R233, RZ, 0x3 ;  /* 0x000000e904047211 */ /* 0x000fe200078f18ff */
[----:B------:R-:W-:Y:S01]  /*0e90*/  IMAD.SHL.U32 R214, R225, 0x8, RZ ;  /* 0x00000008e1d67824 */ /* 0x000fe200078e00ff */
[----:B------:R-:W-:Y:S01]  /*0ea0*/  SHF.R.S32.HI R236, RZ, 0x3, R0 ;  /* 0x00000003ffec7819 */ /* 0x000fe20000011400 */
[C---:B------:R-:W-:Y:S01]  /*0eb0*/  IMAD.SHL.U32 R3, R231.reuse, 0x8, RZ ;  /* 0x00000008e7037824 */ /* 0x040fe200078e00ff */
[----:B------:R-:W-:Y:S01]  /*0ec0*/  LOP3.LUT R218, R218, 0x1c0, RZ, 0xc0, !PT ;  /* 0x000001c0dada7812 */ /* 0x000fe200078ec0ff */
[----:B------:R-:W-:Y:S01]  /*0ed0*/  IMAD.SHL.U32 R4, R4, 0x40, RZ ;  /* 0x0000004004047824 */ /* 0x000fe200078e00ff */
[C---:B------:R-:W-:Y:S01]  /*0ee0*/  LEA.HI R0, R231.reuse, R231, RZ, 0x1 ;  /* 0x000000e7e7007211 */ /* 0x040fe200078f08ff */
[----:B------:R-:W-:Y:S01]  /*0ef0*/  IMAD.IADD R237, R18, 0x1, -R5 ;  /* 0x0000000112ed7824 */ /* 0x000fe200078e0a05 */
[----:B------:R-:W-:Y:S01]  /*0f00*/  SHF.R.S32.HI R5, RZ, 0x1f, R214 ;  /* 0x0000001fff057819 */ /* 0x000fe200000114d6 */
[----:B------:R-:W-:Y:S01]  /*0f10*/  VIADD R223, R214, 0x40 ;  /* 0x00000040d6df7836 */ /* 0x000fe20000000000 */
[----:B------:R-:W-:Y:S01]  /*0f20*/  LOP3.LUT R6, R218, 0x38, R3, 0xf8, !PT ;  /* 0x00000038da067812 */ /* 0x000fe200078ef803 */
[C---:B------:R-:W-:Y:S01]  /*0f30*/  VIADD R222, R214.reuse, 0x80 ;  /* 0x00000080d6de7836 */ /* 0x040fe20000000000 */
[----:B------:R-:W-:Y:S01]  /*0f40*/  SHF.R.U32.HI R5, RZ, 0x3, R218 ;  /* 0x00000003ff057819 */ /* 0x000fe200000116da */
[----:B------:R-:W-:Y:S01]  /*0f50*/  VIADD R224, R214, 0xc0 ;  /* 0x000000c0d6e07836 */ /* 0x000fe20000000000 */
[----:B------:R-:W-:Y:S01]  /*0f60*/  LOP3.LUT R221, R4, 0xfffffe00, RZ, 0xc0, !PT ;  /* 0xfffffe0004dd7812 */ /* 0x000fe200078ec0ff */
[----:B------:R-:W-:Y:S01]  /*0f70*/  IMAD.SHL.U32 R22, R231, 0x4, RZ ;  /* 0x00000004e7167824 */ /* 0x000fe200078e00ff */
[----:B------:R-:W-:-:S02]  /*0f80*/  SHF.R.S32.HI R3, RZ, 0x1f, R223 ;  /* 0x0000001fff037819 */ /* 0x000fc400000114df */
[----:B------:R-:W-:Y:S01]  /*0f90*/  LOP3.LUT R3, R221, R6, R5, 0xf6, !PT ;  /* 0x00000006dd037212 */ /* 0x000fe200078ef605 */
[----:B------:R-:W-:Y:S01]  /*0fa0*/  VIADD R209, R22, 0x10 ;  /* 0x0000001016d17836 */ /* 0x000fe20000000000 */
[----:B------:R-:W-:Y:S01]  /*0fb0*/  SHF.R.S32.HI R4, RZ, 0x1f, R222 ;  /* 0x0000001fff047819 */ /* 0x000fe200000114de */
[----:B------:R-:W-:Y:S01]  /*0fc0*/  IMAD.SHL.U32 R4, R8, 0x8, RZ ;  /* 0x0000000808047824 */ /* 0x000fe200078e00ff */
[----:B------:R-:W-:Y:S01]  /*0fd0*/  LOP3.LUT R0, R0, 0x1ffffffe, RZ, 0xc0, !PT ;  /* 0x1ffffffe00007812 */ /* 0x000fe200078ec0ff */
[----:B------:R-:W-:Y:S01]  /*0fe0*/  IMAD R3, R3, 0x2, R16 ;  /* 0x0000000203037824 */ /* 0x000fe200078e0210 */
[----:B------:R-:W-:Y:S02]  /*0ff0*/  SHF.R.S32.HI R5, RZ, 0x1f, R224 ;  /* 0x0000001fff057819 */ /* 0x000fe400000114e0 */
[----:B------:R0:W-:Y:S01]  /*1000*/  STL [R1+0x1c], R4 ;  /* 0x00001c0401007387 */ /* 0x0001e20000100800 */
[----:B------:R-:W-:-:S03]  /*1010*/  IMAD.IADD R0, R231, 0x1, -R0 ;  /* 0x00000001e7007824 */ /* 0x000fc600078e0a00 */
[----:B------:R0:W-:Y:S01]  /*1020*/  STL [R1+0xc], R3 ;  /* 0x00000c0301007387 */ /* 0x0001e20000100800 */
[----:B------:R-:W-:Y:S01]  /*1030*/  IMAD R215, R0, 0x8, R9 ;  /* 0x0000000800d77824 */ /* 0x000fe200078e0209 */
[----:B0-2---:R-:W-:-:S07]  /*1040*/  LOP3.LUT R207, R12, 0x1, RZ, 0xfc, !PT ;  /* 0x000000010ccf7812 */ /* 0x005fce00078efcff */
.L_x_2866:
[----:B------:R-:W-:Y:S05]  /*1050*/  YIELD ;  /* 0x0000000000007946 */ /* 0x000fea0003800000 */
[----:B------:R-:W-:Y:S01]  /*1060*/  ULDC.64 UR4, c[0x0][0xa28] ;  /* 0x00028a0000047ab9 */ /* 0x000fe20000000a00 */
[----:B0-----:R-:W0:Y:S01]  /*1070*/  LDC.64 R6, c[0x0][0xa08] ;  /* 0x00028200ff067b82 */ /* 0x001e220000000a00 */
[----:B------:R-:W-:Y:S01]  /*1080*/  ISETP.NE.U32.AND P1, PT, RZ, UR4, PT ;  /* 0x00000004ff007c0c */ /* 0x000fe2000bf25070 */
[----:B------:R-:W-:Y:S02]  /*1090*/  IMAD.MOV.U32 R0, RZ, RZ, RZ ;  /* 0x000000ffff007224 */ /* 0x000fe400078e00ff */
[----:B------:R-:W-:Y:S01]  /*10a0*/  IMAD.MOV.U32 R32, RZ, RZ, RZ ;  /* 0x000000ffff207224 */ /* 0x000fe200078e00ff */
[----:B------:R-:W-:Y:S01]  /*10b0*/  ISETP.NE.AND.EX P1, PT, RZ, UR5, PT, P1 ;  /* 0x00000005ff007c0c */ /* 0x000fe2000bf25310 */
[----:B------:R-:W-:-:S02]  /*10c0*/  ULDC.64 UR4, c[0x0][0xa18] ;  /* 0x0002860000047ab9 */ /* 0x000fc40000000a00 */
[----:B------:R-:W-:-:S04]  /*10d0*/  ISETP.NE.U32.AND P2, PT, RZ, UR4, PT ;  /* 0x00000004ff007c0c */ /* 0x000fc8000bf45070 */
[----:B------:R-:W-:Y:S01]  /*10e0*/  ISETP.NE.AND.EX P2, PT, RZ, UR5, PT, P2 ;  /* 0x00000005ff007c0c */ /* 0x000fe2000bf45320 */
[----:B------:R-:W-:Y:S02]  /*10f0*/  ULDC.64 UR4, c[0x0][0xa08] ;  /* 0x0002820000047ab9 */ /* 0x000fe40000000a00 */
[----:B------:R-:W-:-:S03]  /*1100*/  ISETP.NE.U32.AND P0, PT, RZ, UR4, PT ;  /* 0x00000004ff007c0c */ /* 0x000fc6000bf05070 */
[----:B-1----:R-:W1:Y:S01]  /*1110*/  @P1 LDC.64 R4, c[0x0][0xa28] ;  /* 0x00028a00ff041b82 */ /* 0x002e620000000a00 */
[----:B------:R-:W-:Y:S01]  /*1120*/  ISETP.NE.AND.EX P0, PT, RZ, UR5, PT, P0 ;  /* 0x00000005ff007c0c */ /* 0x000fe2000bf05300 */
[----:B0-----:R-:W-:-:S06]  /*1130*/  IMAD.WIDE R10, R91, 0x4, R6 ;  /* 0x000000045b0a7825 */ /* 0x001fcc00078e0206 */
[----:B------:R-:W0:Y:S01]  /*1140*/  @P2 LDC.64 R8, c[0x0][0xa18] ;  /* 0x00028600ff082b82 */ /* 0x000e220000000a00 */
[----:B------:R-:W-:Y:S02]  /*1150*/  ULDC UR4, c[0x0][0x288] ;  /* 0x0000a20000047ab9 */ /* 0x000fe40000000800 */
[----:B------:R-:W-:Y:S01]  /*1160*/  IMAD.U32 R204, RZ, RZ, UR4 ;  /* 0x00000004ffcc7e24 */ /* 0x000fe2000f8e00ff */
[----:B------:R-:W-:Y:S02]  /*1170*/  ULDC.64 UR4, c[0x0][0x418] ;  /* 0x0001060000047ab9 */ /* 0x000fe40000000a00 */
[----:B--2---:R2:W5:Y:S01]  /*1180*/  @P0 LDG.E R32, desc[UR40][R10.64] ;  /* 0x000000280a200981 */ /* 0x004562000c1e1900 */
[----:B-1----:R-:W-:-:S05]  /*1190*/  @P1 IMAD.WIDE R4, R91, 0x4, R4 ;  /* 0x000000045b041825 */ /* 0x002fca00078e0204 */
[----:B------:R2:W5:Y:S01]  /*11a0*/  @P1 LDG.E R0, desc[UR40][R4.64] ;  /* 0x0000002804001981 */ /* 0x000562000c1e1900 */
[----:B0-----:R-:W-:-:S05]  /*11b0*/  @P2 IMAD.WIDE R6, R91, 0x4, R8 ;  /* 0x000000045b062825 */ /* 0x001fca00078e0208 */
        /* <DEDUP_REMOVED lines=9> */
[----:B------:R-:W-:Y:S01]  /*1250*/  IMAD.U32 R31, RZ, RZ, UR4 ;  /* 0x00000004ff1f7e24 */ /* 0x000fe2000f8e00ff */
[----:B--2-4-:R-:W-:Y:S06]  /*1260*/  @P2 BRA `(.L_x_2661) ;  /* 0x0000000000242947 */ /* 0x014fec0003800000 */
        /* <DEDUP_REMOVED lines=9> */
.L_x_2661:
[----:B------:R-:W-:Y:S01]  /*1300*/  ULDC.64 UR4, c[0x0][0xa20] ;  /* 0x0002880000047ab9 */ /* 0x000fe20000000a00 */
[----:B------:R-:W-:Y:S01]  /*1310*/  IMAD.MOV.U32 R230, RZ, RZ, R90 ;  /* 0x000000ffffe67224 */ /* 0x000fe200078e005a */
[----:B------:R-:W-:Y:S01]  /*1320*/  ISETP.NE.U32.AND P1, PT, RZ, UR4, PT ;  /* 0x00000004ff007c0c */ /* 0x000fe2000bf25070 */
[----:B------:R-:W-:-:S03]  /*1330*/  IMAD.MOV.U32 R232, RZ, RZ, R91 ;  /* 0x000000ffffe87224 */ /* 0x000fc600078e005b */
[----:B------:R-:W-:-:S13]  /*1340*/  ISETP.NE.AND.EX P1, PT, RZ, UR5, PT, P1 ;  /* 0x00000005ff007c0c */ /* 0x000fda000bf25310 */
[----:B------:R-:W-:Y:S05]  /*1350*/  @!P1 BRA `(.L_x_2662) ;  /* 0x0000000000109947 */ /* 0x000fea0003800000 */
[----:B------:R-:W0:Y:S02]  /*1360*/  LDC.64 R4, c[0x0][0xa20] ;  /* 0x00028800ff047b82 */ /* 0x000e240000000a00 */
[----:B0-----:R-:W-:-:S05]  /*1370*/  IMAD.WIDE R4, R91, 0x4, R4 ;  /* 0x000000045b047825 */ /* 0x001fca00078e0204 */
[----:B------:R0:W5:Y:S01]  /*1380*/  LDG.E R31, desc[UR40][R4.64] ;  /* 0x00000028041f7981 */ /* 0x000162000c1e1900 */
[----:B------:R-:W-:Y:S05]  /*1390*/  BRA `(.L_x_2663) ;  /* 0x0000000000107947 */ /* 0x000fea0003800000 */
.L_x_2662:
[----:B------:R-:W-:Y:S05]  /*13a0*/  @!P0 BRA `(.L_x_2663) ;  /* 0x00000000000c8947 */ /* 0x000fea0003800000 */
[----:B------:R-:W2:Y:S04]  /*13b0*/  LDG.E R4, desc[UR40][R10.64] ;  /* 0x000000280a047981 */ /* 0x000ea8000c1e1900 */
[----:B------:R-:W2:Y:S02]  /*13c0*/  LDG.E R31, desc[UR40][R10.64+0x4] ;  /* 0x000004280a1f7981 */ /* 0x000ea4000c1e1900 */
[----:B--2---:R-:W-:-:S07]  /*13d0*/  IMAD.IADD R31, R31, 0x1, -R4 ;  /* 0x000000011f1f7824 */ /* 0x004fce00078e0a04 */
.L_x_2663:
[----:B------:R-:W-:Y:S01]  /*13e0*/  ULDC.64 UR4, c[0x0][0xa10] ;  /* 0x0002840000047ab9 */ /* 0x000fe20000000a00 */
[----:B------:R-:W1:Y:S01]  /*13f0*/  LDC R9, c[0x0][0x448] ;  /* 0x00011200ff097b82 */ /* 0x000e620000000800 */
[----:B------:R-:W-:-:S04]  /*1400*/  ISETP.NE.U32.AND P0, PT, RZ, UR4, PT ;  /* 0x00000004ff007c0c */ /* 0x000fc8000bf05070 */
[----:B------:R-:W-:Y:S01]  /*1410*/  ISETP.NE.AND.EX P0, PT, RZ, UR5, PT, P0 ;  /* 0x00000005ff007c0c */ /* 0x000fe2000bf05300 */
[----:B------:R-:W-:Y:S02]  /*1420*/  ULDC.64 UR4, c[0x0][0xa30] ;  /* 0x00028c0000047ab9 */ /* 0x000fe40000000a00 */
[----:B------:R-:W-:Y:S01]  /*1430*/  ISETP.NE.U32.AND P1, PT, RZ, UR4, PT ;  /* 0x00000004ff007c0c */ /* 0x000fe2000bf25070 */
[----:B-----5:R-:W-:Y:S01]  /*1440*/  IMAD.MOV.U32 R30, RZ, RZ, R31 ;  /* 0x000000ffff1e7224 */ /* 0x020fe200078e001f */
[----:B------:R-:W2:Y:S02]  /*1450*/  LDC.64 R14, c[0x0][0x9e0] ;  /* 0x00027800ff0e7b82 */ /* 0x000ea40000000a00 */
[----:B------:R-:W-:-:S06]  /*1460*/  ISETP.NE.AND.EX P1, PT, RZ, UR5, PT, P1 ;  /* 0x00000005ff007c0c */ /* 0x000fcc000bf25310 */
[----:B0-----:R-:W0:Y:S08]  /*1470*/  @P0 LDC.64 R4, c[0x0][0xa10] ;  /* 0x00028400ff040b82 */ /* 0x001e300000000a00 */
[----:B------:R-:W3:Y:S01]  /*1480*/  @P1 LDC.64 R6, c[0x0][0xa30] ;  /* 0x00028c00ff061b82 */ /* 0x000ee20000000a00 */
[----:B0-----:R-:W-:-:S05]  /*1490*/  @P0 IMAD.WIDE R4, R91, 0x4, R4 ;  /* 0x000000045b040825 */ /* 0x001fca00078e0204 */
[----:B------:R-:W4:Y:S04]  /*14a0*/  @P0 LDG.E R3, desc[UR40][R4.64] ;  /* 0x0000002804030981 */ /* 0x000f28000c1e1900 */
[----:B------:R-:W4:Y:S01]  /*14b0*/  @P0 LDG.E R8, desc[UR40][R4.64+0x4] ;  /* 0x0000042804080981 */ /* 0x000f22000c1e1900 */
[----:B---3--:R-:W-:-:S05]  /*14c0*/  @P1 IMAD.WIDE R6, R91, 0x4, R6 ;  /* 0x000000045b061825 */ /* 0x008fca00078e0206 */
[----:B------:R0:W5:Y:S01]  /*14d0*/  @P1 LDG.E R30, desc[UR40][R6.64] ;  /* 0x00000028061e1981 */ /* 0x000162000c1e1900 */
[----:B-1----:R-:W-:Y:S01]  /*14e0*/  ISETP.NE.AND P1, PT, R9, 0x1, PT ;  /* 0x000000010900780c */ /* 0x002fe20003f25270 */
[----:B------:R-:W-:Y:S01]  /*14f0*/  IMAD.SHL.U32 R210, R89, 0x80, RZ ;  /* 0x0000008059d27824 */ /* 0x000fe200078e00ff */
[----:B--2---:R-:W-:-:S11]  /*1500*/  ISETP.GE.AND P2, PT, R15, 0x1, PT ;  /* 0x000000010f00780c */ /* 0x004fd60003f46270 */
[----:B------:R-:W1:Y:S08]  /*1510*/  @P1 LDC R10, c[0x0][0x44c] ;  /* 0x00011300ff0a1b82 */ /* 0x000e700000000800 */
[----:B------:R-:W2:Y:S01]  /*1520*/  @P1 LDC R12, c[0x0][0x450] ;  /* 0x00011400ff0c1b82 */ /* 0x000ea20000000800 */
[----:B----4-:R-:W-:Y:S02]  /*1530*/  @P0 IMAD.IADD R24, R8, 0x1, -R3 ;  /* 0x0000000108180824 */ /* 0x010fe400078e0a03 */
[----:B------:R-:W-:-:S02]  /*1540*/  IMAD.IADD R8, R31, 0x1, -R0 ;  /* 0x000000011f087824 */ /* 0x000fc400078e0a00 */
[----:B------:R-:W-:Y:S02]  /*1550*/  VIADD R3, R210, 0x7f ;  /* 0x0000007fd2037836 */ /* 0x000fe40000000000 */
[----:B------:R-:W-:Y:S02]  /*1560*/  IMAD.IADD R205, R8, 0x1, R24 ;  /* 0x0000000108cd7824 */ /* 0x000fe400078e0218 */
[----:B-1----:R-:W-:-:S04]  /*1570*/  @P1 IMAD.HI.U32 R5, R3, R10, RZ ;  /* 0x0000000a03051227 */ /* 0x002fc800078e00ff */
[C---:B------:R-:W-:Y:S02]  /*1580*/  VIADD R0, R205.reuse, 0x5f ;  /* 0x0000005fcd007836 */ /* 0x040fe40000000000 */
[----:B------:R-:W-:Y:S01]  /*1590*/  IMAD.MOV.U32 R4, RZ, RZ, R3 ;  /* 0x000000ffff047224 */ /* 0x000fe200078e0003 */
[----:B--2---:R-:W-:Y:S01]  /*15a0*/  @P1 SHF.R.U32.HI R4, RZ, R12, R5 ;  /* 0x0000000cff041219 */ /* 0x004fe20000011605 */
[----:B------:R-:W-:Y:S01]  /*15b0*/  IMAD.HI R0, R0, 0x2aaaaaab, RZ ;  /* 0x2aaaaaab00007827 */ /* 0x000fe200078e02ff */
[----:B------:R-:W-:-:S04]  /*15c0*/  IADD3 R5, R205, 0x1, -R204 ;  /* 0x00000001cd057810 */ /* 0x000fc80007ffe8cc */
[----:B------:R-:W-:Y:S01]  /*15d0*/  SHF.R.U32.HI R3, RZ, 0x1f, R0 ;  /* 0x0000001fff037819 */ /* 0x000fe20000011600 */
[----:B0-----:R-:W-:-:S03]  /*15e0*/  IMAD.IADD R7, R5, 0x1, R4 ;  /* 0x0000000105077824 */ /* 0x001fc600078e0204 */
[----:B------:R-:W-:Y:S01]  /*15f0*/  LEA.HI.SX32 R178, R0, R3, 0x1c ;  /* 0x0000000300b27211 */ /* 0x000fe200078fe2ff */
[----:B------:R-:W-:Y:S01]  /*1600*/  IMAD.IADD R0, R7, 0x1, R14 ;  /* 0x0000000107007824 */ /* 0x000fe200078e020e */
[----:B------:R-:W-:Y:S06]  /*1610*/  @!P2 BRA `(.L_x_2664) ;  /* 0x000000000048a947 */ /* 0x000fec0003800000 */
[C---:B------:R-:W-:Y:S01]  /*1620*/  ISETP.GT.AND P0, PT, R7.reuse, RZ, PT ;  /* 0x000000ff0700720c */ /* 0x040fe20003f04270 */
[----:B------:R-:W-:Y:S01]  /*1630*/  BSSY B0, `(.L_x_2665) ;  /* 0x000000e000007945 */ /* 0x000fe20003800000 */
[----:B------:R-:W-:-:S11]  /*1640*/  VIADD R3, R7, 0xffffffff ;  /* 0xffffffff07037836 */ /* 0x000fd60000000000 */
        /* <DEDUP_REMOVED lines=8> */
.L_x_2666:
[----:B------:R-:W-:-:S13]  /*16d0*/  ISETP.NE.AND P0, PT, R15, 0x1, PT ;  /* 0x000000010f00780c */ /* 0x000fda0003f05270 */
[----:B------:R-:W0:Y:S02]  /*16e0*/  @P0 LDC.64 R4, c[0x0][0x9e8] ;  /* 0x00027a00ff040b82 */ /* 0x000e240000000a00 */
[----:B0-----:R-:W-:-:S05]  /*16f0*/  @P0 IMAD.HI.U32 R4, R3, R4, RZ ;  /* 0x0000000403040227 */ /* 0x001fca00078e00ff */
[----:B------:R-:W-:-:S07]  /*1700*/  @P0 SHF.R.U32.HI R3, RZ, R5, R4 ;  /* 0x00000005ff030219 */ /* 0x000fce0000011604 */
.L_x_2667:
[----:B------:R-:W-:Y:S05]  /*1710*/  BSYNC B0 ;  /* 0x0000000000007941 */ /* 0x000fea0003800000 */
.L_x_2665:
[----:B------:R-:W-:-:S05]  /*1720*/  IMAD R3, R3, R15, R15 ;  /* 0x0000000f03037224 */ /* 0x000fca00078e020f */
[----:B------:R-:W-:-:S07]  /*1730*/  VIMNMX R0, R0, R3, PT ;  /* 0x0000000300007248 */ /* 0x000fce0003fe0100 */
.L_x_2664:
[----:B------:R-:W0:Y:S01]  /*1740*/  @P1 LDC R3, c[0x0][0x44c] ;  /* 0x00011300ff031b82 */ /* 0x000e220000000800 */
[----:B------:R-:W-:-:S07]  /*1750*/  ULDC UR4, c[0x0][0x9dc] ;  /* 0x0002770000047ab9 */ /* 0x000fce0000000800 */
[----:B------:R-:W1:Y:S01]  /*1760*/  @P1 LDC R5, c[0x0][0x450] ;  /* 0x00011400ff051b82 */ /* 0x000e620000000800 */
[----:B0-----:R-:W-:-:S04]  /*1770*/  @P1 IMAD.HI.U32 R4, R210, R3, RZ ;  /* 0x00000003d2041227 */ /* 0x001fc800078e00ff */
[----:B------:R-:W-:Y:S01]  /*1780*/  IMAD.MOV.U32 R3, RZ, RZ, R210 ;  /* 0x000000ffff037224 */ /* 0x000fe200078e00d2 */
[----:B-1----:R-:W-:-:S04]  /*1790*/  @P1 SHF.R.U32.HI R3, RZ, R5, R4 ;  /* 0x00000005ff031219 */ /* 0x002fc80000011604 */
[----:B------:R-:W-:-:S05]  /*17a0*/  IADD3 R3, R3, R205, -R204 ;  /* 0x000000cd03037210 */ /* 0x000fca0007ffe8cc */
[----:B------:R-:W-:Y:S01]  /*17b0*/  VIADD R4, R3, -UR4 ;  /* 0x8000000403047c36 */ /* 0x000fe20008000000 */
[----:B------:R-:W-:Y:S06]  /*17c0*/  @!P2 BRA `(.L_x_2668) ;  /* 0x000000000044a947 */ /* 0x000fec0003800000 */
        /* <DEDUP_REMOVED lines=10> */
.L_x_2670:
[----:B------:R-:W-:-:S13]  /*1870*/  ISETP.NE.AND P0, PT, R15, 0x1, PT ;  /* 0x000000010f00780c */ /* 0x000fda0003f05270 */
[----:B------:R-:W0:Y:S02]  /*1880*/  @P0 LDC.64 R6, c[0x0][0x9e8] ;  /* 0x00027a00ff060b82 */ /* 0x000e240000000a00 */
[----:B0-----:R-:W-:-:S05]  /*1890*/  @P0 IMAD.HI.U32 R6, R3, R6, RZ ;  /* 0x0000000603060227 */ /* 0x001fca00078e00ff */
[----:B------:R-:W-:-:S07]  /*18a0*/  @P0 SHF.R.U32.HI R3, RZ, R7, R6 ;  /* 0x00000007ff030219 */ /* 0x000fce0000011606 */
.L_x_2671:
[----:B------:R-:W-:Y:S05]  /*18b0*/  BSYNC B0 ;  /* 0x0000000000007941 */ /* 0x000fea0003800000 */
.L_x_2669:
[----:B------:R-:W-:-:S05]  /*18c0*/  IMAD R3, R3, R15, RZ ;  /* 0x0000000f03037224 */ /* 0x000fca00078e02ff */
[----:B------:R-:W-:-:S07]  /*18d0*/  VIMNMX R4, R4, R3, !PT ;  /* 0x0000000304047248 */ /* 0x000fce0007fe0100 */
.L_x_2668:
[----:B------:R-:W-:Y:S02]  /*18e0*/  VIADD R0, R0, 0x5f ;  /* 0x0000005f00007836 */ /* 0x000fe40000000000 */
[----:B------:R-:W-:-:S04]  /*18f0*/  IMAD.HI R4, R4, 0x2aaaaaab, RZ ;  /* 0x2aaaaaab04047827 */ /* 0x000fc800078e02ff */
[----:B------:R-:W-:Y:S01]  /*1900*/  IMAD.HI R0, R0, 0x2aaaaaab, RZ ;  /* 0x2aaaaaab00007827 */ /* 0x000fe200078e02ff */
[----:B------:R-:W-:-:S04]  /*1910*/  SHF.R.U32.HI R5, RZ, 0x1f, R4 ;  /* 0x0000001fff057819 */ /* 0x000fc80000011604 */
[----:B------:R-:W-:Y:S02]  /*1920*/  SHF.R.U32.HI R3, RZ, 0x1f, R0 ;  /* 0x0000001fff037819 */ /* 0x000fe40000011600 */
[----:B------:R-:W-:Y:S02]  /*1930*/  LEA.HI.SX32 R5, R4, R5, 0x1c ;  /* 0x0000000504057211 */ /* 0x000fe400078fe2ff */
[----:B------:R-:W-:Y:S02]  /*1940*/  LEA.HI.SX32 R3, R0, R3, 0x1c ;  /* 0x0000000300037211 */ /* 0x000fe400078fe2ff */
[----:B------:R-:W-:Y:S02]  /*1950*/  VIMNMX R5, RZ, R5, !PT ;  /* 0x00000005ff057248 */ /* 0x000fe40007fe0100 */
[----:B------:R-:W-:-:S03]  /*1960*/  VIMNMX R3, R178, R3, PT ;  /* 0x00000003b2037248 */ /* 0x000fc60003fe0100 */
[--C-:B------:R-:W-:Y:S02]  /*1970*/  IMAD R5, R5, 0x60, -R8.reuse ;  /* 0x0000006005057824 */ /* 0x100fe400078e0a08 */
[----:B------:R-:W-:-:S03]  /*1980*/  IMAD R3, R3, 0x60, -R8 ;  /* 0x0000006003037824 */ /* 0x000fc600078e0a08 */
[----:B------:R-:W-:Y:S02]  /*1990*/  VIMNMX R5, RZ, R5, !PT ;  /* 0x00000005ff057248 */ /* 0x000fe40007fe0100 */
[----:B------:R-:W-:-:S03]  /*19a0*/  VIMNMX R0, R3, R24, PT ;  /* 0x0000001803007248 */ /* 0x000fc60003fe0100 */
[----:B------:R-:W-:Y:S01]  /*19b0*/  IMAD.WIDE.U32 R28, R5, -0x55555555, RZ ;  /* 0xaaaaaaab051c7825 */ /* 0x000fe200078e00ff */
[----:B------:R-:W-:-:S04]  /*19c0*/  ISETP.GT.AND P0, PT, R0, R5, PT ;  /* 0x000000050000720c */ /* 0x000fc80003f04270 */
[----:B------:R-:W-:-:S05]  /*19d0*/  SHF.R.U32.HI R28, RZ, 0x6, R29 ;  /* 0x00000006ff1c7819 */ /* 0x000fca000001161d */
[----:B------:R-:W-:-:S04]  /*19e0*/  IMAD.MOV.U32 R27, RZ, RZ, R28 ;  /* 0x000000ffff1b7224 */ /* 0x000fc800078e001c */
[----:B------:R-:W-:-:S04]  /*19f0*/  @P0 VIADD R0, R0, 0x5f ;  /* 0x0000005f00000836 */ /* 0x000fc80000000000 */
[----:B------:R-:W-:-:S05]  /*1a00*/  @P0 IMAD.HI R0, R0, 0x2aaaaaab, RZ ;  /* 0x2aaaaaab00000827 */ /* 0x000fca00078e02ff */
[----:B------:R-:W-:-:S04]  /*1a10*/  @P0 SHF.R.U32.HI R3, RZ, 0x1f, R0 ;  /* 0x0000001fff030819 */ /* 0x000fc80000011600 */
[----:B------:R-:W-:Y:S02]  /*1a20*/  @P0 LEA.HI.SX32 R27, R0, R3, 0x1c ;  /* 0x00000003001b0211 */ /* 0x000fe400078fe2ff */
[----:B------:R-:W-:Y:S02]  /*1a30*/  PLOP3.LUT P0, PT, PT, PT, PT, 0x80, 0x0 ;  /* 0x000000000000781c */ /* 0x000fe40003f0f070 */
[----:B------:R-:W-:-:S13]  /*1a40*/  ISETP.GT.AND P1, PT, R27, R28, PT ;  /* 0x0000001c1b00720c */ /* 0x000fda0003f24270 */
[----:B------:R-:W-:Y:S05]  /*1a50*/  @!P1 BRA `(.L_x_2672) ;  /* 0x0000004000849947 */ /* 0x000fea0003800000 */
        /* <DEDUP_REMOVED lines=20> */
.L_x_2674:
[----:B------:R-:W-:Y:S05]  /*1ba0*/  BSYNC B6 ;  /* 0x0000000000067941 */ /* 0x000fea0003800000 */
.L_x_2673:
        /* <DEDUP_REMOVED lines=20> */
.L_x_2676:
[----:B------:R-:W-:Y:S05]  /*1cf0*/  BSYNC B6 ;  /* 0x0000000000067941 */ /* 0x000fea0003800000 */
.L_x_2675:
[----:B------:R-:W-:Y:S01]  /*1d00*/  ULDC.64 UR4, c[0x0][0x9f8] ;  /* 0x00027e0000047ab9 */ /* 0x000fe20000000a00 */
[----:B------:R-:W0:Y:S01]  /*1d10*/  S2R R38, SR_TID.X ;  /* 0x0000000000267919 */ /* 0x000e220000002100 */
[----:B------:R-:W-:Y:S01]  /*1d20*/  ISETP.NE.U32.AND P0, PT, RZ, UR4, PT ;  /* 0x00000004ff007c0c */ /* 0x000fe2000bf05070 */
[----:B------:R-:W1:Y:S01]  /*1d30*/  LDC.64 R10, c[0x0][0x300] ;  /* 0x0000c000ff0a7b82 */ /* 0x000e620000000a00 */
[----:B------:R-:W-:Y:S01]  /*1d40*/  IMAD.IADD R63, R32, 0x1, R31 ;  /* 0x00000001203f7824 */ /* 0x000fe200078e021f */
[----:B------:R-:W-:Y:S01]  /*1d50*/  ULDC.64 UR6, c[0x0][0xa08] ;  /* 0x0002820000067ab9 */ /* 0x000fe20000000a00 */
[----:B------:R-:W-:Y:S01]  /*1d60*/  ISETP.NE.AND.EX P0, PT, RZ, UR5, PT, P0 ;  /* 0x00000005ff007c0c */ /* 0x000fe2000bf05300 */
[----:B------:R-:W-:Y:S01]  /*1d70*/  ULDC.64 UR4, c[0x0][0x308] ;  /* 0x0000c20000047ab9 */ /* 0x000fe20000000a00 */
[----:B------:R-:W-:Y:S02]  /*1d80*/  SHF.R.S32.HI R12, RZ, 0x1f, R90 ;  /* 0x0000001fff0c7819 */ /* 0x000fe4000001145a */
[----:B------:R-:W-:Y:S01]  /*1d90*/  SHF.R.S32.HI R64, RZ, 0x1f, R18 ;  /* 0x0000001fff407819 */ /* 0x000fe20000011412 */
[----:B------:R-:W2:Y:S08]  /*1da0*/  LDC.64 R82, c[0x0][0x408] ;  /* 0x00010200ff527b82 */ /* 0x000eb00000000a00 */
[----:B------:R-:W3:Y:S08]  /*1db0*/  @P0 LDC.64 R4, c[0x0][0x9f8] ;  /* 0x00027e00ff040b82 */ /* 0x000ef00000000a00 */
[----:B------:R-:W4:Y:S08]  /*1dc0*/  LDC.64 R60, c[0x0][0x3f8] ;  /* 0x0000fe00ff3c7b82 */ /* 0x000f300000000a00 */
[----:B------:R-:W4:Y:S01]  /*1dd0*/  LDC R41, c[0x0][0x3f4] ;  /* 0x0000fd00ff297b82 */ /* 0x000f220000000800 */
[----:B---3--:R-:W-:-:S05]  /*1de0*/  @P0 IMAD.WIDE R4, R91, 0x4, R4 ;  /* 0x000000045b040825 */ /* 0x008fca00078e0204 */
[----:B------:R3:W4:Y:S01]  /*1df0*/  @P0 LDG.E R91, desc[UR40][R4.64] ;  /* 0x00000028045b0981 */ /* 0x000722000c1e1900 */
[----:B------:R-:W-:Y:S01]  /*1e00*/  SHF.R.S32.HI R43, RZ, 0x1f, R63 ;  /* 0x0000001fff2b7819 */ /* 0x000fe2000001143f */
[-C--:B-1----:R-:W-:Y:S01]  /*1e10*/  IMAD.WIDE.U32 R6, R63, R10.reuse, RZ ;  /* 0x0000000a3f067225 */ /* 0x082fe200078e00ff */
[----:B------:R-:W-:Y:S02]  /*1e20*/  ISETP.NE.U32.AND P0, PT, RZ, UR6, PT ;  /* 0x00000006ff007c0c */ /* 0x000fe4000bf05070 */
[----:B0-----:R-:W-:Y:S01]  /*1e30*/  SHF.R.U32.HI R38, RZ, 0x7, R38 ;  /* 0x00000007ff267819 */ /* 0x001fe20000011626 */
[----:B------:R-:W-:Y:S01]  /*1e40*/  IMAD R0, R43, R10, RZ ;  /* 0x0000000a2b007224 */ /* 0x000fe200078e02ff */
[----:B------:R-:W-:Y:S01]  /*1e50*/  ISETP.NE.AND.EX P0, PT, RZ, UR7, PT, P0 ;  /* 0x00000007ff007c0c */ /* 0x000fe2000bf05300 */
[----:B------:R-:W-:Y:S01]  /*1e60*/  IMAD.SHL.U32 R73, R237, 0x40, RZ ;  /* 0x00000040ed497824 */ /* 0x000fe200078e00ff */
[----:B------:R-:W-:Y:S01]  /*1e70*/  ISETP.NE.AND P6, PT, R38, 0x1, PT ;  /* 0x000000012600780c */ /* 0x000fe20003fc5270 */
[----:B------:R-:W-:Y:S01]  /*1e80*/  IMAD R3, R63, R11, R0 ;  /* 0x0000000b3f037224 */ /* 0x000fe200078e0200 */
[----:B------:R-:W-:Y:S01]  /*1e90*/  SHF.R.S32.HI R23, RZ, 0x1f, R22 ;  /* 0x0000001fff177819 */ /* 0x000fe20000011416 */
[----:B---3--:R-:W-:Y:S01]  /*1ea0*/  IMAD.SHL.U32 R4, R231, 0x8, RZ ;  /* 0x00000008e7047824 */ /* 0x008fe200078e00ff */
[----:B------:R-:W-:Y:S01]  /*1eb0*/  LOP3.LUT R73, R73, 0x1c0, RZ, 0xc0, !PT ;  /* 0x000001c049497812 */ /* 0x000fe200078ec0ff */
[----:B------:R-:W-:Y:S01]  /*1ec0*/  IMAD.IADD R7, R7, 0x1, R3 ;  /* 0x0000000107077824 */ /* 0x000fe200078e0203 */
[----:B------:R-:W-:Y:S01]  /*1ed0*/  SHF.L.U64.HI R69, R10, 0x6, R11 ;  /* 0x000000060a457819 */ /* 0x000fe2000001020b */
[----:B------:R-:W-:Y:S01]  /*1ee0*/  IMAD R3, R12, UR4, RZ ;  /* 0x000000040c037c24 */ /* 0x000fe2000f8e02ff */
[----:B------:R-:W-:Y:S01]  /*1ef0*/  SHF.R.S32.HI R5, RZ, 0x1f, R4 ;  /* 0x0000001fff057819 */ /* 0x000fe20000011404 */
[----:B------:R-:W-:Y:S01]  /*1f00*/  IMAD.WIDE.U32 R6, R90, UR4, R6 ;  /* 0x000000045a067c25 */ /* 0x000fe2000f8e0006 */
[----:B------:R-:W-:-:S02]  /*1f10*/  SHF.R.U32.HI R76, RZ, 0x3, R73 ;  /* 0x00000003ff4c7819 */ /* 0x000fc40000011649 */
[----:B--2---:R-:W-:Y:S01]  /*1f20*/  SHF.L.U64.HI R71, R82, 0x6, R83 ;  /* 0x0000000652477819 */ /* 0x004fe20000010253 */
[----:B------:R-:W-:Y:S01]  /*1f30*/  IMAD R3, R90, UR5, R3 ;  /* 0x000000055a037c24 */ /* 0x000fe2000f8e0203 */
[----:B------:R-:W-:Y:S01]  /*1f40*/  ULDC.64 UR4, c[0x0][0x310] ;  /* 0x0000c40000047ab9 */ /* 0x000fe20000000a00 */
[----:B------:R-:W-:Y:S01]  /*1f50*/  VIADD R31, R4, 0x20 ;  /* 0x00000020041f7836 */ /* 0x000fe20000000000 */
[----:B----4-:R-:W-:Y:S01]  /*1f60*/  SHF.L.U64.HI R74, R60, 0x6, R61 ;  /* 0x000000063c4a7819 */ /* 0x010fe2000001023d */
[----:B------:R-:W-:Y:S01]  /*1f70*/  IMAD.IADD R7, R7, 0x1, R3 ;  /* 0x0000000107077824 */ /* 0x000fe200078e0203 */
[----:B------:R-:W-:Y:S01]  /*1f80*/  SHF.R.S32.HI R77, RZ, 0x1f, R233 ;  /* 0x0000001fff4d7819 */ /* 0x000fe200000114e9 */
[----:B------:R-:W-:-:S04]  /*1f90*/  IMAD.WIDE.U32 R8, R18, R10, R4 ;  /* 0x0000000a12087225 */ /* 0x000fc800078e0004 */
[C---:B------:R-:W-:Y:S02]  /*1fa0*/  VIADD R13, R4.reuse, 0xc0 ;  /* 0x000000c0040d7836 */ /* 0x040fe40000000000 */
[C---:B------:R-:W-:Y:S02]  /*1fb0*/  VIADD R65, R4.reuse, 0x40 ;  /* 0x0000004004417836 */ /* 0x040fe40000000000 */
[C---:B------:R-:W-:Y:S02]  /*1fc0*/  VIADD R66, R4.reuse, 0x60 ;  /* 0x0000006004427836 */ /* 0x040fe40000000000 */
[C---:B------:R-:W-:Y:S02]  /*1fd0*/  VIADD R14, R4.reuse, 0xe0 ;  /* 0x000000e0040e7836 */ /* 0x040fe40000000000 */
[C---:B------:R-:W-:Y:S02]  /*1fe0*/  VIADD R67, R4.reuse, 0x80 ;  /* 0x0000008004437836 */ /* 0x040fe40000000000 */
[----:B------:R-:W-:-:S02]  /*1ff0*/  VIADD R68, R4, 0xa0 ;  /* 0x000000a004447836 */ /* 0x000fc40000000000 */
[----:B------:R-:W-:-:S04]  /*2000*/  IMAD.WIDE.U32 R32, R18, R82, R4 ;  /* 0x0000005212207225 */ /* 0x000fc800078e0004 */
[----:B------:R-:W-:Y:S02]  /*2010*/  IMAD.MOV.U32 R79, RZ, RZ, 0x20 ;  /* 0x00000020ff4f7424 */ /* 0x000fe400078e00ff */
[----:B------:R-:W-:Y:S01]  /*2020*/  VIADD R78, R38, 0x8 ;  /* 0x00000008264e7836 */ /* 0x000fe20000000000 */
[----:B------:R-:W-:Y:S01]  /*2030*/  SHF.R.U32.HI R38, RZ, 0x3, R218 ;  /* 0x00000003ff267819 */ /* 0x000fe200000116da */
[----:B------:R-:W-:Y:S02]  /*2040*/  IMAD.SHL.U32 R70, R10, 0x40, RZ ;  /* 0x000000400a467824 */ /* 0x000fe400078e00ff */
[----:B------:R-:W-:Y:S02]  /*2050*/  IMAD R39, R61, 0x60, RZ ;  /* 0x000000603d277824 */ /* 0x000fe400078e02ff */
[----:B------:R-:W-:Y:S02]  /*2060*/  IMAD.SHL.U32 R75, R60, 0x40, RZ ;  /* 0x000000403c4b7824 */ /* 0x000fe400078e00ff */
[----:B------:R-:W-:-:S02]  /*2070*/  IMAD.SHL.U32 R72, R82, 0x40, RZ ;  /* 0x0000004052487824 */ /* 0x000fc400078e00ff */
[----:B------:R-:W-:Y:S01]  /*2080*/  IMAD.SHL.U32 R80, R41, 0x2, RZ ;  /* 0x0000000229507824 */ /* 0x000fe200078e00ff */
[----:B------:R-:W-:Y:S02]  /*2090*/  SHF.R.S32.HI R0, RZ, 0x1f, R91 ;  /* 0x0000001fff007819 */ /* 0x000fe4000001145b */
[----:B------:R-:W-:Y:S02]  /*20a0*/  SEL R91, R91, RZ, !P0 ;  /* 0x000000ff5b5b7207 */ /* 0x000fe40004000000 */
[----:B------:R-:W-:-:S03]  /*20b0*/  SEL R20, R0, RZ, !P0 ;  /* 0x000000ff00147207 */ /* 0x000fc60004000000 */
[----:B------:R-:W-:-:S04]  /*20c0*/  IMAD.WIDE.U32 R6, R91, UR4, R6 ;  /* 0x000000045b067c25 */ /* 0x000fc8000f8e0006 */
[----:B------:R-:W-:Y:S01]  /*20d0*/  IMAD R0, R20, UR4, RZ ;  /* 0x0000000414007c24 */ /* 0x000fe2000f8e02ff */
[----:B------:R-:W-:-:S03]  /*20e0*/  IADD3 R3, P0, R6, R8, RZ ;  /* 0x0000000806037210 */ /* 0x000fc60007f1e0ff */
[----:B------:R-:W-:Y:S01]  /*20f0*/  IMAD R29, R91, UR5, R0 ;  /* 0x000000055b1d7c24 */ /* 0x000fe2000f8e0200 */
[----:B------:R-:W-:Y:S05]  /*2100*/  @!P6 WARPSYNC.ALL ;  /* 0x000000000000e948 */ /* 0x000fea0003800000 */
[----:B------:R-:W-:Y:S01]  /*2110*/  IMAD R0, R64, R10, RZ ;  /* 0x0000000a40007224 */ /* 0x000fe200078e02ff */
[----:B------:R-:W-:Y:S01]  /*2120*/  ULDC UR4, c[0x0][0x320] ;  /* 0x0000c80000047ab9 */ /* 0x000fe20000000800 */
[----:B------:R-:W-:Y:S01]  /*2130*/  IMAD.IADD R29, R7, 0x1, R29 ;  /* 0x00000001071d7824 */ /* 0x000fe200078e021d */
[----:B------:R-:W-:Y:S01]  /*2140*/  @!P6 BAR.SYNC.DEFER_BLOCKING 0x9, 0x100 ;  /* 0x024400000000eb1d */ /* 0x000fe20000010000 */
[----:B------:R-:W-:Y:S01]  /*2150*/  ISETP.GE.AND P2, PT, R31, UR4, PT ;  /* 0x000000041f007c0c */ /* 0x000fe2000bf46270 */
[----:B------:R-:W-:Y:S01]  /*2160*/  IMAD R0, R18, R11, R0 ;  /* 0x0000000b12007224 */ /* 0x000fe200078e0200 */
[----:B------:R-:W-:-:S02]  /*2170*/  ISETP.GE.AND P1, PT, R4, UR4, PT ;  /* 0x0000000404007c0c */ /* 0x000fc4000bf26270 */
[----:B------:R-:W-:Y:S01]  /*2180*/  SEL R8, RZ, 0xffffffff, P2 ;  /* 0xffffffffff087807 */ /* 0x000fe20001000000 */
[----:B------:R-:W-:Y:S01]  /*2190*/  ULDC.64 UR6, c[0x0][0x330] ;  /* 0x0000cc0000067ab9 */ /* 0x000fe20000000a00 */
[----:B------:R-:W-:Y:S01]  /*21a0*/  IADD3.X R0, R29, R9, R0, P0, !PT ;  /* 0x000000091d007210 */ /* 0x000fe200007fe400 */
[----:B------:R-:W-:Y:S01]  /*21b0*/  IMAD R9, R12, UR6, RZ ;  /* 0x000000060c097c24 */ /* 0x000fe2000f8e02ff */
[----:B------:R-:W-:Y:S01]  /*21c0*/  ISETP.GE.AND P0, PT, R13, UR4, PT ;  /* 0x000000040d007c0c */ /* 0x000fe2000bf06270 */
[----:B------:R-:W-:Y:S01]  /*21d0*/  IMAD.SHL.U32 R13, R8, 0x2, RZ ;  /* 0x00000002080d7824 */ /* 0x000fe200078e00ff */
[----:B------:R-:W-:Y:S01]  /*21e0*/  SEL R12, RZ, 0x1, P1 ;  /* 0x00000001ff0c7807 */ /* 0x000fe20000800000 */
[C---:B------:R-:W-:Y:S01]  /*21f0*/  IMAD R15, R90.reuse, UR7, R9 ;  /* 0x000000075a0f7c24 */ /* 0x040fe2000f8e0209 */
[----:B------:R-:W-:Y:S01]  /*2200*/  ISETP.GE.AND P1, PT, R65, UR4, PT ;  /* 0x0000000441007c0c */ /* 0x000fe2000bf26270 */
[----:B------:R-:W-:Y:S01]  /*2210*/  IMAD.WIDE.U32 R8, R90, UR6, R4 ;  /* 0x000000065a087c25 */ /* 0x000fe2000f8e0004 */
[----:B------:R-:W-:-:S02]  /*2220*/  ISETP.GE.AND P2, PT, R66, UR4, PT ;  /* 0x0000000442007c0c */ /* 0x000fc4000bf46270 */
[----:B------:R-:W-:Y:S01]  /*2230*/  ISETP.GE.AND P3, PT, R14, UR4, PT ;  /* 0x000000040e007c0c */ /* 0x000fe2000bf66270 */
[----:B------:R-:W-:Y:S01]  /*2240*/  IMAD.IADD R9, R9, 0x1, R15 ;  /* 0x0000000109097824 */ /* 0x000fe200078e020f */
[----:B------:R-:W-:Y:S02]  /*2250*/  LOP3.LUT R12, R13, 0x2, R12, 0xe2, !PT ;  /* 0x000000020d0c7812 */ /* 0x000fe400078ee20c */
[----:B------:R-:W-:Y:S02]  /*2260*/  SEL R13, RZ, 0x4, P1 ;  /* 0x00000004ff0d7807 */ /* 0x000fe40000800000 */
[----:B------:R-:W-:Y:S02]  /*2270*/  SEL R14, RZ, 0x8, P2 ;  /* 0x00000008ff0e7807 */ /* 0x000fe40001000000 */
[----:B------:R-:W-:Y:S02]  /*2280*/  ISETP.GE.AND P1, PT, R67, UR4, PT ;  /* 0x0000000443007c0c */ /* 0x000fe4000bf26270 */
[----:B------:R-:W-:Y:S01]  /*2290*/  ISETP.GE.AND P2, PT, R68, UR4, PT ;  /* 0x0000000444007c0c */ /* 0x000fe2000bf46270 */
[----:B------:R-:W-:Y:S01]  /*22a0*/  ULDC.64 UR4, c[0x0][0x338] ;  /* 0x0000ce0000047ab9 */ /* 0x000fe20000000a00 */
[----:B------:R-:W-:Y:S01]  /*22b0*/  LOP3.LUT R12, R14, R12, R13, 0xfe, !PT ;  /* 0x0000000c0e0c7212 */ /* 0x000fe200078efe0d */
[----:B------:R-:W-:Y:S01]  /*22c0*/  IMAD R15, R20, UR4, RZ ;  /* 0x00000004140f7c24 */ /* 0x000fe2000f8e02ff */
[----:B------:R-:W-:Y:S01]  /*22d0*/  SEL R13, RZ, 0x10, P1 ;  /* 0x00000010ff0d7807 */ /* 0x000fe20000800000 */
[----:B------:R-:W-:Y:S01]  /*22e0*/  IMAD R20, R64, R60, RZ ;  /* 0x0000003c40147224 */ /* 0x000fe200078e02ff */
[----:B------:R-:W-:Y:S01]  /*22f0*/  SEL R14, RZ, 0x20, P2 ;  /* 0x00000020ff0e7807 */ /* 0x000fe20001000000 */
[----:B------:R-:W-:Y:S01]  /*2300*/  IMAD R95, R91, UR5, R15 ;  /* 0x000000055b5f7c24 */ /* 0x000fe2000f8e020f */
[----:B------:R-:W-:Y:S01]  /*2310*/  LOP3.LUT P1, RZ, R237, 0x4, RZ, 0xc0, !PT ;  /* 0x00000004edff7812 */ /* 0x000fe2000782c0ff */
[----:B------:R-:W-:Y:S01]  /*2320*/  IMAD R59, R18, R61, R20 ;  /* 0x0000003d123b7224 */ /* 0x000fe200078e0214 */
[----:B------:R-:W-:Y:S01]  /*2330*/  LOP3.LUT R13, R14, R12, R13, 0xfe, !PT ;  /* 0x0000000c0e0d7212 */ /* 0x000fe200078efe0d */
[----:B------:R-:W-:Y:S01]  /*2340*/  IMAD.WIDE.U32 R14, R18, R82, R22 ;  /* 0x00000052120e7225 */ /* 0x000fe200078e0016 */
[----:B------:R-:W-:-:S02]  /*2350*/  SEL R12, RZ, 0x40, P0 ;  /* 0x00000040ff0c7807 */ /* 0x000fc40000000000 */
[----:B------:R-:W-:Y:S01]  /*2360*/  ISETP.GE.AND P0, PT, R4, R41, PT ;  /* 0x000000290400720c */ /* 0x000fe20003f06270 */
[----:B------:R-:W-:Y:S01]  /*2370*/  IMAD.WIDE.U32 R20, R18, R60, R4 ;  /* 0x0000003c12147225 */ /* 0x000fe200078e0004 */
[----:B------:R-:W-:Y:S02]  /*2380*/  LOP3.LUT R97, R13, R12, RZ, 0xfc, !PT ;  /* 0x0000000c0d617212 */ /* 0x000fe400078efcff */
[----:B------:R-:W-:Y:S01]  /*2390*/  SEL R35, R41, RZ, P0 ;  /* 0x000000ff29237207 */ /* 0x000fe20000000000 */
[----:B------:R-:W-:Y:S01]  /*23a0*/  IMAD R12, R64, R82, RZ ;  /* 0x00000052400c7224 */ /* 0x000fe200078e02ff */
[C---:B------:R-:W-:Y:S01]  /*23b0*/  IADD3 R62, P2, R18.reuse, R63, RZ ;  /* 0x0000003f123e7210 */ /* 0x040fe20007f5e0ff */
[----:B------:R-:W-:Y:S01]  /*23c0*/  IMAD.MOV.U32 R58, RZ, RZ, R20 ;  /* 0x000000ffff3a7224 */ /* 0x000fe200078e0014 */
[----:B------:R-:W-:Y:S01]  /*23d0*/  SEL R79, R79, 0xffffffe0, !P1 ;  /* 0xffffffe04f4f7807 */ /* 0x000fe20004800000 */
[C---:B------:R-:W-:Y:S01]  /*23e0*/  IMAD R37, R18.reuse, R83, R12 ;  /* 0x0000005312257224 */ /* 0x040fe200078e020c */
[----:B------:R-:W-:Y:S01]  /*23f0*/  SEL R96, RZ, 0xffffff80, P3 ;  /* 0xffffff80ff607807 */ /* 0x000fe20001800000 */
[----:B------:R-:W-:-:S03]  /*2400*/  IMAD.WIDE.U32 R12, R18, R60, R22 ;  /* 0x0000003c120c7225 */ /* 0x000fc600078e0016 */
[----:B------:R-:W-:Y:S01]  /*2410*/  LOP3.LUT R96, R97, 0x80, R96, 0xc8, !PT ;  /* 0x0000008061607812 */ /* 0x000fe200078ec860 */
[----:B------:R-:W-:Y:S01]  /*2420*/  IMAD.IADD R57, R13, 0x1, R59 ;  /* 0x000000010d397824 */ /* 0x000fe200078e023b */
[----:B-----5:R-:W-:Y:S01]  /*2430*/  SHF.R.S32.HI R13, RZ, 0x1f, R30 ;  /* 0x0000001fff0d7819 */ /* 0x020fe2000001141e */
[----:B------:R-:W-:Y:S01]  /*2440*/  IMAD.MOV.U32 R56, RZ, RZ, R12 ;  /* 0x000000ffff387224 */ /* 0x000fe200078e000c */
[----:B------:R-:W-:Y:S01]  /*2450*/  LOP3.LUT R97, R97, 0x40, RZ, 0xc0, !PT ;  /* 0x0000004061617812 */ /* 0x000fe200078ec0ff */
[----:B------:R-:W-:Y:S02]  /*2460*/  IMAD.IADD R15, R15, 0x1, R37 ;  /* 0x000000010f0f7824 */ /* 0x000fe400078e0225 */
[----:B------:R-:W-:Y:S02]  /*2470*/  IMAD R12, R13, R82, RZ ;  /* 0x000000520d0c7224 */ /* 0x000fe400078e02ff */
[----:B------:R-:W-:Y:S02]  /*2480*/  IMAD.IADD R33, R37, 0x1, R33 ;  /* 0x0000000125217824 */ /* 0x000fe400078e0221 */
[----:B------:R-:W-:-:S02]  /*2490*/  IMAD.IADD R35, R4, 0x1, R35 ;  /* 0x0000000104237824 */ /* 0x000fc400078e0223 */
[C---:B------:R-:W-:Y:S02]  /*24a0*/  IMAD R37, R30.reuse, R83, R12 ;  /* 0x000000531e257224 */ /* 0x040fe400078e020c */
[----:B------:R-:W-:Y:S01]  /*24b0*/  IMAD R36, R13, R60, RZ ;  /* 0x0000003c0d247224 */ /* 0x000fe200078e02ff */
[----:B------:R-:W-:Y:S01]  /*24c0*/  SHF.R.S32.HI R34, RZ, 0x1f, R35 ;  /* 0x0000001fff227819 */ /* 0x000fe20000011423 */
[----:B------:R-:W-:-:S03]  /*24d0*/  IMAD.WIDE.U32 R12, R30, R82, R14 ;  /* 0x000000521e0c7225 */ /* 0x000fc600078e000e */
[----:B------:R-:W-:Y:S01]  /*24e0*/  LEA.HI R34, R34, R35, RZ, 0x3 ;  /* 0x0000002322227211 */ /* 0x000fe200078f18ff */
[----:B------:R-:W-:Y:S01]  /*24f0*/  IMAD.WIDE.U32 R14, R30, R82, R32 ;  /* 0x000000521e0e7225 */ /* 0x000fe200078e0020 */
[----:B------:R-:W-:Y:S02]  /*2500*/  LOP3.LUT R33, R73, 0x18, R4, 0xf8, !PT ;  /* 0x0000001849217812 */ /* 0x000fe400078ef804 */
[----:B------:R-:W-:Y:S01]  /*2510*/  SHF.R.S32.HI R88, RZ, 0x3, R34 ;  /* 0x00000003ff587819 */ /* 0x000fe20000011422 */
[----:B------:R-:W-:Y:S01]  /*2520*/  IMAD.IADD R59, R59, 0x1, R21 ;  /* 0x000000013b3b7824 */ /* 0x000fe200078e0215 */
[-C--:B------:R-:W-:Y:S01]  /*2530*/  LOP3.LUT R33, R33, R76.reuse, RZ, 0x3c, !PT ;  /* 0x0000004c21217212 */ /* 0x080fe200078e3cff */
[----:B------:R-:W-:Y:S01]  /*2540*/  IMAD.WIDE.U32 R8, R91, UR4, R8 ;  /* 0x000000045b087c25 */ /* 0x000fe2000f8e0008 */
[----:B------:R-:W-:Y:S01]  /*2550*/  LOP3.LUT R89, R34, 0xfffffff8, RZ, 0xc0, !PT ;  /* 0xfffffff822597812 */ /* 0x000fe200078ec0ff */
[----:B------:R-:W-:Y:S02]  /*2560*/  ULDC UR4, c[0x0][0x2f4] ;  /* 0x0000bd0000047ab9 */ /* 0x000fe40000000800 */
[----:B------:R-:W-:Y:S01]  /*2570*/  IMAD R81, R220, 0x200, R33 ;  /* 0x00000200dc517824 */ /* 0x000fe200078e0221 */
[--C-:B------:R-:W-:Y:S01]  /*2580*/  LOP3.LUT R33, R73, 0x38, R34.reuse, 0xf8, !PT ;  /* 0x0000003849217812 */ /* 0x100fe200078ef822 */
[----:B------:R-:W-:Y:S01]  /*2590*/  IMAD R35, R11, 0x60, RZ ;  /* 0x000000600b237824 */ /* 0x000fe200078e02ff */
[----:B------:R-:W-:Y:S01]  /*25a0*/  LOP3.LUT R34, R218, 0x38, R34, 0xf8, !PT ;  /* 0x00000038da227812 */ /* 0x000fe200078ef822 */
[C---:B------:R-:W-:Y:S01]  /*25b0*/  IMAD R91, R30.reuse, R61, R36 ;  /* 0x0000003d1e5b7224 */ /* 0x040fe200078e0224 */
[----:B------:R-:W-:Y:S01]  /*25c0*/  LOP3.LUT R33, R33, R76, RZ, 0x3c, !PT ;  /* 0x0000004c21217212 */ /* 0x000fe200078e3cff */
[----:B------:R-:W-:Y:S01]  /*25d0*/  IMAD.WIDE.U32 R56, R30, R60, R56 ;  /* 0x0000003c1e387225 */ /* 0x000fe200078e0038 */
[----:B------:R-:W-:-:S02]  /*25e0*/  LOP3.LUT R34, R34, R38, RZ, 0x3c, !PT ;  /* 0x0000002622227212 */ /* 0x000fc400078e3cff */
[----:B------:R-:W-:Y:S01]  /*25f0*/  SHF.R.S32.HI R92, RZ, 0x1f, R89 ;  /* 0x0000001fff5c7819 */ /* 0x000fe20000011459 */
[----:B------:R-:W-:Y:S01]  /*2600*/  IMAD.WIDE.U32 R58, R30, R60, R58 ;  /* 0x0000003c1e3a7225 */ /* 0x000fe200078e003a */
[----:B------:R-:W-:-:S03]  /*2610*/  ISETP.GE.AND P1, PT, R4, UR4, PT ;  /* 0x0000000404007c0c */ /* 0x000fc6000bf26270 */
[----:B------:R-:W-:-:S04]  /*2620*/  IMAD.WIDE.U32 R10, R10, 0x60, RZ ;  /* 0x000000600a0a7825 */ /* 0x000fc800078e00ff */
[----:B------:R-:W-:Y:S02]  /*2630*/  IMAD R83, R83, 0x60, RZ ;  /* 0x0000006053537824 */ /* 0x000fe400078e02ff */
        /* <DEDUP_REMOVED lines=15> */
.L_x_2724:
        /* <DEDUP_REMOVED lines=9> */
[----:B------:R-:W-:-:S03]  /*27c0*/  IADD3 R33, P5, R3, R104, RZ ;  /* 0x0000006803217210 */ /* 0x000fc60007fbe0ff */
[----:B------:R-:W-:Y:S01]  /*27d0*/  IMAD.IADD R109, R105, 0x1, R27 ;  /* 0x00000001696d7824 */ /* 0x000fe200078e021b */
[----:B------:R-:W-:-:S03]  /*27e0*/  IADD3 R27, P3, P4, R3, R104, R70 ;  /* 0x00000068031b7210 */ /* 0x000fc60007c7e046 */
[----:B------:R-:W-:Y:S01]  /*27f0*/  IMAD.X R34, R109, 0x1, R0, P5 ;  /* 0x000000016d227824 */ /* 0x000fe200028e0600 */
[----:B------:R-:W-:Y:S02]  /*2800*/  IADD3.X R32, R0, R109, R69, P3, P4 ;  /* 0x0000006d00207210 */ /* 0x000fe40001fe8445 */
[-C--:B0-----:R-:W-:Y:S02]  /*2810*/  LEA R40, P3, R27, R100.reuse, 0x1 ;  /* 0x000000641b287211 */ /* 0x081fe400078608ff */
[----:B------:R-:W-:Y:S02]  /*2820*/  LEA R42, P5, R33, R100, 0x1 ;  /* 0x00000064212a7211 */ /* 0x000fe400078a08ff */
[-C--:B------:R-:W-:Y:S01]  /*2830*/  LEA.HI.X R41, R27, R101.reuse, R32, 0x1, P3 ;  /* 0x000000651b297211 */ /* 0x080fe200018f0c20 */
[----:B------:R-:W-:Y:S01]  /*2840*/  IMAD R27, R17, 0x1800, R81 ;  /* 0x00001800111b7824 */ /* 0x000fe200078e0251 */
[----:B-1----:R-:W-:Y:S02]  /*2850*/  ISETP.GE.AND P3, PT, R107, 0x1, PT ;  /* 0x000000016b00780c */ /* 0x002fe40003f66270 */
[----:B------:R-:W-:Y:S01]  /*2860*/  LEA.HI.X R43, R33, R101, R34, 0x1, P5 ;  /* 0x00000065212b7211 */ /* 0x000fe200028f0c22 */
[----:B------:R-:W-:Y:S01]  /*2870*/  IMAD R33, R17, 0x1800, R85 ;  /* 0x0000180011217824 */ /* 0x000fe200078e0255 */
[----:B------:R-:W-:Y:S01]  /*2880*/  ISETP.GT.AND P4, PT, R45, R28, PT ;  /* 0x0000001c2d00720c */ /* 0x000fe20003f84270 */
[----:B------:R-:W-:-:S02]  /*2890*/  IMAD R108, R27, 0x2, R26 ;  /* 0x000000021b6c7824 */ /* 0x000fc400078e021a */
[----:B------:R-:W-:Y:S01]  /*28a0*/  IMAD R106, R33, 0x2, R26 ;  /* 0x00000002216a7824 */ /* 0x000fe200078e021a */
[----:B------:R-:W-:Y:S01]  /*28b0*/  P2R R99, PR, RZ, 0x10 ;  /* 0x00000010ff637803 */ /* 0x000fe20000000000 */
[----:B------:R-:W-:-:S04]  /*28c0*/  IMAD.MOV.U32 R27, RZ, RZ, R45 ;  /* 0x000000ffff1b7224 */ /* 0x000fc800078e002d */
        /* <DEDUP_REMOVED lines=42> */
.L_x_2681:
[----:B------:R-:W-:Y:S05]  /*2b70*/  BSYNC B1 ;  /* 0x0000000000017941 */ /* 0x000fea0003800000 */
.L_x_2680:
[----:B------:R-:W-:Y:S01]  /*2b80*/  ISETP.GE.AND P5, PT, R233, R102, PT ;  /* 0x00000066e900720c */ /* 0x000fe20003fa6270 */
[----:B------:R-:W-:Y:S01]  /*2b90*/  BSSY B1, `(.L_x_2682) ;  /* 0x000001b000017945 */ /* 0x000fe20003800000 */
[----:B------:R-:W-:Y:S02]  /*2ba0*/  CS2R R46, SRZ ;  /* 0x00000000002e7805 */ /* 0x000fe4000001ff00 */
[----:B0-----:R-:W-:Y:S01]  /*2bb0*/  CS2R R38, SRZ ;  /* 0x0000000000267805 */ /* 0x001fe2000001ff00 */
        /* <DEDUP_REMOVED lines=24> */
.L_x_2683:
[----:B------:R-:W-:Y:S05]  /*2d40*/  BSYNC B1 ;  /* 0x0000000000017941 */ /* 0x000fea0003800000 */
.L_x_2682:
        /* <DEDUP_REMOVED lines=33> */
.L_x_2684:
[----:B------:R-:W-:Y:S01]  /*2f60*/  IMAD R98, R17, 0x8, R16 ;  /* 0x0000000811627824 */ /* 0x000fe200078e0210 */
[----:B------:R-:W-:Y:S01]  /*2f70*/  SHF.L.U32 R103, R208, 0x1f, RZ ;  /* 0x0000001fd0677819 */ /* 0x000fe200000006ff */
[----:B------:R-:W-:Y:S03]  /*2f80*/  BSSY B1, `(.L_x_2685) ;  /* 0x0000003000017945 */ /* 0x000fe60003800000 */
[----:B------:R-:W0:Y:S02]  /*2f90*/  SYNCS.PHASECHK.TRANS64.TRYWAIT P6, [R98+URZ+0x22890], R103 ;  /* 0x02289067620075a7 */ /* 0x000e2400080c017f */
[----:B0-----:R-:W-:Y:S05]  /*2fa0*/  @!P6 BRA `(.L_x_2686) ;  /* 0x000001cc00e0e947 */ /* 0x001fea0003800000 */
.L_x_3043:
[----:B------:R-:W-:Y:S05]  /*2fb0*/  BSYNC B1 ;  /* 0x0000000000017941 */ /* 0x000fea0003800000 */
.L_x_2685:
        /* <DEDUP_REMOVED lines=29> */
[----:B------:R-:W-:Y:S01]  /*3190*/  FMUL.FTZ R35, R35, R114 ;  /* 0x0000007223237220 */ /* 0x000fe20000410000 */
[----:B------:R-:W-:Y:S01]  /*31a0*/  LOP3.LUT R32, R32, 0xffff0000, RZ, 0xc0, !PT ;  /* 0xffff000020207812 */ /* 0x000fe200078ec0ff */
[C---:B------:R-:W-:Y:S01]  /*31b0*/  FMUL.FTZ R123, R53.reuse, R120 ;  /* 0x00000078357b7220 */ /* 0x040fe20000410000 */
[----:B------:R-:W-:Y:S01]  /*31c0*/  FMUL.FTZ R53, R53, R116 ;  /* 0x0000007435357220 */ /* 0x000fe20000410000 */
        /* <DEDUP_REMOVED lines=10> */
[----:B------:R-:W-:Y:S01]  /*3270*/  FMUL.FTZ R114, R55, R115 ;  /* 0x0000007337727220 */ /* 0x000fe20000410000 */
        /* <DEDUP_REMOVED lines=10> */
.L_x_2692:
[----:B------:R-:W-:Y:S05]  /*3320*/  BSYNC B3 ;  /* 0x0000000000037941 */ /* 0x000fea0003800000 */
.L_x_2691:
[----:B--2---:R1:W-:Y:S02]  /*3330*/  STG.E.128 desc[UR40][R42.64], R32 ;  /* 0x000000202a007986 */ /* 0x0043e4000c101d28 */
.L_x_2690:
[----:B------:R-:W-:Y:S05]  /*3340*/  BSYNC B2 ;  /* 0x0000000000027941 */ /* 0x000fea0003800000 */
.L_x_2689:
[----:B------:R-:W-:Y:S05]  /*3350*/  @P2 BRA `(.L_x_2688) ;  /* 0x0000000000d02947 */ /* 0x000fea0003800000 */
[----:B-1----:R1:W2:Y:S01]  /*3360*/  LDS.128 R32, [R106] ;  /* 0x000000006a207984 */ /* 0x0022a20000000c00 */
        /* <DEDUP_REMOVED lines=16> */
[C---:B------:R-:W-:Y:S01]  /*3470*/  LOP3.LUT R114, R113.reuse, 0xffff0000, RZ, 0xc0, !PT ;  /* 0xffff000071727812 */ /* 0x040fe200078ec0ff */
        /* <DEDUP_REMOVED lines=32> */
.L_x_2694:
[----:B------:R-:W-:Y:S05]  /*3680*/  BSYNC B2 ;  /* 0x0000000000027941 */ /* 0x000fea0003800000 */
.L_x_2693:
[----:B--2---:R2:W-:Y:S02]  /*3690*/  STG.E.128 desc[UR40][R42.64+0x40], R32 ;  /* 0x000040202a007986 */ /* 0x0045e4000c101d28 */
.L_x_2688:
[----:B------:R-:W-:Y:S05]  /*36a0*/  BSYNC B1 ;  /* 0x0000000000017941 */ /* 0x000fea0003800000 */
.L_x_2687:
[----:B------:R-:W-:Y:S05]  /*36b0*/  @P5 BRA `(.L_x_2695) ;  /* 0x0000001c00705947 */ /* 0x000fea0003800000 */
[----:B------:R-:W-:Y:S04]  /*36c0*/  BSSY B1, `(.L_x_2696) ;  /* 0x0000036000017945 */ /* 0x000fe80003800000 */
[----:B------:R-:W-:Y:S05]  /*36d0*/  @P1 BRA `(.L_x_2697) ;  /* 0x0000000000d01947 */ /* 0x000fea0003800000 */
[----:B-12---:R1:W2:Y:S01]  /*36e0*/  LDS.128 R32, [R108+0x2000] ;  /* 0x002000006c207984 */ /* 0x0062a20000000c00 */
[----:B------:R-:W-:Y:S01]  /*36f0*/  ISETP.GE.AND P4, PT, R22, R107, PT ;  /* 0x0000006b1600720c */ /* 0x000fe20003f86270 */
[----:B------:R-:W-:-:S12]  /*3700*/  BSSY B2, `(.L_x_2698) ;  /* 0x0000030000027945 */ /* 0x000fd80003800000 */
[----:B-1----:R-:W-:Y:S05]  /*3710*/  @P4 BRA `(.L_x_2699) ;  /* 0x0000000000b84947 */ /* 0x002fea0003800000 */
[--C-:B------:R-:W-:Y:S01]  /*3720*/  SHF.R.U64 R49, R46, 0x10, R47.reuse ;  /* 0x000000102e317819 */ /* 0x100fe2000000122f */
[----:B--2---:R-:W-:Y:S01]  /*3730*/  IMAD.U32 R42, R34, 0x10000, RZ ;  /* 0x00010000222a7824 */ /* 0x004fe200078e00ff */
[----:B------:R-:W-:Y:S02]  /*3740*/  SHF.R.U32.HI R48, RZ, 0x10, R47 ;  /* 0x00000010ff307819 */ /* 0x000fe4000001162f */
[--C-:B------:R-:W-:Y:S02]  /*3750*/  SHF.R.U32.HI R46, RZ, 0x10, R45.reuse ;  /* 0x00000010ff2e7819 */ /* 0x100fe4000001162d */
        /* <DEDUP_REMOVED lines=42> */
.L_x_2699:
[----:B------:R-:W-:Y:S05]  /*3a00*/  BSYNC B2 ;  /* 0x0000000000027941 */ /* 0x000fea0003800000 */
.L_x_2698:
[----:B--2---:R3:W-:Y:S02]  /*3a10*/  STG.E.128 desc[UR40][R40.64], R32 ;  /* 0x0000002028007986 */ /* 0x0047e4000c101d28 */
.L_x_2697:
[----:B------:R-:W-:Y:S05]  /*3a20*/  BSYNC B1 ;  /* 0x0000000000017941 */ /* 0x000fea0003800000 */
.L_x_2696:
        /* <DEDUP_REMOVED lines=51> */
.L_x_2701:
[----:B------:R-:W-:Y:S05]  /*3d60*/  BSYNC B1 ;  /* 0x0000000000017941 */ /* 0x000fea0003800000 */
.L_x_2700:
[----:B--2---:R4:W-:Y:S01]  /*3d70*/  STG.E.128 desc[UR40][R40.64+0x40], R32 ;  /* 0x0000402028007986 */ /* 0x0049e2000c101d28 */
[----:B------:R-:W-:Y:S05]  /*3d80*/  BRA `(.L_x_2695) ;  /* 0x0000001400bc7947 */ /* 0x000fea0003800000 */
.L_x_2679:
        /* <DEDUP_REMOVED lines=18> */
[----:B------:R-:W-:Y:S02]  /*3eb0*/  CS2R R34, SRZ ;  /* 0x0000000000227805 */ /* 0x000fe4000001ff00 */
[----:B------:R-:W-:-:S05]  /*3ec0*/  @!P4 IADD3 R32, P5, R14, R32, RZ ;  /* 0x000000200e20c210 */ /* 0x000fca0007fbe0ff */
[----:B------:R-:W-:Y:S01]  /*3ed0*/  @!P4 IMAD.X R33, R103, 0x1, R90, P5 ;  /* 0x000000016721c824 */ /* 0x000fe200028e065a */
[----:B---3--:R-:W-:-:S04]  /*3ee0*/  @!P4 LEA R50, P5, R32, R50, 0x1 ;  /* 0x000000322032c211 */ /* 0x008fc800078a08ff */
[----:B------:R-:W-:Y:S02]  /*3ef0*/  @!P4 LEA.HI.X R51, R32, R51, R33, 0x1, P5 ;  /* 0x000000332033c211 */ /* 0x000fe400028f0c21 */
[----:B------:R-:W-:-:S03]  /*3f00*/  CS2R R32, SRZ ;  /* 0x0000000000207805 */ /* 0x000fc6000001ff00 */
[----:B------:R2:W3:Y:S04]  /*3f10*/  @!P4 LDG.E.128 R36, desc[UR40][R50.64] ;  /* 0x000000283224c981 */ /* 0x0004e8000c1e1d00 */
[----:B------:R-:W4:Y:S01]  /*3f20*/  @!P4 LDG.E.128 R32, desc[UR40][R48.64] ;  /* 0x000000283020c981 */ /* 0x000f22000c1e1d00 */
[C---:B0-----:R-:W-:Y:S02]  /*3f30*/  @!P3 LEA R52, P4, R40.reuse, R52, 0x1 ;  /* 0x000000342834b211 */ /* 0x041fe400078808ff */
[----:B------:R-:W-:Y:S02]  /*3f40*/  CS2R R42, SRZ ;  /* 0x00000000002a7805 */ /* 0x000fe4000001ff00 */
[----:B------:R-:W-:Y:S02]  /*3f50*/  @!P3 LEA.HI.X R53, R40, R53, R41, 0x1, P4 ;  /* 0x000000352835b211 */ /* 0x000fe400020f0c29 */
[----:B------:R-:W-:-:S02]  /*3f60*/  CS2R R40, SRZ ;  /* 0x0000000000287805 */ /* 0x000fc4000001ff00 */
[----:B-1----:R-:W-:-:S04]  /*3f70*/  @!P3 LEA R54, P4, R46, R44, 0x1 ;  /* 0x0000002c2e36b211 */ /* 0x002fc800078808ff */
[----:B------:R-:W-:Y:S01]  /*3f80*/  @!P3 LEA.HI.X R55, R46, R45, R47, 0x1, P4 ;  /* 0x0000002d2e37b211 */ /* 0x000fe200020f0c2f */
[----:B------:R-:W5:Y:S01]  /*3f90*/  @!P3 LDG.E.128 R40, desc[UR40][R52.64] ;  /* 0x000000283428b981 */ /* 0x000f62000c1e1d00 */
[----:B------:R-:W-:Y:S02]  /*3fa0*/  CS2R R46, SRZ ;  /* 0x00000000002e7805 */ /* 0x000fe4000001ff00 */
[----:B------:R-:W-:-:S06]  /*3fb0*/  CS2R R44, SRZ ;  /* 0x00000000002c7805 */ /* 0x000fcc000001ff00 */
[----:B------:R-:W5:Y:S01]  /*3fc0*/  @!P3 LDG.E.128 R44, desc[UR40][R54.64] ;  /* 0x00000028362cb981 */ /* 0x000f62000c1e1d00 */
[----:B------:R-:W-:Y:S02]  /*3fd0*/  ISETP.NE.AND P3, PT, R207, 0x3, PT ;  /* 0x00000003cf00780c */ /* 0x000fe40003f65270 */
[----:B------:R-:W-:Y:S01]  /*3fe0*/  ISETP.GE.AND P4, PT, R4, R107, PT ;  /* 0x0000006b0400720c */ /* 0x000fe20003f86270 */
[----:B----4-:R-:W-:Y:S02]  /*3ff0*/  IMAD.MOV.U32 R48, RZ, RZ, R34 ;  /* 0x000000ffff307224 */ /* 0x010fe400078e0022 */
[----:B------:R-:W-:Y:S02]  /*4000*/  IMAD.MOV.U32 R49, RZ, RZ, R35 ;  /* 0x000000ffff317224 */ /* 0x000fe400078e0023 */
[----:B--2---:R-:W-:Y:S02]  /*4010*/  IMAD.MOV.U32 R50, RZ, RZ, R32 ;  /* 0x000000ffff327224 */ /* 0x004fe400078e0020 */
[----:B------:R-:W-:Y:S01]  /*4020*/  IMAD.MOV.U32 R51, RZ, RZ, R33 ;  /* 0x000000ffff337224 */ /* 0x000fe200078e0021 */
[----:B------:R-:W-:Y:S01]  /*4030*/  PRMT R126, R48, 0x7610, R126 ;  /* 0x00007610307e7816 */ /* 0x000fe2000000007e */
[----:B---3--:R-:W-:Y:S01]  /*4040*/  IMAD.MOV.U32 R48, RZ, RZ, R38 ;  /* 0x000000ffff307224 */ /* 0x008fe200078e0026 */
        /* <DEDUP_REMOVED lines=28> */
.L_x_2702:
        /* <DEDUP_REMOVED lines=9> */
.L_x_3044:
[----:B------:R-:W-:Y:S05]  /*42a0*/  BSYNC B1 ;  /* 0x0000000000017941 */ /* 0x000fea0003800000 */
.L_x_2703:
        /* <DEDUP_REMOVED lines=16> */
[----:B------:R-:W-:-:S05]  /*43b0*/  LOP3.LUT R49, R49, R76, RZ, 0x3c, !PT ;  /* 0x0000004c31317212 */ /* 0x000fca00078e3cff */
[----:B------:R-:W-:Y:S02]  /*43c0*/  IMAD R48, R220, 0x200, R49 ;  /* 0x00000200dc307824 */ /* 0x000fe400078e0231 */
        /* <DEDUP_REMOVED lines=11> */
[----:B------:R-:W-:Y:S02]  /*4480*/  PRMT R130, R117, 0x5432, R130 ;  /* 0x0000543275827816 */ /* 0x000fe40000000082 */
[----:B------:R-:W-:-:S02]  /*4490*/  SHF.R.U32.HI R133, RZ, 0x10, R39 ;  /* 0x00000010ff857819 */ /* 0x000fc40000011627 */
[----:B------:R-:W-:Y:S01]  /*44a0*/  SHF.R.U64 R129, R36, 0x10, R37 ;  /* 0x0000001024817819 */ /* 0x000fe20000001225 */
[----:B------:R-:W-:Y:S01]  /*44b0*/  IMAD.U32 R132, R130, 0x10000, RZ ;  /* 0x0001000082847824 */ /* 0x000fe200078e00ff */
[----:B------:R-:W-:Y:S01]  /*44c0*/  SHF.R.U64 R131, R38, 0x10, R39 ;  /* 0x0000001026837819 */ /* 0x000fe20000001227 */
[----:B--2---:R-:W-:Y:S01]  /*44d0*/  IMAD.U32 R39, R53, 0x10000, RZ ;  /* 0x0001000035277824 */ /* 0x004fe200078e00ff */
[----:B------:R-:W-:Y:S01]  /*44e0*/  PRMT R127, R126, 0x5410, R127 ;  /* 0x000054107e7f7816 */ /* 0x000fe2000000007f */
[----:B------:R-:W-:Y:S01]  /*44f0*/  IMAD.U32 R126, R125, 0x10000, RZ ;  /* 0x000100007d7e7824 */ /* 0x000fe200078e00ff */
[----:B------:R-:W-:Y:S01]  /*4500*/  SHF.R.U64 R124, R32, 0x10, R33 ;  /* 0x00000010207c7819 */ /* 0x000fe20000001221 */
[----:B-1----:R-:W-:Y:S01]  /*4510*/  IMAD.U32 R33, R49, 0x10000, RZ ;  /* 0x0001000031217824 */ /* 0x002fe200078e00ff */
[----:B------:R-:W-:Y:S01]  /*4520*/  SHF.R.U32.HI R128, RZ, 0x10, R35 ;  /* 0x00000010ff807819 */ /* 0x000fe20000011623 */
[----:B------:R-:W-:Y:S01]  /*4530*/  IMAD.U32 R36, R51, 0x10000, RZ ;  /* 0x0001000033247824 */ /* 0x000fe200078e00ff */
[----:B------:R-:W-:Y:S01]  /*4540*/  PRMT R133, R135, 0x5410, R133 ;  /* 0x0000541087857816 */ /* 0x000fe20000000085 */
[----:B------:R-:W-:Y:S01]  /*4550*/  IMAD.U32 R38, R52, 0x10000, RZ ;  /* 0x0001000034267824 */ /* 0x000fe200078e00ff */
[----:B------:R-:W-:Y:S01]  /*4560*/  LOP3.LUT R34, R49, 0xffff0000, RZ, 0xc0, !PT ;  /* 0xffff000031227812 */ /* 0x000fe200078ec0ff */
[----:B------:R-:W-:Y:S01]  /*4570*/  IMAD.U32 R32, R48, 0x10000, RZ ;  /* 0x0001000030207824 */ /* 0x000fe200078e00ff */
[----:B------:R-:W-:Y:S01]  /*4580*/  LOP3.LUT R49, R53, 0xffff0000, RZ, 0xc0, !PT ;  /* 0xffff000035317812 */ /* 0x000fe200078ec0ff */
[----:B------:R-:W-:Y:S01]  /*4590*/  IMAD.U32 R53, R55, 0x10000, RZ ;  /* 0x0001000037357824 */ /* 0x000fe200078e00ff */
[----:B------:R-:W-:Y:S01]  /*45a0*/  LOP3.LUT R130, R130, 0xffff0000, RZ, 0xc0, !PT ;  /* 0xffff000082827812 */ /* 0x000fe200078ec0ff */
[----:B------:R-:W-:Y:S01]  /*45b0*/  IMAD.U32 R35, R50, 0x10000, RZ ;  /* 0x0001000032237824 */ /* 0x000fe200078e00ff */
[----:B------:R-:W-:Y:S01]  /*45c0*/  PRMT R129, R136, 0x5410, R129 ;  /* 0x0000541088817816 */ /* 0x000fe20000000081 */
[C---:B------:R-:W-:Y:S01]  /*45d0*/  FMUL.FTZ R136, R39.reuse, R126 ;  /* 0x0000007e27887220 */ /* 0x040fe20000410000 */
[----:B------:R-:W-:Y:S01]  /*45e0*/  PRMT R131, R134, 0x5410, R131 ;  /* 0x0000541086837816 */ /* 0x000fe20000000083 */
[----:B------:R-:W-:Y:S01]  /*45f0*/  FMUL.FTZ R134, R39, R132 ;  /* 0x0000008427867220 */ /* 0x000fe20000410000 */
[----:B------:R-:W-:Y:S01]  /*4600*/  LOP3.LUT R125, R125, 0xffff0000, RZ, 0xc0, !PT ;  /* 0xffff00007d7d7812 */ /* 0x000fe200078ec0ff */
[----:B------:R-:W-:Y:S01]  /*4610*/  IMAD.U32 R39, R133, 0x10000, RZ ;  /* 0x0001000085277824 */ /* 0x000fe200078e00ff */
[----:B------:R-:W-:Y:S01]  /*4620*/  PRMT R128, R115, 0x5432, R128 ;  /* 0x0000543273807816 */ /* 0x000fe20000000080 */
[----:B------:R-:W-:Y:S01]  /*4630*/  FMUL.FTZ R135, R49, R130 ;  /* 0x0000008231877220 */ /* 0x000fe20000410000 */
[C---:B------:R-:W-:Y:S01]  /*4640*/  FFMA.FTZ R134, R33.reuse, R126, -R134 ;  /* 0x0000007e21867223 */ /* 0x040fe20000010886 */
[----:B------:R-:W-:Y:S01]  /*4650*/  FFMA.FTZ R136, R33, R132, R136 ;  /* 0x0000008421887223 */ /* 0x000fe20000010088 */
[----:B------:R-:W-:Y:S01]  /*4660*/  FMUL.FTZ R49, R49, R125 ;  /* 0x0000007d31317220 */ /* 0x000fe20000410000 */
[----:B------:R-:W-:Y:S01]  /*4670*/  PRMT R124, R116, 0x5432, R124 ;  /* 0x00005432747c7816 */ /* 0x000fe2000000007c */
[----:B------:R-:W-:-:S02]  /*4680*/  IMAD.U32 R33, R128, 0x10000, RZ ;  /* 0x0001000080217824 */ /* 0x000fc400078e00ff */
[----:B------:R-:W-:Y:S01]  /*4690*/  FMUL.FTZ R137, R53, R39 ;  /* 0x0000002735897220 */ /* 0x000fe20000410000 */
[C---:B------:R-:W-:Y:S01]  /*46a0*/  FFMA.FTZ R135, R34.reuse, R125, -R135 ;  /* 0x0000007d22877223 */ /* 0x040fe20000010887 */
[----:B------:R-:W-:Y:S01]  /*46b0*/  LOP3.LUT R55, R55, 0xffff0000, RZ, 0xc0, !PT ;  /* 0xffff000037377812 */ /* 0x000fe200078ec0ff */
[----:B------:R-:W-:Y:S01]  /*46c0*/  FFMA.FTZ R125, R34, R130, R49 ;  /* 0x00000082227d7223 */ /* 0x000fe20000010031 */
[----:B------:R-:W-:Y:S01]  /*46d0*/  LOP3.LUT R126, R133, 0xffff0000, RZ, 0xc0, !PT ;  /* 0xffff0000857e7812 */ /* 0x000fe200078ec0ff */
[-C--:B------:R-:W-:Y:S01]  /*46e0*/  FMUL.FTZ R132, R53, R33.reuse ;  /* 0x0000002135847220 */ /* 0x080fe20000410000 */
[----:B------:R-:W-:Y:S01]  /*46f0*/  FFMA.FTZ R137, R36, R33, -R137 ;  /* 0x0000002124897223 */ /* 0x000fe20000010889 */
[----:B------:R-:W-:Y:S01]  /*4700*/  LOP3.LUT R128, R128, 0xffff0000, RZ, 0xc0, !PT ;  /* 0xffff000080807812 */ /* 0x000fe200078ec0ff */
[----:B------:R-:W-:Y:S01]  /*4710*/  IMAD.U32 R49, R129, 0x10000, RZ ;  /* 0x0001000081317824 */ /* 0x000fe200078e00ff */
[----:B------:R-:W-:Y:S01]  /*4720*/  LOP3.LUT R37, R51, 0xffff0000, RZ, 0xc0, !PT ;  /* 0xffff000033257812 */ /* 0x000fe200078ec0ff */
[----:B------:R-:W-:-:S02]  /*4730*/  IMAD.U32 R33, R124, 0x10000, RZ ;  /* 0x000100007c217824 */ /* 0x000fc400078e00ff */
[----:B------:R-:W-:Y:S01]  /*4740*/  FFMA.FTZ R132, R36, R39, R132 ;  /* 0x0000002724847223 */ /* 0x000fe20000010084 */
[C---:B------:R-:W-:Y:S01]  /*4750*/  FMUL.FTZ R34, R55.reuse, R126 ;  /* 0x0000007e37227220 */ /* 0x040fe20000410000 */
[----:B------:R-:W-:Y:S01]  /*4760*/  FMUL.FTZ R53, R38, R49 ;  /* 0x0000003126357220 */ /* 0x000fe20000410000 */
[----:B------:R-:W-:Y:S01]  /*4770*/  LOP3.LUT R52, R52, 0xffff0000, RZ, 0xc0, !PT ;  /* 0xffff000034347812 */ /* 0x000fe200078ec0ff */
[-C--:B------:R-:W-:Y:S01]  /*4780*/  FMUL.FTZ R36, R55, R128.reuse ;  /* 0x0000008037247220 */ /* 0x080fe20000410000 */
[----:B------:R-:W-:Y:S01]  /*4790*/  LOP3.LUT R129, R129, 0xffff0000, RZ, 0xc0, !PT ;  /* 0xffff000081817812 */ /* 0x000fe200078ec0ff */
[----:B------:R-:W-:Y:S01]  /*47a0*/  FMUL.FTZ R38, R38, R33 ;  /* 0x0000002126267220 */ /* 0x000fe20000410000 */
[----:B------:R-:W-:Y:S01]  /*47b0*/  LOP3.LUT R39, R124, 0xffff0000, RZ, 0xc0, !PT ;  /* 0xffff00007c277812 */ /* 0x000fe200078ec0ff */
[----:B------:R-:W-:Y:S01]  /*47c0*/  FFMA.FTZ R128, R37, R128, -R34 ;  /* 0x0000008025807223 */ /* 0x000fe20000010822 */
[----:B------:R-:W-:Y:S01]  /*47d0*/  LOP3.LUT R48, R48, 0xffff0000, RZ, 0xc0, !PT ;  /* 0xffff000030307812 */ /* 0x000fe200078ec0ff */
[----:B------:R-:W-:-:S02]  /*47e0*/  IMAD.U32 R51, R54, 0x10000, RZ ;  /* 0x0001000036337824 */ /* 0x000fc400078e00ff */
[----:B------:R-:W-:Y:S01]  /*47f0*/  FFMA.FTZ R55, R37, R126, R36 ;  /* 0x0000007e25377223 */ /* 0x000fe20000010024 */
[C---:B------:R-:W-:Y:S01]  /*4800*/  FFMA.FTZ R53, R32.reuse, R33, -R53 ;  /* 0x0000002120357223 */ /* 0x040fe20000010835 */
[----:B------:R-:W-:Y:S01]  /*4810*/  FFMA.FTZ R38, R32, R49, R38 ;  /* 0x0000003120267223 */ /* 0x000fe20000010026 */
[----:B------:R-:W-:Y:S01]  /*4820*/  IMAD.U32 R34, R131, 0x10000, RZ ;  /* 0x0001000083227824 */ /* 0x000fe200078e00ff */
[----:B------:R-:W-:Y:S01]  /*4830*/  LOP3.LUT R54, R54, 0xffff0000, RZ, 0xc0, !PT ;  /* 0xffff000036367812 */ /* 0x000fe200078ec0ff */
[C---:B------:R-:W-:Y:S01]  /*4840*/  FMUL.FTZ R37, R52.reuse, R129 ;  /* 0x0000008134257220 */ /* 0x040fe20000410000 */
[-C--:B------:R-:W-:Y:S01]  /*4850*/  FMUL.FTZ R33, R52, R39.reuse ;  /* 0x0000002734217220 */ /* 0x080fe20000410000 */
[----:B------:R-:W-:Y:S01]  /*4860*/  IMAD.U32 R32, R127, 0x10000, RZ ;  /* 0x000100007f207824 */ /* 0x000fe200078e00ff */
[----:B------:R-:W-:Y:S01]  /*4870*/  LOP3.LUT R131, R131, 0xffff0000, RZ, 0xc0, !PT ;  /* 0xffff000083837812 */ /* 0x000fe200078ec0ff */
[C---:B------:R-:W-:Y:S01]  /*4880*/  FFMA.FTZ R36, R48.reuse, R39, -R37 ;  /* 0x0000002730247223 */ /* 0x040fe20000010825 */
[----:B------:R-:W-:Y:S01]  /*4890*/  LOP3.LUT R127, R127, 0xffff0000, RZ, 0xc0, !PT ;  /* 0xffff00007f7f7812 */ /* 0x000fe200078ec0ff */
[----:B------:R-:W-:Y:S01]  /*48a0*/  FFMA.FTZ R33, R48, R129, R33 ;  /* 0x0000008130217223 */ /* 0x000fe20000010021 */
[----:B------:R-:W-:Y:S01]  /*48b0*/  LOP3.LUT R50, R50, 0xffff0000, RZ, 0xc0, !PT ;  /* 0xffff000032327812 */ /* 0x000fe200078ec0ff */
[C---:B------:R-:W-:Y:S01]  /*48c0*/  FMUL.FTZ R48, R51.reuse, R34 ;  /* 0x0000002233307220 */ /* 0x040fe20000410000 */
[C---:B------:R-:W-:Y:S01]  /*48d0*/  FMUL.FTZ R37, R54.reuse, R131 ;  /* 0x0000008336257220 */ /* 0x040fe20000410000 */
[-C--:B------:R-:W-:Y:S01]  /*48e0*/  FMUL.FTZ R51, R51, R32.reuse ;  /* 0x0000002033337220 */ /* 0x080fe20000410000 */
[-C--:B------:R-:W-:Y:S01]  /*48f0*/  FMUL.FTZ R54, R54, R127.reuse ;  /* 0x0000007f36367220 */ /* 0x080fe20000410000 */
[C---:B------:R-:W-:Y:S01]  /*4900*/  FFMA.FTZ R48, R35.reuse, R32, -R48 ;  /* 0x0000002023307223 */ /* 0x040fe20000010830 */
        /* <DEDUP_REMOVED lines=14> */
.L_x_2708:
[----:B------:R-:W-:Y:S05]  /*49f0*/  BSYNC B2 ;  /* 0x0000000000027941 */ /* 0x000fea0003800000 */
.L_x_2707:
        /* <DEDUP_REMOVED lines=12> */
.L_x_2706:
[----:B------:R-:W-:Y:S05]  /*4ac0*/  BSYNC B1 ;  /* 0x0000000000017941 */ /* 0x000fea0003800000 */
.L_x_2705:
[----:B------:R-:W-:Y:S01]  /*4ad0*/  ISETP.GE.OR P5, PT, R233, R102, P1 ;  /* 0x00000066e900720c */ /* 0x000fe20000fa6670 */
        /* <DEDUP_REMOVED lines=11> */
[----:B------:R-:W-:Y:S01]  /*4b90*/  LEA.HI.X R49, R32, R101, R33, 0x1, P5 ;  /* 0x0000006520317211 */ /* 0x000fe200028f0c21 */
[----:B------:R-:W-:Y:S01]  /*4ba0*/  IMAD R33, R17, 0x1800, R94 ;  /* 0x0000180011217824 */ /* 0x000fe200078e025e */
[----:B------:R-:W-:-:S03]  /*4bb0*/  SHF.R.S32.HI R32, RZ, 0x1f, R113 ;  /* 0x0000001fff207819 */ /* 0x000fc60000011471 */
[----:B------:R-:W-:Y:S01]  /*4bc0*/  IMAD R33, R33, 0x2, R16 ;  /* 0x0000000221217824 */ /* 0x000fe200078e0210 */
[----:B------:R-:W-:-:S04]  /*4bd0*/  LEA.HI R113, R32, R113, RZ, 0x4 ;  /* 0x0000007120717211 */ /* 0x000fc800078f20ff */
[----:B------:R-:W-:-:S05]  /*4be0*/  LEA.HI.SX32 R51, R113, R88, 0x1c ;  /* 0x0000005871337211 */ /* 0x000fca00078fe2ff */
[----:B------:R-:W-:-:S05]  /*4bf0*/  IMAD.SHL.U32 R51, R51, 0x8, RZ ;  /* 0x0000000833337824 */ /* 0x000fca00078e00ff */
[----:B------:R-:W-:-:S04]  /*4c00*/  LOP3.LUT R32, R218, 0x38, R51, 0xf8, !PT ;  /* 0x00000038da207812 */ /* 0x000fc800078ef833 */
[----:B------:R-:W-:-:S05]  /*4c10*/  LOP3.LUT R32, R32, R34, RZ, 0x3c, !PT ;  /* 0x0000002220207212 */ /* 0x000fca00078e3cff */
[----:B------:R-:W-:-:S04]  /*4c20*/  IMAD.IADD R32, R221, 0x1, R32 ;  /* 0x00000001dd207824 */ /* 0x000fc800078e0220 */
[----:B------:R-:W-:-:S04]  /*4c30*/  IMAD R35, R17, 0x1800, R32 ;  /* 0x0000180011237824 */ /* 0x000fc800078e0220 */
[----:B------:R-:W-:Y:S02]  /*4c40*/  IMAD R36, R35, 0x2, R16 ;  /* 0x0000000223247824 */ /* 0x000fe400078e0210 */
        /* <DEDUP_REMOVED lines=95> */
.L_x_2710:
[----:B------:R-:W-:Y:S05]  /*5240*/  BSYNC B1 ;  /* 0x0000000000017941 */ /* 0x000fea0003800000 */
.L_x_2709:
[----:B-1----:R1:W-:Y:S01]  /*5250*/  STG.E.128 desc[UR40][R48.64], R32 ;  /* 0x0000002030007986 */ /* 0x0023e2000c101d28 */
[----:B------:R-:W-:-:S13]  /*5260*/  ISETP.GE.AND P4, PT, R51, R111, PT ;  /* 0x0000006f3300720c */ /* 0x000fda0003f86270 */
[----:B------:R-:W-:Y:S05]  /*5270*/  @P4 BRA `(.L_x_2695) ;  /* 0x0000000000804947 */ /* 0x000fea0003800000 */
[--C-:B-1----:R-:W-:Y:S02]  /*5280*/  SHF.R.S32.HI R32, RZ, 0x1f, R51.reuse ;  /* 0x0000001fff207819 */ /* 0x102fe40000011433 */
[----:B------:R-:W-:-:S04]  /*5290*/  IADD3 R51, P4, P5, R6, R104, R51 ;  /* 0x0000006806337210 */ /* 0x000fc80007d9e033 */
[----:B------:R-:W-:Y:S02]  /*52a0*/  IADD3.X R50, R29, R50, R32, P4, P5 ;  /* 0x000000321d327210 */ /* 0x000fe400027ea420 */
[----:B------:R-:W-:-:S04]  /*52b0*/  LEA R100, P4, R51, R100, 0x1 ;  /* 0x0000006433647211 */ /* 0x000fc800078808ff */
[----:B------:R-:W-:-:S05]  /*52c0*/  LEA.HI.X R101, R51, R101, R50, 0x1, P4 ;  /* 0x0000006533657211 */ /* 0x000fca00020f0c32 */
[----:B--2---:R1:W-:Y:S01]  /*52d0*/  STG.E.128 desc[UR40][R100.64], R36 ;  /* 0x0000002464007986 */ /* 0x0043e2000c101d28 */
[----:B------:R-:W-:Y:S05]  /*52e0*/  BRA `(.L_x_2695) ;  /* 0x0000000000647947 */ /* 0x000fea0003800000 */
.L_x_2678:
[----:B------:R-:W-:-:S13]  /*52f0*/  ISETP.NE.AND P3, PT, R207, 0x3, PT ;  /* 0x00000003cf00780c */ /* 0x000fda0003f65270 */
[----:B------:R-:W-:Y:S05]  /*5300*/  @!P3 BRA `(.L_x_2711) ;  /* 0x000000000004b947 */ /* 0x000fea0003800000 */
[----:B------:R-:W-:Y:S01]  /*5310*/  BPT.TRAP 0x1 ;  /* 0x000000040000795c */ /* 0x000fe20000300000 */
.L_x_2711:
[----:B------:R-:W-:Y:S01]  /*5320*/  IMAD R98, R17, 0x8, R16 ;  /* 0x0000000811627824 */ /* 0x000fe200078e0210 */
[----:B------:R-:W-:Y:S01]  /*5330*/  SHF.L.U32 R103, R208, 0x1f, RZ ;  /* 0x0000001fd0677819 */ /* 0x000fe200000006ff */
[----:B------:R-:W-:Y:S01]  /*5340*/  IMAD R102, R27, -0x60, R24 ;  /* 0xffffffa01b667824 */ /* 0x000fe200078e0218 */
[----:B------:R-:W-:Y:S02]  /*5350*/  BSSY B1, `(.L_x_2712) ;  /* 0x0000004000017945 */ /* 0x000fe40003800000 */
[----:B------:R-:W0:Y:S02]  /*5360*/  SYNCS.PHASECHK.TRANS64.TRYWAIT P4, [R98+URZ+0x22890], R103 ;  /* 0x02289067620075a7 */ /* 0x000e24000808017f */
[----:B------:R-:W-:Y:S01]  /*5370*/  VIMNMX R102, R102, 0x60, PT ;  /* 0x0000006066667848 */ /* 0x000fe20003fe0100 */
[----:B0-----:R-:W-:Y:S06]  /*5380*/  @!P4 BRA `(.L_x_2713) ;  /* 0x000001ac0010c947 */ /* 0x001fec0003800000 */
.L_x_3045:
[----:B------:R-:W-:Y:S05]  /*5390*/  BSYNC B1 ;  /* 0x0000000000017941 */ /* 0x000fea0003800000 */
.L_x_2712:
        /* <DEDUP_REMOVED lines=8> */
.L_x_2715:
[----:B------:R-:W-:Y:S05]  /*5420*/  BSYNC B1 ;  /* 0x0000000000017941 */ /* 0x000fea0003800000 */
.L_x_2714:
[----:B------:R-:W-:Y:S05]  /*5430*/  @P4 BRA `(.L_x_2695) ;  /* 0x0000000000104947 */ /* 0x000fea0003800000 */
[----:B-1----:R-:W1:Y:S04]  /*5440*/  @!P1 LDS.128 R32, [R108+0x2000] ;  /* 0x002000006c209984 */ /* 0x002e680000000c00 */
[----:B------:R-:W2:Y:S04]  /*5450*/  @!P2 LDS.128 R36, [R106+0x2000] ;  /* 0x002000006a24a984 */ /* 0x000ea80000000c00 */
[----:B-1----:R1:W-:Y:S04]  /*5460*/  @!P1 STG.E.128 desc[UR40][R40.64], R32 ;  /* 0x0000002028009986 */ /* 0x0023e8000c101d28 */
[----:B--2---:R1:W-:Y:S02]  /*5470*/  @!P2 STG.E.128 desc[UR40][R40.64+0x40], R36 ;  /* 0x000040242800a986 */ /* 0x0043e4000c101d28 */
.L_x_2695:
[----:B------:R-:W-:Y:S05]  /*5480*/  BSYNC B0 ;  /* 0x0000000000007941 */ /* 0x000fea0003800000 */
.L_x_2677:
        /* <DEDUP_REMOVED lines=17> */
.L_x_2717:
[----:B------:R-:W-:Y:S05]  /*55a0*/  BSYNC B0 ;  /* 0x0000000000007941 */ /* 0x000fea0003800000 */
.L_x_2716:
[----:B------:R-:W2:Y:S01]  /*55b0*/  SYNCS.PHASECHK.TRANS64.TRYWAIT P3, [R98+URZ+0x228b0], R103 ;  /* 0x0228b067620075a7 */ /* 0x000ea2000806017f */
[----:B------:R-:W-:Y:S01]  /*55c0*/  ULDC UR51, c[0x0][0x320] ;  /* 0x0000c80000337ab9 */ /* 0x000fe20000000800 */
[----:B------:R-:W-:Y:S01]  /*55d0*/  ULDC.64 UR48, c[0x0][0x328] ;  /* 0x0000ca0000307ab9 */ /* 0x000fe20000000a00 */
[----:B------:R-:W-:Y:S01]  /*55e0*/  ULDC.64 UR46, c[0x0][0x318] ;  /* 0x0000c600002e7ab9 */ /* 0x000fe20000000a00 */
[----:B------:R-:W-:Y:S01]  /*55f0*/  BSSY B0, `(.L_x_2718) ;  /* 0x0000003000007945 */ /* 0x000fe20003800000 */
[----:B-1----:R-:W-:-:S03]  /*5600*/  IMAD R32, R17, 0x6000, R81 ;  /* 0x0000600011207824 */ /* 0x002fc600078e0251 */
[----:B--2---:R-:W-:Y:S05]  /*5610*/  @!P3 BRA `(.L_x_2719) ;  /* 0x000001a80080b947 */ /* 0x004fea0003800000 */
.L_x_3046:
[----:B------:R-:W-:Y:S05]  /*5620*/  BSYNC B0 ;  /* 0x0000000000007941 */ /* 0x000fea0003800000 */
.L_x_2718:
        /* <DEDUP_REMOVED lines=39> */
.L_x_2721:
[----:B------:R-:W-:Y:S05]  /*58a0*/  BSYNC B0 ;  /* 0x0000000000007941 */ /* 0x000fea0003800000 */
.L_x_2720:
        /* <DEDUP_REMOVED lines=37> */
.L_x_2723:
[----:B------:R-:W-:Y:S05]  /*5b00*/  BSYNC B0 ;  /* 0x0000000000007941 */ /* 0x000fea0003800000 */
.L_x_2722:
        /* <DEDUP_REMOVED lines=22> */
.L_x_2672:
[----:B------:R-:W0:Y:S01]  /*5c70*/  LDC R0, c[0x0][0x448] ;  /* 0x00011200ff007b82 */ /* 0x000e220000000800 */
[----:B------:R-:W-:-:S07]  /*5c80*/  IADD3 R5, R205, 0x1, -R204 ;  /* 0x00000001cd057810 */ /* 0x000fce0007ffe8cc */
[----:B------:R-:W1:Y:S01]  /*5c90*/  LDC.64 R6, c[0x0][0x9e0] ;  /* 0x00027800ff067b82 */ /* 0x000e620000000a00 */
[----:B0-----:R-:W-:Y:S01]  /*5ca0*/  ISETP.NE.AND P1, PT, R0, 0x1, PT ;  /* 0x000000010000780c */ /* 0x001fe20003f25270 */
[----:B------:R-:W-:Y:S01]  /*5cb0*/  VIADD R0, R210, 0x7f ;  /* 0x0000007fd2007836 */ /* 0x000fe20000000000 */
[----:B-1----:R-:W-:-:S11]  /*5cc0*/  ISETP.GE.AND P2, PT, R7, 0x1, PT ;  /* 0x000000010700780c */ /* 0x002fd60003f46270 */
[----:B------:R-:W0:Y:S08]  /*5cd0*/  @P1 LDC R3, c[0x0][0x44c] ;  /* 0x00011300ff031b82 */ /* 0x000e300000000800 */
[----:B------:R-:W1:Y:S01]  /*5ce0*/  @P1 LDC R4, c[0x0][0x450] ;  /* 0x00011400ff041b82 */ /* 0x000e620000000800 */
[----:B0-----:R-:W-:-:S05]  /*5cf0*/  @P1 IMAD.HI.U32 R3, R0, R3, RZ ;  /* 0x0000000300031227 */ /* 0x001fca00078e00ff */
[----:B-1----:R-:W-:-:S05]  /*5d00*/  @P1 SHF.R.U32.HI R0, RZ, R4, R3 ;  /* 0x00000004ff001219 */ /* 0x002fca0000011603 */
[----:B------:R-:W-:Y:S01]  /*5d10*/  IMAD.IADD R5, R5, 0x1, R0 ;  /* 0x0000000105057824 */ /* 0x000fe200078e0200 */
[----:B------:R-:W-:Y:S06]  /*5d20*/  @P0 BRA `(.L_x_2725) ;  /* 0x00000000000c0947 */ /* 0x000fec0003800000 */
[----:B------:R-:W0:Y:S01]  /*5d30*/  FENCE.VIEW.ASYNC.G ;  /* 0x00000000000073c6 */ /* 0x000e220000000100 */
[----:B------:R-:W-:Y:S05]  /*5d40*/  WARPSYNC.ALL ;  /* 0x0000000000007948 */ /* 0x000fea0003800000 */
[----:B0-----:R-:W-:Y:S06]  /*5d50*/  BAR.ARV 0xc, 0x180 ;  /* 0x0306000000007b1d */ /* 0x001fec0000002000 */
.L_x_2725:
        /* <DEDUP_REMOVED lines=13> */
.L_x_2728:
[----:B------:R-:W-:-:S13]  /*5e30*/  ISETP.NE.AND P0, PT, R7, 0x1, PT ;  /* 0x000000010700780c */ /* 0x000fda0003f05270 */
[----:B------:R-:W0:Y:S02]  /*5e40*/  @P0 LDC.64 R4, c[0x0][0x9e8] ;  /* 0x00027a00ff040b82 */ /* 0x000e240000000a00 */
[----:B0-----:R-:W-:-:S05]  /*5e50*/  @P0 IMAD.HI.U32 R4, R3, R4, RZ ;  /* 0x0000000403040227 */ /* 0x001fca00078e00ff */
[----:B------:R-:W-:-:S07]  /*5e60*/  @P0 SHF.R.U32.HI R3, RZ, R5, R4 ;  /* 0x00000005ff030219 */ /* 0x000fce0000011604 */
.L_x_2729:
[----:B------:R-:W-:Y:S05]  /*5e70*/  BSYNC B0 ;  /* 0x0000000000007941 */ /* 0x000fea0003800000 */
.L_x_2727:
[----:B------:R-:W-:-:S05]  /*5e80*/  IMAD R3, R3, R7, R7 ;  /* 0x0000000703037224 */ /* 0x000fca00078e0207 */
[----:B------:R-:W-:-:S07]  /*5e90*/  VIMNMX R0, R0, R3, PT ;  /* 0x0000000300007248 */ /* 0x000fce0003fe0100 */
.L_x_2726:
[----:B------:R-:W0:Y:S01]  /*5ea0*/  @P1 LDC R3, c[0x0][0x44c] ;  /* 0x00011300ff031b82 */ /* 0x000e220000000800 */
[----:B------:R-:W-:Y:S01]  /*5eb0*/  VIADD R0, R0, 0x5f ;  /* 0x0000005f00007836 */ /* 0x000fe20000000000 */
[----:B------:R-:W-:Y:S01]  /*5ec0*/  ULDC UR4, c[0x0][0x9dc] ;  /* 0x0002770000047ab9 */ /* 0x000fe20000000800 */
[----:B------:R-:W-:Y:S02]  /*5ed0*/  IMAD.MOV.U32 R4, RZ, RZ, R210 ;  /* 0x000000ffff047224 */ /* 0x000fe400078e00d2 */
[----:B------:R-:W-:-:S03]  /*5ee0*/  IMAD.HI R0, R0, 0x2aaaaaab, RZ ;  /* 0x2aaaaaab00007827 */ /* 0x000fc600078e02ff */
[----:B------:R-:W1:Y:S01]  /*5ef0*/  @P1 LDC R6, c[0x0][0x450] ;  /* 0x00011400ff061b82 */ /* 0x000e620000000800 */
[----:B0-----:R-:W-:Y:S01]  /*5f00*/  @P1 IMAD.HI.U32 R5, R210, R3, RZ ;  /* 0x00000003d2051227 */ /* 0x001fe200078e00ff */
[----:B------:R-:W-:-:S04]  /*5f10*/  SHF.R.U32.HI R3, RZ, 0x1f, R0 ;  /* 0x0000001fff037819 */ /* 0x000fc80000011600 */
[----:B------:R-:W-:Y:S02]  /*5f20*/  LEA.HI.SX32 R3, R0, R3, 0x1c ;  /* 0x0000000300037211 */ /* 0x000fe400078fe2ff */
[----:B-1----:R-:W-:Y:S02]  /*5f30*/  @P1 SHF.R.U32.HI R4, RZ, R6, R5 ;  /* 0x00000006ff041219 */ /* 0x002fe40000011605 */
[----:B------:R-:W-:Y:S02]  /*5f40*/  VIMNMX R178, R178, R3, PT ;  /* 0x00000003b2b27248 */ /* 0x000fe40003fe0100 */
        /* <DEDUP_REMOVED lines=13> */
.L_x_2732:
[----:B------:R-:W-:-:S13]  /*6020*/  ISETP.NE.AND P0, PT, R7, 0x1, PT ;  /* 0x000000010700780c */ /* 0x000fda0003f05270 */
[----:B------:R-:W0:Y:S02]  /*6030*/  @P0 LDC.64 R4, c[0x0][0x9e8] ;  /* 0x00027a00ff040b82 */ /* 0x000e240000000a00 */
[----:B0-----:R-:W-:-:S05]  /*6040*/  @P0 IMAD.HI.U32 R4, R0, R4, RZ ;  /* 0x0000000400040227 */ /* 0x001fca00078e00ff */
[----:B------:R-:W-:-:S07]  /*6050*/  @P0 SHF.R.U32.HI R0, RZ, R5, R4 ;  /* 0x00000005ff000219 */ /* 0x000fce0000011604 */
.L_x_2733:
[----:B------:R-:W-:Y:S05]  /*6060*/  BSYNC B0 ;  /* 0x0000000000007941 */ /* 0x000fea0003800000 */
.L_x_2731:
[----:B------:R-:W-:-:S05]  /*6070*/  IMAD R0, R0, R7, RZ ;  /* 0x0000000700007224 */ /* 0x000fca00078e02ff */
[----:B------:R-:W-:-:S07]  /*6080*/  VIMNMX R3, R3, R0, !PT ;  /* 0x0000000003037248 */ /* 0x000fce0007fe0100 */
.L_x_2730:
[----:B------:R-:W-:Y:S01]  /*6090*/  IMAD.HI R3, R3, 0x2aaaaaab, RZ ;  /* 0x2aaaaaab03037827 */ /* 0x000fe200078e02ff */
[----:B------:R-:W-:Y:S02]  /*60a0*/  PLOP3.LUT P0, PT, PT, PT, PT, 0x80, 0x0 ;  /* 0x000000000000781c */ /* 0x000fe40003f0f070 */
[----:B------:R-:W-:Y:S02]  /*60b0*/  CS2R R4, SRZ ;  /* 0x0000000000047805 */ /* 0x000fe4000001ff00 */
[----:B------:R-:W-:Y:S01]  /*60c0*/  CS2R R148, SRZ ;  /* 0x0000000000947805 */ /* 0x000fe2000001ff00 */
[----:B------:R-:W-:Y:S01]  /*60d0*/  IMAD.MOV.U32 R6, RZ, RZ, RZ ;  /* 0x000000ffff067224 */ /* 0x000fe200078e00ff */
[----:B------:R-:W-:Y:S01]  /*60e0*/  SHF.R.U32.HI R0, RZ, 0x1f, R3 ;  /* 0x0000001fff007819 */ /* 0x000fe20000011603 */
[----:B------:R-:W-:Y:S01]  /*60f0*/  IMAD.MOV.U32 R150, RZ, RZ, RZ ;  /* 0x000000ffff967224 */ /* 0x000fe200078e00ff */
[----:B------:R-:W-:Y:S02]  /*6100*/  CS2R R146, SRZ ;  /* 0x0000000000927805 */ /* 0x000fe4000001ff00 */
[----:B------:R-:W-:-:S02]  /*6110*/  CS2R R144, SRZ ;  /* 0x0000000000907805 */ /* 0x000fc4000001ff00 */
[----:B------:R-:W-:Y:S01]  /*6120*/  LEA.HI.SX32 R0, R3, R0, 0x1c ;  /* 0x0000000003007211 */ /* 0x000fe200078fe2ff */
[----:B------:R-:W-:Y:S01]  /*6130*/  IMAD.MOV.U32 R3, RZ, RZ, RZ ;  /* 0x000000ffff037224 */ /* 0x000fe200078e00ff */
[----:B------:R-:W-:Y:S02]  /*6140*/  CS2R R142, SRZ ;  /* 0x00000000008e7805 */ /* 0x000fe4000001ff00 */
[----:B------:R-:W-:Y:S02]  /*6150*/  CS2R R140, SRZ ;  /* 0x00000000008c7805 */ /* 0x000fe4000001ff00 */
[----:B------:R-:W-:Y:S02]  /*6160*/  VIMNMX R219, RZ, R0, !PT ;  /* 0x00000000ffdb7248 */ /* 0x000fe40007fe0100 */
[----:B------:R-:W-:Y:S02]  /*6170*/  CS2R R138, SRZ ;  /* 0x00000000008a7805 */ /* 0x000fe4000001ff00 */
[----:B------:R-:W-:-:S02]  /*6180*/  CS2R R136, SRZ ;  /* 0x0000000000887805 */ /* 0x000fc4000001ff00 */
[----:B------:R-:W-:Y:S02]  /*6190*/  CS2R R162, SRZ ;  /* 0x0000000000a27805 */ /* 0x000fe4000001ff00 */
[----:B------:R-:W-:Y:S02]  /*61a0*/  ISETP.GT.AND P1, PT, R178, R219, PT ;  /* 0x000000dbb200720c */ /* 0x000fe40003f24270 */
[----:B------:R-:W-:Y:S02]  /*61b0*/  CS2R R160, SRZ ;  /* 0x0000000000a07805 */ /* 0x000fe4000001ff00 */
[----:B------:R-:W-:Y:S02]  /*61c0*/  CS2R R132, SRZ ;  /* 0x0000000000847805 */ /* 0x000fe4000001ff00 */
[----:B------:R-:W-:Y:S02]  /*61d0*/  CS2R R158, SRZ ;  /* 0x00000000009e7805 */ /* 0x000fe4000001ff00 */
        /* <DEDUP_REMOVED lines=52> */
[----:B------:R-:W-:Y:S06]  /*6520*/  @!P1 BRA `(.L_x_2734) ;  /* 0x000000ec00189947 */ /* 0x000fec0003800000 */
[----:B------:R-:W-:-:S03]  /*6530*/  UMOV UR4, 0xffffffff ;  /* 0xffffffff00047882 */ /* 0x000fc60000000000 */
[----:B------:R-:W-:Y:S05]  /*6540*/  BRA.DIV UR4, `(.L_x_2735) ;  /* 0x0000019a04c87947 */ /* 0x000fea000b800000 */
[----:B------:R-:W0:Y:S02]  /*6550*/  S2R R3, SR_TID.X ;  /* 0x0000000000037919 */ /* 0x000e240000002100 */
[----:B0-----:R-:W-:-:S05]  /*6560*/  VIADD R3, R3, 0xffffff80 ;  /* 0xffffff8003037836 */ /* 0x001fca0000000000 */
[----:B------:R-:W-:-:S04]  /*6570*/  SHF.R.S32.HI R0, RZ, 0x1f, R3 ;  /* 0x0000001fff007819 */ /* 0x000fc80000011403 */
[----:B------:R-:W-:-:S04]  /*6580*/  LEA.HI R0, R0, R3, RZ, 0x7 ;  /* 0x0000000300007211 */ /* 0x000fc800078f38ff */
[----:B------:R-:W-:-:S05]  /*6590*/  SHF.R.S32.HI R0, RZ, 0x7, R0 ;  /* 0x00000007ff007819 */ /* 0x000fca0000011400 */
[----:B------:R0:W1:Y:S02]  /*65a0*/  SHFL.IDX PT, R14, R0, RZ, 0x1f ;  /* 0x00001fff000e7589 */ /* 0x00006400000e0000 */
.L_x_3049:
[----:B01----:R-:W-:Y:S01]  /*65b0*/  LEA.HI R0, R14, R14, RZ, 0x1 ;  /* 0x0000000e0e007211 */ /* 0x003fe200078f08ff */
        /* <DEDUP_REMOVED lines=25> */
.L_x_2737:
[----:B------:R-:W-:Y:S05]  /*6750*/  BSYNC B6 ;  /* 0x0000000000067941 */ /* 0x000fea0003800000 */
.L_x_2736:
[----:B------:R-:W-:Y:S02]  /*6760*/  ULDC UR4, c[0x0][0x3f4] ;  /* 0x0000fd0000047ab9 */ /* 0x000fe40000000800 */
[----:B------:R-:W-:-:S13]  /*6770*/  ISETP.LT.AND P0, PT, RZ, UR4, PT ;  /* 0x00000004ff007c0c */ /* 0x000fda000bf01270 */
[----:B------:R-:W-:Y:S05]  /*6780*/  @P0 BRA `(.L_x_2738) ;  /* 0x00000000003c0947 */ /* 0x000fea0003800000 */
[----:B------:R-:W-:-:S04]  /*6790*/  LEA.HI R0, R235, R235, RZ, 0x1 ;  /* 0x000000ebeb007211 */ /* 0x000fc800078f08ff */
[----:B------:R-:W-:-:S05]  /*67a0*/  LOP3.LUT R0, R0, 0xfffffffe, RZ, 0xc0, !PT ;  /* 0xfffffffe00007812 */ /* 0x000fca00078ec0ff */
[----:B------:R-:W-:-:S05]  /*67b0*/  IMAD.IADD R0, R235, 0x1, -R0 ;  /* 0x00000001eb007824 */ /* 0x000fca00078e0a00 */
[----:B------:R-:W-:-:S04]  /*67c0*/  SHF.L.U32 R3, R0, 0x1f, RZ ;  /* 0x0000001f00037819 */ /* 0x000fc800000006ff */
[----:B------:R0:W1:Y:S03]  /*67d0*/  SYNCS.PHASECHK.TRANS64.TRYWAIT P0, [R16+URZ+0x22800], R3 ;  /* 0x02280003100075a7 */ /* 0x000066000800017f */
[----:B-1----:R-:W-:Y:S05]  /*67e0*/  @!P0 NANOSLEEP.SYNCS 0x989680 ;  /* 0x009896800000895d */ /* 0x002fea0003900000 */
[----:B------:R-:W1:Y:S01]  /*67f0*/  @!P0 SYNCS.PHASECHK.TRANS64 P0, [R16+URZ+0x22800], R3 ;  /* 0x02280003100085a7 */ /* 0x000e62000800007f */
[----:B------:R-:W-:Y:S04]  /*6800*/  BSSY B0, `(.L_x_2739) ;  /* 0x0000006000007945 */ /* 0x000fe80003800000 */
[----:B-1----:R-:W-:Y:S05]  /*6810*/  @P0 BRA `(.L_x_2740) ;  /* 0x0000000000100947 */ /* 0x002fea0003800000 */
.L_x_2741:
[----:B-1----:R1:W2:Y:S02]  /*6820*/  SYNCS.PHASECHK.TRANS64.TRYWAIT P0, [R16+URZ+0x22800], R3 ;  /* 0x02280003100075a7 */ /* 0x0022a4000800017f */
[----:B--2---:R-:W-:Y:S05]  /*6830*/  @!P0 NANOSLEEP.SYNCS 0x989680 ;  /* 0x009896800000895d */ /* 0x004fea0003900000 */
[----:B------:R-:W2:Y:S02]  /*6840*/  @!P0 SYNCS.PHASECHK.TRANS64 P0, [R16+URZ+0x22800], R3 ;  /* 0x02280003100085a7 */ /* 0x000ea4000800007f */
[----:B--2---:R-:W-:Y:S05]  /*6850*/  @!P0 BRA `(.L_x_2741) ;  /* 0xfffffffc00f08947 */ /* 0x004fea000383ffff */
.L_x_2740:
[----:B------:R-:W-:Y:S05]  /*6860*/  BSYNC B0 ;  /* 0x0000000000007941 */ /* 0x000fea0003800000 */
.L_x_2739:
[----:B------:R-:W-:Y:S05]  /*6870*/  BRA `(.L_x_2742) ;  /* 0x0000002c00807947 */ /* 0x000fea0003800000 */
.L_x_2738:
[----:B------:R-:W-:Y:S01]  /*6880*/  LOP3.LUT P0, RZ, R24, 0x3ff, RZ, 0xc0, !PT ;  /* 0x000003ff18ff7812 */ /* 0x000fe2000780c0ff */
[----:B------:R-:W-:Y:S01]  /*6890*/  ULDC.64 UR4, c[0x0][0x3f8] ;  /* 0x0000fe0000047ab9 */ /* 0x000fe20000000a00 */
[----:B-----5:R-:W-:Y:S01]  /*68a0*/  SHF.R.S32.HI R0, RZ, 0x1f, R30 ;  /* 0x0000001fff007819 */ /* 0x020fe2000001141e */
[----:B------:R-:W-:Y:S01]  /*68b0*/  ULDC.64 UR6, c[0x0][0x408] ;  /* 0x0001020000067ab9 */ /* 0x000fe20000000a00 */
[----:B------:R-:W-:Y:S01]  /*68c0*/  IMAD.WIDE.U32 R24, R30, UR4, RZ ;  /* 0x000000041e187c25 */ /* 0x000fe2000f8e00ff */
[----:B------:R-:W-:Y:S03]  /*68d0*/  BSSY B6, `(.L_x_2743) ;  /* 0x0000019000067945 */ /* 0x000fe60003800000 */
[C---:B------:R-:W-:Y:S02]  /*68e0*/  IMAD R3, R0.reuse, UR4, RZ ;  /* 0x0000000400037c24 */ /* 0x040fe4000f8e02ff */
[----:B------:R-:W-:-:S02]  /*68f0*/  IMAD R5, R0, UR6, RZ ;  /* 0x0000000600057c24 */ /* 0x000fc4000f8e02ff */
[C---:B------:R-:W-:Y:S02]  /*6900*/  IMAD R3, R30.reuse, UR5, R3 ;  /* 0x000000051e037c24 */ /* 0x040fe4000f8e0203 */
[C---:B------:R-:W-:Y:S02]  /*6910*/  IMAD R5, R30.reuse, UR7, R5 ;  /* 0x000000071e057c24 */ /* 0x040fe4000f8e0205 */
[----:B------:R-:W-:-:S04]  /*6920*/  IMAD.WIDE.U32 R30, R30, UR6, RZ ;  /* 0x000000061e1e7c25 */ /* 0x000fc8000f8e00ff */
[----:B------:R-:W-:Y:S02]  /*6930*/  IMAD.IADD R27, R3, 0x1, R25 ;  /* 0x00000001031b7824 */ /* 0x000fe400078e0219 */
[----:B------:R-:W-:Y:S01]  /*6940*/  IMAD.IADD R29, R5, 0x1, R31 ;  /* 0x00000001051d7824 */ /* 0x000fe200078e021f */
        /* <DEDUP_REMOVED lines=17> */
.L_x_2744:
[----:B------:R-:W-:Y:S05]  /*6a60*/  BSYNC B6 ;  /* 0x0000000000067941 */ /* 0x000fea0003800000 */
.L_x_2743:
[----:B------:R-:W-:Y:S01]  /*6a70*/  ULDC.U8 UR4, c[0x0][0x410] ;  /* 0x0001040000047ab9 */ /* 0x000fe20000000000 */
[----:B------:R-:W-:Y:S01]  /*6a80*/  BSSY B0, `(.L_x_2745) ;  /* 0x00002b7000007945 */ /* 0x000fe20003800000 */
[----:B------:R-:W-:Y:S01]  /*6a90*/  ISETP.NE.AND P0, PT, RZ, UR4, PT ;  /* 0x00000004ff007c0c */ /* 0x000fe2000bf05270 */
[----:B------:R-:W-:Y:S02]  /*6aa0*/  IMAD.SHL.U32 R37, R231, 0x8, RZ ;  /* 0x00000008e7257824 */ /* 0x000fe400078e00ff */
[----:B------:R-:W-:-:S10]  /*6ab0*/  IMAD.IADD R34, R18, 0x1, R210 ;  /* 0x0000000112227824 */ /* 0x000fd400078e02d2 */
[----:B------:R-:W-:Y:S05]  /*6ac0*/  @!P0 BRA `(.L_x_2746) ;  /* 0x0000001400948947 */ /* 0x000fea0003800000 */
[----:B------:R-:W0:Y:S01]  /*6ad0*/  LDC R39, c[0x0][0x448] ;  /* 0x00011200ff277b82 */ /* 0x000e220000000800 */
[----:B------:R-:W-:Y:S01]  /*6ae0*/  IMAD R3, R231, 0x40, R34 ;  /* 0x00000040e7037824 */ /* 0x000fe200078e0222 */
[----:B------:R-:W-:Y:S01]  /*6af0*/  ULDC.64 UR4, c[0x0][0x3f8] ;  /* 0x0000fe0000047ab9 */ /* 0x000fe20000000a00 */
[----:B------:R-:W-:Y:S01]  /*6b00*/  ULDC.64 UR6, c[0x0][0x408] ;  /* 0x0001020000067ab9 */ /* 0x000fe20000000a00 */
[----:B------:R-:W-:Y:S01]  /*6b10*/  IMAD.MOV.U32 R6, RZ, RZ, R24 ;  /* 0x000000ffff067224 */ /* 0x000fe200078e0018 */
[----:B------:R-:W-:Y:S01]  /*6b20*/  SHF.R.S32.HI R38, RZ, 0x1f, R209 ;  /* 0x0000001fff267819 */ /* 0x000fe200000114d1 */
[----:B------:R-:W-:Y:S02]  /*6b30*/  IMAD.MOV.U32 R7, RZ, RZ, R27 ;  /* 0x000000ffff077224 */ /* 0x000fe400078e001b */
[----:B------:R-:W-:Y:S02]  /*6b40*/  IMAD.MOV.U32 R8, RZ, RZ, R30 ;  /* 0x000000ffff087224 */ /* 0x000fe400078e001e */
[----:B------:R-:W-:Y:S01]  /*6b50*/  IMAD.MOV.U32 R9, RZ, RZ, R29 ;  /* 0x000000ffff097224 */ /* 0x000fe200078e001d */
[----:B0-----:R-:W-:-:S13]  /*6b60*/  ISETP.NE.AND P0, PT, R39, 0x1, PT ;  /* 0x000000012700780c */ /* 0x001fda0003f05270 */
[----:B------:R-:W0:Y:S08]  /*6b70*/  @P0 LDC R0, c[0x0][0x44c] ;  /* 0x00011300ff000b82 */ /* 0x000e300000000800 */
[----:B------:R-:W1:Y:S01]  /*6b80*/  @P0 LDC R5, c[0x0][0x450] ;  /* 0x00011400ff050b82 */ /* 0x000e620000000800 */
[----:B0-----:R-:W-:-:S05]  /*6b90*/  @P0 IMAD.HI.U32 R0, R3, R0, RZ ;  /* 0x0000000003000227 */ /* 0x001fca00078e00ff */
[----:B-1----:R-:W-:-:S04]  /*6ba0*/  @P0 SHF.R.U32.HI R3, RZ, R5, R0 ;  /* 0x00000005ff030219 */ /* 0x002fc80000011600 */
[----:B------:R-:W-:Y:S01]  /*6bb0*/  SHF.R.S32.HI R0, RZ, 0x1f, R3 ;  /* 0x0000001fff007819 */ /* 0x000fe20000011403 */
[----:B------:R-:W-:-:S04]  /*6bc0*/  IMAD.WIDE.U32 R6, R3, UR4, R6 ;  /* 0x0000000403067c25 */ /* 0x000fc8000f8e0006 */
[C---:B------:R-:W-:Y:S02]  /*6bd0*/  IMAD R4, R0.reuse, UR4, RZ ;  /* 0x0000000400047c24 */ /* 0x040fe4000f8e02ff */
[----:B------:R-:W-:Y:S02]  /*6be0*/  IMAD R0, R0, UR6, RZ ;  /* 0x0000000600007c24 */ /* 0x000fe4000f8e02ff */
[C---:B------:R-:W-:Y:S01]  /*6bf0*/  IMAD R5, R3.reuse, UR5, R4 ;  /* 0x0000000503057c24 */ /* 0x040fe2000f8e0204 */
[----:B------:R-:W-:Y:S01]  /*6c00*/  ULDC.64 UR4, c[0x0][0x3e8] ;  /* 0x0000fa0000047ab9 */ /* 0x000fe20000000a00 */
[C---:B------:R-:W-:Y:S01]  /*6c10*/  IMAD.WIDE.U32 R8, R3.reuse, UR6, R8 ;  /* 0x0000000603087c25 */ /* 0x040fe2000f8e0008 */
[----:B------:R-:W-:Y:S01]  /*6c20*/  LEA R4, P0, R6, UR4, 0x1 ;  /* 0x0000000406047c11 */ /* 0x000fe2000f8008ff */
[----:B------:R-:W-:Y:S02]  /*6c30*/  UMOV UR4, 0xffffffff ;  /* 0xffffffff00047882 */ /* 0x000fe40000000000 */
[----:B------:R-:W-:Y:S01]  /*6c40*/  IMAD R3, R3, UR7, R0 ;  /* 0x0000000703037c24 */ /* 0x000fe2000f8e0200 */
[----:B------:R-:W-:Y:S01]  /*6c50*/  ULDC.64 UR6, c[0x0][0x400] ;  /* 0x0001000000067ab9 */ /* 0x000fe20000000a00 */
[----:B------:R-:W-:Y:S01]  /*6c60*/  IMAD.IADD R5, R7, 0x1, R5 ;  /* 0x0000000107057824 */ /* 0x000fe200078e0205 */
[----:B------:R-:W-:Y:S01]  /*6c70*/  LEA R7, P1, R8, UR6, 0x1 ;  /* 0x0000000608077c11 */ /* 0x000fe2000f8208ff */
[----:B------:R-:W-:-:S03]  /*6c80*/  IMAD.IADD R3, R9, 0x1, R3 ;  /* 0x0000000109037824 */ /* 0x000fc600078e0203 */
[----:B------:R-:W-:Y:S02]  /*6c90*/  LEA.HI.X R6, R6, UR5, R5, 0x1, P0 ;  /* 0x0000000506067c11 */ /* 0x000fe400080f0c05 */
[----:B------:R-:W-:Y:S01]  /*6ca0*/  LEA.HI.X R8, R8, UR7, R3, 0x1, P1 ;  /* 0x0000000708087c11 */ /* 0x000fe200088f0c03 */
[----:B------:R-:W-:Y:S06]  /*6cb0*/  BRA.DIV UR4, `(.L_x_2747) ;  /* 0x0000019604287947 */ /* 0x000fec000b800000 */
[----:B------:R0:W1:Y:S04]  /*6cc0*/  SHFL.IDX PT, R3, R6, RZ, 0x1c1f ;  /* 0x001c1fff06037589 */ /* 0x00006800000e0000 */
[----:B------:R0:W2:Y:S04]  /*6cd0*/  SHFL.IDX PT, R0, R4, RZ, 0x1c1f ;  /* 0x001c1fff04007589 */ /* 0x0000a800000e0000 */
[----:B------:R0:W3:Y:S04]  /*6ce0*/  SHFL.IDX PT, R5, R8, RZ, 0x1c1f ;  /* 0x001c1fff08057589 */ /* 0x0000e800000e0000 */
[----:B------:R0:W4:Y:S02]  /*6cf0*/  SHFL.IDX PT, R14, R7, RZ, 0x1c1f ;  /* 0x001c1fff070e7589 */ /* 0x00012400000e0000 */
.L_x_3055:
[----:B------:R-:W-:Y:S01]  /*6d00*/  IMAD R39, R204, R39, RZ ;  /* 0x00000027cc277224 */ /* 0x000fe200078e02ff */
[----:B------:R-:W-:Y:S01]  /*6d10*/  BSSY B1, `(.L_x_2748) ;  /* 0x000001d000017945 */ /* 0x000fe20003800000 */
[----:B------:R-:W-:Y:S02]  /*6d20*/  CS2R R30, SRZ ;  /* 0x00000000001e7805 */ /* 0x000fe4000001ff00 */
[----:B------:R-:W-:Y:S02]  /*6d30*/  CS2R R20, SRZ ;  /* 0x0000000000147805 */ /* 0x000fe4000001ff00 */
[----:B------:R-:W-:Y:S02]  /*6d40*/  CS2R R28, SRZ ;  /* 0x00000000001c7805 */ /* 0x000fe4000001ff00 */
[----:B------:R-:W-:Y:S02]  /*6d50*/  ISETP.GE.AND P0, PT, R34, R39, PT ;  /* 0x000000272200720c */ /* 0x000fe40003f06270 */
[----:B------:R-:W-:-:S11]  /*6d60*/  CS2R R24, SRZ ;  /* 0x0000000000187805 */ /* 0x000fd6000001ff00 */
[----:B------:R-:W-:Y:S05]  /*6d70*/  @P0 BRA `(.L_x_2749) ;  /* 0x0000000000580947 */ /* 0x000fea0003800000 */
[----:B------:R-:W-:Y:S01]  /*6d80*/  ULDC UR4, c[0x0][0x3f4] ;  /* 0x0000fd0000047ab9 */ /* 0x000fe20000000800 */
[----:B--2---:R-:W-:Y:S01]  /*6d90*/  IMAD.MOV.U32 R10, RZ, RZ, R0 ;  /* 0x000000ffff0a7224 */ /* 0x004fe200078e0000 */
[----:B------:R-:W-:Y:S01]  /*6da0*/  ISETP.GE.AND P3, PT, R209, UR4, PT ;  /* 0x00000004d1007c0c */ /* 0x000fe2000bf66270 */
[----:B-1----:R-:W-:Y:S01]  /*6db0*/  IMAD.MOV.U32 R11, RZ, RZ, R3 ;  /* 0x000000ffff0b7224 */ /* 0x002fe200078e0003 */
[----:B------:R-:W-:Y:S01]  /*6dc0*/  ISETP.GE.AND P2, PT, R22, UR4, PT ;  /* 0x0000000416007c0c */ /* 0x000fe2000bf46270 */
[----:B---3--:R-:W-:Y:S01]  /*6dd0*/  IMAD.MOV.U32 R15, RZ, RZ, R5 ;  /* 0x000000ffff0f7224 */ /* 0x008fe200078e0005 */
[----:B------:R-:W-:-:S09]  /*6de0*/  CS2R R28, SRZ ;  /* 0x00000000001c7805 */ /* 0x000fd2000001ff00 */
[C---:B------:R-:W-:Y:S01]  /*6df0*/  @!P3 IMAD.SHL.U32 R33, R209.reuse, 0x2, RZ ;  /* 0x00000002d121b824 */ /* 0x040fe200078e00ff */
[----:B------:R-:W-:Y:S02]  /*6e00*/  @!P3 SHF.L.U64.HI R20, R209, 0x1, R38 ;  /* 0x00000001d114b819 */ /* 0x000fe40000010226 */
[----:B------:R-:W-:Y:S02]  /*6e10*/  CS2R R30, SRZ ;  /* 0x00000000001e7805 */ /* 0x000fe4000001ff00 */
[----:B------:R-:W-:Y:S01]  /*6e20*/  CS2R R24, SRZ ;  /* 0x0000000000187805 */ /* 0x000fe2000001ff00 */
[----:B------:R-:W-:Y:S01]  /*6e30*/  @!P2 IMAD.WIDE R10, R22, 0x2, R10 ;  /* 0x00000002160aa825 */ /* 0x000fe200078e020a */
[-C--:B------:R-:W-:Y:S02]  /*6e40*/  @!P3 IADD3 R26, P0, R0, R33.reuse, RZ ;  /* 0x00000021001ab210 */ /* 0x080fe40007f1e0ff */
[----:B----4-:R-:W-:Y:S01]  /*6e50*/  @!P3 IADD3 R32, P1, R14, R33, RZ ;  /* 0x000000210e20b210 */ /* 0x010fe20007f3e0ff */
[----:B------:R-:W-:Y:S01]  /*6e60*/  @!P2 IMAD.WIDE R12, R22, 0x2, R14 ;  /* 0x00000002160ca825 */ /* 0x000fe200078e020e */
[----:B------:R1:W5:Y:S03]  /*6e70*/  @!P2 LD.E.64 R28, desc[UR40][R10.64] ;  /* 0x000000280a1ca980 */ /* 0x000366000c101b00 */
[--C-:B------:R-:W-:Y:S01]  /*6e80*/  @!P3 IMAD.X R27, R3, 0x1, R20.reuse, P0 ;  /* 0x00000001031bb824 */ /* 0x100fe200000e0614 */
[----:B------:R1:W5:Y:S01]  /*6e90*/  @!P2 LD.E.64 R30, desc[UR40][R12.64] ;  /* 0x000000280c1ea980 */ /* 0x000362000c101b00 */
[----:B------:R-:W-:Y:S01]  /*6ea0*/  @!P3 IMAD.X R33, R5, 0x1, R20, P1 ;  /* 0x000000010521b824 */ /* 0x000fe200008e0614 */
[----:B------:R-:W-:-:S02]  /*6eb0*/  CS2R R20, SRZ ;  /* 0x0000000000147805 */ /* 0x000fc4000001ff00 */
[----:B------:R1:W5:Y:S04]  /*6ec0*/  @!P3 LD.E.64 R24, desc[UR40][R26.64] ;  /* 0x000000281a18b980 */ /* 0x000368000c101b00 */
[----:B------:R1:W5:Y:S02]  /*6ed0*/  @!P3 LD.E.64 R20, desc[UR40][R32.64] ;  /* 0x000000282014b980 */ /* 0x000364000c101b00 */
.L_x_2749:
[----:B------:R-:W-:Y:S05]  /*6ee0*/  BSYNC B1 ;  /* 0x0000000000017941 */ /* 0x000fea0003800000 */
.L_x_2748:
[----:B--2--5:R-:W-:Y:S01]  /*6ef0*/  IMAD.MOV.U32 R0, RZ, RZ, R30 ;  /* 0x000000ffff007224 */ /* 0x024fe200078e001e */
[----:B------:R-:W-:Y:S01]  /*6f00*/  UMOV UR4, 0xffffffff ;  /* 0xffffffff00047882 */ /* 0x000fe20000000000 */
[----:B-1----:R-:W-:Y:S01]  /*6f10*/  IMAD.MOV.U32 R3, RZ, RZ, R31 ;  /* 0x000000ffff037224 */ /* 0x002fe200078e001f */
[----:B------:R-:W-:Y:S01]  /*6f20*/  CS2R R26, SRZ ;  /* 0x00000000001a7805 */ /* 0x000fe2000001ff00 */
[----:B---3--:R-:W-:Y:S02]  /*6f30*/  IMAD.MOV.U32 R5, RZ, RZ, R20 ;  /* 0x000000ffff057224 */ /* 0x008fe400078e0014 */
[----:B------:R-:W-:Y:S01]  /*6f40*/  IMAD.MOV.U32 R9, RZ, RZ, R21 ;  /* 0x000000ffff097224 */ /* 0x000fe200078e0015 */
[----:B------:R-:W-:Y:S01]  /*6f50*/  PRMT R41, R0, 0x5410, R3 ;  /* 0x0000541000297816 */ /* 0x000fe20000000003 */
[----:B------:R-:W-:Y:S02]  /*6f60*/  IMAD.MOV.U32 R0, RZ, RZ, R28 ;  /* 0x000000ffff007224 */ /* 0x000fe400078e001c */
[----:B------:R-:W-:Y:S01]  /*6f70*/  IMAD.MOV.U32 R3, RZ, RZ, R29 ;  /* 0x000000ffff037224 */ /* 0x000fe200078e001d */
[----:B------:R-:W-:Y:S01]  /*6f80*/  PRMT R42, R5, 0x5410, R9 ;  /* 0x00005410052a7816 */ /* 0x000fe20000000009 */
[----:B------:R-:W-:-:S02]  /*6f90*/  IMAD.MOV.U32 R5, RZ, RZ, R24 ;  /* 0x000000ffff057224 */ /* 0x000fc400078e0018 */
[----:B------:R-:W-:Y:S01]  /*6fa0*/  IMAD.MOV.U32 R9, RZ, RZ, R25 ;  /* 0x000000ffff097224 */ /* 0x000fe200078e0019 */
[----:B------:R-:W-:Y:S02]  /*6fb0*/  PRMT R44, R44, 0x5410, R3 ;  /* 0x000054102c2c7816 */ /* 0x000fe40000000003 */
[----:B------:R-:W-:Y:S02]  /*6fc0*/  PRMT R45, R45, 0x5410, R5 ;  /* 0x000054102d2d7816 */ /* 0x000fe40000000005 */
[----:B------:R-:W-:Y:S01]  /*6fd0*/  PRMT R43, R9, 0x5410, R0 ;  /* 0x00005410092b7816 */ /* 0x000fe20000000000 */
[----:B------:R-:W-:Y:S06]  /*6fe0*/  BRA.DIV UR4, `(.L_x_2750) ;  /* 0x0000019204cc7947 */ /* 0x000fec000b800000 */
[----:B------:R1:W2:Y:S04]  /*6ff0*/  SHFL.IDX PT, R3, R6, 0x1, 0x1c1f ;  /* 0x003c1f0006037f89 */ /* 0x0002a800000e0000 */
[----:B------:R1:W3:Y:S04]  /*7000*/  SHFL.IDX PT, R0, R4, 0x1, 0x1c1f ;  /* 0x003c1f0004007f89 */ /* 0x0002e800000e0000 */
[----:B------:R1:W0:Y:S04]  /*7010*/  SHFL.IDX PT, R5, R8, 0x1, 0x1c1f ;  /* 0x003c1f0008057f89 */ /* 0x00022800000e0000 */
[----:B----4-:R1:W4:Y:S02]  /*7020*/  SHFL.IDX PT, R14, R7, 0x1, 0x1c1f ;  /* 0x003c1f00070e7f89 */ /* 0x01032400000e0000 */
.L_x_3061:
[----:B01----:R-:W-:Y:S01]  /*7030*/  VIADD R4, R34, 0x40 ;  /* 0x0000004022047836 */ /* 0x003fe20000000000 */
[----:B------:R-:W-:Y:S01]  /*7040*/  LEA.HI R6, R235, R235, RZ, 0x1 ;  /* 0x000000ebeb067211 */ /* 0x000fe200078f08ff */
[----:B------:R-:W-:Y:S01]  /*7050*/  BSSY B1, `(.L_x_2751) ;  /* 0x0000020000017945 */ /* 0x000fe20003800000 */
[----:B------:R-:W-:Y:S01]  /*7060*/  IMAD.SHL.U32 R34, R237, 0x40, RZ ;  /* 0x00000040ed227824 */ /* 0x000fe200078e00ff */
[----:B------:R-:W-:Y:S02]  /*7070*/  CS2R R8, SRZ ;  /* 0x0000000000087805 */ /* 0x000fe4000001ff00 */
[----:B------:R-:W-:Y:S02]  /*7080*/  ISETP.GE.AND P0, PT, R4, R39, PT ;  /* 0x000000270400720c */ /* 0x000fe40003f06270 */
[----:B------:R-:W-:Y:S02]  /*7090*/  CS2R R12, SRZ ;  /* 0x00000000000c7805 */ /* 0x000fe4000001ff00 */
[----:B------:R-:W-:-:S02]  /*70a0*/  LOP3.LUT R6, R6, 0xfffffffe, RZ, 0xc0, !PT ;  /* 0xfffffffe06067812 */ /* 0x000fc400078ec0ff */
[----:B------:R-:W-:-:S03]  /*70b0*/  CS2R R10, SRZ ;  /* 0x00000000000a7805 */ /* 0x000fc6000001ff00 */
[----:B------:R-:W-:-:S05]  /*70c0*/  IMAD.IADD R6, R235, 0x1, -R6 ;  /* 0x00000001eb067824 */ /* 0x000fca00078e0a06 */
[----:B------:R-:W-:Y:S01]  /*70d0*/  SHF.L.U32 R35, R6, 0x1f, RZ ;  /* 0x0000001f06237819 */ /* 0x000fe200000006ff */
[----:B------:R-:W-:Y:S06]  /*70e0*/  @P0 BRA `(.L_x_2752) ;  /* 0x0000000000580947 */ /* 0x000fec0003800000 */
[----:B------:R-:W-:Y:S01]  /*70f0*/  ULDC UR4, c[0x0][0x3f4] ;  /* 0x0000fd0000047ab9 */ /* 0x000fe20000000800 */
[----:B---3--:R-:W-:Y:S01]  /*7100*/  IMAD.MOV.U32 R6, RZ, RZ, R0 ;  /* 0x000000ffff067224 */ /* 0x008fe200078e0000 */
[----:B------:R-:W-:Y:S01]  /*7110*/  ISETP.GE.AND P3, PT, R209, UR4, PT ;  /* 0x00000004d1007c0c */ /* 0x000fe2000bf66270 */
[----:B--2---:R-:W-:Y:S01]  /*7120*/  IMAD.MOV.U32 R7, RZ, RZ, R3 ;  /* 0x000000ffff077224 */ /* 0x004fe200078e0003 */
[----:B------:R-:W-:Y:S01]  /*7130*/  ISETP.GE.AND P2, PT, R22, UR4, PT ;  /* 0x0000000416007c0c */ /* 0x000fe2000bf46270 */
[----:B------:R-:W-:Y:S01]  /*7140*/  IMAD.MOV.U32 R15, RZ, RZ, R5 ;  /* 0x000000ffff0f7224 */ /* 0x000fe200078e0005 */
        /* <DEDUP_REMOVED lines=16> */
.L_x_2752:
[----:B------:R-:W-:Y:S05]  /*7250*/  BSYNC B1 ;  /* 0x0000000000017941 */ /* 0x000fea0003800000 */
.L_x_2751:
[----:B------:R-:W1:Y:S01]  /*7260*/  SYNCS.PHASECHK.TRANS64.TRYWAIT P0, [R16+URZ+0x22800], R35 ;  /* 0x02280023100075a7 */ /* 0x000e62000800017f */
[----:B------:R-:W-:Y:S01]  /*7270*/  LOP3.LUT R34, R34, 0x1c0, RZ, 0xc0, !PT ;  /* 0x000001c022227812 */ /* 0x000fe200078ec0ff */
[----:B---3-5:R-:W-:Y:S01]  /*7280*/  IMAD.MOV.U32 R0, RZ, RZ, R26 ;  /* 0x000000ffff007224 */ /* 0x028fe200078e001a */
[----:B------:R-:W-:Y:S01]  /*7290*/  VIADDMNMX R40, R39, -R210, 0x80, PT ;  /* 0x0000008027287446 */ /* 0x000fe200038009d2 */
[----:B--2---:R-:W-:Y:S01]  /*72a0*/  IMAD.MOV.U32 R3, RZ, RZ, R8 ;  /* 0x000000ffff037224 */ /* 0x004fe200078e0008 */
[----:B------:R-:W-:Y:S01]  /*72b0*/  LOP3.LUT R37, R34, 0x18, R37, 0xf8, !PT ;  /* 0x0000001822257812 */ /* 0x000fe200078ef825 */
[----:B0-----:R-:W-:Y:S01]  /*72c0*/  IMAD.MOV.U32 R4, RZ, RZ, R9 ;  /* 0x000000ffff047224 */ /* 0x001fe200078e0009 */
[----:B------:R-:W-:Y:S01]  /*72d0*/  SHF.R.U32.HI R34, RZ, 0x3, R34 ;  /* 0x00000003ff227819 */ /* 0x000fe20000011622 */
[----:B------:R-:W-:Y:S01]  /*72e0*/  IMAD.MOV.U32 R5, RZ, RZ, R12 ;  /* 0x000000ffff057224 */ /* 0x000fe200078e000c */
[----:B------:R-:W-:Y:S01]  /*72f0*/  PRMT R44, R0, 0x7610, R44 ;  /* 0x00007610002c7816 */ /* 0x000fe2000000002c */
[----:B------:R-:W-:Y:S01]  /*7300*/  IMAD.MOV.U32 R0, RZ, RZ, R27 ;  /* 0x000000ffff007224 */ /* 0x000fe200078e001b */
[----:B------:R-:W-:Y:S01]  /*7310*/  LOP3.LUT R37, R37, R34, RZ, 0x3c, !PT ;  /* 0x0000002225257212 */ /* 0x000fe200078e3cff */
[----:B------:R-:W-:Y:S01]  /*7320*/  BSSY B1, `(.L_x_2753) ;  /* 0x0000011000017945 */ /* 0x000fe20003800000 */
[----:B------:R-:W-:-:S02]  /*7330*/  PRMT R47, R47, 0x5410, R3 ;  /* 0x000054102f2f7816 */ /* 0x000fc40000000003 */
[----:B------:R-:W-:Y:S01]  /*7340*/  PRMT R46, R46, 0x5410, R0 ;  /* 0x000054102e2e7816 */ /* 0x000fe20000000000 */
[----:B------:R-:W-:Y:S01]  /*7350*/  IMAD R3, R220, 0x200, R37 ;  /* 0x00000200dc037824 */ /* 0x000fe200078e0225 */
[----:B------:R-:W-:Y:S01]  /*7360*/  PRMT R45, R4, 0x7610, R45 ;  /* 0x00007610042d7816 */ /* 0x000fe2000000002d */
[----:B------:R-:W-:Y:S01]  /*7370*/  IMAD.MOV.U32 R0, RZ, RZ, R13 ;  /* 0x000000ffff007224 */ /* 0x000fe200078e000d */
[----:B------:R-:W-:Y:S01]  /*7380*/  PRMT R48, R48, 0x5410, R5 ;  /* 0x0000541030307816 */ /* 0x000fe20000000005 */
[----:B------:R-:W-:Y:S01]  /*7390*/  IMAD.MOV.U32 R4, RZ, RZ, R10 ;  /* 0x000000ffff047224 */ /* 0x000fe200078e000a */
[----:B------:R-:W-:Y:S01]  /*73a0*/  LOP3.LUT P2, RZ, R237, 0x4, RZ, 0xc0, !PT ;  /* 0x00000004edff7812 */ /* 0x000fe2000784c0ff */
[----:B------:R-:W-:Y:S01]  /*73b0*/  IMAD R3, R3, 0x2, R16 ;  /* 0x0000000203037824 */ /* 0x000fe200078e0210 */
[----:B------:R-:W-:Y:S01]  /*73c0*/  PRMT R46, R0, 0x7610, R46 ;  /* 0x00007610002e7816 */ /* 0x000fe2000000002e */
[----:B------:R-:W-:Y:S01]  /*73d0*/  IMAD.MOV.U32 R5, RZ, RZ, R11 ;  /* 0x000000ffff057224 */ /* 0x000fe200078e000b */
[----:B------:R-:W-:Y:S01]  /*73e0*/  PRMT R47, R4, 0x7610, R47 ;  /* 0x00007610042f7816 */ /* 0x000fe2000000002f */
[C---:B------:R-:W-:Y:S01]  /*73f0*/  VIADD R4, R3.reuse, 0x18400 ;  /* 0x0001840003047836 */ /* 0x040fe20000000000 */
[----:B------:R-:W-:Y:S01]  /*7400*/  ISETP.GE.AND P1, PT, R18, R40, PT ;  /* 0x000000281200720c */ /* 0x000fe20003f26270 */
[----:B------:R-:W-:Y:S01]  /*7410*/  VIADD R0, R3, 0x18440 ;  /* 0x0001844003007836 */ /* 0x000fe20000000000 */
[----:B-1----:R-:W-:Y:S11]  /*7420*/  @!P0 BRA `(.L_x_2754) ;  /* 0x00000190002c8947 */ /* 0x002ff60003800000 */
.L_x_3062:
[----:B------:R-:W-:Y:S05]  /*7430*/  BSYNC B1 ;  /* 0x0000000000017941 */ /* 0x000fea0003800000 */
.L_x_2753:
[----:B------:R-:W-:Y:S01]  /*7440*/  BSSY B1, `(.L_x_2755) ;  /* 0x0000067000017945 */ /* 0x000fe20003800000 */
[----:B------:R-:W-:Y:S01]  /*7450*/  PRMT R49, R49, 0x5410, R5 ;  /* 0x0000541031317816 */ /* 0x000fe20000000005 */
[----:B------:R-:W-:Y:S02]  /*7460*/  @P2 VIADD R0, R4, 0xffffffc0 ;  /* 0xffffffc004002836 */ /* 0x000fe40000000000 */
[----:B------:R-:W-:Y:S05]  /*7470*/  @P1 BRA `(.L_x_2756) ;  /* 0x00000004008c1947 */ /* 0x000fea0003800000 */
[----:B------:R-:W1:Y:S01]  /*7480*/  LDC R4, c[0x0][0x3f4] ;  /* 0x0000fd00ff047b82 */ /* 0x000e620000000800 */
[----:B------:R-:W-:Y:S01]  /*7490*/  BSSY B2, `(.L_x_2757) ;  /* 0x0000032000027945 */ /* 0x000fe20003800000 */
[-C--:B-1----:R-:W-:Y:S02]  /*74a0*/  ISETP.GE.AND P0, PT, R22, R4.reuse, PT ;  /* 0x000000041600720c */ /* 0x082fe40003f06270 */
[----:B------:R-:W-:-:S11]  /*74b0*/  ISETP.GE.AND P1, PT, R209, R4, PT ;  /* 0x00000004d100720c */ /* 0x000fd60003f26270 */
[----:B------:R-:W-:Y:S05]  /*74c0*/  @P0 BRA `(.L_x_2758) ;  /* 0x0000000000b80947 */ /* 0x000fea0003800000 */
[----:B------:R-:W1:Y:S01]  /*74d0*/  LDS.128 R4, [R3+0x18400] ;  /* 0x0184000003047984 */ /* 0x000e620000000c00 */
[----:B----4-:R-:W-:Y:S02]  /*74e0*/  SHF.R.U64 R14, R28, 0x10, R29 ;  /* 0x000000101c0e7819 */ /* 0x010fe4000000121d */
[----:B------:R-:W-:Y:S02]  /*74f0*/  SHF.R.U32.HI R34, RZ, 0x10, R31 ;  /* 0x00000010ff227819 */ /* 0x000fe4000001161f */
[----:B------:R-:W-:Y:S02]  /*7500*/  SHF.R.U32.HI R28, RZ, 0x10, R29 ;  /* 0x00000010ff1c7819 */ /* 0x000fe4000001161d */
[----:B------:R-:W-:Y:S02]  /*7510*/  SHF.R.U64 R33, R30, 0x10, R31 ;  /* 0x000000101e217819 */ /* 0x000fe4000000121f */
[----:B------:R-:W-:Y:S02]  /*7520*/  PRMT R34, R41, 0x5432, R34 ;  /* 0x0000543229227816 */ /* 0x000fe40000000022 */
[----:B------:R-:W-:-:S02]  /*7530*/  PRMT R31, R44, 0x5432, R28 ;  /* 0x000054322c1f7816 */ /* 0x000fc4000000001c */
[----:B------:R-:W-:Y:S01]  /*7540*/  PRMT R30, R43, 0x5432, R14 ;  /* 0x000054322b1e7816 */ /* 0x000fe2000000000e */
[C---:B0-----:R-:W-:Y:S01]  /*7550*/  IMAD.U32 R35, R34.reuse, 0x10000, RZ ;  /* 0x0001000022237824 */ /* 0x041fe200078e00ff */
[----:B------:R-:W-:Y:S01]  /*7560*/  LOP3.LUT R34, R34, 0xffff0000, RZ, 0xc0, !PT ;  /* 0xffff000022227812 */ /* 0x000fe200078ec0ff */
[C---:B------:R-:W-:Y:S01]  /*7570*/  IMAD.U32 R32, R31.reuse, 0x10000, RZ ;  /* 0x000100001f207824 */ /* 0x040fe200078e00ff */
[----:B------:R-:W-:Y:S02]  /*7580*/  LOP3.LUT R31, R31, 0xffff0000, RZ, 0xc0, !PT ;  /* 0xffff00001f1f7812 */ /* 0x000fe400078ec0ff */
[----:B------:R-:W-:Y:S02]  /*7590*/  PRMT R33, R41, 0x5410, R33 ;  /* 0x0000541029217816 */ /* 0x000fe40000000021 */
[C---:B-1----:R-:W-:Y:S01]  /*75a0*/  LOP3.LUT R15, R6.reuse, 0xffff0000, RZ, 0xc0, !PT ;  /* 0xffff0000060f7812 */ /* 0x042fe200078ec0ff */
[----:B------:R-:W-:Y:S01]  /*75b0*/  IMAD.U32 R14, R6, 0x10000, RZ ;  /* 0x00010000060e7824 */ /* 0x000fe200078e00ff */
[C---:B------:R-:W-:Y:S01]  /*75c0*/  LOP3.LUT R29, R7.reuse, 0xffff0000, RZ, 0xc0, !PT ;  /* 0xffff0000071d7812 */ /* 0x040fe200078ec0ff */
[----:B------:R-:W-:-:S02]  /*75d0*/  IMAD.U32 R28, R7, 0x10000, RZ ;  /* 0x00010000071c7824 */ /* 0x000fc400078e00ff */
[CC--:B------:R-:W-:Y:S01]  /*75e0*/  FMUL.FTZ R37, R15.reuse, R35.reuse ;  /* 0x000000230f257220 */ /* 0x0c0fe20000410000 */
[----:B------:R-:W-:Y:S01]  /*75f0*/  FMUL.FTZ R38, R15, R32 ;  /* 0x000000200f267220 */ /* 0x000fe20000410000 */
[----:B------:R-:W-:Y:S01]  /*7600*/  FMUL.FTZ R15, R29, R34 ;  /* 0x000000221d0f7220 */ /* 0x000fe20000410000 */
[----:B------:R-:W-:Y:S02]  /*7610*/  IMAD.U32 R6, R4, 0x10000, RZ ;  /* 0x0001000004067824 */ /* 0x000fe400078e00ff */
[C---:B------:R-:W-:Y:S01]  /*7620*/  FFMA.FTZ R37, R14.reuse, R32, -R37 ;  /* 0x000000200e257223 */ /* 0x040fe20000010825 */
[----:B------:R-:W-:Y:S01]  /*7630*/  FFMA.FTZ R38, R14, R35, R38 ;  /* 0x000000230e267223 */ /* 0x000fe20000010026 */
[-C--:B------:R-:W-:Y:S01]  /*7640*/  FFMA.FTZ R35, R28, R31.reuse, -R15 ;  /* 0x0000001f1c237223 */ /* 0x080fe2000001080f */
[C---:B------:R-:W-:Y:S01]  /*7650*/  IMAD.U32 R7, R5.reuse, 0x10000, RZ ;  /* 0x0001000005077824 */ /* 0x040fe200078e00ff */
[----:B------:R-:W-:Y:S01]  /*7660*/  LOP3.LUT R4, R4, 0xffff0000, RZ, 0xc0, !PT ;  /* 0xffff000004047812 */ /* 0x000fe200078ec0ff */
[C---:B------:R-:W-:Y:S01]  /*7670*/  IMAD.U32 R15, R30.reuse, 0x10000, RZ ;  /* 0x000100001e0f7824 */ /* 0x040fe200078e00ff */
[----:B------:R-:W-:Y:S01]  /*7680*/  LOP3.LUT R5, R5, 0xffff0000, RZ, 0xc0, !PT ;  /* 0xffff000005057812 */ /* 0x000fe200078ec0ff */
[----:B------:R-:W-:Y:S01]  /*7690*/  FMUL.FTZ R39, R29, R31 ;  /* 0x0000001f1d277220 */ /* 0x000fe20000410000 */
[C---:B------:R-:W-:Y:S01]  /*76a0*/  LOP3.LUT R14, R33.reuse, 0xffff0000, RZ, 0xc0, !PT ;  /* 0xffff0000210e7812 */ /* 0x040fe200078ec0ff */
[----:B------:R-:W-:Y:S01]  /*76b0*/  IMAD.U32 R29, R33, 0x10000, RZ ;  /* 0x00010000211d7824 */ /* 0x000fe200078e00ff */
[----:B------:R-:W-:Y:S01]  /*76c0*/  LOP3.LUT R30, R30, 0xffff0000, RZ, 0xc0, !PT ;  /* 0xffff00001e1e7812 */ /* 0x000fe200078ec0ff */
[----:B------:R-:W-:Y:S01]  /*76d0*/  FFMA.FTZ R34, R28, R34, R39 ;  /* 0x000000221c227223 */ /* 0x000fe20000010027 */
[C---:B------:R-:W-:Y:S01]  /*76e0*/  FMUL.FTZ R28, R4.reuse, R15 ;  /* 0x0000000f041c7220 */ /* 0x040fe20000410000 */
[-C--:B------:R-:W-:Y:S01]  /*76f0*/  FMUL.FTZ R31, R4, R29.reuse ;  /* 0x0000001d041f7220 */ /* 0x080fe20000410000 */
[C---:B------:R-:W-:Y:S01]  /*7700*/  FMUL.FTZ R32, R5.reuse, R14 ;  /* 0x0000000e05207220 */ /* 0x040fe20000410000 */
[-C--:B------:R-:W-:Y:S01]  /*7710*/  FMUL.FTZ R33, R5, R30.reuse ;  /* 0x0000001e05217220 */ /* 0x080fe20000410000 */
[C---:B------:R-:W-:Y:S01]  /*7720*/  FFMA.FTZ R29, R6.reuse, R29, R28 ;  /* 0x0000001d061d7223 */ /* 0x040fe2000001001c */
[----:B------:R-:W-:Y:S01]  /*7730*/  FFMA.FTZ R4, R6, R15, -R31 ;  /* 0x0000000f06047223 */ /* 0x000fe2000001081f */
[C---:B------:R-:W-:Y:S01]  /*7740*/  FFMA.FTZ R5, R7.reuse, R30, -R32 ;  /* 0x0000001e07057223 */ /* 0x040fe20000010820 */
[----:B------:R-:W-:Y:S01]  /*7750*/  FFMA.FTZ R14, R7, R14, R33 ;  /* 0x0000000e070e7223 */ /* 0x000fe20000010021 */
[----:B------:R-:W-:-:S02]  /*7760*/  F2FP.BF16.F32.PACK_AB R6, R38, R37 ;  /* 0x000000252606723e */ /* 0x000fc400000010ff */
[----:B------:R-:W-:Y:S02]  /*7770*/  F2FP.BF16.F32.PACK_AB R7, R34, R35 ;  /* 0x000000232207723e */ /* 0x000fe400000010ff */
[----:B------:R-:W-:Y:S02]  /*7780*/  F2FP.BF16.F32.PACK_AB R4, R29, R4 ;  /* 0x000000041d04723e */ /* 0x000fe400000010ff */
[----:B------:R-:W-:-:S05]  /*7790*/  F2FP.BF16.F32.PACK_AB R5, R14, R5 ;  /* 0x000000050e05723e */ /* 0x000fca00000010ff */
[----:B------:R1:W-:Y:S02]  /*77a0*/  STS.128 [R3+0x18400], R4 ;  /* 0x0184000403007388 */ /* 0x0003e40000000c00 */
.L_x_2758:
[----:B------:R-:W-:Y:S05]  /*77b0*/  BSYNC B2 ;  /* 0x0000000000027941 */ /* 0x000fea0003800000 */
.L_x_2757:
[----:B------:R-:W-:Y:S05]  /*77c0*/  @P1 BRA `(.L_x_2756) ;  /* 0x0000000000b81947 */ /* 0x000fea0003800000 */
[----:B-1----:R-:W1:Y:S01]  /*77d0*/  LDS.128 R4, [R0] ;  /* 0x0000000000047984 */ /* 0x002e620000000c00 */
[----:B------:R-:W-:Y:S02]  /*77e0*/  SHF.R.U64 R24, R24, 0x10, R25 ;  /* 0x0000001018187819 */ /* 0x000fe40000001219 */
[----:B------:R-:W-:Y:S02]  /*77f0*/  SHF.R.U32.HI R30, RZ, 0x10, R21 ;  /* 0x00000010ff1e7819 */ /* 0x000fe40000011615 */
[----:B------:R-:W-:Y:S02]  /*7800*/  SHF.R.U32.HI R25, RZ, 0x10, R25 ;  /* 0x00000010ff197819 */ /* 0x000fe40000011619 */
[----:B------:R-:W-:Y:S02]  /*7810*/  PRMT R30, R42, 0x5432, R30 ;  /* 0x000054322a1e7816 */ /* 0x000fe4000000001e */
[----:B------:R-:W-:Y:S02]  /*7820*/  PRMT R25, R43, 0x5410, R25 ;  /* 0x000054102b197816 */ /* 0x000fe40000000019 */
[----:B------:R-:W-:Y:S01]  /*7830*/  SHF.R.U64 R29, R20, 0x10, R21 ;  /* 0x00000010141d7819 */ /* 0x000fe20000001215 */
[C---:B------:R-:W-:Y:S01]  /*7840*/  IMAD.U32 R31, R30.reuse, 0x10000, RZ ;  /* 0x000100001e1f7824 */ /* 0x040fe200078e00ff */
[----:B------:R-:W-:Y:S01]  /*7850*/  LOP3.LUT R30, R30, 0xffff0000, RZ, 0xc0, !PT ;  /* 0xffff00001e1e7812 */ /* 0x000fe200078ec0ff */
[C---:B------:R-:W-:Y:S01]  /*7860*/  IMAD.U32 R28, R25.reuse, 0x10000, RZ ;  /* 0x00010000191c7824 */ /* 0x040fe200078e00ff */
[----:B------:R-:W-:-:S02]  /*7870*/  LOP3.LUT R25, R25, 0xffff0000, RZ, 0xc0, !PT ;  /* 0xffff000019197812 */ /* 0x000fc400078ec0ff */
[----:B------:R-:W-:Y:S02]  /*7880*/  PRMT R24, R45, 0x5432, R24 ;  /* 0x000054322d187816 */ /* 0x000fe40000000018 */
[----:B------:R-:W-:Y:S02]  /*7890*/  PRMT R29, R42, 0x5410, R29 ;  /* 0x000054102a1d7816 */ /* 0x000fe4000000001d */
[C---:B-1----:R-:W-:Y:S01]  /*78a0*/  LOP3.LUT R15, R6.reuse, 0xffff0000, RZ, 0xc0, !PT ;  /* 0xffff0000060f7812 */ /* 0x042fe200078ec0ff */
[----:B----4-:R-:W-:Y:S01]  /*78b0*/  IMAD.U32 R14, R6, 0x10000, RZ ;  /* 0x00010000060e7824 */ /* 0x010fe200078e00ff */
[C---:B------:R-:W-:Y:S01]  /*78c0*/  LOP3.LUT R21, R7.reuse, 0xffff0000, RZ, 0xc0, !PT ;  /* 0xffff000007157812 */ /* 0x040fe200078ec0ff */
[----:B------:R-:W-:Y:S02]  /*78d0*/  IMAD.U32 R20, R7, 0x10000, RZ ;  /* 0x0001000007147824 */ /* 0x000fe400078e00ff */
[C---:B------:R-:W-:Y:S01]  /*78e0*/  FMUL.FTZ R33, R15.reuse, R31 ;  /* 0x0000001f0f217220 */ /* 0x040fe20000410000 */
[----:B------:R-:W-:Y:S01]  /*78f0*/  FMUL.FTZ R32, R15, R28 ;  /* 0x0000001c0f207220 */ /* 0x000fe20000410000 */
[----:B------:R-:W-:Y:S01]  /*7900*/  FMUL.FTZ R15, R21, R30 ;  /* 0x0000001e150f7220 */ /* 0x000fe20000410000 */
[----:B------:R-:W-:-:S02]  /*7910*/  IMAD.U32 R6, R4, 0x10000, RZ ;  /* 0x0001000004067824 */ /* 0x000fc400078e00ff */
[C---:B------:R-:W-:Y:S01]  /*7920*/  FFMA.FTZ R33, R14.reuse, R28, -R33 ;  /* 0x0000001c0e217223 */ /* 0x040fe20000010821 */
[----:B------:R-:W-:Y:S01]  /*7930*/  FFMA.FTZ R32, R14, R31, R32 ;  /* 0x0000001f0e207223 */ /* 0x000fe20000010020 */
[-C--:B------:R-:W-:Y:S01]  /*7940*/  FFMA.FTZ R31, R20, R25.reuse, -R15 ;  /* 0x00000019141f7223 */ /* 0x080fe2000001080f */
[C---:B------:R-:W-:Y:S01]  /*7950*/  IMAD.U32 R7, R5.reuse, 0x10000, RZ ;  /* 0x0001000005077824 */ /* 0x040fe200078e00ff */
[----:B------:R-:W-:Y:S01]  /*7960*/  LOP3.LUT R4, R4, 0xffff0000, RZ, 0xc0, !PT ;  /* 0xffff000004047812 */ /* 0x000fe200078ec0ff */
[C---:B------:R-:W-:Y:S01]  /*7970*/  IMAD.U32 R15, R24.reuse, 0x10000, RZ ;  /* 0x00010000180f7824 */ /* 0x040fe200078e00ff */
[----:B------:R-:W-:Y:S01]  /*7980*/  LOP3.LUT R5, R5, 0xffff0000, RZ, 0xc0, !PT ;  /* 0xffff000005057812 */ /* 0x000fe200078ec0ff */
[----:B0-----:R-:W-:Y:S01]  /*7990*/  FMUL.FTZ R35, R21, R25 ;  /* 0x0000001915237220 */ /* 0x001fe20000410000 */
        /* <DEDUP_REMOVED lines=16> */
[----:B------:R2:W-:Y:S02]  /*7aa0*/  STS.128 [R0], R4 ;  /* 0x0000000400007388 */ /* 0x0005e40000000c00 */
.L_x_2756:
[----:B------:R-:W-:Y:S05]  /*7ab0*/  BSYNC B1 ;  /* 0x0000000000017941 */ /* 0x000fea0003800000 */
.L_x_2755:
[----:B------:R-:W-:-:S13]  /*7ac0*/  ISETP.GE.AND P0, PT, R233, R40, PT ;  /* 0x00000028e900720c */ /* 0x000fda0003f06270 */
[----:B------:R-:W-:Y:S05]  /*7ad0*/  @P0 BRA `(.L_x_2759) ;  /* 0x0000001800c40947 */ /* 0x000fea0003800000 */
[----:B-12---:R-:W1:Y:S01]  /*7ae0*/  LDC R4, c[0x0][0x3f4] ;  /* 0x0000fd00ff047b82 */ /* 0x006e620000000800 */
[----:B------:R-:W-:Y:S01]  /*7af0*/  BSSY B1, `(.L_x_2760) ;  /* 0x0000032000017945 */ /* 0x000fe20003800000 */
[-C--:B-1----:R-:W-:Y:S02]  /*7b00*/  ISETP.GE.AND P0, PT, R22, R4.reuse, PT ;  /* 0x000000041600720c */ /* 0x082fe40003f06270 */
[----:B------:R-:W-:-:S11]  /*7b10*/  ISETP.GE.AND P1, PT, R209, R4, PT ;  /* 0x00000004d100720c */ /* 0x000fd60003f26270 */
[----:B------:R-:W-:Y:S05]  /*7b20*/  @P0 BRA `(.L_x_2761) ;  /* 0x0000000000b80947 */ /* 0x000fea0003800000 */
[----:B------:R-:W1:Y:S01]  /*7b30*/  LDS.128 R4, [R3+0x1a400] ;  /* 0x01a4000003047984 */ /* 0x000e620000000c00 */
[--C-:B------:R-:W-:Y:S02]  /*7b40*/  SHF.R.U64 R25, R26, 0x10, R27.reuse ;  /* 0x000000101a197819 */ /* 0x100fe4000000121b */
[----:B------:R-:W-:Y:S02]  /*7b50*/  SHF.R.U32.HI R26, RZ, 0x10, R27 ;  /* 0x00000010ff1a7819 */ /* 0x000fe4000001161b */
[----:B------:R-:W-:Y:S02]  /*7b60*/  SHF.R.U32.HI R21, RZ, 0x10, R13 ;  /* 0x00000010ff157819 */ /* 0x000fe4000001160d */
[C---:B------:R-:W-:Y:S02]  /*7b70*/  PRMT R26, R46.reuse, 0x5432, R26 ;  /* 0x000054322e1a7816 */ /* 0x040fe4000000001a */
        /* <DEDUP_REMOVED lines=9> */
[----:B------:R-:W-:Y:S01]  /*7c10*/  IMAD.U32 R12, R6, 0x10000, RZ ;  /* 0x00010000060c7824 */ /* 0x000fe200078e00ff */
[C---:B------:R-:W-:Y:S01]  /*7c20*/  LOP3.LUT R15, R7.reuse, 0xffff0000, RZ, 0xc0, !PT ;  /* 0xffff0000070f7812 */ /* 0x040fe200078ec0ff */
[----:B----4-:R-:W-:Y:S02]  /*7c30*/  IMAD.U32 R14, R7, 0x10000, RZ ;  /* 0x00010000070e7824 */ /* 0x010fe400078e00ff */
        /* <DEDUP_REMOVED lines=29> */
.L_x_2761:
[----:B------:R-:W-:Y:S05]  /*7e10*/  BSYNC B1 ;  /* 0x0000000000017941 */ /* 0x000fea0003800000 */
.L_x_2760:
[----:B------:R-:W-:Y:S05]  /*7e20*/  @P1 BRA `(.L_x_2759) ;  /* 0x0000001400f01947 */ /* 0x000fea0003800000 */
[----:B-1----:R-:W1:Y:S01]  /*7e30*/  LDS.128 R4, [R0+0x2000] ;  /* 0x0020000000047984 */ /* 0x002e620000000c00 */
[----:B------:R-:W-:Y:S02]  /*7e40*/  SHF.R.U32.HI R15, RZ, 0x10, R9 ;  /* 0x00000010ff0f7819 */ /* 0x000fe40000011609 */
[----:B------:R-:W-:Y:S02]  /*7e50*/  SHF.R.U32.HI R12, RZ, 0x10, R11 ;  /* 0x00000010ff0c7819 */ /* 0x000fe4000001160b */
[----:B------:R-:W-:Y:S02]  /*7e60*/  PRMT R15, R45, 0x5410, R15 ;  /* 0x000054102d0f7816 */ /* 0x000fe4000000000f */
[----:B------:R-:W-:Y:S02]  /*7e70*/  PRMT R12, R49, 0x5432, R12 ;  /* 0x00005432310c7816 */ /* 0x000fe4000000000c */
[----:B----4-:R-:W-:Y:S01]  /*7e80*/  SHF.R.U64 R14, R8, 0x10, R9 ;  /* 0x00000010080e7819 */ /* 0x010fe20000001209 */
[----:B------:R-:W-:Y:S01]  /*7e90*/  IMAD.U32 R20, R15, 0x10000, RZ ;  /* 0x000100000f147824 */ /* 0x000fe200078e00ff */
[----:B------:R-:W-:Y:S01]  /*7ea0*/  SHF.R.U64 R3, R10, 0x10, R11 ;  /* 0x000000100a037819 */ /* 0x000fe2000000120b */
[----:B------:R-:W-:Y:S01]  /*7eb0*/  IMAD.U32 R13, R12, 0x10000, RZ ;  /* 0x000100000c0d7824 */ /* 0x000fe200078e00ff */
[----:B------:R-:W-:-:S02]  /*7ec0*/  PRMT R14, R47, 0x5432, R14 ;  /* 0x000054322f0e7816 */ /* 0x000fc4000000000e */
[----:B------:R-:W-:Y:S02]  /*7ed0*/  LOP3.LUT R15, R15, 0xffff0000, RZ, 0xc0, !PT ;  /* 0xffff00000f0f7812 */ /* 0x000fe400078ec0ff */
[----:B------:R-:W-:Y:S02]  /*7ee0*/  LOP3.LUT R12, R12, 0xffff0000, RZ, 0xc0, !PT ;  /* 0xffff00000c0c7812 */ /* 0x000fe400078ec0ff */
[----:B------:R-:W-:Y:S02]  /*7ef0*/  PRMT R11, R47, 0x5410, R3 ;  /* 0x000054102f0b7816 */ /* 0x000fe40000000003 */
[C---:B-1----:R-:W-:Y:S01]  /*7f00*/  LOP3.LUT R9, R6.reuse, 0xffff0000, RZ, 0xc0, !PT ;  /* 0xffff000006097812 */ /* 0x042fe200078ec0ff */
[C---:B------:R-:W-:Y:S01]  /*7f10*/  IMAD.U32 R10, R7.reuse, 0x10000, RZ ;  /* 0x00010000070a7824 */ /* 0x040fe200078e00ff */
[----:B------:R-:W-:Y:S01]  /*7f20*/  LOP3.LUT R7, R7, 0xffff0000, RZ, 0xc0, !PT ;  /* 0xffff000007077812 */ /* 0x000fe200078ec0ff */
[----:B------:R-:W-:Y:S02]  /*7f30*/  IMAD.U32 R8, R6, 0x10000, RZ ;  /* 0x0001000006087824 */ /* 0x000fe400078e00ff */
[C---:B------:R-:W-:Y:S01]  /*7f40*/  FMUL.FTZ R21, R9.reuse, R20 ;  /* 0x0000001409157220 */ /* 0x040fe20000410000 */
[----:B------:R-:W-:Y:S01]  /*7f50*/  FMUL.FTZ R9, R9, R13 ;  /* 0x0000000d09097220 */ /* 0x000fe20000410000 */
[----:B------:R-:W-:-:S02]  /*7f60*/  IMAD.U32 R6, R5, 0x10000, RZ ;  /* 0x0001000005067824 */ /* 0x000fc400078e00ff */
[C---:B------:R-:W-:Y:S01]  /*7f70*/  FMUL.FTZ R25, R7.reuse, R15 ;  /* 0x0000000f07197220 */ /* 0x040fe20000410000 */
[C---:B------:R-:W-:Y:S01]  /*7f80*/  FFMA.FTZ R21, R8.reuse, R13, -R21 ;  /* 0x0000000d08157223 */ /* 0x040fe20000010815 */
[----:B------:R-:W-:Y:S01]  /*7f90*/  FFMA.FTZ R20, R8, R20, R9 ;  /* 0x0000001408147223 */ /* 0x000fe20000010009 */
[-C--:B------:R-:W-:Y:S01]  /*7fa0*/  FMUL.FTZ R9, R7, R12.reuse ;  /* 0x0000000c07097220 */ /* 0x080fe20000410000 */
[----:B------:R-:W-:Y:S01]  /*7fb0*/  IMAD.U32 R8, R14, 0x10000, RZ ;  /* 0x000100000e087824 */ /* 0x000fe200078e00ff */
[----:B------:R-:W-:Y:S01]  /*7fc0*/  LOP3.LUT R5, R5, 0xffff0000, RZ, 0xc0, !PT ;  /* 0xffff000005057812 */ /* 0x000fe200078ec0ff */
[----:B------:R-:W-:Y:S01]  /*7fd0*/  IMAD.U32 R3, R4, 0x10000, RZ ;  /* 0x0001000004037824 */ /* 0x000fe200078e00ff */
[----:B------:R-:W-:Y:S01]  /*7fe0*/  LOP3.LUT R14, R14, 0xffff0000, RZ, 0xc0, !PT ;  /* 0xffff00000e0e7812 */ /* 0x000fe200078ec0ff */
[C---:B------:R-:W-:Y:S01]  /*7ff0*/  IMAD.U32 R7, R11.reuse, 0x10000, RZ ;  /* 0x000100000b077824 */ /* 0x040fe200078e00ff */
[----:B------:R-:W-:Y:S01]  /*8000*/  LOP3.LUT R4, R4, 0xffff0000, RZ, 0xc0, !PT ;  /* 0xffff000004047812 */ /* 0x000fe200078ec0ff */
[C---:B------:R-:W-:Y:S01]  /*8010*/  FFMA.FTZ R25, R10.reuse, R12, -R25 ;  /* 0x0000000c0a197223 */ /* 0x040fe20000010819 */
[----:B------:R-:W-:Y:S01]  /*8020*/  LOP3.LUT R11, R11, 0xffff0000, RZ, 0xc0, !PT ;  /* 0xffff00000b0b7812 */ /* 0x000fe200078ec0ff */
[----:B------:R-:W-:Y:S01]  /*8030*/  FFMA.FTZ R12, R10, R15, R9 ;  /* 0x0000000f0a0c7223 */ /* 0x000fe20000010009 */
[C---:B------:R-:W-:Y:S01]  /*8040*/  FMUL.FTZ R13, R5.reuse, R14 ;  /* 0x0000000e050d7220 */ /* 0x040fe20000410000 */
[CC--:B------:R-:W-:Y:S01]  /*8050*/  FMUL.FTZ R10, R4.reuse, R8.reuse ;  /* 0x00000008040a7220 */ /* 0x0c0fe20000410000 */
[----:B------:R-:W-:Y:S01]  /*8060*/  FMUL.FTZ R9, R4, R7 ;  /* 0x0000000704097220 */ /* 0x000fe20000410000 */
        /* <DEDUP_REMOVED lines=11> */
.L_x_2746:
[----:B------:R-:W0:Y:S01]  /*8120*/  LDC R31, c[0x0][0x448] ;  /* 0x00011200ff1f7b82 */ /* 0x000e220000000800 */
[----:B------:R-:W-:Y:S01]  /*8130*/  IMAD R3, R231, 0x40, R34 ;  /* 0x00000040e7037824 */ /* 0x000fe200078e0222 */
[----:B------:R-:W-:Y:S01]  /*8140*/  ULDC.64 UR4, c[0x0][0x3f8] ;  /* 0x0000fe0000047ab9 */ /* 0x000fe20000000a00 */
[----:B------:R-:W-:Y:S01]  /*8150*/  ULDC.64 UR6, c[0x0][0x408] ;  /* 0x0001020000067ab9 */ /* 0x000fe20000000a00 */
[----:B------:R-:W-:Y:S02]  /*8160*/  IMAD.MOV.U32 R20, RZ, RZ, R24 ;  /* 0x000000ffff147224 */ /* 0x000fe400078e0018 */
[----:B------:R-:W-:Y:S02]  /*8170*/  IMAD.MOV.U32 R21, RZ, RZ, R27 ;  /* 0x000000ffff157224 */ /* 0x000fe400078e001b */
[----:B------:R-:W-:Y:S01]  /*8180*/  IMAD.MOV.U32 R4, RZ, RZ, R30 ;  /* 0x000000ffff047224 */ /* 0x000fe200078e001e */
[----:B------:R-:W-:Y:S02]  /*8190*/  SHF.R.S32.HI R30, RZ, 0x1f, R37 ;  /* 0x0000001fff1e7819 */ /* 0x000fe40000011425 */
[----:B0-----:R-:W-:-:S13]  /*81a0*/  ISETP.NE.AND P0, PT, R31, 0x1, PT ;  /* 0x000000011f00780c */ /* 0x001fda0003f05270 */
[----:B------:R-:W0:Y:S08]  /*81b0*/  @P0 LDC R0, c[0x0][0x44c] ;  /* 0x00011300ff000b82 */ /* 0x000e300000000800 */
[----:B------:R-:W1:Y:S01]  /*81c0*/  @P0 LDC R5, c[0x0][0x450] ;  /* 0x00011400ff050b82 */ /* 0x000e620000000800 */
[----:B0-----:R-:W-:-:S05]  /*81d0*/  @P0 IMAD.HI.U32 R0, R3, R0, RZ ;  /* 0x0000000003000227 */ /* 0x001fca00078e00ff */
[----:B-1----:R-:W-:Y:S01]  /*81e0*/  @P0 SHF.R.U32.HI R3, RZ, R5, R0 ;  /* 0x00000005ff030219 */ /* 0x002fe20000011600 */
[----:B------:R-:W-:-:S03]  /*81f0*/  IMAD.MOV.U32 R5, RZ, RZ, R29 ;  /* 0x000000ffff057224 */ /* 0x000fc600078e001d */
        /* <DEDUP_REMOVED lines=17> */
[----:B------:R-:W0:Y:S01]  /*8310*/  LDC R38, c[0x0][0x3f4] ;  /* 0x0000fd00ff267b82 */ /* 0x000e220000000800 */
[----:B------:R-:W1:Y:S01]  /*8320*/  SHFL.IDX PT, R3, R10, RZ, 0x1c1f ;  /* 0x001c1fff0a037589 */ /* 0x000e6200000e0000 */
[----:B------:R-:W-:-:S03]  /*8330*/  IMAD R31, R204, R31, RZ ;  /* 0x0000001fcc1f7224 */ /* 0x000fc600078e02ff */
[----:B------:R-:W2:Y:S04]  /*8340*/  SHFL.IDX PT, R0, R20, RZ, 0x1c1f ;  /* 0x001c1fff14007589 */ /* 0x000ea800000e0000 */
[----:B------:R-:W3:Y:S04]  /*8350*/  SHFL.IDX PT, R14, R28, RZ, 0x1c1f ;  /* 0x001c1fff1c0e7589 */ /* 0x000ee800000e0000 */
[----:B------:R-:W4:Y:S01]  /*8360*/  SHFL.IDX PT, R8, R29, RZ, 0x1c1f ;  /* 0x001c1fff1d087589 */ /* 0x000f2200000e0000 */
[----:B0-----:R-:W-:-:S04]  /*8370*/  ISETP.GE.AND P0, PT, R37, R38, PT ;  /* 0x000000262500720c */ /* 0x001fc80003f06270 */
[----:B------:R-:W-:-:S13]  /*8380*/  ISETP.GE.OR P1, PT, R34, R31, P0 ;  /* 0x0000001f2200720c */ /* 0x000fda0000726670 */
[C---:B------:R-:W-:Y:S01]  /*8390*/  @!P1 IMAD.SHL.U32 R9, R37.reuse, 0x2, RZ ;  /* 0x0000000225099824 */ /* 0x040fe200078e00ff */
[----:B------:R-:W-:-:S04]  /*83a0*/  @!P1 SHF.L.U64.HI R21, R37, 0x1, R30 ;  /* 0x0000000125159819 */ /* 0x000fc8000001021e */
[----:B-1----:R-:W-:-:S05]  /*83b0*/  @!P1 IADD3 R4, P2, R3, R9, RZ ;  /* 0x0000000903049210 */ /* 0x002fca0007f5e0ff */
[----:B--2---:R-:W-:-:S06]  /*83c0*/  @!P1 IMAD.X R5, R0, 0x1, R21, P2 ;  /* 0x0000000100059824 */ /* 0x004fcc00010e0615 */
[----:B------:R-:W2:Y:S01]  /*83d0*/  @!P1 LD.E.128 R4, desc[UR40][R4.64] ;  /* 0x0000002804049980 */ /* 0x000ea2000c101d00 */
[----:B---3--:R-:W-:-:S05]  /*83e0*/  @!P1 IADD3 R14, P2, R14, R9, RZ ;  /* 0x000000090e0e9210 */ /* 0x008fca0007f5e0ff */
[----:B----4-:R-:W-:-:S04]  /*83f0*/  @!P1 IMAD.X R3, R8, 0x1, R21, P2 ;  /* 0x0000000108039824 */ /* 0x010fc800010e0615 */
[----:B------:R-:W-:-:S05]  /*8400*/  @!P1 IMAD.MOV.U32 R15, RZ, RZ, R3 ;  /* 0x000000ffff0f9224 */ /* 0x000fca00078e0003 */
[----:B------:R0:W3:Y:S01]  /*8410*/  @!P1 LD.E.128 R24, desc[UR40][R14.64] ;  /* 0x000000280e189980 */ /* 0x0000e2000c101d00 */
[----:B------:R-:W-:Y:S02]  /*8420*/  CS2R R42, SRZ ;  /* 0x00000000002a7805 */ /* 0x000fe4000001ff00 */
[----:B------:R-:W-:Y:S01]  /*8430*/  CS2R R40, SRZ ;  /* 0x0000000000287805 */ /* 0x000fe2000001ff00 */
[----:B------:R-:W1:Y:S04]  /*8440*/  SHFL.IDX PT, R8, R29, 0x1, 0x1c1f ;  /* 0x003c1f001d087f89 */ /* 0x000e6800000e0000 */
[----:B0-----:R-:W0:Y:S01]  /*8450*/  SHFL.IDX PT, R14, R28, 0x1, 0x1c1f ;  /* 0x003c1f001c0e7f89 */ /* 0x001e2200000e0000 */
[----:B--2---:R-:W-:Y:S02]  /*8460*/  @!P1 IMAD.MOV.U32 R42, RZ, RZ, R4 ;  /* 0x000000ffff2a9224 */ /* 0x004fe400078e0004 */
[----:B------:R-:W-:Y:S01]  /*8470*/  @!P1 IMAD.MOV.U32 R43, RZ, RZ, R5 ;  /* 0x000000ffff2b9224 */ /* 0x000fe200078e0005 */
[----:B------:R-:W-:Y:S01]  /*8480*/  CS2R R4, SRZ ;  /* 0x0000000000047805 */ /* 0x000fe2000001ff00 */
[----:B------:R-:W-:-:S02]  /*8490*/  IMAD.MOV.U32 R0, RZ, RZ, R42 ;  /* 0x000000ffff007224 */ /* 0x000fc400078e002a */
[----:B------:R-:W-:Y:S02]  /*84a0*/  @!P1 IMAD.MOV.U32 R41, RZ, RZ, R7 ;  /* 0x000000ffff299224 */ /* 0x000fe400078e0007 */
[----:B------:R-:W-:Y:S01]  /*84b0*/  IMAD.MOV.U32 R3, RZ, RZ, R43 ;  /* 0x000000ffff037224 */ /* 0x000fe200078e002b */
[----:B------:R-:W-:Y:S01]  /*84c0*/  PRMT R46, R46, 0x5410, R0 ;  /* 0x000054102e2e7816 */ /* 0x000fe20000000000 */
[----:B------:R-:W-:Y:S01]  /*84d0*/  @!P1 IMAD.MOV.U32 R40, RZ, RZ, R6 ;  /* 0x000000ffff289224 */ /* 0x000fe200078e0006 */
[----:B------:R-:W2:Y:S01]  /*84e0*/  SHFL.IDX PT, R0, R20, 0x1, 0x1c1f ;  /* 0x003c1f0014007f89 */ /* 0x000ea200000e0000 */
[----:B------:R-:W-:Y:S01]  /*84f0*/  CS2R R6, SRZ ;  /* 0x0000000000067805 */ /* 0x000fe2000001ff00 */
[----:B------:R-:W-:Y:S01]  /*8500*/  IMAD.MOV.U32 R11, RZ, RZ, R41 ;  /* 0x000000ffff0b7224 */ /* 0x000fe200078e0029 */
[----:B------:R-:W-:Y:S01]  /*8510*/  PRMT R47, R3, 0x7610, R47 ;  /* 0x00007610032f7816 */ /* 0x000fe2000000002f */
[----:B---3--:R-:W-:Y:S01]  /*8520*/  @!P1 IMAD.MOV.U32 R6, RZ, RZ, R24 ;  /* 0x000000ffff069224 */ /* 0x008fe200078e0018 */
[----:B------:R3:W4:Y:S01]  /*8530*/  SHFL.IDX PT, R3, R10, 0x1, 0x1c1f ;  /* 0x003c1f000a037f89 */ /* 0x00072200000e0000 */
[----:B------:R-:W-:Y:S01]  /*8540*/  @!P1 IMAD.MOV.U32 R7, RZ, RZ, R25 ;  /* 0x000000ffff079224 */ /* 0x000fe200078e0019 */
[----:B------:R-:W-:Y:S01]  /*8550*/  CS2R R24, SRZ ;  /* 0x0000000000187805 */ /* 0x000fe2000001ff00 */
[----:B------:R-:W-:-:S02]  /*8560*/  @!P1 IMAD.MOV.U32 R4, RZ, RZ, R26 ;  /* 0x000000ffff049224 */ /* 0x000fc400078e001a */
[----:B------:R-:W-:Y:S02]  /*8570*/  @!P1 IMAD.MOV.U32 R5, RZ, RZ, R27 ;  /* 0x000000ffff059224 */ /* 0x000fe400078e001b */
[----:B------:R-:W-:Y:S01]  /*8580*/  IMAD.MOV.U32 R9, RZ, RZ, R40 ;  /* 0x000000ffff097224 */ /* 0x000fe200078e0028 */
[----:B---3--:R-:W-:Y:S01]  /*8590*/  PRMT R10, R11, 0x7610, R10 ;  /* 0x000076100b0a7816 */ /* 0x008fe2000000000a */
[----:B------:R-:W-:Y:S02]  /*85a0*/  IMAD.MOV.U32 R11, RZ, RZ, R6 ;  /* 0x000000ffff0b7224 */ /* 0x000fe400078e0006 */
[----:B------:R-:W-:Y:S02]  /*85b0*/  IMAD.MOV.U32 R12, RZ, RZ, R7 ;  /* 0x000000ffff0c7224 */ /* 0x000fe400078e0007 */
[----:B------:R-:W-:Y:S01]  /*85c0*/  IMAD.MOV.U32 R13, RZ, RZ, R4 ;  /* 0x000000ffff0d7224 */ /* 0x000fe200078e0004 */
[----:B------:R-:W-:Y:S01]  /*85d0*/  PRMT R9, R9, 0x5410, R11 ;  /* 0x0000541009097816 */ /* 0x000fe2000000000b */
[----:B------:R-:W-:Y:S01]  /*85e0*/  IMAD.MOV.U32 R15, RZ, RZ, R5 ;  /* 0x000000ffff0f7224 */ /* 0x000fe200078e0005 */
[----:B------:R-:W-:-:S02]  /*85f0*/  PRMT R21, R12, 0x7610, R21 ;  /* 0x000076100c157816 */ /* 0x000fc40000000015 */
[----:B------:R-:W-:Y:S02]  /*8600*/  PRMT R10, R10, 0x5410, R13 ;  /* 0x000054100a0a7816 */ /* 0x000fe4000000000d */
[----:B012---:R-:W-:-:S07]  /*8610*/  PRMT R46, R15, 0x7610, R46 ;  /* 0x000076100f2e7816 */ /* 0x007fce000000002e */
.L_x_3072:
[----:B------:R-:W-:Y:S01]  /*8620*/  VIADD R34, R34, 0x40 ;  /* 0x0000004022227836 */ /* 0x000fe20000000000 */
[----:B------:R-:W-:Y:S01]  /*8630*/  LEA.HI R11, R235, R235, RZ, 0x1 ;  /* 0x000000ebeb0b7211 */ /* 0x000fe200078f08ff */
[----:B------:R-:W-:Y:S01]  /*8640*/  BSSY B1, `(.L_x_2763) ;  /* 0x0000015000017945 */ /* 0x000fe20003800000 */
[----:B------:R-:W-:Y:S02]  /*8650*/  CS2R R26, SRZ ;  /* 0x00000000001a7805 */ /* 0x000fe4000001ff00 */
[----:B------:R-:W-:Y:S02]  /*8660*/  CS2R R32, SRZ ;  /* 0x0000000000207805 */ /* 0x000fe4000001ff00 */
[----:B------:R-:W-:Y:S02]  /*8670*/  ISETP.GE.AND P1, PT, R34, R31, PT ;  /* 0x0000001f2200720c */ /* 0x000fe40003f26270 */
[----:B------:R-:W-:Y:S02]  /*8680*/  CS2R R34, SRZ ;  /* 0x0000000000227805 */ /* 0x000fe4000001ff00 */
[----:B------:R-:W-:-:S05]  /*8690*/  LOP3.LUT R12, R11, 0xfffffffe, RZ, 0xc0, !PT ;  /* 0xfffffffe0b0c7812 */ /* 0x000fca00078ec0ff */
[----:B------:R-:W-:-:S05]  /*86a0*/  IMAD.IADD R11, R235, 0x1, -R12 ;  /* 0x00000001eb0b7824 */ /* 0x000fca00078e0a0c */
[----:B------:R-:W-:Y:S01]  /*86b0*/  SHF.L.U32 R11, R11, 0x1f, RZ ;  /* 0x0000001f0b0b7819 */ /* 0x000fe200000006ff */
[----:B------:R-:W-:Y:S06]  /*86c0*/  @P1 BRA `(.L_x_2764) ;  /* 0x0000000000301947 */ /* 0x000fec0003800000 */
[----:B------:R-:W-:Y:S02]  /*86d0*/  CS2R R26, SRZ ;  /* 0x00000000001a7805 */ /* 0x000fe4000001ff00 */
[----:B------:R-:W-:Y:S02]  /*86e0*/  CS2R R32, SRZ ;  /* 0x0000000000207805 */ /* 0x000fe4000001ff00 */
[----:B------:R-:W-:Y:S01]  /*86f0*/  CS2R R34, SRZ ;  /* 0x0000000000227805 */ /* 0x000fe2000001ff00 */
[----:B------:R-:W-:Y:S06]  /*8700*/  @P0 BRA `(.L_x_2764) ;  /* 0x0000000000200947 */ /* 0x000fec0003800000 */
[C---:B------:R-:W-:Y:S01]  /*8710*/  IMAD.SHL.U32 R15, R37.reuse, 0x2, RZ ;  /* 0x00000002250f7824 */ /* 0x040fe200078e00ff */
[----:B------:R-:W-:-:S04]  /*8720*/  SHF.L.U64.HI R13, R37, 0x1, R30 ;  /* 0x00000001250d7819 */ /* 0x000fc8000001021e */
[-C--:B----4-:R-:W-:Y:S02]  /*8730*/  IADD3 R32, P1, R3, R15.reuse, RZ ;  /* 0x0000000f03207210 */ /* 0x090fe40007f3e0ff */
[----:B------:R-:W-:-:S03]  /*8740*/  IADD3 R14, P2, R14, R15, RZ ;  /* 0x0000000f0e0e7210 */ /* 0x000fc60007f5e0ff */
[--C-:B------:R-:W-:Y:S02]  /*8750*/  IMAD.X R33, R0, 0x1, R13.reuse, P1 ;  /* 0x0000000100217824 */ /* 0x100fe400008e060d */
[----:B------:R-:W-:-:S04]  /*8760*/  IMAD.X R15, R8, 0x1, R13, P2 ;  /* 0x00000001080f7824 */ /* 0x000fc800010e060d */
[----:B------:R-:W5:Y:S04]  /*8770*/  LD.E.128 R32, desc[UR40][R32.64] ;  /* 0x0000002820207980 */ /* 0x000f68000c101d00 */
[----:B------:R0:W5:Y:S02]  /*8780*/  LD.E.128 R24, desc[UR40][R14.64] ;  /* 0x000000280e187980 */ /* 0x000164000c101d00 */
.L_x_2764:
[----:B------:R-:W-:Y:S05]  /*8790*/  BSYNC B1 ;  /* 0x0000000000017941 */ /* 0x000fea0003800000 */
.L_x_2763:
[----:B------:R-:W1:Y:S01]  /*87a0*/  SYNCS.PHASECHK.TRANS64.TRYWAIT P1, [R16+URZ+0x22800], R11 ;  /* 0x0228000b100075a7 */ /* 0x000e62000802017f */
[----:B-----5:R-:W-:Y:S01]  /*87b0*/  IMAD.MOV.U32 R0, RZ, RZ, R24 ;  /* 0x000000ffff007224 */ /* 0x020fe200078e0018 */
[----:B------:R-:W-:Y:S01]  /*87c0*/  VIADDMNMX R31, R31, -R210, 0x80, PT ;  /* 0x000000801f1f7446 */ /* 0x000fe200038009d2 */
[----:B----4-:R-:W-:Y:S01]  /*87d0*/  IMAD.MOV.U32 R3, RZ, RZ, R25 ;  /* 0x000000ffff037224 */ /* 0x010fe200078e0019 */
[----:B------:R-:W-:Y:S01]  /*87e0*/  BSSY B1, `(.L_x_2765) ;  /* 0x0000010000017945 */ /* 0x000fe20003800000 */
[----:B------:R-:W-:Y:S01]  /*87f0*/  IMAD.MOV.U32 R8, RZ, RZ, R32 ;  /* 0x000000ffff087224 */ /* 0x000fe200078e0020 */
[----:B------:R-:W-:Y:S01]  /*8800*/  PRMT R52, R52, 0x5410, R0 ;  /* 0x0000541034347816 */ /* 0x000fe20000000000 */
[----:B------:R-:W-:Y:S01]  /*8810*/  IMAD.MOV.U32 R0, RZ, RZ, R26 ;  /* 0x000000ffff007224 */ /* 0x000fe200078e001a */
[----:B------:R-:W-:Y:S01]  /*8820*/  PRMT R53, R53, 0x5410, R3 ;  /* 0x0000541035357816 */ /* 0x000fe20000000003 */
[----:B------:R-:W-:Y:S01]  /*8830*/  IMAD.MOV.U32 R3, RZ, RZ, R27 ;  /* 0x000000ffff037224 */ /* 0x000fe200078e001b */
[-C--:B------:R-:W-:Y:S01]  /*8840*/  ISETP.GE.OR P2, PT, R18, R31.reuse, P0 ;  /* 0x0000001f1200720c */ /* 0x080fe20000746670 */
[----:B------:R-:W-:Y:S01]  /*8850*/  IMAD.MOV.U32 R12, RZ, RZ, R33 ;  /* 0x000000ffff0c7224 */ /* 0x000fe200078e0021 */
[----:B------:R-:W-:Y:S01]  /*8860*/  ISETP.GE.OR P0, PT, R233, R31, P0 ;  /* 0x0000001fe900720c */ /* 0x000fe20000706670 */
[----:B------:R-:W-:Y:S01]  /*8870*/  IMAD.MOV.U32 R56, RZ, RZ, R34 ;  /* 0x000000ffff387224 */ /* 0x000fe200078e0022 */
[----:B------:R-:W-:Y:S01]  /*8880*/  PRMT R54, R54, 0x5410, R0 ;  /* 0x0000541036367816 */ /* 0x000fe20000000000 */
[----:B------:R-:W-:Y:S01]  /*8890*/  IMAD.MOV.U32 R57, RZ, RZ, R35 ;  /* 0x000000ffff397224 */ /* 0x000fe200078e0023 */
[----:B------:R-:W-:-:S02]  /*88a0*/  PRMT R52, R3, 0x7610, R52 ;  /* 0x0000761003347816 */ /* 0x000fc40000000034 */
[----:B------:R-:W-:Y:S02]  /*88b0*/  PRMT R55, R55, 0x5410, R8 ;  /* 0x0000541037377816 */ /* 0x000fe40000000008 */
[----:B------:R-:W-:Y:S01]  /*88c0*/  PRMT R53, R12, 0x7610, R53 ;  /* 0x000076100c357816 */ /* 0x000fe20000000035 */
[----:B-1----:R-:W-:Y:S06]  /*88d0*/  @!P1 BRA `(.L_x_2766) ;  /* 0x0000018000809947 */ /* 0x002fec0003800000 */
.L_x_3073:
[----:B------:R-:W-:Y:S05]  /*88e0*/  BSYNC B1 ;  /* 0x0000000000017941 */ /* 0x000fea0003800000 */
.L_x_2765:
[----:B------:R-:W-:Y:S04]  /*88f0*/  BSSY B1, `(.L_x_2767) ;  /* 0x000006a000017945 */ /* 0x000fe80003800000 */
[----:B------:R-:W-:Y:S05]  /*8900*/  @P2 BRA `(.L_x_2768) ;  /* 0x0000000400a02947 */ /* 0x000fea0003800000 */
[----:B------:R-:W-:Y:S01]  /*8910*/  IMAD.SHL.U32 R0, R237, 0x40, RZ ;  /* 0x00000040ed007824 */ /* 0x000fe200078e00ff */
[----:B------:R-:W-:Y:S01]  /*8920*/  SHF.R.U64 R20, R42, 0x10, R43 ;  /* 0x000000102a147819 */ /* 0x000fe2000000122b */
[----:B------:R-:W-:Y:S01]  /*8930*/  IMAD.IADD R8, R37, 0x1, R38 ;  /* 0x0000000125087824 */ /* 0x000fe200078e0226 */
[----:B------:R-:W-:Y:S02]  /*8940*/  SHF.R.U64 R42, R6, 0x10, R7 ;  /* 0x00000010062a7819 */ /* 0x000fe40000001207 */
[----:B-1----:R-:W-:Y:S02]  /*8950*/  LOP3.LUT R11, R0, 0x1c0, RZ, 0xc0, !PT ;  /* 0x000001c0000b7812 */ /* 0x002fe400078ec0ff */
[----:B------:R-:W-:Y:S02]  /*8960*/  SHF.R.U64 R40, R40, 0x10, R41 ;  /* 0x0000001028287819 */ /* 0x000fe40000001229 */
[----:B------:R-:W-:Y:S02]  /*8970*/  SHF.R.U32.HI R13, RZ, 0x3, R11 ;  /* 0x00000003ff0d7819 */ /* 0x000fe4000001160b */
[----:B------:R-:W-:-:S02]  /*8980*/  LOP3.LUT R8, R11, 0x38, R8, 0xf8, !PT ;  /* 0x000000380b087812 */ /* 0x000fc400078ef808 */
[----:B------:R-:W-:Y:S02]  /*8990*/  LOP3.LUT R0, R11, 0x38, R37, 0xf8, !PT ;  /* 0x000000380b007812 */ /* 0x000fe400078ef825 */
[-C--:B------:R-:W-:Y:S02]  /*89a0*/  LOP3.LUT R11, R8, R13.reuse, RZ, 0x3c, !PT ;  /* 0x0000000d080b7212 */ /* 0x080fe400078e3cff */
[----:B------:R-:W-:Y:S02]  /*89b0*/  LOP3.LUT R3, R0, R13, RZ, 0x3c, !PT ;  /* 0x0000000d00037212 */ /* 0x000fe400078e3cff */
[----:B------:R-:W-:Y:S01]  /*89c0*/  SHF.R.U32.HI R41, RZ, 0x10, R41 ;  /* 0x00000010ff297819 */ /* 0x000fe20000011629 */
[----:B------:R-:W-:Y:S01]  /*89d0*/  IMAD R11, R220, 0x200, R11 ;  /* 0x00000200dc0b7824 */ /* 0x000fe200078e020b */
[----:B------:R-:W-:Y:S01]  /*89e0*/  SHF.R.U64 R44, R4, 0x10, R5 ;  /* 0x00000010042c7819 */ /* 0x000fe20000001205 */
[----:B------:R-:W-:Y:S01]  /*89f0*/  IMAD R3, R220, 0x200, R3 ;  /* 0x00000200dc037824 */ /* 0x000fe200078e0203 */
[----:B------:R-:W-:Y:S01]  /*8a00*/  SHF.R.U32.HI R39, RZ, 0x10, R43 ;  /* 0x00000010ff277819 */ /* 0x000fe2000001162b */
[----:B------:R-:W-:Y:S01]  /*8a10*/  IMAD R51, R11, 0x2, R16 ;  /* 0x000000020b337824 */ /* 0x000fe200078e0210 */
[----:B------:R-:W-:Y:S01]  /*8a20*/  PRMT R42, R9, 0x5432, R42 ;  /* 0x00005432092a7816 */ /* 0x000fe2000000002a */
[----:B------:R-:W-:Y:S01]  /*8a30*/  IMAD R50, R3, 0x2, R16 ;  /* 0x0000000203327824 */ /* 0x000fe200078e0210 */
[----:B------:R-:W-:-:S02]  /*8a40*/  SHF.R.U32.HI R43, RZ, 0x10, R7 ;  /* 0x00000010ff2b7819 */ /* 0x000fc40000011607 */
[----:B------:R-:W1:Y:S01]  /*8a50*/  LDS.128 R28, [R51+0x18400] ;  /* 0x01840000331c7984 */ /* 0x000e620000000c00 */
[----:B------:R-:W-:Y:S02]  /*8a60*/  PRMT R20, R46, 0x5432, R20 ;  /* 0x000054322e147816 */ /* 0x000fe40000000014 */
[----:B------:R-:W-:Y:S01]  /*8a70*/  PRMT R40, R9, 0x5410, R40 ;  /* 0x0000541009287816 */ /* 0x000fe20000000028 */
[----:B0-----:R-:W0:Y:S01]  /*8a80*/  LDS.128 R12, [R50+0x18400] ;  /* 0x01840000320c7984 */ /* 0x001e220000000c00 */
[C---:B------:R-:W-:Y:S02]  /*8a90*/  PRMT R41, R10.reuse, 0x5410, R41 ;  /* 0x000054100a297816 */ /* 0x040fe40000000029 */
[----:B------:R-:W-:Y:S02]  /*8aa0*/  PRMT R44, R10, 0x5432, R44 ;  /* 0x000054320a2c7816 */ /* 0x000fe4000000002c */
[----:B------:R-:W-:Y:S01]  /*8ab0*/  PRMT R43, R21, 0x5410, R43 ;  /* 0x00005410152b7816 */ /* 0x000fe2000000002b */
[----:B------:R-:W-:Y:S01]  /*8ac0*/  IMAD.U32 R21, R20, 0x10000, RZ ;  /* 0x0001000014157824 */ /* 0x000fe200078e00ff */
[----:B------:R-:W-:-:S02]  /*8ad0*/  PRMT R39, R47, 0x5410, R39 ;  /* 0x000054102f277816 */ /* 0x000fc40000000027 */
[----:B------:R-:W-:Y:S02]  /*8ae0*/  SHF.R.U32.HI R45, RZ, 0x10, R5 ;  /* 0x00000010ff2d7819 */ /* 0x000fe40000011605 */
[----:B------:R-:W-:Y:S02]  /*8af0*/  LOP3.LUT R20, R20, 0xffff0000, RZ, 0xc0, !PT ;  /* 0xffff000014147812 */ /* 0x000fe400078ec0ff */
[----:B------:R-:W-:Y:S01]  /*8b00*/  PRMT R45, R46, 0x5410, R45 ;  /* 0x000054102e2d7816 */ /* 0x000fe2000000002d */
[C---:B-1----:R-:W-:Y:S01]  /*8b10*/  IMAD.U32 R8, R28.reuse, 0x10000, RZ ;  /* 0x000100001c087824 */ /* 0x042fe200078e00ff */
[----:B------:R-:W-:Y:S01]  /*8b20*/  LOP3.LUT R9, R28, 0xffff0000, RZ, 0xc0, !PT ;  /* 0xffff00001c097812 */ /* 0x000fe200078ec0ff */
[C---:B------:R-:W-:Y:S01]  /*8b30*/  IMAD.U32 R10, R29.reuse, 0x10000, RZ ;  /* 0x000100001d0a7824 */ /* 0x040fe200078e00ff */
[----:B------:R-:W-:Y:S01]  /*8b40*/  LOP3.LUT R28, R29, 0xffff0000, RZ, 0xc0, !PT ;  /* 0xffff00001d1c7812 */ /* 0x000fe200078ec0ff */
[----:B------:R-:W-:Y:S01]  /*8b50*/  IMAD.U32 R29, R42, 0x10000, RZ ;  /* 0x000100002a1d7824 */ /* 0x000fe200078e00ff */
[C---:B0-----:R-:W-:Y:S01]  /*8b60*/  LOP3.LUT R3, R12.reuse, 0xffff0000, RZ, 0xc0, !PT ;  /* 0xffff00000c037812 */ /* 0x041fe200078ec0ff */
[----:B------:R-:W-:Y:S01]  /*8b70*/  IMAD.U32 R0, R12, 0x10000, RZ ;  /* 0x000100000c007824 */ /* 0x000fe200078e00ff */
[----:B------:R-:W-:Y:S01]  /*8b80*/  LOP3.LUT R42, R42, 0xffff0000, RZ, 0xc0, !PT ;  /* 0xffff00002a2a7812 */ /* 0x000fe200078ec0ff */
[----:B------:R-:W-:Y:S01]  /*8b90*/  FMUL.FTZ R47, R8, R29 ;  /* 0x0000001d082f7220 */ /* 0x000fe20000410000 */
[C---:B------:R-:W-:Y:S01]  /*8ba0*/  IMAD.U32 R4, R13.reuse, 0x10000, RZ ;  /* 0x000100000d047824 */ /* 0x040fe200078e00ff */
[----:B------:R-:W-:Y:S01]  /*8bb0*/  LOP3.LUT R12, R13, 0xffff0000, RZ, 0xc0, !PT ;  /* 0xffff00000d0c7812 */ /* 0x000fe200078ec0ff */
[C---:B------:R-:W-:Y:S01]  /*8bc0*/  IMAD.U32 R5, R14.reuse, 0x10000, RZ ;  /* 0x000100000e057824 */ /* 0x040fe200078e00ff */
[----:B------:R-:W-:Y:S01]  /*8bd0*/  LOP3.LUT R6, R14, 0xffff0000, RZ, 0xc0, !PT ;  /* 0xffff00000e067812 */ /* 0x000fe200078ec0ff */
[-C--:B------:R-:W-:Y:S01]  /*8be0*/  FMUL.FTZ R49, R8, R21.reuse ;  /* 0x0000001508317220 */ /* 0x080fe20000410000 */
[C---:B------:R-:W-:Y:S01]  /*8bf0*/  IMAD.U32 R7, R15.reuse, 0x10000, RZ ;  /* 0x000100000f077824 */ /* 0x040fe200078e00ff */
[----:B------:R-:W-:Y:S01]  /*8c00*/  LOP3.LUT R14, R15, 0xffff0000, RZ, 0xc0, !PT ;  /* 0xffff00000f0e7812 */ /* 0x000fe200078ec0ff */
[C---:B------:R-:W-:Y:S01]  /*8c10*/  IMAD.U32 R11, R30.reuse, 0x10000, RZ ;  /* 0x000100001e0b7824 */ /* 0x040fe200078e00ff */
[----:B------:R-:W-:Y:S01]  /*8c20*/  LOP3.LUT R13, R30, 0xffff0000, RZ, 0xc0, !PT ;  /* 0xffff00001e0d7812 */ /* 0x000fe200078ec0ff */
[C---:B------:R-:W-:Y:S01]  /*8c30*/  IMAD.U32 R15, R31.reuse, 0x10000, RZ ;  /* 0x000100001f0f7824 */ /* 0x040fe200078e00ff */
[----:B------:R-:W-:Y:S01]  /*8c40*/  LOP3.LUT R30, R31, 0xffff0000, RZ, 0xc0, !PT ;  /* 0xffff00001f1e7812 */ /* 0x000fe200078ec0ff */
[----:B------:R-:W-:Y:S01]  /*8c50*/  FFMA.FTZ R47, R0, R21, -R47 ;  /* 0x00000015002f7223 */ /* 0x000fe2000001082f */
[----:B------:R-:W-:-:S02]  /*8c60*/  IMAD.U32 R31, R43, 0x10000, RZ ;  /* 0x000100002b1f7824 */ /* 0x000fc400078e00ff */
[----:B------:R-:W-:Y:S01]  /*8c70*/  FMUL.FTZ R8, R9, R42 ;  /* 0x0000002a09087220 */ /* 0x000fe20000410000 */
[----:B------:R-:W-:Y:S01]  /*8c80*/  FFMA.FTZ R49, R0, R29, R49 ;  /* 0x0000001d00317223 */ /* 0x000fe20000010031 */
[----:B------:R-:W-:Y:S02]  /*8c90*/  IMAD.U32 R21, R39, 0x10000, RZ ;  /* 0x0001000027157824 */ /* 0x000fe400078e00ff */
[-C--:B------:R-:W-:Y:S01]  /*8ca0*/  FMUL.FTZ R0, R9, R20.reuse ;  /* 0x0000001409007220 */ /* 0x080fe20000410000 */
[C---:B------:R-:W-:Y:S01]  /*8cb0*/  FMUL.FTZ R9, R10.reuse, R31 ;  /* 0x0000001f0a097220 */ /* 0x040fe20000410000 */
[----:B------:R-:W-:Y:S01]  /*8cc0*/  FFMA.FTZ R20, R3, R20, -R8 ;  /* 0x0000001403147223 */ /* 0x000fe20000010808 */
[----:B------:R-:W-:Y:S01]  /*8cd0*/  LOP3.LUT R43, R43, 0xffff0000, RZ, 0xc0, !PT ;  /* 0xffff00002b2b7812 */ /* 0x000fe200078ec0ff */
[----:B------:R-:W-:Y:S01]  /*8ce0*/  FMUL.FTZ R10, R10, R21 ;  /* 0x000000150a0a7220 */ /* 0x000fe20000410000 */
[----:B------:R-:W-:Y:S01]  /*8cf0*/  FFMA.FTZ R42, R3, R42, R0 ;  /* 0x0000002a032a7223 */ /* 0x000fe20000010000 */
[----:B------:R-:W-:Y:S01]  /*8d00*/  IMAD.U32 R8, R44, 0x10000, RZ ;  /* 0x000100002c087824 */ /* 0x000fe200078e00ff */
[----:B------:R-:W-:Y:S01]  /*8d10*/  LOP3.LUT R39, R39, 0xffff0000, RZ, 0xc0, !PT ;  /* 0xffff000027277812 */ /* 0x000fe200078ec0ff */
[----:B------:R-:W-:-:S02]  /*8d20*/  IMAD.U32 R0, R40, 0x10000, RZ ;  /* 0x0001000028007824 */ /* 0x000fc400078e00ff */
[C---:B------:R-:W-:Y:S01]  /*8d30*/  FFMA.FTZ R31, R4.reuse, R31, R10 ;  /* 0x0000001f041f7223 */ /* 0x040fe2000001000a */
[----:B------:R-:W-:Y:S01]  /*8d40*/  FFMA.FTZ R9, R4, R21, -R9 ;  /* 0x0000001504097223 */ /* 0x000fe20000010809 */
[----:B------:R-:W-:Y:S01]  /*8d50*/  FMUL.FTZ R3, R28, R43 ;  /* 0x0000002b1c037220 */ /* 0x000fe20000410000 */
[----:B------:R-:W-:Y:S02]  /*8d60*/  IMAD.U32 R10, R45, 0x10000, RZ ;  /* 0x000100002d0a7824 */ /* 0x000fe400078e00ff */
[----:B------:R-:W-:Y:S01]  /*8d70*/  FMUL.FTZ R46, R11, R8 ;  /* 0x000000080b2e7220 */ /* 0x000fe20000410000 */
[----:B------:R-:W-:Y:S01]  /*8d80*/  LOP3.LUT R44, R44, 0xffff0000, RZ, 0xc0, !PT ;  /* 0xffff00002c2c7812 */ /* 0x000fe200078ec0ff */
[----:B------:R-:W-:Y:S02]  /*8d90*/  IMAD.U32 R4, R41, 0x10000, RZ ;  /* 0x0001000029047824 */ /* 0x000fe400078e00ff */
[-C--:B------:R-:W-:Y:S01]  /*8da0*/  FMUL.FTZ R11, R11, R0.reuse ;  /* 0x000000000b0b7220 */ /* 0x080fe20000410000 */
[----:B------:R-:W-:Y:S01]  /*8db0*/  LOP3.LUT R40, R40, 0xffff0000, RZ, 0xc0, !PT ;  /* 0xffff000028287812 */ /* 0x000fe200078ec0ff */
[-C--:B------:R-:W-:Y:S01]  /*8dc0*/  FMUL.FTZ R21, R28, R39.reuse ;  /* 0x000000271c157220 */ /* 0x080fe20000410000 */
[----:B------:R-:W-:Y:S01]  /*8dd0*/  LOP3.LUT R45, R45, 0xffff0000, RZ, 0xc0, !PT ;  /* 0xffff00002d2d7812 */ /* 0x000fe200078ec0ff */
[----:B------:R-:W-:Y:S01]  /*8de0*/  FFMA.FTZ R28, R12, R39, -R3 ;  /* 0x000000270c1c7223 */ /* 0x000fe20000010803 */
[----:B------:R-:W-:Y:S01]  /*8df0*/  LOP3.LUT R41, R41, 0xffff0000, RZ, 0xc0, !PT ;  /* 0xffff000029297812 */ /* 0x000fe200078ec0ff */
[----:B------:R-:W-:Y:S01]  /*8e00*/  FFMA.FTZ R46, R5, R0, -R46 ;  /* 0x00000000052e7223 */ /* 0x000fe2000001082e */
[----:B------:R-:W-:Y:S01]  /*8e10*/  FMUL.FTZ R48, R15, R10 ;  /* 0x0000000a0f307220 */ /* 0x000fe20000410000 */
[----:B------:R-:W-:Y:S01]  /*8e20*/  FFMA.FTZ R11, R5, R8, R11 ;  /* 0x00000008050b7223 */ /* 0x000fe2000001000b */
[----:B------:R-:W-:Y:S01]  /*8e30*/  FMUL.FTZ R0, R15, R4 ;  /* 0x000000040f007220 */ /* 0x000fe20000410000 */
[C---:B------:R-:W-:Y:S01]  /*8e40*/  FMUL.FTZ R3, R13.reuse, R44 ;  /* 0x0000002c0d037220 */ /* 0x040fe20000410000 */
[----:B------:R-:W-:Y:S01]  /*8e50*/  FMUL.FTZ R13, R13, R40 ;  /* 0x000000280d0d7220 */ /* 0x000fe20000410000 */
[C---:B------:R-:W-:Y:S01]  /*8e60*/  FMUL.FTZ R5, R30.reuse, R45 ;  /* 0x0000002d1e057220 */ /* 0x040fe20000410000 */
[-C--:B------:R-:W-:Y:S01]  /*8e70*/  FMUL.FTZ R30, R30, R41.reuse ;  /* 0x000000291e1e7220 */ /* 0x080fe20000410000 */
[C---:B------:R-:W-:Y:S01]  /*8e80*/  FFMA.FTZ R48, R7.reuse, R4, -R48 ;  /* 0x0000000407307223 */ /* 0x040fe20000010830 */
[----:B------:R-:W-:Y:S01]  /*8e90*/  FFMA.FTZ R0, R7, R10, R0 ;  /* 0x0000000a07007223 */ /* 0x000fe20000010000 */
[C---:B------:R-:W-:Y:S01]  /*8ea0*/  FFMA.FTZ R3, R6.reuse, R40, -R3 ;  /* 0x0000002806037223 */ /* 0x040fe20000010803 */
[----:B------:R-:W-:Y:S01]  /*8eb0*/  FFMA.FTZ R10, R6, R44, R13 ;  /* 0x0000002c060a7223 */ /* 0x000fe2000001000d */
        /* <DEDUP_REMOVED lines=13> */
.L_x_2768:
[----:B------:R-:W-:Y:S05]  /*8f90*/  BSYNC B1 ;  /* 0x0000000000017941 */ /* 0x000fea0003800000 */
.L_x_2767:
[----:B------:R-:W-:Y:S01]  /*8fa0*/  PRMT R12, R57, 0x5410, R56 ;  /* 0x00005410390c7816 */ /* 0x000fe20000000038 */
[----:B------:R-:W-:Y:S06]  /*8fb0*/  @P0 BRA `(.L_x_2759) ;  /* 0x00000004008c0947 */ /* 0x000fec0003800000 */
[----:B------:R-:W3:Y:S01]  /*8fc0*/  LDL R40, [R1+0xc] ;  /* 0x00000c0001287983 */ /* 0x000ee20000100800 */
[----:B------:R-:W-:Y:S01]  /*8fd0*/  IMAD.IADD R37, R37, 0x1, R38 ;  /* 0x0000000125257824 */ /* 0x000fe200078e0226 */
[----:B------:R-:W-:-:S04]  /*8fe0*/  SHF.R.U32.HI R3, RZ, 0x3, R218 ;  /* 0x00000003ff037819 */ /* 0x000fc800000116da */
[----:B------:R-:W-:-:S04]  /*8ff0*/  LOP3.LUT R0, R218, 0x38, R37, 0xf8, !PT ;  /* 0x00000038da007812 */ /* 0x000fc800078ef825 */
[----:B------:R-:W-:-:S05]  /*9000*/  LOP3.LUT R0, R0, R3, RZ, 0x3c, !PT ;  /* 0x0000000300007212 */ /* 0x000fca00078e3cff */
[----:B------:R-:W-:-:S04]  /*9010*/  IMAD.IADD R3, R221, 0x1, R0 ;  /* 0x00000001dd037824 */ /* 0x000fc800078e0200 */
[----:B------:R-:W-:-:S05]  /*9020*/  IMAD R3, R3, 0x2, R16 ;  /* 0x0000000203037824 */ /* 0x000fca00078e0210 */
[----:B-12---:R-:W0:Y:S01]  /*9030*/  LDS.128 R8, [R3+0x18400] ;  /* 0x0184000003087984 */ /* 0x006e220000000c00 */
[----:B------:R-:W-:Y:S02]  /*9040*/  SHF.R.U64 R30, R24, 0x10, R25 ;  /* 0x00000010181e7819 */ /* 0x000fe40000001219 */
[----:B------:R-:W-:Y:S02]  /*9050*/  SHF.R.U64 R0, R32, 0x10, R33 ;  /* 0x0000001020007819 */ /* 0x000fe40000001221 */
[----:B------:R-:W-:Y:S02]  /*9060*/  SHF.R.U32.HI R32, RZ, 0x10, R25 ;  /* 0x00000010ff207819 */ /* 0x000fe40000011619 */
[----:B------:R-:W-:Y:S02]  /*9070*/  PRMT R30, R52, 0x5432, R30 ;  /* 0x00005432341e7816 */ /* 0x000fe4000000001e */
[----:B------:R-:W-:Y:S02]  /*9080*/  PRMT R25, R55, 0x5432, R0 ;  /* 0x0000543237197816 */ /* 0x000fe40000000000 */
[----:B------:R-:W-:Y:S01]  /*9090*/  SHF.R.U32.HI R33, RZ, 0x10, R33 ;  /* 0x00000010ff217819 */ /* 0x000fe20000011621 */
[----:B------:R-:W-:Y:S01]  /*90a0*/  IMAD.U32 R31, R30, 0x10000, RZ ;  /* 0x000100001e1f7824 */ /* 0x000fe200078e00ff */
[----:B------:R-:W-:-:S02]  /*90b0*/  SHF.R.U64 R28, R34, 0x10, R35 ;  /* 0x00000010221c7819 */ /* 0x000fc40000001223 */
[----:B------:R-:W-:Y:S02]  /*90c0*/  SHF.R.U32.HI R29, RZ, 0x10, R35 ;  /* 0x00000010ff1d7819 */ /* 0x000fe40000011623 */
[----:B------:R-:W-:Y:S02]  /*90d0*/  PRMT R32, R53, 0x5432, R32 ;  /* 0x0000543235207816 */ /* 0x000fe40000000020 */
[--C-:B------:R-:W-:Y:S02]  /*90e0*/  SHF.R.U32.HI R35, RZ, 0x10, R27.reuse ;  /* 0x00000010ff237819 */ /* 0x100fe4000001161b */
[----:B------:R-:W-:Y:S01]  /*90f0*/  SHF.R.U64 R34, R26, 0x10, R27 ;  /* 0x000000101a227819 */ /* 0x000fe2000000121b */
[----:B------:R-:W-:Y:S01]  /*9100*/  IMAD.U32 R26, R25, 0x10000, RZ ;  /* 0x00010000191a7824 */ /* 0x000fe200078e00ff */
[----:B------:R-:W-:Y:S01]  /*9110*/  PRMT R27, R53, 0x5410, R33 ;  /* 0x00005410351b7816 */ /* 0x000fe20000000021 */
[----:B------:R-:W-:Y:S01]  /*9120*/  IMAD.U32 R33, R32, 0x10000, RZ ;  /* 0x0001000020217824 */ /* 0x000fe200078e00ff */
[----:B------:R-:W-:-:S02]  /*9130*/  PRMT R35, R52, 0x5410, R35 ;  /* 0x0000541034237816 */ /* 0x000fc40000000023 */
[C---:B------:R-:W-:Y:S02]  /*9140*/  PRMT R28, R12.reuse, 0x5432, R28 ;  /* 0x000054320c1c7816 */ /* 0x040fe4000000001c */
[----:B------:R-:W-:Y:S01]  /*9150*/  PRMT R29, R12, 0x5410, R29 ;  /* 0x000054100c1d7816 */ /* 0x000fe2000000001d */
[----:B0-----:R-:W-:Y:S02]  /*9160*/  IMAD.U32 R15, R8, 0x10000, RZ ;  /* 0x00010000080f7824 */ /* 0x001fe400078e00ff */
[----:B------:R-:W-:Y:S02]  /*9170*/  IMAD.U32 R20, R9, 0x10000, RZ ;  /* 0x0001000009147824 */ /* 0x000fe400078e00ff */
[C---:B------:R-:W-:Y:S01]  /*9180*/  FMUL.FTZ R37, R15.reuse, R31 ;  /* 0x0000001f0f257220 */ /* 0x040fe20000410000 */
[----:B------:R-:W-:Y:S01]  /*9190*/  FMUL.FTZ R39, R15, R26 ;  /* 0x0000001a0f277220 */ /* 0x000fe20000410000 */
[----:B------:R-:W-:Y:S02]  /*91a0*/  IMAD.U32 R15, R27, 0x10000, RZ ;  /* 0x000100001b0f7824 */ /* 0x000fe400078e00ff */
[----:B------:R-:W-:Y:S01]  /*91b0*/  FMUL.FTZ R41, R20, R33 ;  /* 0x0000002114297220 */ /* 0x000fe20000410000 */
[----:B------:R-:W-:Y:S01]  /*91c0*/  IMAD.U32 R24, R11, 0x10000, RZ ;  /* 0x000100000b187824 */ /* 0x000fe200078e00ff */
[----:B------:R-:W-:Y:S01]  /*91d0*/  LOP3.LUT R8, R8, 0xffff0000, RZ, 0xc0, !PT ;  /* 0xffff000008087812 */ /* 0x000fe200078ec0ff */
[----:B------:R-:W-:Y:S01]  /*91e0*/  FMUL.FTZ R43, R20, R15 ;  /* 0x0000000f142b7220 */ /* 0x000fe20000410000 */
[----:B------:R-:W-:-:S02]  /*91f0*/  LOP3.LUT R25, R25, 0xffff0000, RZ, 0xc0, !PT ;  /* 0xffff000019197812 */ /* 0x000fc400078ec0ff */
[----:B------:R-:W-:Y:S02]  /*9200*/  PRMT R34, R54, 0x5432, R34 ;  /* 0x0000543236227816 */ /* 0x000fe40000000022 */
[----:B------:R-:W-:Y:S02]  /*9210*/  LOP3.LUT R9, R9, 0xffff0000, RZ, 0xc0, !PT ;  /* 0xffff000009097812 */ /* 0x000fe400078ec0ff */
[----:B------:R-:W-:Y:S01]  /*9220*/  LOP3.LUT R32, R32, 0xffff0000, RZ, 0xc0, !PT ;  /* 0xffff000020207812 */ /* 0x000fe200078ec0ff */
[----:B------:R-:W-:-:S04]  /*9230*/  IMAD.U32 R21, R10, 0x10000, RZ ;  /* 0x000100000a157824 */ /* 0x000fc800078e00ff */
[----:B------:R-:W-:Y:S01]  /*9240*/  FMUL.FTZ R20, R9, R32 ;  /* 0x0000002009147220 */ /* 0x000fe20000410000 */
[----:B------:R-:W-:Y:S02]  /*9250*/  LOP3.LUT R10, R10, 0xffff0000, RZ, 0xc0, !PT ;  /* 0xffff00000a0a7812 */ /* 0x000fe400078ec0ff */
[----:B------:R-:W-:Y:S01]  /*9260*/  LOP3.LUT R11, R11, 0xffff0000, RZ, 0xc0, !PT ;  /* 0xffff00000b0b7812 */ /* 0x000fe200078ec0ff */
[----:B---3--:R-:W0:Y:S02]  /*9270*/  LDS.128 R4, [R40+0x18400] ;  /* 0x0184000028047984 */ /* 0x008e240000000c00 */
[----:B0-----:R-:W-:Y:S02]  /*9280*/  IMAD.U32 R0, R4, 0x10000, RZ ;  /* 0x0001000004007824 */ /* 0x001fe400078e00ff */
[----:B------:R-:W-:Y:S02]  /*9290*/  IMAD.U32 R12, R5, 0x10000, RZ ;  /* 0x00010000050c7824 */ /* 0x000fe400078e00ff */
[----:B------:R-:W-:Y:S01]  /*92a0*/  FFMA.FTZ R26, R0, R26, -R37 ;  /* 0x0000001a001a7223 */ /* 0x000fe20000010825 */
[----:B------:R-:W-:-:S02]  /*92b0*/  IMAD.U32 R37, R35, 0x10000, RZ ;  /* 0x0001000023257824 */ /* 0x000fc400078e00ff */
[----:B------:R-:W-:Y:S01]  /*92c0*/  FFMA.FTZ R39, R0, R31, R39 ;  /* 0x0000001f00277223 */ /* 0x000fe20000010027 */
[----:B------:R-:W-:Y:S01]  /*92d0*/  FFMA.FTZ R41, R12, R15, -R41 ;  /* 0x0000000f0c297223 */ /* 0x000fe20000010829 */
[----:B------:R-:W-:Y:S02]  /*92e0*/  IMAD.U32 R14, R7, 0x10000, RZ ;  /* 0x00010000070e7824 */ /* 0x000fe400078e00ff */
[----:B------:R-:W-:Y:S01]  /*92f0*/  FMUL.FTZ R45, R24, R37 ;  /* 0x00000025182d7220 */ /* 0x000fe20000410000 */
[----:B------:R-:W-:Y:S01]  /*9300*/  IMAD.U32 R31, R29, 0x10000, RZ ;  /* 0x000100001d1f7824 */ /* 0x000fe200078e00ff */
[----:B------:R-:W-:Y:S01]  /*9310*/  LOP3.LUT R15, R30, 0xffff0000, RZ, 0xc0, !PT ;  /* 0xffff00001e0f7812 */ /* 0x000fe200078ec0ff */
[----:B------:R-:W-:Y:S01]  /*9320*/  FFMA.FTZ R43, R12, R33, R43 ;  /* 0x000000210c2b7223 */ /* 0x000fe2000001002b */
[----:B------:R-:W-:Y:S01]  /*9330*/  LOP3.LUT R4, R4, 0xffff0000, RZ, 0xc0, !PT ;  /* 0xffff000004047812 */ /* 0x000fe200078ec0ff */
[-C--:B------:R-:W-:Y:S01]  /*9340*/  FMUL.FTZ R24, R24, R31.reuse ;  /* 0x0000001f18187220 */ /* 0x080fe20000410000 */
[----:B------:R-:W-:Y:S01]  /*9350*/  FFMA.FTZ R45, R14, R31, -R45 ;  /* 0x0000001f0e2d7223 */ /* 0x000fe2000001082d */
[----:B------:R-:W-:Y:S01]  /*9360*/  LOP3.LUT R0, R27, 0xffff0000, RZ, 0xc0, !PT ;  /* 0xffff00001b007812 */ /* 0x000fe200078ec0ff */
[C---:B------:R-:W-:Y:S01]  /*9370*/  FMUL.FTZ R31, R8.reuse, R15 ;  /* 0x0000000f081f7220 */ /* 0x040fe20000410000 */
[----:B------:R-:W-:Y:S01]  /*9380*/  FMUL.FTZ R27, R8, R25 ;  /* 0x00000019081b7220 */ /* 0x000fe20000410000 */
[----:B------:R-:W-:Y:S01]  /*9390*/  IMAD.U32 R12, R34, 0x10000, RZ ;  /* 0x00010000220c7824 */ /* 0x000fe200078e00ff */
[----:B------:R-:W-:Y:S01]  /*93a0*/  LOP3.LUT R5, R5, 0xffff0000, RZ, 0xc0, !PT ;  /* 0xffff000005057812 */ /* 0x000fe200078ec0ff */
[----:B------:R-:W-:Y:S01]  /*93b0*/  FFMA.FTZ R37, R14, R37, R24 ;  /* 0x000000250e257223 */ /* 0x000fe20000010018 */
[C---:B------:R-:W-:Y:S01]  /*93c0*/  FFMA.FTZ R31, R4.reuse, R25, -R31 ;  /* 0x00000019041f7223 */ /* 0x040fe2000001081f */
[----:B------:R-:W-:Y:S01]  /*93d0*/  FMUL.FTZ R9, R9, R0 ;  /* 0x0000000009097220 */ /* 0x000fe20000410000 */
[----:B------:R-:W-:Y:S01]  /*93e0*/  FFMA.FTZ R14, R4, R15, R27 ;  /* 0x0000000f040e7223 */ /* 0x000fe2000001001b */
[----:B------:R-:W-:-:S02]  /*93f0*/  IMAD.U32 R13, R6, 0x10000, RZ ;  /* 0x00010000060d7824 */ /* 0x000fc400078e00ff */
[----:B------:R-:W-:Y:S01]  /*9400*/  FMUL.FTZ R4, R21, R12 ;  /* 0x0000000c15047220 */ /* 0x000fe20000410000 */
[----:B------:R-:W-:Y:S02]  /*9410*/  IMAD.U32 R8, R28, 0x10000, RZ ;  /* 0x000100001c087824 */ /* 0x000fe400078e00ff */
[C---:B------:R-:W-:Y:S01]  /*9420*/  FFMA.FTZ R32, R5.reuse, R32, R9 ;  /* 0x0000002005207223 */ /* 0x040fe20000010009 */
[----:B------:R-:W-:Y:S01]  /*9430*/  FFMA.FTZ R20, R5, R0, -R20 ;  /* 0x0000000005147223 */ /* 0x000fe20000010814 */
[----:B------:R-:W-:Y:S01]  /*9440*/  LOP3.LUT R9, R34, 0xffff0000, RZ, 0xc0, !PT ;  /* 0xffff000022097812 */ /* 0x000fe200078ec0ff */
[-C--:B------:R-:W-:Y:S01]  /*9450*/  FMUL.FTZ R24, R21, R8.reuse ;  /* 0x0000000815187220 */ /* 0x080fe20000410000 */
[----:B------:R-:W-:Y:S01]  /*9460*/  FFMA.FTZ R15, R13, R8, -R4 ;  /* 0x000000080d0f7223 */ /* 0x000fe20000010804 */
[----:B------:R-:W-:Y:S02]  /*9470*/  LOP3.LUT R5, R28, 0xffff0000, RZ, 0xc0, !PT ;  /* 0xffff00001c057812 */ /* 0x000fe400078ec0ff */
[----:B------:R-:W-:-:S02]  /*9480*/  LOP3.LUT R4, R35, 0xffff0000, RZ, 0xc0, !PT ;  /* 0xffff000023047812 */ /* 0x000fc400078ec0ff */
[----:B------:R-:W-:Y:S01]  /*9490*/  LOP3.LUT R0, R29, 0xffff0000, RZ, 0xc0, !PT ;  /* 0xffff00001d007812 */ /* 0x000fe200078ec0ff */
[----:B------:R-:W-:Y:S01]  /*94a0*/  FFMA.FTZ R24, R13, R12, R24 ;  /* 0x0000000c0d187223 */ /* 0x000fe20000010018 */
[----:B------:R-:W-:Y:S01]  /*94b0*/  LOP3.LUT R6, R6, 0xffff0000, RZ, 0xc0, !PT ;  /* 0xffff000006067812 */ /* 0x000fe200078ec0ff */
[C---:B------:R-:W-:Y:S01]  /*94c0*/  FMUL.FTZ R13, R10.reuse, R9 ;  /* 0x000000090a0d7220 */ /* 0x040fe20000410000 */
[----:B------:R-:W-:Y:S01]  /*94d0*/  LOP3.LUT R7, R7, 0xffff0000, RZ, 0xc0, !PT ;  /* 0xffff000007077812 */ /* 0x000fe200078ec0ff */
        /* <DEDUP_REMOVED lines=12> */
[----:B------:R-:W-:Y:S02]  /*95a0*/  F2FP.BF16.F32.PACK_AB R8, R14, R39 ;  /* 0x000000270e08723e */ /* 0x000fe400000010ff */
[----:B------:R-:W-:-:S02]  /*95b0*/  F2FP.BF16.F32.PACK_AB R9, R32, R43 ;  /* 0x0000002b2009723e */ /* 0x000fc400000010ff */
[----:B------:R-:W-:Y:S01]  /*95c0*/  F2FP.BF16.F32.PACK_AB R11, R0, R37 ;  /* 0x00000025000b723e */ /* 0x000fe200000010ff */
[----:B------:R3:W-:Y:S04]  /*95d0*/  STS.128 [R40+0x18400], R4 ;  /* 0x0184000428007388 */ /* 0x0007e80000000c00 */
[----:B------:R3:W-:Y:S02]  /*95e0*/  STS.128 [R3+0x18400], R8 ;  /* 0x0184000803007388 */ /* 0x0007e40000000c00 */
.L_x_2759:
[----:B------:R-:W-:Y:S05]  /*95f0*/  BSYNC B0 ;  /* 0x0000000000007941 */ /* 0x000fea0003800000 */
.L_x_2745:
        /* <DEDUP_REMOVED lines=8> */
.L_x_2742:
[----:B-12---:R-:W1:Y:S01]  /*9680*/  S2R R0, SR_TID.X ;  /* 0x0000000000007919 */ /* 0x006e620000002100 */
[----:B------:R-:W-:Y:S01]  /*9690*/  ISETP.NE.AND P0, PT, R207, 0x3, PT ;  /* 0x00000003cf00780c */ /* 0x000fe20003f05270 */
[----:B------:R-:W-:Y:S05]  /*96a0*/  WARPSYNC.ALL ;  /* 0x0000000000007948 */ /* 0x000fea0003800000 */
[----:B-1----:R-:W-:-:S05]  /*96b0*/  SHF.R.U32.HI R0, RZ, 0x7, R0 ;  /* 0x00000007ff007819 */ /* 0x002fca0000011600 */
[----:B------:R-:W-:-:S05]  /*96c0*/  VIADD R179, R0, 0x8 ;  /* 0x0000000800b37836 */ /* 0x000fca0000000000 */
[----:B------:R1:W-:Y:S06]  /*96d0*/  BAR.SYNC.DEFER_BLOCKING R179, 0x100 ;  /* 0x000400b30000751d */ /* 0x0003ec0000010000 */
[----:B------:R-:W-:Y:S05]  /*96e0*/  @!P0 BRA `(.L_x_2769) ;  /* 0x0000000000048947 */ /* 0x000fea0003800000 */
[----:B------:R-:W-:Y:S01]  /*96f0*/  BPT.TRAP 0x1 ;  /* 0x000000040000795c */ /* 0x000fe20000300000 */
.L_x_2769:
[----:B---3--:R-:W-:Y:S01]  /*9700*/  IMAD R6, R2, 0x8, R16 ;  /* 0x0000000802067824 */ /* 0x008fe200078e0210 */
[----:B------:R-:W-:-:S04]  /*9710*/  SHF.L.U32 R11, R19, 0x1f, RZ ;  /* 0x0000001f130b7819 */ /* 0x000fc800000006ff */
[----:B------:R2:W3:Y:S01]  /*9720*/  SYNCS.PHASECHK.TRANS64.TRYWAIT P2, [R6+URZ+0x22830], R11 ;  /* 0x0228300b060075a7 */ /* 0x0004e2000804017f */
[----:B------:R-:W-:Y:S05]  /*9730*/  @!P0 BRA `(.L_x_2770) ;  /* 0x0000000000048947 */ /* 0x000fea0003800000 */
[----:B------:R-:W-:Y:S01]  /*9740*/  BPT.TRAP 0x1 ;  /* 0x000000040000795c */ /* 0x000fe20000300000 */
.L_x_2770:
[----:B0-----:R-:W0:Y:S01]  /*9750*/  S2R R3, SR_TID.X ;  /* 0x0000000000037919 */ /* 0x001e220000002100 */
[----:B------:R-:W-:-:S05]  /*9760*/  VIADD R0, R16, 0x1c400 ;  /* 0x0001c40010007836 */ /* 0x000fca0000000000 */
[----:B------:R-:W-:-:S04]  /*9770*/  SHF.R.U32.HI R0, RZ, 0x4, R0 ;  /* 0x00000004ff007819 */ /* 0x000fc80000011600 */
[----:B------:R-:W-:Y:S02]  /*9780*/  LOP3.LUT R0, R0, 0x3fff, RZ, 0xc0, !PT ;  /* 0x00003fff00007812 */ /* 0x000fe400078ec0ff */
[----:B0-----:R-:W-:-:S04]  /*9790*/  LOP3.LUT R3, R3, 0x7f, RZ, 0xc0, !PT ;  /* 0x0000007f03037812 */ /* 0x001fc800078ec0ff */
[----:B------:R-:W-:Y:S01]  /*97a0*/  ISETP.NE.AND P1, PT, R3, RZ, PT ;  /* 0x000000ff0300720c */ /* 0x000fe20003f25270 */
[----:B---3--:R-:W-:-:S12]  /*97b0*/  @P2 BRA `(.L_x_2771) ;  /* 0x0000000000082947 */ /* 0x008fd80003800000 */
[----:B------:R-:W0:Y:S02]  /*97c0*/  SYNCS.PHASECHK.TRANS64.TRYWAIT P2, [R6+URZ+0x22830], R11 ;  /* 0x0228300b060075a7 */ /* 0x000e24000804017f */
[----:B0-----:R-:W-:Y:S05]  /*97d0*/  @!P2 BRA `(.L_x_2772) ;  /* 0x0000017000d4a947 */ /* 0x001fea0003800000 */
.L_x_2771:
[----:B------:R-:W-:Y:S05]  /*97e0*/  WARPSYNC.ALL ;  /* 0x0000000000007948 */ /* 0x000fea0003800000 */
[----:B------:R-:W-:-:S05]  /*97f0*/  LOP3.LUT R211, R0, 0x10000, RZ, 0xfc, !PT ;  /* 0x0001000000d37812 */ /* 0x000fca00078efcff */
[----:B------:R-:W-:Y:S01]  /*9800*/  IMAD R4, R2, 0x300, R211 ;  /* 0x0000030002047824 */ /* 0x000fe200078e02d3 */
[----:B------:R-:W-:Y:S01]  /*9810*/  LOP3.LUT R8, R36, 0x10000, RZ, 0xfc, !PT ;  /* 0x0001000024087812 */ /* 0x000fe200078efcff */
[----:B------:R-:W-:Y:S01]  /*9820*/  IMAD.MOV.U32 R5, RZ, RZ, 0x40000040 ;  /* 0x40000040ff057424 */ /* 0x000fe200078e00ff */
[----:B------:R-:W3:Y:S01]  /*9830*/  LDL.LU R76, [R1] ;  /* 0x00000000014c7983 */ /* 0x000ee20000300800 */
[----:B------:R-:W-:Y:S01]  /*9840*/  IMAD.MOV.U32 R9, RZ, RZ, 0x40000040 ;  /* 0x40000040ff097424 */ /* 0x000fe200078e00ff */
[C---:B------:R-:W-:Y:S01]  /*9850*/  R2UR UR6, R4.reuse ;  /* 0x00000000040672ca */ /* 0x040fe200000e0000 */
[----:B-----5:R-:W-:Y:S01]  /*9860*/  WARPGROUP.ARRIVE ;  /* 0x00000000000079c5 */ /* 0x020fe20000000000 */
[----:B------:R-:W-:Y:S01]  /*9870*/  R2UR UR7, R5 ;  /* 0x00000000050772ca */ /* 0x000fe200000e0000 */
[----:B------:R-:W-:Y:S01]  /*9880*/  VIADD R12, R4, 0x2 ;  /* 0x00000002040c7836 */ /* 0x000fe20000000000 */
[C---:B------:R-:W-:Y:S01]  /*9890*/  R2UR UR4, R8.reuse ;  /* 0x00000000080472ca */ /* 0x040fe200000e0000 */
[C---:B------:R-:W-:Y:S01]  /*98a0*/  VIADD R20, R8.reuse, 0x2 ;  /* 0x0000000208147836 */ /* 0x040fe20000000000 */
[----:B------:R-:W-:Y:S01]  /*98b0*/  R2UR UR5, R9 ;  /* 0x00000000090572ca */ /* 0x000fe200000e0000 */
[----:B------:R-:W-:Y:S01]  /*98c0*/  IMAD.MOV.U32 R13, RZ, RZ, 0x40000040 ;  /* 0x40000040ff0d7424 */ /* 0x000fe200078e00ff */
[----:B------:R-:W0:Y:S01]  /*98d0*/  LDC R0, c[0x0][0x448] ;  /* 0x00011200ff007b82 */ /* 0x000e220000000800 */
[----:B------:R-:W-:Y:S01]  /*98e0*/  IMAD.MOV.U32 R21, RZ, RZ, 0x40000040 ;  /* 0x40000040ff157424 */ /* 0x000fe200078e00ff */
[----:B------:R-:W1:Y:S01]  /*98f0*/  S2R R7, SR_TID.X ;  /* 0x0000000000077919 */ /* 0x000e620000002100 */
[----:B----4-:R-:W-:-:S02]  /*9900*/  VIADD R14, R8, 0x4 ;  /* 0x00000004080e7836 */ /* 0x010fc40000000000 */
[----:B------:R-:W-:Y:S02]  /*9910*/  IMAD.MOV.U32 R15, RZ, RZ, 0x40000040 ;  /* 0x40000040ff0f7424 */ /* 0x000fe400078e00ff */
[----:B------:R-:W-:Y:S01]  /*9920*/  IMAD.MOV.U32 R5, RZ, RZ, 0x40000040 ;  /* 0x40000040ff057424 */ /* 0x000fe200078e00ff */
[----:B------:R-:W4:Y:S01]  /*9930*/  LDC.64 R176, c[0x0][0x9e0] ;  /* 0x00027800ffb07b82 */ /* 0x000f220000000a00 */
[----:B------:R-:W-:Y:S02]  /*9940*/  IMAD R3, R178, -0x60, R205 ;  /* 0xffffffa0b2037824 */ /* 0x000fe400078e02cd */
[----:B------:R-:W-:Y:S01]  /*9950*/  HGMMA.64x96x16.F32.BF16 R24, gdesc[UR4], RZ, !UPT, gsb0 ;  /* 0x01600000041879f0 */ /* 0x000fe2000c0018ff */
[----:B------:R-:W-:Y:S01]  /*9960*/  R2UR UR6, R12 ;  /* 0x000000000c0672ca */ /* 0x000fe200000e0000 */
[----:B------:R-:W-:Y:S01]  /*9970*/  VIADD R12, R4, 0x4 ;  /* 0x00000004040c7836 */ /* 0x000fe20000000000 */
[----:B------:R-:W-:Y:S01]  /*9980*/  R2UR UR7, R13 ;  /* 0x000000000d0772ca */ /* 0x000fe200000e0000 */
[----:B------:R-:W-:Y:S01]  /*9990*/  IMAD.MOV.U32 R13, RZ, RZ, 0x40000040 ;  /* 0x40000040ff0d7424 */ /* 0x000fe200078e00ff */
[----:B------:R-:W-:Y:S01]  /*99a0*/  R2UR UR4, R20 ;  /* 0x00000000140472ca */ /* 0x000fe200000e0000 */
[----:B------:R-:W-:Y:S01]  /*99b0*/  VIADD R4, R4, 0x6 ;  /* 0x0000000604047836 */ /* 0x000fe20000000000 */
[----:B------:R-:W-:Y:S01]  /*99c0*/  R2UR UR5, R21 ;  /* 0x00000000150572ca */ /* 0x000fe200000e0000 */
[----:B------:R-:W-:-:S04]  /*99d0*/  IMAD.MOV.U32 R73, RZ, RZ, -0x60 ;  /* 0xffffffa0ff497424 */ /* 0x000fc800078e00ff */
[----:B------:R-:W-:Y:S01]  /*99e0*/  IMAD R77, R178, R73, 0x60 ;  /* 0x00000060b24d7424 */ /* 0x000fe200078e0249 */
[----:B0-----:R-:W-:Y:S01]  /*99f0*/  ISETP.NE.AND P2, PT, R0, 0x1, PT ;  /* 0x000000010000780c */ /* 0x001fe20003f45270 */
[----:B------:R-:W-:Y:S01]  /*9a00*/  IMAD.IADD R0, R215, 0x1, R210 ;  /* 0x00000001d7007824 */ /* 0x000fe200078e02d2 */
[----:B-1----:R-:W-:-:S11]  /*9a10*/  SHF.R.U32.HI R7, RZ, 0x7, R7 ;  /* 0x00000007ff077819 */ /* 0x002fd60000011607 */
[----:B------:R-:W0:Y:S01]  /*9a20*/  @P2 LDC R10, c[0x0][0x450] ;  /* 0x00011400ff0a2b82 */ /* 0x000e220000000800 */
[----:B------:R-:W-:Y:S02]  /*9a30*/  WARPGROUP.DEPBAR.LE gsb0, 0x0 ;  /* 0x00008000000079c5 */ /* 0x000fe40000010000 */
[----:B------:R-:W-:-:S06]  /*9a40*/  WARPGROUP.ARRIVE ;  /* 0x00000000000079c5 */ /* 0x000fcc0000000000 */
[----:B------:R-:W-:Y:S01]  /*9a50*/  HGMMA.64x96x16.F32.BF16 R24, gdesc[UR4], R24, gsb0 ;  /* 0x01600000041879f0 */ /* 0x000fe20008001818 */
[----:B------:R-:W-:Y:S01]  /*9a60*/  R2UR UR6, R12 ;  /* 0x000000000c0672ca */ /* 0x000fe200000e0000 */
[----:B------:R-:W-:Y:S01]  /*9a70*/  VIADD R12, R8, 0x6 ;  /* 0x00000006080c7836 */ /* 0x000fe20000000000 */
[----:B------:R-:W-:Y:S01]  /*9a80*/  R2UR UR7, R13 ;  /* 0x000000000d0772ca */ /* 0x000fe200000e0000 */
[----:B------:R-:W-:Y:S01]  /*9a90*/  IMAD.MOV.U32 R13, RZ, RZ, 0x40000040 ;  /* 0x40000040ff0d7424 */ /* 0x000fe200078e00ff */
[----:B------:R-:W-:Y:S02]  /*9aa0*/  R2UR UR4, R14 ;  /* 0x000000000e0472ca */ /* 0x000fe400000e0000 */
[----:B------:R-:W-:Y:S01]  /*9ab0*/  R2UR UR5, R15 ;  /* 0x000000000f0572ca */ /* 0x000fe200000e0000 */
[----:B------:R-:W-:Y:S02]  /*9ac0*/  WARPGROUP.DEPBAR.LE gsb0, 0x0 ;  /* 0x00008000000079c5 */ /* 0x000fe40000010000 */
[----:B------:R-:W-:-:S10]  /*9ad0*/  WARPGROUP.ARRIVE ;  /* 0x00000000000079c5 */ /* 0x000fd40000000000 */
[----:B------:R-:W-:Y:S01]  /*9ae0*/  HGMMA.64x96x16.F32.BF16 R24, gdesc[UR4], R24, gsb0 ;  /* 0x01600000041879f0 */ /* 0x000fe20008001818 */
[----:B------:R-:W-:Y:S01]  /*9af0*/  R2UR UR6, R4 ;  /* 0x00000000040672ca */ /* 0x000fe200000e0000 */
[----:B------:R-:W-:Y:S01]  /*9b00*/  IMAD.MOV.U32 R4, RZ, RZ, R0 ;  /* 0x000000ffff047224 */ /* 0x000fe200078e0000 */
[----:B------:R-:W-:Y:S02]  /*9b10*/  R2UR UR7, R5 ;  /* 0x00000000050772ca */ /* 0x000fe400000e0000 */
[----:B------:R-:W-:Y:S01]  /*9b20*/  R2UR UR4, R12 ;  /* 0x000000000c0472ca */ /* 0x000fe200000e0000 */
[----:B------:R-:W1:Y:S01]  /*9b30*/  @P2 LDC R5, c[0x0][0x44c] ;  /* 0x00011300ff052b82 */ /* 0x000e620000000800 */
[----:B------:R-:W-:Y:S01]  /*9b40*/  R2UR UR5, R13 ;  /* 0x000000000d0572ca */ /* 0x000fe200000e0000 */
[----:B-1----:R-:W-:-:S04]  /*9b50*/  @P2 IMAD.HI.U32 R5, R0, R5, RZ ;  /* 0x0000000500052227 */ /* 0x002fc800078e00ff */
[----:B------:R-:W-:Y:S01]  /*9b60*/  @!P1 VIADD R0, R6, 0x22840 ;  /* 0x0002284006009836 */ /* 0x000fe20000000000 */
[----:B0-----:R-:W-:Y:S02]  /*9b70*/  @P2 SHF.R.U32.HI R4, RZ, R10, R5 ;  /* 0x0000000aff042219 */ /* 0x001fe40000011605 */
[----:B------:R-:W-:Y:S01]  /*9b80*/  IADD3 R5, -R7, 0xb, RZ ;  /* 0x0000000b07057810 */ /* 0x000fe20007ffe1ff */
[C---:B------:R-:W-:Y:S01]  /*9b90*/  VIADD R7, R3.reuse, 0x61 ;  /* 0x0000006103077836 */ /* 0x040fe20000000000 */
[----:B------:R-:W-:Y:S01]  /*9ba0*/  @!P1 PRMT R0, RZ, 0x654, R0 ;  /* 0x00000654ff009816 */ /* 0x000fe20000000000 */
[----:B------:R-:W0:Y:S01]  /*9bb0*/  SHFL.IDX PT, R72, R4, RZ, 0x1c1f ;  /* 0x001c1fff04487589 */ /* 0x000e2200000e0000 */
[----:B------:R-:W-:Y:S02]  /*9bc0*/  VIADD R3, R3, 0x60 ;  /* 0x0000006003037836 */ /* 0x000fe40000000000 */
[C---:B------:R-:W-:Y:S02]  /*9bd0*/  IMAD R7, R206.reuse, -0x2, R7 ;  /* 0xfffffffece077824 */ /* 0x040fe400078e0207 */
[----:B------:R-:W-:-:S02]  /*9be0*/  IMAD R73, R206, -0x2, R3 ;  /* 0xfffffffece497824 */ /* 0x000fc400078e0203 */
[----:B------:R-:W-:-:S04]  /*9bf0*/  IMAD.IADD R7, R7, 0x1, -R204 ;  /* 0x0000000107077824 */ /* 0x000fc800078e0acc */
[----:B----4-:R-:W-:Y:S01]  /*9c00*/  IMAD.IADD R74, R7, 0x1, R176 ;  /* 0x00000001074a7824 */ /* 0x010fe200078e02b0 */
[----:B---3--:R-:W-:-:S04]  /*9c10*/  LOP3.LUT R76, R76, 0xffdfffff, RZ, 0xc0, !PT ;  /* 0xffdfffff4c4c7812 */ /* 0x008fc800078ec0ff */
[----:B------:R-:W-:Y:S02]  /*9c20*/  @P2 LOP3.LUT R76, R76, 0x200000, RZ, 0xfc, !PT ;  /* 0x002000004c4c2812 */ /* 0x000fe400078efcff */
[----:B------:R-:W-:Y:S02]  /*9c30*/  ISETP.GE.AND P2, PT, R177, 0x1, PT ;  /* 0x00000001b100780c */ /* 0x000fe40003f46270 */
[----:B------:R-:W-:-:S11]  /*9c40*/  LOP3.LUT R76, R76, 0xffefffff, RZ, 0xc0, !PT ;  /* 0xffefffff4c4c7812 */ /* 0x000fd600078ec0ff */
[----:B------:R-:W-:-:S05]  /*9c50*/  @P2 LOP3.LUT R76, R76, 0x100000, RZ, 0xfc, !PT ;  /* 0x001000004c4c2812 */ /* 0x000fca00078efcff */
[----:B------:R1:W-:Y:S02]  /*9c60*/  STL [R1], R76 ;  /* 0x0000004c01007387 */ /* 0x0003e40000100800 */
[----:B-1----:R-:W-:Y:S01]  /*9c70*/  IMAD R76, R206, -0x2, R77 ;  /* 0xfffffffece4c7824 */ /* 0x002fe200078e024d */
[----:B------:R-:W-:Y:S02]  /*9c80*/  WARPGROUP.DEPBAR.LE gsb0, 0x0 ;  /* 0x00008000000079c5 */ /* 0x000fe40000010000 */
[----:B------:R-:W-:-:S06]  /*9c90*/  WARPGROUP.ARRIVE ;  /* 0x00000000000079c5 */ /* 0x000fcc0000000000 */
[----:B------:R-:W-:Y:S01]  /*9ca0*/  HGMMA.64x96x16.F32.BF16 R24, gdesc[UR4], R24, gsb0 ;  /* 0x01600000041879f0 */ /* 0x000fe20008001818 */
[----:B------:R-:W-:Y:S02]  /*9cb0*/  ULDC UR4, c[0x0][0x9dc] ;  /* 0x0002770000047ab9 */ /* 0x000fe40000000800 */
[----:B------:R-:W-:Y:S01]  /*9cc0*/  IMAD.U32 R200, RZ, RZ, UR4 ;  /* 0x00000004ffc87e24 */ /* 0x000fe2000f8e00ff */
[----:B------:R-:W-:Y:S02]  /*9cd0*/  WARPGROUP.DEPBAR.LE gsb0, 0x0 ;  /* 0x00008000000079c5 */ /* 0x000fe40000010000 */
[----:B------:R1:W-:Y:S06]  /*9ce0*/  BAR.ARV R5, 0x100 ;  /* 0x000400050000751d */ /* 0x0003ec0000002000 */
[----:B------:R3:W-:Y:S02]  /*9cf0*/  @!P1 SYNCS.ARRIVE.TRANS64.RED.A1T0 RZ, [R0+URZ], RZ ;  /* 0x000000ff00ff99a7 */ /* 0x0007e4000810043f */
[----:B---3--:R-:W-:-:S05]  /*9d00*/  LOP3.LUT R0, RZ, R200, RZ, 0x33, !PT ;  /* 0x000000c8ff007212 */ /* 0x008fca00078e33ff */
[----:B------:R-:W-:Y:S01]  /*9d10*/  IMAD.IADD R75, R7, 0x1, R0 ;  /* 0x00000001074b7824 */ /* 0x000fe200078e0200 */
[----:B0-----:R-:W-:-:S03]  /*9d20*/  VIADDMNMX R0, R72, R74, R73, PT ;  /* 0x0000004a48007246 */ /* 0x001fc60003800149 */
[----:B------:R-:W-:Y:S01]  /*9d30*/  IMAD.IADD R10, R75, 0x1, R72 ;  /* 0x000000014b0a7824 */ /* 0x000fe200078e0248 */
[----:B-1----:R-:W-:Y:S06]  /*9d40*/  @!P2 BRA `(.L_x_2773) ;  /* 0x00000000004ca947 */ /* 0x002fec0003800000 */
[----:B------:R-:W-:Y:S01]  /*9d50*/  IADD3 R3, -R204, R205, R72 ;  /* 0x000000cdcc037210 */ /* 0x000fe20007ffe148 */
[----:B------:R-:W-:Y:S03]  /*9d60*/  BSSY B0, `(.L_x_2774) ;  /* 0x000000e000007945 */ /* 0x000fe60003800000 */
        /* <DEDUP_REMOVED lines=9> */
.L_x_2775:
[----:B------:R-:W-:-:S13]  /*9e00*/  ISETP.NE.AND P2, PT, R177, 0x1, PT ;  /* 0x00000001b100780c */ /* 0x000fda0003f45270 */
[----:B------:R-:W0:Y:S02]  /*9e10*/  @P2 LDC.64 R78, c[0x0][0x9e8] ;  /* 0x00027a00ff4e2b82 */ /* 0x000e240000000a00 */
[----:B0-----:R-:W-:-:S05]  /*9e20*/  @P2 IMAD.HI.U32 R72, R3, R78, RZ ;  /* 0x0000004e03482227 */ /* 0x001fca00078e00ff */
[----:B------:R-:W-:-:S07]  /*9e30*/  @P2 SHF.R.U32.HI R3, RZ, R79, R72 ;  /* 0x0000004fff032219 */ /* 0x000fce0000011648 */
.L_x_2776:
[----:B------:R-:W-:Y:S05]  /*9e40*/  BSYNC B0 ;  /* 0x0000000000007941 */ /* 0x000fea0003800000 */
.L_x_2774:
[----:B------:R-:W-:-:S05]  /*9e50*/  IMAD R3, R3, R177, R76 ;  /* 0x000000b103037224 */ /* 0x000fca00078e024c */
[----:B------:R-:W-:Y:S02]  /*9e60*/  VIMNMX R10, R10, R3, !PT ;  /* 0x000000030a0a7248 */ /* 0x000fe40007fe0100 */
[----:B------:R-:W-:-:S07]  /*9e70*/  VIADDMNMX R0, R3, R177, R0, PT ;  /* 0x000000b103007246 */ /* 0x000fce0003800100 */
.L_x_2773:
[C---:B------:R-:W-:Y:S02]  /*9e80*/  ISETP.GE.AND P2, PT, R77.reuse, 0x2, PT ;  /* 0x000000024d00780c */ /* 0x040fe40003f46270 */
[C---:B------:R-:W-:Y:S02]  /*9e90*/  ISETP.GE.AND P6, PT, R77.reuse, 0x9, PT ;  /* 0x000000094d00780c */ /* 0x040fe40003fc6270 */
[----:B------:R-:W-:Y:S02]  /*9ea0*/  ISETP.GT.AND P3, PT, R10, 0x1, !P2 ;  /* 0x000000010a00780c */ /* 0x000fe40005764270 */
[----:B------:R-:W-:Y:S02]  /*9eb0*/  ISETP.GE.AND P4, PT, R77, 0xa, PT ;  /* 0x0000000a4d00780c */ /* 0x000fe40003f86270 */
[----:B------:R-:W-:Y:S02]  /*9ec0*/  ISETP.LT.OR P3, PT, R0, 0x2, P3 ;  /* 0x000000020000780c */ /* 0x000fe40001f61670 */
[----:B------:R-:W-:-:S02]  /*9ed0*/  P2R R72, PR, RZ, 0x10 ;  /* 0x00000010ff487803 */ /* 0x000fc40000000000 */
[----:B------:R-:W-:Y:S02]  /*9ee0*/  FSEL R109, R25, -INF , !P3 ;  /* 0xff800000196d7808 */ /* 0x000fe40005800000 */
[----:B------:R-:W-:-:S04]  /*9ef0*/  ISETP.GT.AND P3, PT, R10, 0x8, !P6 ;  /* 0x000000080a00780c */ /* 0x000fc80007764270 */
[----:B------:R-:W-:-:S04]  /*9f00*/  ISETP.LT.OR P3, PT, R0, 0x9, P3 ;  /* 0x000000090000780c */ /* 0x000fc80001f61670 */
[----:B------:R-:W-:Y:S02]  /*9f10*/  FSEL R111, R28, -INF , !P3 ;  /* 0xff8000001c6f7808 */ /* 0x000fe40005800000 */
[----:B------:R-:W-:Y:S02]  /*9f20*/  ISETP.GT.AND P3, PT, R10, 0x9, !P4 ;  /* 0x000000090a00780c */ /* 0x000fe40006764270 */
[----:B------:R-:W-:Y:S02]  /*9f30*/  ISETP.GE.AND P4, PT, R77, 0x11, PT ;  /* 0x000000114d00780c */ /* 0x000fe40003f86270 */
[----:B------:R-:W-:Y:S02]  /*9f40*/  ISETP.LT.OR P3, PT, R0, 0xa, P3 ;  /* 0x0000000a0000780c */ /* 0x000fe40001f61670 */
[----:B------:R-:W-:Y:S02]  /*9f50*/  P2R R78, PR, RZ, 0x10 ;  /* 0x00000010ff4e7803 */ /* 0x000fe40000000000 */
[----:B------:R-:W-:-:S02]  /*9f60*/  FSEL R113, R29, -INF , !P3 ;  /* 0xff8000001d717808 */ /* 0x000fc40005800000 */
[----:B------:R-:W-:Y:S02]  /*9f70*/  ISETP.GT.AND P3, PT, R10, 0x10, !P4 ;  /* 0x000000100a00780c */ /* 0x000fe40006764270 */
[----:B------:R-:W-:Y:S02]  /*9f80*/  ISETP.GE.AND P4, PT, R77, 0x12, PT ;  /* 0x000000124d00780c */ /* 0x000fe40003f86270 */
[----:B------:R-:W-:Y:S02]  /*9f90*/  ISETP.LT.OR P3, PT, R0, 0x11, P3 ;  /* 0x000000110000780c */ /* 0x000fe40001f61670 */
[----:B------:R-:W-:Y:S02]  /*9fa0*/  P2R R79, PR, RZ, 0x10 ;  /* 0x00000010ff4f7803 */ /* 0x000fe40000000000 */
[----:B------:R-:W-:Y:S02]  /*9fb0*/  FSEL R107, R32, -INF , !P3 ;  /* 0xff800000206b7808 */ /* 0x000fe40005800000 */
[----:B------:R-:W-:-:S02]  /*9fc0*/  ISETP.GT.AND P3, PT, R10, 0x11, !P4 ;  /* 0x000000110a00780c */ /* 0x000fc40006764270 */
[----:B------:R-:W-:Y:S02]  /*9fd0*/  ISETP.GE.AND P4, PT, R77, 0x19, PT ;  /* 0x000000194d00780c */ /* 0x000fe40003f86270 */
[----:B------:R-:W-:Y:S02]  /*9fe0*/  ISETP.LT.OR P3, PT, R0, 0x12, P3 ;  /* 0x000000120000780c */ /* 0x000fe40001f61670 */
[----:B------:R-:W-:Y:S02]  /*9ff0*/  P2R R80, PR, RZ, 0x10 ;  /* 0x00000010ff507803 */ /* 0x000fe40000000000 */
[----:B------:R-:W-:Y:S02]  /*a000*/  FSEL R87, R33, -INF , !P3 ;  /* 0xff80000021577808 */ /* 0x000fe40005800000 */
[----:B------:R-:W-:Y:S02]  /*a010*/  ISETP.GT.AND P3, PT, R10, 0x18, !P4 ;  /* 0x000000180a00780c */ /* 0x000fe40006764270 */
[----:B------:R-:W-:-:S02]  /*a020*/  ISETP.GE.AND P4, PT, R77, 0x1a, PT ;  /* 0x0000001a4d00780c */ /* 0x000fc40003f86270 */
[----:B------:R-:W-:-:S04]  /*a030*/  ISETP.LT.OR P3, PT, R0, 0x19, P3 ;  /* 0x000000190000780c */ /* 0x000fc80001f61670 */
        /* <DEDUP_REMOVED lines=73> */
[----:B------:R-:W-:-:S04]  /*a4d0*/  ISETP.LT.OR P3, PT, R0, 0x52, P3 ;  /* 0x000000520000780c */ /* 0x000fc80001f61670 */
[----:B------:R-:W-:Y:S02]  /*a4e0*/  FSEL R65, R65, -INF , !P3 ;  /* 0xff80000041417808 */ /* 0x000fe40005800000 */
[----:B------:R-:W-:-:S04]  /*a4f0*/  ISETP.GE.AND P3, PT, R77, 0x59, PT ;  /* 0x000000594d00780c */ /* 0x000fc80003f66270 */
[----:B------:R-:W-:-:S04]  /*a500*/  ISETP.GT.AND P4, PT, R10, 0x58, !P3 ;  /* 0x000000580a00780c */ /* 0x000fc80005f84270 */
[----:B------:R-:W-:-:S04]  /*a510*/  ISETP.LT.OR P4, PT, R0, 0x59, P4 ;  /* 0x000000590000780c */ /* 0x000fc80002781670 */
[----:B------:R-:W-:Y:S02]  /*a520*/  FSEL R29, R68, -INF , !P4 ;  /* 0xff800000441d7808 */ /* 0x000fe40006000000 */
[----:B------:R-:W-:-:S04]  /*a530*/  ISETP.GE.AND P4, PT, R77, 0x1, PT ;  /* 0x000000014d00780c */ /* 0x000fc80003f86270 */
[----:B------:R-:W-:-:S04]  /*a540*/  ISETP.GT.AND P5, PT, R10, RZ, !P4 ;  /* 0x000000ff0a00720c */ /* 0x000fc800067a4270 */
[----:B------:R-:W-:-:S04]  /*a550*/  ISETP.LT.OR P5, PT, R0, 0x1, P5 ;  /* 0x000000010000780c */ /* 0x000fc80002fa1670 */
[----:B------:R-:W-:Y:S02]  /*a560*/  FSEL R85, R24, -INF , !P5 ;  /* 0xff80000018557808 */ /* 0x000fe40006800000 */
[----:B------:R-:W-:-:S04]  /*a570*/  ISETP.GE.AND P5, PT, R77, 0x5a, PT ;  /* 0x0000005a4d00780c */ /* 0x000fc80003fa6270 */
[----:B------:R-:W-:Y:S02]  /*a580*/  P2R R68, PR, RZ, 0x20 ;  /* 0x00000020ff447803 */ /* 0x000fe40000000000 */
[----:B------:R-:W-:-:S04]  /*a590*/  ISETP.GT.AND P5, PT, R10, 0x59, !P5 ;  /* 0x000000590a00780c */ /* 0x000fc80006fa4270 */
[----:B------:R-:W-:Y:S02]  /*a5a0*/  ISETP.LT.OR P5, PT, R0, 0x5a, P5 ;  /* 0x0000005a0000780c */ /* 0x000fe40002fa1670 */
[----:B------:R-:W0:Y:S02]  /*a5b0*/  SHFL.IDX PT, R0, R4, 0x1, 0x1c1f ;  /* 0x003c1f0004007f89 */ /* 0x000e2400000e0000 */
[----:B------:R-:W-:Y:S02]  /*a5c0*/  FSEL R69, R69, -INF , !P5 ;  /* 0xff80000045457808 */ /* 0x000fe40006800000 */
[----:B------:R-:W-:Y:S02]  /*a5d0*/  ISETP.GE.AND P5, PT, R177, 0x1, PT ;  /* 0x00000001b100780c */ /* 0x000fe40003fa6270 */
[----:B0-----:R-:W-:Y:S01]  /*a5e0*/  VIADDMNMX R24, R0, R74, R73, PT ;  /* 0x0000004a00187246 */ /* 0x001fe20003800149 */
[----:B------:R-:W-:-:S10]  /*a5f0*/  IMAD.IADD R28, R75, 0x1, R0 ;  /* 0x000000014b1c7824 */ /* 0x000fd400078e0200 */
[----:B------:R-:W-:Y:S05]  /*a600*/  @!P5 BRA `(.L_x_2777) ;  /* 0x00000000004cd947 */ /* 0x000fea0003800000 */
        /* <DEDUP_REMOVED lines=11> */
.L_x_2779:
[----:B------:R-:W-:-:S13]  /*a6c0*/  ISETP.NE.AND P5, PT, R177, 0x1, PT ;  /* 0x00000001b100780c */ /* 0x000fda0003fa5270 */
[----:B------:R-:W0:Y:S02]  /*a6d0*/  @P5 LDC.64 R32, c[0x0][0x9e8] ;  /* 0x00027a00ff205b82 */ /* 0x000e240000000a00 */
[----:B0-----:R-:W-:-:S05]  /*a6e0*/  @P5 IMAD.HI.U32 R32, R0, R32, RZ ;  /* 0x0000002000205227 */ /* 0x001fca00078e00ff */
[----:B------:R-:W-:-:S07]  /*a6f0*/  @P5 SHF.R.U32.HI R0, RZ, R33, R32 ;  /* 0x00000021ff005219 */ /* 0x000fce0000011620 */
.L_x_2780:
[----:B------:R-:W-:Y:S05]  /*a700*/  BSYNC B0 ;  /* 0x0000000000007941 */ /* 0x000fea0003800000 */
.L_x_2778:
[----:B------:R-:W-:-:S05]  /*a710*/  IMAD R33, R0, R177, R76 ;  /* 0x000000b100217224 */ /* 0x000fca00078e024c */
[----:B------:R-:W-:Y:S02]  /*a720*/  VIMNMX R28, R28, R33, !PT ;  /* 0x000000211c1c7248 */ /* 0x000fe40007fe0100 */
[----:B------:R-:W-:-:S07]  /*a730*/  VIADDMNMX R24, R33, R177, R24, PT ;  /* 0x000000b121187246 */ /* 0x000fce0003800118 */
.L_x_2777:
[----:B------:R-:W-:Y:S01]  /*a740*/  ISETP.GT.AND P2, PT, R28, 0x1, !P2 ;  /* 0x000000011c00780c */ /* 0x000fe20005744270 */
[----:B------:R-:W-:Y:S01]  /*a750*/  ULDC UR4, c[0x0][0x988] ;  /* 0x0002620000047ab9 */ /* 0x000fe20000000800 */
[----:B------:R-:W-:Y:S01]  /*a760*/  FMNMX.FTZ R0, R85, R109, !PT ;  /* 0x0000006d55007209 */ /* 0x000fe20007810000 */
[----:B------:R-:W-:Y:S01]  /*a770*/  IMAD.U32 R10, RZ, RZ, UR4 ;  /* 0x00000004ff0a7e24 */ /* 0x000fe2000f8e00ff */
        /* <DEDUP_REMOVED lines=8> */
[----:B------:R-:W-:Y:S02]  /*a800*/  ISETP.GT.AND P6, PT, R28, 0x8, !P6 ;  /* 0x000000081c00780c */ /* 0x000fe400077c4270 */
[----:B------:R-:W-:-:S02]  /*a810*/  FSEL R31, R31, -INF , !P2 ;  /* 0xff8000001f1f7808 */ /* 0x000fc40005000000 */
[----:B------:R-:W-:Y:S02]  /*a820*/  ISETP.NE.AND P2, PT, R78, RZ, PT ;  /* 0x000000ff4e00720c */ /* 0x000fe40003f45270 */
[----:B------:R-:W-:Y:S02]  /*a830*/  FMNMX.FTZ R0, R87, R0, !PT ;  /* 0x0000000057007209 */ /* 0x000fe40007810000 */
[----:B------:R-:W-:Y:S02]  /*a840*/  ISETP.GT.AND P2, PT, R28, 0x10, !P2 ;  /* 0x000000101c00780c */ /* 0x000fe40005744270 */
[C---:B------:R-:W-:Y:S02]  /*a850*/  ISETP.LT.OR P6, PT, R24.reuse, 0x9, P6 ;  /* 0x000000091800780c */ /* 0x040fe400037c1670 */
[----:B------:R-:W-:Y:S02]  /*a860*/  ISETP.LT.OR P2, PT, R24, 0x11, P2 ;  /* 0x000000111800780c */ /* 0x000fe40001741670 */
[----:B------:R-:W-:-:S02]  /*a870*/  FMNMX.FTZ R0, R105, R0, !PT ;  /* 0x0000000069007209 */ /* 0x000fc40007810000 */
[----:B------:R-:W-:Y:S02]  /*a880*/  FSEL R37, R34, -INF , !P2 ;  /* 0xff80000022257808 */ /* 0x000fe40005000000 */
[----:B------:R-:W-:Y:S02]  /*a890*/  ISETP.NE.AND P2, PT, R79, RZ, PT ;  /* 0x000000ff4f00720c */ /* 0x000fe40003f45270 */
[----:B------:R-:W-:Y:S02]  /*a8a0*/  FSEL R33, R30, -INF , !P6 ;  /* 0xff8000001e217808 */ /* 0x000fe40007000000 */
[----:B------:R-:W-:Y:S02]  /*a8b0*/  ISETP.GT.AND P2, PT, R28, 0x11, !P2 ;  /* 0x000000111c00780c */ /* 0x000fe40005744270 */
[----:B------:R-:W-:Y:S02]  /*a8c0*/  ISETP.NE.AND P6, PT, R81, RZ, PT ;  /* 0x000000ff5100720c */ /* 0x000fe40003fc5270 */
[----:B------:R-:W-:-:S02]  /*a8d0*/  ISETP.LT.OR P2, PT, R24, 0x12, P2 ;  /* 0x000000121800780c */ /* 0x000fc40001741670 */
[----:B------:R-:W-:Y:S02]  /*a8e0*/  FMNMX.FTZ R0, R89, R0, !PT ;  /* 0x0000000059007209 */ /* 0x000fe40007810000 */
[----:B------:R-:W-:Y:S02]  /*a8f0*/  FSEL R35, R35, -INF , !P2 ;  /* 0xff80000023237808 */ /* 0x000fe40005000000 */
[----:B------:R-:W-:Y:S02]  /*a900*/  ISETP.NE.AND P2, PT, R80, RZ, PT ;  /* 0x000000ff5000720c */ /* 0x000fe40003f45270 */
[----:B------:R-:W-:Y:S02]  /*a910*/  FMNMX.FTZ R0, R103, R0, !PT ;  /* 0x0000000067007209 */ /* 0x000fe40007810000 */
[----:B------:R-:W-:Y:S02]  /*a920*/  ISETP.GT.AND P2, PT, R28, 0x18, !P2 ;  /* 0x000000181c00780c */ /* 0x000fe40005744270 */
[----:B------:R-:W-:-:S02]  /*a930*/  ISETP.NE.AND P5, PT, R40, RZ, PT ;  /* 0x000000ff2800720c */ /* 0x000fc40003fa5270 */
        /* <DEDUP_REMOVED lines=39> */
[----:B------:R-:W-:Y:S01]  /*abb0*/  ISETP.GT.AND P4, PT, R28, RZ, !P4 ;  /* 0x000000ff1c00720c */ /* 0x000fe20006784270 */
[----:B------:R-:W0:Y:S01]  /*abc0*/  SHFL.BFLY PT, R83, R4, 0x2, 0x1f ;  /* 0x0c401f0004537f89 */ /* 0x000e2200000e0000 */
[----:B------:R-:W-:Y:S02]  /*abd0*/  FSEL R73, R50, -INF , !P2 ;  /* 0xff80000032497808 */ /* 0x000fe40005000000 */
[----:B------:R-:W-:-:S02]  /*abe0*/  ISETP.NE.AND P2, PT, R48, RZ, PT ;  /* 0x000000ff3000720c */ /* 0x000fc40003f45270 */
[----:B------:R-:W-:Y:S02]  /*abf0*/  ISETP.LT.OR P4, PT, R24, 0x1, P4 ;  /* 0x000000011800780c */ /* 0x000fe40002781670 */
[----:B------:R-:W-:Y:S02]  /*ac00*/  ISETP.GT.AND P2, PT, R28, 0x31, !P2 ;  /* 0x000000311c00780c */ /* 0x000fe40005744270 */
[----:B------:R-:W-:Y:S02]  /*ac10*/  FSEL R26, R26, -INF , !P4 ;  /* 0xff8000001a1a7808 */ /* 0x000fe40006000000 */
[----:B------:R-:W-:Y:S02]  /*ac20*/  ISETP.LT.OR P2, PT, R24, 0x32, P2 ;  /* 0x000000321800780c */ /* 0x000fe40001741670 */
[----:B------:R-:W-:Y:S02]  /*ac30*/  ISETP.NE.AND P5, PT, R60, RZ, PT ;  /* 0x000000ff3c00720c */ /* 0x000fe40003fa5270 */
[----:B------:R-:W-:-:S02]  /*ac40*/  FSEL R51, R51, -INF , !P2 ;  /* 0xff80000033337808 */ /* 0x000fc40005000000 */
[----:B------:R-:W-:Y:S02]  /*ac50*/  ISETP.NE.AND P2, PT, R84, RZ, PT ;  /* 0x000000ff5400720c */ /* 0x000fe40003f45270 */
[C---:B------:R-:W-:Y:S02]  /*ac60*/  ISETP.GT.AND P3, PT, R28.reuse, 0x58, !P3 ;  /* 0x000000581c00780c */ /* 0x040fe40005f64270 */
[----:B------:R-:W-:Y:S02]  /*ac70*/  ISETP.GT.AND P2, PT, R28, 0x38, !P2 ;  /* 0x000000381c00780c */ /* 0x000fe40005744270 */
[C---:B------:R-:W-:Y:S02]  /*ac80*/  ISETP.LT.OR P3, PT, R24.reuse, 0x59, P3 ;  /* 0x000000591800780c */ /* 0x040fe40001f61670 */
[----:B------:R-:W-:Y:S02]  /*ac90*/  ISETP.LT.OR P2, PT, R24, 0x39, P2 ;  /* 0x000000391800780c */ /* 0x000fe40001741670 */
[----:B0-----:R-:W-:-:S02]  /*aca0*/  FMNMX.FTZ R83, R4, R83, !PT ;  /* 0x0000005304537209 */ /* 0x001fc40007810000 */
[----:B------:R-:W-:Y:S02]  /*acb0*/  FSEL R75, R54, -INF , !P2 ;  /* 0xff800000364b7808 */ /* 0x000fe40005000000 */
[----:B------:R-:W-:Y:S01]  /*acc0*/  ISETP.NE.AND P2, PT, R52, RZ, PT ;  /* 0x000000ff3400720c */ /* 0x000fe20003f45270 */
[----:B------:R-:W0:Y:S01]  /*acd0*/  SHFL.BFLY PT, R0, R83, 0x1, 0x1f ;  /* 0x0c201f0053007f89 */ /* 0x000e2200000e0000 */
        /* <DEDUP_REMOVED lines=27> */
[----:B------:R-:W-:-:S02]  /*ae90*/  ISETP.GT.AND P2, PT, R28, 0x49, !P6 ;  /* 0x000000491c00780c */ /* 0x000fc40007744270 */
[----:B------:R-:W-:Y:S02]  /*aea0*/  FMNMX.FTZ R4, R51, R4, !PT ;  /* 0x0000000433047209 */ /* 0x000fe40007810000 */
[----:B------:R-:W-:Y:S02]  /*aeb0*/  ISETP.LT.OR P2, PT, R24, 0x4a, P2 ;  /* 0x0000004a1800780c */ /* 0x000fe40001741670 */
[----:B------:R-:W-:Y:S02]  /*aec0*/  FMNMX.FTZ R4, R75, R4, !PT ;  /* 0x000000044b047209 */ /* 0x000fe40007810000 */
[----:B------:R-:W-:Y:S02]  /*aed0*/  FSEL R63, R63, -INF , !P2 ;  /* 0xff8000003f3f7808 */ /* 0x000fe40005000000 */
[----:B------:R-:W-:Y:S02]  /*aee0*/  ISETP.GT.AND P2, PT, R28, 0x50, !P5 ;  /* 0x000000501c00780c */ /* 0x000fe40006f44270 */
[----:B0-----:R-:W-:-:S02]  /*aef0*/  FMNMX.FTZ R0, R83, R0, !PT ;  /* 0x0000000053007209 */ /* 0x001fc40007810000 */
[----:B------:R-:W-:Y:S02]  /*af00*/  FMNMX.FTZ R4, R55, R4, !PT ;  /* 0x0000000437047209 */ /* 0x000fe40007810000 */
[----:B------:R-:W-:Y:S01]  /*af10*/  ISETP.LT.OR P2, PT, R24, 0x51, P2 ;  /* 0x000000511800780c */ /* 0x000fe20001741670 */
[----:B------:R-:W-:Y:S01]  /*af20*/  FMUL.FTZ R30, R0, R10 ;  /* 0x0000000a001e7220 */ /* 0x000fe20000410000 */
[----:B------:R-:W-:Y:S02]  /*af30*/  FMNMX.FTZ R4, R77, R4, !PT ;  /* 0x000000044d047209 */ /* 0x000fe40007810000 */
[----:B------:R-:W-:Y:S02]  /*af40*/  FSEL R81, R66, -INF , !P2 ;  /* 0xff80000042517808 */ /* 0x000fe40005000000 */
[----:B------:R-:W-:Y:S02]  /*af50*/  FSETP.NEU.FTZ.AND P2, PT, R0, -INF , PT ;  /* 0xff8000000000780b */ /* 0x000fe40003f5d000 */
[----:B------:R-:W-:-:S02]  /*af60*/  ISETP.NE.AND P5, PT, R64, RZ, PT ;  /* 0x000000ff4000720c */ /* 0x000fc40003fa5270 */
[----:B------:R-:W-:Y:S02]  /*af70*/  FMNMX.FTZ R4, R59, R4, !PT ;  /* 0x000000043b047209 */ /* 0x000fe40007810000 */
[----:B------:R-:W-:Y:S02]  /*af80*/  FSEL R30, R30, RZ, P2 ;  /* 0x000000ff1e1e7208 */ /* 0x000fe40001000000 */
[----:B------:R-:W-:Y:S02]  /*af90*/  ISETP.GT.AND P2, PT, R28, 0x51, !P5 ;  /* 0x000000511c00780c */ /* 0x000fe40006f44270 */
[----:B------:R-:W-:Y:S01]  /*afa0*/  FMNMX.FTZ R4, R79, R4, !PT ;  /* 0x000000044f047209 */ /* 0x000fe20007810000 */
[-CC-:B------:R-:W-:Y:S01]  /*afb0*/  FFMA.FTZ R160, R103, R10.reuse, -R30.reuse ;  /* 0x0000000a67a07223 */ /* 0x180fe2000001081e */
[----:B------:R-:W-:Y:S01]  /*afc0*/  ISETP.LT.OR P2, PT, R24, 0x52, P2 ;  /* 0x000000521800780c */ /* 0x000fe20001741670 */
[-CC-:B------:R-:W-:Y:S01]  /*afd0*/  FFMA.FTZ R152, R85, R10.reuse, -R30.reuse ;  /* 0x0000000a55987223 */ /* 0x180fe2000001081e */
[----:B------:R-:W-:Y:S01]  /*afe0*/  ISETP.NE.AND P5, PT, R68, RZ, PT ;  /* 0x000000ff4400720c */ /* 0x000fe20003fa5270 */
[--C-:B------:R-:W-:Y:S01]  /*aff0*/  FFMA.FTZ R83, R109, R10, -R30.reuse ;  /* 0x0000000a6d537223 */ /* 0x100fe2000001081e */
[----:B------:R-:W-:Y:S01]  /*b000*/  FMNMX.FTZ R4, R63, R4, !PT ;  /* 0x000000043f047209 */ /* 0x000fe20007810000 */
[-CC-:B------:R-:W-:Y:S01]  /*b010*/  FFMA.FTZ R154, R111, R10.reuse, -R30.reuse ;  /* 0x0000000a6f9a7223 */ /* 0x180fe2000001081e */
[----:B------:R-:W-:Y:S01]  /*b020*/  FSEL R67, R67, -INF , !P2 ;  /* 0xff80000043437808 */ /* 0x000fe20005000000 */
[----:B------:R-:W-:Y:S01]  /*b030*/  MUFU.EX2 R152, R152 ;  /* 0x0000009800987308 */ /* 0x000fe20000000800 */
[----:B------:R-:W-:Y:S01]  /*b040*/  ISETP.GT.AND P2, PT, R28, 0x59, !P5 ;  /* 0x000000591c00780c */ /* 0x000fe20006f44270 */
[--C-:B------:R-:W-:Y:S01]  /*b050*/  FFMA.FTZ R28, R101, R10, -R30.reuse ;  /* 0x0000000a651c7223 */ /* 0x100fe2000001081e */
[----:B------:R-:W-:Y:S01]  /*b060*/  FMNMX.FTZ R4, R81, R4, !PT ;  /* 0x0000000451047209 */ /* 0x000fe20007810000 */
[-CC-:B------:R-:W-:Y:S01]  /*b070*/  FFMA.FTZ R85, R113, R10.reuse, -R30.reuse ;  /* 0x0000000a71557223 */ /* 0x180fe2000001081e */
[----:B------:R-:W-:Y:S01]  /*b080*/  ISETP.LT.OR P2, PT, R24, 0x5a, P2 ;  /* 0x0000005a1800780c */ /* 0x000fe20001741670 */
[--C-:B------:R-:W-:Y:S01]  /*b090*/  FFMA.FTZ R24, R97, R10, -R30.reuse ;  /* 0x0000000a61187223 */ /* 0x100fe2000001081e */
[----:B------:R-:W-:Y:S01]  /*b0a0*/  FSEL R101, R70, -INF , !P3 ;  /* 0xff80000046657808 */ /* 0x000fe20005800000 */
[----:B------:R0:W-:Y:S01]  /*b0b0*/  MUFU.EX2 R103, R28 ;  /* 0x0000001c00677308 */ /* 0x0001e20000000800 */
[----:B------:R-:W-:Y:S01]  /*b0c0*/  FMNMX.FTZ R4, R67, R4, !PT ;  /* 0x0000000443047209 */ /* 0x000fe20007810000 */
[-CC-:B------:R-:W-:Y:S01]  /*b0d0*/  FFMA.FTZ R156, R107, R10.reuse, -R30.reuse ;  /* 0x0000000a6b9c7223 */ /* 0x180fe2000001081e */
[----:B------:R-:W-:Y:S01]  /*b0e0*/  FSEL R71, R71, -INF , !P2 ;  /* 0xff80000047477808 */ /* 0x000fe20005000000 */
[--C-:B------:R-:W-:Y:S01]  /*b0f0*/  FFMA.FTZ R87, R87, R10, -R30.reuse ;  /* 0x0000000a57577223 */ /* 0x100fe2000001081e */
[----:B------:R-:W-:Y:S01]  /*b100*/  FMNMX.FTZ R4, R101, R4, !PT ;  /* 0x0000000465047209 */ /* 0x000fe20007810000 */
[-CC-:B------:R-:W-:Y:S01]  /*b110*/  FFMA.FTZ R158, R105, R10.reuse, -R30.reuse ;  /* 0x0000000a699e7223 */ /* 0x180fe2000001081e */
[--C-:B------:R-:W-:Y:S01]  /*b120*/  FFMA.FTZ R89, R89, R10, -R30.reuse ;  /* 0x0000000a59597223 */ /* 0x100fe2000001081e */
[----:B------:R-:W-:Y:S01]  /*b130*/  MUFU.EX2 R83, R83 ;  /* 0x0000005300537308 */ /* 0x000fe20000000800 */
[----:B------:R-:W-:Y:S01]  /*b140*/  FMNMX.FTZ R4, R71, R4, !PT ;  /* 0x0000000447047209 */ /* 0x000fe20007810000 */
[-CC-:B0-----:R-:W-:Y:S01]  /*b150*/  FFMA.FTZ R28, R7, R10.reuse, -R30.reuse ;  /* 0x0000000a071c7223 */ /* 0x181fe2000001081e */
[-CC-:B------:R-:W-:Y:S01]  /*b160*/  FFMA.FTZ R99, R99, R10.reuse, -R30.reuse ;  /* 0x0000000a63637223 */ /* 0x180fe2000001081e */
[-CC-:B------:R-:W-:Y:S01]  /*b170*/  FFMA.FTZ R95, R95, R10.reuse, -R30.reuse ;  /* 0x0000000a5f5f7223 */ /* 0x180fe2000001081e */
[-CC-:B------:R-:W-:Y:S01]  /*b180*/  FFMA.FTZ R93, R93, R10.reuse, -R30.reuse ;  /* 0x0000000a5d5d7223 */ /* 0x180fe2000001081e */
[----:B------:R-:W0:Y:S01]  /*b190*/  SHFL.BFLY PT, R97, R4, 0x2, 0x1f ;  /* 0x0c401f0004617f89 */ /* 0x000e2200000e0000 */
        /* <DEDUP_REMOVED lines=9> */
[----:B------:R-:W-:Y:S01]  /*b230*/  MUFU.EX2 R85, R85 ;  /* 0x0000005500557308 */ /* 0x000fe20000000800 */
[----:B------:R-:W-:-:S07]  /*b240*/  FFMA.FTZ R30, R69, R10, -R30 ;  /* 0x0000000a451e7223 */ /* 0x000fce000001081e */
[----:B------:R-:W-:Y:S01]  /*b250*/  MUFU.EX2 R156, R156 ;  /* 0x0000009c009c7308 */ /* 0x000fe20000000800 */
[----:B0-----:R-:W-:-:S07]  /*b260*/  FMNMX.FTZ R97, R4, R97, !PT ;  /* 0x0000006104617209 */ /* 0x001fce0007810000 */
[----:B------:R-:W-:Y:S01]  /*b270*/  MUFU.EX2 R87, R87 ;  /* 0x0000005700577308 */ /* 0x000fe20000000800 */
[----:B------:R-:W0:Y:S07]  /*b280*/  SHFL.BFLY PT, R4, R97, 0x1, 0x1f ;  /* 0x0c201f0061047f89 */ /* 0x000e2e00000e0000 */
[----:B------:R-:W-:Y:S08]  /*b290*/  MUFU.EX2 R158, R158 ;  /* 0x0000009e009e7308 */ /* 0x000ff00000000800 */
[----:B------:R-:W-:Y:S08]  /*b2a0*/  MUFU.EX2 R89, R89 ;  /* 0x0000005900597308 */ /* 0x000ff00000000800 */
[----:B------:R-:W-:Y:S01]  /*b2b0*/  MUFU.EX2 R160, R160 ;  /* 0x000000a000a07308 */ /* 0x000fe20000000800 */
[----:B0-----:R-:W-:-:S04]  /*b2c0*/  FMNMX.FTZ R7, R97, R4, !PT ;  /* 0x0000000461077209 */ /* 0x001fc80007810000 */
[C---:B------:R-:W-:Y:S01]  /*b2d0*/  FSETP.NEU.FTZ.AND P2, PT, R7.reuse, -INF , PT ;  /* 0xff8000000700780b */ /* 0x040fe20003f5d000 */
[----:B------:R-:W-:Y:S02]  /*b2e0*/  FMUL.FTZ R4, R7, R10 ;  /* 0x0000000a07047220 */ /* 0x000fe40000410000 */
[----:B------:R-:W-:Y:S03]  /*b2f0*/  MUFU.EX2 R99, R99 ;  /* 0x0000006300637308 */ /* 0x000fe60000000800 */
[----:B------:R-:W-:-:S05]  /*b300*/  FSEL R4, R4, RZ, P2 ;  /* 0x000000ff04047208 */ /* 0x000fca0001000000 */
        /* <DEDUP_REMOVED lines=24> */
[----:B------:R3:W-:Y:S01]  /*b490*/  MUFU.EX2 R32, R31 ;  /* 0x0000001f00207308 */ /* 0x0007e20000000800 */
[-CC-:B------:R-:W-:Y:S01]  /*b4a0*/  FFMA.FTZ R67, R67, R10.reuse, -R4.reuse ;  /* 0x0000000a43437223 */ /* 0x180fe20000010804 */
[-CC-:B------:R-:W-:Y:S01]  /*b4b0*/  FFMA.FTZ R101, R101, R10.reuse, -R4.reuse ;  /* 0x0000000a65657223 */ /* 0x180fe20000010804 */
[----:B------:R-:W-:Y:S01]  /*b4c0*/  FFMA.FTZ R71, R71, R10, -R4 ;  /* 0x0000000a47477223 */ /* 0x000fe20000010804 */
[----:B0-----:R-:W-:-:S04]  /*b4d0*/  F2FP.BF16.F32.PACK_AB R162, R24, R99 ;  /* 0x0000006318a2723e */ /* 0x001fc800000010ff */
[----:B------:R-:W0:Y:S01]  /*b4e0*/  MUFU.EX2 R33, R33 ;  /* 0x0000002100217308 */ /* 0x000e220000000800 */
[----:B---3--:R-:W-:Y:S01]  /*b4f0*/  FADD.FTZ R31, R152, R83 ;  /* 0x00000053981f7221 */ /* 0x008fe20000010000 */
[----:B-1----:R-:W-:Y:S02]  /*b500*/  F2FP.BF16.F32.PACK_AB R153, R27, R26 ;  /* 0x0000001a1b99723e */ /* 0x002fe400000010ff */
[----:B------:R-:W-:Y:S01]  /*b510*/  F2FP.BF16.F32.PACK_AB R152, R83, R152 ;  /* 0x000000985398723e */ /* 0x000fe200000010ff */
[----:B------:R-:W-:Y:S01]  /*b520*/  FADD.FTZ R44, R154, R31 ;  /* 0x0000001f9a2c7221 */ /* 0x000fe20000010000 */
[C---:B------:R-:W-:Y:S02]  /*b530*/  F2FP.BF16.F32.PACK_AB R154, R85.reuse, R154 ;  /* 0x0000009a559a723e */ /* 0x040fe400000010ff */
[----:B------:R-:W1:Y:S01]  /*b540*/  MUFU.EX2 R37, R37 ;  /* 0x0000002500257308 */ /* 0x000e620000000800 */
[----:B------:R-:W-:Y:S01]  /*b550*/  FADD.FTZ R31, R85, R44 ;  /* 0x0000002c551f7221 */ /* 0x000fe20000010000 */
[----:B------:R-:W-:-:S03]  /*b560*/  FADD.FTZ R44, R26, R27 ;  /* 0x0000001b1a2c7221 */ /* 0x000fc60000010000 */
[----:B------:R-:W-:Y:S01]  /*b570*/  FADD.FTZ R46, R156, R31 ;  /* 0x0000001f9c2e7221 */ /* 0x000fe20000010000 */
[----:B------:R-:W-:Y:S02]  /*b580*/  F2FP.BF16.F32.PACK_AB R156, R87, R156 ;  /* 0x0000009c579c723e */ /* 0x000fe400000010ff */
[----:B------:R3:W4:Y:S01]  /*b590*/  MUFU.EX2 R34, R35 ;  /* 0x0000002300227308 */ /* 0x0007220000000800 */
[----:B0-----:R-:W-:Y:S01]  /*b5a0*/  FADD.FTZ R31, R33, R44 ;  /* 0x0000002c211f7221 */ /* 0x001fe20000010000 */
[----:B------:R-:W-:-:S06]  /*b5b0*/  F2FP.BF16.F32.PACK_AB R155, R32, R33 ;  /* 0x00000021209b723e */ /* 0x000fcc00000010ff */
[----:B------:R-:W0:Y:S01]  /*b5c0*/  MUFU.EX2 R41, R41 ;  /* 0x0000002900297308 */ /* 0x000e220000000800 */
[----:B---3--:R-:W-:Y:S01]  /*b5d0*/  FADD.FTZ R35, R87, R46 ;  /* 0x0000002e57237221 */ /* 0x008fe20000010000 */
[----:B------:R-:W-:-:S03]  /*b5e0*/  FADD.FTZ R46, R32, R31 ;  /* 0x0000001f202e7221 */ /* 0x000fc60000010000 */
[----:B------:R-:W-:Y:S01]  /*b5f0*/  FADD.FTZ R48, R158, R35 ;  /* 0x000000239e307221 */ /* 0x000fe20000010000 */
[----:B-1----:R-:W-:Y:S01]  /*b600*/  FADD.FTZ R31, R37, R46 ;  /* 0x0000002e251f7221 */ /* 0x002fe20000010000 */
[C---:B------:R-:W-:Y:S01]  /*b610*/  F2FP.BF16.F32.PACK_AB R158, R89.reuse, R158 ;  /* 0x0000009e599e723e */ /* 0x040fe200000010ff */
[----:B------:R-:W1:Y:S01]  /*b620*/  MUFU.EX2 R36, R39 ;  /* 0x0000002700247308 */ /* 0x000e620000000800 */
[----:B------:R-:W-:Y:S01]  /*b630*/  FADD.FTZ R35, R89, R48 ;  /* 0x0000003059237221 */ /* 0x000fe20000010000 */
[C---:B----4-:R-:W-:Y:S01]  /*b640*/  FADD.FTZ R46, R34.reuse, R31 ;  /* 0x0000001f222e7221 */ /* 0x050fe20000010000 */
[----:B------:R-:W-:Y:S02]  /*b650*/  F2FP.BF16.F32.PACK_AB R157, R34, R37 ;  /* 0x00000025229d723e */ /* 0x000fe400000010ff */
[----:B------:R-:W-:Y:S01]  /*b660*/  FADD.FTZ R48, R160, R35 ;  /* 0x00000023a0307221 */ /* 0x000fe20000010000 */
[C---:B------:R-:W-:Y:S02]  /*b670*/  F2FP.BF16.F32.PACK_AB R160, R103.reuse, R160 ;  /* 0x000000a067a0723e */ /* 0x040fe400000010ff */
[----:B------:R-:W3:Y:S01]  /*b680*/  MUFU.EX2 R45, R45 ;  /* 0x0000002d002d7308 */ /* 0x000ee20000000800 */
[----:B------:R-:W-:Y:S01]  /*b690*/  FADD.FTZ R48, R103, R48 ;  /* 0x0000003067307221 */ /* 0x000fe20000010000 */
[----:B0-----:R-:W-:-:S03]  /*b6a0*/  FADD.FTZ R31, R41, R46 ;  /* 0x0000002e291f7221 */ /* 0x001fc60000010000 */
[----:B------:R-:W-:-:S03]  /*b6b0*/  FADD.FTZ R35, R99, R48 ;  /* 0x0000003063237221 */ /* 0x000fc60000010000 */
[----:B------:R-:W0:Y:S01]  /*b6c0*/  MUFU.EX2 R95, R95 ;  /* 0x0000005f005f7308 */ /* 0x000e220000000800 */
[----:B-1----:R-:W-:Y:S01]  /*b6d0*/  FADD.FTZ R48, R36, R31 ;  /* 0x0000001f24307221 */ /* 0x002fe20000010000 */
[----:B------:R-:W-:Y:S01]  /*b6e0*/  FADD.FTZ R50, R24, R35 ;  /* 0x0000002318327221 */ /* 0x000fe20000010000 */
[----:B------:R-:W-:-:S05]  /*b6f0*/  F2FP.BF16.F32.PACK_AB R159, R36, R41 ;  /* 0x00000029249f723e */ /* 0x000fca00000010ff */
[----:B------:R-:W1:Y:S01]  /*b700*/  MUFU.EX2 R38, R43 ;  /* 0x0000002b00267308 */ /* 0x000e620000000800 */
[----:B---3--:R-:W-:-:S07]  /*b710*/  FADD.FTZ R31, R45, R48 ;  /* 0x000000302d1f7221 */ /* 0x008fce0000010000 */
[----:B------:R-:W3:Y:S01]  /*b720*/  MUFU.EX2 R164, R93 ;  /* 0x0000005d00a47308 */ /* 0x000ee20000000800 */
[----:B0-----:R-:W-:-:S07]  /*b730*/  FADD.FTZ R35, R95, R50 ;  /* 0x000000325f237221 */ /* 0x001fce0000010000 */
[----:B------:R-:W0:Y:S01]  /*b740*/  MUFU.EX2 R49, R49 ;  /* 0x0000003100317308 */ /* 0x000e220000000800 */
[C---:B-1----:R-:W-:Y:S01]  /*b750*/  FADD.FTZ R48, R38.reuse, R31 ;  /* 0x0000001f26307221 */ /* 0x042fe20000010000 */
[----:B------:R-:W-:-:S06]  /*b760*/  F2FP.BF16.F32.PACK_AB R161, R38, R45 ;  /* 0x0000002d26a1723e */ /* 0x000fcc00000010ff */
[----:B------:R-:W1:Y:S01]  /*b770*/  MUFU.EX2 R91, R91 ;  /* 0x0000005b005b7308 */ /* 0x000e620000000800 */
[C---:B---3--:R-:W-:Y:S01]  /*b780*/  FADD.FTZ R50, R164.reuse, R35 ;  /* 0x00000023a4327221 */ /* 0x048fe20000010000 */
[----:B------:R-:W-:-:S06]  /*b790*/  F2FP.BF16.F32.PACK_AB R164, R164, R95 ;  /* 0x0000005fa4a4723e */ /* 0x000fcc00000010ff */
[----:B------:R-:W3:Y:S01]  /*b7a0*/  MUFU.EX2 R40, R47 ;  /* 0x0000002f00287308 */ /* 0x000ee20000000800 */
[----:B0-----:R-:W-:-:S07]  /*b7b0*/  FADD.FTZ R31, R49, R48 ;  /* 0x00000030311f7221 */ /* 0x001fce0000010000 */
[----:B------:R-:W0:Y:S01]  /*b7c0*/  MUFU.EX2 R166, R53 ;  /* 0x0000003500a67308 */ /* 0x000e220000000800 */
[----:B-1----:R-:W-:-:S07]  /*b7d0*/  FADD.FTZ R35, R91, R50 ;  /* 0x000000325b237221 */ /* 0x002fce0000010000 */
[----:B------:R-:W1:Y:S01]  /*b7e0*/  MUFU.EX2 R73, R73 ;  /* 0x0000004900497308 */ /* 0x000e620000000800 */
[C---:B---3--:R-:W-:Y:S01]  /*b7f0*/  FADD.FTZ R50, R40.reuse, R31 ;  /* 0x0000001f28327221 */ /* 0x048fe20000010000 */
[----:B------:R-:W-:-:S06]  /*b800*/  F2FP.BF16.F32.PACK_AB R163, R40, R49 ;  /* 0x0000003128a3723e */ /* 0x000fcc00000010ff */
[----:B------:R-:W3:Y:S01]  /*b810*/  MUFU.EX2 R3, R3 ;  /* 0x0000000300037308 */ /* 0x000ee20000000800 */
[C---:B0-----:R-:W-:Y:S01]  /*b820*/  FADD.FTZ R52, R166.reuse, R35 ;  /* 0x00000023a6347221 */ /* 0x041fe20000010000 */
[----:B------:R-:W-:-:S06]  /*b830*/  F2FP.BF16.F32.PACK_AB R166, R166, R91 ;  /* 0x0000005ba6a6723e */ /* 0x000fcc00000010ff */
[----:B------:R-:W0:Y:S01]  /*b840*/  MUFU.EX2 R42, R51 ;  /* 0x00000033002a7308 */ /* 0x000e220000000800 */
[----:B-1----:R-:W-:-:S07]  /*b850*/  FADD.FTZ R31, R73, R50 ;  /* 0x00000032491f7221 */ /* 0x002fce0000010000 */
[----:B------:R-:W1:Y:S01]  /*b860*/  MUFU.EX2 R168, R57 ;  /* 0x0000003900a87308 */ /* 0x000e620000000800 */
[----:B---3--:R-:W-:-:S07]  /*b870*/  FADD.FTZ R35, R3, R52 ;  /* 0x0000003403237221 */ /* 0x008fce0000010000 */
[----:B------:R-:W3:Y:S01]  /*b880*/  MUFU.EX2 R75, R75 ;  /* 0x0000004b004b7308 */ /* 0x000ee20000000800 */
[C---:B0-----:R-:W-:Y:S01]  /*b890*/  FADD.FTZ R4, R42.reuse, R31 ;  /* 0x0000001f2a047221 */ /* 0x041fe20000010000 */
[----:B------:R-:W-:-:S06]  /*b8a0*/  F2FP.BF16.F32.PACK_AB R165, R42, R73 ;  /* 0x000000492aa5723e */ /* 0x000fcc00000010ff */
[----:B------:R-:W0:Y:S01]  /*b8b0*/  MUFU.EX2 R28, R28 ;  /* 0x0000001c001c7308 */ /* 0x000e220000000800 */
[C---:B-1----:R-:W-:Y:S01]  /*b8c0*/  FADD.FTZ R35, R168.reuse, R35 ;  /* 0x00000023a8237221 */ /* 0x042fe20000010000 */
[----:B------:R-:W-:-:S06]  /*b8d0*/  F2FP.BF16.F32.PACK_AB R168, R168, R3 ;  /* 0x00000003a8a8723e */ /* 0x000fcc00000010ff */
        /* <DEDUP_REMOVED lines=28> */
[----:B-1----:R-:W-:-:S07]  /*baa0*/  FADD.FTZ R3, R81, R28 ;  /* 0x0000001c51037221 */ /* 0x002fce0000010000 */
[----:B------:R-:W1:Y:S01]  /*bab0*/  MUFU.EX2 R30, R30 ;  /* 0x0000001e001e7308 */ /* 0x000e620000000800 */
[C---:B---3--:R-:W-:Y:S01]  /*bac0*/  FADD.FTZ R26, R50.reuse, R3 ;  /* 0x00000003321a7221 */ /* 0x048fe20000010000 */
[----:B------:R-:W-:-:S06]  /*bad0*/  F2FP.BF16.F32.PACK_AB R173, R50, R81 ;  /* 0x0000005132ad723e */ /* 0x000fcc00000010ff */
[----:B------:R-:W3:Y:S01]  /*bae0*/  MUFU.EX2 R24, R71 ;  /* 0x0000004700187308 */ /* 0x000ee20000000800 */
[----:B0-----:R-:W-:Y:S01]  /*baf0*/  FADD.FTZ R3, R101, R26 ;  /* 0x0000001a65037221 */ /* 0x001fe20000010000 */
[C---:B-1----:R-:W-:Y:S01]  /*bb00*/  FADD.FTZ R4, R30.reuse, R31 ;  /* 0x0000001f1e047221 */ /* 0x042fe20000010000 */
[----:B------:R-:W-:Y:S02]  /*bb10*/  F2FP.BF16.F32.PACK_AB R174, R30, R29 ;  /* 0x0000001d1eae723e */ /* 0x000fe400000010ff */
[C---:B---3--:R-:W-:Y:S01]  /*bb20*/  FADD.FTZ R3, R24.reuse, R3 ;  /* 0x0000000318037221 */ /* 0x048fe20000010000 */
[----:B------:R-:W-:Y:S01]  /*bb30*/  F2FP.BF16.F32.PACK_AB R175, R24, R101 ;  /* 0x0000006518af723e */ /* 0x000fe200000010ff */
[----:B------:R-:W-:Y:S06]  /*bb40*/  @!P0 BRA `(.L_x_2781) ;  /* 0x0000000000048947 */ /* 0x000fec0003800000 */
[----:B------:R-:W-:Y:S01]  /*bb50*/  BPT.TRAP 0x1 ;  /* 0x000000040000795c */ /* 0x000fe20000300000 */
.L_x_2781:
[----:B------:R0:W1:Y:S01]  /*bb60*/  SYNCS.PHASECHK.TRANS64.TRYWAIT P2, [R6+URZ+0x22850], R11 ;  /* 0x0228500b060075a7 */ /* 0x000062000804017f */
[----:B------:R-:W-:Y:S05]  /*bb70*/  @!P0 BRA `(.L_x_2782) ;  /* 0x0000000000048947 */ /* 0x000fea0003800000 */
[----:B------:R-:W-:Y:S01]  /*bb80*/  BPT.TRAP 0x1 ;  /* 0x000000040000795c */ /* 0x000fe20000300000 */
.L_x_2782:
[----:B------:R-:W-:Y:S04]  /*bb90*/  BSSY B0, `(.L_x_2783) ;  /* 0x0000004000007945 */ /* 0x000fe80003800000 */
[----:B-1----:R-:W-:Y:S05]  /*bba0*/  @P2 BRA `(.L_x_2784) ;  /* 0x0000000000082947 */ /* 0x002fea0003800000 */
[----:B------:R-:W1:Y:S02]  /*bbb0*/  SYNCS.PHASECHK.TRANS64.TRYWAIT P2, [R6+URZ+0x22850], R11 ;  /* 0x0228500b060075a7 */ /* 0x000e64000804017f */
[----:B-1----:R-:W-:Y:S05]  /*bbc0*/  @!P2 BRA `(.L_x_2785) ;  /* 0x0000014c00eca947 */ /* 0x002fea0003800000 */
.L_x_2784:
[----:B------:R-:W-:Y:S05]  /*bbd0*/  BSYNC B0 ;  /* 0x0000000000007941 */ /* 0x000fea0003800000 */
.L_x_2783:
[----:B------:R-:W-:Y:S05]  /*bbe0*/  WARPSYNC.ALL ;  /* 0x0000000000007948 */ /* 0x000fea0003800000 */
[----:B012---:R-:W-:Y:S01]  /*bbf0*/  VIADD R11, R16, 0x400 ;  /* 0x00000400100b7836 */ /* 0x007fe20000000000 */
[----:B------:R0:W-:Y:S01]  /*bc00*/  BAR.SYNC.DEFER_BLOCKING R179, 0x100 ;  /* 0x000400b30000751d */ /* 0x0001e20000010000 */
[----:B------:R-:W-:Y:S02]  /*bc10*/  IMAD.MOV.U32 R181, RZ, RZ, 0x40000040 ;  /* 0x40000040ffb57424 */ /* 0x000fe400078e00ff */
[----:B------:R-:W-:Y:S01]  /*bc20*/  @!P1 VIADD R6, R6, 0x22860 ;  /* 0x0002286006069836 */ /* 0x000fe20000000000 */
[----:B------:R-:W-:-:S02]  /*bc30*/  SHF.R.U32.HI R11, RZ, 0x4, R11 ;  /* 0x00000004ff0b7819 */ /* 0x000fc4000001160b */
[----:B------:R-:W-:Y:S01]  /*bc40*/  R2UR UR7, R181 ;  /* 0x00000000b50772ca */ /* 0x000fe200000e0000 */
[----:B------:R-:W-:Y:S01]  /*bc50*/  IMAD.MOV.U32 R181, RZ, RZ, 0x40000040 ;  /* 0x40000040ffb57424 */ /* 0x000fe200078e00ff */
[----:B------:R-:W-:Y:S01]  /*bc60*/  LOP3.LUT R11, R11, 0x3fff, RZ, 0xc0, !PT ;  /* 0x00003fff0b0b7812 */ /* 0x000fe200078ec0ff */
[----:B------:R-:W1:Y:S01]  /*bc70*/  LDC R182, c[0x0][0x448] ;  /* 0x00011200ffb67b82 */ /* 0x000e620000000800 */
[----:B------:R-:W-:Y:S02]  /*bc80*/  @!P1 PRMT R6, RZ, 0x654, R6 ;  /* 0x00000654ff069816 */ /* 0x000fe40000000006 */
[----:B------:R-:W-:-:S05]  /*bc90*/  LOP3.LUT R11, R11, 0x3000000, RZ, 0xfc, !PT ;  /* 0x030000000b0b7812 */ /* 0x000fca00078efcff */
[----:B------:R-:W-:-:S05]  /*bca0*/  IMAD R180, R2, 0xc00, R11 ;  /* 0x00000c0002b47824 */ /* 0x000fca00078e020b */
[----:B------:R-:W-:Y:S01]  /*bcb0*/  R2UR UR6, R180 ;  /* 0x00000000b40672ca */ /* 0x000fe200000e0000 */
[----:B------:R-:W-:Y:S01]  /*bcc0*/  WARPGROUP.ARRIVE ;  /* 0x00000000000079c5 */ /* 0x000fe20000000000 */
[----:B-1----:R-:W-:-:S11]  /*bcd0*/  ISETP.NE.AND P2, PT, R182, 0x1, PT ;  /* 0x00000001b600780c */ /* 0x002fd60003f45270 */
[----:B------:R-:W-:Y:S03]  /*bce0*/  HGMMA.64x256x16.F32.BF16 R24, R152, gdesc[UR4].tnspB, RZ, !UPT, gsb0 ;  /* 0x43e0000498187df0 */ /* 0x000fe6000c0018ff */
        /* <DEDUP_REMOVED lines=10> */
[----:B------:R-:W-:Y:S01]  /*bd90*/  VIADD R152, R180, 0x180 ;  /* 0x00000180b4987836 */ /* 0x000fe20000000000 */
[----:B------:R-:W-:Y:S01]  /*bda0*/  R2UR UR7, R153 ;  /* 0x00000000990772ca */ /* 0x000fe200000e0000 */
[----:B------:R-:W-:Y:S01]  /*bdb0*/  IMAD.MOV.U32 R153, RZ, RZ, 0x40000040 ;  /* 0x40000040ff997424 */ /* 0x000fe200078e00ff */
[----:B------:R-:W-:Y:S02]  /*bdc0*/  WARPGROUP.DEPBAR.LE gsb0, 0x0 ;  /* 0x00008000000079c5 */ /* 0x000fe40000010000 */
[----:B------:R-:W-:-:S15]  /*bdd0*/  WARPGROUP.ARRIVE ;  /* 0x00000000000079c5 */ /* 0x000fde0000000000 */
[----:B------:R-:W-:-:S06]  /*bde0*/  NOP ;  /* 0x0000000000007918 */ /* 0x000fcc0000000000 */
        /* <DEDUP_REMOVED lines=12> */
[----:B------:R-:W1:Y:S08]  /*beb0*/  @P2 LDC R152, c[0x0][0x450] ;  /* 0x00011400ff982b82 */ /* 0x000e700000000800 */
[----:B------:R-:W2:Y:S02]  /*bec0*/  @P2 LDC R153, c[0x0][0x44c] ;  /* 0x00011300ff992b82 */ /* 0x000ea40000000800 */
[----:B--2---:R-:W-:Y:S01]  /*bed0*/  @P2 IMAD.HI.U32 R153, R210, R153, RZ ;  /* 0x00000099d2992227 */ /* 0x004fe200078e00ff */
[----:B------:R-:W-:-:S02]  /*bee0*/  WARPGROUP.DEPBAR.LE gsb0, 0x0 ;  /* 0x00008000000079c5 */ /* 0x000fc40000010000 */
[----:B------:R-:W-:-:S11]  /*bef0*/  WARPGROUP.ARRIVE ;  /* 0x00000000000079c5 */ /* 0x000fd60000000000 */
        /* <DEDUP_REMOVED lines=8> */
[----:B------:R2:W-:Y:S02]  /*bf80*/  @!P1 SYNCS.ARRIVE.TRANS64.RED.A1T0 RZ, [R6+URZ], RZ ;  /* 0x000000ff06ff99a7 */ /* 0x0005e4000810043f */
[----:B--2---:R-:W-:Y:S01]  /*bf90*/  IMAD.MOV.U32 R6, RZ, RZ, R210 ;  /* 0x000000ffff067224 */ /* 0x004fe200078e00d2 */
[----:B-1----:R-:W-:Y:S02]  /*bfa0*/  @P2 SHF.R.U32.HI R6, RZ, R152, R153 ;  /* 0x00000098ff062219 */ /* 0x002fe40000011699 */
[----:B------:R-:W-:-:S02]  /*bfb0*/  ISETP.GE.AND P2, PT, R177, 0x1, PT ;  /* 0x00000001b100780c */ /* 0x000fc40003f46270 */
[----:B------:R-:W-:Y:S01]  /*bfc0*/  IADD3 R155, R6, R205, -R204 ;  /* 0x000000cd069b7210 */ /* 0x000fe20007ffe8cc */
[----:B------:R-:W-:-:S04]  /*bfd0*/  VIADD R6, R178, 0xfffffffe ;  /* 0xfffffffeb2067836 */ /* 0x000fc80000000000 */
[----:B------:R-:W-:-:S06]  /*bfe0*/  IMAD.IADD R176, R155, 0x1, R176 ;  /* 0x000000019bb07824 */ /* 0x000fcc00078e02b0 */
[----:B0-----:R-:W-:Y:S05]  /*bff0*/  @!P2 BRA `(.L_x_2786) ;  /* 0x000000000048a947 */ /* 0x001fea0003800000 */
        /* <DEDUP_REMOVED lines=11> */
.L_x_2788:
[----:B------:R-:W-:-:S13]  /*c0b0*/  ISETP.NE.AND P2, PT, R177, 0x1, PT ;  /* 0x00000001b100780c */ /* 0x000fda0003f45270 */
[----:B------:R-:W0:Y:S02]  /*c0c0*/  @P2 LDC.64 R152, c[0x0][0x9e8] ;  /* 0x00027a00ff982b82 */ /* 0x000e240000000a00 */
[----:B0-----:R-:W-:-:S05]  /*c0d0*/  @P2 IMAD.HI.U32 R152, R154, R152, RZ ;  /* 0x000000989a982227 */ /* 0x001fca00078e00ff */
[----:B------:R-:W-:-:S07]  /*c0e0*/  @P2 SHF.R.U32.HI R154, RZ, R153, R152 ;  /* 0x00000099ff9a2219 */ /* 0x000fce0000011698 */
.L_x_2789:
[----:B------:R-:W-:Y:S05]  /*c0f0*/  BSYNC B0 ;  /* 0x0000000000007941 */ /* 0x000fea0003800000 */
.L_x_2787:
[----:B------:R-:W-:-:S05]  /*c100*/  IMAD R177, R154, R177, R177 ;  /* 0x000000b19ab17224 */ /* 0x000fca00078e02b1 */
[----:B------:R-:W-:-:S07]  /*c110*/  VIMNMX R176, R176, R177, PT ;  /* 0x000000b1b0b07248 */ /* 0x000fce0003fe0100 */
.L_x_2786:
[----:B------:R-:W-:Y:S01]  /*c120*/  IMAD.HI R176, R176, 0x2aaaaaab, RZ ;  /* 0x2aaaaaabb0b07827 */ /* 0x000fe200078e02ff */
[----:B------:R-:W-:Y:S01]  /*c130*/  ULDC UR42, c[0x0][0x9e4] ;  /* 0x00027900002a7ab9 */ /* 0x000fe20000000800 */
[----:B------:R-:W-:Y:S01]  /*c140*/  ULDC UR37, c[0x0][0x9e4] ;  /* 0x0002790000257ab9 */ /* 0x000fe20000000800 */
[----:B------:R-:W-:Y:S01]  /*c150*/  ULDC UR43, c[0x0][0x9dc] ;  /* 0x00027700002b7ab9 */ /* 0x000fe20000000800 */
[----:B------:R-:W-:Y:S01]  /*c160*/  ULDC UR45, c[0x0][0x9dc] ;  /* 0x00027700002d7ab9 */ /* 0x000fe20000000800 */
[----:B------:R-:W-:Y:S01]  /*c170*/  SHF.R.U32.HI R153, RZ, 0x1f, R176 ;  /* 0x0000001fff997819 */ /* 0x000fe200000116b0 */
[----:B------:R-:W-:Y:S01]  /*c180*/  ULDC UR36, c[0x0][0x988] ;  /* 0x0002620000247ab9 */ /* 0x000fe20000000800 */
[----:B------:R-:W-:Y:S01]  /*c190*/  ULDC UR39, c[0x0][0x988] ;  /* 0x0002620000277ab9 */ /* 0x000fe20000000800 */
[----:B------:R-:W-:Y:S01]  /*c1a0*/  ULDC UR38, c[0x0][0x988] ;  /* 0x0002620000267ab9 */ /* 0x000fe20000000800 */
[----:B------:R-:W-:Y:S01]  /*c1b0*/  LEA.HI.SX32 R176, R176, R153, 0x1c ;  /* 0x00000099b0b07211 */ /* 0x000fe200078fe2ff */
[----:B------:R-:W-:Y:S01]  /*c1c0*/  ULDC UR50, c[0x0][0x9e0] ;  /* 0x0002780000327ab9 */ /* 0x000fe20000000800 */
[----:B------:R-:W-:-:S02]  /*c1d0*/  ULDC UR44, c[0x0][0x9e0] ;  /* 0x00027800002c7ab9 */ /* 0x000fc40000000800 */
[----:B------:R-:W-:-:S04]  /*c1e0*/  VIMNMX R203, R219, R176, !PT ;  /* 0x000000b0dbcb7248 */ /* 0x000fc80007fe0100 */
[----:B------:R-:W-:-:S13]  /*c1f0*/  ISETP.GE.AND P2, PT, R6, R203, PT ;  /* 0x000000cb0600720c */ /* 0x000fda0003f46270 */
[----:B------:R-:W-:Y:S05]  /*c200*/  @!P2 BRA `(.L_x_2790) ;  /* 0x000000300078a947 */ /* 0x000fea0003800000 */
.L_x_2808:
[----:B------:R-:W-:Y:S01]  /*c210*/  VIADD R2, R2, 0x1 ;  /* 0x0000000102027836 */ /* 0x000fe20000000000 */
[----:B------:R-:W-:Y:S05]  /*c220*/  YIELD ;  /* 0x0000000000007946 */ /* 0x000fea0003800000 */
[----:B------:R-:W-:-:S04]  /*c230*/  ISETP.NE.AND P2, PT, R2, 0x2, PT ;  /* 0x000000020200780c */ /* 0x000fc80003f45270 */
[----:B------:R-:W-:Y:S02]  /*c240*/  SEL R10, RZ, 0x1, P2 ;  /* 0x00000001ff0a7807 */ /* 0x000fe40001000000 */
[----:B------:R-:W-:Y:S02]  /*c250*/  SEL R2, R2, RZ, P2 ;  /* 0x000000ff02027207 */ /* 0x000fe40001000000 */
[----:B------:R-:W-:Y:S01]  /*c260*/  LOP3.LUT R19, R19, R10, RZ, 0x3c, !PT ;  /* 0x0000000a13137212 */ /* 0x000fe200078e3cff */
[----:B0-----:R-:W-:Y:S06]  /*c270*/  @!P0 BRA `(.L_x_2791) ;  /* 0x0000000000048947 */ /* 0x001fec0003800000 */
[----:B------:R-:W-:Y:S01]  /*c280*/  BPT.TRAP 0x1 ;  /* 0x000000040000795c */ /* 0x000fe20000300000 */
.L_x_2791:
[----:B------:R-:W-:Y:S01]  /*c290*/  IMAD R201, R2, 0x8, R16 ;  /* 0x0000000802c97824 */ /* 0x000fe200078e0210 */
[----:B------:R-:W-:-:S04]  /*c2a0*/  SHF.L.U32 R202, R19, 0x1f, RZ ;  /* 0x0000001f13ca7819 */ /* 0x000fc800000006ff */
[----:B------:R0:W1:Y:S01]  /*c2b0*/  SYNCS.PHASECHK.TRANS64.TRYWAIT P2, [R201+URZ+0x22830], R202 ;  /* 0x022830cac90075a7 */ /* 0x000062000804017f */
[----:B------:R-:W-:Y:S05]  /*c2c0*/  @!P0 BRA `(.L_x_2792) ;  /* 0x0000000000048947 */ /* 0x000fea0003800000 */
[----:B------:R-:W-:Y:S01]  /*c2d0*/  BPT.TRAP 0x1 ;  /* 0x000000040000795c */ /* 0x000fe20000300000 */
.L_x_2792:
[----:B------:R-:W-:Y:S02]  /*c2e0*/  IMAD R212, R2, 0x300, R211 ;  /* 0x0000030002d47824 */ /* 0x000fe400078e02d3 */
[----:B------:R-:W-:Y:S01]  /*c2f0*/  IMAD.MOV.U32 R213, RZ, RZ, 0x40000040 ;  /* 0x40000040ffd57424 */ /* 0x000fe200078e00ff */
[----:B-1----:R-:W-:Y:S06]  /*c300*/  @P2 BRA `(.L_x_2793) ;  /* 0x0000000000082947 */ /* 0x002fec0003800000 */
[----:B------:R-:W1:Y:S02]  /*c310*/  SYNCS.PHASECHK.TRANS64.TRYWAIT P2, [R201+URZ+0x22830], R202 ;  /* 0x022830cac90075a7 */ /* 0x000e64000804017f */
[----:B-1----:R-:W-:Y:S05]  /*c320*/  @!P2 BRA `(.L_x_2794) ;  /* 0x000001480028a947 */ /* 0x002fea0003800000 */
.L_x_2793:
[----:B------:R-:W-:Y:S05]  /*c330*/  WARPSYNC.ALL ;  /* 0x0000000000007948 */ /* 0x000fea0003800000 */
[----:B------:R-:W-:Y:S01]  /*c340*/  R2UR UR6, R212 ;  /* 0x00000000d40672ca */ /* 0x000fe200000e0000 */
[----:B------:R-:W2:Y:S01]  /*c350*/  LDL R5, [R1] ;  /* 0x0000000001057983 */ /* 0x000ea20000100800 */
[----:B------:R-:W-:Y:S01]  /*c360*/  R2UR UR7, R213 ;  /* 0x00000000d50772ca */ /* 0x000fe200000e0000 */
[----:B------:R-:W-:Y:S01]  /*c370*/  WARPGROUP.ARRIVE ;  /* 0x00000000000079c5 */ /* 0x000fe20000000000 */
[----:B------:R-:W-:Y:S01]  /*c380*/  R2UR UR4, R8 ;  /* 0x00000000080472ca */ /* 0x000fe200000e0000 */
[----:B------:R-:W-:Y:S01]  /*c390*/  VIADD R216, R212, 0x2 ;  /* 0x00000002d4d87836 */ /* 0x000fe20000000000 */
[----:B------:R-:W-:Y:S01]  /*c3a0*/  R2UR UR5, R9 ;  /* 0x00000000090572ca */ /* 0x000fe200000e0000 */
[----:B------:R-:W-:-:S02]  /*c3b0*/  IMAD.MOV.U32 R217, RZ, RZ, 0x40000040 ;  /* 0x40000040ffd97424 */ /* 0x000fc400078e00ff */
[----:B------:R-:W3:Y:S01]  /*c3c0*/  S2R R200, SR_TID.X ;  /* 0x0000000000c87919 */ /* 0x000ee20000002100 */
[----:B------:R-:W-:Y:S02]  /*c3d0*/  IMAD.MOV.U32 R213, RZ, RZ, 0x40000040 ;  /* 0x40000040ffd57424 */ /* 0x000fe400078e00ff */
[----:B------:R-:W-:-:S07]  /*c3e0*/  IMAD.IADD R228, R215, 0x1, R210 ;  /* 0x00000001d7e47824 */ /* 0x000fce00078e02d2 */
[----:B------:R-:W-:Y:S01]  /*c3f0*/  HGMMA.64x96x16.F32.BF16 R152, gdesc[UR4], RZ, !UPT, gsb0 ;  /* 0x01600000049879f0 */ /* 0x000fe2000c0018ff */
[----:B------:R-:W-:Y:S01]  /*c400*/  R2UR UR6, R216 ;  /* 0x00000000d80672ca */ /* 0x000fe200000e0000 */
[----:B------:R-:W-:Y:S01]  /*c410*/  VIADD R216, R212, 0x4 ;  /* 0x00000004d4d87836 */ /* 0x000fe20000000000 */
[----:B------:R-:W-:Y:S01]  /*c420*/  R2UR UR7, R217 ;  /* 0x00000000d90772ca */ /* 0x000fe200000e0000 */
[----:B------:R-:W-:Y:S01]  /*c430*/  IMAD.MOV.U32 R217, RZ, RZ, 0x40000040 ;  /* 0x40000040ffd97424 */ /* 0x000fe200078e00ff */
[----:B------:R-:W-:Y:S01]  /*c440*/  R2UR UR4, R20 ;  /* 0x00000000140472ca */ /* 0x000fe200000e0000 */
[----:B------:R-:W-:Y:S01]  /*c450*/  VIADD R212, R212, 0x6 ;  /* 0x00000006d4d47836 */ /* 0x000fe20000000000 */
[----:B------:R-:W-:Y:S02]  /*c460*/  R2UR UR5, R21 ;  /* 0x00000000150572ca */ /* 0x000fe400000e0000 */
[----:B---3--:R-:W-:Y:S01]  /*c470*/  SHF.R.U32.HI R200, RZ, 0x7, R200 ;  /* 0x00000007ffc87819 */ /* 0x008fe200000116c8 */
[----:B------:R-:W-:-:S02]  /*c480*/  WARPGROUP.DEPBAR.LE gsb0, 0x0 ;  /* 0x00008000000079c5 */ /* 0x000fc40000010000 */
[----:B------:R-:W-:-:S08]  /*c490*/  WARPGROUP.ARRIVE ;  /* 0x00000000000079c5 */ /* 0x000fd00000000000 */
        /* <DEDUP_REMOVED lines=12> */
[----:B--2---:R-:W-:Y:S02]  /*c560*/  LOP3.LUT P2, RZ, R5, 0x100000, RZ, 0xc0, !PT ;  /* 0x0010000005ff7812 */ /* 0x004fe4000784c0ff */
[----:B------:R-:W2:Y:S02]  /*c570*/  LDC R5, c[0x0][0x448] ;  /* 0x00011200ff057b82 */ /* 0x000ea40000000800 */
[----:B--2---:R-:W-:-:S13]  /*c580*/  ISETP.NE.AND P3, PT, R5, 0x1, PT ;  /* 0x000000010500780c */ /* 0x004fda0003f65270 */
[----:B------:R-:W2:Y:S01]  /*c590*/  @P3 LDC R10, c[0x0][0x44c] ;  /* 0x00011300ff0a3b82 */ /* 0x000ea20000000800 */
[----:B------:R-:W-:Y:S02]  /*c5a0*/  WARPGROUP.DEPBAR.LE gsb0, 0x0 ;  /* 0x00008000000079c5 */ /* 0x000fe40000010000 */
[----:B------:R-:W-:-:S05]  /*c5b0*/  WARPGROUP.ARRIVE ;  /* 0x00000000000079c5 */ /* 0x000fca0000000000 */
[----:B------:R-:W3:Y:S01]  /*c5c0*/  @P3 LDC R5, c[0x0][0x450] ;  /* 0x00011400ff053b82 */ /* 0x000ee20000000800 */
[----:B------:R-:W-:Y:S01]  /*c5d0*/  HGMMA.64x96x16.F32.BF16 R152, gdesc[UR4], R152, gsb0 ;  /* 0x01600000049879f0 */ /* 0x000fe20008001898 */
[----:B--2---:R-:W-:-:S05]  /*c5e0*/  @P3 IMAD.HI.U32 R10, R228, R10, RZ ;  /* 0x0000000ae40a3227 */ /* 0x004fca00078e00ff */
[----:B---3--:R-:W-:Y:S01]  /*c5f0*/  @P3 SHF.R.U32.HI R228, RZ, R5, R10 ;  /* 0x00000005ffe43219 */ /* 0x008fe2000001160a */
[----:B------:R-:W-:Y:S01]  /*c600*/  @!P1 VIADD R10, R201, 0x22840 ;  /* 0x00022840c90a9836 */ /* 0x000fe20000000000 */
[----:B------:R-:W-:Y:S01]  /*c610*/  IADD3 R5, -R200, 0xb, RZ ;  /* 0x0000000bc8057810 */ /* 0x000fe20007ffe1ff */
[----:B------:R-:W-:Y:S02]  /*c620*/  IMAD.U32 R200, RZ, RZ, UR43 ;  /* 0x0000002bffc87e24 */ /* 0x000fe4000f8e00ff */
[----:B------:R-:W2:Y:S01]  /*c630*/  SHFL.IDX PT, R229, R228, RZ, 0x1c1f ;  /* 0x001c1fffe4e57589 */ /* 0x000ea200000e0000 */
[----:B------:R-:W-:Y:S02]  /*c640*/  @!P1 PRMT R10, RZ, 0x654, R10 ;  /* 0x00000654ff0a9816 */ /* 0x000fe4000000000a */
[----:B------:R-:W-:Y:S01]  /*c650*/  LOP3.LUT R227, RZ, R200, RZ, 0x33, !PT ;  /* 0x000000c8ffe37212 */ /* 0x000fe200078e33ff */
[----:B------:R-:W-:Y:S02]  /*c660*/  WARPGROUP.DEPBAR.LE gsb0, 0x0 ;  /* 0x00008000000079c5 */ /* 0x000fe40000010000 */
[----:B------:R3:W-:Y:S06]  /*c670*/  BAR.ARV R5, 0x100 ;  /* 0x000400050000751d */ /* 0x0007ec0000002000 */
[----:B------:R4:W-:Y:S02]  /*c680*/  @!P1 SYNCS.ARRIVE.TRANS64.RED.A1T0 RZ, [R10+URZ], RZ ;  /* 0x000000ff0aff99a7 */ /* 0x0009e4000810043f */
[----:B----4-:R-:W-:-:S04]  /*c690*/  IMAD R10, R6, -0x60, RZ ;  /* 0xffffffa0060a7824 */ /* 0x010fc800078e02ff */
[----:B------:R-:W-:-:S04]  /*c6a0*/  VIADD R226, R10, 0x1 ;  /* 0x000000010ae27836 */ /* 0x000fc80000000000 */
[----:B------:R-:W-:-:S05]  /*c6b0*/  IMAD R226, R206, -0x2, R226 ;  /* 0xfffffffecee27824 */ /* 0x000fca00078e02e2 */
[----:B------:R-:W-:-:S05]  /*c6c0*/  IADD3 R226, -R204, R226, R205 ;  /* 0x000000e2cce27210 */ /* 0x000fca0007ffe1cd */
[----:B------:R-:W-:Y:S02]  /*c6d0*/  IMAD.IADD R227, R227, 0x1, R226 ;  /* 0x00000001e3e37824 */ /* 0x000fe400078e02e2 */
[----:B------:R-:W-:Y:S02]  /*c6e0*/  VIADD R226, R226, UR50 ;  /* 0x00000032e2e27c36 */ /* 0x000fe40008000000 */
[C---:B--2---:R-:W-:Y:S02]  /*c6f0*/  IMAD.IADD R216, R229.reuse, 0x1, R227 ;  /* 0x00000001e5d87824 */ /* 0x044fe400078e02e3 */
[----:B------:R-:W-:Y:S01]  /*c700*/  IMAD.IADD R217, R229, 0x1, R226 ;  /* 0x00000001e5d97824 */ /* 0x000fe200078e02e2 */
[----:B---3--:R-:W-:Y:S06]  /*c710*/  @!P2 BRA `(.L_x_2795) ;  /* 0x000000000058a947 */ /* 0x008fec0003800000 */
[----:B------:R-:W-:Y:S01]  /*c720*/  IADD3 R229, -R204, R205, R229 ;  /* 0x000000cdcce57210 */ /* 0x000fe20007ffe1e5 */
[----:B------:R-:W-:Y:S03]  /*c730*/  BSSY B0, `(.L_x_2796) ;  /* 0x0000010000007945 */ /* 0x000fe60003800000 */
[----:B------:R-:W-:-:S13]  /*c740*/  ISETP.GT.AND P2, PT, R229, -0x1, PT ;  /* 0xffffffffe500780c */ /* 0x000fda0003f44270 */
[----:B------:R-:W-:Y:S05]  /*c750*/  @P2 BRA `(.L_x_2797) ;  /* 0x0000000000202947 */ /* 0x000fea0003800000 */
[----:B------:R-:W-:Y:S01]  /*c760*/  IMAD.U32 R234, RZ, RZ, UR42 ;  /* 0x0000002affea7e24 */ /* 0x000fe2000f8e00ff */
[----:B------:R-:W-:-:S04]  /*c770*/  LOP3.LUT R229, RZ, R229, RZ, 0x33, !PT ;  /* 0x000000e5ffe57212 */ /* 0x000fc800078e33ff */
[----:B------:R-:W-:-:S13]  /*c780*/  ISETP.NE.AND P2, PT, R234, 0x1, PT ;  /* 0x00000001ea00780c */ /* 0x000fda0003f45270 */
[----:B------:R-:W2:Y:S02]  /*c790*/  @P2 LDC.64 R212, c[0x0][0x9e8] ;  /* 0x00027a00ffd42b82 */ /* 0x000ea40000000a00 */
[----:B--2---:R-:W-:-:S05]  /*c7a0*/  @P2 IMAD.HI.U32 R212, R229, R212, RZ ;  /* 0x000000d4e5d42227 */ /* 0x004fca00078e00ff */
[----:B------:R-:W-:-:S04]  /*c7b0*/  @P2 SHF.R.U32.HI R229, RZ, R213, R212 ;  /* 0x000000d5ffe52219 */ /* 0x000fc800000116d4 */
[----:B------:R-:W-:Y:S01]  /*c7c0*/  LOP3.LUT R229, RZ, R229, RZ, 0x33, !PT ;  /* 0x000000e5ffe57212 */ /* 0x000fe200078e33ff */
[----:B------:R-:W-:Y:S06]  /*c7d0*/  BRA `(.L_x_2798) ;  /* 0x0000000000147947 */ /* 0x000fec0003800000 */
.L_x_2797:
[----:B------:R-:W-:-:S05]  /*c7e0*/  IMAD.U32 R234, RZ, RZ, UR42 ;  /* 0x0000002affea7e24 */ /* 0x000fca000f8e00ff */
[----:B------:R-:W-:-:S13]  /*c7f0*/  ISETP.NE.AND P2, PT, R234, 0x1, PT ;  /* 0x00000001ea00780c */ /* 0x000fda0003f45270 */
[----:B------:R-:W2:Y:S02]  /*c800*/  @P2 LDC.64 R212, c[0x0][0x9e8] ;  /* 0x00027a00ffd42b82 */ /* 0x000ea40000000a00 */
[----:B--2---:R-:W-:-:S05]  /*c810*/  @P2 IMAD.HI.U32 R212, R229, R212, RZ ;  /* 0x000000d4e5d42227 */ /* 0x004fca00078e00ff */
[----:B------:R-:W-:-:S07]  /*c820*/  @P2 SHF.R.U32.HI R229, RZ, R213, R212 ;  /* 0x000000d5ffe52219 */ /* 0x000fce00000116d4 */
.L_x_2798:
[----:B------:R-:W-:Y:S05]  /*c830*/  BSYNC B0 ;  /* 0x0000000000007941 */ /* 0x000fea0003800000 */
.L_x_2796:
[----:B------:R-:W-:-:S04]  /*c840*/  IMAD R212, R206, -0x2, R10 ;  /* 0xfffffffeced47824 */ /* 0x000fc800078e020a */
[----:B------:R-:W-:-:S05]  /*c850*/  IMAD R212, R229, R234, R212 ;  /* 0x000000eae5d47224 */ /* 0x000fca00078e02d4 */
[----:B------:R-:W-:Y:S02]  /*c860*/  VIMNMX R216, R216, R212, !PT ;  /* 0x000000d4d8d87248 */ /* 0x000fe40007fe0100 */
[----:B------:R-:W-:-:S07]  /*c870*/  VIADDMNMX R217, R212, R234, R217, PT ;  /* 0x000000ead4d97246 */ /* 0x000fce00038001d9 */
.L_x_2795:
[----:B------:R-:W2:Y:S01]  /*c880*/  LDL.LU R229, [R1] ;  /* 0x0000000001e57983 */ /* 0x000ea20000300800 */
[C---:B------:R-:W-:Y:S02]  /*c890*/  ISETP.GE.AND P2, PT, R10.reuse, 0x1, PT ;  /* 0x000000010a00780c */ /* 0x040fe40003f46270 */
[----:B------:R-:W-:Y:S02]  /*c8a0*/  ISETP.GE.AND P4, PT, R10, 0x9, PT ;  /* 0x000000090a00780c */ /* 0x000fe40003f86270 */
[----:B--2---:R-:W-:-:S09]  /*c8b0*/  LOP3.LUT R229, R229, 0xfff7ffff, RZ, 0xc0, !PT ;  /* 0xfff7ffffe5e57812 */ /* 0x004fd200078ec0ff */
[----:B------:R-:W-:Y:S02]  /*c8c0*/  @P2 LOP3.LUT R229, R229, 0x80000, RZ, 0xfc, !PT ;  /* 0x00080000e5e52812 */ /* 0x000fe400078efcff */
[----:B------:R-:W-:Y:S02]  /*c8d0*/  ISETP.GT.AND P2, PT, R216, RZ, !P2 ;  /* 0x000000ffd800720c */ /* 0x000fe40005744270 */
[----:B------:R-:W-:Y:S02]  /*c8e0*/  LOP3.LUT R229, R229, 0xfffffffd, RZ, 0xc0, !PT ;  /* 0xfffffffde5e57812 */ /* 0x000fe400078ec0ff */
[----:B------:R-:W-:Y:S02]  /*c8f0*/  ISETP.LT.OR P2, PT, R217, 0x1, P2 ;  /* 0x00000001d900780c */ /* 0x000fe40001741670 */
[----:B------:R-:W-:Y:S02]  /*c900*/  @P4 LOP3.LUT R229, R229, 0x2, RZ, 0xfc, !PT ;  /* 0x00000002e5e54812 */ /* 0x000fe400078efcff */
[----:B------:R-:W-:-:S02]  /*c910*/  FSEL R212, R152, -INF , !P2 ;  /* 0xff80000098d47808 */ /* 0x000fc40005000000 */
[----:B------:R-:W-:Y:S02]  /*c920*/  ISETP.GE.AND P2, PT, R10, 0x2, PT ;  /* 0x000000020a00780c */ /* 0x000fe40003f46270 */
[----:B------:R-:W-:Y:S02]  /*c930*/  LOP3.LUT R229, R229, 0xfffffffb, RZ, 0xc0, !PT ;  /* 0xfffffffbe5e57812 */ /* 0x000fe400078ec0ff */
[----:B------:R-:W-:-:S04]  /*c940*/  ISETP.GT.AND P3, PT, R216, 0x1, !P2 ;  /* 0x00000001d800780c */ /* 0x000fc80005764270 */
[----:B------:R-:W-:-:S04]  /*c950*/  ISETP.LT.OR P3, PT, R217, 0x2, P3 ;  /* 0x00000002d900780c */ /* 0x000fc80001f61670 */
[----:B------:R-:W-:Y:S02]  /*c960*/  FSEL R213, R153, -INF , !P3 ;  /* 0xff80000099d57808 */ /* 0x000fe40005800000 */
[----:B------:R-:W-:Y:S02]  /*c970*/  ISETP.GT.AND P3, PT, R216, 0x8, !P4 ;  /* 0x00000008d800780c */ /* 0x000fe40006764270 */
[----:B------:R-:W-:Y:S02]  /*c980*/  ISETP.GE.AND P4, PT, R10, 0xa, PT ;  /* 0x0000000a0a00780c */ /* 0x000fe40003f86270 */
[----:B------:R-:W-:-:S04]  /*c990*/  ISETP.LT.OR P3, PT, R217, 0x9, P3 ;  /* 0x00000009d900780c */ /* 0x000fc80001f61670 */
        /* <DEDUP_REMOVED lines=116> */
[----:B------:R-:W-:Y:S02]  /*d0e0*/  ISETP.GT.AND P6, PT, R216, 0x59, !P6 ;  /* 0x00000059d800780c */ /* 0x000fe400077c4270 */
[----:B------:R-:W2:Y:S02]  /*d0f0*/  SHFL.IDX PT, R216, R228, 0x1, 0x1c1f ;  /* 0x003c1f00e4d87f89 */ /* 0x000ea400000e0000 */
[----:B------:R-:W-:Y:S02]  /*d100*/  ISETP.LT.OR P6, PT, R217, 0x5a, P6 ;  /* 0x0000005ad900780c */ /* 0x000fe400037c1670 */
[----:B------:R3:W-:Y:S02]  /*d110*/  STL [R1], R229 ;  /* 0x000000e501007387 */ /* 0x0007e40000100800 */
[----:B------:R-:W-:-:S02]  /*d120*/  FSEL R197, R197, -INF , !P6 ;  /* 0xff800000c5c57808 */ /* 0x000fc40007000000 */
[----:B------:R-:W-:Y:S01]  /*d130*/  LOP3.LUT P6, RZ, R229, 0x100000, RZ, 0xc0, !PT ;  /* 0x00100000e5ff7812 */ /* 0x000fe200078cc0ff */
[--C-:B--2---:R-:W-:Y:S02]  /*d140*/  IMAD.IADD R226, R226, 0x1, R216.reuse ;  /* 0x00000001e2e27824 */ /* 0x104fe400078e02d8 */
[----:B------:R-:W-:-:S10]  /*d150*/  IMAD.IADD R227, R227, 0x1, R216 ;  /* 0x00000001e3e37824 */ /* 0x000fd400078e02d8 */
[----:B---3--:R-:W-:Y:S05]  /*d160*/  @!P6 BRA `(.L_x_2799) ;  /* 0x000000000058e947 */ /* 0x008fea0003800000 */
        /* <DEDUP_REMOVED lines=12> */
.L_x_2801:
[----:B------:R-:W-:-:S05]  /*d230*/  IMAD.U32 R217, RZ, RZ, UR42 ;  /* 0x0000002affd97e24 */ /* 0x000fca000f8e00ff */
[----:B------:R-:W-:-:S13]  /*d240*/  ISETP.NE.AND P6, PT, R217, 0x1, PT ;  /* 0x00000001d900780c */ /* 0x000fda0003fc5270 */
[----:B------:R-:W2:Y:S02]  /*d250*/  @P6 LDC.64 R152, c[0x0][0x9e8] ;  /* 0x00027a00ff986b82 */ /* 0x000ea40000000a00 */
[----:B--2---:R-:W-:-:S05]  /*d260*/  @P6 IMAD.HI.U32 R152, R216, R152, RZ ;  /* 0x00000098d8986227 */ /* 0x004fca00078e00ff */
[----:B------:R-:W-:-:S07]  /*d270*/  @P6 SHF.R.U32.HI R216, RZ, R153, R152 ;  /* 0x00000099ffd86219 */ /* 0x000fce0000011698 */
.L_x_2802:
[----:B------:R-:W-:Y:S05]  /*d280*/  BSYNC B0 ;  /* 0x0000000000007941 */ /* 0x000fea0003800000 */
.L_x_2800:
[----:B------:R-:W-:-:S04]  /*d290*/  IMAD R10, R206, -0x2, R10 ;  /* 0xfffffffece0a7824 */ /* 0x000fc800078e020a */
[----:B------:R-:W-:-:S05]  /*d2a0*/  IMAD R10, R216, R217, R10 ;  /* 0x000000d9d80a7224 */ /* 0x000fca00078e020a */
[----:B------:R-:W-:Y:S02]  /*d2b0*/  VIMNMX R227, R227, R10, !PT ;  /* 0x0000000ae3e37248 */ /* 0x000fe40007fe0100 */
[----:B------:R-:W-:-:S07]  /*d2c0*/  VIADDMNMX R226, R10, R217, R226, PT ;  /* 0x000000d90ae27246 */ /* 0x000fce00038001e2 */
.L_x_2799:
[----:B------:R-:W-:Y:S02]  /*d2d0*/  ISETP.GT.AND P2, PT, R227, 0x1, !P2 ;  /* 0x00000001e300780c */ /* 0x000fe40005744270 */
[----:B------:R-:W-:Y:S02]  /*d2e0*/  FMNMX.FTZ R10, R212, R0, !PT ;  /* 0x00000000d40a7209 */ /* 0x000fe40007810000 */
[----:B------:R-:W-:Y:S02]  /*d2f0*/  ISETP.LT.OR P2, PT, R226, 0x2, P2 ;  /* 0x00000002e200780c */ /* 0x000fe40001741670 */
[----:B------:R-:W-:Y:S02]  /*d300*/  LOP3.LUT P6, RZ, R229, 0x8000, RZ, 0xc0, !PT ;  /* 0x00008000e5ff7812 */ /* 0x000fe400078cc0ff */
        /* <DEDUP_REMOVED lines=56> */
[----:B------:R-:W2:Y:S01]  /*d690*/  SHFL.BFLY PT, R152, R10, 0x2, 0x1f ;  /* 0x0c401f000a987f89 */ /* 0x000ea200000e0000 */
[----:B------:R-:W-:-:S02]  /*d6a0*/  LOP3.LUT P6, RZ, R229, 0x10, RZ, 0xc0, !PT ;  /* 0x00000010e5ff7812 */ /* 0x000fc400078cc0ff */
[C---:B------:R-:W-:Y:S02]  /*d6b0*/  ISETP.GT.AND P2, PT, R227.reuse, 0x28, !P2 ;  /* 0x00000028e300780c */ /* 0x040fe40005744270 */
[----:B------:R-:W-:Y:S02]  /*d6c0*/  ISETP.GT.AND P3, PT, R227, 0x50, !P3 ;  /* 0x00000050e300780c */ /* 0x000fe40005f64270 */
[C---:B------:R-:W-:Y:S02]  /*d6d0*/  ISETP.LT.OR P2, PT, R226.reuse, 0x29, P2 ;  /* 0x00000029e200780c */ /* 0x040fe40001741670 */
[----:B------:R-:W-:Y:S02]  /*d6e0*/  ISETP.LT.OR P3, PT, R226, 0x51, P3 ;  /* 0x00000051e200780c */ /* 0x000fe40001f61670 */
[----:B------:R-:W-:Y:S02]  /*d6f0*/  FSEL R174, R174, -INF , !P2 ;  /* 0xff800000aeae7808 */ /* 0x000fe40005000000 */
[----:B------:R-:W-:-:S02]  /*d700*/  LOP3.LUT P2, RZ, R229, 0x1000, RZ, 0xc0, !PT ;  /* 0x00001000e5ff7812 */ /* 0x000fc4000784c0ff */
[----:B------:R-:W-:Y:S02]  /*d710*/  FSEL R194, R194, -INF , !P3 ;  /* 0xff800000c2c27808 */ /* 0x000fe40005800000 */
[----:B------:R-:W-:Y:S02]  /*d720*/  ISETP.GT.AND P2, PT, R227, 0x29, !P2 ;  /* 0x00000029e300780c */ /* 0x000fe40005744270 */
[----:B------:R-:W-:Y:S02]  /*d730*/  LOP3.LUT P3, RZ, R229, 0x80000, RZ, 0xc0, !PT ;  /* 0x00080000e5ff7812 */ /* 0x000fe4000786c0ff */
[----:B------:R-:W-:Y:S02]  /*d740*/  ISETP.LT.OR P2, PT, R226, 0x2a, P2 ;  /* 0x0000002ae200780c */ /* 0x000fe40001741670 */
[----:B------:R-:W-:Y:S02]  /*d750*/  ISETP.GT.AND P4, PT, R227, 0x51, !P4 ;  /* 0x00000051e300780c */ /* 0x000fe40006784270 */
[----:B------:R-:W-:-:S02]  /*d760*/  FSEL R175, R175, -INF , !P2 ;  /* 0xff800000afaf7808 */ /* 0x000fc40005000000 */
[----:B------:R-:W-:Y:S02]  /*d770*/  LOP3.LUT P2, RZ, R229, 0x800, RZ, 0xc0, !PT ;  /* 0x00000800e5ff7812 */ /* 0x000fe4000784c0ff */
[----:B--2---:R-:W-:Y:S02]  /*d780*/  FMNMX.FTZ R152, R10, R152, !PT ;  /* 0x000000980a987209 */ /* 0x004fe40007810000 */
[C---:B------:R-:W-:Y:S02]  /*d790*/  ISETP.GT.AND P2, PT, R227.reuse, 0x30, !P2 ;  /* 0x00000030e300780c */ /* 0x040fe40005744270 */
[C---:B------:R-:W-:Y:S02]  /*d7a0*/  ISETP.LT.OR P4, PT, R226.reuse, 0x52, P4 ;  /* 0x00000052e200780c */ /* 0x040fe40002781670 */
[----:B------:R-:W-:Y:S02]  /*d7b0*/  ISETP.LT.OR P2, PT, R226, 0x31, P2 ;  /* 0x00000031e200780c */ /* 0x000fe40001741670 */
[----:B------:R-:W-:-:S02]  /*d7c0*/  ISETP.GT.AND P5, PT, R227, 0x58, !P5 ;  /* 0x00000058e300780c */ /* 0x000fc40006fa4270 */
[----:B------:R-:W-:Y:S02]  /*d7d0*/  FSEL R153, R178, -INF , !P2 ;  /* 0xff800000b2997808 */ /* 0x000fe40005000000 */
[----:B------:R-:W-:Y:S01]  /*d7e0*/  LOP3.LUT P2, RZ, R229, 0x400, RZ, 0xc0, !PT ;  /* 0x00000400e5ff7812 */ /* 0x000fe2000784c0ff */
[----:B------:R-:W2:Y:S01]  /*d7f0*/  SHFL.BFLY PT, R178, R152, 0x1, 0x1f ;  /* 0x0c201f0098b27f89 */ /* 0x000ea200000e0000 */
[----:B------:R-:W-:Y:S02]  /*d800*/  FSEL R195, R195, -INF , !P4 ;  /* 0xff800000c3c37808 */ /* 0x000fe40006000000 */
[----:B------:R-:W-:Y:S02]  /*d810*/  ISETP.GT.AND P2, PT, R227, 0x31, !P2 ;  /* 0x00000031e300780c */ /* 0x000fe40005744270 */
[C---:B------:R-:W-:Y:S02]  /*d820*/  ISETP.LT.OR P5, PT, R226.reuse, 0x59, P5 ;  /* 0x00000059e200780c */ /* 0x040fe40002fa1670 */
[----:B------:R-:W-:-:S02]  /*d830*/  ISETP.LT.OR P2, PT, R226, 0x32, P2 ;  /* 0x00000032e200780c */ /* 0x000fc40001741670 */
[----:B------:R-:W-:Y:S02]  /*d840*/  FSEL R198, R198, -INF , !P5 ;  /* 0xff800000c6c67808 */ /* 0x000fe40006800000 */
[----:B------:R-:W-:Y:S02]  /*d850*/  FSEL R179, R179, -INF , !P2 ;  /* 0xff800000b3b37808 */ /* 0x000fe40005000000 */
[----:B------:R-:W-:-:S04]  /*d860*/  LOP3.LUT P2, RZ, R229, 0x200, RZ, 0xc0, !PT ;  /* 0x00000200e5ff7812 */ /* 0x000fc8000784c0ff */
[----:B------:R-:W-:-:S04]  /*d870*/  ISETP.GT.AND P2, PT, R227, 0x38, !P2 ;  /* 0x00000038e300780c */ /* 0x000fc80005744270 */
[----:B------:R-:W-:Y:S02]  /*d880*/  ISETP.LT.OR P2, PT, R226, 0x39, P2 ;  /* 0x00000039e200780c */ /* 0x000fe40001741670 */
[----:B--2---:R-:W-:Y:S02]  /*d890*/  FMNMX.FTZ R178, R152, R178, !PT ;  /* 0x000000b298b27209 */ /* 0x004fe40007810000 */
        /* <DEDUP_REMOVED lines=21> */
[----:B------:R-:W-:-:S04]  /*d9f0*/  FSETP.NEU.FTZ.AND P2, PT, R178, -INF , PT ;  /* 0xff800000b200780b */ /* 0x000fc80003f5d000 */
[----:B------:R-:W-:-:S05]  /*da00*/  FSEL R10, R178, RZ, P2 ;  /* 0x000000ffb20a7208 */ /* 0x000fca0001000000 */
[----:B------:R-:W-:Y:S01]  /*da10*/  FADD.FTZ R0, -R10, R0 ;  /* 0x000000000a007221 */ /* 0x000fe20000010100 */
[----:B------:R-:W-:-:S04]  /*da20*/  IMAD.U32 R10, RZ, RZ, UR39 ;  /* 0x00000027ff0a7e24 */ /* 0x000fc8000f8e00ff */
[-C--:B------:R-:W-:Y:S01]  /*da30*/  FMUL.FTZ R217, R178, R10.reuse ;  /* 0x0000000ab2d97220 */ /* 0x080fe20000410000 */
[----:B------:R-:W-:-:S04]  /*da40*/  FMUL.FTZ R0, R0, R10 ;  /* 0x0000000a00007220 */ /* 0x000fc80000410000 */
[----:B------:R-:W-:Y:S02]  /*da50*/  FSEL R217, R217, RZ, P2 ;  /* 0x000000ffd9d97208 */ /* 0x000fe40001000000 */
[----:B------:R-:W-:Y:S01]  /*da60*/  ISETP.GT.AND P2, PT, R227, RZ, !P3 ;  /* 0x000000ffe300720c */ /* 0x000fe20005f44270 */
[----:B------:R-:W-:Y:S02]  /*da70*/  MUFU.EX2 R0, R0 ;  /* 0x0000000000007308 */ /* 0x000fe40000000800 */
[-CC-:B------:R-:W-:Y:S01]  /*da80*/  FFMA.FTZ R212, R212, R10.reuse, -R217.reuse ;  /* 0x0000000ad4d47223 */ /* 0x180fe200000108d9 */
[----:B------:R-:W-:Y:S01]  /*da90*/  ISETP.LT.OR P2, PT, R226, 0x1, P2 ;  /* 0x00000001e200780c */ /* 0x000fe20001741670 */
[-CC-:B------:R-:W-:Y:S01]  /*daa0*/  FFMA.FTZ R213, R213, R10.reuse, -R217.reuse ;  /* 0x0000000ad5d57223 */ /* 0x180fe200000108d9 */
[-CC-:B------:R-:W-:Y:S01]  /*dab0*/  FFMA.FTZ R156, R156, R10.reuse, -R217.reuse ;  /* 0x0000000a9c9c7223 */ /* 0x180fe200000108d9 */
[-CC-:B------:R-:W-:Y:S01]  /*dac0*/  FFMA.FTZ R157, R157, R10.reuse, -R217.reuse ;  /* 0x0000000a9d9d7223 */ /* 0x180fe200000108d9 */
[----:B------:R-:W-:Y:S01]  /*dad0*/  FSEL R154, R154, -INF , !P2 ;  /* 0xff8000009a9a7808 */ /* 0x000fe20005000000 */
[----:B------:R2:W3:Y:S01]  /*dae0*/  MUFU.EX2 R152, R212 ;  /* 0x000000d400987308 */ /* 0x0004e20000000800 */
[----:B------:R-:W-:Y:S01]  /*daf0*/  ISETP.GT.AND P2, PT, R227, 0x59, !P6 ;  /* 0x00000059e300780c */ /* 0x000fe20007744270 */
[-CC-:B------:R-:W-:Y:S01]  /*db00*/  FFMA.FTZ R160, R160, R10.reuse, -R217.reuse ;  /* 0x0000000aa0a07223 */ /* 0x180fe200000108d9 */
[-CC-:B------:R-:W-:Y:S01]  /*db10*/  FFMA.FTZ R161, R161, R10.reuse, -R217.reuse ;  /* 0x0000000aa1a17223 */ /* 0x180fe200000108d9 */
[-CC-:B------:R-:W-:Y:S01]  /*db20*/  FFMA.FTZ R164, R164, R10.reuse, -R217.reuse ;  /* 0x0000000aa4a47223 */ /* 0x180fe200000108d9 */
[----:B------:R-:W-:Y:S01]  /*db30*/  ISETP.LT.OR P2, PT, R226, 0x5a, P2 ;  /* 0x0000005ae200780c */ /* 0x000fe20001741670 */
[-CC-:B------:R-:W-:Y:S01]  /*db40*/  FFMA.FTZ R165, R165, R10.reuse, -R217.reuse ;  /* 0x0000000aa5a57223 */ /* 0x180fe200000108d9 */
[-CC-:B------:R-:W-:Y:S01]  /*db50*/  FFMA.FTZ R168, R168, R10.reuse, -R217.reuse ;  /* 0x0000000aa8a87223 */ /* 0x180fe200000108d9 */
[----:B------:R-:W4:Y:S01]  /*db60*/  MUFU.EX2 R213, R213 ;  /* 0x000000d500d57308 */ /* 0x000f220000000800 */
[----:B--2---:R-:W-:Y:S01]  /*db70*/  FMNMX.FTZ R212, R154, R7, !PT ;  /* 0x000000079ad47209 */ /* 0x004fe20007810000 */
[-CC-:B------:R-:W-:Y:S01]  /*db80*/  FFMA.FTZ R169, R169, R10.reuse, -R217.reuse ;  /* 0x0000000aa9a97223 */ /* 0x180fe200000108d9 */
[----:B------:R-:W-:Y:S01]  /*db90*/  FSEL R199, R199, -INF , !P2 ;  /* 0xff800000c7c77808 */ /* 0x000fe20005000000 */
[--C-:B------:R-:W-:Y:S01]  /*dba0*/  FFMA.FTZ R172, R172, R10, -R217.reuse ;  /* 0x0000000aacac7223 */ /* 0x100fe200000108d9 */
[----:B------:R-:W-:Y:S01]  /*dbb0*/  FMNMX.FTZ R212, R155, R212, !PT ;  /* 0x000000d49bd47209 */ /* 0x000fe20007810000 */
[-CC-:B------:R-:W-:Y:S01]  /*dbc0*/  FFMA.FTZ R173, R173, R10.reuse, -R217.reuse ;  /* 0x0000000aadad7223 */ /* 0x180fe200000108d9 */
[--C-:B------:R-:W-:Y:S01]  /*dbd0*/  FFMA.FTZ R176, R176, R10, -R217.reuse ;  /* 0x0000000ab0b07223 */ /* 0x100fe200000108d9 */
[----:B------:R-:W2:Y:S01]  /*dbe0*/  MUFU.EX2 R156, R156 ;  /* 0x0000009c009c7308 */ /* 0x000ea20000000800 */
[----:B------:R-:W-:Y:S01]  /*dbf0*/  FMNMX.FTZ R212, R158, R212, !PT ;  /* 0x000000d49ed47209 */ /* 0x000fe20007810000 */
[----:B---3--:R-:W-:Y:S01]  /*dc00*/  FFMA.FTZ R4, R0, R4, R152 ;  /* 0x0000000400047223 */ /* 0x008fe20000010098 */
[-CC-:B------:R-:W-:Y:S01]  /*dc10*/  FFMA.FTZ R177, R177, R10.reuse, -R217.reuse ;  /* 0x0000000ab1b17223 */ /* 0x180fe200000108d9 */
[--C-:B------:R-:W-:Y:S01]  /*dc20*/  FFMA.FTZ R180, R180, R10, -R217.reuse ;  /* 0x0000000ab4b47223 */ /* 0x100fe200000108d9 */
[----:B------:R-:W-:Y:S01]  /*dc30*/  FMNMX.FTZ R212, R159, R212, !PT ;  /* 0x000000d49fd47209 */ /* 0x000fe20007810000 */
[-CC-:B------:R-:W-:Y:S01]  /*dc40*/  FFMA.FTZ R181, R181, R10.reuse, -R217.reuse ;  /* 0x0000000ab5b57223 */ /* 0x180fe200000108d9 */
[--C-:B------:R-:W-:Y:S01]  /*dc50*/  FFMA.FTZ R184, R184, R10, -R217.reuse ;  /* 0x0000000ab8b87223 */ /* 0x100fe200000108d9 */
[----:B------:R-:W3:Y:S01]  /*dc60*/  MUFU.EX2 R157, R157 ;  /* 0x0000009d009d7308 */ /* 0x000ee20000000800 */
[----:B------:R-:W-:Y:S01]  /*dc70*/  FMNMX.FTZ R212, R162, R212, !PT ;  /* 0x000000d4a2d47209 */ /* 0x000fe20007810000 */
[C---:B----4-:R-:W-:Y:S01]  /*dc80*/  FADD.FTZ R4, R213.reuse, R4 ;  /* 0x00000004d5047221 */ /* 0x050fe20000010000 */
[----:B------:R-:W-:Y:S01]  /*dc90*/  F2FP.BF16.F32.PACK_AB R152, R213, R152 ;  /* 0x00000098d598723e */ /* 0x000fe200000010ff */
[--C-:B------:R-:W-:Y:S01]  /*dca0*/  FFMA.FTZ R185, R185, R10, -R217.reuse ;  /* 0x0000000ab9b97223 */ /* 0x100fe200000108d9 */
[----:B------:R-:W-:Y:S01]  /*dcb0*/  FMNMX.FTZ R212, R163, R212, !PT ;  /* 0x000000d4a3d47209 */ /* 0x000fe20007810000 */
[-CC-:B------:R-:W-:Y:S01]  /*dcc0*/  FFMA.FTZ R188, R188, R10.reuse, -R217.reuse ;  /* 0x0000000abcbc7223 */ /* 0x180fe200000108d9 */
[--C-:B------:R-:W-:Y:S01]  /*dcd0*/  FFMA.FTZ R189, R189, R10, -R217.reuse ;  /* 0x0000000abdbd7223 */ /* 0x100fe200000108d9 */
[----:B------:R-:W4:Y:S01]  /*dce0*/  MUFU.EX2 R160, R160 ;  /* 0x000000a000a07308 */ /* 0x000f220000000800 */
[----:B------:R-:W-:Y:S01]  /*dcf0*/  FMNMX.FTZ R212, R166, R212, !PT ;  /* 0x000000d4a6d47209 */ /* 0x000fe20007810000 */
[----:B--2---:R-:W-:Y:S01]  /*dd00*/  FADD.FTZ R4, R156, R4 ;  /* 0x000000049c047221 */ /* 0x004fe20000010000 */
[-CC-:B------:R-:W-:Y:S01]  /*dd10*/  FFMA.FTZ R192, R192, R10.reuse, -R217.reuse ;  /* 0x0000000ac0c07223 */ /* 0x180fe200000108d9 */
[--C-:B------:R-:W-:Y:S01]  /*dd20*/  FFMA.FTZ R193, R193, R10, -R217.reuse ;  /* 0x0000000ac1c17223 */ /* 0x100fe200000108d9 */
[----:B------:R-:W-:Y:S01]  /*dd30*/  FMNMX.FTZ R212, R167, R212, !PT ;  /* 0x000000d4a7d47209 */ /* 0x000fe20007810000 */
[-CC-:B------:R-:W-:Y:S01]  /*dd40*/  FFMA.FTZ R196, R196, R10.reuse, -R217.reuse ;  /* 0x0000000ac4c47223 */ /* 0x180fe200000108d9 */
[----:B------:R-:W-:Y:S01]  /*dd50*/  FFMA.FTZ R197, R197, R10, -R217 ;  /* 0x0000000ac5c57223 */ /* 0x000fe200000108d9 */
[----:B------:R-:W2:Y:S01]  /*dd60*/  MUFU.EX2 R161, R161 ;  /* 0x000000a100a17308 */ /* 0x000ea20000000800 */
[----:B------:R-:W-:Y:S01]  /*dd70*/  FMNMX.FTZ R212, R170, R212, !PT ;  /* 0x000000d4aad47209 */ /* 0x000fe20007810000 */
[----:B---3--:R-:W-:Y:S01]  /*dd80*/  FADD.FTZ R4, R157, R4 ;  /* 0x000000049d047221 */ /* 0x008fe20000010000 */
[-C--:B------:R-:W-:Y:S01]  /*dd90*/  FMUL.FTZ R24, R24, R0.reuse ;  /* 0x0000000018187220 */ /* 0x080fe20000410000 */
[----:B------:R-:W-:Y:S01]  /*dda0*/  FMUL.FTZ R25, R25, R0 ;  /* 0x0000000019197220 */ /* 0x000fe20000410000 */
[----:B------:R-:W-:Y:S01]  /*ddb0*/  FMNMX.FTZ R212, R171, R212, !PT ;  /* 0x000000d4abd47209 */ /* 0x000fe20007810000 */
[-C--:B------:R-:W-:Y:S01]  /*ddc0*/  FMUL.FTZ R28, R28, R0.reuse ;  /* 0x000000001c1c7220 */ /* 0x080fe20000410000 */
[----:B------:R-:W-:Y:S01]  /*ddd0*/  FMUL.FTZ R29, R29, R0 ;  /* 0x000000001d1d7220 */ /* 0x000fe20000410000 */
[----:B------:R-:W3:Y:S01]  /*dde0*/  MUFU.EX2 R164, R164 ;  /* 0x000000a400a47308 */ /* 0x000ee20000000800 */
[----:B------:R-:W-:Y:S01]  /*ddf0*/  FMNMX.FTZ R212, R174, R212, !PT ;  /* 0x000000d4aed47209 */ /* 0x000fe20007810000 */
[----:B----4-:R-:W-:Y:S01]  /*de00*/  FADD.FTZ R4, R160, R4 ;  /* 0x00000004a0047221 */ /* 0x010fe20000010000 */
[-C--:B------:R-:W-:Y:S01]  /*de10*/  FMUL.FTZ R32, R32, R0.reuse ;  /* 0x0000000020207220 */ /* 0x080fe20000410000 */
[----:B------:R-:W-:Y:S01]  /*de20*/  FMUL.FTZ R33, R33, R0 ;  /* 0x0000000021217220 */ /* 0x000fe20000410000 */
[----:B------:R-:W-:Y:S01]  /*de30*/  FMNMX.FTZ R212, R175, R212, !PT ;  /* 0x000000d4afd47209 */ /* 0x000fe20007810000 */
[-C--:B------:R-:W-:Y:S01]  /*de40*/  FMUL.FTZ R36, R36, R0.reuse ;  /* 0x0000000024247220 */ /* 0x080fe20000410000 */
[----:B------:R-:W-:Y:S01]  /*de50*/  FMUL.FTZ R37, R37, R0 ;  /* 0x0000000025257220 */ /* 0x000fe20000410000 */
[----:B------:R-:W4:Y:S01]  /*de60*/  MUFU.EX2 R165, R165 ;  /* 0x000000a500a57308 */ /* 0x000f220000000800 */
[----:B------:R-:W-:Y:S01]  /*de70*/  FMNMX.FTZ R212, R153, R212, !PT ;  /* 0x000000d499d47209 */ /* 0x000fe20007810000 */
[----:B--2---:R-:W-:Y:S01]  /*de80*/  FADD.FTZ R4, R161, R4 ;  /* 0x00000004a1047221 */ /* 0x004fe20000010000 */
[-C--:B------:R-:W-:Y:S01]  /*de90*/  FMUL.FTZ R40, R40, R0.reuse ;  /* 0x0000000028287220 */ /* 0x080fe20000410000 */
[----:B------:R-:W-:Y:S01]  /*dea0*/  FMUL.FTZ R41, R41, R0 ;  /* 0x0000000029297220 */ /* 0x000fe20000410000 */
[----:B------:R-:W-:Y:S01]  /*deb0*/  FMNMX.FTZ R212, R179, R212, !PT ;  /* 0x000000d4b3d47209 */ /* 0x000fe20007810000 */
[-C--:B------:R-:W-:Y:S01]  /*dec0*/  FMUL.FTZ R44, R44, R0.reuse ;  /* 0x000000002c2c7220 */ /* 0x080fe20000410000 */
[----:B------:R-:W-:Y:S01]  /*ded0*/  FMUL.FTZ R45, R45, R0 ;  /* 0x000000002d2d7220 */ /* 0x000fe20000410000 */
        /* <DEDUP_REMOVED lines=39> */
[-C--:B------:R-:W-:Y:S01]  /*e150*/  FMUL.FTZ R85, R85, R0.reuse ;  /* 0x0000000055557220 */ /* 0x080fe20000410000 */
[----:B------:R-:W4:Y:S01]  /*e160*/  MUFU.EX2 R177, R177 ;  /* 0x000000b100b17308 */ /* 0x000f220000000800 */
[----:B--2---:R-:W-:Y:S01]  /*e170*/  FADD.FTZ R4, R173, R4 ;  /* 0x00000004ad047221 */ /* 0x004fe20000010000 */
[----:B------:R-:W2:Y:S01]  /*e180*/  SHFL.BFLY PT, R213, R212, 0x2, 0x1f ;  /* 0x0c401f00d4d57f89 */ /* 0x000ea200000e0000 */
[-C--:B------:R-:W-:Y:S01]  /*e190*/  FMUL.FTZ R88, R88, R0.reuse ;  /* 0x0000000058587220 */ /* 0x080fe20000410000 */
[-C--:B------:R-:W-:Y:S01]  /*e1a0*/  FMUL.FTZ R89, R89, R0.reuse ;  /* 0x0000000059597220 */ /* 0x080fe20000410000 */
[-C--:B------:R-:W-:Y:S01]  /*e1b0*/  FMUL.FTZ R92, R92, R0.reuse ;  /* 0x000000005c5c7220 */ /* 0x080fe20000410000 */
[-C--:B------:R-:W-:Y:S01]  /*e1c0*/  FMUL.FTZ R93, R93, R0.reuse ;  /* 0x000000005d5d7220 */ /* 0x080fe20000410000 */
[-C--:B------:R-:W-:Y:S01]  /*e1d0*/  FMUL.FTZ R96, R96, R0.reuse ;  /* 0x0000000060607220 */ /* 0x080fe20000410000 */
[----:B------:R-:W5:Y:S01]  /*e1e0*/  MUFU.EX2 R180, R180 ;  /* 0x000000b400b47308 */ /* 0x000f620000000800 */
        /* <DEDUP_REMOVED lines=16> */
[----:B-----5:R-:W-:Y:S01]  /*e2f0*/  FADD.FTZ R4, R180, R4 ;  /* 0x00000004b4047221 */ /* 0x020fe20000010000 */
[----:B--2---:R-:W-:Y:S01]  /*e300*/  FMNMX.FTZ R212, R212, R213, !PT ;  /* 0x000000d5d4d47209 */ /* 0x004fe20007810000 */
[-C--:B------:R-:W-:Y:S01]  /*e310*/  FMUL.FTZ R121, R121, R0.reuse ;  /* 0x0000000079797220 */ /* 0x080fe20000410000 */
[-C--:B------:R-:W-:Y:S01]  /*e320*/  FMUL.FTZ R124, R124, R0.reuse ;  /* 0x000000007c7c7220 */ /* 0x080fe20000410000 */
[-C--:B------:R-:W-:Y:S01]  /*e330*/  FMUL.FTZ R125, R125, R0.reuse ;  /* 0x000000007d7d7220 */ /* 0x080fe20000410000 */
[-C--:B------:R-:W-:Y:S01]  /*e340*/  FMUL.FTZ R128, R128, R0.reuse ;  /* 0x0000000080807220 */ /* 0x080fe20000410000 */
[----:B------:R-:W2:Y:S01]  /*e350*/  SHFL.BFLY PT, R213, R212, 0x1, 0x1f ;  /* 0x0c201f00d4d57f89 */ /* 0x000ea200000e0000 */
        /* <DEDUP_REMOVED lines=14> */
[----:B------:R-:W-:-:S02]  /*e440*/  FMUL.FTZ R149, R149, R0 ;  /* 0x0000000095957220 */ /* 0x000fc40000410000 */
[----:B------:R-:W4:Y:S01]  /*e450*/  MUFU.EX2 R189, R189 ;  /* 0x000000bd00bd7308 */ /* 0x000f220000000800 */
[----:B-----5:R-:W-:Y:S01]  /*e460*/  FADD.FTZ R4, R185, R4 ;  /* 0x00000004b9047221 */ /* 0x020fe20000010000 */
[----:B--2---:R-:W-:-:S06]  /*e470*/  FMNMX.FTZ R176, R212, R213, !PT ;  /* 0x000000d5d4b07209 */ /* 0x004fcc0007810000 */
[----:B------:R-:W2:Y:S01]  /*e480*/  MUFU.EX2 R192, R192 ;  /* 0x000000c000c07308 */ /* 0x000ea20000000800 */
[----:B---3--:R-:W-:Y:S01]  /*e490*/  FADD.FTZ R4, R188, R4 ;  /* 0x00000004bc047221 */ /* 0x008fe20000010000 */
[C---:B------:R-:W-:Y:S01]  /*e4a0*/  FSETP.NEU.FTZ.AND P2, PT, R176.reuse, -INF , PT ;  /* 0xff800000b000780b */ /* 0x040fe20003f5d000 */
[----:B------:R-:W-:-:S05]  /*e4b0*/  FMUL.FTZ R213, R176, R10 ;  /* 0x0000000ab0d57220 */ /* 0x000fca0000410000 */
[----:B------:R-:W3:Y:S01]  /*e4c0*/  MUFU.EX2 R193, R193 ;  /* 0x000000c100c17308 */ /* 0x000ee20000000800 */
[----:B------:R-:W-:-:S05]  /*e4d0*/  FSEL R213, R213, RZ, P2 ;  /* 0x000000ffd5d57208 */ /* 0x000fca0001000000 */
[--C-:B------:R-:W-:Y:S01]  /*e4e0*/  FFMA.FTZ R226, R166, R10, -R213.reuse ;  /* 0x0000000aa6e27223 */ /* 0x100fe200000108d5 */
[----:B------:R-:W-:Y:S01]  /*e4f0*/  F2FP.BF16.F32.PACK_AB R166, R181, R180 ;  /* 0x000000b4b5a6723e */ /* 0x000fe200000010ff */
[-CC-:B------:R-:W-:Y:S01]  /*e500*/  FFMA.FTZ R229, R154, R10.reuse, -R213.reuse ;  /* 0x0000000a9ae57223 */ /* 0x180fe200000108d5 */
[----:B------:R-:W-:Y:S01]  /*e510*/  FSEL R180, R176, RZ, P2 ;  /* 0x000000ffb0b47208 */ /* 0x000fe20001000000 */
[-CC-:B------:R-:W-:Y:S01]  /*e520*/  FFMA.FTZ R212, R155, R10.reuse, -R213.reuse ;  /* 0x0000000a9bd47223 */ /* 0x180fe200000108d5 */
[-CC-:B------:R-:W-:Y:S01]  /*e530*/  FFMA.FTZ R228, R158, R10.reuse, -R213.reuse ;  /* 0x0000000a9ee47223 */ /* 0x180fe200000108d5 */
[-CC-:B------:R-:W-:Y:S01]  /*e540*/  FFMA.FTZ R159, R159, R10.reuse, -R213.reuse ;  /* 0x0000000a9f9f7223 */ /* 0x180fe200000108d5 */
[-C--:B------:R-:W-:Y:S01]  /*e550*/  FFMA.FTZ R227, R162, R10.reuse, -R213 ;  /* 0x0000000aa2e37223 */ /* 0x080fe200000108d5 */
[----:B------:R-:W-:Y:S01]  /*e560*/  FADD.FTZ R7, -R180, R7 ;  /* 0x00000007b4077221 */ /* 0x000fe20000010100 */
[----:B------:R-:W-:Y:S01]  /*e570*/  MUFU.EX2 R229, R229 ;  /* 0x000000e500e57308 */ /* 0x000fe20000000800 */
[--C-:B------:R-:W-:Y:S01]  /*e580*/  FFMA.FTZ R163, R163, R10, -R213.reuse ;  /* 0x0000000aa3a37223 */ /* 0x100fe200000108d5 */
[----:B------:R-:W-:Y:S01]  /*e590*/  F2FP.BF16.F32.PACK_AB R154, R157, R156 ;  /* 0x0000009c9d9a723e */ /* 0x000fe200000010ff */
[-C--:B------:R-:W-:Y:S01]  /*e5a0*/  FMUL.FTZ R7, R7, R10.reuse ;  /* 0x0000000a07077220 */ /* 0x080fe20000410000 */
[--C-:B------:R-:W-:Y:S01]  /*e5b0*/  FFMA.FTZ R155, R174, R10, -R213.reuse ;  /* 0x0000000aae9b7223 */ /* 0x100fe200000108d5 */
[----:B------:R-:W-:Y:S01]  /*e5c0*/  F2FP.BF16.F32.PACK_AB R156, R161, R160 ;  /* 0x000000a0a19c723e */ /* 0x000fe200000010ff */
[-CC-:B------:R-:W-:Y:S01]  /*e5d0*/  FFMA.FTZ R167, R167, R10.reuse, -R213.reuse ;  /* 0x0000000aa7a77223 */ /* 0x180fe200000108d5 */
[----:B----4-:R-:W-:Y:S01]  /*e5e0*/  FADD.FTZ R161, R189, R4 ;  /* 0x00000004bda17221 */ /* 0x010fe20000010000 */
[----:B------:R-:W-:Y:S01]  /*e5f0*/  MUFU.EX2 R212, R212 ;  /* 0x000000d400d47308 */ /* 0x000fe20000000800 */
[----:B------:R-:W-:Y:S01]  /*e600*/  FFMA.FTZ R217, R170, R10, -R213 ;  /* 0x0000000aaad97223 */ /* 0x000fe200000108d5 */
[----:B------:R-:W-:Y:S01]  /*e610*/  F2FP.BF16.F32.PACK_AB R158, R165, R164 ;  /* 0x000000a4a59e723e */ /* 0x000fe200000010ff */
[----:B--2---:R-:W-:Y:S01]  /*e620*/  FADD.FTZ R4, R192, R161 ;  /* 0x000000a1c0047221 */ /* 0x004fe20000010000 */
[-CC-:B------:R-:W-:Y:S01]  /*e630*/  FFMA.FTZ R171, R171, R10.reuse, -R213.reuse ;  /* 0x0000000aabab7223 */ /* 0x180fe200000108d5 */
[-CC-:B------:R-:W-:Y:S01]  /*e640*/  FFMA.FTZ R175, R175, R10.reuse, -R213.reuse ;  /* 0x0000000aafaf7223 */ /* 0x180fe200000108d5 */
[-CC-:B------:R-:W-:Y:S01]  /*e650*/  FFMA.FTZ R153, R153, R10.reuse, -R213.reuse ;  /* 0x0000000a99997223 */ /* 0x180fe200000108d5 */
[----:B---3--:R-:W-:Y:S01]  /*e660*/  FADD.FTZ R165, R193, R4 ;  /* 0x00000004c1a57221 */ /* 0x008fe20000010000 */
[----:B------:R-:W2:Y:S01]  /*e670*/  MUFU.EX2 R7, R7 ;  /* 0x0000000700077308 */ /* 0x000ea20000000800 */
[--C-:B------:R-:W-:Y:S01]  /*e680*/  FFMA.FTZ R179, R179, R10, -R213.reuse ;  /* 0x0000000ab3b37223 */ /* 0x100fe200000108d5 */
[----:B------:R-:W-:Y:S01]  /*e690*/  F2FP.BF16.F32.PACK_AB R160, R169, R168 ;  /* 0x000000a8a9a0723e */ /* 0x000fe200000010ff */
        /* <DEDUP_REMOVED lines=8> */
[--C-:B------:R-:W-:Y:S01]  /*e720*/  FFMA.FTZ R195, R195, R10, -R213.reuse ;  /* 0x0000000ac3c37223 */ /* 0x100fe200000108d5 */
[----:B------:R-:W-:Y:S01]  /*e730*/  F2FP.BF16.F32.PACK_AB R162, R173, R172 ;  /* 0x000000acada2723e */ /* 0x000fe200000010ff */
[-CC-:B------:R-:W-:Y:S01]  /*e740*/  FFMA.FTZ R198, R198, R10.reuse, -R213.reuse ;  /* 0x0000000ac6c67223 */ /* 0x180fe200000108d5 */
[----:B------:R-:W-:Y:S01]  /*e750*/  FFMA.FTZ R199, R199, R10, -R213 ;  /* 0x0000000ac7c77223 */ /* 0x000fe200000108d5 */
[----:B------:R-:W-:Y:S01]  /*e760*/  F2FP.BF16.F32.PACK_AB R164, R177, R216 ;  /* 0x000000d8b1a4723e */ /* 0x000fe200000010ff */
[----:B------:R-:W4:Y:S01]  /*e770*/  MUFU.EX2 R159, R159 ;  /* 0x0000009f009f7308 */ /* 0x000f220000000800 */
[----:B--2---:R-:W-:Y:S01]  /*e780*/  FFMA.FTZ R3, R7, R3, R229 ;  /* 0x0000000307037223 */ /* 0x004fe200000100e5 */
[----:B------:R-:W-:Y:S01]  /*e790*/  F2FP.BF16.F32.PACK_AB R168, R185, R184 ;  /* 0x000000b8b9a8723e */ /* 0x000fe200000010ff */
[-C--:B------:R-:W-:Y:S01]  /*e7a0*/  FMUL.FTZ R26, R26, R7.reuse ;  /* 0x000000071a1a7220 */ /* 0x080fe20000410000 */
[----:B------:R-:W-:Y:S01]  /*e7b0*/  F2FP.BF16.F32.PACK_AB R170, R189, R188 ;  /* 0x000000bcbdaa723e */ /* 0x000fe200000010ff */
[----:B------:R-:W-:Y:S01]  /*e7c0*/  FADD.FTZ R3, R212, R3 ;  /* 0x00000003d4037221 */ /* 0x000fe20000010000 */
[----:B------:R-:W-:Y:S01]  /*e7d0*/  F2FP.BF16.F32.PACK_AB R172, R193, R192 ;  /* 0x000000c0c1ac723e */ /* 0x000fe200000010ff */
        /* <DEDUP_REMOVED lines=34> */
[C---:B----4-:R-:W-:Y:S01]  /*ea00*/  FADD.FTZ R3, R163.reuse, R180 ;  /* 0x000000b4a3037221 */ /* 0x050fe20000010000 */
[----:B------:R-:W-:Y:S01]  /*ea10*/  F2FP.BF16.F32.PACK_AB R157, R163, R157 ;  /* 0x0000009da39d723e */ /* 0x000fe200000010ff */
[-C--:B------:R-:W-:Y:S01]  /*ea20*/  FMUL.FTZ R78, R78, R7.reuse ;  /* 0x000000074e4e7220 */ /* 0x080fe20000410000 */
[-C--:B------:R-:W-:Y:S01]  /*ea30*/  FMUL.FTZ R79, R79, R7.reuse ;  /* 0x000000074f4f7220 */ /* 0x080fe20000410000 */
[-C--:B------:R-:W-:Y:S01]  /*ea40*/  FMUL.FTZ R82, R82, R7.reuse ;  /* 0x0000000752527220 */ /* 0x080fe20000410000 */
[-C--:B------:R-:W-:Y:S01]  /*ea50*/  FMUL.FTZ R83, R83, R7.reuse ;  /* 0x0000000753537220 */ /* 0x080fe20000410000 */
[-C--:B------:R-:W-:Y:S01]  /*ea60*/  FMUL.FTZ R86, R86, R7.reuse ;  /* 0x0000000756567220 */ /* 0x080fe20000410000 */
[----:B------:R-:W4:Y:S01]  /*ea70*/  MUFU.EX2 R167, R167 ;  /* 0x000000a700a77308 */ /* 0x000f220000000800 */
        /* <DEDUP_REMOVED lines=23> */
[----:B------:R4:W5:Y:S01]  /*ebf0*/  MUFU.EX2 R165, R155 ;  /* 0x0000009b00a57308 */ /* 0x0009620000000800 */
        /* <DEDUP_REMOVED lines=9> */
[----:B----4-:R-:W-:Y:S01]  /*ec90*/  F2FP.BF16.F32.PACK_AB R155, R159, R228 ;  /* 0x000000e49f9b723e */ /* 0x010fe200000010ff */
[-C--:B------:R-:W-:Y:S01]  /*eca0*/  FMUL.FTZ R134, R134, R7.reuse ;  /* 0x0000000786867220 */ /* 0x080fe20000410000 */
[----:B------:R-:W-:Y:S01]  /*ecb0*/  F2FP.BF16.F32.PACK_AB R159, R167, R226 ;  /* 0x000000e2a79f723e */ /* 0x000fe200000010ff */
[----:B------:R-:W-:Y:S01]  /*ecc0*/  FMUL.FTZ R135, R135, R7 ;  /* 0x0000000787877220 */ /* 0x000fe20000410000 */
[----:B------:R-:W-:Y:S01]  /*ecd0*/  F2FP.BF16.F32.PACK_AB R161, R171, R161 ;  /* 0x000000a1aba1723e */ /* 0x000fe200000010ff */
[-C--:B------:R-:W-:Y:S01]  /*ece0*/  FMUL.FTZ R138, R138, R7.reuse ;  /* 0x000000078a8a7220 */ /* 0x080fe20000410000 */
[----:B------:R3:W4:Y:S01]  /*ecf0*/  MUFU.EX2 R169, R153 ;  /* 0x0000009900a97308 */ /* 0x0007220000000800 */
[----:B-----5:R-:W-:Y:S01]  /*ed00*/  FADD.FTZ R180, R165, R180 ;  /* 0x000000b4a5b47221 */ /* 0x020fe20000010000 */
[-C--:B------:R-:W-:Y:S01]  /*ed10*/  FMUL.FTZ R139, R139, R7.reuse ;  /* 0x000000078b8b7220 */ /* 0x080fe20000410000 */
[-C--:B------:R-:W-:Y:S01]  /*ed20*/  FMUL.FTZ R142, R142, R7.reuse ;  /* 0x000000078e8e7220 */ /* 0x080fe20000410000 */
[-C--:B------:R-:W-:Y:S01]  /*ed30*/  FMUL.FTZ R143, R143, R7.reuse ;  /* 0x000000078f8f7220 */ /* 0x080fe20000410000 */
[-C--:B------:R-:W-:Y:S01]  /*ed40*/  FMUL.FTZ R146, R146, R7.reuse ;  /* 0x0000000792927220 */ /* 0x080fe20000410000 */
[-C--:B------:R-:W-:Y:S01]  /*ed50*/  FMUL.FTZ R147, R147, R7.reuse ;  /* 0x0000000793937220 */ /* 0x080fe20000410000 */
[----:B------:R-:W-:Y:S01]  /*ed60*/  FMUL.FTZ R150, R150, R7 ;  /* 0x0000000796967220 */ /* 0x000fe20000410000 */
[----:B------:R-:W5:Y:S01]  /*ed70*/  MUFU.EX2 R179, R179 ;  /* 0x000000b300b37308 */ /* 0x000f620000000800 */
[C---:B--2---:R-:W-:Y:S01]  /*ed80*/  FADD.FTZ R180, R175.reuse, R180 ;  /* 0x000000b4afb47221 */ /* 0x044fe20000010000 */
[----:B------:R-:W-:Y:S01]  /*ed90*/  F2FP.BF16.F32.PACK_AB R163, R175, R165 ;  /* 0x000000a5afa3723e */ /* 0x000fe200000010ff */
[----:B------:R-:W-:Y:S01]  /*eda0*/  FMUL.FTZ R151, R151, R7 ;  /* 0x0000000797977220 */ /* 0x000fe20000410000 */
[----:B---3--:R-:W-:-:S04]  /*edb0*/  F2FP.BF16.F32.PACK_AB R153, R212, R229 ;  /* 0x000000e5d499723e */ /* 0x008fc800000010ff */
[----:B------:R-:W2:Y:S01]  /*edc0*/  MUFU.EX2 R182, R182 ;  /* 0x000000b600b67308 */ /* 0x000ea20000000800 */
[----:B----4-:R-:W-:-:S07]  /*edd0*/  FADD.FTZ R180, R169, R180 ;  /* 0x000000b4a9b47221 */ /* 0x010fce0000010000 */
[----:B------:R-:W3:Y:S01]  /*ede0*/  MUFU.EX2 R183, R183 ;  /* 0x000000b700b77308 */ /* 0x000ee20000000800 */
[C---:B-----5:R-:W-:Y:S01]  /*edf0*/  FADD.FTZ R3, R179.reuse, R180 ;  /* 0x000000b4b3037221 */ /* 0x060fe20000010000 */
[----:B------:R-:W-:-:S06]  /*ee00*/  F2FP.BF16.F32.PACK_AB R165, R179, R169 ;  /* 0x000000a9b3a5723e */ /* 0x000fcc00000010ff */
[----:B------:R-:W4:Y:S01]  /*ee10*/  MUFU.EX2 R186, R186 ;  /* 0x000000ba00ba7308 */ /* 0x000f220000000800 */
[----:B--2---:R-:W-:-:S07]  /*ee20*/  FADD.FTZ R0, R182, R3 ;  /* 0x00000003b6007221 */ /* 0x004fce0000010000 */
[----:B------:R-:W2:Y:S01]  /*ee30*/  MUFU.EX2 R187, R187 ;  /* 0x000000bb00bb7308 */ /* 0x000ea20000000800 */
[C---:B---3--:R-:W-:Y:S01]  /*ee40*/  FADD.FTZ R3, R183.reuse, R0 ;  /* 0x00000000b7037221 */ /* 0x048fe20000010000 */
[----:B------:R-:W-:-:S06]  /*ee50*/  F2FP.BF16.F32.PACK_AB R167, R183, R182 ;  /* 0x000000b6b7a7723e */ /* 0x000fcc00000010ff */
        /* <DEDUP_REMOVED lines=11> */
[----:B--2---:R-:W-:-:S07]  /*ef10*/  FADD.FTZ R0, R173, R0 ;  /* 0x00000000ad007221 */ /* 0x004fce0000010000 */
[----:B------:R-:W2:Y:S01]  /*ef20*/  MUFU.EX2 R199, R199 ;  /* 0x000000c700c77308 */ /* 0x000ea20000000800 */
[C---:B---3--:R-:W-:Y:S01]  /*ef30*/  FADD.FTZ R3, R195.reuse, R0 ;  /* 0x00000000c3037221 */ /* 0x048fe20000010000 */
[----:B------:R-:W-:-:S03]  /*ef40*/  F2FP.BF16.F32.PACK_AB R173, R195, R173 ;  /* 0x000000adc3ad723e */ /* 0x000fc600000010ff */
[----:B----4-:R-:W-:-:S04]  /*ef50*/  FADD.FTZ R0, R198, R3 ;  /* 0x00000003c6007221 */ /* 0x010fc80000010000 */
[C---:B--2---:R-:W-:Y:S01]  /*ef60*/  FADD.FTZ R3, R199.reuse, R0 ;  /* 0x00000000c7037221 */ /* 0x044fe20000010000 */
[----:B------:R-:W-:Y:S01]  /*ef70*/  F2FP.BF16.F32.PACK_AB R175, R199, R198 ;  /* 0x000000c6c7af723e */ /* 0x000fe200000010ff */
[----:B------:R-:W-:Y:S06]  /*ef80*/  @!P0 BRA `(.L_x_2803) ;  /* 0x0000000000048947 */ /* 0x000fec0003800000 */
[----:B------:R-:W-:Y:S01]  /*ef90*/  BPT.TRAP 0x1 ;  /* 0x000000040000795c */ /* 0x000fe20000300000 */
.L_x_2803:
[----:B------:R2:W3:Y:S01]  /*efa0*/  SYNCS.PHASECHK.TRANS64.TRYWAIT P2, [R201+URZ+0x22850], R202 ;  /* 0x022850cac90075a7 */ /* 0x0004e2000804017f */
[----:B------:R-:W-:Y:S05]  /*efb0*/  @!P0 BRA `(.L_x_2804) ;  /* 0x0000000000048947 */ /* 0x000fea0003800000 */
[----:B------:R-:W-:Y:S01]  /*efc0*/  BPT.TRAP 0x1 ;  /* 0x000000040000795c */ /* 0x000fe20000300000 */
.L_x_2804:
[----:B------:R-:W-:Y:S04]  /*efd0*/  BSSY B0, `(.L_x_2805) ;  /* 0x0000004000007945 */ /* 0x000fe80003800000 */
[----:B---3--:R-:W-:Y:S05]  /*efe0*/  @P2 BRA `(.L_x_2806) ;  /* 0x0000000000082947 */ /* 0x008fea0003800000 */
[----:B------:R-:W3:Y:S02]  /*eff0*/  SYNCS.PHASECHK.TRANS64.TRYWAIT P2, [R201+URZ+0x22850], R202 ;  /* 0x022850cac90075a7 */ /* 0x000ee4000804017f */
[----:B---3--:R-:W-:Y:S05]  /*f000*/  @!P2 BRA `(.L_x_2807) ;  /* 0x0000011c0004a947 */ /* 0x008fea0003800000 */
.L_x_2806:
[----:B------:R-:W-:Y:S05]  /*f010*/  BSYNC B0 ;  /* 0x0000000000007941 */ /* 0x000fea0003800000 */
.L_x_2805:
[----:B------:R-:W4:Y:S01]  /*f020*/  S2R R0, SR_TID.X ;  /* 0x0000000000007919 */ /* 0x000f220000002100 */
[----:B------:R-:W-:Y:S05]  /*f030*/  WARPSYNC.ALL ;  /* 0x0000000000007948 */ /* 0x000fea0003800000 */
[----:B------:R-:W-:Y:S01]  /*f040*/  IMAD R180, R2, 0xc00, R11 ;  /* 0x00000c0002b47824 */ /* 0x000fe200078e020b */
[----:B------:R-:W-:Y:S01]  /*f050*/  ISETP.GT.AND P2, PT, R6, R203, PT ;  /* 0x000000cb0600720c */ /* 0x000fe20003f44270 */
[----:B------:R-:W-:Y:S02]  /*f060*/  IMAD.MOV.U32 R181, RZ, RZ, 0x40000040 ;  /* 0x40000040ffb57424 */ /* 0x000fe400078e00ff */
[----:B0123--:R-:W-:Y:S01]  /*f070*/  @!P1 VIADD R201, R201, 0x22860 ;  /* 0x00022860c9c99836 */ /* 0x00ffe20000000000 */
[----:B------:R-:W-:Y:S01]  /*f080*/  R2UR UR6, R180 ;  /* 0x00000000b40672ca */ /* 0x000fe200000e0000 */
[----:B------:R-:W-:Y:S01]  /*f090*/  VIADD R6, R6, 0xffffffff ;  /* 0xffffffff06067836 */ /* 0x000fe20000000000 */
[----:B------:R-:W-:Y:S01]  /*f0a0*/  R2UR UR7, R181 ;  /* 0x00000000b50772ca */ /* 0x000fe200000e0000 */
[----:B------:R-:W-:Y:S01]  /*f0b0*/  IMAD.MOV.U32 R181, RZ, RZ, 0x40000040 ;  /* 0x40000040ffb57424 */ /* 0x000fe200078e00ff */
[----:B------:R-:W-:Y:S01]  /*f0c0*/  @!P1 PRMT R201, RZ, 0x654, R201 ;  /* 0x00000654ffc99816 */ /* 0x000fe200000000c9 */
[----:B------:R-:W-:Y:S01]  /*f0d0*/  IMAD.MOV.U32 R7, RZ, RZ, R176 ;  /* 0x000000ffff077224 */ /* 0x000fe200078e00b0 */
[----:B----4-:R-:W-:-:S05]  /*f0e0*/  SHF.R.U32.HI R0, RZ, 0x7, R0 ;  /* 0x00000007ff007819 */ /* 0x010fca0000011600 */
[----:B------:R-:W-:-:S05]  /*f0f0*/  VIADD R0, R0, 0x8 ;  /* 0x0000000800007836 */ /* 0x000fca0000000000 */
[----:B------:R0:W-:Y:S02]  /*f100*/  BAR.SYNC.DEFER_BLOCKING R0, 0x100 ;  /* 0x000400000000751d */ /* 0x0001e40000010000 */
[----:B0-----:R-:W-:-:S04]  /*f110*/  IMAD.MOV.U32 R0, RZ, RZ, R178 ;  /* 0x000000ffff007224 */ /* 0x001fc800078e00b2 */
[----:B------:R-:W-:-:S06]  /*f120*/  WARPGROUP.ARRIVE ;  /* 0x00000000000079c5 */ /* 0x000fcc0000000000 */
        /* <DEDUP_REMOVED lines=42> */
[----:B------:R-:W-:Y:S02]  /*f3d0*/  IMAD.MOV.U32 R7, RZ, RZ, R176 ;  /* 0x000000ffff077224 */ /* 0x000fe400078e00b0 */
[----:B------:R-:W-:-:S07]  /*f3e0*/  IMAD.MOV.U32 R0, RZ, RZ, R178 ;  /* 0x000000ffff007224 */ /* 0x000fce00078e00b2 */
.L_x_2790:
[----:B------:R-:W2:Y:S01]  /*f3f0*/  LDL.LU R156, [R1] ;  /* 0x00000000019c7983 */ /* 0x000ea20000300800 */
[----:B------:R-:W1:Y:S01]  /*f400*/  LDC R234, c[0x0][0x448] ;  /* 0x00011200ffea7b82 */ /* 0x000e620000000800 */
[----:B------:R-:W-:Y:S01]  /*f410*/  VIADD R152, R210, 0x7f ;  /* 0x0000007fd2987836 */ /* 0x000fe20000000000 */
[----:B------:R-:W-:-:S06]  /*f420*/  IADD3 R155, R205, 0x1, -R204 ;  /* 0x00000001cd9b7810 */ /* 0x000fcc0007ffe8cc */
[----:B------:R-:W3:Y:S01]  /*f430*/  LDC R229, c[0x0][0x9e4] ;  /* 0x00027900ffe57b82 */ /* 0x000ee20000000800 */
[----:B-1----:R-:W-:-:S13]  /*f440*/  ISETP.NE.AND P2, PT, R234, 0x1, PT ;  /* 0x00000001ea00780c */ /* 0x002fda0003f45270 */
[----:B------:R-:W1:Y:S08]  /*f450*/  @P2 LDC R153, c[0x0][0x44c] ;  /* 0x00011300ff992b82 */ /* 0x000e700000000800 */
[----:B------:R-:W4:Y:S01]  /*f460*/  @P2 LDC R154, c[0x0][0x450] ;  /* 0x00011400ff9a2b82 */ /* 0x000f220000000800 */
[----:B-1----:R-:W-:-:S05]  /*f470*/  @P2 IMAD.HI.U32 R153, R152, R153, RZ ;  /* 0x0000009998992227 */ /* 0x002fca00078e00ff */
[----:B----4-:R-:W-:-:S05]  /*f480*/  @P2 SHF.R.U32.HI R152, RZ, R154, R153 ;  /* 0x0000009aff982219 */ /* 0x010fca0000011699 */
[----:B------:R-:W-:-:S04]  /*f490*/  IMAD.IADD R153, R155, 0x1, R152 ;  /* 0x000000019b997824 */ /* 0x000fc800078e0298 */
[----:B------:R-:W-:Y:S01]  /*f4a0*/  IMAD.IADD R200, R153, 0x1, -R200 ;  /* 0x0000000199c87824 */ /* 0x000fe200078e0ac8 */
[----:B--2---:R-:W-:-:S04]  /*f4b0*/  LOP3.LUT R156, R156, 0xffefffff, RZ, 0xc0, !PT ;  /* 0xffefffff9c9c7812 */ /* 0x004fc800078ec0ff */
[----:B------:R-:W-:Y:S02]  /*f4c0*/  @P2 LOP3.LUT R156, R156, 0x100000, RZ, 0xfc, !PT ;  /* 0x001000009c9c2812 */ /* 0x000fe400078efcff */
[----:B---3--:R-:W-:Y:S02]  /*f4d0*/  ISETP.GE.AND P2, PT, R229, 0x1, PT ;  /* 0x00000001e500780c */ /* 0x008fe40003f46270 */
[----:B------:R-:W-:-:S11]  /*f4e0*/  LOP3.LUT R156, R156, 0xffdfffff, RZ, 0xc0, !PT ;  /* 0xffdfffff9c9c7812 */ /* 0x000fd600078ec0ff */
[----:B------:R-:W-:-:S05]  /*f4f0*/  @P2 LOP3.LUT R156, R156, 0x200000, RZ, 0xfc, !PT ;  /* 0x002000009c9c2812 */ /* 0x000fca00078efcff */
[----:B------:R1:W-:Y:S01]  /*f500*/  STL [R1], R156 ;  /* 0x0000009c01007387 */ /* 0x0003e20000100800 */
[----:B------:R-:W-:Y:S05]  /*f510*/  @!P2 BRA `(.L_x_2809) ;  /* 0x000000000048a947 */ /* 0x000fea0003800000 */
[----:B------:R-:W-:Y:S01]  /*f520*/  IMAD.MOV.U32 R154, RZ, RZ, R153 ;  /* 0x000000ffff9a7224 */ /* 0x000fe200078e0099 */
[----:B------:R-:W-:Y:S04]  /*f530*/  BSSY B0, `(.L_x_2810) ;  /* 0x000000e000007945 */ /* 0x000fe80003800000 */
[----:B------:R-:W-:-:S13]  /*f540*/  ISETP.GT.AND P2, PT, R154, -0x1, PT ;  /* 0xffffffff9a00780c */ /* 0x000fda0003f44270 */
[----:B------:R-:W-:Y:S05]  /*f550*/  @P2 BRA `(.L_x_2811) ;  /* 0x00000000001c2947 */ /* 0x000fea0003800000 */
[----:B------:R-:W-:Y:S02]  /*f560*/  ISETP.NE.AND P2, PT, R229, 0x1, PT ;  /* 0x00000001e500780c */ /* 0x000fe40003f45270 */
[----:B------:R-:W-:-:S11]  /*f570*/  LOP3.LUT R155, RZ, R154, RZ, 0x33, !PT ;  /* 0x0000009aff9b7212 */ /* 0x000fd600078e33ff */
[----:B------:R-:W2:Y:S02]  /*f580*/  @P2 LDC.64 R152, c[0x0][0x9e8] ;  /* 0x00027a00ff982b82 */ /* 0x000ea40000000a00 */
[----:B--2---:R-:W-:-:S05]  /*f590*/  @P2 IMAD.HI.U32 R152, R155, R152, RZ ;  /* 0x000000989b982227 */ /* 0x004fca00078e00ff */
[----:B------:R-:W-:-:S04]  /*f5a0*/  @P2 SHF.R.U32.HI R155, RZ, R153, R152 ;  /* 0x00000099ff9b2219 */ /* 0x000fc80000011698 */
[----:B------:R-:W-:Y:S01]  /*f5b0*/  LOP3.LUT R154, RZ, R155, RZ, 0x33, !PT ;  /* 0x0000009bff9a7212 */ /* 0x000fe200078e33ff */
[----:B------:R-:W-:Y:S06]  /*f5c0*/  BRA `(.L_x_2812) ;  /* 0x0000000000107947 */ /* 0x000fec0003800000 */
.L_x_2811:
[----:B------:R-:W-:-:S13]  /*f5d0*/  ISETP.NE.AND P2, PT, R229, 0x1, PT ;  /* 0x00000001e500780c */ /* 0x000fda0003f45270 */
[----:B------:R-:W2:Y:S02]  /*f5e0*/  @P2 LDC.64 R152, c[0x0][0x9e8] ;  /* 0x00027a00ff982b82 */ /* 0x000ea40000000a00 */
[----:B--2---:R-:W-:-:S05]  /*f5f0*/  @P2 IMAD.HI.U32 R152, R154, R152, RZ ;  /* 0x000000989a982227 */ /* 0x004fca00078e00ff */
[----:B------:R-:W-:-:S07]  /*f600*/  @P2 SHF.R.U32.HI R154, RZ, R153, R152 ;  /* 0x00000099ff9a2219 */ /* 0x000fce0000011698 */
.L_x_2812:
[----:B------:R-:W-:Y:S05]  /*f610*/  BSYNC B0 ;  /* 0x0000000000007941 */ /* 0x000fea0003800000 */
.L_x_2810:
[----:B------:R-:W-:-:S05]  /*f620*/  IMAD R153, R154, R229, RZ ;  /* 0x000000e59a997224 */ /* 0x000fca00078e02ff */
[----:B------:R-:W-:-:S07]  /*f630*/  VIMNMX R200, R200, R153, !PT ;  /* 0x00000099c8c87248 */ /* 0x000fce0007fe0100 */
.L_x_2809:
[----:B------:R-:W-:-:S04]  /*f640*/  VIADD R200, R200, 0x5f ;  /* 0x0000005fc8c87836 */ /* 0x000fc80000000000 */
[----:B------:R-:W-:-:S05]  /*f650*/  IMAD.HI R200, R200, 0x2aaaaaab, RZ ;  /* 0x2aaaaaabc8c87827 */ /* 0x000fca00078e02ff */
[----:B------:R-:W-:-:S04]  /*f660*/  SHF.R.U32.HI R153, RZ, 0x1f, R200 ;  /* 0x0000001fff997819 */ /* 0x000fc800000116c8 */
[----:B------:R-:W-:-:S04]  /*f670*/  LEA.HI.SX32 R212, R200, R153, 0x1c ;  /* 0x00000099c8d47211 */ /* 0x000fc800078fe2ff */
[----:B------:R-:W-:-:S04]  /*f680*/  VIMNMX R212, R219, R212, !PT ;  /* 0x000000d4dbd47248 */ /* 0x000fc80007fe0100 */
[----:B------:R-:W-:-:S13]  /*f690*/  ISETP.GE.AND P2, PT, R6, R212, PT ;  /* 0x000000d40600720c */ /* 0x000fda0003f46270 */
[----:B------:R-:W-:Y:S05]  /*f6a0*/  @!P2 BRA `(.L_x_2813) ;  /* 0x0000001c00bca947 */ /* 0x000fea0003800000 */
[----:B0-----:R-:W-:Y:S02]  /*f6b0*/  IMAD.MOV.U32 R201, RZ, RZ, R7 ;  /* 0x000000ffffc97224 */ /* 0x001fe400078e0007 */
[----:B------:R-:W-:Y:S02]  /*f6c0*/  IMAD.MOV.U32 R200, RZ, RZ, R0 ;  /* 0x000000ffffc87224 */ /* 0x000fe400078e0000 */
[----:B------:R-:W-:-:S07]  /*f6d0*/  IMAD.MOV.U32 R216, RZ, RZ, R6 ;  /* 0x000000ffffd87224 */ /* 0x000fce00078e0006 */
.L_x_2823:
[----:B------:R-:W-:Y:S01]  /*f6e0*/  VIADD R2, R2, 0x1 ;  /* 0x0000000102027836 */ /* 0x000fe20000000000 */
[----:B------:R-:W-:Y:S05]  /*f6f0*/  YIELD ;  /* 0x0000000000007946 */ /* 0x000fea0003800000 */
[----:B------:R-:W-:Y:S01]  /*f700*/  ISETP.NE.AND P3, PT, R2, 0x2, PT ;  /* 0x000000020200780c */ /* 0x000fe20003f65270 */
[----:B------:R-:W-:Y:S02]  /*f710*/  IMAD.MOV.U32 R5, RZ, RZ, R216 ;  /* 0x000000ffff057224 */ /* 0x000fe400078e00d8 */
[----:B------:R-:W-:Y:S01]  /*f720*/  VIADD R216, R216, 0xffffffff ;  /* 0xffffffffd8d87836 */ /* 0x000fe20000000000 */
[----:B------:R-:W-:-:S02]  /*f730*/  SEL R0, RZ, 0x1, P3 ;  /* 0x00000001ff007807 */ /* 0x000fc40001800000 */
[----:B------:R-:W-:Y:S02]  /*f740*/  ISETP.GT.AND P2, PT, R5, R212, PT ;  /* 0x000000d40500720c */ /* 0x000fe40003f44270 */
[----:B------:R-:W-:Y:S02]  /*f750*/  LOP3.LUT R19, R19, R0, RZ, 0x3c, !PT ;  /* 0x0000000013137212 */ /* 0x000fe400078e3cff */
[----:B------:R-:W-:Y:S01]  /*f760*/  SEL R2, R2, RZ, P3 ;  /* 0x000000ff02027207 */ /* 0x000fe20001800000 */
[----:B0-----:R-:W-:Y:S08]  /*f770*/  @!P0 BRA `(.L_x_2814) ;  /* 0x0000000000048947 */ /* 0x001ff00003800000 */
[----:B------:R-:W-:Y:S01]  /*f780*/  BPT.TRAP 0x1 ;  /* 0x000000040000795c */ /* 0x000fe20000300000 */
.L_x_2814:
[----:B------:R-:W-:Y:S01]  /*f790*/  IMAD R6, R2, 0x8, R16 ;  /* 0x0000000802067824 */ /* 0x000fe200078e0210 */
[----:B------:R-:W-:-:S04]  /*f7a0*/  SHF.L.U32 R213, R19, 0x1f, RZ ;  /* 0x0000001f13d57819 */ /* 0x000fc800000006ff */
[----:B------:R0:W2:Y:S01]  /*f7b0*/  SYNCS.PHASECHK.TRANS64.TRYWAIT P3, [R6+URZ+0x22830], R213 ;  /* 0x022830d5060075a7 */ /* 0x0000a2000806017f */
[----:B------:R-:W-:Y:S05]  /*f7c0*/  @!P0 BRA `(.L_x_2815) ;  /* 0x0000000000048947 */ /* 0x000fea0003800000 */
[----:B------:R-:W-:Y:S01]  /*f7d0*/  BPT.TRAP 0x1 ;  /* 0x000000040000795c */ /* 0x000fe20000300000 */
.L_x_2815:
[----:B-1----:R-:W-:Y:S02]  /*f7e0*/  IMAD R156, R2, 0x300, R211 ;  /* 0x00000300029c7824 */ /* 0x002fe400078e02d3 */
[----:B------:R-:W-:Y:S01]  /*f7f0*/  IMAD.MOV.U32 R157, RZ, RZ, 0x40000040 ;  /* 0x40000040ff9d7424 */ /* 0x000fe200078e00ff */
[----:B--2---:R-:W-:Y:S06]  /*f800*/  @P3 BRA `(.L_x_2816) ;  /* 0x0000000000083947 */ /* 0x004fec0003800000 */
[----:B------:R-:W1:Y:S02]  /*f810*/  SYNCS.PHASECHK.TRANS64.TRYWAIT P3, [R6+URZ+0x22830], R213 ;  /* 0x022830d5060075a7 */ /* 0x000e64000806017f */
[----:B-1----:R-:W-:Y:S05]  /*f820*/  @!P3 BRA `(.L_x_2817) ;  /* 0x000001140010b947 */ /* 0x002fea0003800000 */
.L_x_2816:
        /* <DEDUP_REMOVED lines=13> */
[----:B------:R-:W-:Y:S01]  /*f900*/  R2UR UR11, R155 ;  /* 0x000000009b0b72ca */ /* 0x000fe200000e0000 */
[----:B------:R-:W-:Y:S01]  /*f910*/  IMAD.U32 R10, RZ, RZ, UR38 ;  /* 0x00000026ff0a7e24 */ /* 0x000fe2000f8e00ff */
[----:B------:R-:W-:Y:S01]  /*f920*/  R2UR UR15, R153 ;  /* 0x00000000990f72ca */ /* 0x000fe200000e0000 */
[----:B------:R-:W2:Y:S01]  /*f930*/  S2R R217, SR_TID.X ;  /* 0x0000000000d97919 */ /* 0x000ea20000002100 */
[----:B------:R-:W-:-:S02]  /*f940*/  R2UR UR18, R156 ;  /* 0x000000009c1272ca */ /* 0x000fc400000e0000 */
[----:B------:R-:W-:Y:S02]  /*f950*/  R2UR UR19, R157 ;  /* 0x000000009d1372ca */ /* 0x000fe400000e0000 */
[----:B------:R-:W-:Y:S01]  /*f960*/  WARPGROUP.ARRIVE ;  /* 0x00000000000079c5 */ /* 0x000fe20000000000 */
[----:B------:R-:W-:Y:S02]  /*f970*/  R2UR UR8, R20 ;  /* 0x00000000140872ca */ /* 0x000fe400000e0000 */
[----:B------:R-:W-:Y:S02]  /*f980*/  R2UR UR9, R21 ;  /* 0x00000000150972ca */ /* 0x000fe400000e0000 */
[----:B------:R-:W-:Y:S01]  /*f990*/  R2UR UR12, R14 ;  /* 0x000000000e0c72ca */ /* 0x000fe200000e0000 */
[----:B------:R-:W-:Y:S01]  /*f9a0*/  HGMMA.64x96x16.F32.BF16 R152, gdesc[UR4], RZ, !UPT, gsb0 ;  /* 0x01600000049879f0 */ /* 0x000fe2000c0018ff */
[----:B------:R-:W-:Y:S02]  /*f9b0*/  R2UR UR13, R15 ;  /* 0x000000000f0d72ca */ /* 0x000fe400000e0000 */
[----:B------:R-:W-:-:S02]  /*f9c0*/  R2UR UR16, R12 ;  /* 0x000000000c1072ca */ /* 0x000fc400000e0000 */
[----:B------:R-:W-:Y:S02]  /*f9d0*/  R2UR UR17, R13 ;  /* 0x000000000d1172ca */ /* 0x000fe400000e0000 */
[----:B--2---:R-:W-:Y:S01]  /*f9e0*/  SHF.R.U32.HI R217, RZ, 0x7, R217 ;  /* 0x00000007ffd97819 */ /* 0x004fe200000116d9 */
        /* <DEDUP_REMOVED lines=37> */
[----:B--2---:R-:W-:-:S05]  /*fc40*/  FMNMX.FTZ R0, R0, R5, !PT ;  /* 0x0000000500007209 */ /* 0x004fca0007810000 */
[C---:B------:R-:W-:Y:S01]  /*fc50*/  FMUL.FTZ R5, R0.reuse, R10 ;  /* 0x0000000a00057220 */ /* 0x040fe20000410000 */
[----:B------:R-:W-:-:S03]  /*fc60*/  FADD.FTZ R7, -R0, R200 ;  /* 0x000000c800077221 */ /* 0x000fc60000010100 */
[-CC-:B------:R-:W-:Y:S01]  /*fc70*/  FFMA.FTZ R152, R152, R10.reuse, -R5.reuse ;  /* 0x0000000a98987223 */ /* 0x180fe20000010805 */
        /* <DEDUP_REMOVED lines=92> */
[----:B------:R-:W-:Y:S01]  /*10240*/  FFMA.FTZ R4, R7, R4, R152 ;  /* 0x0000000407047223 */ /* 0x000fe20000010098 */
[----:B------:R-:W-:Y:S01]  /*10250*/  FMNMX.FTZ R7, R154, R201, !PT ;  /* 0x000000c99a077209 */ /* 0x000fe20007810000 */
[----:B------:R-:W2:Y:S01]  /*10260*/  MUFU.EX2 R157, R157 ;  /* 0x0000009d009d7308 */ /* 0x000ea20000000800 */
[C---:B---3--:R-:W-:Y:S01]  /*10270*/  F2FP.BF16.F32.PACK_AB R200, R153.reuse, R152 ;  /* 0x0000009899c8723e */ /* 0x048fe200000010ff */
[----:B------:R-:W-:Y:S01]  /*10280*/  FADD.FTZ R4, R153, R4 ;  /* 0x0000000499047221 */ /* 0x000fe20000010000 */
[----:B------:R-:W-:-:S03]  /*10290*/  FMNMX.FTZ R7, R155, R7, !PT ;  /* 0x000000079b077209 */ /* 0x000fc60007810000 */
[----:B----4-:R-:W-:Y:S01]  /*102a0*/  FADD.FTZ R4, R156, R4 ;  /* 0x000000049c047221 */ /* 0x010fe20000010000 */
[----:B------:R-:W-:Y:S01]  /*102b0*/  FMNMX.FTZ R7, R158, R7, !PT ;  /* 0x000000079e077209 */ /* 0x000fe20007810000 */
[----:B------:R-:W3:Y:S03]  /*102c0*/  MUFU.EX2 R152, R160 ;  /* 0x000000a000987308 */ /* 0x000ee60000000800 */
[----:B------:R-:W-:-:S04]  /*102d0*/  FMNMX.FTZ R7, R159, R7, !PT ;  /* 0x000000079f077209 */ /* 0x000fc80007810000 */
[----:B------:R-:W-:Y:S01]  /*102e0*/  FMNMX.FTZ R7, R162, R7, !PT ;  /* 0x00000007a2077209 */ /* 0x000fe20007810000 */
[----:B------:R-:W4:Y:S01]  /*102f0*/  MUFU.EX2 R161, R161 ;  /* 0x000000a100a17308 */ /* 0x000f220000000800 */
[C---:B--2---:R-:W-:Y:S01]  /*10300*/  FADD.FTZ R4, R157.reuse, R4 ;  /* 0x000000049d047221 */ /* 0x044fe20000010000 */
[----:B------:R-:W-:Y:S02]  /*10310*/  F2FP.BF16.F32.PACK_AB R202, R157, R156 ;  /* 0x0000009c9dca723e */ /* 0x000fe400000010ff */
[----:B------:R-:W-:-:S04]  /*10320*/  FMNMX.FTZ R7, R163, R7, !PT ;  /* 0x00000007a3077209 */ /* 0x000fc80007810000 */
[----:B------:R-:W-:Y:S01]  /*10330*/  FMNMX.FTZ R7, R166, R7, !PT ;  /* 0x00000007a6077209 */ /* 0x000fe20007810000 */
[----:B------:R-:W2:Y:S01]  /*10340*/  MUFU.EX2 R164, R164 ;  /* 0x000000a400a47308 */ /* 0x000ea20000000800 */
[----:B---3--:R-:W-:Y:S02]  /*10350*/  FADD.FTZ R4, R152, R4 ;  /* 0x0000000498047221 */ /* 0x008fe40000010000 */
[----:B------:R-:W-:-:S04]  /*10360*/  FMNMX.FTZ R7, R167, R7, !PT ;  /* 0x00000007a7077209 */ /* 0x000fc80007810000 */
[----:B------:R-:W-:Y:S01]  /*10370*/  FMNMX.FTZ R7, R170, R7, !PT ;  /* 0x00000007aa077209 */ /* 0x000fe20007810000 */
[----:B------:R-:W3:Y:S01]  /*10380*/  MUFU.EX2 R165, R165 ;  /* 0x000000a500a57308 */ /* 0x000ee20000000800 */
[C---:B----4-:R-:W-:Y:S01]  /*10390*/  FADD.FTZ R4, R161.reuse, R4 ;  /* 0x00000004a1047221 */ /* 0x050fe20000010000 */
[----:B------:R-:W-:Y:S02]  /*103a0*/  F2FP.BF16.F32.PACK_AB R152, R161, R152 ;  /* 0x00000098a198723e */ /* 0x000fe400000010ff */
[----:B------:R-:W-:-:S04]  /*103b0*/  FMNMX.FTZ R7, R171, R7, !PT ;  /* 0x00000007ab077209 */ /* 0x000fc80007810000 */
[----:B------:R-:W-:Y:S01]  /*103c0*/  FMNMX.FTZ R7, R174, R7, !PT ;  /* 0x00000007ae077209 */ /* 0x000fe20007810000 */
[----:B------:R-:W4:Y:S01]  /*103d0*/  MUFU.EX2 R156, R168 ;  /* 0x000000a8009c7308 */ /* 0x000f220000000800 */
[----:B--2---:R-:W-:Y:S02]  /*103e0*/  FADD.FTZ R4, R164, R4 ;  /* 0x00000004a4047221 */ /* 0x004fe40000010000 */
[----:B------:R-:W-:-:S04]  /*103f0*/  FMNMX.FTZ R7, R175, R7, !PT ;  /* 0x00000007af077209 */ /* 0x000fc80007810000 */
[----:B------:R-:W-:Y:S01]  /*10400*/  FMNMX.FTZ R7, R178, R7, !PT ;  /* 0x00000007b2077209 */ /* 0x000fe20007810000 */
[----:B------:R-:W2:Y:S01]  /*10410*/  MUFU.EX2 R169, R169 ;  /* 0x000000a900a97308 */ /* 0x000ea20000000800 */
[----:B---3--:R-:W-:Y:S02]  /*10420*/  FADD.FTZ R4, R165, R4 ;  /* 0x00000004a5047221 */ /* 0x008fe40000010000 */
[----:B------:R-:W-:-:S04]  /*10430*/  FMNMX.FTZ R7, R179, R7, !PT ;  /* 0x00000007b3077209 */ /* 0x000fc80007810000 */
[----:B------:R-:W-:Y:S01]  /*10440*/  FMNMX.FTZ R7, R182, R7, !PT ;  /* 0x00000007b6077209 */ /* 0x000fe20007810000 */
[----:B------:R-:W3:Y:S01]  /*10450*/  MUFU.EX2 R172, R172 ;  /* 0x000000ac00ac7308 */ /* 0x000ee20000000800 */
[----:B----4-:R-:W-:Y:S02]  /*10460*/  FADD.FTZ R4, R156, R4 ;  /* 0x000000049c047221 */ /* 0x010fe40000010000 */
        /* <DEDUP_REMOVED lines=15> */
[----:B------:R-:W-:Y:S01]  /*10560*/  MUFU.EX2 R168, R192 ;  /* 0x000000c000a87308 */ /* 0x000fe20000000800 */
[----:B--2---:R-:W-:Y:S02]  /*10570*/  FADD.FTZ R4, R160, R4 ;  /* 0x00000004a0047221 */ /* 0x004fe40000010000 */
[----:B------:R-:W-:-:S05]  /*10580*/  FMNMX.FTZ R7, R199, R7, !PT ;  /* 0x00000007c7077209 */ /* 0x000fca0007810000 */
[----:B------:R-:W2:Y:S01]  /*10590*/  SHFL.BFLY PT, R153, R7, 0x2, 0x1f ;  /* 0x0c401f0007997f89 */ /* 0x000ea200000e0000 */
[----:B------:R-:W4:Y:S01]  /*105a0*/  MUFU.EX2 R180, R180 ;  /* 0x000000b400b47308 */ /* 0x000f220000000800 */
[C---:B---3--:R-:W-:Y:S01]  /*105b0*/  FADD.FTZ R4, R177.reuse, R4 ;  /* 0x00000004b1047221 */ /* 0x048fe20000010000 */
[----:B------:R-:W-:-:S06]  /*105c0*/  F2FP.BF16.F32.PACK_AB R160, R177, R160 ;  /* 0x000000a0b1a0723e */ /* 0x000fcc00000010ff */
[----:B------:R-:W3:Y:S08]  /*105d0*/  MUFU.EX2 R181, R181 ;  /* 0x000000b500b57308 */ /* 0x000ef00000000800 */
[----:B------:R-:W5:Y:S01]  /*105e0*/  MUFU.EX2 R184, R184 ;  /* 0x000000b800b87308 */ /* 0x000f620000000800 */
[----:B----4-:R-:W-:Y:S01]  /*105f0*/  FADD.FTZ R4, R180, R4 ;  /* 0x00000004b4047221 */ /* 0x010fe20000010000 */
[----:B--2---:R-:W-:-:S06]  /*10600*/  FMNMX.FTZ R7, R7, R153, !PT ;  /* 0x0000009907077209 */ /* 0x004fcc0007810000 */
[----:B------:R-:W2:Y:S01]  /*10610*/  MUFU.EX2 R185, R185 ;  /* 0x000000b900b97308 */ /* 0x000ea20000000800 */
[----:B---3--:R-:W-:Y:S01]  /*10620*/  FADD.FTZ R4, R181, R4 ;  /* 0x00000004b5047221 */ /* 0x008fe20000010000 */
[----:B------:R-:W3:Y:S06]  /*10630*/  SHFL.BFLY PT, R153, R7, 0x1, 0x1f ;  /* 0x0c201f0007997f89 */ /* 0x000eec00000e0000 */
[----:B------:R-:W4:Y:S01]  /*10640*/  MUFU.EX2 R188, R188 ;  /* 0x000000bc00bc7308 */ /* 0x000f220000000800 */
[----:B-----5:R-:W-:-:S07]  /*10650*/  FADD.FTZ R4, R184, R4 ;  /* 0x00000004b8047221 */ /* 0x020fce0000010000 */
[----:B------:R-:W5:Y:S01]  /*10660*/  MUFU.EX2 R189, R189 ;  /* 0x000000bd00bd7308 */ /* 0x000f620000000800 */
[----:B--2---:R-:W-:-:S07]  /*10670*/  FADD.FTZ R4, R185, R4 ;  /* 0x00000004b9047221 */ /* 0x004fce0000010000 */
[----:B------:R-:W-:Y:S01]  /*10680*/  MUFU.EX2 R193, R193 ;  /* 0x000000c100c17308 */ /* 0x000fe20000000800 */
[----:B----4-:R-:W-:Y:S01]  /*10690*/  FADD.FTZ R4, R188, R4 ;  /* 0x00000004bc047221 */ /* 0x010fe20000010000 */
[----:B---3--:R-:W-:-:S06]  /*106a0*/  FMNMX.FTZ R7, R7, R153, !PT ;  /* 0x0000009907077209 */ /* 0x008fcc0007810000 */
[----:B------:R-:W-:Y:S01]  /*106b0*/  MUFU.EX2 R196, R196 ;  /* 0x000000c400c47308 */ /* 0x000fe20000000800 */
[C---:B------:R-:W-:Y:S01]  /*106c0*/  FADD.FTZ R157, -R7.reuse, R201 ;  /* 0x000000c9079d7221 */ /* 0x040fe20000010100 */
[-C--:B------:R-:W-:Y:S01]  /*106d0*/  FMUL.FTZ R153, R7, R10.reuse ;  /* 0x0000000a07997220 */ /* 0x080fe20000410000 */
[----:B-----5:R-:W-:Y:S02]  /*106e0*/  FADD.FTZ R169, R189, R4 ;  /* 0x00000004bda97221 */ /* 0x020fe40000010000 */
[-C--:B------:R-:W-:Y:S01]  /*106f0*/  FMUL.FTZ R157, R157, R10.reuse ;  /* 0x0000000a9d9d7220 */ /* 0x080fe20000410000 */
[-CC-:B------:R-:W-:Y:S01]  /*10700*/  FFMA.FTZ R154, R154, R10.reuse, -R153.reuse ;  /* 0x0000000a9a9a7223 */ /* 0x180fe20000010899 */
[-CC-:B------:R-:W-:Y:S01]  /*10710*/  FFMA.FTZ R155, R155, R10.reuse, -R153.reuse ;  /* 0x0000000a9b9b7223 */ /* 0x180fe20000010899 */
[-CC-:B------:R-:W-:Y:S01]  /*10720*/  FFMA.FTZ R158, R158, R10.reuse, -R153.reuse ;  /* 0x0000000a9e9e7223 */ /* 0x180fe20000010899 */
[-CC-:B------:R-:W-:Y:S01]  /*10730*/  FFMA.FTZ R159, R159, R10.reuse, -R153.reuse ;  /* 0x0000000a9f9f7223 */ /* 0x180fe20000010899 */
[----:B------:R2:W-:Y:S01]  /*10740*/  MUFU.EX2 R201, R154 ;  /* 0x0000009a00c97308 */ /* 0x0005e20000000800 */
        /* <DEDUP_REMOVED lines=21> */
[----:B------:R-:W-:Y:S01]  /*108a0*/  FFMA.FTZ R199, R199, R10, -R153 ;  /* 0x0000000ac7c77223 */ /* 0x000fe20000010899 */
[----:B--2---:R-:W-:Y:S01]  /*108b0*/  @!P1 VIADD R154, R6, 0x22840 ;  /* 0x00022840069a9836 */ /* 0x004fe20000000000 */
[----:B------:R2:W5:Y:S01]  /*108c0*/  MUFU.EX2 R203, R158 ;  /* 0x0000009e00cb7308 */ /* 0x0005620000000800 */
[----:B------:R-:W-:Y:S01]  /*108d0*/  FADD.FTZ R4, R168, R169 ;  /* 0x000000a9a8047221 */ /* 0x000fe20000010000 */
[-C--:B---3--:R-:W-:Y:S01]  /*108e0*/  FMUL.FTZ R26, R26, R157.reuse ;  /* 0x0000009d1a1a7220 */ /* 0x088fe20000410000 */
[-C--:B------:R-:W-:Y:S01]  /*108f0*/  FMUL.FTZ R27, R27, R157.reuse ;  /* 0x0000009d1b1b7220 */ /* 0x080fe20000410000 */
[----:B------:R-:W-:Y:S01]  /*10900*/  @!P1 PRMT R154, RZ, 0x654, R154 ;  /* 0x00000654ff9a9816 */ /* 0x000fe2000000009a */
[----:B------:R-:W-:Y:S01]  /*10910*/  FADD.FTZ R169, R193, R4 ;  /* 0x00000004c1a97221 */ /* 0x000fe20000010000 */
[-C--:B------:R-:W-:Y:S01]  /*10920*/  FMUL.FTZ R30, R30, R157.reuse ;  /* 0x0000009d1e1e7220 */ /* 0x080fe20000410000 */
[----:B------:R-:W-:Y:S01]  /*10930*/  FMUL.FTZ R31, R31, R157 ;  /* 0x0000009d1f1f7220 */ /* 0x000fe20000410000 */
[----:B------:R-:W3:Y:S01]  /*10940*/  MUFU.EX2 R159, R159 ;  /* 0x0000009f009f7308 */ /* 0x000ee20000000800 */
[----:B--2---:R-:W-:Y:S01]  /*10950*/  F2FP.BF16.F32.PACK_AB R158, R173, R172 ;  /* 0x000000acad9e723e */ /* 0x004fe200000010ff */
[----:B------:R-:W-:Y:S01]  /*10960*/  FFMA.FTZ R172, R157, R3, R201 ;  /* 0x000000039dac7223 */ /* 0x000fe200000100c9 */
[----:B------:R-:W-:Y:S01]  /*10970*/  FADD.FTZ R169, R196, R169 ;  /* 0x000000a9c4a97221 */ /* 0x000fe20000010000 */
[C---:B----4-:R-:W-:Y:S01]  /*10980*/  F2FP.BF16.F32.PACK_AB R201, R155.reuse, R201 ;  /* 0x000000c99bc9723e */ /* 0x050fe200000010ff */
[-C--:B------:R-:W-:Y:S01]  /*10990*/  FMUL.FTZ R34, R34, R157.reuse ;  /* 0x0000009d22227220 */ /* 0x080fe20000410000 */
[----:B------:R-:W-:Y:S01]  /*109a0*/  FADD.FTZ R172, R155, R172 ;  /* 0x000000ac9bac7221 */ /* 0x000fe20000010000 */
[-C--:B------:R-:W-:Y:S01]  /*109b0*/  FMUL.FTZ R35, R35, R157.reuse ;  /* 0x0000009d23237220 */ /* 0x080fe20000410000 */
[----:B------:R-:W2:Y:S01]  /*109c0*/  MUFU.EX2 R153, R162 ;  /* 0x000000a200997308 */ /* 0x000ea20000000800 */
[-C--:B------:R-:W-:Y:S01]  /*109d0*/  FMUL.FTZ R38, R38, R157.reuse ;  /* 0x0000009d26267220 */ /* 0x080fe20000410000 */
[----:B-----5:R-:W-:Y:S01]  /*109e0*/  FADD.FTZ R172, R203, R172 ;  /* 0x000000accbac7221 */ /* 0x020fe20000010000 */
        /* <DEDUP_REMOVED lines=70> */
[C---:B----4-:R-:W-:Y:S01]  /*10e50*/  FADD.FTZ R172, R175.reuse, R172 ;  /* 0x000000acafac7221 */ /* 0x050fe20000010000 */
[----:B------:R-:W-:Y:S01]  /*10e60*/  F2FP.BF16.F32.PACK_AB R159, R175, R174 ;  /* 0x000000aeaf9f723e */ /* 0x000fe200000010ff */
[-C--:B------:R-:W-:Y:S01]  /*10e70*/  FMUL.FTZ R142, R142, R157.reuse ;  /* 0x0000009d8e8e7220 */ /* 0x080fe20000410000 */
[-C--:B------:R-:W-:Y:S01]  /*10e80*/  FMUL.FTZ R143, R143, R157.reuse ;  /* 0x0000009d8f8f7220 */ /* 0x080fe20000410000 */
[-C--:B------:R-:W-:Y:S01]  /*10e90*/  FMUL.FTZ R146, R146, R157.reuse ;  /* 0x0000009d92927220 */ /* 0x080fe20000410000 */
[-C--:B------:R-:W-:Y:S01]  /*10ea0*/  FMUL.FTZ R147, R147, R157.reuse ;  /* 0x0000009d93937220 */ /* 0x080fe20000410000 */
[-C--:B------:R-:W-:Y:S01]  /*10eb0*/  FMUL.FTZ R150, R150, R157.reuse ;  /* 0x0000009d96967220 */ /* 0x080fe20000410000 */
[----:B------:R4:W5:Y:S01]  /*10ec0*/  MUFU.EX2 R170, R5 ;  /* 0x0000000500aa7308 */ /* 0x0009620000000800 */
[----:B---3--:R-:W-:Y:S01]  /*10ed0*/  FADD.FTZ R172, R161, R172 ;  /* 0x000000aca1ac7221 */ /* 0x008fe20000010000 */
[----:B------:R-:W-:Y:S01]  /*10ee0*/  FMUL.FTZ R151, R151, R157 ;  /* 0x0000009d97977220 */ /* 0x000fe20000410000 */
[----:B------:R-:W-:-:S02]  /*10ef0*/  F2FP.BF16.F32.PACK_AB R153, R163, R153 ;  /* 0x00000099a399723e */ /* 0x000fc400000010ff */
[----:B------:R-:W-:Y:S02]  /*10f00*/  F2FP.BF16.F32.PACK_AB R157, R171, R167 ;  /* 0x000000a7ab9d723e */ /* 0x000fe400000010ff */
[----:B------:R-:W-:Y:S01]  /*10f10*/  F2FP.BF16.F32.PACK_AB R162, R181, R180 ;  /* 0x000000b4b5a2723e */ /* 0x000fe200000010ff */
[----:B------:R-:W3:Y:S01]  /*10f20*/  MUFU.EX2 R182, R182 ;  /* 0x000000b600b67308 */ /* 0x000ee20000000800 */
[----:B----4-:R-:W-:Y:S01]  /*10f30*/  IADD3 R5, -R217, 0xb, RZ ;  /* 0x0000000bd9057810 */ /* 0x010fe20007ffe1ff */
[----:B--2---:R-:W-:Y:S01]  /*10f40*/  FADD.FTZ R3, R179, R172 ;  /* 0x000000acb3037221 */ /* 0x004fe20000010000 */
[----:B------:R-:W-:Y:S02]  /*10f50*/  F2FP.BF16.F32.PACK_AB R166, R189, R188 ;  /* 0x000000bcbda6723e */ /* 0x000fe400000010ff */
[----:B------:R-:W-:Y:S01]  /*10f60*/  F2FP.BF16.F32.PACK_AB R168, R193, R168 ;  /* 0x000000a8c1a8723e */ /* 0x000fe200000010ff */
[----:B------:R2:W-:Y:S06]  /*10f70*/  BAR.ARV R5, 0x100 ;  /* 0x000400050000751d */ /* 0x0005ec0000002000 */
[----:B------:R-:W4:Y:S01]  /*10f80*/  MUFU.EX2 R183, R183 ;  /* 0x000000b700b77308 */ /* 0x000f220000000800 */
[----:B------:R0:W-:Y:S01]  /*10f90*/  @!P1 SYNCS.ARRIVE.TRANS64.RED.A1T0 RZ, [R154+URZ], RZ ;  /* 0x000000ff9aff99a7 */ /* 0x0001e2000810043f */
[C---:B-----5:R-:W-:Y:S01]  /*10fa0*/  FADD.FTZ R4, R170.reuse, R169 ;  /* 0x000000a9aa047221 */ /* 0x060fe20000010000 */
[----:B------:R-:W-:Y:S01]  /*10fb0*/  F2FP.BF16.F32.PACK_AB R170, R170, R196 ;  /* 0x000000c4aaaa723e */ /* 0x000fe200000010ff */
[----:B---3--:R-:W-:Y:S01]  /*10fc0*/  FADD.FTZ R178, R182, R3 ;  /* 0x00000003b6b27221 */ /* 0x008fe20000010000 */
[----:B------:R-:W-:-:S03]  /*10fd0*/  F2FP.BF16.F32.PACK_AB R161, R179, R161 ;  /* 0x000000a1b3a1723e */ /* 0x000fc600000010ff */
[----:B------:R-:W-:Y:S01]  /*10fe0*/  MUFU.EX2 R187, R187 ;  /* 0x000000bb00bb7308 */ /* 0x000fe20000000800 */
[----:B0-----:R-:W-:Y:S02]  /*10ff0*/  F2FP.BF16.F32.PACK_AB R154, R165, R164 ;  /* 0x000000a4a59a723e */ /* 0x001fe400000010ff */
[----:B------:R-:W-:-:S05]  /*11000*/  F2FP.BF16.F32.PACK_AB R164, R185, R184 ;  /* 0x000000b8b9a4723e */ /* 0x000fca00000010ff */
[----:B------:R-:W0:Y:S01]  /*11010*/  MUFU.EX2 R165, R186 ;  /* 0x000000ba00a57308 */ /* 0x000e220000000800 */
[C---:B----4-:R-:W-:Y:S01]  /*11020*/  FADD.FTZ R178, R183.reuse, R178 ;  /* 0x000000b2b7b27221 */ /* 0x050fe20000010000 */
[----:B------:R-:W-:-:S06]  /*11030*/  F2FP.BF16.F32.PACK_AB R163, R183, R182 ;  /* 0x000000b6b7a3723e */ /* 0x000fcc00000010ff */
[----:B------:R-:W3:Y:S08]  /*11040*/  MUFU.EX2 R190, R190 ;  /* 0x000000be00be7308 */ /* 0x000ef00000000800 */
[----:B------:R-:W4:Y:S01]  /*11050*/  MUFU.EX2 R191, R191 ;  /* 0x000000bf00bf7308 */ /* 0x000f220000000800 */
[----:B0-----:R-:W-:Y:S01]  /*11060*/  FADD.FTZ R178, R165, R178 ;  /* 0x000000b2a5b27221 */ /* 0x001fe20000010000 */
[----:B------:R-:W-:-:S03]  /*11070*/  F2FP.BF16.F32.PACK_AB R165, R187, R165 ;  /* 0x000000a5bba5723e */ /* 0x000fc600000010ff */
[----:B------:R-:W-:-:S03]  /*11080*/  FADD.FTZ R3, R187, R178 ;  /* 0x000000b2bb037221 */ /* 0x000fc60000010000 */
[----:B------:R-:W0:Y:S01]  /*11090*/  MUFU.EX2 R169, R194 ;  /* 0x000000c200a97308 */ /* 0x000e220000000800 */
[----:B---3--:R-:W-:-:S07]  /*110a0*/  FADD.FTZ R176, R190, R3 ;  /* 0x00000003beb07221 */ /* 0x008fce0000010000 */
[----:B------:R-:W3:Y:S01]  /*110b0*/  MUFU.EX2 R172, R195 ;  /* 0x000000c300ac7308 */ /* 0x000ee20000000800 */
[C---:B----4-:R-:W-:Y:S01]  /*110c0*/  FADD.FTZ R176, R191.reuse, R176 ;  /* 0x000000b0bfb07221 */ /* 0x050fe20000010000 */
[----:B------:R-:W-:-:S06]  /*110d0*/  F2FP.BF16.F32.PACK_AB R167, R191, R190 ;  /* 0x000000bebfa7723e */ /* 0x000fcc00000010ff */
[----:B------:R-:W4:Y:S01]  /*110e0*/  MUFU.EX2 R198, R198 ;  /* 0x000000c600c67308 */ /* 0x000f220000000800 */
[----:B0-----:R-:W-:-:S07]  /*110f0*/  FADD.FTZ R3, R169, R176 ;  /* 0x000000b0a9037221 */ /* 0x001fce0000010000 */
[----:B------:R-:W0:Y:S01]  /*11100*/  MUFU.EX2 R199, R199 ;  /* 0x000000c700c77308 */ /* 0x000e220000000800 */
[C---:B---3--:R-:W-:Y:S01]  /*11110*/  FADD.FTZ R3, R172.reuse, R3 ;  /* 0x00000003ac037221 */ /* 0x048fe20000010000 */
[----:B------:R-:W-:-:S03]  /*11120*/  F2FP.BF16.F32.PACK_AB R169, R172, R169 ;  /* 0x000000a9aca9723e */ /* 0x000fc600000010ff */
[----:B----4-:R-:W-:-:S04]  /*11130*/  FADD.FTZ R174, R198, R3 ;  /* 0x00000003c6ae7221 */ /* 0x010fc80000010000 */
[C---:B0-----:R-:W-:Y:S01]  /*11140*/  FADD.FTZ R3, R199.reuse, R174 ;  /* 0x000000aec7037221 */ /* 0x041fe20000010000 */
[----:B------:R-:W-:Y:S01]  /*11150*/  F2FP.BF16.F32.PACK_AB R171, R199, R198 ;  /* 0x000000c6c7ab723e */ /* 0x000fe200000010ff */
[----:B--2---:R-:W-:Y:S06]  /*11160*/  @!P0 BRA `(.L_x_2818) ;  /* 0x0000000000048947 */ /* 0x004fec0003800000 */
[----:B------:R-:W-:Y:S01]  /*11170*/  BPT.TRAP 0x1 ;  /* 0x000000040000795c */ /* 0x000fe20000300000 */
.L_x_2818:
[----:B------:R0:W2:Y:S01]  /*11180*/  SYNCS.PHASECHK.TRANS64.TRYWAIT P3, [R6+URZ+0x22850], R213 ;  /* 0x022850d5060075a7 */ /* 0x0000a2000806017f */
[----:B------:R-:W-:Y:S05]  /*11190*/  @!P0 BRA `(.L_x_2819) ;  /* 0x0000000000048947 */ /* 0x000fea0003800000 */
[----:B------:R-:W-:Y:S01]  /*111a0*/  BPT.TRAP 0x1 ;  /* 0x000000040000795c */ /* 0x000fe20000300000 */
.L_x_2819:
[----:B------:R-:W-:Y:S04]  /*111b0*/  BSSY B0, `(.L_x_2820) ;  /* 0x0000004000007945 */ /* 0x000fe80003800000 */
[----:B--2---:R-:W-:Y:S05]  /*111c0*/  @P3 BRA `(.L_x_2821) ;  /* 0x0000000000083947 */ /* 0x004fea0003800000 */
[----:B------:R-:W2:Y:S02]  /*111d0*/  SYNCS.PHASECHK.TRANS64.TRYWAIT P3, [R6+URZ+0x22850], R213 ;  /* 0x022850d5060075a7 */ /* 0x000ea4000806017f */
[----:B--2---:R-:W-:Y:S05]  /*111e0*/  @!P3 BRA `(.L_x_2822) ;  /* 0x000000f800b4b947 */ /* 0x004fea0003800000 */
.L_x_2821:
[----:B------:R-:W-:Y:S05]  /*111f0*/  BSYNC B0 ;  /* 0x0000000000007941 */ /* 0x000fea0003800000 */
.L_x_2820:
[----:B------:R-:W3:Y:S01]  /*11200*/  S2R R174, SR_TID.X ;  /* 0x0000000000ae7919 */ /* 0x000ee20000002100 */
[----:B------:R-:W-:Y:S01]  /*11210*/  IMAD.MOV.U32 R173, RZ, RZ, 0x40000040 ;  /* 0x40000040ffad7424 */ /* 0x000fe200078e00ff */
[----:B------:R-:W-:Y:S05]  /*11220*/  WARPSYNC.ALL ;  /* 0x0000000000007948 */ /* 0x000fea0003800000 */
[----:B------:R-:W-:Y:S01]  /*11230*/  R2UR UR7, R173 ;  /* 0x00000000ad0772ca */ /* 0x000fe200000e0000 */
[----:B------:R-:W-:Y:S02]  /*11240*/  IMAD R172, R2, 0xc00, R11 ;  /* 0x00000c0002ac7824 */ /* 0x000fe400078e020b */
[----:B------:R-:W-:-:S02]  /*11250*/  IMAD.MOV.U32 R175, RZ, RZ, 0x40000040 ;  /* 0x40000040ffaf7424 */ /* 0x000fc400078e00ff */
[----:B012---:R-:W-:Y:S01]  /*11260*/  @!P1 VIADD R6, R6, 0x22860 ;  /* 0x0002286006069836 */ /* 0x007fe20000000000 */
[----:B------:R-:W-:-:S04]  /*11270*/  R2UR UR6, R172 ;  /* 0x00000000ac0672ca */ /* 0x000fc800000e0000 */
[----:B------:R-:W-:Y:S02]  /*11280*/  @!P1 PRMT R6, RZ, 0x654, R6 ;  /* 0x00000654ff069816 */ /* 0x000fe40000000006 */
[----:B---3--:R-:W-:-:S05]  /*11290*/  SHF.R.U32.HI R174, RZ, 0x7, R174 ;  /* 0x00000007ffae7819 */ /* 0x008fca00000116ae */
[----:B------:R-:W-:Y:S02]  /*112a0*/  VIADD R173, R174, 0x8 ;  /* 0x00000008aead7836 */ /* 0x000fe40000000000 */
[----:B------:R-:W-:-:S03]  /*112b0*/  VIADD R174, R172, 0x80 ;  /* 0x00000080acae7836 */ /* 0x000fc60000000000 */
        /* <DEDUP_REMOVED lines=45> */
[----:B0-----:R-:W-:-:S07]  /*11590*/  IMAD.MOV.U32 R6, RZ, RZ, R216 ;  /* 0x000000ffff067224 */ /* 0x001fce00078e00d8 */
.L_x_2813:
[----:B------:R-:W-:-:S13]  /*115a0*/  ISETP.GE.AND P2, PT, R6, R219, PT ;  /* 0x000000db0600720c */ /* 0x000fda0003f46270 */
[----:B------:R-:W-:Y:S05]  /*115b0*/  @!P2 BRA `(.L_x_2824) ;  /* 0x00000030006ca947 */ /* 0x000fea0003800000 */
[----:B------:R-:W-:Y:S02]  /*115c0*/  IMAD.MOV.U32 R216, RZ, RZ, R7 ;  /* 0x000000ffffd87224 */ /* 0x000fe400078e0007 */
[----:B------:R-:W-:-:S07]  /*115d0*/  IMAD.MOV.U32 R217, RZ, RZ, R0 ;  /* 0x000000ffffd97224 */ /* 0x000fce00078e0000 */
.L_x_2842:
[----:B------:R-:W-:Y:S01]  /*115e0*/  VIADD R2, R2, 0x1 ;  /* 0x0000000102027836 */ /* 0x000fe20000000000 */
[----:B------:R-:W-:Y:S05]  /*115f0*/  YIELD ;  /* 0x0000000000007946 */ /* 0x000fea0003800000 */
[----:B------:R-:W-:-:S04]  /*11600*/  ISETP.NE.AND P2, PT, R2, 0x2, PT ;  /* 0x000000020200780c */ /* 0x000fc80003f45270 */
[----:B------:R-:W-:Y:S02]  /*11610*/  SEL R0, RZ, 0x1, P2 ;  /* 0x00000001ff007807 */ /* 0x000fe40001000000 */
[----:B------:R-:W-:Y:S02]  /*11620*/  SEL R2, R2, RZ, P2 ;  /* 0x000000ff02027207 */ /* 0x000fe40001000000 */
[----:B------:R-:W-:Y:S01]  /*11630*/  LOP3.LUT R19, R19, R0, RZ, 0x3c, !PT ;  /* 0x0000000013137212 */ /* 0x000fe200078e3cff */
[----:B--2---:R-:W-:Y:S06]  /*11640*/  @!P0 BRA `(.L_x_2825) ;  /* 0x0000000000048947 */ /* 0x004fec0003800000 */
[----:B------:R-:W-:Y:S01]  /*11650*/  BPT.TRAP 0x1 ;  /* 0x000000040000795c */ /* 0x000fe20000300000 */
.L_x_2825:
[----:B0-----:R-:W-:Y:S01]  /*11660*/  IMAD R201, R2, 0x8, R16 ;  /* 0x0000000802c97824 */ /* 0x001fe200078e0210 */
[----:B------:R-:W-:-:S04]  /*11670*/  SHF.L.U32 R200, R19, 0x1f, RZ ;  /* 0x0000001f13c87819 */ /* 0x000fc800000006ff */
[----:B------:R0:W2:Y:S01]  /*11680*/  SYNCS.PHASECHK.TRANS64.TRYWAIT P2, [R201+URZ+0x22830], R200 ;  /* 0x022830c8c90075a7 */ /* 0x0000a2000804017f */
[----:B------:R-:W-:Y:S05]  /*11690*/  @!P0 BRA `(.L_x_2826) ;  /* 0x0000000000048947 */ /* 0x000fea0003800000 */
[----:B------:R-:W-:Y:S01]  /*116a0*/  BPT.TRAP 0x1 ;  /* 0x000000040000795c */ /* 0x000fe20000300000 */
.L_x_2826:
[----:B------:R-:W-:Y:S02]  /*116b0*/  IMAD R202, R2, 0x300, R211 ;  /* 0x0000030002ca7824 */ /* 0x000fe400078e02d3 */
[----:B------:R-:W-:Y:S01]  /*116c0*/  IMAD.MOV.U32 R203, RZ, RZ, 0x40000040 ;  /* 0x40000040ffcb7424 */ /* 0x000fe200078e00ff */
[----:B--2---:R-:W-:Y:S06]  /*116d0*/  @P2 BRA `(.L_x_2827) ;  /* 0x0000000000082947 */ /* 0x004fec0003800000 */
[----:B------:R-:W2:Y:S02]  /*116e0*/  SYNCS.PHASECHK.TRANS64.TRYWAIT P2, [R201+URZ+0x22830], R200 ;  /* 0x022830c8c90075a7 */ /* 0x000ea4000804017f */
[----:B--2---:R-:W-:Y:S05]  /*116f0*/  @!P2 BRA `(.L_x_2828) ;  /* 0x000000f40084a947 */ /* 0x004fea0003800000 */
.L_x_2827:
[----:B------:R-:W-:Y:S05]  /*11700*/  WARPSYNC.ALL ;  /* 0x0000000000007948 */ /* 0x000fea0003800000 */
[C---:B------:R-:W-:Y:S01]  /*11710*/  R2UR UR6, R202.reuse ;  /* 0x00000000ca0672ca */ /* 0x040fe200000e0000 */
[----:B-1----:R-:W-:Y:S01]  /*11720*/  WARPGROUP.ARRIVE ;  /* 0x00000000000079c5 */ /* 0x002fe20000000000 */
[----:B------:R-:W-:Y:S01]  /*11730*/  R2UR UR7, R203 ;  /* 0x00000000cb0772ca */ /* 0x000fe200000e0000 */
[----:B------:R-:W-:Y:S01]  /*11740*/  VIADD R212, R202, 0x2 ;  /* 0x00000002cad47836 */ /* 0x000fe20000000000 */
[----:B------:R-:W-:Y:S01]  /*11750*/  R2UR UR4, R8 ;  /* 0x00000000080472ca */ /* 0x000fe200000e0000 */
[----:B------:R-:W-:Y:S01]  /*11760*/  IMAD.MOV.U32 R213, RZ, RZ, 0x40000040 ;  /* 0x40000040ffd57424 */ /* 0x000fe200078e00ff */
[----:B------:R-:W-:Y:S01]  /*11770*/  R2UR UR5, R9 ;  /* 0x00000000090572ca */ /* 0x000fe200000e0000 */
[----:B------:R-:W-:Y:S01]  /*11780*/  IMAD.MOV.U32 R203, RZ, RZ, 0x40000040 ;  /* 0x40000040ffcb7424 */ /* 0x000fe200078e00ff */
[----:B------:R-:W-:Y:S01]  /*11790*/  ISETP.NE.AND P2, PT, R234, 0x1, PT ;  /* 0x00000001ea00780c */ /* 0x000fe20003f45270 */
[----:B------:R-:W1:Y:S01]  /*117a0*/  S2R R7, SR_TID.X ;  /* 0x0000000000077919 */ /* 0x000e620000002100 */
[----:B------:R-:W-:-:S09]  /*117b0*/  IMAD.IADD R227, R215, 0x1, R210 ;  /* 0x00000001d7e37824 */ /* 0x000fd200078e02d2 */
        /* <DEDUP_REMOVED lines=8> */
[----:B------:R-:W3:Y:S08]  /*11840*/  @P2 LDC R5, c[0x0][0x44c] ;  /* 0x00011300ff052b82 */ /* 0x000ef00000000800 */
[----:B------:R-:W4:Y:S01]  /*11850*/  @P2 LDC R0, c[0x0][0x450] ;  /* 0x00011400ff002b82 */ /* 0x000f220000000800 */
[----:B-1----:R-:W-:Y:S01]  /*11860*/  SHF.R.U32.HI R7, RZ, 0x7, R7 ;  /* 0x00000007ff077819 */ /* 0x002fe20000011607 */
[----:B---3--:R-:W-:-:S05]  /*11870*/  @P2 IMAD.HI.U32 R5, R227, R5, RZ ;  /* 0x00000005e3052227 */ /* 0x008fca00078e00ff */
[----:B----4-:R-:W-:Y:S01]  /*11880*/  @P2 SHF.R.U32.HI R227, RZ, R0, R5 ;  /* 0x00000000ffe32219 */ /* 0x010fe20000011605 */
[----:B------:R-:W-:Y:S01]  /*11890*/  @!P1 VIADD R0, R201, 0x22840 ;  /* 0x00022840c9009836 */ /* 0x000fe20000000000 */
[----:B------:R-:W-:Y:S02]  /*118a0*/  IADD3 R5, -R7, 0xb, RZ ;  /* 0x0000000b07057810 */ /* 0x000fe40007ffe1ff */
[----:B------:R-:W-:Y:S01]  /*118b0*/  ISETP.GE.AND P2, PT, R229, 0x1, PT ;  /* 0x00000001e500780c */ /* 0x000fe20003f46270 */
[----:B------:R-:W1:Y:S01]  /*118c0*/  SHFL.IDX PT, R7, R227, RZ, 0x1c1f ;  /* 0x001c1fffe3077589 */ /* 0x000e6200000e0000 */
[----:B------:R-:W-:Y:S01]  /*118d0*/  @!P1 PRMT R0, RZ, 0x654, R0 ;  /* 0x00000654ff009816 */ /* 0x000fe20000000000 */
[----:B------:R-:W-:Y:S02]  /*118e0*/  WARPGROUP.DEPBAR.LE gsb0, 0x0 ;  /* 0x00008000000079c5 */ /* 0x000fe40000010000 */
[----:B------:R-:W-:-:S06]  /*118f0*/  WARPGROUP.ARRIVE ;  /* 0x00000000000079c5 */ /* 0x000fcc0000000000 */
        /* <DEDUP_REMOVED lines=15> */
[----:B------:R-:W-:Y:S02]  /*119f0*/  ULOP3.LUT UR4, URZ, UR45, URZ, 0x33, !UPT ;  /* 0x0000002d3f047292 */ /* 0x000fe4000f8e333f */
[----:B------:R-:W-:Y:S02]  /*11a00*/  WARPGROUP.DEPBAR.LE gsb0, 0x0 ;  /* 0x00008000000079c5 */ /* 0x000fe40000010000 */
[----:B------:R3:W-:Y:S06]  /*11a10*/  BAR.ARV R5, 0x100 ;  /* 0x000400050000751d */ /* 0x0007ec0000002000 */
[----:B------:R4:W-:Y:S02]  /*11a20*/  @!P1 SYNCS.ARRIVE.TRANS64.RED.A1T0 RZ, [R0+URZ], RZ ;  /* 0x000000ff00ff99a7 */ /* 0x0009e4000810043f */
[----:B----4-:R-:W-:-:S04]  /*11a30*/  IMAD R0, R6, -0x60, RZ ;  /* 0xffffffa006007824 */ /* 0x010fc800078e02ff */
[----:B------:R-:W-:-:S04]  /*11a40*/  VIADD R10, R0, 0x1 ;  /* 0x00000001000a7836 */ /* 0x000fc80000000000 */
[----:B------:R-:W-:-:S05]  /*11a50*/  IMAD R10, R206, -0x2, R10 ;  /* 0xfffffffece0a7824 */ /* 0x000fca00078e020a */
[----:B------:R-:W-:-:S05]  /*11a60*/  IADD3 R213, -R204, R10, R205 ;  /* 0x0000000accd57210 */ /* 0x000fca0007ffe1cd */
[C---:B------:R-:W-:Y:S02]  /*11a70*/  VIADD R226, R213.reuse, UR44 ;  /* 0x0000002cd5e27c36 */ /* 0x040fe40008000000 */
[----:B------:R-:W-:Y:S02]  /*11a80*/  VIADD R213, R213, UR4 ;  /* 0x00000004d5d57c36 */ /* 0x000fe40008000000 */
[C---:B-1----:R-:W-:Y:S02]  /*11a90*/  IMAD.IADD R212, R7.reuse, 0x1, R226 ;  /* 0x0000000107d47824 */ /* 0x042fe400078e02e2 */
        /* <DEDUP_REMOVED lines=14> */
.L_x_2831:
[----:B------:R-:W-:-:S05]  /*11b80*/  IMAD.U32 R228, RZ, RZ, UR37 ;  /* 0x00000025ffe47e24 */ /* 0x000fca000f8e00ff */
[----:B------:R-:W-:-:S13]  /*11b90*/  ISETP.NE.AND P2, PT, R228, 0x1, PT ;  /* 0x00000001e400780c */ /* 0x000fda0003f45270 */
[----:B------:R-:W1:Y:S02]  /*11ba0*/  @P2 LDC.64 R202, c[0x0][0x9e8] ;  /* 0x00027a00ffca2b82 */ /* 0x000e640000000a00 */
[----:B-1----:R-:W-:-:S05]  /*11bb0*/  @P2 IMAD.HI.U32 R202, R7, R202, RZ ;  /* 0x000000ca07ca2227 */ /* 0x002fca00078e00ff */
[----:B------:R-:W-:-:S07]  /*11bc0*/  @P2 SHF.R.U32.HI R7, RZ, R203, R202 ;  /* 0x000000cbff072219 */ /* 0x000fce00000116ca */
.L_x_2832:
[----:B------:R-:W-:Y:S05]  /*11bd0*/  BSYNC B0 ;  /* 0x0000000000007941 */ /* 0x000fea0003800000 */
.L_x_2830:
[----:B------:R-:W-:-:S04]  /*11be0*/  IMAD R202, R206, -0x2, R0 ;  /* 0xfffffffececa7824 */ /* 0x000fc800078e0200 */
[----:B------:R-:W-:-:S05]  /*11bf0*/  IMAD R202, R7, R228, R202 ;  /* 0x000000e407ca7224 */ /* 0x000fca00078e02ca */
[----:B------:R-:W-:Y:S02]  /*11c00*/  VIMNMX R10, R10, R202, !PT ;  /* 0x000000ca0a0a7248 */ /* 0x000fe40007fe0100 */
[----:B------:R-:W-:-:S07]  /*11c10*/  VIADDMNMX R212, R202, R228, R212, PT ;  /* 0x000000e4cad47246 */ /* 0x000fce00038001d4 */
.L_x_2829:
[----:B------:R-:W3:Y:S01]  /*11c20*/  LDL.LU R228, [R1] ;  /* 0x0000000001e47983 */ /* 0x000ee20000300800 */
[C---:B------:R-:W-:Y:S02]  /*11c30*/  ISETP.GE.AND P2, PT, R0.reuse, 0x1, PT ;  /* 0x000000010000780c */ /* 0x040fe40003f46270 */
[----:B------:R-:W-:Y:S02]  /*11c40*/  ISETP.GE.AND P4, PT, R0, 0x9, PT ;  /* 0x000000090000780c */ /* 0x000fe40003f86270 */
[----:B---3--:R-:W-:-:S09]  /*11c50*/  LOP3.LUT R228, R228, 0xfff7ffff, RZ, 0xc0, !PT ;  /* 0xfff7ffffe4e47812 */ /* 0x008fd200078ec0ff */
        /* <DEDUP_REMOVED lines=131> */
[----:B------:R-:W1:Y:S02]  /*12490*/  SHFL.IDX PT, R10, R227, 0x1, 0x1c1f ;  /* 0x003c1f00e30a7f89 */ /* 0x000e6400000e0000 */
[----:B------:R-:W-:Y:S02]  /*124a0*/  ISETP.LT.OR P6, PT, R212, 0x5a, P6 ;  /* 0x0000005ad400780c */ /* 0x000fe400037c1670 */
[----:B------:R3:W-:Y:S02]  /*124b0*/  STL [R1], R228 ;  /* 0x000000e401007387 */ /* 0x0007e40000100800 */
[----:B------:R-:W-:-:S02]  /*124c0*/  FSEL R197, R197, -INF , !P6 ;  /* 0xff800000c5c57808 */ /* 0x000fc40007000000 */
[----:B------:R-:W-:Y:S01]  /*124d0*/  ISETP.GE.AND P6, PT, R229, 0x1, PT ;  /* 0x00000001e500780c */ /* 0x000fe20003fc6270 */
[--C-:B-1----:R-:W-:Y:S02]  /*124e0*/  IMAD.IADD R226, R226, 0x1, R10.reuse ;  /* 0x00000001e2e27824 */ /* 0x102fe400078e020a */
        /* <DEDUP_REMOVED lines=14> */
.L_x_2835:
[----:B------:R-:W-:-:S05]  /*125d0*/  IMAD.U32 R203, RZ, RZ, UR37 ;  /* 0x00000025ffcb7e24 */ /* 0x000fca000f8e00ff */
[----:B------:R-:W-:-:S13]  /*125e0*/  ISETP.NE.AND P6, PT, R203, 0x1, PT ;  /* 0x00000001cb00780c */ /* 0x000fda0003fc5270 */
[----:B------:R-:W1:Y:S02]  /*125f0*/  @P6 LDC.64 R152, c[0x0][0x9e8] ;  /* 0x00027a00ff986b82 */ /* 0x000e640000000a00 */
[----:B-1----:R-:W-:-:S05]  /*12600*/  @P6 IMAD.HI.U32 R152, R10, R152, RZ ;  /* 0x000000980a986227 */ /* 0x002fca00078e00ff */
[----:B------:R-:W-:-:S07]  /*12610*/  @P6 SHF.R.U32.HI R10, RZ, R153, R152 ;  /* 0x00000099ff0a6219 */ /* 0x000fce0000011698 */
.L_x_2836:
[----:B------:R-:W-:Y:S05]  /*12620*/  BSYNC B0 ;  /* 0x0000000000007941 */ /* 0x000fea0003800000 */
.L_x_2834:
[----:B------:R-:W-:-:S04]  /*12630*/  IMAD R0, R206, -0x2, R0 ;  /* 0xfffffffece007824 */ /* 0x000fc800078e0200 */
[----:B------:R-:W-:-:S05]  /*12640*/  IMAD R0, R10, R203, R0 ;  /* 0x000000cb0a007224 */ /* 0x000fca00078e0200 */
[----:B------:R-:W-:Y:S02]  /*12650*/  VIMNMX R213, R213, R0, !PT ;  /* 0x00000000d5d57248 */ /* 0x000fe40007fe0100 */
[----:B------:R-:W-:-:S07]  /*12660*/  VIADDMNMX R226, R0, R203, R226, PT ;  /* 0x000000cb00e27246 */ /* 0x000fce00038001e2 */
.L_x_2833:
[----:B------:R-:W-:Y:S02]  /*12670*/  ISETP.GT.AND P2, PT, R213, 0x1, !P2 ;  /* 0x00000001d500780c */ /* 0x000fe40005744270 */
[----:B------:R-:W-:Y:S02]  /*12680*/  FMNMX.FTZ R0, R7, R217, !PT ;  /* 0x000000d907007209 */ /* 0x000fe40007810000 */
[----:B------:R-:W-:Y:S02]  /*12690*/  ISETP.LT.OR P2, PT, R226, 0x2, P2 ;  /* 0x00000002e200780c */ /* 0x000fe40001741670 */
[C---:B------:R-:W-:Y:S02]  /*126a0*/  LOP3.LUT P6, RZ, R228.reuse, 0x8000, RZ, 0xc0, !PT ;  /* 0x00008000e4ff7812 */ /* 0x040fe400078cc0ff */
        /* <DEDUP_REMOVED lines=65> */
[C---:B------:R-:W-:Y:S02]  /*12ac0*/  ISETP.GT.AND P2, PT, R213.reuse, 0x29, !P2 ;  /* 0x00000029d500780c */ /* 0x040fe40005744270 */
[----:B------:R-:W-:Y:S02]  /*12ad0*/  LOP3.LUT P3, RZ, R228, 0x80000, RZ, 0xc0, !PT ;  /* 0x00080000e4ff7812 */ /* 0x000fe4000786c0ff */
        /* <DEDUP_REMOVED lines=12> */
[----:B------:R-:W-:Y:S02]  /*12ba0*/  FSEL R195, R195, -INF , !P4 ;  /* 0xff800000c3c37808 */ /* 0x000fe40006000000 */
[----:B------:R-:W-:Y:S02]  /*12bb0*/  ISETP.GT.AND P2, PT, R213, 0x31, !P2 ;  /* 0x00000031d500780c */ /* 0x000fe40005744270 */
[C---:B------:R-:W-:Y:S02]  /*12bc0*/  ISETP.LT.OR P5, PT, R226.reuse, 0x59, P5 ;  /* 0x00000059e200780c */ /* 0x040fe40002fa1670 */
[----:B------:R-:W-:-:S02]  /*12bd0*/  ISETP.LT.OR P2, PT, R226, 0x32, P2 ;  /* 0x00000032e200780c */ /* 0x000fc40001741670 */
[----:B------:R-:W-:Y:S02]  /*12be0*/  FSEL R198, R198, -INF , !P5 ;  /* 0xff800000c6c67808 */ /* 0x000fe40006800000 */
[----:B------:R-:W-:Y:S02]  /*12bf0*/  FSEL R179, R179, -INF , !P2 ;  /* 0xff800000b3b37808 */ /* 0x000fe40005000000 */
[----:B------:R-:W-:Y:S02]  /*12c00*/  LOP3.LUT P2, RZ, R228, 0x200, RZ, 0xc0, !PT ;  /* 0x00000200e4ff7812 */ /* 0x000fe4000784c0ff */
[----:B-1----:R-:W-:Y:S01]  /*12c10*/  FMNMX.FTZ R0, R0, R10, !PT ;  /* 0x0000000a00007209 */ /* 0x002fe20007810000 */
[----:B------:R-:W-:Y:S01]  /*12c20*/  IMAD.U32 R10, RZ, RZ, UR36 ;  /* 0x00000024ff0a7e24 */ /* 0x000fe2000f8e00ff */
[----:B------:R-:W-:-:S03]  /*12c30*/  ISETP.GT.AND P2, PT, R213, 0x38, !P2 ;  /* 0x00000038d500780c */ /* 0x000fc60005744270 */
[----:B------:R-:W-:Y:S01]  /*12c40*/  FMUL.FTZ R153, R0, R10 ;  /* 0x0000000a00997220 */ /* 0x000fe20000410000 */
        /* <DEDUP_REMOVED lines=23> */
[----:B------:R-:W-:Y:S02]  /*12dc0*/  FSEL R152, R0, RZ, P2 ;  /* 0x000000ff00987208 */ /* 0x000fe40001000000 */
[----:B------:R-:W-:Y:S02]  /*12dd0*/  FSEL R153, R153, RZ, P2 ;  /* 0x000000ff99997208 */ /* 0x000fe40001000000 */
[----:B------:R-:W-:Y:S01]  /*12de0*/  ISETP.GT.AND P2, PT, R213, RZ, !P3 ;  /* 0x000000ffd500720c */ /* 0x000fe20005f44270 */
[----:B------:R-:W-:Y:S02]  /*12df0*/  FADD.FTZ R152, -R152, R217 ;  /* 0x000000d998987221 */ /* 0x000fe40000010100 */
[-CC-:B------:R-:W-:Y:S01]  /*12e00*/  FFMA.FTZ R7, R7, R10.reuse, -R153.reuse ;  /* 0x0000000a07077223 */ /* 0x180fe20000010899 */
[-CC-:B------:R-:W-:Y:S01]  /*12e10*/  FFMA.FTZ R202, R202, R10.reuse, -R153.reuse ;  /* 0x0000000acaca7223 */ /* 0x180fe20000010899 */
[-C--:B------:R-:W-:Y:S01]  /*12e20*/  FMUL.FTZ R152, R152, R10.reuse ;  /* 0x0000000a98987220 */ /* 0x080fe20000410000 */
        /* <DEDUP_REMOVED lines=23> */
[----:B------:R-:W-:-:S04]  /*12fa0*/  ISETP.LT.OR P2, PT, R226, 0x1, P2 ;  /* 0x00000001e200780c */ /* 0x000fc80001741670 */
[----:B------:R-:W-:Y:S02]  /*12fb0*/  FSEL R154, R154, -INF , !P2 ;  /* 0xff8000009a9a7808 */ /* 0x000fe40005000000 */
[----:B------:R-:W-:Y:S01]  /*12fc0*/  ISETP.GT.AND P2, PT, R213, 0x59, !P6 ;  /* 0x00000059d500780c */ /* 0x000fe20007744270 */
[----:B------:R-:W1:Y:S03]  /*12fd0*/  MUFU.EX2 R153, R152 ;  /* 0x0000009800997308 */ /* 0x000e660000000800 */
[----:B------:R-:W-:-:S04]  /*12fe0*/  ISETP.LT.OR P2, PT, R226, 0x5a, P2 ;  /* 0x0000005ae200780c */ /* 0x000fc80001741670 */
[----:B------:R-:W-:Y:S01]  /*12ff0*/  FSEL R199, R199, -INF , !P2 ;  /* 0xff800000c7c77808 */ /* 0x000fe20005000000 */
[----:B------:R-:W3:Y:S08]  /*13000*/  MUFU.EX2 R152, R202 ;  /* 0x000000ca00987308 */ /* 0x000ef00000000800 */
[----:B------:R-:W4:Y:S01]  /*13010*/  MUFU.EX2 R156, R156 ;  /* 0x0000009c009c7308 */ /* 0x000f220000000800 */
[----:B-1----:R-:W-:Y:S01]  /*13020*/  FFMA.FTZ R4, R153, R4, R7 ;  /* 0x0000000499047223 */ /* 0x002fe20000010007 */
[-C--:B------:R-:W-:Y:S01]  /*13030*/  FMUL.FTZ R24, R24, R153.reuse ;  /* 0x0000009918187220 */ /* 0x080fe20000410000 */
[-C--:B------:R-:W-:Y:S01]  /*13040*/  FMUL.FTZ R25, R25, R153.reuse ;  /* 0x0000009919197220 */ /* 0x080fe20000410000 */
[-C--:B------:R-:W-:Y:S01]  /*13050*/  FMUL.FTZ R28, R28, R153.reuse ;  /* 0x000000991c1c7220 */ /* 0x080fe20000410000 */
[-C--:B------:R-:W-:Y:S01]  /*13060*/  FMUL.FTZ R29, R29, R153.reuse ;  /* 0x000000991d1d7220 */ /* 0x080fe20000410000 */
[-C--:B------:R-:W-:Y:S01]  /*13070*/  FMUL.FTZ R32, R32, R153.reuse ;  /* 0x0000009920207220 */ /* 0x080fe20000410000 */
[----:B------:R-:W-:Y:S01]  /*13080*/  FMUL.FTZ R33, R33, R153 ;  /* 0x0000009921217220 */ /* 0x000fe20000410000 */
[----:B------:R-:W1:Y:S01]  /*13090*/  MUFU.EX2 R157, R157 ;  /* 0x0000009d009d7308 */ /* 0x000e620000000800 */
[C---:B---3--:R-:W-:Y:S01]  /*130a0*/  FADD.FTZ R4, R152.reuse, R4 ;  /* 0x0000000498047221 */ /* 0x048fe20000010000 */
[----:B------:R-:W-:Y:S01]  /*130b0*/  F2FP.BF16.F32.PACK_AB R152, R152, R7 ;  /* 0x000000079898723e */ /* 0x000fe200000010ff */
[-C--:B------:R-:W-:Y:S01]  /*130c0*/  FMUL.FTZ R36, R36, R153.reuse ;  /* 0x0000009924247220 */ /* 0x080fe20000410000 */
[----:B------:R-:W-:Y:S01]  /*130d0*/  FMNMX.FTZ R7, R154, R216, !PT ;  /* 0x000000d89a077209 */ /* 0x000fe20007810000 */
[-C--:B------:R-:W-:Y:S01]  /*130e0*/  FMUL.FTZ R37, R37, R153.reuse ;  /* 0x0000009925257220 */ /* 0x080fe20000410000 */
[-C--:B------:R-:W-:Y:S01]  /*130f0*/  FMUL.FTZ R40, R40, R153.reuse ;  /* 0x0000009928287220 */ /* 0x080fe20000410000 */
[----:B------:R-:W-:Y:S01]  /*13100*/  FMUL.FTZ R41, R41, R153 ;  /* 0x0000009929297220 */ /* 0x000fe20000410000 */
[----:B------:R-:W-:Y:S01]  /*13110*/  FMNMX.FTZ R7, R155, R7, !PT ;  /* 0x000000079b077209 */ /* 0x000fe20007810000 */
[----:B------:R-:W3:Y:S01]  /*13120*/  MUFU.EX2 R160, R160 ;  /* 0x000000a000a07308 */ /* 0x000ee20000000800 */
[----:B----4-:R-:W-:Y:S01]  /*13130*/  FADD.FTZ R4, R156, R4 ;  /* 0x000000049c047221 */ /* 0x010fe20000010000 */
[----:B------:R-:W-:Y:S01]  /*13140*/  FMUL.FTZ R44, R44, R153 ;  /* 0x000000992c2c7220 */ /* 0x000fe20000410000 */
[----:B------:R-:W-:Y:S01]  /*13150*/  FMNMX.FTZ R7, R158, R7, !PT ;  /* 0x000000079e077209 */ /* 0x000fe20007810000 */
[-C--:B------:R-:W-:Y:S01]  /*13160*/  FMUL.FTZ R45, R45, R153.reuse ;  /* 0x000000992d2d7220 */ /* 0x080fe20000410000 */
[-C--:B------:R-:W-:Y:S01]  /*13170*/  FMUL.FTZ R48, R48, R153.reuse ;  /* 0x0000009930307220 */ /* 0x080fe20000410000 */
[----:B------:R-:W-:Y:S01]  /*13180*/  FMUL.FTZ R49, R49, R153 ;  /* 0x0000009931317220 */ /* 0x000fe20000410000 */
[----:B------:R-:W-:Y:S01]  /*13190*/  FMNMX.FTZ R7, R159, R7, !PT ;  /* 0x000000079f077209 */ /* 0x000fe20007810000 */
[----:B------:R-:W4:Y:S01]  /*131a0*/  MUFU.EX2 R161, R161 ;  /* 0x000000a100a17308 */ /* 0x000f220000000800 */
[----:B-1----:R-:W-:Y:S01]  /*131b0*/  FADD.FTZ R4, R157, R4 ;  /* 0x000000049d047221 */ /* 0x002fe20000010000 */
[----:B------:R-:W-:Y:S01]  /*131c0*/  FMUL.FTZ R52, R52, R153 ;  /* 0x0000009934347220 */ /* 0x000fe20000410000 */
[----:B------:R-:W-:Y:S01]  /*131d0*/  FMNMX.FTZ R7, R162, R7, !PT ;  /* 0x00000007a2077209 */ /* 0x000fe20007810000 */
[-C--:B------:R-:W-:Y:S01]  /*131e0*/  FMUL.FTZ R53, R53, R153.reuse ;  /* 0x0000009935357220 */ /* 0x080fe20000410000 */
[-C--:B------:R-:W-:Y:S01]  /*131f0*/  FMUL.FTZ R56, R56, R153.reuse ;  /* 0x0000009938387220 */ /* 0x080fe20000410000 */
[----:B------:R-:W-:Y:S01]  /*13200*/  FMUL.FTZ R57, R57, R153 ;  /* 0x0000009939397220 */ /* 0x000fe20000410000 */
[----:B------:R-:W-:Y:S01]  /*13210*/  FMNMX.FTZ R7, R163, R7, !PT ;  /* 0x00000007a3077209 */ /* 0x000fe20007810000 */
[----:B------:R-:W1:Y:S01]  /*13220*/  MUFU.EX2 R164, R164 ;  /* 0x000000a400a47308 */ /* 0x000e620000000800 */
[----:B---3--:R-:W-:Y:S01]  /*13230*/  FADD.FTZ R4, R160, R4 ;  /* 0x00000004a0047221 */ /* 0x008fe20000010000 */
[----:B------:R-:W-:Y:S01]  /*13240*/  FMUL.FTZ R60, R60, R153 ;  /* 0x000000993c3c7220 */ /* 0x000fe20000410000 */
        /* <DEDUP_REMOVED lines=71> */
[-C--:B------:R-:W-:Y:S01]  /*136c0*/  FMUL.FTZ R132, R132, R153.reuse ;  /* 0x0000009984847220 */ /* 0x080fe20000410000 */
[-C--:B------:R-:W-:Y:S01]  /*136d0*/  FMUL.FTZ R133, R133, R153.reuse ;  /* 0x0000009985857220 */ /* 0x080fe20000410000 */
[----:B------:R-:W3:Y:S01]  /*136e0*/  SHFL.BFLY PT, R202, R7, 0x2, 0x1f ;  /* 0x0c401f0007ca7f89 */ /* 0x000ee200000e0000 */
[-C--:B------:R-:W-:Y:S01]  /*136f0*/  FMUL.FTZ R136, R136, R153.reuse ;  /* 0x0000009988887220 */ /* 0x080fe20000410000 */
[-C--:B------:R-:W-:Y:S01]  /*13700*/  FMUL.FTZ R137, R137, R153.reuse ;  /* 0x0000009989897220 */ /* 0x080fe20000410000 */
[-C--:B------:R-:W-:Y:S01]  /*13710*/  FMUL.FTZ R140, R140, R153.reuse ;  /* 0x000000998c8c7220 */ /* 0x080fe20000410000 */
[----:B------:R-:W5:Y:S01]  /*13720*/  MUFU.EX2 R184, R184 ;  /* 0x000000b800b87308 */ /* 0x000f620000000800 */
[----:B----4-:R-:W-:Y:S01]  /*13730*/  FADD.FTZ R4, R180, R4 ;  /* 0x00000004b4047221 */ /* 0x010fe20000010000 */
[-C--:B------:R-:W-:Y:S01]  /*13740*/  FMUL.FTZ R141, R141, R153.reuse ;  /* 0x000000998d8d7220 */ /* 0x080fe20000410000 */
[-C--:B------:R-:W-:Y:S01]  /*13750*/  FMUL.FTZ R144, R144, R153.reuse ;  /* 0x0000009990907220 */ /* 0x080fe20000410000 */
[-C--:B------:R-:W-:Y:S01]  /*13760*/  FMUL.FTZ R145, R145, R153.reuse ;  /* 0x0000009991917220 */ /* 0x080fe20000410000 */
[-C--:B------:R-:W-:Y:S01]  /*13770*/  FMUL.FTZ R148, R148, R153.reuse ;  /* 0x0000009994947220 */ /* 0x080fe20000410000 */
[----:B------:R-:W-:-:S02]  /*13780*/  FMUL.FTZ R149, R149, R153 ;  /* 0x0000009995957220 */ /* 0x000fc40000410000 */
[----:B------:R-:W4:Y:S01]  /*13790*/  MUFU.EX2 R185, R185 ;  /* 0x000000b900b97308 */ /* 0x000f220000000800 */
[----:B-1----:R-:W-:-:S07]  /*137a0*/  FADD.FTZ R4, R181, R4 ;  /* 0x00000004b5047221 */ /* 0x002fce0000010000 */
[----:B------:R-:W1:Y:S01]  /*137b0*/  MUFU.EX2 R188, R188 ;  /* 0x000000bc00bc7308 */ /* 0x000e620000000800 */
[----:B-----5:R-:W-:Y:S01]  /*137c0*/  FADD.FTZ R4, R184, R4 ;  /* 0x00000004b8047221 */ /* 0x020fe20000010000 */
[----:B---3--:R-:W-:-:S06]  /*137d0*/  FMNMX.FTZ R7, R7, R202, !PT ;  /* 0x000000ca07077209 */ /* 0x008fcc0007810000 */
[----:B------:R-:W3:Y:S01]  /*137e0*/  MUFU.EX2 R189, R189 ;  /* 0x000000bd00bd7308 */ /* 0x000ee20000000800 */
[----:B------:R-:W5:Y:S07]  /*137f0*/  SHFL.BFLY PT, R202, R7, 0x1, 0x1f ;  /* 0x0c201f0007ca7f89 */ /* 0x000f6e00000e0000 */
[----:B------:R-:W0:Y:S08]  /*13800*/  MUFU.EX2 R192, R192 ;  /* 0x000000c000c07308 */ /* 0x000e300000000800 */
[----:B------:R-:W2:Y:S08]  /*13810*/  MUFU.EX2 R193, R193 ;  /* 0x000000c100c17308 */ /* 0x000eb00000000800 */
[----:B------:R-:W2:Y:S01]  /*13820*/  MUFU.EX2 R196, R196 ;  /* 0x000000c400c47308 */ /* 0x000ea20000000800 */
[----:B-----5:R-:W-:-:S04]  /*13830*/  FMNMX.FTZ R7, R7, R202, !PT ;  /* 0x000000ca07077209 */ /* 0x020fc80007810000 */
[C---:B------:R-:W-:Y:S01]  /*13840*/  FSETP.NEU.FTZ.AND P2, PT, R7.reuse, -INF , PT ;  /* 0xff8000000700780b */ /* 0x040fe20003f5d000 */
[----:B------:R-:W-:-:S05]  /*13850*/  FMUL.FTZ R203, R7, R10 ;  /* 0x0000000a07cb7220 */ /* 0x000fca0000410000 */
[----:B------:R-:W-:-:S05]  /*13860*/  FSEL R203, R203, RZ, P2 ;  /* 0x000000ffcbcb7208 */ /* 0x000fca0001000000 */
[--C-:B------:R-:W-:Y:S01]  /*13870*/  FFMA.FTZ R227, R154, R10, -R203.reuse ;  /* 0x0000000a9ae37223 */ /* 0x100fe200000108cb */
[----:B------:R-:W-:Y:S01]  /*13880*/  F2FP.BF16.F32.PACK_AB R154, R157, R156 ;  /* 0x0000009c9d9a723e */ /* 0x000fe200000010ff */
[--C-:B------:R-:W-:Y:S01]  /*13890*/  FFMA.FTZ R226, R158, R10, -R203.reuse ;  /* 0x0000000a9ee27223 */ /* 0x100fe200000108cb */
[----:B------:R-:W-:Y:S01]  /*138a0*/  F2FP.BF16.F32.PACK_AB R156, R161, R160 ;  /* 0x000000a0a19c723e */ /* 0x000fe200000010ff */
[--C-:B------:R-:W-:Y:S01]  /*138b0*/  FFMA.FTZ R202, R155, R10, -R203.reuse ;  /* 0x0000000a9bca7223 */ /* 0x100fe200000108cb */
[----:B------:R-:W-:Y:S01]  /*138c0*/  F2FP.BF16.F32.PACK_AB R160, R169, R168 ;  /* 0x000000a8a9a0723e */ /* 0x000fe200000010ff */
[----:B------:R-:W-:Y:S01]  /*138d0*/  MUFU.EX2 R227, R227 ;  /* 0x000000e300e37308 */ /* 0x000fe20000000800 */
[----:B------:R-:W-:Y:S01]  /*138e0*/  FSEL R169, R7, RZ, P2 ;  /* 0x000000ff07a97208 */ /* 0x000fe20001000000 */
[--C-:B------:R-:W-:Y:S01]  /*138f0*/  FFMA.FTZ R159, R159, R10, -R203.reuse ;  /* 0x0000000a9f9f7223 */ /* 0x100fe200000108cb */
[----:B------:R-:W-:Y:S01]  /*13900*/  F2FP.BF16.F32.PACK_AB R158, R165, R164 ;  /* 0x000000a4a59e723e */ /* 0x000fe200000010ff */
[--C-:B------:R-:W-:Y:S01]  /*13910*/  FFMA.FTZ R217, R162, R10, -R203.reuse ;  /* 0x0000000aa2d97223 */ /* 0x100fe200000108cb */
[----:B------:R-:W-:Y:S01]  /*13920*/  F2FP.BF16.F32.PACK_AB R164, R177, R176 ;  /* 0x000000b0b1a4723e */ /* 0x000fe200000010ff */
[----:B------:R-:W-:Y:S01]  /*13930*/  FADD.FTZ R169, -R169, R216 ;  /* 0x000000d8a9a97221 */ /* 0x000fe20000010100 */
[-CC-:B------:R-:W-:Y:S01]  /*13940*/  FFMA.FTZ R163, R163, R10.reuse, -R203.reuse ;  /* 0x0000000aa3a37223 */ /* 0x180fe200000108cb */
[----:B------:R-:W-:Y:S01]  /*13950*/  MUFU.EX2 R202, R202 ;  /* 0x000000ca00ca7308 */ /* 0x000fe20000000800 */
[----:B----4-:R-:W-:Y:S01]  /*13960*/  FADD.FTZ R161, R185, R4 ;  /* 0x00000004b9a17221 */ /* 0x010fe20000010000 */
[-C--:B------:R-:W-:Y:S01]  /*13970*/  FMUL.FTZ R169, R169, R10.reuse ;  /* 0x0000000aa9a97220 */ /* 0x080fe20000410000 */
[-CC-:B------:R-:W-:Y:S01]  /*13980*/  FFMA.FTZ R213, R166, R10.reuse, -R203.reuse ;  /* 0x0000000aa6d57223 */ /* 0x180fe200000108cb */
[-C--:B------:R-:W-:Y:S01]  /*13990*/  FFMA.FTZ R155, R174, R10.reuse, -R203 ;  /* 0x0000000aae9b7223 */ /* 0x080fe200000108cb */
[----:B-1----:R-:W-:Y:S01]  /*139a0*/  FADD.FTZ R4, R188, R161 ;  /* 0x000000a1bc047221 */ /* 0x002fe20000010000 */
[--C-:B------:R-:W-:Y:S01]  /*139b0*/  FFMA.FTZ R167, R167, R10, -R203.reuse ;  /* 0x0000000aa7a77223 */ /* 0x100fe200000108cb */
[----:B------:R-:W-:Y:S01]  /*139c0*/  F2FP.BF16.F32.PACK_AB R166, R181, R180 ;  /* 0x000000b4b5a6723e */ /* 0x000fe200000010ff */
[----:B------:R-:W1:Y:S01]  /*139d0*/  MUFU.EX2 R176, R169 ;  /* 0x000000a900b07308 */ /* 0x000e620000000800 */
[----:B---3--:R-:W-:Y:S01]  /*139e0*/  FADD.FTZ R161, R189, R4 ;  /* 0x00000004bda17221 */ /* 0x008fe20000010000 */
[-CC-:B------:R-:W-:Y:S01]  /*139f0*/  FFMA.FTZ R212, R170, R10.reuse, -R203.reuse ;  /* 0x0000000aaad47223 */ /* 0x180fe200000108cb */
[-CC-:B------:R-:W-:Y:S01]  /*13a00*/  FFMA.FTZ R171, R171, R10.reuse, -R203.reuse ;  /* 0x0000000aabab7223 */ /* 0x180fe200000108cb */
[-C--:B------:R-:W-:Y:S01]  /*13a10*/  FFMA.FTZ R175, R175, R10.reuse, -R203 ;  /* 0x0000000aafaf7223 */ /* 0x080fe200000108cb */
[----:B0-----:R-:W-:Y:S01]  /*13a20*/  FADD.FTZ R4, R192, R161 ;  /* 0x000000a1c0047221 */ /* 0x001fe20000010000 */
[-CC-:B------:R-:W-:Y:S01]  /*13a30*/  FFMA.FTZ R178, R178, R10.reuse, -R203.reuse ;  /* 0x0000000ab2b27223 */ /* 0x180fe200000108cb */
[-CC-:B------:R-:W-:Y:S01]  /*13a40*/  FFMA.FTZ R179, R179, R10.reuse, -R203.reuse ;  /* 0x0000000ab3b37223 */ /* 0x180fe200000108cb */
[----:B------:R-:W0:Y:S01]  /*13a50*/  MUFU.EX2 R226, R226 ;  /* 0x000000e200e27308 */ /* 0x000e220000000800 */
[----:B--2---:R-:W-:Y:S01]  /*13a60*/  FADD.FTZ R165, R193, R4 ;  /* 0x00000004c1a57221 */ /* 0x004fe20000010000 */
[-CC-:B------:R-:W-:Y:S01]  /*13a70*/  FFMA.FTZ R182, R182, R10.reuse, -R203.reuse ;  /* 0x0000000ab6b67223 */ /* 0x180fe200000108cb */
[-CC-:B------:R-:W-:Y:S01]  /*13a80*/  FFMA.FTZ R183, R183, R10.reuse, -R203.reuse ;  /* 0x0000000ab7b77223 */ /* 0x180fe200000108cb */
[-C--:B------:R-:W-:Y:S01]  /*13a90*/  FFMA.FTZ R186, R186, R10.reuse, -R203 ;  /* 0x0000000ababa7223 */ /* 0x080fe200000108cb */
[----:B------:R-:W-:Y:S01]  /*13aa0*/  FADD.FTZ R165, R196, R165 ;  /* 0x000000a5c4a57221 */ /* 0x000fe20000010000 */
[-CC-:B------:R-:W-:Y:S01]  /*13ab0*/  FFMA.FTZ R187, R187, R10.reuse, -R203.reuse ;  /* 0x0000000abbbb7223 */ /* 0x180fe200000108cb */
[-C--:B------:R-:W-:Y:S01]  /*13ac0*/  FFMA.FTZ R190, R190, R10.reuse, -R203 ;  /* 0x0000000abebe7223 */ /* 0x080fe200000108cb */
[----:B------:R-:W2:Y:S01]  /*13ad0*/  MUFU.EX2 R159, R159 ;  /* 0x0000009f009f7308 */ /* 0x000ea20000000800 */
[----:B-1----:R-:W-:Y:S01]  /*13ae0*/  FFMA.FTZ R3, R176, R3, R227 ;  /* 0x00000003b0037223 */ /* 0x002fe200000100e3 */
[-CC-:B------:R-:W-:Y:S01]  /*13af0*/  FFMA.FTZ R191, R191, R10.reuse, -R203.reuse ;  /* 0x0000000abfbf7223 */ /* 0x180fe200000108cb */
[-CC-:B------:R-:W-:Y:S01]  /*13b00*/  FFMA.FTZ R194, R194, R10.reuse, -R203.reuse ;  /* 0x0000000ac2c27223 */ /* 0x180fe200000108cb */
[----:B------:R-:W-:Y:S01]  /*13b10*/  FFMA.FTZ R195, R195, R10, -R203 ;  /* 0x0000000ac3c37223 */ /* 0x000fe200000108cb */
[----:B------:R-:W-:Y:S01]  /*13b20*/  FADD.FTZ R3, R202, R3 ;  /* 0x00000003ca037221 */ /* 0x000fe20000010000 */
[----:B------:R-:W-:Y:S01]  /*13b30*/  F2FP.BF16.F32.PACK_AB R162, R173, R172 ;  /* 0x000000acada2723e */ /* 0x000fe200000010ff */
[-C--:B------:R-:W-:Y:S01]  /*13b40*/  FFMA.FTZ R198, R198, R10.reuse, -R203 ;  /* 0x0000000ac6c67223 */ /* 0x080fe200000108cb */
[----:B------:R-:W1:Y:S01]  /*13b50*/  MUFU.EX2 R157, R217 ;  /* 0x000000d9009d7308 */ /* 0x000e620000000800 */
[----:B0-----:R-:W-:Y:S01]  /*13b60*/  FADD.FTZ R180, R226, R3 ;  /* 0x00000003e2b47221 */ /* 0x001fe20000010000 */
[----:B------:R-:W-:Y:S01]  /*13b70*/  FFMA.FTZ R199, R199, R10, -R203 ;  /* 0x0000000ac7c77223 */ /* 0x000fe200000108cb */
[----:B------:R-:W-:Y:S01]  /*13b80*/  F2FP.BF16.F32.PACK_AB R168, R185, R184 ;  /* 0x000000b8b9a8723e */ /* 0x000fe200000010ff */
[----:B------:R-:W-:Y:S01]  /*13b90*/  FMUL.FTZ R26, R26, R176 ;  /* 0x000000b01a1a7220 */ /* 0x000fe20000410000 */
[----:B------:R-:W-:Y:S01]  /*13ba0*/  F2FP.BF16.F32.PACK_AB R170, R189, R188 ;  /* 0x000000bcbdaa723e */ /* 0x000fe200000010ff */
[----:B------:R-:W-:Y:S01]  /*13bb0*/  FMUL.FTZ R27, R27, R176 ;  /* 0x000000b01b1b7220 */ /* 0x000fe20000410000 */
[----:B------:R-:W-:Y:S01]  /*13bc0*/  F2FP.BF16.F32.PACK_AB R172, R193, R192 ;  /* 0x000000c0c1ac723e */ /* 0x000fe200000010ff */
[----:B------:R-:W0:Y:S01]  /*13bd0*/  MUFU.EX2 R163, R163 ;  /* 0x000000a300a37308 */ /* 0x000e220000000800 */
[----:B--2---:R-:W-:Y:S01]  /*13be0*/  FADD.FTZ R180, R159, R180 ;  /* 0x000000b49fb47221 */ /* 0x004fe20000010000 */
        /* <DEDUP_REMOVED lines=15> */
[C---:B0-----:R-:W-:Y:S01]  /*13ce0*/  FADD.FTZ R180, R163.reuse, R180 ;  /* 0x000000b4a3b47221 */ /* 0x041fe20000010000 */
[----:B------:R-:W-:Y:S01]  /*13cf0*/  F2FP.BF16.F32.PACK_AB R157, R163, R157 ;  /* 0x0000009da39d723e */ /* 0x000fe200000010ff */
[-C--:B------:R-:W-:Y:S01]  /*13d00*/  FMUL.FTZ R51, R51, R176.reuse ;  /* 0x000000b033337220 */ /* 0x080fe20000410000 */
[-C--:B------:R-:W-:Y:S01]  /*13d10*/  FMUL.FTZ R54, R54, R176.reuse ;  /* 0x000000b036367220 */ /* 0x080fe20000410000 */
[-C--:B------:R-:W-:Y:S01]  /*13d20*/  FMUL.FTZ R55, R55, R176.reuse ;  /* 0x000000b037377220 */ /* 0x080fe20000410000 */
[-C--:B------:R-:W-:Y:S01]  /*13d30*/  FMUL.FTZ R58, R58, R176.reuse ;  /* 0x000000b03a3a7220 */ /* 0x080fe20000410000 */
[----:B------:R-:W-:Y:S01]  /*13d40*/  FMUL.FTZ R59, R59, R176 ;  /* 0x000000b03b3b7220 */ /* 0x000fe20000410000 */
[----:B------:R-:W0:Y:S01]  /*13d50*/  MUFU.EX2 R167, R167 ;  /* 0x000000a700a77308 */ /* 0x000e220000000800 */
        /* <DEDUP_REMOVED lines=23> */
[----:B------:R0:W3:Y:S01]  /*13ed0*/  MUFU.EX2 R165, R155 ;  /* 0x0000009b00a57308 */ /* 0x0000e20000000800 */
        /* <DEDUP_REMOVED lines=8> */
[----:B-1----:R-:W-:Y:S01]  /*13f60*/  FADD.FTZ R180, R171, R180 ;  /* 0x000000b4abb47221 */ /* 0x002fe20000010000 */
[----:B0-----:R-:W-:Y:S01]  /*13f70*/  F2FP.BF16.F32.PACK_AB R155, R159, R226 ;  /* 0x000000e29f9b723e */ /* 0x001fe200000010ff */
[-C--:B------:R-:W-:Y:S01]  /*13f80*/  FMUL.FTZ R107, R107, R176.reuse ;  /* 0x000000b06b6b7220 */ /* 0x080fe20000410000 */
[----:B------:R-:W-:Y:S01]  /*13f90*/  F2FP.BF16.F32.PACK_AB R159, R167, R213 ;  /* 0x000000d5a79f723e */ /* 0x000fe200000010ff */
[-C--:B------:R-:W-:Y:S01]  /*13fa0*/  FMUL.FTZ R110, R110, R176.reuse ;  /* 0x000000b06e6e7220 */ /* 0x080fe20000410000 */
[----:B------:R-:W-:Y:S01]  /*13fb0*/  F2FP.BF16.F32.PACK_AB R161, R171, R161 ;  /* 0x000000a1aba1723e */ /* 0x000fe200000010ff */
        /* <DEDUP_REMOVED lines=24> */
[----:B------:R-:W-:Y:S01]  /*14140*/  FMUL.FTZ R146, R146, R176 ;  /* 0x000000b092927220 */ /* 0x000fe20000410000 */
[----:B------:R-:W0:Y:S01]  /*14150*/  MUFU.EX2 R183, R183 ;  /* 0x000000b700b77308 */ /* 0x000e220000000800 */
[C---:B-1----:R-:W-:Y:S01]  /*14160*/  FADD.FTZ R3, R179.reuse, R180 ;  /* 0x000000b4b3037221 */ /* 0x042fe20000010000 */
[----:B------:R-:W-:Y:S01]  /*14170*/  F2FP.BF16.F32.PACK_AB R165, R179, R178 ;  /* 0x000000b2b3a5723e */ /* 0x000fe200000010ff */
[-C--:B------:R-:W-:Y:S01]  /*14180*/  FMUL.FTZ R147, R147, R176.reuse ;  /* 0x000000b093937220 */ /* 0x080fe20000410000 */
[-C--:B------:R-:W-:Y:S01]  /*14190*/  FMUL.FTZ R150, R150, R176.reuse ;  /* 0x000000b096967220 */ /* 0x080fe20000410000 */
[----:B------:R-:W-:-:S03]  /*141a0*/  FMUL.FTZ R151, R151, R176 ;  /* 0x000000b097977220 */ /* 0x000fc60000410000 */
        /* <DEDUP_REMOVED lines=25> */
.L_x_2837:
[----:B------:R0:W1:Y:S01]  /*14340*/  SYNCS.PHASECHK.TRANS64.TRYWAIT P2, [R201+URZ+0x22850], R200 ;  /* 0x022850c8c90075a7 */ /* 0x000062000804017f */
[----:B------:R-:W-:Y:S05]  /*14350*/  @!P0 BRA `(.L_x_2838) ;  /* 0x0000000000048947 */ /* 0x000fea0003800000 */
[----:B------:R-:W-:Y:S01]  /*14360*/  BPT.TRAP 0x1 ;  /* 0x000000040000795c */ /* 0x000fe20000300000 */
.L_x_2838:
[----:B------:R-:W-:Y:S04]  /*14370*/  BSSY B0, `(.L_x_2839) ;  /* 0x0000004000007945 */ /* 0x000fe80003800000 */
[----:B-1----:R-:W-:Y:S05]  /*14380*/  @P2 BRA `(.L_x_2840) ;  /* 0x0000000000082947 */ /* 0x002fea0003800000 */
[----:B------:R-:W1:Y:S02]  /*14390*/  SYNCS.PHASECHK.TRANS64.TRYWAIT P2, [R201+URZ+0x22850], R200 ;  /* 0x022850c8c90075a7 */ /* 0x000e64000804017f */
[----:B-1----:R-:W-:Y:S05]  /*143a0*/  @!P2 BRA `(.L_x_2841) ;  /* 0x000000c8006ca947 */ /* 0x002fea0003800000 */
.L_x_2840:
[----:B------:R-:W-:Y:S05]  /*143b0*/  BSYNC B0 ;  /* 0x0000000000007941 */ /* 0x000fea0003800000 */
.L_x_2839:
[----:B------:R-:W2:Y:S01]  /*143c0*/  S2R R178, SR_TID.X ;  /* 0x0000000000b27919 */ /* 0x000ea20000002100 */
[----:B------:R-:W-:Y:S01]  /*143d0*/  IMAD.MOV.U32 R177, RZ, RZ, 0x40000040 ;  /* 0x40000040ffb17424 */ /* 0x000fe200078e00ff */
[----:B------:R-:W-:Y:S05]  /*143e0*/  WARPSYNC.ALL ;  /* 0x0000000000007948 */ /* 0x000fea0003800000 */
[----:B------:R-:W-:Y:S01]  /*143f0*/  R2UR UR7, R177 ;  /* 0x00000000b10772ca */ /* 0x000fe200000e0000 */
[----:B------:R-:W-:Y:S01]  /*14400*/  IMAD R176, R2, 0xc00, R11 ;  /* 0x00000c0002b07824 */ /* 0x000fe200078e020b */
[----:B------:R-:W-:Y:S01]  /*14410*/  ISETP.GT.AND P2, PT, R6, R219, PT ;  /* 0x000000db0600720c */ /* 0x000fe20003f44270 */
[----:B01----:R-:W-:-:S02]  /*14420*/  @!P1 VIADD R201, R201, 0x22860 ;  /* 0x00022860c9c99836 */ /* 0x003fc40000000000 */
[----:B------:R-:W-:Y:S01]  /*14430*/  VIADD R6, R6, 0xffffffff ;  /* 0xffffffff06067836 */ /* 0x000fe20000000000 */
[----:B------:R-:W-:Y:S01]  /*14440*/  R2UR UR6, R176 ;  /* 0x00000000b00672ca */ /* 0x000fe200000e0000 */
[----:B------:R-:W-:Y:S01]  /*14450*/  IMAD.MOV.U32 R216, RZ, RZ, R7 ;  /* 0x000000ffffd87224 */ /* 0x000fe200078e0007 */
[----:B------:R-:W-:Y:S01]  /*14460*/  @!P1 PRMT R201, RZ, 0x654, R201 ;  /* 0x00000654ffc99816 */ /* 0x000fe200000000c9 */
[----:B------:R-:W-:Y:S01]  /*14470*/  IMAD.MOV.U32 R217, RZ, RZ, R0 ;  /* 0x000000ffffd97224 */ /* 0x000fe200078e0000 */
[----:B--2---:R-:W-:-:S05]  /*14480*/  SHF.R.U32.HI R178, RZ, 0x7, R178 ;  /* 0x00000007ffb27819 */ /* 0x004fca00000116b2 */
[----:B------:R-:W-:-:S05]  /*14490*/  VIADD R177, R178, 0x8 ;  /* 0x00000008b2b17836 */ /* 0x000fca0000000000 */
[----:B------:R0:W-:Y:S02]  /*144a0*/  BAR.SYNC.DEFER_BLOCKING R177, 0x100 ;  /* 0x000400b10000751d */ /* 0x0001e40000010000 */
[----:B0-----:R-:W-:-:S04]  /*144b0*/  IMAD.MOV.U32 R177, RZ, RZ, 0x40000040 ;  /* 0x40000040ffb17424 */ /* 0x001fc800078e00ff */
        /* <DEDUP_REMOVED lines=43> */
.L_x_2824:
[----:B------:R-:W-:Y:S05]  /*14770*/  WARPSYNC.ALL ;  /* 0x0000000000007948 */ /* 0x000fea0003800000 */
[----:B------:R-:W3:Y:S01]  /*14780*/  SHFL.BFLY PT, R9, R4, 0x2, 0x1f ;  /* 0x0c401f0004097f89 */ /* 0x000ee200000e0000 */
[----:B------:R-:W-:Y:S01]  /*14790*/  VIADD R2, R2, 0x1 ;  /* 0x0000000102027836 */ /* 0x000fe20000000000 */
[----:B------:R4:W-:Y:S08]  /*147a0*/  BAR.ARV R5, 0x100 ;  /* 0x000400050000751d */ /* 0x0009f00000002000 */
[----:B------:R-:W-:Y:S06]  /*147b0*/  BAR.ARV 0x8, 0x180 ;  /* 0x0206000000007b1d */ /* 0x000fec0000002000 */
[C---:B------:R-:W-:Y:S01]  /*147c0*/  ISETP.NE.AND P1, PT, R2.reuse, 0x2, PT ;  /* 0x000000020200780c */ /* 0x040fe20003f25270 */
[----:B----4-:R-:W-:Y:S01]  /*147d0*/  IMAD.MOV.U32 R5, RZ, RZ, -0x800000 ;  /* 0xff800000ff057424 */ /* 0x010fe200078e00ff */
[----:B------:R-:W4:Y:S01]  /*147e0*/  SHFL.BFLY PT, R6, R3, 0x2, 0x1f ;  /* 0x0c401f0003067f89 */ /* 0x000f2200000e0000 */
[----:B------:R-:W-:Y:S01]  /*147f0*/  PLOP3.LUT P0, PT, PT, PT, PT, 0x8, 0x0 ;  /* 0x000000000000781c */ /* 0x000fe20003f0e170 */
[----:B------:R-:W-:Y:S01]  /*14800*/  VIADD R235, R235, 0x1 ;  /* 0x00000001ebeb7836 */ /* 0x000fe20000000000 */
[----:B------:R-:W-:Y:S01]  /*14810*/  SEL R2, R2, RZ, P1 ;  /* 0x000000ff02027207 */ /* 0x000fe20000800000 */
[----:B---3--:R-:W-:Y:S01]  /*14820*/  FADD.FTZ R11, R9, R4 ;  /* 0x00000004090b7221 */ /* 0x008fe20000010000 */
[----:B------:R-:W-:-:S04]  /*14830*/  SEL R4, RZ, 0x1, P1 ;  /* 0x00000001ff047807 */ /* 0x000fc80000800000 */
[----:B------:R-:W3:Y:S01]  /*14840*/  SHFL.BFLY PT, R8, R11, 0x1, 0x1f ;  /* 0x0c201f000b087f89 */ /* 0x000ee200000e0000 */
[----:B------:R-:W-:Y:S01]  /*14850*/  LOP3.LUT R19, R19, R4, RZ, 0x3c, !PT ;  /* 0x0000000413137212 */ /* 0x000fe200078e3cff */
[----:B----4-:R-:W-:Y:S01]  /*14860*/  FADD.FTZ R12, R6, R3 ;  /* 0x00000003060c7221 */ /* 0x010fe20000010000 */
[----:B------:R-:W-:Y:S02]  /*14870*/  IMAD.MOV.U32 R6, RZ, RZ, RZ ;  /* 0x000000ffff067224 */ /* 0x000fe400078e00ff */
[----:B------:R-:W-:Y:S02]  /*14880*/  IMAD.MOV.U32 R3, RZ, RZ, RZ ;  /* 0x000000ffff037224 */ /* 0x000fe400078e00ff */
[----:B------:R-:W4:Y:S01]  /*14890*/  SHFL.BFLY PT, R9, R12, 0x1, 0x1f ;  /* 0x0c201f000c097f89 */ /* 0x000f2200000e0000 */
[----:B---3--:R-:W-:-:S05]  /*148a0*/  FADD.FTZ R8, R11, R8 ;  /* 0x000000080b087221 */ /* 0x008fca0000010000 */
[----:B------:R-:W-:-:S13]  /*148b0*/  FSETP.NE.FTZ.AND P2, PT, R8, RZ, PT ;  /* 0x000000ff0800720b */ /* 0x000fda0003f55000 */
[----:B------:R-:W3:Y:S01]  /*148c0*/  @P2 MUFU.LG2 R14, R8 ;  /* 0x00000008000e2308 */ /* 0x000ee20000000c00 */
[----:B----4-:R-:W-:Y:S01]  /*148d0*/  FADD.FTZ R9, R12, R9 ;  /* 0x000000090c097221 */ /* 0x010fe20000010000 */
[----:B------:R-:W-:-:S04]  /*148e0*/  @P2 FMUL.FTZ R12, R10, 0.69314718246459960938 ;  /* 0x3f3172180a0c2820 */ /* 0x000fc80000410000 */
[----:B------:R-:W-:Y:S02]  /*148f0*/  FSETP.NE.FTZ.AND P3, PT, R9, RZ, PT ;  /* 0x000000ff0900720b */ /* 0x000fe40003f75000 */
[----:B------:R-:W4:Y:S01]  /*14900*/  @P2 MUFU.RCP R6, R8 ;  /* 0x0000000800062308 */ /* 0x000f220000001000 */
[----:B---3--:R-:W-:-:S10]  /*14910*/  @P2 FMUL.FTZ R21, R14, 0.69314718246459960938 ;  /* 0x3f3172180e152820 */ /* 0x008fd40000410000 */
[----:B------:R-:W3:Y:S01]  /*14920*/  @P3 MUFU.LG2 R15, R9 ;  /* 0x00000009000f3308 */ /* 0x000ee20000000c00 */
[----:B------:R-:W-:Y:S01]  /*14930*/  @P3 FMUL.FTZ R13, R10, 0.69314718246459960938 ;  /* 0x3f3172180a0d3820 */ /* 0x000fe20000410000 */
[-C--:B----4-:R-:W-:Y:S01]  /*14940*/  FMUL.FTZ R163, R68, R6.reuse ;  /* 0x0000000644a37220 */ /* 0x090fe20000410000 */
[-C--:B------:R-:W-:Y:S01]  /*14950*/  FMUL.FTZ R165, R76, R6.reuse ;  /* 0x000000064ca57220 */ /* 0x080fe20000410000 */
[----:B------:R-:W-:-:S04]  /*14960*/  FMUL.FTZ R24, R24, R6 ;  /* 0x0000000618187220 */ /* 0x000fc80000410000 */
[----:B------:R-:W4:Y:S01]  /*14970*/  @P3 MUFU.RCP R3, R9 ;  /* 0x0000000900033308 */ /* 0x000f220000001000 */
        /* <DEDUP_REMOVED lines=8> */
[----:B---3--:R-:W-:Y:S01]  /*14a00*/  @P3 FMUL.FTZ R14, R15, 0.69314718246459960938 ;  /* 0x3f3172180f0e3820 */ /* 0x008fe20000410000 */
[-C--:B------:R-:W-:Y:S01]  /*14a10*/  FMUL.FTZ R41, R41, R6.reuse ;  /* 0x0000000629297220 */ /* 0x080fe20000410000 */
[-C--:B------:R-:W-:Y:S01]  /*14a20*/  FMUL.FTZ R44, R44, R6.reuse ;  /* 0x000000062c2c7220 */ /* 0x080fe20000410000 */
[-C--:B------:R-:W-:Y:S01]  /*14a30*/  FMUL.FTZ R45, R45, R6.reuse ;  /* 0x000000062d2d7220 */ /* 0x080fe20000410000 */
[-C--:B------:R-:W-:Y:S01]  /*14a40*/  FMUL.FTZ R48, R48, R6.reuse ;  /* 0x0000000630307220 */ /* 0x080fe20000410000 */
[-C--:B------:R-:W-:Y:S01]  /*14a50*/  FMUL.FTZ R49, R49, R6.reuse ;  /* 0x0000000631317220 */ /* 0x080fe20000410000 */
[-C--:B------:R-:W-:Y:S01]  /*14a60*/  FMUL.FTZ R52, R52, R6.reuse ;  /* 0x0000000634347220 */ /* 0x080fe20000410000 */
[-C--:B------:R-:W-:Y:S01]  /*14a70*/  FMUL.FTZ R53, R53, R6.reuse ;  /* 0x0000000635357220 */ /* 0x080fe20000410000 */
[-C--:B----4-:R-:W-:Y:S01]  /*14a80*/  FMUL.FTZ R10, R43, R3.reuse ;  /* 0x000000032b0a7220 */ /* 0x090fe20000410000 */
        /* <DEDUP_REMOVED lines=112> */
.L_x_2734:
[----:B------:R-:W-:Y:S05]  /*15190*/  WARPSYNC.ALL ;  /* 0x0000000000007948 */ /* 0x000fea0003800000 */
[----:B------:R-:W1:Y:S08]  /*151a0*/  S2UR UR5, SR_CgaCtaId ;  /* 0x00000000000579c3 */ /* 0x000e700000008800 */
[----:B------:R-:W-:Y:S06]  /*151b0*/  BAR.SYNC.DEFER_BLOCKING 0x5, 0x180 ;  /* 0x0146000000007b1d */ /* 0x000fec0000010000 */
[----:B------:R-:W-:Y:S01]  /*151c0*/  UMOV UR4, 0x400 ;  /* 0x0000040000047882 */ /* 0x000fe20000000000 */
[----:B------:R-:W-:Y:S01]  /*151d0*/  BSSY B0, `(.L_x_2843) ;  /* 0x00002e4000007945 */ /* 0x000fe20003800000 */
[----:B-1----:R-:W-:-:S06]  /*151e0*/  ULEA UR4, UR5, UR4, 0x18 ;  /* 0x0000000405047291 */ /* 0x002fcc000f8ec03f */
[----:B------:R-:W-:-:S05]  /*151f0*/  IMAD.U32 R16, RZ, RZ, UR4 ;  /* 0x00000004ff107e24 */ /* 0x000fca000f8e00ff */
[----:B------:R1:W3:Y:S01]  /*15200*/  LDS.128 R88, [R16+0x228d0] ;  /* 0x0228d00010587984 */ /* 0x0002e20000000c00 */
[----:B------:R-:W-:Y:S06]  /*15210*/  BAR.ARV 0x4, 0x180 ;  /* 0x0106000000007b1d */ /* 0x000fec0000002000 */
[----:B------:R-:W-:Y:S05]  /*15220*/  @P0 BRA `(.L_x_2844) ;  /* 0x0000001c00e00947 */ /* 0x000fea0003800000 */
[----:B------:R-:W4:Y:S01]  /*15230*/  LDL R0, [R1+0x1c] ;  /* 0x00001c0001007983 */ /* 0x000f220000100800 */
[----:B------:R-:W-:Y:S05]  /*15240*/  WARPSYNC.ALL ;  /* 0x0000000000007948 */ /* 0x000fea0003800000 */
[----:B------:R-:W0:Y:S01]  /*15250*/  S2R R7, SR_SWINHI ;  /* 0x0000000000077919 */ /* 0x000e220000002f00 */
        /* <DEDUP_REMOVED lines=17> */
[----:B0-----:R-:W-:Y:S02]  /*15370*/  MOV R13, R7 ;  /* 0x00000007000d7202 */ /* 0x001fe40000000f00 */
        /* <DEDUP_REMOVED lines=24> */
[----:B------:R-:W-:Y:S01]  /*15500*/  F2FP.BF16.F32.PACK_AB R147, R3, R150 ;  /* 0x000000960393723e */ /* 0x000fe200000010ff */
[----:B------:R-:W-:Y:S01]  /*15510*/  BAR.SYNC.DEFER_BLOCKING 0x1, 0x100 ;  /* 0x0044000000007b1d */ /* 0x000fe20000010000 */
[----:B----4-:R-:W-:-:S03]  /*15520*/  IMAD.WIDE R134, R0, 0x2, R12 ;  /* 0x0000000200867825 */ /* 0x010fc600078e020c */
[C---:B------:R-:W-:Y:S02]  /*15530*/  IADD3 R151, P1, R134.reuse, 0x20, RZ ;  /* 0x0000002086977810 */ /* 0x040fe40007f3e0ff */
[C---:B------:R-:W-:Y:S02]  /*15540*/  IADD3 R181, P2, R134.reuse, 0x40, RZ ;  /* 0x0000004086b57810 */ /* 0x040fe40007f5e0ff */
[----:B------:R-:W-:Y:S01]  /*15550*/  IADD3 R183, P3, R134, 0x60, RZ ;  /* 0x0000006086b77810 */ /* 0x000fe20007f7e0ff */
[--C-:B------:R-:W-:Y:S01]  /*15560*/  IMAD.X R21, RZ, RZ, R135.reuse, P1 ;  /* 0x000000ffff157224 */ /* 0x100fe200008e0687 */
[----:B------:R-:W-:Y:S01]  /*15570*/  LOP3.LUT R20, R151, 0x380, RZ, 0xc0, !PT ;  /* 0x0000038097147812 */ /* 0x000fe200078ec0ff */
[--C-:B------:R-:W-:Y:S01]  /*15580*/  IMAD.X R31, RZ, RZ, R135.reuse, P2 ;  /* 0x000000ffff1f7224 */ /* 0x100fe200010e0687 */
[----:B-----5:R-:W-:Y:S01]  /*15590*/  LOP3.LUT R30, R181, 0x380, RZ, 0xc0, !PT ;  /* 0x00000380b51e7812 */ /* 0x020fe200078ec0ff */
[----:B------:R-:W-:Y:S01]  /*155a0*/  IMAD.X R39, RZ, RZ, R135, P3 ;  /* 0x000000ffff277224 */ /* 0x000fe200018e0687 */
[----:B------:R-:W-:-:S02]  /*155b0*/  LOP3.LUT R38, R183, 0x380, RZ, 0xc0, !PT ;  /* 0x00000380b7267812 */ /* 0x000fc400078ec0ff */
[----:B------:R-:W-:Y:S02]  /*155c0*/  SHF.R.U64 R20, R20, 0x3, RZ ;  /* 0x0000000314147819 */ /* 0x000fe400000012ff */
[----:B------:R-:W-:Y:S02]  /*155d0*/  IADD3 R86, P4, R134, 0x4000, RZ ;  /* 0x0000400086567810 */ /* 0x000fe40007f9e0ff */
[----:B------:R-:W-:Y:S02]  /*155e0*/  SHF.R.U64 R30, R30, 0x3, RZ ;  /* 0x000000031e1e7819 */ /* 0x000fe400000012ff */
[----:B------:R-:W-:Y:S01]  /*155f0*/  IADD3 R94, P5, R134, 0x4020, RZ ;  /* 0x00004020865e7810 */ /* 0x000fe20007fbe0ff */
[--C-:B------:R-:W-:Y:S01]  /*15600*/  IMAD.X R87, RZ, RZ, R135.reuse, P4 ;  /* 0x000000ffff577224 */ /* 0x100fe200020e0687 */
[----:B------:R-:W-:Y:S02]  /*15610*/  SHF.R.U64 R38, R38, 0x3, RZ ;  /* 0x0000000326267819 */ /* 0x000fe400000012ff */
[----:B------:R-:W-:Y:S01]  /*15620*/  IADD3 R98, P0, R134, 0x4040, RZ ;  /* 0x0000404086627810 */ /* 0x000fe20007f1e0ff */
[----:B------:R-:W-:Y:S01]  /*15630*/  IMAD.X R95, RZ, RZ, R135, P5 ;  /* 0x000000ffff5f7224 */ /* 0x000fe200028e0687 */
[----:B------:R-:W-:-:S02]  /*15640*/  LOP3.LUT R20, R20, R151, RZ, 0x3c, !PT ;  /* 0x0000009714147212 */ /* 0x000fc400078e3cff */
[----:B------:R-:W-:Y:S01]  /*15650*/  LOP3.LUT R30, R30, R181, RZ, 0x3c, !PT ;  /* 0x000000b51e1e7212 */ /* 0x000fe200078e3cff */
[----:B------:R-:W-:Y:S01]  /*15660*/  IMAD.X R99, RZ, RZ, R135, P0 ;  /* 0x000000ffff637224 */ /* 0x000fe200000e0687 */
[----:B------:R-:W-:Y:S02]  /*15670*/  LOP3.LUT R151, R86, 0x380, RZ, 0xc0, !PT ;  /* 0x0000038056977812 */ /* 0x000fe400078ec0ff */
[----:B------:R-:W-:Y:S02]  /*15680*/  LOP3.LUT R38, R38, R183, RZ, 0x3c, !PT ;  /* 0x000000b726267212 */ /* 0x000fe400078e3cff */
[----:B------:R-:W-:Y:S02]  /*15690*/  LOP3.LUT R181, R94, 0x380, RZ, 0xc0, !PT ;  /* 0x000003805eb57812 */ /* 0x000fe400078ec0ff */
[----:B------:R-:W-:Y:S02]  /*156a0*/  LOP3.LUT R183, R98, 0x380, RZ, 0xc0, !PT ;  /* 0x0000038062b77812 */ /* 0x000fe400078ec0ff */
[----:B------:R-:W-:-:S02]  /*156b0*/  IADD3 R102, P1, R134, 0x4060, RZ ;  /* 0x0000406086667810 */ /* 0x000fc40007f3e0ff */
[C---:B------:R-:W-:Y:S02]  /*156c0*/  LOP3.LUT R15, R134.reuse, 0x380, RZ, 0xc0, !PT ;  /* 0x00000380860f7812 */ /* 0x040fe400078ec0ff */
[C---:B------:R-:W-:Y:S01]  /*156d0*/  IADD3 R0, P0, R134.reuse, 0xc000, RZ ;  /* 0x0000c00086007810 */ /* 0x040fe20007f1e0ff */
[--C-:B------:R-:W-:Y:S01]  /*156e0*/  IMAD.X R103, RZ, RZ, R135.reuse, P1 ;  /* 0x000000ffff677224 */ /* 0x100fe200008e0687 */
[----:B------:R-:W-:Y:S02]  /*156f0*/  SHF.R.U64 R151, R151, 0x3, RZ ;  /* 0x0000000397977819 */ /* 0x000fe400000012ff */
[C---:B------:R-:W-:Y:S01]  /*15700*/  IADD3 R106, P2, R134.reuse, 0x8000, RZ ;  /* 0x00008000866a7810 */ /* 0x040fe20007f5e0ff */
[--C-:B------:R-:W-:Y:S01]  /*15710*/  IMAD.X R123, RZ, RZ, R135.reuse, P0 ;  /* 0x000000ffff7b7224 */ /* 0x100fe200000e0687 */
[C---:B------:R-:W-:Y:S02]  /*15720*/  IADD3 R110, P3, R134.reuse, 0x8020, RZ ;  /* 0x00008020866e7810 */ /* 0x040fe40007f7e0ff */
[----:B------:R-:W-:Y:S01]  /*15730*/  SHF.R.U64 R181, R181, 0x3, RZ ;  /* 0x00000003b5b57819 */ /* 0x000fe200000012ff */
[--C-:B------:R-:W-:Y:S01]  /*15740*/  IMAD.X R107, RZ, RZ, R135.reuse, P2 ;  /* 0x000000ffff6b7224 */ /* 0x100fe200010e0687 */
[----:B------:R-:W-:Y:S01]  /*15750*/  SHF.R.U64 R183, R183, 0x3, RZ ;  /* 0x00000003b7b77819 */ /* 0x000fe200000012ff */
[----:B------:R-:W-:Y:S01]  /*15760*/  IMAD.X R111, RZ, RZ, R135, P3 ;  /* 0x000000ffff6f7224 */ /* 0x000fe200018e0687 */
[----:B------:R-:W-:-:S02]  /*15770*/  IADD3 R114, P4, R134, 0x8040, RZ ;  /* 0x0000804086727810 */ /* 0x000fc40007f9e0ff */
[----:B------:R-:W-:Y:S02]  /*15780*/  LOP3.LUT R185, R102, 0x380, RZ, 0xc0, !PT ;  /* 0x0000038066b97812 */ /* 0x000fe400078ec0ff */
[----:B------:R-:W-:Y:S01]  /*15790*/  SHF.R.U64 R15, R15, 0x3, RZ ;  /* 0x000000030f0f7819 */ /* 0x000fe200000012ff */
[----:B------:R-:W-:Y:S01]  /*157a0*/  IMAD.X R115, RZ, RZ, R135, P4 ;  /* 0x000000ffff737224 */ /* 0x000fe200020e0687 */
[----:B------:R-:W-:Y:S02]  /*157b0*/  LOP3.LUT R86, R151, R86, RZ, 0x3c, !PT ;  /* 0x0000005697567212 */ /* 0x000fe400078e3cff */
[----:B------:R-:W-:Y:S02]  /*157c0*/  LOP3.LUT R94, R181, R94, RZ, 0x3c, !PT ;  /* 0x0000005eb55e7212 */ /* 0x000fe400078e3cff */
[----:B------:R-:W-:Y:S02]  /*157d0*/  LOP3.LUT R151, R106, 0x380, RZ, 0xc0, !PT ;  /* 0x000003806a977812 */ /* 0x000fe400078ec0ff */
[----:B------:R-:W-:-:S02]  /*157e0*/  LOP3.LUT R98, R183, R98, RZ, 0x3c, !PT ;  /* 0x00000062b7627212 */ /* 0x000fc400078e3cff */
[----:B------:R-:W-:Y:S02]  /*157f0*/  LOP3.LUT R181, R110, 0x380, RZ, 0xc0, !PT ;  /* 0x000003806eb57812 */ /* 0x000fe400078ec0ff */
[----:B------:R-:W-:Y:S02]  /*15800*/  ISETP.NE.U32.AND P0, PT, RZ, UR4, PT ;  /* 0x00000004ff007c0c */ /* 0x000fe4000bf05070 */
[C---:B------:R-:W-:Y:S02]  /*15810*/  IADD3 R118, P5, R134.reuse, 0x8060, RZ ;  /* 0x0000806086767810 */ /* 0x040fe40007fbe0ff */
[C---:B------:R-:W-:Y:S02]  /*15820*/  IADD3 R14, P1, R134.reuse, 0xc020, RZ ;  /* 0x0000c020860e7810 */ /* 0x040fe40007f3e0ff */
[C---:B---3--:R-:W-:Y:S01]  /*15830*/  IADD3 R88, P2, R134.reuse, 0xc040, RZ ;  /* 0x0000c04086587810 */ /* 0x048fe20007f5e0ff */
        /* <DEDUP_REMOVED lines=9> */
[----:B------:R-:W-:Y:S02]  /*158d0*/  SHF.R.U64 R181, R181, 0x3, RZ ;  /* 0x00000003b5b57819 */ /* 0x000fe400000012ff */
[----:B------:R-:W-:Y:S01]  /*158e0*/  ISETP.NE.AND.EX P0, PT, RZ, UR5, PT, P0 ;  /* 0x00000005ff007c0c */ /* 0x000fe2000bf05300 */
[----:B------:R-:W-:Y:S01]  /*158f0*/  ULDC.64 UR4, c[0x0][0xc08] ;  /* 0x0003020000047ab9 */ /* 0x000fe20000000a00 */
[----:B------:R-:W-:Y:S02]  /*15900*/  LOP3.LUT R102, R185, R102, RZ, 0x3c, !PT ;  /* 0x00000066b9667212 */ /* 0x000fe400078e3cff */
[----:B------:R-:W-:-:S02]  /*15910*/  SHF.R.U64 R183, R183, 0x3, RZ ;  /* 0x00000003b7b77819 */ /* 0x000fc400000012ff */
[----:B------:R-:W-:Y:S02]  /*15920*/  LOP3.LUT R185, R118, 0x380, RZ, 0xc0, !PT ;  /* 0x0000038076b97812 */ /* 0x000fe400078ec0ff */
[----:B------:R-:W-:Y:S02]  /*15930*/  MOV R134, R134 ;  /* 0x0000008600867202 */ /* 0x000fe40000000f00 */
[----:B------:R-:W-:Y:S02]  /*15940*/  LOP3.LUT R106, R151, R106, RZ, 0x3c, !PT ;  /* 0x0000006a976a7212 */ /* 0x000fe400078e3cff */
[----:B------:R-:W-:Y:S01]  /*15950*/  MOV R20, R20 ;  /* 0x0000001400147202 */ /* 0x000fe20000000f00 */
[----:B------:R0:W-:Y:S01]  /*15960*/  STSM.16.M88.4 [R134], R24 ;  /* 0x0000001886007844 */ /* 0x0001e20000000200 */
[----:B------:R-:W-:Y:S02]  /*15970*/  ISETP.NE.U32.AND P2, PT, RZ, UR4, PT ;  /* 0x00000004ff007c0c */ /* 0x000fe4000bf45070 */
[----:B------:R-:W-:Y:S01]  /*15980*/  LOP3.LUT R110, R181, R110, RZ, 0x3c, !PT ;  /* 0x0000006eb56e7212 */ /* 0x000fe200078e3cff */
[----:B------:R3:W-:Y:S01]  /*15990*/  STSM.16.M88.4 [R20], R32 ;  /* 0x0000002014007844 */ /* 0x0007e20000000200 */
[----:B------:R-:W-:-:S02]  /*159a0*/  LOP3.LUT R151, R0, 0x380, RZ, 0xc0, !PT ;  /* 0x0000038000977812 */ /* 0x000fc400078ec0ff */
[----:B------:R-:W-:Y:S02]  /*159b0*/  MOV R30, R30 ;  /* 0x0000001e001e7202 */ /* 0x000fe40000000f00 */
[----:B------:R-:W-:Y:S02]  /*159c0*/  LOP3.LUT R114, R183, R114, RZ, 0x3c, !PT ;  /* 0x00000072b7727212 */ /* 0x000fe400078e3cff */
[----:B------:R-:W-:Y:S01]  /*159d0*/  LOP3.LUT R181, R14, 0x380, RZ, 0xc0, !PT ;  /* 0x000003800eb57812 */ /* 0x000fe200078ec0ff */
[----:B------:R4:W-:Y:S01]  /*159e0*/  STSM.16.M88.4 [R30], R40 ;  /* 0x000000281e007844 */ /* 0x0009e20000000200 */
[----:B------:R-:W-:Y:S02]  /*159f0*/  MOV R38, R38 ;  /* 0x0000002600267202 */ /* 0x000fe40000000f00 */
[----:B------:R-:W-:Y:S02]  /*15a00*/  SHF.R.U64 R185, R185, 0x3, RZ ;  /* 0x00000003b9b97819 */ /* 0x000fe400000012ff */
[----:B------:R-:W-:Y:S01]  /*15a10*/  LOP3.LUT R183, R88, 0x380, RZ, 0xc0, !PT ;  /* 0x0000038058b77812 */ /* 0x000fe200078ec0ff */
[----:B------:R2:W-:Y:S01]  /*15a20*/  STSM.16.M88.4 [R38], R48 ;  /* 0x0000003026007844 */ /* 0x0005e20000000200 */
[----:B------:R-:W-:-:S02]  /*15a30*/  LOP3.LUT R178, R7, 0x380, RZ, 0xc0, !PT ;  /* 0x0000038007b27812 */ /* 0x000fc400078ec0ff */
[----:B------:R-:W-:Y:S02]  /*15a40*/  MOV R86, R86 ;  /* 0x0000005600567202 */ /* 0x000fe40000000f00 */
[----:B------:R-:W-:Y:S02]  /*15a50*/  MOV R94, R94 ;  /* 0x0000005e005e7202 */ /* 0x000fe40000000f00 */
[----:B------:R-:W-:Y:S01]  /*15a60*/  MOV R98, R98 ;  /* 0x0000006200627202 */ /* 0x000fe20000000f00 */
[----:B------:R-:W-:Y:S01]  /*15a70*/  STSM.16.M88.4 [R86], R56 ;  /* 0x0000003856007844 */ /* 0x000fe20000000200 */
[----:B------:R-:W-:Y:S02]  /*15a80*/  ISETP.NE.AND.EX P2, PT, RZ, UR5, PT, P2 ;  /* 0x00000005ff007c0c */ /* 0x000fe4000bf45320 */
[----:B------:R-:W-:Y:S01]  /*15a90*/  MOV R102, R102 ;  /* 0x0000006600667202 */ /* 0x000fe20000000f00 */
[----:B------:R-:W-:Y:S01]  /*15aa0*/  STSM.16.M88.4 [R94], R64 ;  /* 0x000000405e007844 */ /* 0x000fe20000000200 */
[----:B------:R-:W-:-:S02]  /*15ab0*/  SHF.R.U64 R151, R151, 0x3, RZ ;  /* 0x0000000397977819 */ /* 0x000fc400000012ff */
[----:B0-----:R-:W-:Y:S01]  /*15ac0*/  F2FP.BF16.F32.PACK_AB R24, R81, R166 ;  /* 0x000000a65118723e */ /* 0x001fe200000010ff */
[----:B------:R0:W-:Y:S01]  /*15ad0*/  STSM.16.M88.4 [R98], R8 ;  /* 0x0000000862007844 */ /* 0x0001e20000000200 */
[----:B------:R-:W-:Y:S02]  /*15ae0*/  SHF.R.U64 R181, R181, 0x3, RZ ;  /* 0x00000003b5b57819 */ /* 0x000fe400000012ff */
[----:B------:R-:W-:Y:S02]  /*15af0*/  F2FP.BF16.F32.PACK_AB R25, R83, R82 ;  /* 0x000000525319723e */ /* 0x000fe400000010ff */
[----:B------:R-:W-:Y:S02]  /*15b00*/  F2FP.BF16.F32.PACK_AB R26, R85, R167 ;  /* 0x000000a7551a723e */ /* 0x000fe400000010ff */
[----:B------:R-:W-:Y:S02]  /*15b10*/  F2FP.BF16.F32.PACK_AB R27, R54, R46 ;  /* 0x0000002e361b723e */ /* 0x000fe400000010ff */
[----:B------:R-:W-:Y:S01]  /*15b20*/  MOV R106, R106 ;  /* 0x0000006a006a7202 */ /* 0x000fe20000000f00 */
[----:B------:R-:W-:Y:S01]  /*15b30*/  ULDC UR4, c[0x0][0xa88] ;  /* 0x0002a20000047ab9 */ /* 0x000fe20000000800 */
[----:B------:R-:W-:Y:S01]  /*15b40*/  LOP3.LUT R118, R185, R118, RZ, 0x3c, !PT ;  /* 0x00000076b9767212 */ /* 0x000fe200078e3cff */
[----:B------:R1:W-:Y:S01]  /*15b50*/  STSM.16.M88.4 [R102], R24 ;  /* 0x0000001866007844 */ /* 0x0003e20000000200 */
[----:B------:R-:W-:Y:S01]  /*15b60*/  SHF.R.U64 R183, R183, 0x3, RZ ;  /* 0x00000003b7b77819 */ /* 0x000fe200000012ff */
[----:B---3--:R-:W-:Y:S01]  /*15b70*/  IMAD.MOV.U32 R20, RZ, RZ, RZ ;  /* 0x000000ffff147224 */ /* 0x008fe200078e00ff */
[----:B------:R-:W-:-:S02]  /*15b80*/  SHF.R.U64 R178, R178, 0x3, RZ ;  /* 0x00000003b2b27819 */ /* 0x000fc400000012ff */
[----:B----4-:R-:W-:Y:S02]  /*15b90*/  F2FP.BF16.F32.PACK_AB R30, R93, R169 ;  /* 0x000000a95d1e723e */ /* 0x010fe400000010ff */
[----:B------:R-:W-:Y:S02]  /*15ba0*/  F2FP.BF16.F32.PACK_AB R31, R92, R84 ;  /* 0x000000545c1f723e */ /* 0x000fe400000010ff */
[----:B------:R-:W-:Y:S02]  /*15bb0*/  LOP3.LUT R122, R151, R0, RZ, 0x3c, !PT ;  /* 0x00000000977a7212 */ /* 0x000fe400078e3cff */
[----:B------:R-:W-:Y:S01]  /*15bc0*/  MOV R110, R110 ;  /* 0x0000006e006e7202 */ /* 0x000fe20000000f00 */
[----:B------:R3:W-:Y:S01]  /*15bd0*/  STSM.16.M88.4 [R106], R28 ;  /* 0x0000001c6a007844 */ /* 0x0007e20000000200 */
[----:B------:R-:W-:Y:S01]  /*15be0*/  F2FP.BF16.F32.PACK_AB R32, R97, R170 ;  /* 0x000000aa6120723e */ /* 0x000fe200000010ff */
[----:B------:R-:W4:Y:S01]  /*15bf0*/  LDC R0, c[0x0][0xbe8] ;  /* 0x0002fa00ff007b82 */ /* 0x000f220000000800 */
[----:B------:R-:W-:-:S02]  /*15c00*/  F2FP.BF16.F32.PACK_AB R33, R100, R96 ;  /* 0x000000606421723e */ /* 0x000fc400000010ff */
[----:B------:R-:W-:Y:S02]  /*15c10*/  F2FP.BF16.F32.PACK_AB R34, R101, R171 ;  /* 0x000000ab6522723e */ /* 0x000fe400000010ff */
[----:B------:R-:W-:Y:S02]  /*15c20*/  F2FP.BF16.F32.PACK_AB R35, R108, R104 ;  /* 0x000000686c23723e */ /* 0x000fe400000010ff */
[----:B------:R-:W-:Y:S02]  /*15c30*/  LOP3.LUT R126, R181, R14, RZ, 0x3c, !PT ;  /* 0x0000000eb57e7212 */ /* 0x000fe400078e3cff */
[----:B------:R-:W-:Y:S01]  /*15c40*/  MOV R114, R114 ;  /* 0x0000007200727202 */ /* 0x000fe20000000f00 */
[----:B------:R-:W-:Y:S01]  /*15c50*/  STSM.16.M88.4 [R110], R32 ;  /* 0x000000206e007844 */ /* 0x000fe20000000200 */
[----:B--2---:R-:W-:Y:S02]  /*15c60*/  F2FP.BF16.F32.PACK_AB R38, R109, R173 ;  /* 0x000000ad6d26723e */ /* 0x004fe400000010ff */
[----:B------:R-:W-:-:S02]  /*15c70*/  F2FP.BF16.F32.PACK_AB R39, R124, R120 ;  /* 0x000000787c27723e */ /* 0x000fc400000010ff */
[----:B------:R-:W-:Y:S02]  /*15c80*/  LOP3.LUT R130, R183, R88, RZ, 0x3c, !PT ;  /* 0x00000058b7827212 */ /* 0x000fe400078e3cff */
[----:B------:R-:W-:Y:S01]  /*15c90*/  LOP3.LUT R14, R178, R7, RZ, 0x3c, !PT ;  /* 0x00000007b20e7212 */ /* 0x000fe200078e3cff */
[----:B------:R-:W-:Y:S01]  /*15ca0*/  STSM.16.M88.4 [R114], R36 ;  /* 0x0000002472007844 */ /* 0x000fe20000000200 */
[----:B------:R-:W-:Y:S02]  /*15cb0*/  MOV R118, R118 ;  /* 0x0000007600767202 */ /* 0x000fe40000000f00 */
[----:B0-----:R-:W-:Y:S02]  /*15cc0*/  F2FP.BF16.F32.PACK_AB R8, R113, R174 ;  /* 0x000000ae7108723e */ /* 0x001fe400000010ff */
[----:B------:R-:W-:Y:S02]  /*15cd0*/  F2FP.BF16.F32.PACK_AB R9, R152, R128 ;  /* 0x000000809809723e */ /* 0x000fe400000010ff */
[----:B------:R-:W-:-:S02]  /*15ce0*/  F2FP.BF16.F32.PACK_AB R10, R117, R175 ;  /* 0x000000af750a723e */ /* 0x000fc400000010ff */
[----:B------:R-:W-:Y:S02]  /*15cf0*/  F2FP.BF16.F32.PACK_AB R11, R154, R153 ;  /* 0x000000999a0b723e */ /* 0x000fe400000010ff */
[----:B------:R-:W-:Y:S02]  /*15d00*/  MOV R122, R122 ;  /* 0x0000007a007a7202 */ /* 0x000fe40000000f00 */
[----:B-1----:R-:W-:Y:S01]  /*15d10*/  F2FP.BF16.F32.PACK_AB R24, R121, R176 ;  /* 0x000000b07918723e */ /* 0x002fe200000010ff */
[----:B------:R0:W-:Y:S01]  /*15d20*/  STSM.16.M88.4 [R118], R8 ;  /* 0x0000000876007844 */ /* 0x0001e20000000200 */
[----:B------:R-:W-:Y:S02]  /*15d30*/  F2FP.BF16.F32.PACK_AB R25, R156, R155 ;  /* 0x0000009b9c19723e */ /* 0x000fe400000010ff */
[----:B------:R-:W-:Y:S02]  /*15d40*/  F2FP.BF16.F32.PACK_AB R26, R125, R177 ;  /* 0x000000b17d1a723e */ /* 0x000fe400000010ff */
[----:B------:R-:W-:-:S02]  /*15d50*/  F2FP.BF16.F32.PACK_AB R27, R158, R157 ;  /* 0x0000009d9e1b723e */ /* 0x000fc400000010ff */
[----:B------:R-:W-:Y:S02]  /*15d60*/  MOV R126, R126 ;  /* 0x0000007e007e7202 */ /* 0x000fe40000000f00 */
[----:B---3--:R-:W-:Y:S01]  /*15d70*/  F2FP.BF16.F32.PACK_AB R28, R129, R179 ;  /* 0x000000b3811c723e */ /* 0x008fe200000010ff */
[----:B------:R-:W-:Y:S01]  /*15d80*/  STSM.16.M88.4 [R122], R24 ;  /* 0x000000187a007844 */ /* 0x000fe20000000200 */
[----:B------:R-:W-:Y:S02]  /*15d90*/  F2FP.BF16.F32.PACK_AB R29, R160, R159 ;  /* 0x0000009fa01d723e */ /* 0x000fe400000010ff */
[----:B------:R-:W-:Y:S02]  /*15da0*/  F2FP.BF16.F32.PACK_AB R30, R133, R132 ;  /* 0x00000084851e723e */ /* 0x000fe400000010ff */
[----:B------:R-:W-:Y:S01]  /*15db0*/  F2FP.BF16.F32.PACK_AB R31, R162, R161 ;  /* 0x000000a1a21f723e */ /* 0x000fe200000010ff */
[----:B0-----:R-:W0:Y:S01]  /*15dc0*/  @P2 LDC.64 R8, c[0x0][0xc08] ;  /* 0x00030200ff082b82 */ /* 0x001e220000000a00 */
[----:B------:R-:W-:-:S02]  /*15dd0*/  MOV R130, R130 ;  /* 0x0000008200827202 */ /* 0x000fc40000000f00 */
[----:B------:R-:W-:Y:S01]  /*15de0*/  MOV R7, R14 ;  /* 0x0000000e00077202 */ /* 0x000fe20000000f00 */
[----:B------:R-:W-:Y:S04]  /*15df0*/  STSM.16.M88.4 [R126], R28 ;  /* 0x0000001c7e007844 */ /* 0x000fe80000000200 */
[----:B------:R-:W1:Y:S01]  /*15e00*/  LDC.64 R14, c[0x0][0xc00] ;  /* 0x00030000ff0e7b82 */ /* 0x000e620000000a00 */
[----:B------:R-:W-:Y:S04]  /*15e10*/  STSM.16.M88.4 [R130], R136 ;  /* 0x0000008882007844 */ /* 0x000fe80000000200 */
[----:B------:R2:W-:Y:S01]  /*15e20*/  STSM.16.M88.4 [R7], R144 ;  /* 0x0000009007007844 */ /* 0x0005e20000000200 */
[----:B0-----:R-:W-:-:S04]  /*15e30*/  @P2 IMAD.WIDE R8, R232, 0x4, R8 ;  /* 0x00000004e8082825 */ /* 0x001fc800078e0208 */
[----:B--2---:R-:W-:Y:S01]  /*15e40*/  IMAD.U32 R7, RZ, RZ, UR4 ;  /* 0x00000004ff077e24 */ /* 0x004fe2000f8e00ff */
[----:B------:R-:W-:Y:S01]  /*15e50*/  BAR.SYNC.DEFER_BLOCKING 0x1, 0x100 ;  /* 0x0044000000007b1d */ /* 0x000fe20000010000 */
[----:B-1----:R-:W-:-:S05]  /*15e60*/  IMAD.WIDE R14, R232, 0x4, R14 ;  /* 0x00000004e80e7825 */ /* 0x002fca00078e020e */
[----:B------:R0:W5:Y:S01]  /*15e70*/  @P0 LDG.E R20, desc[UR40][R14.64] ;  /* 0x000000280e140981 */ /* 0x000162000c1e1900 */
[----:B----4-:R-:W-:Y:S01]  /*15e80*/  ISETP.NE.AND P1, PT, R0, 0x1, PT ;  /* 0x000000010000780c */ /* 0x010fe20003f25270 */
[----:B------:R-:W-:Y:S02]  /*15e90*/  IMAD.IADD R10, R215, 0x1, R210 ;  /* 0x00000001d70a7824 */ /* 0x000fe400078e02d2 */
[----:B------:R0:W5:Y:S10]  /*15ea0*/  @P2 LDG.E R7, desc[UR40][R8.64] ;  /* 0x0000002808072981 */ /* 0x000174000c1e1900 */
[----:B------:R-:W1:Y:S08]  /*15eb0*/  @P1 LDC R3, c[0x0][0xbec] ;  /* 0x0002fb00ff031b82 */ /* 0x000e700000000800 */
[----:B------:R-:W2:Y:S01]  /*15ec0*/  @P1 LDC R4, c[0x0][0xbf0] ;  /* 0x0002fc00ff041b82 */ /* 0x000ea20000000800 */
[----:B0-----:R-:W-:Y:S05]  /*15ed0*/  @P2 BRA `(.L_x_2845) ;  /* 0x0000000000102947 */ /* 0x001fea0003800000 */
[----:B------:R-:W-:Y:S05]  /*15ee0*/  @!P0 BRA `(.L_x_2845) ;  /* 0x00000000000c8947 */ /* 0x000fea0003800000 */
[----:B------:R-:W3:Y:S04]  /*15ef0*/  LDG.E R8, desc[UR40][R14.64] ;  /* 0x000000280e087981 */ /* 0x000ee8000c1e1900 */
[----:B-----5:R-:W3:Y:S02]  /*15f00*/  LDG.E R7, desc[UR40][R14.64+0x4] ;  /* 0x000004280e077981 */ /* 0x020ee4000c1e1900 */
[----:B---3--:R-:W-:-:S07]  /*15f10*/  IMAD.IADD R7, R7, 0x1, -R8 ;  /* 0x0000000107077824 */ /* 0x008fce00078e0a08 */
.L_x_2845:
[----:B------:R-:W3:Y:S01]  /*15f20*/  LDL R26, [R1+0x18] ;  /* 0x00001800011a7983 */ /* 0x000ee20000100800 */
[----:B------:R-:W-:Y:S01]  /*15f30*/  SHF.R.S32.HI R77, RZ, 0x1f, R230 ;  /* 0x0000001fff4d7819 */ /* 0x000fe200000114e6 */
[----:B-1----:R-:W-:Y:S01]  /*15f40*/  @P1 IMAD.HI.U32 R3, R10, R3, RZ ;  /* 0x000000030a031227 */ /* 0x002fe200078e00ff */
[----:B------:R-:W-:Y:S01]  /*15f50*/  ULDC.64 UR4, c[0x0][0xb90] ;  /* 0x0002e40000047ab9 */ /* 0x000fe20000000a00 */
[----:B-----5:R-:W-:Y:S01]  /*15f60*/  SHF.R.S32.HI R21, RZ, 0x1f, R20 ;  /* 0x0000001fff157819 */ /* 0x020fe20000011414 */
[----:B------:R-:W0:Y:S01]  /*15f70*/  S2R R31, SR_TID.X ;  /* 0x00000000001f7919 */ /* 0x000e220000002100 */
[----:B------:R-:W-:Y:S01]  /*15f80*/  IMAD R15, R77, UR4, RZ ;  /* 0x000000044d0f7c24 */ /* 0x000fe2000f8e02ff */
[----:B------:R-:W-:Y:S01]  /*15f90*/  SEL R76, R232, RZ, !P0 ;  /* 0x000000ffe84c7207 */ /* 0x000fe20004000000 */
[----:B------:R-:W-:Y:S01]  /*15fa0*/  IMAD.MOV.U32 R11, RZ, RZ, R10 ;  /* 0x000000ffff0b7224 */ /* 0x000fe200078e000a */
[----:B--2---:R-:W-:Y:S01]  /*15fb0*/  @P1 SHF.R.U32.HI R11, RZ, R4, R3 ;  /* 0x00000004ff0b1219 */ /* 0x004fe20000011603 */
[C---:B------:R-:W-:Y:S01]  /*15fc0*/  IMAD.WIDE.U32 R8, R230.reuse, UR4, R20 ;  /* 0x00000004e6087c25 */ /* 0x040fe2000f8e0014 */
[----:B------:R-:W-:Y:S01]  /*15fd0*/  SHF.R.S32.HI R3, RZ, 0x1f, R232 ;  /* 0x0000001fff037819 */ /* 0x000fe200000114e8 */
[----:B------:R-:W1:Y:S02]  /*15fe0*/  @P1 LDC R85, c[0x0][0xbec] ;  /* 0x0002fb00ff551b82 */ /* 0x000e640000000800 */
[----:B------:R-:W-:Y:S01]  /*15ff0*/  IMAD R15, R230, UR5, R15 ;  /* 0x00000005e60f7c24 */ /* 0x000fe2000f8e020f */
[----:B------:R-:W-:Y:S01]  /*16000*/  SEL R3, R3, RZ, !P0 ;  /* 0x000000ff03037207 */ /* 0x000fe20004000000 */
[----:B------:R-:W-:Y:S01]  /*16010*/  IMAD.MOV R27, RZ, RZ, -R11 ;  /* 0x000000ffff1b7224 */ /* 0x000fe200078e0a0b */
[----:B------:R-:W-:Y:S01]  /*16020*/  ULDC.64 UR4, c[0x0][0xb98] ;  /* 0x0002e60000047ab9 */ /* 0x000fe20000000a00 */
[----:B------:R-:W-:-:S02]  /*16030*/  IMAD.IADD R9, R9, 0x1, R15 ;  /* 0x0000000109097824 */ /* 0x000fc400078e020f */
[----:B------:R-:W-:Y:S01]  /*16040*/  IMAD R15, R0, R27, R10 ;  /* 0x0000001b000f7224 */ /* 0x000fe200078e020a */
[----:B------:R-:W2:Y:S01]  /*16050*/  @P1 LDC R87, c[0x0][0xbf0] ;  /* 0x0002fc00ff571b82 */ /* 0x000ea20000000800 */
        /* <DEDUP_REMOVED lines=12> */
[----:B0-----:R-:W-:Y:S01]  /*16120*/  VIADD R31, R31, 0xffffff80 ;  /* 0xffffff801f1f7836 */ /* 0x001fe20000000000 */
[----:B------:R-:W-:Y:S01]  /*16130*/  IADD3.X R9, R25, R9, R27, P0, !PT ;  /* 0x0000000919097210 */ /* 0x000fe200007fe41b */
[----:B------:R-:W-:Y:S01]  /*16140*/  IMAD R25, R15, UR5, R4 ;  /* 0x000000050f197c24 */ /* 0x000fe2000f8e0204 */
[----:B------:R-:W-:Y:S01]  /*16150*/  LOP3.LUT R36, R37, 0x380, RZ, 0xc0, !PT ;  /* 0x0000038025247812 */ /* 0x000fe200078ec0ff */
[----:B------:R-:W-:Y:S01]  /*16160*/  IMAD R83, R7, R0, RZ ;  /* 0x0000000007537224 */ /* 0x000fe200078e02ff */
[----:B------:R-:W-:Y:S01]  /*16170*/  SHF.R.S32.HI R30, RZ, 0x1f, R31 ;  /* 0x0000001fff1e7819 */ /* 0x000fe2000001141f */
[----:B------:R-:W-:Y:S01]  /*16180*/  IMAD.WIDE.U32 R8, R15, UR4, R8 ;  /* 0x000000040f087c25 */ /* 0x000fe2000f8e0008 */
[----:B------:R-:W-:Y:S01]  /*16190*/  ULDC.64 UR4, c[0x0][0xb50] ;  /* 0x0002d40000047ab9 */ /* 0x000fe20000000a00 */
[----:B------:R-:W-:-:S02]  /*161a0*/  SHF.R.U64 R36, R36, 0x3, RZ ;  /* 0x0000000324247819 */ /* 0x000fc400000012ff */
[----:B------:R-:W-:Y:S01]  /*161b0*/  IMAD.IADD R9, R9, 0x1, R25 ;  /* 0x0000000109097824 */ /* 0x000fe200078e0219 */
[----:B------:R-:W-:Y:S01]  /*161c0*/  LEA R10, P0, R8, UR4, 0x2 ;  /* 0x00000004080a7c11 */ /* 0x000fe2000f8010ff */
[----:B------:R-:W-:Y:S01]  /*161d0*/  IMAD.X R15, RZ, RZ, R13, P2 ;  /* 0x000000ffff0f7224 */ /* 0x000fe200010e060d */
[----:B------:R-:W-:Y:S02]  /*161e0*/  IADD3 R25, P3, R12, 0x2000, RZ ;  /* 0x000020000c197810 */ /* 0x000fe40007f7e0ff */
[----:B------:R-:W-:Y:S01]  /*161f0*/  LEA.HI.X R8, R8, UR5, R9, 0x2, P0 ;  /* 0x0000000508087c11 */ /* 0x000fe200080f1409 */
[----:B------:R-:W-:Y:S01]  /*16200*/  SHFL.IDX PT, R54, R10, RZ, 0x1c1f ;  /* 0x001c1fff0a367589 */ /* 0x000fe200000e0000 */
[----:B------:R-:W-:Y:S01]  /*16210*/  IADD3 R33, P0, R12, 0x4000, RZ ;  /* 0x000040000c217810 */ /* 0x000fe20007f1e0ff */
[----:B------:R-:W-:Y:S01]  /*16220*/  ULDC.64 UR4, c[0x0][0xaa0] ;  /* 0x0002a80000047ab9 */ /* 0x000fe20000000a00 */
[----:B------:R-:W-:Y:S01]  /*16230*/  LOP3.LUT R24, R25, 0x380, RZ, 0xc0, !PT ;  /* 0x0000038019187812 */ /* 0x000fe200078ec0ff */
[----:B------:R-:W0:Y:S01]  /*16240*/  SHFL.IDX PT, R55, R8, RZ, 0x1c1f ;  /* 0x001c1fff08377589 */ /* 0x000e2200000e0000 */
[----:B------:R-:W-:-:S02]  /*16250*/  LOP3.LUT R32, R33, 0x380, RZ, 0xc0, !PT ;  /* 0x0000038021207812 */ /* 0x000fc400078ec0ff */
[----:B------:R-:W-:Y:S01]  /*16260*/  SHF.R.U64 R24, R24, 0x3, RZ ;  /* 0x0000000318187819 */ /* 0x000fe200000012ff */
[----:B------:R-:W-:Y:S01]  /*16270*/  SHFL.IDX PT, R58, R10, 0x1, 0x1c1f ;  /* 0x003c1f000a3a7f89 */ /* 0x000fe200000e0000 */
[----:B------:R-:W-:Y:S02]  /*16280*/  IADD3 R41, P2, R12, 0x6000, RZ ;  /* 0x000060000c297810 */ /* 0x000fe40007f5e0ff */
[----:B------:R-:W-:Y:S01]  /*16290*/  SHF.R.U64 R32, R32, 0x3, RZ ;  /* 0x0000000320207819 */ /* 0x000fe200000012ff */
[----:B------:R4:W1:Y:S01]  /*162a0*/  SHFL.IDX PT, R59, R8, 0x1, 0x1c1f ;  /* 0x003c1f00083b7f89 */ /* 0x00086200000e0000 */
[----:B------:R-:W-:Y:S01]  /*162b0*/  LOP3.LUT R24, R24, R25, RZ, 0x3c, !PT ;  /* 0x0000001918187212 */ /* 0x000fe200078e3cff */
[----:B------:R-:W-:Y:S01]  /*162c0*/  IMAD.X R25, RZ, RZ, R13, P3 ;  /* 0x000000ffff197224 */ /* 0x000fe200018e060d */
[----:B------:R-:W-:Y:S02]  /*162d0*/  LOP3.LUT R40, R41, 0x380, RZ, 0xc0, !PT ;  /* 0x0000038029287812 */ /* 0x000fe400078ec0ff */
[----:B------:R-:W-:-:S02]  /*162e0*/  IADD3 R45, P3, R12, 0x7000, RZ ;  /* 0x000070000c2d7810 */ /* 0x000fc40007f7e0ff */
[----:B------:R-:W-:Y:S01]  /*162f0*/  LOP3.LUT R32, R32, R33, RZ, 0x3c, !PT ;  /* 0x0000002120207212 */ /* 0x000fe200078e3cff */
[--C-:B------:R-:W-:Y:S01]  /*16300*/  IMAD.X R33, RZ, RZ, R13.reuse, P0 ;  /* 0x000000ffff217224 */ /* 0x100fe200000e060d */
[----:B------:R-:W-:Y:S02]  /*16310*/  SHF.R.U64 R40, R40, 0x3, RZ ;  /* 0x0000000328287819 */ /* 0x000fe400000012ff */
[----:B------:R-:W-:Y:S02]  /*16320*/  IADD3 R53, P0, R12, 0x9000, RZ ;  /* 0x000090000c357810 */ /* 0x000fe40007f1e0ff */
[----:B------:R-:W-:Y:S02]  /*16330*/  LOP3.LUT R44, R45, 0x380, RZ, 0xc0, !PT ;  /* 0x000003802d2c7812 */ /* 0x000fe400078ec0ff */
[----:B------:R-:W-:Y:S02]  /*16340*/  LEA.HI R30, R30, R31, RZ, 0x7 ;  /* 0x0000001f1e1e7211 */ /* 0x000fe400078f38ff */
[----:B------:R-:W-:Y:S01]  /*16350*/  LOP3.LUT R40, R40, R41, RZ, 0x3c, !PT ;  /* 0x0000002928287212 */ /* 0x000fe200078e3cff */
[----:B------:R-:W-:Y:S01]  /*16360*/  IMAD.X R41, RZ, RZ, R13, P2 ;  /* 0x000000ffff297224 */ /* 0x000fe200010e060d */
[----:B------:R-:W-:-:S02]  /*16370*/  LOP3.LUT R52, R53, 0x380, RZ, 0xc0, !PT ;  /* 0x0000038035347812 */ /* 0x000fc400078ec0ff */
[----:B------:R-:W-:Y:S02]  /*16380*/  SHF.R.U64 R44, R44, 0x3, RZ ;  /* 0x000000032c2c7819 */ /* 0x000fe400000012ff */
[----:B------:R-:W-:Y:S02]  /*16390*/  IADD3 R57, P2, R12, 0xb000, RZ ;  /* 0x0000b0000c397810 */ /* 0x000fe40007f5e0ff */
[----:B------:R-:W-:Y:S02]  /*163a0*/  LOP3.LUT R30, R30, 0xffffff80, RZ, 0xc0, !PT ;  /* 0xffffff801e1e7812 */ /* 0x000fe400078ec0ff */
[----:B------:R-:W-:Y:S02]  /*163b0*/  SHF.R.U64 R52, R52, 0x3, RZ ;  /* 0x0000000334347819 */ /* 0x000fe400000012ff */
[----:B------:R-:W-:Y:S01]  /*163c0*/  LOP3.LUT R44, R44, R45, RZ, 0x3c, !PT ;  /* 0x0000002d2c2c7212 */ /* 0x000fe200078e3cff */
[----:B------:R-:W-:Y:S01]  /*163d0*/  IMAD.X R45, RZ, RZ, R13, P3 ;  /* 0x000000ffff2d7224 */ /* 0x000fe200018e060d */
[----:B------:R-:W-:Y:S01]  /*163e0*/  LOP3.LUT R56, R57, 0x380, RZ, 0xc0, !PT ;  /* 0x0000038039387812 */ /* 0x000fe200078ec0ff */
[----:B------:R-:W-:Y:S01]  /*163f0*/  IMAD.IADD R30, R31, 0x1, -R30 ;  /* 0x000000011f1e7824 */ /* 0x000fe200078e0a1e */
[----:B------:R-:W-:-:S02]  /*16400*/  IADD3 R61, P3, R12, 0xc000, RZ ;  /* 0x0000c0000c3d7810 */ /* 0x000fc40007f7e0ff */
[----:B------:R-:W-:Y:S01]  /*16410*/  LOP3.LUT R52, R52, R53, RZ, 0x3c, !PT ;  /* 0x0000003534347212 */ /* 0x000fe200078e3cff */
[--C-:B------:R-:W-:Y:S01]  /*16420*/  IMAD.X R53, RZ, RZ, R13.reuse, P0 ;  /* 0x000000ffff357224 */ /* 0x100fe200000e060d */
[----:B------:R-:W-:Y:S02]  /*16430*/  SHF.R.U64 R56, R56, 0x3, RZ ;  /* 0x0000000338387819 */ /* 0x000fe400000012ff */
[----:B------:R-:W-:Y:S02]  /*16440*/  LOP3.LUT R60, R61, 0x380, RZ, 0xc0, !PT ;  /* 0x000003803d3c7812 */ /* 0x000fe400078ec0ff */
[----:B------:R-:W-:Y:S02]  /*16450*/  LOP3.LUT P0, RZ, R30, 0x3, RZ, 0xc0, !PT ;  /* 0x000000031eff7812 */ /* 0x000fe4000780c0ff */
[----:B------:R-:W-:Y:S01]  /*16460*/  LOP3.LUT R56, R56, R57, RZ, 0x3c, !PT ;  /* 0x0000003938387212 */ /* 0x000fe200078e3cff */
[--C-:B------:R-:W-:Y:S01]  /*16470*/  IMAD.X R57, RZ, RZ, R13.reuse, P2 ;  /* 0x000000ffff397224 */ /* 0x100fe200010e060d */
[----:B------:R-:W-:Y:S01]  /*16480*/  LOP3.LUT R36, R36, R37, RZ, 0x3c, !PT ;  /* 0x0000002524247212 */ /* 0x000fe200078e3cff */
[----:B------:R-:W-:Y:S01]  /*16490*/  IMAD.X R37, RZ, RZ, R13, P4 ;  /* 0x000000ffff257224 */ /* 0x000fe200020e060d */
[----:B------:R-:W-:-:S02]  /*164a0*/  SHF.R.U64 R60, R60, 0x3, RZ ;  /* 0x000000033c3c7819 */ /* 0x000fc400000012ff */
[C---:B------:R-:W-:Y:S02]  /*164b0*/  IADD3 R29, P5, R12.reuse, 0x3000, RZ ;  /* 0x000030000c1d7810 */ /* 0x040fe40007fbe0ff */
[----:B------:R-:W-:Y:S02]  /*164c0*/  IADD3 R79, P4, R12, 0xa000, RZ ;  /* 0x0000a0000c4f7810 */ /* 0x000fe40007f9e0ff */
[----:B------:R-:W-:Y:S01]  /*164d0*/  LOP3.LUT R60, R60, R61, RZ, 0x3c, !PT ;  /* 0x0000003d3c3c7212 */ /* 0x000fe200078e3cff */
[----:B------:R-:W-:Y:S01]  /*164e0*/  IMAD.X R61, RZ, RZ, R13, P3 ;  /* 0x000000ffff3d7224 */ /* 0x000fe200018e060d */
[----:B------:R-:W-:Y:S02]  /*164f0*/  LOP3.LUT R28, R29, 0x380, RZ, 0xc0, !PT ;  /* 0x000003801d1c7812 */ /* 0x000fe400078ec0ff */
[----:B------:R-:W-:Y:S02]  /*16500*/  LOP3.LUT R78, R79, 0x380, RZ, 0xc0, !PT ;  /* 0x000003804f4e7812 */ /* 0x000fe400078ec0ff */
[----:B------:R-:W-:-:S02]  /*16510*/  IADD3 R7, P3, R12, 0xf000, RZ ;  /* 0x0000f0000c077810 */ /* 0x000fc40007f7e0ff */
[----:B------:R-:W-:Y:S02]  /*16520*/  SHF.R.U64 R28, R28, 0x3, RZ ;  /* 0x000000031c1c7819 */ /* 0x000fe400000012ff */
[----:B------:R-:W-:Y:S01]  /*16530*/  SHF.R.U64 R78, R78, 0x3, RZ ;  /* 0x000000034e4e7819 */ /* 0x000fe200000012ff */
[----:B------:R-:W-:Y:S01]  /*16540*/  IMAD R21, R21, UR4, RZ ;  /* 0x0000000415157c24 */ /* 0x000fe2000f8e02ff */
[----:B------:R-:W-:Y:S01]  /*16550*/  LOP3.LUT R28, R28, R29, RZ, 0x3c, !PT ;  /* 0x0000001d1c1c7212 */ /* 0x000fe200078e3cff */
[--C-:B------:R-:W-:Y:S01]  /*16560*/  IMAD.X R29, RZ, RZ, R13.reuse, P5 ;  /* 0x000000ffff1d7224 */ /* 0x100fe200028e060d */
[----:B------:R-:W-:Y:S01]  /*16570*/  LOP3.LUT R78, R78, R79, RZ, 0x3c, !PT ;  /* 0x0000004f4e4e7212 */ /* 0x000fe200078e3cff */
[----:B------:R-:W-:Y:S01]  /*16580*/  IMAD.X R79, RZ, RZ, R13, P4 ;  /* 0x000000ffff4f7224 */ /* 0x000fe200020e060d */
[----:B------:R-:W-:Y:S01]  /*16590*/  IADD3 R49, P5, R12, 0x8000, RZ ;  /* 0x000080000c317810 */ /* 0x000fe20007fbe0ff */
[----:B------:R-:W-:Y:S01]  /*165a0*/  IMAD R81, R20, UR5, R21 ;  /* 0x0000000514517c24 */ /* 0x000fe2000f8e0215 */
[----:B------:R-:W-:Y:S01]  /*165b0*/  IADD3 R69, P4, R12, 0xe000, RZ ;  /* 0x0000e0000c457810 */ /* 0x000fe20007f9e0ff */
[----:B------:R-:W-:Y:S01]  /*165c0*/  IMAD.WIDE.U32 R20, R20, UR4, RZ ;  /* 0x0000000414147c25 */ /* 0x000fe2000f8e00ff */
[----:B------:R-:W-:Y:S01]  /*165d0*/  LOP3.LUT R48, R49, 0x380, RZ, 0xc0, !PT ;  /* 0x0000038031307812 */ /* 0x000fe200078ec0ff */
[----:B------:R-:W-:Y:S01]  /*165e0*/  ULDC.64 UR4, c[0x0][0xae8] ;  /* 0x0002ba0000047ab9 */ /* 0x000fe20000000a00 */
[----:B------:R-:W-:Y:S01]  /*165f0*/  LOP3.LUT R68, R69, 0x380, RZ, 0xc0, !PT ;  /* 0x0000038045447812 */ /* 0x000fe200078ec0ff */
[----:B------:R-:W-:Y:S01]  /*16600*/  IMAD.IADD R21, R21, 0x1, R81 ;  /* 0x0000000115157824 */ /* 0x000fe200078e0251 */
[----:B------:R-:W-:Y:S01]  /*16610*/  SHF.R.U64 R48, R48, 0x3, RZ ;  /* 0x0000000330307819 */ /* 0x000fe200000012ff */
[----:B------:R-:W-:Y:S01]  /*16620*/  IMAD.X R73, RZ, RZ, R13, P3 ;  /* 0x000000ffff497224 */ /* 0x000fe200018e060d */
[----:B------:R-:W-:Y:S01]  /*16630*/  LOP3.LUT R9, R12, 0x380, RZ, 0xc0, !PT ;  /* 0x000003800c097812 */ /* 0x000fe200078ec0ff */
[----:B------:R-:W-:Y:S01]  /*16640*/  IMAD.WIDE.U32 R20, R230, UR4, R20 ;  /* 0x00000004e6147c25 */ /* 0x000fe2000f8e0014 */
[----:B------:R-:W-:-:S02]  /*16650*/  LOP3.LUT R48, R48, R49, RZ, 0x3c, !PT ;  /* 0x0000003130307212 */ /* 0x000fc400078e3cff */
[----:B------:R-:W-:Y:S01]  /*16660*/  LOP3.LUT R14, R11, 0x380, RZ, 0xc0, !PT ;  /* 0x000003800b0e7812 */ /* 0x000fe200078ec0ff */
[----:B------:R-:W-:Y:S01]  /*16670*/  IMAD.X R49, RZ, RZ, R13, P5 ;  /* 0x000000ffff317224 */ /* 0x000fe200028e060d */
[----:B------:R-:W-:Y:S02]  /*16680*/  IADD3 R65, P5, R12, 0xd000, RZ ;  /* 0x0000d0000c417810 */ /* 0x000fe40007fbe0ff */
[----:B------:R-:W-:Y:S02]  /*16690*/  SHF.R.U64 R68, R68, 0x3, RZ ;  /* 0x0000000344447819 */ /* 0x000fe400000012ff */
[----:B------:R-:W-:Y:S02]  /*166a0*/  LOP3.LUT R64, R65, 0x380, RZ, 0xc0, !PT ;  /* 0x0000038041407812 */ /* 0x000fe400078ec0ff */
[----:B------:R-:W-:Y:S02]  /*166b0*/  SHF.R.U64 R9, R9, 0x3, RZ ;  /* 0x0000000309097819 */ /* 0x000fe400000012ff */
[----:B------:R-:W-:-:S02]  /*166c0*/  SHF.R.U64 R64, R64, 0x3, RZ ;  /* 0x0000000340407819 */ /* 0x000fc400000012ff */
[----:B------:R-:W-:Y:S02]  /*166d0*/  SHF.R.U64 R14, R14, 0x3, RZ ;  /* 0x000000030e0e7819 */ /* 0x000fe400000012ff */
[----:B------:R-:W-:Y:S01]  /*166e0*/  LOP3.LUT R64, R64, R65, RZ, 0x3c, !PT ;  /* 0x0000004140407212 */ /* 0x000fe200078e3cff */
[--C-:B------:R-:W-:Y:S01]  /*166f0*/  IMAD.X R65, RZ, RZ, R13.reuse, P5 ;  /* 0x000000ffff417224 */ /* 0x100fe200028e060d */
[----:B------:R-:W-:Y:S01]  /*16700*/  LOP3.LUT R68, R68, R69, RZ, 0x3c, !PT ;  /* 0x0000004544447212 */ /* 0x000fe200078e3cff */
[--C-:B------:R-:W-:Y:S01]  /*16710*/  IMAD.X R69, RZ, RZ, R13.reuse, P4 ;  /* 0x000000ffff457224 */ /* 0x100fe200020e060d */
[----:B----4-:R-:W-:Y:S01]  /*16720*/  LOP3.LUT R8, R9, R12, RZ, 0x3c, !PT ;  /* 0x0000000c09087212 */ /* 0x010fe200078e3cff */
[----:B------:R-:W-:Y:S01]  /*16730*/  IMAD.MOV.U32 R9, RZ, RZ, R13 ;  /* 0x000000ffff097224 */ /* 0x000fe200078e000d */
[----:B------:R-:W-:Y:S01]  /*16740*/  LOP3.LUT R14, R14, R11, RZ, 0x3c, !PT ;  /* 0x0000000b0e0e7212 */ /* 0x000fe200078e3cff */
[----:B------:R-:W-:Y:S01]  /*16750*/  BSSY B1, `(.L_x_2846) ;  /* 0x0000062000017945 */ /* 0x000fe20003800000 */
[----:B------:R-:W-:-:S02]  /*16760*/  SHF.R.S32.HI R86, RZ, 0x1f, R224 ;  /* 0x0000001fff567819 */ /* 0x000fc400000114e0 */
[----:B------:R-:W-:Y:S02]  /*16770*/  SHF.R.S32.HI R88, RZ, 0x1f, R222 ;  /* 0x0000001fff587819 */ /* 0x000fe400000114de */
[----:B------:R-:W-:Y:S02]  /*16780*/  SHF.R.S32.HI R92, RZ, 0x1f, R223 ;  /* 0x0000001fff5c7819 */ /* 0x000fe400000114df */
[----:B------:R-:W-:Y:S01]  /*16790*/  SHF.R.S32.HI R93, RZ, 0x1f, R214 ;  /* 0x0000001fff5d7819 */ /* 0x000fe200000114d6 */
[----:B---3--:R-:W-:-:S05]  /*167a0*/  IMAD.IADD R4, R26, 0x1, R210 ;  /* 0x000000011a047824 */ /* 0x008fca00078e02d2 */
[C---:B------:R-:W-:Y:S01]  /*167b0*/  ISETP.GE.OR P2, PT, R4.reuse, R83, P0 ;  /* 0x000000530400720c */ /* 0x040fe20000746670 */
[----:B------:R-:W-:-:S05]  /*167c0*/  VIADD R4, R4, 0x8 ;  /* 0x0000000804047836 */ /* 0x000fca0000000000 */
[----:B------:R-:W-:Y:S02]  /*167d0*/  ISETP.GE.OR P0, PT, R4, R83, P0 ;  /* 0x000000530400720c */ /* 0x000fe40000706670 */
[----:B------:R-:W-:-:S04]  /*167e0*/  LOP3.LUT R4, R7, 0x380, RZ, 0xc0, !PT ;  /* 0x0000038007047812 */ /* 0x000fc800078ec0ff */
[----:B------:R-:W-:Y:S01]  /*167f0*/  SHF.R.U64 R4, R4, 0x3, RZ ;  /* 0x0000000304047819 */ /* 0x000fe200000012ff */
[----:B0-----:R-:W-:Y:S03]  /*16800*/  @!P2 ST.E desc[UR40][R54.64], R6 ;  /* 0x000000063600a985 */ /* 0x001fe6000c101928 */
[----:B------:R-:W-:-:S03]  /*16810*/  LOP3.LUT R72, R4, R7, RZ, 0x3c, !PT ;  /* 0x0000000704487212 */ /* 0x000fc600078e3cff */
[----:B-1----:R0:W-:Y:S04]  /*16820*/  @!P0 ST.E desc[UR40][R58.64], R5 ;  /* 0x000000053a008985 */ /* 0x0021e8000c101928 */
[----:B------:R-:W5:Y:S04]  /*16830*/  LD.E.128 R8, desc[UR40][R8.64] ;  /* 0x0000002808087980 */ /* 0x000f68000c101d00 */
[----:B------:R-:W5:Y:S04]  /*16840*/  LD.E.128 R12, desc[UR40][R14.64] ;  /* 0x000000280e0c7980 */ /* 0x000f68000c101d00 */
[----:B0-----:R0:W5:Y:S04]  /*16850*/  LD.E.128 R4, desc[UR40][R78.64] ;  /* 0x000000284e047980 */ /* 0x001168000c101d00 */
[----:B------:R-:W5:Y:S04]  /*16860*/  LD.E.128 R24, desc[UR40][R24.64] ;  /* 0x0000002818187980 */ /* 0x000f68000c101d00 */
[----:B------:R-:W5:Y:S01]  /*16870*/  LD.E.128 R28, desc[UR40][R28.64] ;  /* 0x000000281c1c7980 */ /* 0x000f62000c101d00 */
[----:B0-----:R-:W-:-:S02]  /*16880*/  IMAD R79, R77, UR4, RZ ;  /* 0x000000044d4f7c24 */ /* 0x001fc4000f8e02ff */
[----:B------:R-:W-:Y:S01]  /*16890*/  IMAD R77, R225, 0x20, R236 ;  /* 0x00000020e14d7824 */ /* 0x000fe200078e02ec */
[----:B------:R-:W5:Y:S01]  /*168a0*/  LD.E.128 R32, desc[UR40][R32.64] ;  /* 0x0000002820207980 */ /* 0x000f62000c101d00 */
[----:B------:R-:W-:Y:S01]  /*168b0*/  IMAD R79, R230, UR5, R79 ;  /* 0x00000005e64f7c24 */ /* 0x000fe2000f8e024f */
[----:B------:R-:W-:Y:S01]  /*168c0*/  ULDC.64 UR4, c[0x0][0xaf0] ;  /* 0x0002bc0000047ab9 */ /* 0x000fe20000000a00 */
[----:B------:R-:W-:Y:S01]  /*168d0*/  IMAD.IADD R80, R210, 0x1, R77 ;  /* 0x00000001d2507824 */ /* 0x000fe200078e024d */
[----:B------:R-:W5:Y:S01]  /*168e0*/  LD.E.128 R36, desc[UR40][R36.64] ;  /* 0x0000002824247980 */ /* 0x000f62000c101d00 */
[----:B------:R-:W-:Y:S02]  /*168f0*/  IMAD R77, R3, UR4, RZ ;  /* 0x00000004034d7c24 */ /* 0x000fe4000f8e02ff */
[----:B------:R-:W-:Y:S01]  /*16900*/  @P1 IMAD.HI.U32 R78, R80, R85, RZ ;  /* 0x00000055504e1227 */ /* 0x000fe200078e00ff */
[----:B------:R-:W5:Y:S03]  /*16910*/  LD.E.128 R40, desc[UR40][R40.64] ;  /* 0x0000002828287980 */ /* 0x000f66000c101d00 */
[----:B------:R-:W-:Y:S01]  /*16920*/  IMAD.IADD R21, R21, 0x1, R79 ;  /* 0x0000000115157824 */ /* 0x000fe200078e024f */
[----:B------:R-:W5:Y:S01]  /*16930*/  LD.E.128 R44, desc[UR40][R44.64] ;  /* 0x000000282c2c7980 */ /* 0x000f62000c101d00 */
[----:B------:R-:W-:Y:S01]  /*16940*/  IMAD.MOV.U32 R3, RZ, RZ, R80 ;  /* 0x000000ffff037224 */ /* 0x000fe200078e0050 */
[----:B--2---:R-:W-:Y:S01]  /*16950*/  @P1 SHF.R.U32.HI R3, RZ, R87, R78 ;  /* 0x00000057ff031219 */ /* 0x004fe2000001164e */
[C---:B------:R-:W-:Y:S01]  /*16960*/  IMAD R79, R76.reuse, UR5, R77 ;  /* 0x000000054c4f7c24 */ /* 0x040fe2000f8e024d */
[----:B------:R-:W5:Y:S01]  /*16970*/  LD.E.128 R48, desc[UR40][R48.64] ;  /* 0x0000002830307980 */ /* 0x000f62000c101d00 */
[----:B------:R-:W-:Y:S01]  /*16980*/  IMAD.WIDE.U32 R76, R76, UR4, R20 ;  /* 0x000000044c4c7c25 */ /* 0x000fe2000f8e0014 */
[----:B------:R-:W-:Y:S01]  /*16990*/  SHF.R.S32.HI R20, RZ, 0x1f, R3 ;  /* 0x0000001fff147819 */ /* 0x000fe20000011403 */
[----:B------:R-:W-:Y:S01]  /*169a0*/  ULDC.64 UR4, c[0x0][0xae0] ;  /* 0x0002b80000047ab9 */ /* 0x000fe20000000a00 */
[----:B------:R-:W5:Y:S01]  /*169b0*/  LD.E.128 R52, desc[UR40][R52.64] ;  /* 0x0000002834347980 */ /* 0x000f62000c101d00 */
[----:B------:R-:W-:-:S02]  /*169c0*/  IMAD.IADD R77, R77, 0x1, R79 ;  /* 0x000000014d4d7824 */ /* 0x000fc400078e024f */
[----:B------:R-:W-:Y:S01]  /*169d0*/  IMAD.MOV R79, RZ, RZ, -R3 ;  /* 0x000000ffff4f7224 */ /* 0x000fe200078e0a03 */
[----:B------:R-:W5:Y:S01]  /*169e0*/  LD.E.128 R56, desc[UR40][R56.64] ;  /* 0x0000002838387980 */ /* 0x000f62000c101d00 */
[----:B------:R-:W-:Y:S02]  /*169f0*/  IMAD R20, R20, UR4, RZ ;  /* 0x0000000414147c24 */ /* 0x000fe4000f8e02ff */
[----:B------:R-:W-:Y:S01]  /*16a00*/  IMAD R79, R0, R79, R80 ;  /* 0x0000004f004f7224 */ /* 0x000fe200078e0250 */
[----:B------:R-:W5:Y:S01]  /*16a10*/  LD.E.128 R60, desc[UR40][R60.64] ;  /* 0x000000283c3c7980 */ /* 0x000f62000c101d00 */
[C---:B------:R-:W-:Y:S02]  /*16a20*/  IMAD R81, R3.reuse, UR5, R20 ;  /* 0x0000000503517c24 */ /* 0x040fe4000f8e0214 */
[----:B------:R-:W-:Y:S01]  /*16a30*/  IMAD.WIDE.U32 R20, R3, UR4, R76 ;  /* 0x0000000403147c25 */ /* 0x000fe2000f8e004c */
[----:B------:R-:W5:Y:S01]  /*16a40*/  LD.E.128 R64, desc[UR40][R64.64] ;  /* 0x0000002840407980 */ /* 0x000f62000c101d00 */
[----:B------:R-:W-:Y:S01]  /*16a50*/  SHF.R.S32.HI R3, RZ, 0x1f, R79 ;  /* 0x0000001fff037819 */ /* 0x000fe2000001144f */
[----:B------:R-:W-:-:S02]  /*16a60*/  ULDC.64 UR4, c[0x0][0xad8] ;  /* 0x0002b60000047ab9 */ /* 0x000fc40000000a00 */
        /* <DEDUP_REMOVED lines=9> */
[----:B------:R-:W-:Y:S02]  /*16b00*/  IMAD.IADD R21, R21, 0x1, R81 ;  /* 0x0000000115157824 */ /* 0x000fe400078e0251 */
[----:B------:R-:W-:Y:S02]  /*16b10*/  IMAD R76, R3, UR4, RZ ;  /* 0x00000004034c7c24 */ /* 0x000fe4000f8e02ff */
[C---:B------:R-:W-:Y:S02]  /*16b20*/  VIADD R0, R210.reuse, 0x20 ;  /* 0x00000020d2007836 */ /* 0x040fe40000000000 */
[C---:B------:R-:W-:Y:S02]  /*16b30*/  IMAD R77, R79.reuse, UR5, R76 ;  /* 0x000000054f4d7c24 */ /* 0x040fe4000f8e024c */
[----:B------:R-:W-:Y:S01]  /*16b40*/  IMAD.WIDE.U32 R20, R79, UR4, R20 ;  /* 0x000000044f147c25 */ /* 0x000fe2000f8e0014 */
[-C--:B------:R-:W-:Y:S01]  /*16b50*/  ISETP.GE.AND P2, PT, R210, R83.reuse, PT ;  /* 0x00000053d200720c */ /* 0x080fe20003f46270 */
[----:B------:R-:W-:Y:S01]  /*16b60*/  ULDC.64 UR4, c[0x0][0xa80] ;  /* 0x0002a00000047ab9 */ /* 0x000fe20000000a00 */
[----:B------:R-:W-:Y:S01]  /*16b70*/  ISETP.GE.AND P0, PT, R0, R83, PT ;  /* 0x000000530000720c */ /* 0x000fe20003f06270 */
[----:B------:R-:W-:Y:S01]  /*16b80*/  VIADD R3, R210, 0x40 ;  /* 0x00000040d2037836 */ /* 0x000fe20000000000 */
[----:B------:R-:W-:Y:S01]  /*16b90*/  LEA R82, P3, R20, UR4, 0x1 ;  /* 0x0000000414527c11 */ /* 0x000fe2000f8608ff */
[----:B------:R-:W-:-:S02]  /*16ba0*/  IMAD.IADD R21, R21, 0x1, R77 ;  /* 0x0000000115157824 */ /* 0x000fc400078e024d */
[----:B------:R-:W-:Y:S01]  /*16bb0*/  VIADD R0, R16, 0x22820 ;  /* 0x0002282010007836 */ /* 0x000fe20000000000 */
[----:B------:R-:W-:Y:S01]  /*16bc0*/  P2R R84, PR, RZ, 0x1 ;  /* 0x00000001ff547803 */ /* 0x000fe20000000000 */
[----:B------:R-:W-:Y:S01]  /*16bd0*/  VIADD R76, R210, 0x60 ;  /* 0x00000060d24c7836 */ /* 0x000fe20000000000 */
[-C--:B------:R-:W-:Y:S02]  /*16be0*/  ISETP.GE.AND P0, PT, R3, R83.reuse, PT ;  /* 0x000000530300720c */ /* 0x080fe40003f06270 */
[----:B------:R-:W-:Y:S02]  /*16bf0*/  LEA.HI.X R3, R20, UR5, R21, 0x1, P3 ;  /* 0x0000000514037c11 */ /* 0x000fe400098f0c15 */
[----:B------:R-:W-:Y:S02]  /*16c00*/  PRMT R0, RZ, 0x654, R0 ;  /* 0x00000654ff007816 */ /* 0x000fe40000000000 */
[----:B------:R-:W-:Y:S01]  /*16c10*/  ISETP.GE.AND P1, PT, R76, R83, PT ;  /* 0x000000534c00720c */ /* 0x000fe20003f26270 */
[----:B0-----:R0:W1:Y:S01]  /*16c20*/  SHFL.IDX PT, R81, R3, RZ, 0x181f ;  /* 0x00181fff03517589 */ /* 0x00106200000e0000 */
[----:B------:R0:W-:Y:S03]  /*16c30*/  SYNCS.ARRIVE.TRANS64.RED.A1T0 RZ, [R0+URZ], RZ ;  /* 0x000000ff00ff79a7 */ /* 0x0001e6000810043f */
[----:B------:R0:W2:Y:S01]  /*16c40*/  SHFL.IDX PT, R83, R82, RZ, 0x181f ;  /* 0x00181fff52537589 */ /* 0x0000a200000e0000 */
[----:B------:R-:W-:Y:S07]  /*16c50*/  @P2 BRA `(.L_x_2847) ;  /* 0x0000000000442947 */ /* 0x000fee0003800000 */
[----:B------:R-:W-:Y:S02]  /*16c60*/  ULDC UR4, c[0x0][0xac8] ;  /* 0x0002b20000047ab9 */ /* 0x000fe40000000800 */
[----:B------:R-:W-:Y:S02]  /*16c70*/  ISETP.GE.AND P2, PT, R214, UR4, PT ;  /* 0x00000004d6007c0c */ /* 0x000fe4000bf46270 */
[----:B------:R-:W-:-:S11]  /*16c80*/  ISETP.GE.AND P3, PT, R223, UR4, PT ;  /* 0x00000004df007c0c */ /* 0x000fd6000bf66270 */
[----:B--2---:R-:W-:-:S04]  /*16c90*/  @!P2 LEA R20, P4, R214, R83, 0x1 ;  /* 0x00000053d614a211 */ /* 0x004fc800078808ff */
[----:B-1----:R-:W-:Y:S02]  /*16ca0*/  @!P2 LEA.HI.X R21, R214, R81, R93, 0x1, P4 ;  /* 0x00000051d615a211 */ /* 0x002fe400020f0c5d */
        /* <DEDUP_REMOVED lines=12> */
.L_x_2847:
[----:B------:R-:W-:Y:S05]  /*16d70*/  BSYNC B1 ;  /* 0x0000000000017941 */ /* 0x000fea0003800000 */
.L_x_2846:
[----:B------:R-:W-:Y:S01]  /*16d80*/  ISETP.NE.AND P2, PT, R84, RZ, PT ;  /* 0x000000ff5400720c */ /* 0x000fe20003f45270 */
[----:B---3-5:R3:W4:Y:S01]  /*16d90*/  SHFL.IDX PT, R33, R3, 0x1, 0x181f ;  /* 0x00381f0003217f89 */ /* 0x02872200000e0000 */
[----:B------:R-:W-:Y:S03]  /*16da0*/  BSSY B1, `(.L_x_2848) ;  /* 0x0000014000017945 */ /* 0x000fe60003800000 */
[----:B------:R3:W0:Y:S08]  /*16db0*/  SHFL.IDX PT, R35, R82, 0x1, 0x181f ;  /* 0x00381f0052237f89 */ /* 0x00063000000e0000 */
[----:B---3--:R-:W-:Y:S05]  /*16dc0*/  @P2 BRA `(.L_x_2849) ;  /* 0x0000000000442947 */ /* 0x008fea0003800000 */
[----:B------:R-:W-:Y:S02]  /*16dd0*/  ULDC UR4, c[0x0][0xac8] ;  /* 0x0002b20000047ab9 */ /* 0x000fe40000000800 */
[----:B------:R-:W-:Y:S02]  /*16de0*/  ISETP.GE.AND P2, PT, R214, UR4, PT ;  /* 0x00000004d6007c0c */ /* 0x000fe4000bf46270 */
[----:B------:R-:W-:Y:S02]  /*16df0*/  ISETP.GE.AND P3, PT, R223, UR4, PT ;  /* 0x00000004df007c0c */ /* 0x000fe4000bf66270 */
[----:B------:R-:W-:-:S09]  /*16e00*/  ISETP.GE.AND P4, PT, R222, UR4, PT ;  /* 0x00000004de007c0c */ /* 0x000fd2000bf86270 */
[----:B0-----:R-:W-:-:S04]  /*16e10*/  @!P2 LEA R8, P5, R214, R35, 0x1 ;  /* 0x00000023d608a211 */ /* 0x001fc800078a08ff */
        /* <DEDUP_REMOVED lines=12> */
.L_x_2849:
[----:B------:R-:W-:Y:S05]  /*16ee0*/  BSYNC B1 ;  /* 0x0000000000017941 */ /* 0x000fea0003800000 */
.L_x_2848:
[----:B---3--:R3:W0:Y:S01]  /*16ef0*/  SHFL.IDX PT, R15, R3, 0x2, 0x181f ;  /* 0x00581f00030f7f89 */ /* 0x00862200000e0000 */
        /* <DEDUP_REMOVED lines=8> */
[----:B0-----:R-:W-:-:S04]  /*16f80*/  @!P4 LEA R8, P5, R214, R21, 0x1 ;  /* 0x00000015d608c211 */ /* 0x001fc800078a08ff */
[----:B------:R-:W-:Y:S02]  /*16f90*/  @!P4 LEA.HI.X R9, R214, R15, R93, 0x1, P5 ;  /* 0x0000000fd609c211 */ /* 0x000fe400028f0c5d */
        /* <DEDUP_REMOVED lines=10> */
.L_x_2851:
[----:B------:R-:W-:Y:S05]  /*17040*/  BSYNC B1 ;  /* 0x0000000000017941 */ /* 0x000fea0003800000 */
.L_x_2850:
[----:B0--3--:R-:W0:Y:S04]  /*17050*/  SHFL.IDX PT, R3, R3, 0x3, 0x181f ;  /* 0x00781f0003037f89 */ /* 0x009e2800000e0000 */
[----:B------:R3:W0:Y:S01]  /*17060*/  SHFL.IDX PT, R11, R82, 0x3, 0x181f ;  /* 0x00781f00520b7f89 */ /* 0x00062200000e0000 */
[----:B------:R-:W-:Y:S05]  /*17070*/  @P1 BRA `(.L_x_2852) ;  /* 0x0000000c00e41947 */ /* 0x000fea0003800000 */
        /* <DEDUP_REMOVED lines=19> */
.L_x_2844:
[----:B------:R-:W-:Y:S01]  /*171b0*/  ULDC.64 UR4, c[0x0][0xc00] ;  /* 0x0003000000047ab9 */ /* 0x000fe20000000a00 */
[----:B------:R-:W4:Y:S01]  /*171c0*/  LDC.64 R4, c[0x0][0xc00] ;  /* 0x00030000ff047b82 */ /* 0x000f220000000a00 */
[----:B------:R-:W-:Y:S01]  /*171d0*/  ISETP.NE.U32.AND P0, PT, RZ, UR4, PT ;  /* 0x00000004ff007c0c */ /* 0x000fe2000bf05070 */
[----:B------:R-:W-:-:S03]  /*171e0*/  IMAD.MOV.U32 R0, RZ, RZ, RZ ;  /* 0x000000ffff007224 */ /* 0x000fc600078e00ff */
[----:B------:R-:W-:Y:S01]  /*171f0*/  ISETP.NE.AND.EX P0, PT, RZ, UR5, PT, P0 ;  /* 0x00000005ff007c0c */ /* 0x000fe2000bf05300 */
[----:B------:R-:W-:Y:S02]  /*17200*/  ULDC.64 UR4, c[0x0][0xc08] ;  /* 0x0003020000047ab9 */ /* 0x000fe40000000a00 */
[----:B------:R-:W-:Y:S01]  /*17210*/  ISETP.NE.U32.AND P1, PT, RZ, UR4, PT ;  /* 0x00000004ff007c0c */ /* 0x000fe2000bf25070 */
[----:B------:R-:W0:Y:S03]  /*17220*/  LDC R25, c[0x0][0xbe8] ;  /* 0x0002fa00ff197b82 */ /* 0x000e260000000800 */
[----:B------:R-:W-:Y:S01]  /*17230*/  ISETP.NE.AND.EX P1, PT, RZ, UR5, PT, P1 ;  /* 0x00000005ff007c0c */ /* 0x000fe2000bf25310 */
[----:B----4-:R-:W-:-:S12]  /*17240*/  IMAD.WIDE R4, R232, 0x4, R4 ;  /* 0x00000004e8047825 */ /* 0x010fd800078e0204 */
[----:B------:R-:W4:Y:S01]  /*17250*/  @P1 LDC.64 R6, c[0x0][0xc08] ;  /* 0x00030200ff061b82 */ /* 0x000f220000000a00 */
[----:B------:R-:W-:Y:S02]  /*17260*/  ULDC UR4, c[0x0][0xa88] ;  /* 0x0002a20000047ab9 */ /* 0x000fe40000000800 */
[----:B------:R-:W-:Y:S01]  /*17270*/  IMAD.U32 R8, RZ, RZ, UR4 ;  /* 0x00000004ff087e24 */ /* 0x000fe2000f8e00ff */
[----:B------:R0:W5:Y:S01]  /*17280*/  @P0 LDG.E R0, desc[UR40][R4.64] ;  /* 0x0000002804000981 */ /* 0x000162000c1e1900 */
[----:B----4-:R-:W-:-:S05]  /*17290*/  @P1 IMAD.WIDE R6, R232, 0x4, R6 ;  /* 0x00000004e8061825 */ /* 0x010fca00078e0206 */
[----:B------:R4:W5:Y:S01]  /*172a0*/  @P1 LDG.E R8, desc[UR40][R6.64] ;  /* 0x0000002806081981 */ /* 0x000962000c1e1900 */
[----:B0-----:R-:W-:Y:S02]  /*172b0*/  ISETP.NE.AND P2, PT, R25, 0x1, PT ;  /* 0x000000011900780c */ /* 0x001fe40003f45270 */
[----:B------:R-:W-:Y:S01]  /*172c0*/  SHF.R.S32.HI R9, RZ, 0x1f, R232 ;  /* 0x0000001fff097819 */ /* 0x000fe200000114e8 */
[----:B------:R-:W0:Y:S10]  /*172d0*/  S2R R3, SR_TID.X ;  /* 0x0000000000037919 */ /* 0x000e340000002100 */
[----:B------:R-:W1:Y:S01]  /*172e0*/  @P2 LDC R27, c[0x0][0xbec] ;  /* 0x0002fb00ff1b2b82 */ /* 0x000e620000000800 */
[----:B0-----:R-:W-:-:S05]  /*172f0*/  VIADD R3, R3, 0xffffff80 ;  /* 0xffffff8003037836 */ /* 0x001fca0000000000 */
[----:B------:R-:W-:Y:S01]  /*17300*/  ISETP.GE.AND P3, PT, R3, 0x80, PT ;  /* 0x000000800300780c */ /* 0x000fe20003f66270 */
[----:B----4-:R-:W-:-:S12]  /*17310*/  @P1 BRA `(.L_x_2853) ;  /* 0x0000000000101947 */ /* 0x010fd80003800000 */
[----:B------:R-:W-:Y:S05]  /*17320*/  @!P0 BRA `(.L_x_2853) ;  /* 0x00000000000c8947 */ /* 0x000fea0003800000 */
[----:B------:R-:W4:Y:S04]  /*17330*/  LDG.E R3, desc[UR40][R4.64] ;  /* 0x0000002804037981 */ /* 0x000f28000c1e1900 */
[----:B-----5:R-:W4:Y:S02]  /*17340*/  LDG.E R8, desc[UR40][R4.64+0x4] ;  /* 0x0000042804087981 */ /* 0x020f24000c1e1900 */
[----:B----4-:R-:W-:-:S07]  /*17350*/  IMAD.IADD R8, R8, 0x1, -R3 ;  /* 0x0000000108087824 */ /* 0x010fce00078e0a03 */
.L_x_2853:
[----:B------:R-:W-:Y:S01]  /*17360*/  BSSY B1, `(.L_x_2854) ;  /* 0x000002d000017945 */ /* 0x000fe20003800000 */
[----:B------:R-:W-:Y:S02]  /*17370*/  SHF.R.S32.HI R12, RZ, 0x1f, R230 ;  /* 0x0000001fff0c7819 */ /* 0x000fe400000114e6 */
[----:B------:R-:W-:Y:S02]  /*17380*/  SEL R13, R232, RZ, !P0 ;  /* 0x000000ffe80d7207 */ /* 0x000fe40004000000 */
[----:B------:R-:W-:Y:S02]  /*17390*/  SEL R14, R9, RZ, !P0 ;  /* 0x000000ff090e7207 */ /* 0x000fe40004000000 */
[----:B-----5:R-:W-:Y:S01]  /*173a0*/  SHF.R.S32.HI R11, RZ, 0x1f, R0 ;  /* 0x0000001fff0b7819 */ /* 0x020fe20000011400 */
[----:B------:R-:W-:Y:S06]  /*173b0*/  @P3 BRA `(.L_x_2855) ;  /* 0x00000000009c3947 */ /* 0x000fec0003800000 */
[----:B------:R-:W0:Y:S01]  /*173c0*/  S2R R5, SR_TID.X ;  /* 0x0000000000057919 */ /* 0x000e220000002100 */
[----:B------:R-:W4:Y:S02]  /*173d0*/  LDC R9, c[0x0][0xbe8] ;  /* 0x0002fa00ff097b82 */ /* 0x000f240000000800 */
[----:B----4-:R-:W-:Y:S01]  /*173e0*/  IMAD R3, R8, R9, RZ ;  /* 0x0000000908037224 */ /* 0x010fe200078e02ff */
[----:B0-----:R-:W-:-:S04]  /*173f0*/  IADD3 R10, R210, -0x80, R5 ;  /* 0xffffff80d20a7810 */ /* 0x001fc80007ffe005 */
        /* <DEDUP_REMOVED lines=9> */
[----:B------:R-:W0:Y:S01]  /*17490*/  @P0 LDC R15, c[0x0][0xbec] ;  /* 0x0002fb00ff0f0b82 */ /* 0x000e220000000800 */
[----:B------:R-:W-:Y:S01]  /*174a0*/  IMAD R7, R230, UR5, R7 ;  /* 0x00000005e6077c24 */ /* 0x000fe2000f8e0207 */
[----:B------:R-:W-:-:S03]  /*174b0*/  ULDC.64 UR4, c[0x0][0xb98] ;  /* 0x0002e60000047ab9 */ /* 0x000fc60000000a00 */
[----:B------:R-:W-:-:S03]  /*174c0*/  IMAD.IADD R5, R5, 0x1, R7 ;  /* 0x0000000105057824 */ /* 0x000fc600078e0207 */
[----:B------:R-:W4:Y:S01]  /*174d0*/  @P0 LDC R21, c[0x0][0xbf0] ;  /* 0x0002fc00ff150b82 */ /* 0x000f220000000800 */
[----:B------:R-:W-:-:S04]  /*174e0*/  IMAD.WIDE.U32 R4, R13, UR4, R4 ;  /* 0x000000040d047c25 */ /* 0x000fc8000f8e0004 */
[----:B0-----:R-:W-:-:S05]  /*174f0*/  @P0 IMAD.HI.U32 R6, R10, R15, RZ ;  /* 0x0000000f0a060227 */ /* 0x001fca00078e00ff */
[----:B----4-:R-:W-:Y:S01]  /*17500*/  @P0 SHF.R.U32.HI R3, RZ, R21, R6 ;  /* 0x00000015ff030219 */ /* 0x010fe20000011606 */
[----:B------:R-:W-:-:S03]  /*17510*/  IMAD R6, R14, UR4, RZ ;  /* 0x000000040e067c24 */ /* 0x000fc6000f8e02ff */
[----:B------:R-:W-:Y:S01]  /*17520*/  IADD3 R4, P0, R3, R4, RZ ;  /* 0x0000000403047210 */ /* 0x000fe20007f1e0ff */
[--C-:B------:R-:W-:Y:S02]  /*17530*/  IMAD.MOV R7, RZ, RZ, -R3.reuse ;  /* 0x000000ffff077224 */ /* 0x100fe400078e0a03 */
        /* <DEDUP_REMOVED lines=15> */
.L_x_2855:
[----:B------:R-:W-:Y:S05]  /*17630*/  BSYNC B1 ;  /* 0x0000000000017941 */ /* 0x000fea0003800000 */
.L_x_2854:
[----:B------:R-:W4:Y:S01]  /*17640*/  @P2 LDC R9, c[0x0][0xbf0] ;  /* 0x0002fc00ff092b82 */ /* 0x000f220000000800 */
[----:B------:R-:W-:Y:S01]  /*17650*/  ULDC.64 UR4, c[0x0][0xaa0] ;  /* 0x0002a80000047ab9 */ /* 0x000fe20000000a00 */
[----:B0-----:R-:W-:Y:S02]  /*17660*/  IMAD R7, R225, 0x20, R236 ;  /* 0x00000020e1077824 */ /* 0x001fe400078e02ec */
[----:B------:R-:W-:Y:S02]  /*17670*/  IMAD R3, R11, UR4, RZ ;  /* 0x000000040b037c24 */ /* 0x000fe4000f8e02ff */
[----:B------:R-:W-:-:S04]  /*17680*/  IMAD.WIDE.U32 R4, R0, UR4, RZ ;  /* 0x0000000400047c25 */ /* 0x000fc8000f8e00ff */
[----:B------:R-:W-:Y:S01]  /*17690*/  IMAD R3, R0, UR5, R3 ;  /* 0x0000000500037c24 */ /* 0x000fe2000f8e0203 */
[----:B------:R-:W-:Y:S01]  /*176a0*/  ULDC.64 UR4, c[0x0][0xae8] ;  /* 0x0002ba0000047ab9 */ /* 0x000fe20000000a00 */
[----:B------:R-:W-:Y:S02]  /*176b0*/  IMAD.IADD R10, R210, 0x1, R7 ;  /* 0x00000001d20a7824 */ /* 0x000fe400078e0207 */
[----:B------:R-:W-:Y:S02]  /*176c0*/  IMAD.IADD R5, R5, 0x1, R3 ;  /* 0x0000000105057824 */ /* 0x000fe400078e0203 */
[----:B------:R-:W-:Y:S02]  /*176d0*/  IMAD R3, R12, UR4, RZ ;  /* 0x000000040c037c24 */ /* 0x000fe4000f8e02ff */
[----:B-1----:R-:W-:-:S04]  /*176e0*/  @P2 IMAD.HI.U32 R0, R10, R27, RZ ;  /* 0x0000001b0a002227 */ /* 0x002fc800078e00ff */
[C---:B------:R-:W-:Y:S02]  /*176f0*/  IMAD R7, R230.reuse, UR5, R3 ;  /* 0x00000005e6077c24 */ /* 0x040fe4000f8e0203 */
        /* <DEDUP_REMOVED lines=28> */
[----:B------:R0:W1:Y:S04]  /*178c0*/  SHFL.IDX PT, R3, R4, RZ, 0x181f ;  /* 0x00181fff04037589 */ /* 0x00006800000e0000 */
[----:B------:R0:W4:Y:S02]  /*178d0*/  SHFL.IDX PT, R14, R0, RZ, 0x181f ;  /* 0x00181fff000e7589 */ /* 0x00012400000e0000 */
.L_x_3076:
[----:B------:R-:W-:Y:S01]  /*178e0*/  IMAD R8, R8, R25, RZ ;  /* 0x0000001908087224 */ /* 0x000fe200078e02ff */
[----:B------:R-:W-:Y:S01]  /*178f0*/  BSSY B1, `(.L_x_2857) ;  /* 0x0000019000017945 */ /* 0x000fe20003800000 */
[----:B------:R-:W-:-:S05]  /*17900*/  IMAD.IADD R7, R236, 0x1, R210 ;  /* 0x00000001ec077824 */ /* 0x000fca00078e02d2 */
        /* <DEDUP_REMOVED lines=11> */
[CC--:B------:R-:W-:Y:S02]  /*179c0*/  @!P2 LEA R12, P4, R223.reuse, R14.reuse, 0x1 ;  /* 0x0000000edf0ca211 */ /* 0x0c0fe400078808ff */
[-C--:B-1----:R-:W-:Y:S02]  /*179d0*/  @!P3 LEA.HI.X R11, R214, R3.reuse, R5, 0x1, P5 ;  /* 0x00000003d60bb211 */ /* 0x082fe400028f0c05 */
        /* <DEDUP_REMOVED lines=10> */
.L_x_2858:
[----:B------:R-:W-:Y:S05]  /*17a80*/  BSYNC B1 ;  /* 0x0000000000017941 */ /* 0x000fea0003800000 */
.L_x_2857:
[----:B------:R-:W-:-:S03]  /*17a90*/  UMOV UR4, 0xffffffff ;  /* 0xffffffff00047882 */ /* 0x000fc60000000000 */
[----:B------:R-:W-:Y:S05]  /*17aa0*/  BRA.DIV UR4, `(.L_x_2859) ;  /* 0x0000009204f47947 */ /* 0x000fea000b800000 */
[----:B-1----:R1:W0:Y:S04]  /*17ab0*/  SHFL.IDX PT, R3, R4, 0x1, 0x181f ;  /* 0x00381f0004037f89 */ /* 0x00222800000e0000 */
[----:B----4-:R1:W4:Y:S02]  /*17ac0*/  SHFL.IDX PT, R14, R0, 0x1, 0x181f ;  /* 0x00381f00000e7f89 */ /* 0x01032400000e0000 */
.L_x_3080:
        /* <DEDUP_REMOVED lines=14> */
[-C--:B0-----:R-:W-:Y:S02]  /*17bb0*/  @!P3 LEA.HI.X R11, R214, R3.reuse, R6, 0x1, P5 ;  /* 0x00000003d60bb211 */ /* 0x081fe400028f0c06 */
        /* <DEDUP_REMOVED lines=10> */
.L_x_2861:
[----:B------:R-:W-:Y:S05]  /*17c60*/  BSYNC B1 ;  /* 0x0000000000017941 */ /* 0x000fea0003800000 */
.L_x_2860:
[----:B------:R-:W-:-:S03]  /*17c70*/  UMOV UR4, 0xffffffff ;  /* 0xffffffff00047882 */ /* 0x000fc60000000000 */
[----:B------:R-:W-:Y:S05]  /*17c80*/  BRA.DIV UR4, `(.L_x_2862) ;  /* 0x0000009204c47947 */ /* 0x000fea000b800000 */
[----:B0-----:R0:W0:Y:S04]  /*17c90*/  SHFL.IDX PT, R3, R4, 0x2, 0x181f ;  /* 0x00581f0004037f89 */ /* 0x00102800000e0000 */
[----:B----4-:R4:W0:Y:S02]  /*17ca0*/  SHFL.IDX PT, R14, R0, 0x2, 0x181f ;  /* 0x00581f00000e7f89 */ /* 0x01082400000e0000 */
.L_x_3084:
        /* <DEDUP_REMOVED lines=13> */
[CC--:B------:R-:W-:Y:S02]  /*17d80*/  @!P2 LEA R12, P4, R223.reuse, R14.reuse, 0x1 ;  /* 0x0000000edf0ca211 */ /* 0x0c0fe400078808ff */
[-C--:B------:R-:W-:Y:S02]  /*17d90*/  @!P3 LEA.HI.X R11, R214, R3.reuse, R6, 0x1, P5 ;  /* 0x00000003d60bb211 */ /* 0x080fe400028f0c06 */
        /* <DEDUP_REMOVED lines=10> */
.L_x_2864:
[----:B------:R-:W-:Y:S05]  /*17e40*/  BSYNC B1 ;  /* 0x0000000000017941 */ /* 0x000fea0003800000 */
.L_x_2863:
[----:B------:R-:W-:-:S03]  /*17e50*/  UMOV UR4, 0xffffffff ;  /* 0xffffffff00047882 */ /* 0x000fc60000000000 */
[----:B------:R-:W-:Y:S05]  /*17e60*/  BRA.DIV UR4, `(.L_x_2865) ;  /* 0x0000009204947947 */ /* 0x000fea000b800000 */
[----:B0-----:R0:W0:Y:S04]  /*17e70*/  SHFL.IDX PT, R3, R4, 0x3, 0x181f ;  /* 0x00781f0004037f89 */ /* 0x00102800000e0000 */
[----:B------:R0:W0:Y:S02]  /*17e80*/  SHFL.IDX PT, R14, R0, 0x3, 0x181f ;  /* 0x00781f00000e7f89 */ /* 0x00002400000e0000 */
.L_x_3088:
[----:B01--4-:R-:W-:-:S05]  /*17e90*/  VIADD R0, R7, 0x60 ;  /* 0x0000006007007836 */ /* 0x013fca0000000000 */
        /* <DEDUP_REMOVED lines=12> */
[-C--:B------:R-:W-:Y:S02]  /*17f60*/  @!P2 LEA R6, P4, R223, R14.reuse, 0x1 ;  /* 0x0000000edf06a211 */ /* 0x080fe400078808ff */
[----:B------:R-:W-:Y:S02]  /*17f70*/  @!P3 LEA.HI.X R5, R214, R3, R9, 0x1, P5 ;  /* 0x00000003d605b211 */ /* 0x000fe400028f0c09 */
[----:B------:R-:W-:-:S02]  /*17f80*/  @!P1 LEA R8, P5, R222, R14, 0x1 ;  /* 0x0000000ede089211 */ /* 0x000fc400078a08ff */
[-C--:B------:R-:W-:Y:S01]  /*17f90*/  @!P2 LEA.HI.X R7, R223, R3.reuse, R12, 0x1, P4 ;  /* 0x00000003df07a211 */ /* 0x080fe200020f0c0c */
[----:B------:R0:W-:Y:S01]  /*17fa0*/  @!P3 ST.E.128 desc[UR40][R4.64], RZ ;  /* 0x000000ff0400b985 */ /* 0x0001e2000c101d28 */
[----:B------:R-:W-:Y:S02]  /*17fb0*/  @!P0 LEA R14, P4, R224, R14, 0x1 ;  /* 0x0000000ee00e8211 */ /* 0x000fe400078808ff */
[-C--:B------:R-:W-:Y:S01]  /*17fc0*/  @!P1 LEA.HI.X R9, R222, R3.reuse, R11, 0x1, P5 ;  /* 0x00000003de099211 */ /* 0x080fe200028f0c0b */
[----:B------:R0:W-:Y:S01]  /*17fd0*/  @!P2 ST.E.128 desc[UR40][R6.64], RZ ;  /* 0x000000ff0600a985 */ /* 0x0001e2000c101d28 */
[----:B------:R-:W-:-:S03]  /*17fe0*/  @!P0 LEA.HI.X R15, R224, R3, R10, 0x1, P4 ;  /* 0x00000003e00f8211 */ /* 0x000fc600020f0c0a */
[----:B------:R0:W-:Y:S04]  /*17ff0*/  @!P1 ST.E.128 desc[UR40][R8.64], RZ ;  /* 0x000000ff08009985 */ /* 0x0001e8000c101d28 */
[----:B------:R0:W-:Y:S02]  /*18000*/  @!P0 ST.E.128 desc[UR40][R14.64], RZ ;  /* 0x000000ff0e008985 */ /* 0x0001e4000c101d28 */
.L_x_2852:
[----:B------:R-:W-:Y:S05]  /*18010*/  BSYNC B0 ;  /* 0x0000000000007941 */ /* 0x000fea0003800000 */
.L_x_2843:
[----:B------:R-:W-:Y:S02]  /*18020*/  ULDC UR4, c[0x0][0xc3c] ;  /* 0x00030f0000047ab9 */ /* 0x000fe40000000800 */
[----:B---3--:R-:W-:-:S13]  /*18030*/  ISETP.GE.AND P0, PT, R91, UR4, PT ;  /* 0x000000045b007c0c */ /* 0x008fda000bf06270 */
[----:B------:R-:W-:Y:S05]  /*18040*/  @!P0 BRA `(.L_x_2866) ;  /* 0xfffffe9000008947 */ /* 0x000fea000383ffff */
[----:B------:R-:W-:Y:S05]  /*18050*/  BRA `(.L_x_2660) ;  /* 0x0000007c00ac7947 */ /* 0x000fea0003800000 */
.L_x_2658:
[----:B------:R-:W-:-:S08]  /*18060*/  NOP ;  /* 0x0000000000007918 */ /* 0x000fd00000000000 */
[----:B--2---:R-:W0:-:S00]  /*18070*/  USETMAXREG.DEALLOC.CTAPOOL 0x18 ;  /* 0x00000018000079c8 */ /* 0x004e0000080e0500 */
        /* <DEDUP_REMOVED lines=16> */
.L_x_2867:
[----:B------:R-:W-:Y:S01]  /*18180*/  LOP3.LUT R0, R4, 0x1f, RZ, 0xc0, !PT ;  /* 0x0000001f04007812 */ /* 0x000fe200078ec0ff */
[----:B------:R-:W-:Y:S01]  /*18190*/  ULDC UR4, c[0x0][0xc3c] ;  /* 0x00030f0000047ab9 */ /* 0x000fe20000000800 */
[----:B------:R-:W1:Y:S01]  /*181a0*/  S2UR UR6, SR_CTAID.X ;  /* 0x00000000000679c3 */ /* 0x000e620000002500 */
[----:B------:R-:W-:Y:S01]  /*181b0*/  ULDC UR5, c[0x0][0xc38] ;  /* 0x00030e0000057ab9 */ /* 0x000fe20000000800 */
[----:B------:R-:W-:-:S04]  /*181c0*/  ISETP.NE.AND P0, PT, R0, 0x1f, PT ;  /* 0x0000001f0000780c */ /* 0x000fc80003f05270 */
[----:B------:R-:W-:-:S13]  /*181d0*/  ISETP.GE.OR P1, PT, R0, UR4, !P0 ;  /* 0x0000000400007c0c */ /* 0x000fda000c726670 */
[----:B0-----:R-:W0:Y:S02]  /*181e0*/  @!P1 LDC.64 R2, c[0x0][0xc80] ;  /* 0x00032000ff029b82 */ /* 0x001e240000000a00 */
        /* <DEDUP_REMOVED lines=34> */
.L_x_2873:
        /* <DEDUP_REMOVED lines=12> */
.L_x_2872:
[----:B------:R-:W-:Y:S05]  /*184d0*/  BSYNC B0 ;  /* 0x0000000000007941 */ /* 0x000fea0003800000 */
.L_x_2871:
        /* <DEDUP_REMOVED lines=21> */
.L_x_2869:
        /* <DEDUP_REMOVED lines=20> */
.L_x_2874:
[----:B-12---:R-:W-:Y:S01]  /*18770*/  IMAD.MOV R5, RZ, RZ, -R3 ;  /* 0x000000ffff057224 */ /* 0x006fe200078e0a03 */
[----:B------:R-:W-:Y:S01]  /*18780*/  IABS R7, R9 ;  /* 0x0000000900077213 */ /* 0x000fe20000000000 */
[----:B---3--:R-:W-:Y:S02]  /*18790*/  IMAD R16, R16, UR5, R8 ;  /* 0x0000000510107c24 */ /* 0x008fe4000f8e0208 */
        /* <DEDUP_REMOVED lines=22> */
[----:B------:R-:W-:Y:S01]  /*18900*/  VIADDMNMX R11, R10, UR5, R11, PT ;  /* 0x000000050a0b7c46 */ /* 0x000fe2000b80010b */
[----:B------:R-:W-:-:S03]  /*18910*/  IMAD.IADD R5, R8, 0x1, R5 ;  /* 0x0000000108057824 */ /* 0x000fc600078e0205 */
[----:B------:R-:W-:-:S04]  /*18920*/  IABS R7, R11 ;  /* 0x0000000b00077213 */ /* 0x000fc80000000000 */
[----:B------:R-:W1:Y:S08]  /*18930*/  I2F.RP R10, R7 ;  /* 0x00000007000a7306 */ /* 0x000e700000209400 */
[----:B-1----:R-:W1:Y:S02]  /*18940*/  MUFU.RCP R10, R10 ;  /* 0x0000000a000a7308 */ /* 0x002e640000001000 */
[----:B-1----:R-:W-:Y:S01]  /*18950*/  VIADD R3, R10, 0xffffffe ;  /* 0x0ffffffe0a037836 */ /* 0x002fe20000000000 */
[----:B------:R-:W-:-:S05]  /*18960*/  IABS R10, R11 ;  /* 0x0000000b000a7213 */ /* 0x000fca0000000000 */
[----:B------:R-:W1:Y:S01]  /*18970*/  F2I.FTZ.U32.TRUNC.NTZ R3, R3 ;  /* 0x0000000300037305 */ /* 0x000e62000021f000 */
[----:B------:R-:W-:Y:S02]  /*18980*/  IMAD.MOV R10, RZ, RZ, -R10 ;  /* 0x000000ffff0a7224 */ /* 0x000fe400078e0a0a */
[----:B-1----:R-:W-:-:S04]  /*18990*/  IMAD.MOV R2, RZ, RZ, -R3 ;  /* 0x000000ffff027224 */ /* 0x002fc800078e0a03 */
[----:B------:R-:W-:Y:S02]  /*189a0*/  IMAD R9, R2, R7, RZ ;  /* 0x0000000702097224 */ /* 0x000fe400078e02ff */
[----:B------:R-:W-:-:S04]  /*189b0*/  IMAD.MOV.U32 R2, RZ, RZ, RZ ;  /* 0x000000ffff027224 */ /* 0x000fc800078e00ff */
[----:B------:R-:W-:Y:S01]  /*189c0*/  IMAD.HI.U32 R2, R3, R9, R2 ;  /* 0x0000000903027227 */ /* 0x000fe200078e0002 */
[----:B------:R-:W-:Y:S02]  /*189d0*/  IABS R9, R8 ;  /* 0x0000000800097213 */ /* 0x000fe40000000000 */
[----:B------:R-:W-:-:S03]  /*189e0*/  LOP3.LUT R3, R8, R11, RZ, 0x3c, !PT ;  /* 0x0000000b08037212 */ /* 0x000fc600078e3cff */
        /* <DEDUP_REMOVED lines=16> */
.L_x_2870:
[----:B------:R-:W-:Y:S02]  /*18af0*/  IMAD.MOV.U32 R17, RZ, RZ, RZ ;  /* 0x000000ffff117224 */ /* 0x000fe400078e00ff */
[----:B------:R-:W-:Y:S02]  /*18b00*/  IMAD.U32 R16, RZ, RZ, UR6 ;  /* 0x00000006ff107e24 */ /* 0x000fe4000f8e00ff */
[----:B------:R-:W-:-:S07]  /*18b10*/  IMAD.MOV.U32 R18, RZ, RZ, RZ ;  /* 0x000000ffff127224 */ /* 0x000fce00078e00ff */
.L_x_2875:
[----:B------:R-:W-:-:S13]  /*18b20*/  ISETP.NE.AND P0, PT, R0, RZ, PT ;  /* 0x000000ff0000720c */ /* 0x000fda0003f05270 */
[----:B------:R-:W1:Y:S01]  /*18b30*/  @!P0 S2R R3, SR_CgaCtaId ;  /* 0x0000000000038919 */ /* 0x000e620000008800 */
[----:B------:R-:W-:-:S04]  /*18b40*/  @!P0 MOV R0, 0x400 ;  /* 0x0000040000008802 */ /* 0x000fc80000000f00 */
[----:B-1----:R-:W-:-:S05]  /*18b50*/  @!P0 LEA R0, R3, R0, 0x18 ;  /* 0x0000000003008211 */ /* 0x002fca00078ec0ff */
[----:B------:R2:W-:Y:S01]  /*18b60*/  @!P0 STS.128 [R0+0x228d0], R16 ;  /* 0x0228d01000008388 */ /* 0x0005e20000000c00 */
[----:B------:R-:W-:Y:S06]  /*18b70*/  BAR.ARV 0x5, 0x180 ;  /* 0x0146000000007b1d */ /* 0x000fec0000002000 */
.L_x_2868:
[----:B--2---:R-:W-:Y:S01]  /*18b80*/  IMAD.MOV.U32 R0, RZ, RZ, 0x1 ;  /* 0x00000001ff007424 */ /* 0x004fe200078e00ff */
[----:B------:R2:W-:Y:S01]  /*18b90*/  STL [R1+0x8], RZ ;  /* 0x000008ff01007387 */ /* 0x0005e20000100800 */
[----:B------:R-:W-:Y:S02]  /*18ba0*/  ULDC UR4, c[0x0][0xc3c] ;  /* 0x00030f0000047ab9 */ /* 0x000fe40000000800 */
[----:B-1----:R-:W-:Y:S01]  /*18bb0*/  ISETP.GE.AND P0, PT, R19, UR4, PT ;  /* 0x0000000413007c0c */ /* 0x002fe2000bf06270 */
[----:B------:R2:W-:Y:S04]  /*18bc0*/  STL [R1+0x14], R0 ;  /* 0x0000140001007387 */ /* 0x0005e80000100800 */
[----:B------:R2:W-:Y:S08]  /*18bd0*/  STL [R1+0x48], RZ ;  /* 0x000048ff01007387 */ /* 0x0005f00000100800 */
[----:B--2---:R-:W-:Y:S05]  /*18be0*/  @P0 BRA `(.L_x_2876) ;  /* 0x0000006c00e00947 */ /* 0x004fea0003800000 */
[----:B------:R-:W1:Y:S01]  /*18bf0*/  S2UR UR5, SR_CgaCtaId ;  /* 0x00000000000579c3 */ /* 0x000e620000008800 */
[C---:B------:R-:W-:Y:S01]  /*18c00*/  IMAD.SHL.U32 R0, R4.reuse, 0x8, RZ ;  /* 0x0000000804007824 */ /* 0x040fe200078e00ff */
[----:B------:R-:W-:Y:S01]  /*18c10*/  LOP3.LUT R5, R4, 0x7f, RZ, 0xc0, !PT ;  /* 0x0000007f04057812 */ /* 0x000fe200078ec0ff */
[----:B------:R-:W-:Y:S01]  /*18c20*/  UMOV UR4, 0x400 ;  /* 0x0000040000047882 */ /* 0x000fe20000000000 */
[----:B------:R-:W-:Y:S01]  /*18c30*/  BSSY B8, `(.L_x_2876) ;  /* 0x00006f3000087945 */ /* 0x000fe20003800000 */
[----:B------:R-:W-:Y:S01]  /*18c40*/  ULDC.64 UR38, c[0x0][0x198] ;  /* 0x0000660000267ab9 */ /* 0x000fe20000000a00 */
[----:B------:R-:W-:Y:S01]  /*18c50*/  LOP3.LUT R3, R0, 0x1f8, RZ, 0xc0, !PT ;  /* 0x000001f800037812 */ /* 0x000fe200078ec0ff */
[----:B0-----:R-:W-:Y:S01]  /*18c60*/  IMAD.SHL.U32 R2, R5, 0x8, RZ ;  /* 0x0000000805027824 */ /* 0x001fe200078e00ff */
[----:B------:R-:W-:Y:S01]  /*18c70*/  SHF.R.U32.HI R5, RZ, 0x3, R5 ;  /* 0x00000003ff057819 */ /* 0x000fe20000011605 */
[----:B------:R-:W-:Y:S01]  /*18c80*/  ULDC UR36, c[0x0][0xc] ;  /* 0x0000030000247ab9 */ /* 0x000fe20000000800 */
[----:B------:R-:W-:Y:S01]  /*18c90*/  LOP3.LUT R3, R3, 0x38, R4, 0x78, !PT ;  /* 0x0000003803037812 */ /* 0x000fe200078e7804 */
[----:B------:R-:W-:-:S03]  /*18ca0*/  IMAD.SHL.U32 R4, R4, 0x10, RZ ;  /* 0x0000001004047824 */ /* 0x000fc600078e00ff */
[----:B------:R-:W-:Y:S02]  /*18cb0*/  LOP3.LUT R2, R3, 0x200, R2, 0xf8, !PT ;  /* 0x0000020003027812 */ /* 0x000fe400078ef802 */
[----:B------:R-:W-:Y:S01]  /*18cc0*/  LOP3.LUT R0, R5, 0x70, R4, 0xf8, !PT ;  /* 0x0000007005007812 */ /* 0x000fe200078ef804 */
[----:B------:R-:W-:Y:S01]  /*18cd0*/  IMAD.MOV.U32 R0, RZ, RZ, 0x1 ;  /* 0x00000001ff007424 */ /* 0x000fe200078e00ff */
[----:B-1----:R-:W-:-:S06]  /*18ce0*/  ULEA UR4, UR5, UR4, 0x18 ;  /* 0x0000000405047291 */ /* 0x002fcc000f8ec03f */
[----:B------:R-:W-:-:S04]  /*18cf0*/  IMAD.U32 R3, RZ, RZ, UR4 ;  /* 0x00000004ff037e24 */ /* 0x000fc8000f8e00ff */
[----:B------:R-:W-:Y:S01]  /*18d00*/  IMAD R2, R2, 0x2, R3 ;  /* 0x0000000202027824 */ /* 0x000fe200078e0203 */
[----:B------:R0:W-:Y:S04]  /*18d10*/  STL [R1+0x4], R3 ;  /* 0x0000040301007387 */ /* 0x0001e80000100800 */
[----:B------:R0:W-:Y:S04]  /*18d20*/  STL [R1+0x34], R2 ;  /* 0x0000340201007387 */ /* 0x0001e80000100800 */
[----:B------:R0:W-:Y:S04]  /*18d30*/  STL [R1+0x48], RZ ;  /* 0x000048ff01007387 */ /* 0x0001e80000100800 */
[----:B------:R0:W-:Y:S04]  /*18d40*/  STL [R1+0x18], R0 ;  /* 0x0000180001007387 */ /* 0x0001e80000100800 */
[----:B------:R0:W-:Y:S04]  /*18d50*/  STL [R1+0xc], RZ ;  /* 0x00000cff01007387 */ /* 0x0001e80000100800 */
[----:B------:R0:W-:Y:S04]  /*18d60*/  STL [R1+0x8], RZ ;  /* 0x000008ff01007387 */ /* 0x0001e80000100800 */
[----:B------:R0:W-:Y:S02]  /*18d70*/  STL [R1+0x14], R0 ;  /* 0x0000140001007387 */ /* 0x0001e40000100800 */
.L_x_3032:
[----:B------:R-:W-:Y:S05]  /*18d80*/  YIELD ;  /* 0x0000000000007946 */ /* 0x000fea0003800000 */
[----:B------:R-:W-:Y:S01]  /*18d90*/  ULDC.64 UR4, c[0x0][0xa28] ;  /* 0x00028a0000047ab9 */ /* 0x000fe20000000a00 */
[----:B0-----:R-:W-:Y:S02]  /*18da0*/  CS2R R6, SRZ ;  /* 0x0000000000067805 */ /* 0x001fe4000001ff00 */
[----:B------:R-:W-:Y:S01]  /*18db0*/  ISETP.NE.U32.AND P0, PT, RZ, UR4, PT ;  /* 0x00000004ff007c0c */ /* 0x000fe2000bf05070 */
[----:B-1----:R-:W1:Y:S01]  /*18dc0*/  LDC.64 R12, c[0x0][0xa00] ;  /* 0x00028000ff0c7b82 */ /* 0x002e620000000a00 */
[----:B------:R-:W-:Y:S01]  /*18dd0*/  ULDC.64 UR6, c[0x0][0xa08] ;  /* 0x0002820000067ab9 */ /* 0x000fe20000000a00 */
[----:B------:R-:W-:Y:S01]  /*18de0*/  ULDC.64 UR8, c[0x0][0xa10] ;  /* 0x0002840000087ab9 */ /* 0x000fe20000000a00 */
[----:B------:R-:W-:Y:S01]  /*18df0*/  ISETP.NE.AND.EX P0, PT, RZ, UR5, PT, P0 ;  /* 0x00000005ff007c0c */ /* 0x000fe2000bf05300 */
[----:B------:R-:W-:-:S04]  /*18e00*/  ULDC.64 UR4, c[0x0][0xa18] ;  /* 0x0002860000047ab9 */ /* 0x000fc80000000a00 */
[----:B--2---:R-:W2:Y:S08]  /*18e10*/  LDC.64 R4, c[0x0][0xa08] ;  /* 0x00028200ff047b82 */ /* 0x004eb00000000a00 */
[----:B0-----:R-:W0:Y:S02]  /*18e20*/  @P0 LDC.64 R2, c[0x0][0xa28] ;  /* 0x00028a00ff020b82 */ /* 0x001e240000000a00 */
[----:B0-----:R-:W-:-:S05]  /*18e30*/  @P0 IMAD.WIDE R2, R19, 0x4, R2 ;  /* 0x0000000413020825 */ /* 0x001fca00078e0202 */
[----:B-----5:R0:W5:Y:S01]  /*18e40*/  @P0 LDG.E R6, desc[UR40][R2.64] ;  /* 0x0000002802060981 */ /* 0x020162000c1e1900 */
[----:B------:R-:W-:Y:S01]  /*18e50*/  ISETP.NE.U32.AND P0, PT, RZ, UR4, PT ;  /* 0x00000004ff007c0c */ /* 0x000fe2000bf05070 */
[----:B-1----:R-:W-:Y:S01]  /*18e60*/  IMAD.WIDE R12, R19, 0x4, R12 ;  /* 0x00000004130c7825 */ /* 0x002fe200078e020c */
[----:B------:R-:W-:Y:S02]  /*18e70*/  ISETP.NE.U32.AND P2, PT, RZ, UR6, PT ;  /* 0x00000006ff007c0c */ /* 0x000fe4000bf45070 */
[----:B------:R-:W-:Y:S01]  /*18e80*/  ISETP.NE.AND.EX P0, PT, RZ, UR5, PT, P0 ;  /* 0x00000005ff007c0c */ /* 0x000fe2000bf05300 */
[----:B------:R-:W-:Y:S01]  /*18e90*/  ULDC.64 UR4, c[0x0][0xa00] ;  /* 0x0002800000047ab9 */ /* 0x000fe20000000a00 */
[----:B------:R-:W-:Y:S01]  /*18ea0*/  ISETP.NE.U32.AND P4, PT, RZ, UR8, PT ;  /* 0x00000008ff007c0c */ /* 0x000fe2000bf85070 */
[----:B------:R-:W-:Y:S01]  /*18eb0*/  IMAD.MOV.U32 R8, RZ, RZ, RZ ;  /* 0x000000ffff087224 */ /* 0x000fe200078e00ff */
[----:B------:R-:W-:Y:S01]  /*18ec0*/  ISETP.NE.U32.AND P1, PT, RZ, UR4, PT ;  /* 0x00000004ff007c0c */ /* 0x000fe2000bf25070 */
[----:B0-----:R-:W0:Y:S01]  /*18ed0*/  LDC.64 R2, c[0x0][0xa10] ;  /* 0x00028400ff027b82 */ /* 0x001e220000000a00 */
[----:B------:R-:W-:-:S02]  /*18ee0*/  IMAD.MOV.U32 R0, RZ, RZ, RZ ;  /* 0x000000ffff007224 */ /* 0x000fc400078e00ff */
[----:B------:R-:W-:Y:S01]  /*18ef0*/  ISETP.NE.AND.EX P3, PT, RZ, UR5, PT, P1 ;  /* 0x00000005ff007c0c */ /* 0x000fe2000bf65310 */
[----:B--2---:R-:W-:-:S04]  /*18f00*/  IMAD.WIDE R4, R19, 0x4, R4 ;  /* 0x0000000413047825 */ /* 0x004fc800078e0204 */
[----:B------:R-:W1:Y:S01]  /*18f10*/  @P0 LDC.64 R10, c[0x0][0xa18] ;  /* 0x00028600ff0a0b82 */ /* 0x000e620000000a00 */
[----:B------:R-:W-:Y:S01]  /*18f20*/  ULDC UR4, c[0x0][0x288] ;  /* 0x0000a20000047ab9 */ /* 0x000fe20000000800 */
[----:B------:R-:W-:Y:S02]  /*18f30*/  ISETP.NE.AND.EX P1, PT, RZ, UR7, PT, P2 ;  /* 0x00000007ff007c0c */ /* 0x000fe4000bf25320 */
[----:B------:R-:W-:-:S04]  /*18f40*/  ISETP.NE.AND.EX P2, PT, RZ, UR9, PT, P4 ;  /* 0x00000009ff007c0c */ /* 0x000fc8000bf45340 */
[----:B------:R-:W2:Y:S07]  /*18f50*/  @P3 LDG.E R7, desc[UR40][R12.64] ;  /* 0x000000280c073981 */ /* 0x000eae000c1e1900 */
[----:B------:R-:W5:Y:S01]  /*18f60*/  @P1 LDG.E R8, desc[UR40][R4.64] ;  /* 0x0000002804081981 */ /* 0x000f62000c1e1900 */
        /* <DEDUP_REMOVED lines=15> */
[----:B--2---:R0:W-:Y:S01]  /*19060*/  STL [R1+0x38], R7 ;  /* 0x0000380701007387 */ /* 0x0041e20000100800 */
[----:B------:R-:W-:Y:S02]  /*19070*/  IMAD.MOV.U32 R11, RZ, RZ, R7 ;  /* 0x000000ffff0b7224 */ /* 0x000fe400078e0007 */
[----:B0-----:R-:W-:Y:S01]  /*19080*/  IMAD.U32 R7, RZ, RZ, UR4 ;  /* 0x00000004ff077e24 */ /* 0x001fe2000f8e00ff */
[----:B------:R-:W-:Y:S06]  /*19090*/  @P0 BRA `(.L_x_2877) ;  /* 0x0000000000140947 */ /* 0x000fec0003800000 */
[----:B------:R-:W-:Y:S05]  /*190a0*/  @!P3 BRA `(.L_x_2877) ;  /* 0x000000000010b947 */ /* 0x000fea0003800000 */
[----:B------:R-:W2:Y:S04]  /*190b0*/  LDG.E R9, desc[UR40][R12.64] ;  /* 0x000000280c097981 */ /* 0x000ea8000c1e1900 */
[----:B------:R-:W2:Y:S02]  /*190c0*/  LDG.E R12, desc[UR40][R12.64+0x4] ;  /* 0x000004280c0c7981 */ /* 0x000ea4000c1e1900 */
[----:B--2---:R-:W-:-:S05]  /*190d0*/  IMAD.IADD R11, R12, 0x1, -R9 ;  /* 0x000000010c0b7824 */ /* 0x004fca00078e0a09 */
[----:B------:R0:W-:Y:S02]  /*190e0*/  STL [R1+0x38], R11 ;  /* 0x0000380b01007387 */ /* 0x0001e40000100800 */
.L_x_2877:
[----:B-----5:R-:W-:Y:S01]  /*190f0*/  IMAD.IADD R8, R8, 0x1, R6 ;  /* 0x0000000108087824 */ /* 0x020fe200078e0206 */
[----:B------:R-:W-:Y:S02]  /*19100*/  ULDC.64 UR4, c[0x0][0xa20] ;  /* 0x0002880000047ab9 */ /* 0x000fe40000000a00 */
[----:B------:R-:W-:Y:S02]  /*19110*/  ISETP.NE.U32.AND P0, PT, RZ, UR4, PT ;  /* 0x00000004ff007c0c */ /* 0x000fe4000bf05070 */
[----:B------:R1:W-:Y:S02]  /*19120*/  STL [R1+0x20], R8 ;  /* 0x0000200801007387 */ /* 0x0003e40000100800 */
[----:B------:R-:W-:-:S13]  /*19130*/  ISETP.NE.AND.EX P0, PT, RZ, UR5, PT, P0 ;  /* 0x00000005ff007c0c */ /* 0x000fda000bf05300 */
[----:B-1----:R-:W-:Y:S05]  /*19140*/  @!P0 BRA `(.L_x_2878) ;  /* 0x0000000000108947 */ /* 0x002fea0003800000 */
[----:B------:R-:W1:Y:S02]  /*19150*/  LDC.64 R4, c[0x0][0xa20] ;  /* 0x00028800ff047b82 */ /* 0x000e640000000a00 */
[----:B-1----:R-:W-:-:S05]  /*19160*/  IMAD.WIDE R4, R19, 0x4, R4 ;  /* 0x0000000413047825 */ /* 0x002fca00078e0204 */
[----:B------:R1:W5:Y:S01]  /*19170*/  LDG.E R7, desc[UR40][R4.64] ;  /* 0x0000002804077981 */ /* 0x000362000c1e1900 */
[----:B------:R-:W-:Y:S05]  /*19180*/  BRA `(.L_x_2879) ;  /* 0x0000000000107947 */ /* 0x000fea0003800000 */
.L_x_2878:
[----:B------:R-:W-:Y:S05]  /*19190*/  @!P1 BRA `(.L_x_2879) ;  /* 0x00000000000c9947 */ /* 0x000fea0003800000 */
[----:B------:R-:W2:Y:S04]  /*191a0*/  LDG.E R7, desc[UR40][R4.64] ;  /* 0x0000002804077981 */ /* 0x000ea8000c1e1900 */
[----:B------:R-:W2:Y:S02]  /*191b0*/  LDG.E R4, desc[UR40][R4.64+0x4] ;  /* 0x0000042804047981 */ /* 0x000ea4000c1e1900 */
[----:B--2---:R-:W-:-:S07]  /*191c0*/  IMAD.IADD R7, R4, 0x1, -R7 ;  /* 0x0000000104077824 */ /* 0x004fce00078e0a07 */
.L_x_2879:
[----:B-1----:R-:W2:Y:S04]  /*191d0*/  @P2 LDG.E R4, desc[UR40][R2.64] ;  /* 0x0000002802042981 */ /* 0x002ea8000c1e1900 */
[----:B------:R1:W2:Y:S01]  /*191e0*/  @P2 LDG.E R2, desc[UR40][R2.64+0x4] ;  /* 0x0000042802022981 */ /* 0x0002a2000c1e1900 */
[----:B------:R-:W-:Y:S02]  /*191f0*/  IMAD.SHL.U32 R12, R17, 0x80, RZ ;  /* 0x00000080110c7824 */ /* 0x000fe400078e00ff */
[----:B-----5:R-:W-:Y:S02]  /*19200*/  IMAD.IADD R9, R7, 0x1, -R6 ;  /* 0x0000000107097824 */ /* 0x020fe400078e0a06 */
[----:B------:R-:W-:Y:S01]  /*19210*/  VIADD R7, R12, 0x7f ;  /* 0x0000007f0c077836 */ /* 0x000fe20000000000 */
[----:B------:R3:W-:Y:S01]  /*19220*/  STL [R1+0x28], R12 ;  /* 0x0000280c01007387 */ /* 0x0007e20000100800 */
[----:B-1----:R-:W1:Y:S02]  /*19230*/  LDC R3, c[0x0][0x448] ;  /* 0x00011200ff037b82 */ /* 0x002e640000000800 */
[----:B-1----:R-:W-:-:S13]  /*19240*/  ISETP.NE.AND P1, PT, R3, 0x1, PT ;  /* 0x000000010300780c */ /* 0x002fda0003f25270 */
[----:B------:R-:W1:Y:S08]  /*19250*/  @P1 LDC R3, c[0x0][0x44c] ;  /* 0x00011300ff031b82 */ /* 0x000e700000000800 */
[----:B------:R-:W4:Y:S01]  /*19260*/  @P1 LDC R5, c[0x0][0x450] ;  /* 0x00011400ff051b82 */ /* 0x000f220000000800 */
[----:B--2---:R-:W-:Y:S02]  /*19270*/  @P2 IMAD.IADD R10, R2, 0x1, -R4 ;  /* 0x00000001020a2824 */ /* 0x004fe400078e0a04 */
[----:B-1----:R-:W-:-:S04]  /*19280*/  @P1 IMAD.HI.U32 R2, R7, R3, RZ ;  /* 0x0000000307021227 */ /* 0x002fc800078e00ff */
[----:B------:R-:W-:Y:S01]  /*19290*/  IMAD.IADD R6, R9, 0x1, R10 ;  /* 0x0000000109067824 */ /* 0x000fe200078e020a */
[----:B----4-:R-:W-:-:S03]  /*192a0*/  @P1 SHF.R.U32.HI R7, RZ, R5, R2 ;  /* 0x00000005ff071219 */ /* 0x010fc60000011602 */
[C---:B------:R-:W-:Y:S01]  /*192b0*/  VIADD R2, R6.reuse, 0x5f ;  /* 0x0000005f06027836 */ /* 0x040fe20000000000 */
[----:B------:R-:W-:-:S03]  /*192c0*/  IADD3 R17, R6, 0x1, -R11 ;  /* 0x0000000106117810 */ /* 0x000fc60007ffe80b */
[----:B------:R-:W-:-:S04]  /*192d0*/  IMAD.HI R2, R2, 0x2aaaaaab, RZ ;  /* 0x2aaaaaab02027827 */ /* 0x000fc800078e02ff */
[----:B------:R-:W-:Y:S01]  /*192e0*/  IMAD.IADD R7, R17, 0x1, R7 ;  /* 0x0000000111077824 */ /* 0x000fe200078e0207 */
[----:B------:R-:W-:-:S04]  /*192f0*/  SHF.R.U32.HI R21, RZ, 0x1f, R2 ;  /* 0x0000001fff157819 */ /* 0x000fc80000011602 */
[----:B------:R-:W-:Y:S02]  /*19300*/  LEA.HI.SX32 R21, R2, R21, 0x1c ;  /* 0x0000001502157211 */ /* 0x000fe400078fe2ff */
[----:B------:R-:W1:Y:S02]  /*19310*/  LDC.64 R2, c[0x0][0x9e0] ;  /* 0x00027800ff027b82 */ /* 0x000e640000000a00 */
[----:B-1----:R-:W-:Y:S01]  /*19320*/  ISETP.GE.AND P3, PT, R3, 0x1, PT ;  /* 0x000000010300780c */ /* 0x002fe20003f66270 */
        /* <DEDUP_REMOVED lines=8> */
[----:B------:R-:W1:Y:S02]  /*193b0*/  @P0 LDC.64 R4, c[0x0][0x9e8] ;  /* 0x00027a00ff040b82 */ /* 0x000e640000000a00 */
[----:B-1----:R-:W-:-:S05]  /*193c0*/  @P0 IMAD.HI.U32 R4, R2, R4, RZ ;  /* 0x0000000402040227 */ /* 0x002fca00078e00ff */
[----:B------:R-:W-:-:S04]  /*193d0*/  @P0 SHF.R.U32.HI R2, RZ, R5, R4 ;  /* 0x00000005ff020219 */ /* 0x000fc80000011604 */
[----:B------:R-:W-:Y:S01]  /*193e0*/  LOP3.LUT R2, RZ, R2, RZ, 0x33, !PT ;  /* 0x00000002ff027212 */ /* 0x000fe200078e33ff */
[----:B------:R-:W-:Y:S06]  /*193f0*/  BRA `(.L_x_2883) ;  /* 0x0000000000107947 */ /* 0x000fec0003800000 */
.L_x_2882:
[----:B------:R-:W-:-:S13]  /*19400*/  ISETP.NE.AND P0, PT, R3, 0x1, PT ;  /* 0x000000010300780c */ /* 0x000fda0003f05270 */
[----:B------:R-:W1:Y:S02]  /*19410*/  @P0 LDC.64 R4, c[0x0][0x9e8] ;  /* 0x00027a00ff040b82 */ /* 0x000e640000000a00 */
[----:B-1----:R-:W-:-:S05]  /*19420*/  @P0 IMAD.HI.U32 R4, R2, R4, RZ ;  /* 0x0000000402040227 */ /* 0x002fca00078e00ff */
[----:B------:R-:W-:-:S07]  /*19430*/  @P0 SHF.R.U32.HI R2, RZ, R5, R4 ;  /* 0x00000005ff020219 */ /* 0x000fce0000011604 */
.L_x_2883:
[----:B------:R-:W-:Y:S05]  /*19440*/  BSYNC B0 ;  /* 0x0000000000007941 */ /* 0x000fea0003800000 */
.L_x_2881:
[----:B------:R-:W-:-:S05]  /*19450*/  IMAD R2, R2, R3, R3 ;  /* 0x0000000302027224 */ /* 0x000fca00078e0203 */
[----:B------:R-:W-:-:S07]  /*19460*/  VIMNMX R8, R8, R2, PT ;  /* 0x0000000208087248 */ /* 0x000fce0003fe0100 */
.L_x_2880:
[----:B------:R-:W1:Y:S01]  /*19470*/  @P1 LDC R4, c[0x0][0x44c] ;  /* 0x00011300ff041b82 */ /* 0x000e620000000800 */
[----:B------:R-:W-:Y:S01]  /*19480*/  IMAD.MOV.U32 R2, RZ, RZ, R12 ;  /* 0x000000ffff027224 */ /* 0x000fe200078e000c */
[----:B------:R-:W-:Y:S01]  /*19490*/  ULDC UR4, c[0x0][0x9dc] ;  /* 0x0002770000047ab9 */ /* 0x000fe20000000800 */
[----:B------:R-:W-:-:S05]  /*194a0*/  IMAD.IADD R20, R6, 0x1, -R11 ;  /* 0x0000000106147824 */ /* 0x000fca00078e0a0b */
[----:B------:R-:W2:Y:S01]  /*194b0*/  @P1 LDC R5, c[0x0][0x450] ;  /* 0x00011400ff051b82 */ /* 0x000ea20000000800 */
[----:B-1----:R-:W-:-:S05]  /*194c0*/  @P1 IMAD.HI.U32 R4, R12, R4, RZ ;  /* 0x000000040c041227 */ /* 0x002fca00078e00ff */
[----:B--2---:R-:W-:-:S05]  /*194d0*/  @P1 SHF.R.U32.HI R2, RZ, R5, R4 ;  /* 0x00000005ff021219 */ /* 0x004fca0000011604 */
[----:B------:R-:W-:-:S04]  /*194e0*/  IMAD.IADD R2, R20, 0x1, R2 ;  /* 0x0000000114027824 */ /* 0x000fc800078e0202 */
[----:B------:R-:W-:Y:S01]  /*194f0*/  VIADD R6, R2, -UR4 ;  /* 0x8000000402067c36 */ /* 0x000fe20008000000 */
[----:B------:R-:W-:Y:S06]  /*19500*/  @!P3 BRA `(.L_x_2884) ;  /* 0x000000000044b947 */ /* 0x000fec0003800000 */
[----:B------:R-:W-:Y:S01]  /*19510*/  ISETP.GT.AND P0, PT, R2, -0x1, PT ;  /* 0xffffffff0200780c */ /* 0x000fe20003f04270 */
[----:B------:R-:W-:-:S12]  /*19520*/  BSSY B0, `(.L_x_2885) ;  /* 0x000000d000007945 */ /* 0x000fd80003800000 */
[----:B------:R-:W-:Y:S05]  /*19530*/  @P0 BRA `(.L_x_2886) ;  /* 0x00000000001c0947 */ /* 0x000fea0003800000 */
[----:B------:R-:W-:Y:S02]  /*19540*/  ISETP.NE.AND P0, PT, R3, 0x1, PT ;  /* 0x000000010300780c */ /* 0x000fe40003f05270 */
[----:B------:R-:W-:-:S11]  /*19550*/  LOP3.LUT R2, RZ, R2, RZ, 0x33, !PT ;  /* 0x00000002ff027212 */ /* 0x000fd600078e33ff */
[----:B------:R-:W1:Y:S02]  /*19560*/  @P0 LDC.64 R4, c[0x0][0x9e8] ;  /* 0x00027a00ff040b82 */ /* 0x000e640000000a00 */
[----:B-1----:R-:W-:-:S05]  /*19570*/  @P0 IMAD.HI.U32 R4, R2, R4, RZ ;  /* 0x0000000402040227 */ /* 0x002fca00078e00ff */
[----:B------:R-:W-:-:S04]  /*19580*/  @P0 SHF.R.U32.HI R2, RZ, R5, R4 ;  /* 0x00000005ff020219 */ /* 0x000fc80000011604 */
[----:B------:R-:W-:Y:S01]  /*19590*/  LOP3.LUT R2, RZ, R2, RZ, 0x33, !PT ;  /* 0x00000002ff027212 */ /* 0x000fe200078e33ff */
[----:B------:R-:W-:Y:S06]  /*195a0*/  BRA `(.L_x_2887) ;  /* 0x0000000000107947 */ /* 0x000fec0003800000 */
.L_x_2886:
[----:B------:R-:W-:-:S13]  /*195b0*/  ISETP.NE.AND P0, PT, R3, 0x1, PT ;  /* 0x000000010300780c */ /* 0x000fda0003f05270 */
[----:B------:R-:W1:Y:S02]  /*195c0*/  @P0 LDC.64 R4, c[0x0][0x9e8] ;  /* 0x00027a00ff040b82 */ /* 0x000e640000000a00 */
[----:B-1----:R-:W-:-:S05]  /*195d0*/  @P0 IMAD.HI.U32 R4, R2, R4, RZ ;  /* 0x0000000402040227 */ /* 0x002fca00078e00ff */
[----:B------:R-:W-:-:S07]  /*195e0*/  @P0 SHF.R.U32.HI R2, RZ, R5, R4 ;  /* 0x00000005ff020219 */ /* 0x000fce0000011604 */
.L_x_2887:
[----:B------:R-:W-:Y:S05]  /*195f0*/  BSYNC B0 ;  /* 0x0000000000007941 */ /* 0x000fea0003800000 */
.L_x_2885:
[----:B------:R-:W-:-:S05]  /*19600*/  IMAD R2, R2, R3, RZ ;  /* 0x0000000302027224 */ /* 0x000fca00078e02ff */
[----:B------:R-:W-:-:S07]  /*19610*/  VIMNMX R6, R6, R2, !PT ;  /* 0x0000000206067248 */ /* 0x000fce0007fe0100 */
.L_x_2884:
[----:B------:R-:W-:Y:S01]  /*19620*/  VIADD R8, R8, 0x5f ;  /* 0x0000005f08087836 */ /* 0x000fe20000000000 */
[----:B------:R-:W-:Y:S01]  /*19630*/  BSSY B0, `(.L_x_2888) ;  /* 0x000014f000007945 */ /* 0x000fe20003800000 */
        /* <DEDUP_REMOVED lines=26> */
[----:B------:R-:W1:Y:S02]  /*197e0*/  S2R R5, SR_TID.X ;  /* 0x0000000000057919 */ /* 0x000e640000002100 */
[----:B-1----:R-:W-:-:S04]  /*197f0*/  SHF.R.U32.HI R5, RZ, 0x5, R5 ;  /* 0x00000005ff057819 */ /* 0x002fc80000011605 */
[----:B------:R-:W-:-:S05]  /*19800*/  LOP3.LUT R5, R5, 0x3, RZ, 0xc0, !PT ;  /* 0x0000000305057812 */ /* 0x000fca00078ec0ff */
[----:B------:R1:W2:Y:S02]  /*19810*/  SHFL.IDX PT, R14, R5, RZ, 0x1f ;  /* 0x00001fff050e7589 */ /* 0x0002a400000e0000 */
.L_x_3091:
[----:B--2---:R-:W-:Y:S02]  /*19820*/  ISETP.NE.AND P0, PT, R14, RZ, PT ;  /* 0x000000ff0e00720c */ /* 0x004fe40003f05270 */
[----:B------:R-:W-:-:S11]  /*19830*/  PLOP3.LUT P6, PT, PT, PT, PT, 0x8, 0x0 ;  /* 0x000000000000781c */ /* 0x000fd60003fce170 */
[----:B------:R-:W-:Y:S05]  /*19840*/  @P0 BRA `(.L_x_2891) ;  /* 0x00000000000c0947 */ /* 0x000fea0003800000 */
[----:B------:R-:W-:-:S03]  /*19850*/  UMOV UR4, 0xffffffff ;  /* 0xffffffff00047882 */ /* 0x000fc60000000000 */
[----:B------:R-:W-:Y:S05]  /*19860*/  BRA.DIV UR4, `(.L_x_2892) ;  /* 0x0000007a04907947 */ /* 0x000fea000b800000 */
[----:B------:R-:W-:-:S13]  /*19870*/  ELECT P6, URZ, PT ;  /* 0x00000000003f782f */ /* 0x000fda00038c0000 */
.L_x_2891:
[----:B-1----:R-:W2:Y:S04]  /*19880*/  LDL R5, [R1+0x48] ;  /* 0x0000480001057983 */ /* 0x002ea80000100800 */
[----:B------:R-:W3:Y:S01]  /*19890*/  LDL R7, [R1+0x4] ;  /* 0x0000040001077983 */ /* 0x000ee20000100800 */
[----:B------:R-:W-:Y:S01]  /*198a0*/  BSSY B1, `(.L_x_2893) ;  /* 0x0000008000017945 */ /* 0x000fe20003800000 */
[----:B--2---:R-:W-:-:S05]  /*198b0*/  VIADD R5, R5, 0x1 ;  /* 0x0000000105057836 */ /* 0x004fca0000000000 */
[----:B------:R-:W-:-:S04]  /*198c0*/  LEA.HI R6, R5, R5, RZ, 0x1 ;  /* 0x0000000505067211 */ /* 0x000fc800078f08ff */
[----:B------:R-:W-:-:S05]  /*198d0*/  LOP3.LUT R6, R6, 0xfffffffe, RZ, 0xc0, !PT ;  /* 0xfffffffe06067812 */ /* 0x000fca00078ec0ff */
[----:B------:R-:W-:-:S05]  /*198e0*/  IMAD.IADD R5, R5, 0x1, -R6 ;  /* 0x0000000105057824 */ /* 0x000fca00078e0a06 */
[----:B------:R-:W-:-:S04]  /*198f0*/  SHF.L.U32 R5, R5, 0x1f, RZ ;  /* 0x0000001f05057819 */ /* 0x000fc800000006ff */
[----:B---3--:R-:W1:Y:S02]  /*19900*/  SYNCS.PHASECHK.TRANS64.TRYWAIT P0, [R7+URZ+0x22820], R5 ;  /* 0x02282005070075a7 */ /* 0x008e64000800017f */
[----:B-1----:R-:W-:Y:S05]  /*19910*/  @!P0 BRA `(.L_x_2894) ;  /* 0x0000007800848947 */ /* 0x002fea0003800000 */
.L_x_3094:
[----:B------:R-:W-:Y:S05]  /*19920*/  BSYNC B1 ;  /* 0x0000000000017941 */ /* 0x000fea0003800000 */
.L_x_2893:
[----:B------:R-:W-:Y:S04]  /*19930*/  BSSY B1, `(.L_x_2895) ;  /* 0x0000082000017945 */ /* 0x000fe80003800000 */
[----:B------:R-:W-:Y:S05]  /*19940*/  @!P6 BRA `(.L_x_2896) ;  /* 0x000000080000e947 */ /* 0x000fea0003800000 */
[----:B------:R-:W2:Y:S04]  /*19950*/  LDL R9, [R1+0x4] ;  /* 0x0000040001097983 */ /* 0x000ea80000100800 */
[----:B-1----:R-:W2:Y:S04]  /*19960*/  LDL R6, [R1+0xc] ;  /* 0x00000c0001067983 */ /* 0x002ea80000100800 */
[----:B------:R-:W3:Y:S01]  /*19970*/  LDL R8, [R1+0x18] ;  /* 0x0000180001087983 */ /* 0x000ee20000100800 */
[----:B------:R-:W-:Y:S01]  /*19980*/  BSSY B2, `(.L_x_2897) ;  /* 0x0000008000027945 */ /* 0x000fe20003800000 */
[----:B------:R-:W1:Y:S02]  /*19990*/  S2R R7, SR_TID.X ;  /* 0x0000000000077919 */ /* 0x000e640000002100 */
[----:B-1----:R-:W-:-:S04]  /*199a0*/  LOP3.LUT R7, R7, 0x7f, RZ, 0xc0, !PT ;  /* 0x0000007f07077812 */ /* 0x002fc800078ec0ff */
[----:B------:R-:W-:Y:S01]  /*199b0*/  ISETP.NE.AND P1, PT, R7, RZ, PT ;  /* 0x000000ff0700720c */ /* 0x000fe20003f25270 */
[----:B--2---:R-:W-:Y:S01]  /*199c0*/  IMAD R6, R6, 0x8, R9 ;  /* 0x0000000806067824 */ /* 0x004fe200078e0209 */
[----:B---3--:R-:W-:-:S04]  /*199d0*/  SHF.L.U32 R9, R8, 0x1f, RZ ;  /* 0x0000001f08097819 */ /* 0x008fc800000006ff */
[----:B------:R-:W1:Y:S02]  /*199e0*/  SYNCS.PHASECHK.TRANS64.TRYWAIT P0, [R6+URZ+0x228a0], R9 ;  /* 0x0228a009060075a7 */ /* 0x000e64000800017f */
[----:B-1----:R-:W-:Y:S05]  /*199f0*/  @!P0 BRA `(.L_x_2898) ;  /* 0x0000007800648947 */ /* 0x002fea0003800000 */
.L_x_3095:
[----:B------:R-:W-:Y:S05]  /*19a00*/  BSYNC B2 ;  /* 0x0000000000027941 */ /* 0x000fea0003800000 */
.L_x_2897:
        /* <DEDUP_REMOVED lines=9> */
.L_x_2900:
[----:B------:R-:W-:Y:S05]  /*19aa0*/  BSYNC B2 ;  /* 0x0000000000027941 */ /* 0x000fea0003800000 */
.L_x_2899:
        /* <DEDUP_REMOVED lines=14> */
.L_x_2901:
        /* <DEDUP_REMOVED lines=10> */
[----:B------:R-:W2:Y:S01]  /*19c30*/  SYNCS.PHASECHK.TRANS64.TRYWAIT P0, [R6+URZ+0x228c0], R9 ;  /* 0x0228c009060075a7 */ /* 0x000ea2000800017f */
[----:B------:R-:W-:Y:S04]  /*19c40*/  BSSY B2, `(.L_x_2902) ;  /* 0x0000002000027945 */ /* 0x000fe80003800000 */
[----:B--2---:R-:W-:Y:S05]  /*19c50*/  @!P0 BRA `(.L_x_2903) ;  /* 0x0000007400e08947 */ /* 0x004fea0003800000 */
.L_x_3096:
[----:B------:R-:W-:Y:S05]  /*19c60*/  BSYNC B2 ;  /* 0x0000000000027941 */ /* 0x000fea0003800000 */
.L_x_2902:
[----:B------:R-:W-:Y:S01]  /*19c70*/  BSSY B2, `(.L_x_2904) ;  /* 0x000000b000027945 */ /* 0x000fe20003800000 */
[----:B------:R-:W-:Y:S02]  /*19c80*/  IMAD.MOV.U32 R10, RZ, RZ, 0x0 ;  /* 0x00000000ff0a7424 */ /* 0x000fe400078e00ff */
[----:B0-----:R-:W-:Y:S01]  /*19c90*/  IMAD.MOV.U32 R11, RZ, RZ, 0x12f00000 ;  /* 0x12f00000ff0b7424 */ /* 0x001fe200078e00ff */
[----:B------:R-:W-:Y:S06]  /*19ca0*/  @P1 BRA `(.L_x_2905) ;  /* 0x00000000001c1947 */ /* 0x000fec0003800000 */
[----:B------:R-:W0:Y:S01]  /*19cb0*/  S2R R8, SR_TID.X ;  /* 0x0000000000087919 */ /* 0x000e220000002100 */
[----:B------:R-:W-:-:S04]  /*19cc0*/  IMAD.MOV.U32 R7, RZ, RZ, 0xc000 ;  /* 0x0000c000ff077424 */ /* 0x000fc800078e00ff */
[----:B------:R3:W-:Y:S01]  /*19cd0*/  SYNCS.ARRIVE.TRANS64 RZ, [R6+URZ+0x228b0], R7 ;  /* 0x0228b00706ff79a7 */ /* 0x0007e2000800003f */
[----:B0-----:R-:W-:-:S04]  /*19ce0*/  LOP3.LUT R8, R8, 0x1f, RZ, 0xc0, !PT ;  /* 0x0000001f08087812 */ /* 0x001fc800078ec0ff */
[----:B------:R-:W-:-:S13]  /*19cf0*/  ISETP.NE.AND P0, PT, R8, RZ, PT ;  /* 0x000000ff0800720c */ /* 0x000fda0003f05270 */
[----:B---3--:R-:W-:Y:S05]  /*19d00*/  @!P0 BRA `(.L_x_2905) ;  /* 0x0000000000048947 */ /* 0x008fea0003800000 */
[----:B------:R-:W-:Y:S01]  /*19d10*/  BPT.TRAP 0x1 ;  /* 0x000000040000795c */ /* 0x000fe20000300000 */
.L_x_2905:
[----:B------:R-:W-:Y:S05]  /*19d20*/  BSYNC B2 ;  /* 0x0000000000027941 */ /* 0x000fea0003800000 */
.L_x_2904:
[----:B------:R-:W3:Y:S04]  /*19d30*/  LDL R8, [R1+0x4] ;  /* 0x0000040001087983 */ /* 0x000ee80000100800 */
[----:B------:R-:W3:Y:S01]  /*19d40*/  LDL R7, [R1+0xc] ;  /* 0x00000c0001077983 */ /* 0x000ee20000100800 */
[----:B------:R-:W-:Y:S01]  /*19d50*/  R2UR UR10, R12 ;  /* 0x000000000c0a72ca */ /* 0x000fe200000e0000 */
[----:B------:R-:W-:Y:S01]  /*19d60*/  UIADD3 UR4, UP0, UR38, 0x670, URZ ;  /* 0x0000067026047890 */ /* 0x000fe2000ff1e03f */
[----:B------:R-:W-:Y:S01]  /*19d70*/  R2UR UR6, R10 ;  /* 0x000000000a0672ca */ /* 0x000fe200000e0000 */
[----:B-12---:R-:W-:Y:S01]  /*19d80*/  VIADD R6, R6, 0x228b0 ;  /* 0x000228b006067836 */ /* 0x006fe20000000000 */
[----:B------:R-:W-:Y:S01]  /*19d90*/  R2UR UR7, R11 ;  /* 0x000000000b0772ca */ /* 0x000fe200000e0000 */
[----:B------:R-:W-:Y:S01]  /*19da0*/  UIADD3.X UR5, URZ, UR39, URZ, UP0, !UPT ;  /* 0x000000273f057290 */ /* 0x000fe200087fe43f */
[----:B------:R-:W-:Y:S01]  /*19db0*/  PLOP3.LUT P0, PT, PT, PT, PT, 0x80, 0x0 ;  /* 0x000000000000781c */ /* 0x000fe20003f0f070 */
[----:B---3--:R-:W-:-:S04]  /*19dc0*/  IMAD R7, R7, 0xc000, R8 ;  /* 0x0000c00007077824 */ /* 0x008fc800078e0208 */
[----:B------:R-:W-:-:S08]  /*19dd0*/  VIADD R8, R7, 0x400 ;  /* 0x0000040007087836 */ /* 0x000fd00000000000 */
.L_x_2906:
        /* <DEDUP_REMOVED lines=15> */
.L_x_2907:
        /* <DEDUP_REMOVED lines=15> */
.L_x_2908:
        /* <DEDUP_REMOVED lines=15> */
.L_x_2909:
        /* <DEDUP_REMOVED lines=10> */
.L_x_2896:
[----:B------:R-:W-:Y:S05]  /*1a150*/  BSYNC B1 ;  /* 0x0000000000017941 */ /* 0x000fea0003800000 */
.L_x_2895:
[----:B------:R-:W1:Y:S04]  /*1a160*/  LDL.LU R9, [R1+0xc] ;  /* 0x00000c0001097983 */ /* 0x000e680000300800 */
[----:B------:R-:W2:Y:S01]  /*1a170*/  LDL.LU R8, [R1+0x18] ;  /* 0x0000180001087983 */ /* 0x000ea20000300800 */
[----:B------:R-:W-:Y:S01]  /*1a180*/  VIADD R4, R4, 0xfffffffe ;  /* 0xfffffffe04047836 */ /* 0x000fe20000000000 */
[----:B------:R-:W-:-:S04]  /*1a190*/  PLOP3.LUT P0, PT, PT, PT, PT, 0x8, 0x0 ;  /* 0x000000000000781c */ /* 0x000fc80003f0e170 */
[----:B------:R-:W-:Y:S01]  /*1a1a0*/  ISETP.GE.AND P2, PT, R4, R3, PT ;  /* 0x000000030400720c */ /* 0x000fe20003f46270 */
[----:B-1----:R-:W-:-:S05]  /*1a1b0*/  VIADD R5, R9, 0x1 ;  /* 0x0000000109057836 */ /* 0x002fca0000000000 */
[----:B------:R-:W-:-:S04]  /*1a1c0*/  ISETP.NE.AND P1, PT, R5, 0x2, PT ;  /* 0x000000020500780c */ /* 0x000fc80003f25270 */
[----:B------:R-:W-:Y:S02]  /*1a1d0*/  SEL R6, RZ, 0x1, P1 ;  /* 0x00000001ff067807 */ /* 0x000fe40000800000 */
[----:B------:R-:W-:Y:S02]  /*1a1e0*/  SEL R5, R5, RZ, P1 ;  /* 0x000000ff05057207 */ /* 0x000fe40000800000 */
[----:B--2---:R-:W-:-:S03]  /*1a1f0*/  LOP3.LUT R8, R8, R6, RZ, 0x3c, !PT ;  /* 0x0000000608087212 */ /* 0x004fc600078e3cff */
[----:B------:R1:W-:Y:S04]  /*1a200*/  STL [R1+0xc], R5 ;  /* 0x00000c0501007387 */ /* 0x0003e80000100800 */
[----:B------:R1:W-:Y:S01]  /*1a210*/  STL [R1+0x18], R8 ;  /* 0x0000180801007387 */ /* 0x0003e20000100800 */
[----:B------:R-:W-:Y:S05]  /*1a220*/  @!P2 BRA `(.L_x_2889) ;  /* 0x00000008003ca947 */ /* 0x000fea0003800000 */
.L_x_2925:
[----:B------:R-:W-:Y:S05]  /*1a230*/  YIELD ;  /* 0x0000000000007946 */ /* 0x000fea0003800000 */
[----:B------:R-:W-:Y:S04]  /*1a240*/  BSSY B1, `(.L_x_2910) ;  /* 0x0000081000017945 */ /* 0x000fe80003800000 */
[----:B--2---:R-:W-:Y:S05]  /*1a250*/  @!P6 BRA `(.L_x_2911) ;  /* 0x0000000400fce947 */ /* 0x004fea0003800000 */
[----:B-1----:R-:W2:Y:S04]  /*1a260*/  LDL R8, [R1+0x4] ;  /* 0x0000040001087983 */ /* 0x002ea80000100800 */
[----:B------:R-:W2:Y:S04]  /*1a270*/  LDL R5, [R1+0xc] ;  /* 0x00000c0001057983 */ /* 0x000ea80000100800 */
        /* <DEDUP_REMOVED lines=9> */
.L_x_3097:
[----:B------:R-:W-:Y:S05]  /*1a310*/  BSYNC B2 ;  /* 0x0000000000027941 */ /* 0x000fea0003800000 */
.L_x_2912:
        /* <DEDUP_REMOVED lines=9> */
.L_x_2915:
[----:B------:R-:W-:Y:S05]  /*1a3b0*/  BSYNC B2 ;  /* 0x0000000000027941 */ /* 0x000fea0003800000 */
.L_x_2914:
        /* <DEDUP_REMOVED lines=13> */
.L_x_2916:
        /* <DEDUP_REMOVED lines=13> */
.L_x_3098:
[----:B------:R-:W-:Y:S05]  /*1a560*/  BSYNC B2 ;  /* 0x0000000000027941 */ /* 0x000fea0003800000 */
.L_x_2917:
[----:B------:R-:W-:Y:S01]  /*1a570*/  BSSY B2, `(.L_x_2919) ;  /* 0x000000b000027945 */ /* 0x000fe20003800000 */
[----:B------:R-:W-:Y:S02]  /*1a580*/  IMAD.MOV.U32 R10, RZ, RZ, 0x0 ;  /* 0x00000000ff0a7424 */ /* 0x000fe400078e00ff */
[----:B0-----:R-:W-:Y:S01]  /*1a590*/  IMAD.MOV.U32 R11, RZ, RZ, 0x12f00000 ;  /* 0x12f00000ff0b7424 */ /* 0x001fe200078e00ff */
[----:B------:R-:W-:Y:S06]  /*1a5a0*/  @P2 BRA `(.L_x_2920) ;  /* 0x00000000001c2947 */ /* 0x000fec0003800000 */
[----:B------:R-:W0:Y:S01]  /*1a5b0*/  S2R R7, SR_TID.X ;  /* 0x0000000000077919 */ /* 0x000e220000002100 */
[----:B-12---:R-:W-:-:S04]  /*1a5c0*/  IMAD.MOV.U32 R6, RZ, RZ, 0xc000 ;  /* 0x0000c000ff067424 */ /* 0x006fc800078e00ff */
[----:B------:R3:W-:Y:S01]  /*1a5d0*/  SYNCS.ARRIVE.TRANS64 RZ, [R5+URZ+0x228b0], R6 ;  /* 0x0228b00605ff79a7 */ /* 0x0007e2000800003f */
[----:B0-----:R-:W-:-:S04]  /*1a5e0*/  LOP3.LUT R7, R7, 0x1f, RZ, 0xc0, !PT ;  /* 0x0000001f07077812 */ /* 0x001fc800078ec0ff */
[----:B------:R-:W-:-:S13]  /*1a5f0*/  ISETP.NE.AND P1, PT, R7, RZ, PT ;  /* 0x000000ff0700720c */ /* 0x000fda0003f25270 */
[----:B---3--:R-:W-:Y:S05]  /*1a600*/  @!P1 BRA `(.L_x_2920) ;  /* 0x0000000000049947 */ /* 0x008fea0003800000 */
[----:B------:R-:W-:Y:S01]  /*1a610*/  BPT.TRAP 0x1 ;  /* 0x000000040000795c */ /* 0x000fe20000300000 */
.L_x_2920:
[----:B------:R-:W-:Y:S05]  /*1a620*/  BSYNC B2 ;  /* 0x0000000000027941 */ /* 0x000fea0003800000 */
.L_x_2919:
[----:B------:R-:W3:Y:S04]  /*1a630*/  LDL R7, [R1+0x4] ;  /* 0x0000040001077983 */ /* 0x000ee80000100800 */
[----:B-12---:R-:W3:Y:S01]  /*1a640*/  LDL R6, [R1+0xc] ;  /* 0x00000c0001067983 */ /* 0x006ee20000100800 */
[----:B------:R-:W-:Y:S01]  /*1a650*/  R2UR UR10, R12 ;  /* 0x000000000c0a72ca */ /* 0x000fe200000e0000 */
[----:B------:R-:W-:Y:S01]  /*1a660*/  UIADD3 UR4, UP0, UR38, 0x670, URZ ;  /* 0x0000067026047890 */ /* 0x000fe2000ff1e03f */
[----:B------:R-:W-:Y:S01]  /*1a670*/  R2UR UR6, R10 ;  /* 0x000000000a0672ca */ /* 0x000fe200000e0000 */
[----:B------:R-:W-:Y:S01]  /*1a680*/  VIADD R5, R5, 0x228b0 ;  /* 0x000228b005057836 */ /* 0x000fe20000000000 */
[----:B------:R-:W-:Y:S01]  /*1a690*/  R2UR UR7, R11 ;  /* 0x000000000b0772ca */ /* 0x000fe200000e0000 */
[----:B------:R-:W-:Y:S01]  /*1a6a0*/  UIADD3.X UR5, URZ, UR39, URZ, UP0, !UPT ;  /* 0x000000273f057290 */ /* 0x000fe200087fe43f */
[----:B------:R-:W-:Y:S01]  /*1a6b0*/  PLOP3.LUT P1, PT, PT, PT, PT, 0x80, 0x0 ;  /* 0x000000000000781c */ /* 0x000fe20003f2f070 */
[----:B---3--:R-:W-:-:S04]  /*1a6c0*/  IMAD R6, R6, 0xc000, R7 ;  /* 0x0000c00006067824 */ /* 0x008fc800078e0207 */
[----:B------:R-:W-:-:S08]  /*1a6d0*/  VIADD R7, R6, 0x400 ;  /* 0x0000040006077836 */ /* 0x000fd00000000000 */
.L_x_2921:
        /* <DEDUP_REMOVED lines=15> */
.L_x_2922:
        /* <DEDUP_REMOVED lines=15> */
.L_x_2923:
        /* <DEDUP_REMOVED lines=15> */
.L_x_2924:
        /* <DEDUP_REMOVED lines=10> */
.L_x_2911:
[----:B------:R-:W-:Y:S05]  /*1aa50*/  BSYNC B1 ;  /* 0x0000000000017941 */ /* 0x000fea0003800000 */
.L_x_2910:
[----:B------:R-:W1:Y:S04]  /*1aa60*/  LDL.LU R9, [R1+0xc] ;  /* 0x00000c0001097983 */ /* 0x000e680000300800 */
[----:B------:R-:W2:Y:S01]  /*1aa70*/  LDL.LU R7, [R1+0x18] ;  /* 0x0000180001077983 */ /* 0x000ea20000300800 */
[C---:B------:R-:W-:Y:S01]  /*1aa80*/  ISETP.GT.AND P2, PT, R4.reuse, R3, PT ;  /* 0x000000030400720c */ /* 0x040fe20003f44270 */
[----:B------:R-:W-:Y:S02]  /*1aa90*/  VIADD R4, R4, 0xffffffff ;  /* 0xffffffff04047836 */ /* 0x000fe40000000000 */
[----:B-1----:R-:W-:-:S05]  /*1aaa0*/  VIADD R5, R9, 0x1 ;  /* 0x0000000109057836 */ /* 0x002fca0000000000 */
[----:B------:R-:W-:-:S04]  /*1aab0*/  ISETP.NE.AND P1, PT, R5, 0x2, PT ;  /* 0x000000020500780c */ /* 0x000fc80003f25270 */
[----:B------:R-:W-:Y:S02]  /*1aac0*/  SEL R6, RZ, 0x1, P1 ;  /* 0x00000001ff067807 */ /* 0x000fe40000800000 */
[----:B------:R-:W-:Y:S02]  /*1aad0*/  SEL R5, R5, RZ, P1 ;  /* 0x000000ff05057207 */ /* 0x000fe40000800000 */
[----:B--2---:R-:W-:-:S05]  /*1aae0*/  LOP3.LUT R7, R7, R6, RZ, 0x3c, !PT ;  /* 0x0000000607077212 */ /* 0x004fca00078e3cff */
[----:B------:R2:W-:Y:S04]  /*1aaf0*/  STL [R1+0x18], R7 ;  /* 0x0000180701007387 */ /* 0x0005e80000100800 */
[----:B------:R2:W-:Y:S01]  /*1ab00*/  STL [R1+0xc], R5 ;  /* 0x00000c0501007387 */ /* 0x0005e20000100800 */
[----:B------:R-:W-:Y:S05]  /*1ab10*/  @P2 BRA `(.L_x_2925) ;  /* 0xfffffff400c42947 */ /* 0x000fea000383ffff */
.L_x_2889:
[----:B------:R-:W-:Y:S05]  /*1ab20*/  BSYNC B0 ;  /* 0x0000000000007941 */ /* 0x000fea0003800000 */
.L_x_2888:
[----:B--2---:R-:W2:Y:S01]  /*1ab30*/  LDL R7, [R1+0x28] ;  /* 0x0000280001077983 */ /* 0x004ea20000100800 */
[----:B------:R-:W3:Y:S01]  /*1ab40*/  LDC R0, c[0x0][0x448] ;  /* 0x00011200ff007b82 */ /* 0x000ee20000000800 */
[----:B------:R-:W-:Y:S07]  /*1ab50*/  @!P0 WARPSYNC.ALL ;  /* 0x0000000000008948 */ /* 0x000fee0003800000 */
[----:B------:R-:W-:Y:S01]  /*1ab60*/  @!P0 BAR.SYNC.DEFER_BLOCKING 0xc, 0x180 ;  /* 0x0306000000008b1d */ /* 0x000fe20000010000 */
[----:B---3--:R-:W-:-:S13]  /*1ab70*/  ISETP.NE.AND P1, PT, R0, 0x1, PT ;  /* 0x000000010000780c */ /* 0x008fda0003f25270 */
[----:B------:R-:W3:Y:S08]  /*1ab80*/  @P1 LDC R2, c[0x0][0x44c] ;  /* 0x00011300ff021b82 */ /* 0x000ef00000000800 */
[----:B------:R-:W4:Y:S01]  /*1ab90*/  @P1 LDC R3, c[0x0][0x450] ;  /* 0x00011400ff031b82 */ /* 0x000f220000000800 */
[----:B--2---:R-:W-:-:S04]  /*1aba0*/  VIADD R0, R7, 0x7f ;  /* 0x0000007f07007836 */ /* 0x004fc80000000000 */
[----:B---3--:R-:W-:-:S05]  /*1abb0*/  @P1 IMAD.HI.U32 R2, R0, R2, RZ ;  /* 0x0000000200021227 */ /* 0x008fca00078e00ff */
[----:B----4-:R-:W-:Y:S02]  /*1abc0*/  @P1 SHF.R.U32.HI R0, RZ, R3, R2 ;  /* 0x00000003ff001219 */ /* 0x010fe40000011602 */
[----:B------:R-:W2:Y:S03]  /*1abd0*/  LDC.64 R2, c[0x0][0x9e0] ;  /* 0x00027800ff027b82 */ /* 0x000ea60000000a00 */
[----:B------:R-:W-:Y:S01]  /*1abe0*/  IMAD.IADD R0, R17, 0x1, R0 ;  /* 0x0000000111007824 */ /* 0x000fe200078e0200 */
[----:B--2---:R-:W-:-:S03]  /*1abf0*/  ISETP.GE.AND P2, PT, R3, 0x1, PT ;  /* 0x000000010300780c */ /* 0x004fc60003f46270 */
[----:B------:R-:W-:-:S10]  /*1ac00*/  IMAD.IADD R2, R0, 0x1, R2 ;  /* 0x0000000100027824 */ /* 0x000fd400078e0202 */
[----:B------:R-:W-:Y:S05]  /*1ac10*/  @!P2 BRA `(.L_x_2926) ;  /* 0x000000000048a947 */ /* 0x000fea0003800000 */
[C---:B------:R-:W-:Y:S01]  /*1ac20*/  ISETP.GT.AND P0, PT, R0.reuse, RZ, PT ;  /* 0x000000ff0000720c */ /* 0x040fe20003f04270 */
[----:B------:R-:W-:Y:S01]  /*1ac30*/  BSSY B0, `(.L_x_2927) ;  /* 0x000000e000007945 */ /* 0x000fe20003800000 */
[----:B------:R-:W-:-:S11]  /*1ac40*/  VIADD R6, R0, 0xffffffff ;  /* 0xffffffff00067836 */ /* 0x000fd60000000000 */
[----:B------:R-:W-:Y:S05]  /*1ac50*/  @P0 BRA `(.L_x_2928) ;  /* 0x00000000001c0947 */ /* 0x000fea0003800000 */
[----:B------:R-:W-:Y:S01]  /*1ac60*/  ISETP.NE.AND P0, PT, R3, 0x1, PT ;  /* 0x000000010300780c */ /* 0x000fe20003f05270 */
[----:B------:R-:W-:-:S12]  /*1ac70*/  IMAD.MOV R0, RZ, RZ, -R0 ;  /* 0x000000ffff007224 */ /* 0x000fd800078e0a00 */
[----:B-1----:R-:W1:Y:S02]  /*1ac80*/  @P0 LDC.64 R4, c[0x0][0x9e8] ;  /* 0x00027a00ff040b82 */ /* 0x002e640000000a00 */
[----:B-1----:R-:W-:-:S05]  /*1ac90*/  @P0 IMAD.HI.U32 R4, R0, R4, RZ ;  /* 0x0000000400040227 */ /* 0x002fca00078e00ff */
[----:B------:R-:W-:-:S04]  /*1aca0*/  @P0 SHF.R.U32.HI R0, RZ, R5, R4 ;  /* 0x00000005ff000219 */ /* 0x000fc80000011604 */
[----:B------:R-:W-:Y:S01]  /*1acb0*/  LOP3.LUT R6, RZ, R0, RZ, 0x33, !PT ;  /* 0x00000000ff067212 */ /* 0x000fe200078e33ff */
[----:B------:R-:W-:Y:S06]  /*1acc0*/  BRA `(.L_x_2929) ;  /* 0x0000000000107947 */ /* 0x000fec0003800000 */
.L_x_2928:
[----:B------:R-:W-:-:S13]  /*1acd0*/  ISETP.NE.AND P0, PT, R3, 0x1, PT ;  /* 0x000000010300780c */ /* 0x000fda0003f05270 */
[----:B-1----:R-:W1:Y:S02]  /*1ace0*/  @P0 LDC.64 R4, c[0x0][0x9e8] ;  /* 0x00027a00ff040b82 */ /* 0x002e640000000a00 */
[----:B-1----:R-:W-:-:S05]  /*1acf0*/  @P0 IMAD.HI.U32 R4, R6, R4, RZ ;  /* 0x0000000406040227 */ /* 0x002fca00078e00ff */
[----:B------:R-:W-:-:S07]  /*1ad00*/  @P0 SHF.R.U32.HI R6, RZ, R5, R4 ;  /* 0x00000005ff060219 */ /* 0x000fce0000011604 */
.L_x_2929:
[----:B------:R-:W-:Y:S05]  /*1ad10*/  BSYNC B0 ;  /* 0x0000000000007941 */ /* 0x000fea0003800000 */
.L_x_2927:
[----:B------:R-:W-:-:S05]  /*1ad20*/  IMAD R6, R6, R3, R3 ;  /* 0x0000000306067224 */ /* 0x000fca00078e0203 */
[----:B------:R-:W-:-:S07]  /*1ad30*/  VIMNMX R2, R2, R6, PT ;  /* 0x0000000602027248 */ /* 0x000fce0003fe0100 */
.L_x_2926:
[----:B------:R-:W-:Y:S01]  /*1ad40*/  VIADD R0, R2, 0x5f ;  /* 0x0000005f02007836 */ /* 0x000fe20000000000 */
[----:B------:R-:W2:Y:S01]  /*1ad50*/  @P1 LDC R4, c[0x0][0x450] ;  /* 0x00011400ff041b82 */ /* 0x000ea20000000800 */
[----:B------:R-:W-:Y:S02]  /*1ad60*/  ULDC UR4, c[0x0][0x9dc] ;  /* 0x0002770000047ab9 */ /* 0x000fe40000000800 */
[----:B------:R-:W-:-:S05]  /*1ad70*/  IMAD.HI R0, R0, 0x2aaaaaab, RZ ;  /* 0x2aaaaaab00007827 */ /* 0x000fca00078e02ff */
[----:B------:R-:W-:-:S04]  /*1ad80*/  SHF.R.U32.HI R2, RZ, 0x1f, R0 ;  /* 0x0000001fff027819 */ /* 0x000fc80000011600 */
[----:B------:R-:W-:Y:S02]  /*1ad90*/  LEA.HI.SX32 R2, R0, R2, 0x1c ;  /* 0x0000000200027211 */ /* 0x000fe400078fe2ff */
[----:B------:R-:W3:Y:S02]  /*1ada0*/  @P1 LDC R0, c[0x0][0x44c] ;  /* 0x00011300ff001b82 */ /* 0x000ee40000000800 */
[----:B------:R-:W-:Y:S01]  /*1adb0*/  VIMNMX R6, R21, R2, PT ;  /* 0x0000000215067248 */ /* 0x000fe20003fe0100 */
[----:B------:R-:W-:-:S04]  /*1adc0*/  IMAD.MOV.U32 R2, RZ, RZ, R7 ;  /* 0x000000ffff027224 */ /* 0x000fc800078e0007 */
[----:B------:R4:W-:Y:S01]  /*1add0*/  STL [R1+0x2c], R6 ;  /* 0x00002c0601007387 */ /* 0x0009e20000100800 */
[----:B---3--:R-:W-:-:S05]  /*1ade0*/  @P1 IMAD.HI.U32 R0, R7, R0, RZ ;  /* 0x0000000007001227 */ /* 0x008fca00078e00ff */
[----:B--2---:R-:W-:-:S05]  /*1adf0*/  @P1 SHF.R.U32.HI R2, RZ, R4, R0 ;  /* 0x00000004ff021219 */ /* 0x004fca0000011600 */
[----:B------:R-:W-:-:S04]  /*1ae00*/  IMAD.IADD R0, R20, 0x1, R2 ;  /* 0x0000000114007824 */ /* 0x000fc800078e0202 */
[----:B------:R-:W-:Y:S01]  /*1ae10*/  VIADD R2, R0, -UR4 ;  /* 0x8000000400027c36 */ /* 0x000fe20008000000 */
[----:B----4-:R-:W-:Y:S06]  /*1ae20*/  @!P2 BRA `(.L_x_2930) ;  /* 0x000000000044a947 */ /* 0x010fec0003800000 */
[----:B------:R-:W-:Y:S01]  /*1ae30*/  ISETP.GT.AND P0, PT, R0, -0x1, PT ;  /* 0xffffffff0000780c */ /* 0x000fe20003f04270 */
[----:B------:R-:W-:-:S12]  /*1ae40*/  BSSY B0, `(.L_x_2931) ;  /* 0x000000d000007945 */ /* 0x000fd80003800000 */
[----:B------:R-:W-:Y:S05]  /*1ae50*/  @P0 BRA `(.L_x_2932) ;  /* 0x00000000001c0947 */ /* 0x000fea0003800000 */
[----:B------:R-:W-:Y:S02]  /*1ae60*/  ISETP.NE.AND P0, PT, R3, 0x1, PT ;  /* 0x000000010300780c */ /* 0x000fe40003f05270 */
[----:B------:R-:W-:-:S11]  /*1ae70*/  LOP3.LUT R0, RZ, R0, RZ, 0x33, !PT ;  /* 0x00000000ff007212 */ /* 0x000fd600078e33ff */
[----:B-1----:R-:W1:Y:S02]  /*1ae80*/  @P0 LDC.64 R4, c[0x0][0x9e8] ;  /* 0x00027a00ff040b82 */ /* 0x002e640000000a00 */
[----:B-1----:R-:W-:-:S05]  /*1ae90*/  @P0 IMAD.HI.U32 R4, R0, R4, RZ ;  /* 0x0000000400040227 */ /* 0x002fca00078e00ff */
[----:B------:R-:W-:-:S04]  /*1aea0*/  @P0 SHF.R.U32.HI R0, RZ, R5, R4 ;  /* 0x00000005ff000219 */ /* 0x000fc80000011604 */
[----:B------:R-:W-:Y:S01]  /*1aeb0*/  LOP3.LUT R0, RZ, R0, RZ, 0x33, !PT ;  /* 0x00000000ff007212 */ /* 0x000fe200078e33ff */
[----:B------:R-:W-:Y:S06]  /*1aec0*/  BRA `(.L_x_2933) ;  /* 0x0000000000107947 */ /* 0x000fec0003800000 */
.L_x_2932:
[----:B------:R-:W-:-:S13]  /*1aed0*/  ISETP.NE.AND P0, PT, R3, 0x1, PT ;  /* 0x000000010300780c */ /* 0x000fda0003f05270 */
[----:B-1----:R-:W1:Y:S02]  /*1aee0*/  @P0 LDC.64 R4, c[0x0][0x9e8] ;  /* 0x00027a00ff040b82 */ /* 0x002e640000000a00 */
[----:B-1----:R-:W-:-:S05]  /*1aef0*/  @P0 IMAD.HI.U32 R4, R0, R4, RZ ;  /* 0x0000000400040227 */ /* 0x002fca00078e00ff */
[----:B------:R-:W-:-:S07]  /*1af00*/  @P0 SHF.R.U32.HI R0, RZ, R5, R4 ;  /* 0x00000005ff000219 */ /* 0x000fce0000011604 */
.L_x_2933:
[----:B------:R-:W-:Y:S05]  /*1af10*/  BSYNC B0 ;  /* 0x0000000000007941 */ /* 0x000fea0003800000 */
.L_x_2931:
[----:B------:R-:W-:-:S05]  /*1af20*/  IMAD R0, R0, R3, RZ ;  /* 0x0000000300007224 */ /* 0x000fca00078e02ff */
[----:B------:R-:W-:-:S07]  /*1af30*/  VIMNMX R2, R2, R0, !PT ;  /* 0x0000000002027248 */ /* 0x000fce0007fe0100 */
.L_x_2930:
[----:B------:R-:W-:Y:S01]  /*1af40*/  IMAD.HI R2, R2, 0x2aaaaaab, RZ ;  /* 0x2aaaaaab02027827 */ /* 0x000fe200078e02ff */
[----:B------:R-:W-:Y:S04]  /*1af50*/  BSSY B7, `(.L_x_2934) ;  /* 0x00003fa000077945 */ /* 0x000fe80003800000 */
[----:B------:R-:W-:-:S04]  /*1af60*/  SHF.R.U32.HI R0, RZ, 0x1f, R2 ;  /* 0x0000001fff007819 */ /* 0x000fc80000011602 */
[----:B------:R-:W-:-:S04]  /*1af70*/  LEA.HI.SX32 R0, R2, R0, 0x1c ;  /* 0x0000000002007211 */ /* 0x000fc800078fe2ff */
[----:B------:R-:W-:-:S04]  /*1af80*/  VIMNMX R3, RZ, R0, !PT ;  /* 0x00000000ff037248 */ /* 0x000fc80007fe0100 */
[----:B------:R-:W-:Y:S01]  /*1af90*/  ISETP.GT.AND P0, PT, R6, R3, PT ;  /* 0x000000030600720c */ /* 0x000fe20003f04270 */
[----:B------:R2:W-:-:S12]  /*1afa0*/  STL [R1+0x24], R3 ;  /* 0x0000240301007387 */ /* 0x0005d80000100800 */
[----:B--2---:R-:W-:Y:S05]  /*1afb0*/  @P0 BRA `(.L_x_2935) ;  /* 0x0000000000440947 */ /* 0x004fea0003800000 */
[----:B------:R-:W2:Y:S02]  /*1afc0*/  S2R R3, SR_TID.X ;  /* 0x0000000000037919 */ /* 0x000ea40000002100 */
[----:B--2---:R-:W-:-:S04]  /*1afd0*/  LOP3.LUT R3, R3, 0x7f, RZ, 0xc0, !PT ;  /* 0x0000007f03037812 */ /* 0x004fc800078ec0ff */
[----:B------:R-:W-:-:S13]  /*1afe0*/  ISETP.NE.AND P0, PT, R3, RZ, PT ;  /* 0x000000ff0300720c */ /* 0x000fda0003f05270 */
[----:B------:R-:W-:Y:S05]  /*1aff0*/  @P0 BRA `(.L_x_2936) ;  /* 0x0000003c00bc0947 */ /* 0x000fea0003800000 */
[----:B------:R-:W2:Y:S01]  /*1b000*/  S2R R3, SR_LANEID ;  /* 0x0000000000037919 */ /* 0x000ea20000000000 */
[----:B------:R-:W-:Y:S02]  /*1b010*/  VOTEU.ANY UR4, UPT, PT ;  /* 0x0000000000047886 */ /* 0x000fe400038e0100 */
[----:B------:R-:W2:Y:S08]  /*1b020*/  FLO.U32 R0, UR4 ;  /* 0x0000000400007d00 */ /* 0x000eb000080e0000 */
[----:B-1----:R-:W1:Y:S01]  /*1b030*/  POPC R5, UR4 ;  /* 0x0000000400057d09 */ /* 0x002e620008000000 */
[----:B--2---:R-:W-:-:S02]  /*1b040*/  ISETP.EQ.U32.AND P0, PT, R0, R3, PT ;  /* 0x000000030000720c */ /* 0x004fc40003f02070 */
[----:B------:R-:W1:Y:S11]  /*1b050*/  LDC.64 R2, c[0x0][0xc60] ;  /* 0x00031800ff027b82 */ /* 0x000e760000000a00 */
[----:B-1----:R-:W2:Y:S01]  /*1b060*/  @P0 ATOMG.E.ADD.STRONG.GPU PT, R3, desc[UR40][R2.64], R5 ;  /* 0x00000005020309a8 */ /* 0x002ea200081ee1e8 */
[----:B------:R-:W1:Y:S02]  /*1b070*/  S2R R4, SR_LTMASK ;  /* 0x0000000000047919 */ /* 0x000e640000003900 */
[----:B-1----:R-:W-:-:S04]  /*1b080*/  LOP3.LUT R4, R4, UR4, RZ, 0xc0, !PT ;  /* 0x0000000404047c12 */ /* 0x002fc8000f8ec0ff */
[----:B------:R-:W1:Y:S01]  /*1b090*/  POPC R7, R4 ;  /* 0x0000000400077309 */ /* 0x000e620000000000 */
[----:B--2---:R-:W1:Y:S02]  /*1b0a0*/  SHFL.IDX PT, R0, R3, R0, 0x1f ;  /* 0x00001f0003007589 */ /* 0x004e6400000e0000 */
[----:B-1----:R-:W-:Y:S01]  /*1b0b0*/  IADD3 R16, R0, UR36, R7 ;  /* 0x0000002400107c10 */ /* 0x002fe2000fffe007 */
[----:B------:R-:W-:Y:S06]  /*1b0c0*/  BRA `(.L_x_2936) ;  /* 0x0000003c00887947 */ /* 0x000fec0003800000 */
.L_x_2935:
        /* <DEDUP_REMOVED lines=11> */
[----:B-1----:R-:W-:Y:S02]  /*1b180*/  IMAD.U32 R5, RZ, RZ, UR7 ;  /* 0x00000007ff057e24 */ /* 0x002fe4000f8e00ff */
[----:B------:R-:W-:Y:S02]  /*1b190*/  IMAD.U32 R6, RZ, RZ, UR8 ;  /* 0x00000008ff067e24 */ /* 0x000fe4000f8e00ff */
[----:B------:R-:W-:-:S02]  /*1b1a0*/  IMAD.U32 R7, RZ, RZ, UR9 ;  /* 0x00000009ff077e24 */ /* 0x000fc4000f8e00ff */
[----:B------:R-:W-:Y:S02]  /*1b1b0*/  IMAD.U32 R10, RZ, RZ, UR4 ;  /* 0x00000004ff0a7e24 */ /* 0x000fe4000f8e00ff */
[----:B0-----:R-:W-:Y:S02]  /*1b1c0*/  IMAD.U32 R11, RZ, RZ, UR5 ;  /* 0x00000005ff0b7e24 */ /* 0x001fe4000f8e00ff */
[----:B------:R-:W-:Y:S02]  /*1b1d0*/  IMAD.MOV.U32 R8, RZ, RZ, 0x70 ;  /* 0x00000070ff087424 */ /* 0x000fe400078e00ff */
[----:B------:R-:W-:Y:S02]  /*1b1e0*/  IMAD.MOV.U32 R12, RZ, RZ, 0x1 ;  /* 0x00000001ff0c7424 */ /* 0x000fe400078e00ff */
[----:B------:R-:W-:-:S07]  /*1b1f0*/  IMAD.MOV.U32 R13, RZ, RZ, RZ ;  /* 0x000000ffff0d7224 */ /* 0x000fce00078e00ff */
[----:B------:R-:W-:-:S07]  /*1b200*/  LEPC R20, `(.L_x_2938) ;  /* 0x000000001014794e */ /* 0x000fce0000000000 */
[----:B--2---:R-:W-:Y:S05]  /*1b210*/  CALL.ABS.NOINC R2 ;  /* 0x0000000002007343 */ /* 0x004fea0003c00000 */
.L_x_2938:
[----:B------:R-:W-:Y:S05]  /*1b220*/  BSYNC B6 ;  /* 0x0000000000067941 */ /* 0x000fea0003800000 */
.L_x_2937:
        /* <DEDUP_REMOVED lines=10> */
[----:B-1----:R-:W-:Y:S02]  /*1b2d0*/  IMAD.U32 R5, RZ, RZ, UR7 ;  /* 0x00000007ff057e24 */ /* 0x002fe4000f8e00ff */
[----:B------:R-:W-:Y:S02]  /*1b2e0*/  IMAD.U32 R6, RZ, RZ, UR8 ;  /* 0x00000008ff067e24 */ /* 0x000fe4000f8e00ff */
[----:B------:R-:W-:-:S02]  /*1b2f0*/  IMAD.U32 R7, RZ, RZ, UR9 ;  /* 0x00000009ff077e24 */ /* 0x000fc4000f8e00ff */
[----:B------:R-:W-:Y:S02]  /*1b300*/  IMAD.U32 R10, RZ, RZ, UR4 ;  /* 0x00000004ff0a7e24 */ /* 0x000fe4000f8e00ff */
[----:B0-----:R-:W-:Y:S02]  /*1b310*/  IMAD.U32 R11, RZ, RZ, UR5 ;  /* 0x00000005ff0b7e24 */ /* 0x001fe4000f8e00ff */
[----:B------:R-:W-:Y:S02]  /*1b320*/  IMAD.MOV.U32 R8, RZ, RZ, 0x70 ;  /* 0x00000070ff087424 */ /* 0x000fe400078e00ff */
[----:B------:R-:W-:Y:S02]  /*1b330*/  IMAD.MOV.U32 R12, RZ, RZ, 0x1 ;  /* 0x00000001ff0c7424 */ /* 0x000fe400078e00ff */
[----:B--2---:R-:W-:-:S07]  /*1b340*/  IMAD.MOV.U32 R13, RZ, RZ, RZ ;  /* 0x000000ffff0d7224 */ /* 0x004fce00078e00ff */
[----:B------:R-:W-:-:S07]  /*1b350*/  LEPC R20, `(.L_x_2941) ;  /* 0x000000001014794e */ /* 0x000fce0000000000 */
[----:B---3--:R-:W-:Y:S05]  /*1b360*/  CALL.ABS.NOINC R2 ;  /* 0x0000000002007343 */ /* 0x008fea0003c00000 */
.L_x_2941:
        /* <DEDUP_REMOVED lines=15> */
.L_x_2940:
[----:B------:R-:W-:Y:S05]  /*1b460*/  BSYNC B6 ;  /* 0x0000000000067941 */ /* 0x000fea0003800000 */
.L_x_2939:
[----:B------:R-:W-:Y:S01]  /*1b470*/  ULDC.64 UR4, c[0x0][0x9f8] ;  /* 0x00027e0000047ab9 */ /* 0x000fe20000000a00 */
[----:B------:R-:W2:Y:S01]  /*1b480*/  LDL R17, [R1+0x2c] ;  /* 0x00002c0001117983 */ /* 0x000ea20000100800 */
[----:B------:R-:W-:Y:S01]  /*1b490*/  ISETP.NE.U32.AND P0, PT, RZ, UR4, PT ;  /* 0x00000004ff007c0c */ /* 0x000fe2000bf05070 */
[----:B------:R-:W-:-:S03]  /*1b4a0*/  IMAD.MOV.U32 R7, RZ, RZ, R19 ;  /* 0x000000ffff077224 */ /* 0x000fc600078e0013 */
[----:B------:R-:W-:Y:S01]  /*1b4b0*/  ISETP.NE.AND.EX P0, PT, RZ, UR5, PT, P0 ;  /* 0x00000005ff007c0c */ /* 0x000fe2000bf05300 */
[----:B------:R-:W-:-:S12]  /*1b4c0*/  ULDC.64 UR4, c[0x0][0xa08] ;  /* 0x0002820000047ab9 */ /* 0x000fd80000000a00 */
[----:B------:R-:W3:Y:S02]  /*1b4d0*/  @P0 LDC.64 R2, c[0x0][0x9f8] ;  /* 0x00027e00ff020b82 */ /* 0x000ee40000000a00 */
[----:B---3--:R-:W-:-:S05]  /*1b4e0*/  @P0 IMAD.WIDE R2, R19, 0x4, R2 ;  /* 0x0000000413020825 */ /* 0x008fca00078e0202 */
[----:B------:R3:W1:Y:S02]  /*1b4f0*/  @P0 LDG.E R7, desc[UR40][R2.64] ;  /* 0x0000002802070981 */ /* 0x000664000c1e1900 */
[----:B---3--:R-:W3:Y:S02]  /*1b500*/  LDC.64 R2, c[0x0][0x418] ;  /* 0x00010600ff027b82 */ /* 0x008ee40000000a00 */
[----:B---3--:R-:W-:Y:S01]  /*1b510*/  LOP3.LUT P0, RZ, R2, UR4, RZ, 0xfc, !PT ;  /* 0x0000000402ff7c12 */ /* 0x008fe2000f80fcff */
[----:B------:R-:W-:-:S03]  /*1b520*/  UMOV UR4, 0xffffffff ;  /* 0xffffffff00047882 */ /* 0x000fc60000000000 */
[----:B------:R-:W-:Y:S01]  /*1b530*/  LOP3.LUT P0, RZ, R3, UR5, RZ, 0xfc, P0 ;  /* 0x0000000503ff7c12 */ /* 0x000fe2000800fcff */
[----:B--2---:R-:W-:Y:S01]  /*1b540*/  VIADD R0, R17, 0xffffffff ;  /* 0xffffffff11007836 */ /* 0x004fe20000000000 */
[----:B-1----:R-:W-:Y:S01]  /*1b550*/  SHF.R.S32.HI R8, RZ, 0x1f, R7 ;  /* 0x0000001fff087819 */ /* 0x002fe20000011407 */
[----:B------:R1:W-:Y:S01]  /*1b560*/  STL [R1+0x10], R7 ;  /* 0x0000100701007387 */ /* 0x0003e20000100800 */
[----:B------:R-:W-:-:S03]  /*1b570*/  SEL R17, R7, RZ, !P0 ;  /* 0x000000ff07117207 */ /* 0x000fc60004000000 */
[----:B------:R1:W-:Y:S01]  /*1b580*/  STL [R1+0x1c], R8 ;  /* 0x00001c0801007387 */ /* 0x0003e20000100800 */
[----:B------:R-:W-:Y:S05]  /*1b590*/  BRA.DIV UR4, `(.L_x_2942) ;  /* 0x0000005e04cc7947 */ /* 0x000fea000b800000 */
[----:B------:R-:W2:Y:S02]  /*1b5a0*/  S2R R4, SR_TID.X ;  /* 0x0000000000047919 */ /* 0x000ea40000002100 */
[----:B--2---:R-:W-:-:S04]  /*1b5b0*/  SHF.R.U32.HI R4, RZ, 0x5, R4 ;  /* 0x00000005ff047819 */ /* 0x004fc80000011604 */
[----:B------:R-:W-:-:S05]  /*1b5c0*/  LOP3.LUT R4, R4, 0x3, RZ, 0xc0, !PT ;  /* 0x0000000304047812 */ /* 0x000fca00078ec0ff */
[----:B------:R2:W3:Y:S02]  /*1b5d0*/  SHFL.IDX PT, R14, R4, RZ, 0x1f ;  /* 0x00001fff040e7589 */ /* 0x0004e400000e0000 */
.L_x_3101:
[----:B--2---:R-:W2:Y:S01]  /*1b5e0*/  LDL.LU R4, [R1] ;  /* 0x0000000001047983 */ /* 0x004ea20000300800 */
[----:B------:R-:W-:Y:S02]  /*1b5f0*/  PLOP3.LUT P1, PT, PT, PT, PT, 0x8, 0x0 ;  /* 0x000000000000781c */ /* 0x000fe40003f2e170 */
[----:B---3--:R-:W-:Y:S01]  /*1b600*/  ISETP.NE.AND P0, PT, R14, RZ, PT ;  /* 0x000000ff0e00720c */ /* 0x008fe20003f05270 */
[----:B------:R3:W-:Y:S01]  /*1b610*/  STL [R1+0x30], R0 ;  /* 0x0000300001007387 */ /* 0x0007e20000100800 */
[----:B--2---:R-:W-:-:S09]  /*1b620*/  LOP3.LUT R4, R4, 0xfffffffe, RZ, 0xc0, !PT ;  /* 0xfffffffe04047812 */ /* 0x004fd200078ec0ff */
[----:B------:R-:W-:-:S05]  /*1b630*/  @P1 LOP3.LUT R4, R4, 0x1, RZ, 0xfc, !PT ;  /* 0x0000000104041812 */ /* 0x000fca00078efcff */
[----:B------:R3:W-:Y:S01]  /*1b640*/  STL [R1], R4 ;  /* 0x0000000401007387 */ /* 0x0007e20000100800 */
[----:B------:R-:W-:Y:S05]  /*1b650*/  @P0 BRA `(.L_x_2943) ;  /* 0x00000004001c0947 */ /* 0x000fea0003800000 */
[----:B------:R-:W-:-:S03]  /*1b660*/  UMOV UR4, 0xffffffff ;  /* 0xffffffff00047882 */ /* 0x000fc60000000000 */
[----:B------:R-:W-:Y:S05]  /*1b670*/  BRA.DIV UR4, `(.L_x_2944) ;  /* 0x0000005e04c87947 */ /* 0x000fea000b800000 */
[----:B------:R-:W-:-:S13]  /*1b680*/  ELECT P6, URZ, PT ;  /* 0x00000000003f782f */ /* 0x000fda00038c0000 */
.L_x_3104:
[----:B------:R-:W-:Y:S05]  /*1b690*/  @!P6 BRA `(.L_x_2943) ;  /* 0x00000004000ce947 */ /* 0x000fea0003800000 */
[----:B------:R-:W-:-:S04]  /*1b6a0*/  ISETP.NE.U32.AND P0, PT, R2, RZ, PT ;  /* 0x000000ff0200720c */ /* 0x000fc80003f05070 */
[----:B------:R-:W-:-:S13]  /*1b6b0*/  ISETP.NE.AND.EX P0, PT, R3, RZ, PT, P0 ;  /* 0x000000ff0300720c */ /* 0x000fda0003f05300 */
[----:B------:R-:W-:Y:S05]  /*1b6c0*/  @!P0 BRA `(.L_x_2945) ;  /* 0x0000000000508947 */ /* 0x000fea0003800000 */
[----:B------:R-:W2:Y:S01]  /*1b6d0*/  LDC R6, c[0x0][0x43c] ;  /* 0x00010f00ff067b82 */ /* 0x000ea20000000800 */
[----:B------:R-:W-:Y:S01]  /*1b6e0*/  IMAD.MOV.U32 R9, RZ, RZ, R0 ;  /* 0x000000ffff097224 */ /* 0x000fe200078e0000 */
[----:B------:R-:W-:-:S03]  /*1b6f0*/  ULDC.64 UR4, c[0x0][0x428] ;  /* 0x00010a0000047ab9 */ /* 0x000fc60000000a00 */
[----:B---3--:R-:W-:Y:S01]  /*1b700*/  IMAD.MOV.U32 R0, RZ, RZ, R9 ;  /* 0x000000ffff007224 */ /* 0x008fe200078e0009 */
[----:B--2---:R-:W-:-:S13]  /*1b710*/  ISETP.NE.AND P0, PT, R6, 0x1, PT ;  /* 0x000000010600780c */ /* 0x004fda0003f05270 */
[----:B------:R-:W2:Y:S02]  /*1b720*/  @P0 LDC.64 R4, c[0x0][0x440] ;  /* 0x00011000ff040b82 */ /* 0x000ea40000000a00 */
[----:B--2---:R-:W-:-:S05]  /*1b730*/  @P0 IMAD.HI.U32 R4, R9, R4, RZ ;  /* 0x0000000409040227 */ /* 0x004fca00078e00ff */
        /* <DEDUP_REMOVED lines=13> */
.L_x_2945:
[----:B-1----:R-:W4:Y:S04]  /*1b810*/  LDL R7, [R1+0x4] ;  /* 0x0000040001077983 */ /* 0x002f280000100800 */
[----:B---3--:R-:W4:Y:S04]  /*1b820*/  LDL R0, [R1+0x8] ;  /* 0x0000080001007983 */ /* 0x008f280000100800 */
[----:B--2---:R-:W2:Y:S01]  /*1b830*/  LDL R2, [R1+0x14] ;  /* 0x0000140001027983 */ /* 0x004ea20000100800 */
[----:B----4-:R-:W-:Y:S01]  /*1b840*/  IMAD R0, R0, 0x8, R7 ;  /* 0x0000000800007824 */ /* 0x010fe200078e0207 */
[----:B--2---:R-:W-:-:S04]  /*1b850*/  SHF.L.U32 R2, R2, 0x1f, RZ ;  /* 0x0000001f02027819 */ /* 0x004fc800000006ff */
[----:B------:R-:W1:Y:S02]  /*1b860*/  SYNCS.PHASECHK.TRANS64.TRYWAIT P0, [R0+URZ+0x22840], R2 ;  /* 0x02284002000075a7 */ /* 0x000e64000800017f */
[----:B-1----:R-:W-:Y:S05]  /*1b870*/  @!P0 BRA `(.L_x_2946) ;  /* 0x0000005c00688947 */ /* 0x002fea0003800000 */
.L_x_3105:
[----:B------:R-:W2:Y:S02]  /*1b880*/  S2R R3, SR_TID.X ;  /* 0x0000000000037919 */ /* 0x000ea40000002100 */
[----:B--2---:R-:W-:-:S04]  /*1b890*/  LOP3.LUT R3, R3, 0x7f, RZ, 0xc0, !PT ;  /* 0x0000007f03037812 */ /* 0x004fc800078ec0ff */
[----:B------:R-:W-:-:S13]  /*1b8a0*/  ISETP.NE.AND P0, PT, R3, RZ, PT ;  /* 0x000000ff0300720c */ /* 0x000fda0003f05270 */
        /* <DEDUP_REMOVED lines=8> */
.L_x_2947:
[----:B------:R-:W2:Y:S04]  /*1b930*/  LDL R6, [R1+0x4] ;  /* 0x0000040001067983 */ /* 0x000ea80000100800 */
[----:B------:R-:W2:Y:S04]  /*1b940*/  LDL R5, [R1+0x8] ;  /* 0x0000080001057983 */ /* 0x000ea80000100800 */
[----:B------:R-:W3:Y:S04]  /*1b950*/  LDL R4, [R1+0x30] ;  /* 0x0000300001047983 */ /* 0x000ee80000100800 */
[----:B------:R-:W4:Y:S04]  /*1b960*/  LDL R3, [R1+0x20] ;  /* 0x0000200001037983 */ /* 0x000f280000100800 */
[----:B-1----:R-:W4:Y:S01]  /*1b970*/  LDL.LU R2, [R1] ;  /* 0x0000000001027983 */ /* 0x002f220000300800 */
        /* <DEDUP_REMOVED lines=9> */
[----:B--2---:R-:W-:Y:S01]  /*1ba10*/  IMAD R0, R5, 0x3000, R6 ;  /* 0x0000300005007824 */ /* 0x004fe200078e0206 */
[----:B---3--:R-:W-:-:S04]  /*1ba20*/  R2UR UR11, R4 ;  /* 0x00000000040b72ca */ /* 0x008fc800000e0000 */
[----:B------:R-:W-:Y:S02]  /*1ba30*/  R2UR UR8, R0 ;  /* 0x00000000000872ca */ /* 0x000fe400000e0000 */
[----:B----4-:R-:W-:Y:S02]  /*1ba40*/  R2UR UR4, R3 ;  /* 0x00000000030472ca */ /* 0x010fe400000e0000 */
[----:B------:R-:W-:-:S04]  /*1ba50*/  LOP3.LUT R2, R2, 0xfffffffe, RZ, 0xc0, !PT ;  /* 0xfffffffe02027812 */ /* 0x000fc800078ec0ff */
[----:B------:R-:W-:-:S05]  /*1ba60*/  @P0 LOP3.LUT R2, R2, 0x1, RZ, 0xfc, !PT ;  /* 0x0000000102020812 */ /* 0x000fca00078efcff */
[----:B------:R-:W-:Y:S02]  /*1ba70*/  UIADD3 UR8, UR8, 0x1c400, URZ ;  /* 0x0001c40008087890 */ /* 0x000fe4000fffe03f */
[----:B------:R-:W-:Y:S01]  /*1ba80*/  UIMAD UR11, UR11, 0x60, UR4 ;  /* 0x000000600b0b78a4 */ /* 0x000fe2000f8e0204 */
[----:B------:R2:W-:Y:S02]  /*1ba90*/  STL [R1], R2 ;  /* 0x0000000201007387 */ /* 0x0005e40000100800 */
[----:B------:R-:W-:-:S06]  /*1baa0*/  UMOV UR4, 0x0 ;  /* 0x0000000000047882 */ /* 0x000fcc0000000000 */
[----:B------:R2:W-:Y:S01]  /*1bab0*/  UTMALDG.4D [UR8], [UR6], desc[UR4] ;  /* 0x00000408060075b4 */ /* 0x0005e20008019000 */
[----:B------:R-:W-:Y:S02]  /*1bac0*/  NOP ;  /* 0x0000000000007918 */ /* 0x000fe40000000000 */
.L_x_2943:
[----:B---3--:R-:W3:Y:S04]  /*1bad0*/  LDL R4, [R1+0x4] ;  /* 0x0000040001047983 */ /* 0x008ee80000100800 */
[----:B------:R-:W4:Y:S01]  /*1bae0*/  LDL.LU R3, [R1+0x40] ;  /* 0x0000400001037983 */ /* 0x000f220000300800 */
[----:B------:R-:W-:Y:S05]  /*1baf0*/  WARPSYNC.ALL ;  /* 0x0000000000007948 */ /* 0x000fea0003800000 */
[----:B--2---:R-:W-:Y:S01]  /*1bb00*/  ULDC.64 UR4, c[0x0][0x298] ;  /* 0x0000a60000047ab9 */ /* 0x004fe20000000a00 */
[----:B------:R-:W-:Y:S01]  /*1bb10*/  BSSY B6, `(.L_x_2948) ;  /* 0x000001c000067945 */ /* 0x000fe20003800000 */
[----:B------:R-:W-:Y:S01]  /*1bb20*/  BAR.SYNC.DEFER_BLOCKING 0x8, 0x180 ;  /* 0x0206000000007b1d */ /* 0x000fe20000010000 */
[----:B----4-:R-:W-:-:S05]  /*1bb30*/  SHF.R.S32.HI R0, RZ, 0x1f, R3 ;  /* 0x0000001fff007819 */ /* 0x010fca0000011403 */
[----:B------:R-:W-:Y:S02]  /*1bb40*/  IMAD R2, R0, UR4, RZ ;  /* 0x0000000400027c24 */ /* 0x000fe4000f8e02ff */
[----:B---3--:R-:W-:Y:S02]  /*1bb50*/  VIADD R0, R4, 0x18400 ;  /* 0x0001840004007836 */ /* 0x008fe40000000000 */
[C---:B------:R-:W-:Y:S02]  /*1bb60*/  IMAD R2, R3.reuse, UR5, R2 ;  /* 0x0000000503027c24 */ /* 0x040fe4000f8e0202 */
[----:B------:R-:W-:Y:S01]  /*1bb70*/  IMAD.WIDE.U32 R4, R3, UR4, RZ ;  /* 0x0000000403047c25 */ /* 0x000fe2000f8e00ff */
[----:B------:R-:W-:-:S03]  /*1bb80*/  LOP3.LUT P0, RZ, R0, 0x3ff, RZ, 0xc0, !PT ;  /* 0x000003ff00ff7812 */ /* 0x000fc6000780c0ff */
[----:B------:R-:W-:Y:S01]  /*1bb90*/  IMAD.IADD R0, R5, 0x1, R2 ;  /* 0x0000000105007824 */ /* 0x000fe200078e0202 */
[----:B------:R2:W-:Y:S04]  /*1bba0*/  STL.64 [R1+0x40], R4 ;  /* 0x0000400401007387 */ /* 0x0005e80000100a00 */
[----:B------:R2:W-:Y:S05]  /*1bbb0*/  STL [R1+0x4c], R0 ;  /* 0x00004c0001007387 */ /* 0x0005ea0000100800 */
[----:B------:R-:W-:Y:S05]  /*1bbc0*/  @!P0 BRA `(.L_x_2949) ;  /* 0x0000000000408947 */ /* 0x000fea0003800000 */
[----:B------:R-:W-:Y:S01]  /*1bbd0*/  MOV R2, 0x0 ;  /* 0x0000000000027802 */ /* 0x000fe20000000f00 */
[----:B------:R-:W-:Y:S01]  /*1bbe0*/  ULDC.64 UR4, c[0x4][0x98] ;  /* 0x0100260000047ab9 */ /* 0x000fe20000000a00 */
[----:B------:R-:W-:Y:S01]  /*1bbf0*/  ULDC.64 UR6, c[0x4][0xa0] ;  /* 0x0100280000067ab9 */ /* 0x000fe20000000a00 */
[----:B------:R-:W-:Y:S01]  /*1bc00*/  ULDC.64 UR8, c[0x4][0x20] ;  /* 0x0100080000087ab9 */ /* 0x000fe20000000a00 */
[----:B--2---:R-:W-:Y:S02]  /*1bc10*/  IMAD.U32 R4, RZ, RZ, UR4 ;  /* 0x00000004ff047e24 */ /* 0x004fe4000f8e00ff */
[----:B------:R-:W2:Y:S01]  /*1bc20*/  LDC.64 R2, c[0x4][R2] ;  /* 0x0100000002027b82 */ /* 0x000ea20000000a00 */
[----:B------:R-:W-:Y:S02]  /*1bc30*/  IMAD.U32 R5, RZ, RZ, UR5 ;  /* 0x00000005ff057e24 */ /* 0x000fe4000f8e00ff */
[----:B------:R-:W-:Y:S02]  /*1bc40*/  IMAD.U32 R6, RZ, RZ, UR6 ;  /* 0x00000006ff067e24 */ /* 0x000fe4000f8e00ff */
[----:B-1----:R-:W-:-:S02]  /*1bc50*/  IMAD.U32 R7, RZ, RZ, UR7 ;  /* 0x00000007ff077e24 */ /* 0x002fc4000f8e00ff */
[----:B------:R-:W-:Y:S02]  /*1bc60*/  IMAD.U32 R10, RZ, RZ, UR8 ;  /* 0x00000008ff0a7e24 */ /* 0x000fe4000f8e00ff */
[----:B0-----:R-:W-:Y:S02]  /*1bc70*/  IMAD.U32 R11, RZ, RZ, UR9 ;  /* 0x00000009ff0b7e24 */ /* 0x001fe4000f8e00ff */
[----:B------:R-:W-:Y:S02]  /*1bc80*/  IMAD.MOV.U32 R8, RZ, RZ, 0x70 ;  /* 0x00000070ff087424 */ /* 0x000fe400078e00ff */
[----:B------:R-:W-:Y:S02]  /*1bc90*/  IMAD.MOV.U32 R12, RZ, RZ, 0x1 ;  /* 0x00000001ff0c7424 */ /* 0x000fe400078e00ff */
[----:B------:R-:W-:-:S07]  /*1bca0*/  IMAD.MOV.U32 R13, RZ, RZ, RZ ;  /* 0x000000ffff0d7224 */ /* 0x000fce00078e00ff */
[----:B------:R-:W-:-:S07]  /*1bcb0*/  LEPC R20, `(.L_x_2949) ;  /* 0x000000001014794e */ /* 0x000fce0000000000 */
[----:B--2---:R-:W-:Y:S05]  /*1bcc0*/  CALL.ABS.NOINC R2 ;  /* 0x0000000002007343 */ /* 0x004fea0003c00000 */
.L_x_2949:
[----:B------:R-:W-:Y:S05]  /*1bcd0*/  BSYNC B6 ;  /* 0x0000000000067941 */ /* 0x000fea0003800000 */
.L_x_2948:
[----:B--2---:R-:W2:Y:S01]  /*1bce0*/  LDL.LU R0, [R1+0x4c] ;  /* 0x00004c0001007983 */ /* 0x004ea20000300800 */
[----:B-1----:R-:W1:Y:S01]  /*1bcf0*/  LDC R7, c[0x0][0x448] ;  /* 0x00011200ff077b82 */ /* 0x002e620000000800 */
[----:B------:R-:W-:Y:S01]  /*1bd00*/  ULDC.64 UR4, c[0x0][0x2d8] ;  /* 0x0000b60000047ab9 */ /* 0x000fe20000000a00 */
[----:B------:R-:W-:Y:S01]  /*1bd10*/  ULDC UR6, c[0x0][0x2b8] ;  /* 0x0000ae0000067ab9 */ /* 0x000fe20000000800 */
[----:B------:R-:W2:Y:S04]  /*1bd20*/  LDL.LU.64 R2, [R1+0x40] ;  /* 0x0000400001027983 */ /* 0x000ea80000300a00 */
[----:B------:R-:W3:Y:S04]  /*1bd30*/  LDL R12, [R1+0x28] ;  /* 0x00002800010c7983 */ /* 0x000ee80000100800 */
[----:B------:R4:W5:Y:S01]  /*1bd40*/  LDL R9, [R1+0x34] ;  /* 0x0000340001097983 */ /* 0x0009620000100800 */
[----:B------:R-:W0:Y:S01]  /*1bd50*/  S2R R5, SR_TID.X ;  /* 0x0000000000057919 */ /* 0x000e220000002100 */
[----:B------:R-:W4:Y:S01]  /*1bd60*/  S2R R8, SR_TID.X ;  /* 0x0000000000087919 */ /* 0x000f220000002100 */
[----:B0-----:R-:W-:-:S04]  /*1bd70*/  LOP3.LUT R5, R5, 0x7f, RZ, 0xc0, !PT ;  /* 0x0000007f05057812 */ /* 0x001fc800078ec0ff */
[----:B------:R-:W-:Y:S01]  /*1bd80*/  SHF.R.U32.HI R5, RZ, 0x3, R5 ;  /* 0x00000003ff057819 */ /* 0x000fe20000011605 */
[----:B----4-:R-:W-:-:S05]  /*1bd90*/  IMAD.SHL.U32 R8, R8, 0x10, RZ ;  /* 0x0000001008087824 */ /* 0x010fca00078e00ff */
[----:B------:R-:W-:Y:S01]  /*1bda0*/  LOP3.LUT R8, R5, 0x70, R8, 0xf8, !PT ;  /* 0x0000007005087812 */ /* 0x000fe200078ef808 */
[----:B------:R-:W0:Y:S02]  /*1bdb0*/  S2R R10, SR_TID.X ;  /* 0x00000000000a7919 */ /* 0x000e240000002100 */
[----:B0-----:R-:W-:-:S05]  /*1bdc0*/  IMAD.SHL.U32 R10, R10, 0x8, RZ ;  /* 0x000000080a0a7824 */ /* 0x001fca00078e00ff */
[----:B------:R-:W-:Y:S01]  /*1bdd0*/  LOP3.LUT R10, R10, 0x38, RZ, 0xc0, !PT ;  /* 0x000000380a0a7812 */ /* 0x000fe200078ec0ff */
[----:B--2---:R-:W-:Y:S01]  /*1bde0*/  IMAD.MOV.U32 R3, RZ, RZ, R0 ;  /* 0x000000ffff037224 */ /* 0x004fe200078e0000 */
        /* <DEDUP_REMOVED lines=12> */
[----:B-1----:R-:W-:-:S13]  /*1beb0*/  ISETP.NE.AND P0, PT, R7, 0x1, PT ;  /* 0x000000010700780c */ /* 0x002fda0003f05270 */
[----:B------:R-:W0:Y:S08]  /*1bec0*/  @P0 LDC R5, c[0x0][0x44c] ;  /* 0x00011300ff050b82 */ /* 0x000e300000000800 */
[----:B------:R-:W1:Y:S01]  /*1bed0*/  @P0 LDC R6, c[0x0][0x450] ;  /* 0x00011400ff060b82 */ /* 0x000e620000000800 */
[----:B------:R-:W-:Y:S02]  /*1bee0*/  IMAD R4, R4, UR4, RZ ;  /* 0x0000000404047c24 */ /* 0x000fe4000f8e02ff */
[----:B------:R-:W-:-:S04]  /*1bef0*/  IMAD.WIDE.U32 R2, R0, UR4, R2 ;  /* 0x0000000400027c25 */ /* 0x000fc8000f8e0002 */
[----:B------:R-:W-:Y:S01]  /*1bf00*/  IMAD R0, R0, UR5, R4 ;  /* 0x0000000500007c24 */ /* 0x000fe2000f8e0204 */
[----:B------:R-:W-:Y:S01]  /*1bf10*/  ULDC.64 UR4, c[0x0][0x2d0] ;  /* 0x0000b40000047ab9 */ /* 0x000fe20000000a00 */
[----:B---3--:R-:W-:Y:S02]  /*1bf20*/  IMAD.IADD R4, R8, 0x1, R12 ;  /* 0x0000000108047824 */ /* 0x008fe400078e020c */
[----:B------:R-:W-:Y:S02]  /*1bf30*/  IMAD.IADD R3, R3, 0x1, R0 ;  /* 0x0000000103037824 */ /* 0x000fe400078e0200 */
[----:B0-----:R-:W-:-:S04]  /*1bf40*/  @P0 IMAD.HI.U32 R5, R4, R5, RZ ;  /* 0x0000000504050227 */ /* 0x001fc800078e00ff */
[----:B------:R-:W-:Y:S01]  /*1bf50*/  IMAD.MOV.U32 R0, RZ, RZ, R4 ;  /* 0x000000ffff007224 */ /* 0x000fe200078e0004 */
[----:B-1----:R-:W-:Y:S01]  /*1bf60*/  @P0 SHF.R.U32.HI R0, RZ, R6, R5 ;  /* 0x00000006ff000219 */ /* 0x002fe20000011605 */
[----:B------:R-:W0:Y:S04]  /*1bf70*/  S2R R8, SR_TID.X ;  /* 0x0000000000087919 */ /* 0x000e280000002100 */
        /* <DEDUP_REMOVED lines=16> */
[----:B0-----:R-:W-:Y:S02]  /*1c080*/  LOP3.LUT R8, R8, 0x7f, RZ, 0xc0, !PT ;  /* 0x0000007f08087812 */ /* 0x001fe400078ec0ff */
        /* <DEDUP_REMOVED lines=71> */
[----:B------:R0:W1:Y:S04]  /*1c500*/  SHFL.IDX PT, R5, R3, 0x7, 0x181f ;  /* 0x00f81f0003057f89 */ /* 0x00006800000e0000 */
[----:B------:R0:W-:Y:S04]  /*1c510*/  @!P1 LDGSTS.E.BYPASS.LTC128B.128 [R9+0x1b400], desc[UR40][R6.64], !P0 ;  /* 0x1b40000006099fae */ /* 0x0001e8000c101d68 */
[----:B------:R0:W2:Y:S02]  /*1c520*/  SHFL.IDX PT, R3, R4, 0x7, 0x181f ;  /* 0x00f81f0004037f89 */ /* 0x0000a400000e0000 */
.L_x_3122:
[----:B------:R3:W5:Y:S01]  /*1c530*/  LDL R8, [R1+0x4] ;  /* 0x0000040001087983 */ /* 0x0007620000100800 */
[----:B------:R-:W-:-:S05]  /*1c540*/  VIADD R0, R0, 0x70 ;  /* 0x0000007000007836 */ /* 0x000fca0000000000 */
[----:B------:R-:W-:-:S13]  /*1c550*/  ISETP.GE.AND P1, PT, R0, R2, PT ;  /* 0x000000020000720c */ /* 0x000fda0003f26270 */
[----:B--2---:R-:W-:-:S05]  /*1c560*/  @!P1 LEA R2, P2, R10, R3, 0x1 ;  /* 0x000000030a029211 */ /* 0x004fca00078408ff */
[----:B01----:R-:W-:-:S05]  /*1c570*/  @!P1 IMAD.X R3, RZ, RZ, R5, P2 ;  /* 0x000000ffff039224 */ /* 0x003fca00010e0605 */
[----:B------:R-:W-:Y:S01]  /*1c580*/  @!PT LDS RZ, [RZ] ;  /* 0x00000000fffff984 */ /* 0x000fe20000000800 */
[----:B------:R-:W-:Y:S01]  /*1c590*/  @!PT LDS RZ, [RZ] ;  /* 0x00000000fffff984 */ /* 0x000fe20000000800 */
[----:B------:R-:W-:Y:S01]  /*1c5a0*/  @!PT LDS RZ, [RZ] ;  /* 0x00000000fffff984 */ /* 0x000fe20000000800 */
[----:B------:R3:W-:Y:S01]  /*1c5b0*/  @!P1 LDGSTS.E.BYPASS.LTC128B.128 [R9+0x1bc00], desc[UR40][R2.64], !P0 ;  /* 0x1bc0000002099fae */ /* 0x0007e2000c101d68 */
[----:B------:R-:W-:Y:S01]  /*1c5c0*/  PLOP3.LUT P0, PT, PT, PT, PT, 0x80, 0x0 ;  /* 0x000000000000781c */ /* 0x000fe20003f0f070 */
[----:B------:R-:W-:-:S12]  /*1c5d0*/  NOP ;  /* 0x0000000000007918 */ /* 0x000fd80000000000 */
.L_x_2951:
        /* <DEDUP_REMOVED lines=19> */
.L_x_3123:
[----:B------:R-:W-:Y:S05]  /*1c710*/  BSYNC B0 ;  /* 0x0000000000007941 */ /* 0x000fea0003800000 */
.L_x_2952:
[----:B0-----:R-:W2:Y:S01]  /*1c720*/  LDL R2, [R1] ;  /* 0x0000000001027983 */ /* 0x001ea20000100800 */
[----:B------:R-:W-:Y:S01]  /*1c730*/  BSSY B0, `(.L_x_2954) ;  /* 0x000005e000007945 */ /* 0x000fe20003800000 */
[----:B--2---:R-:W-:-:S13]  /*1c740*/  LOP3.LUT P0, RZ, R2, 0x1, RZ, 0xc0, !PT ;  /* 0x0000000102ff7812 */ /* 0x004fda000780c0ff */
[----:B------:R-:W-:Y:S05]  /*1c750*/  @!P0 BRA `(.L_x_2955) ;  /* 0x00000004006c8947 */ /* 0x000fea0003800000 */
[----:B------:R-:W2:Y:S04]  /*1c760*/  LDL R5, [R1+0x4] ;  /* 0x0000040001057983 */ /* 0x000ea80000100800 */
[----:B------:R-:W2:Y:S04]  /*1c770*/  LDL R2, [R1+0x8] ;  /* 0x0000080001027983 */ /* 0x000ea80000100800 */
[----:B------:R-:W3:Y:S01]  /*1c780*/  LDL R4, [R1+0x14] ;  /* 0x0000140001047983 */ /* 0x000ee20000100800 */
[----:B------:R-:W-:Y:S01]  /*1c790*/  BSSY B1, `(.L_x_2956) ;  /* 0x0000008000017945 */ /* 0x000fe20003800000 */
[----:B------:R-:W0:Y:S02]  /*1c7a0*/  S2R R3, SR_TID.X ;  /* 0x0000000000037919 */ /* 0x000e240000002100 */
[----:B0-----:R-:W-:-:S04]  /*1c7b0*/  LOP3.LUT R3, R3, 0x7f, RZ, 0xc0, !PT ;  /* 0x0000007f03037812 */ /* 0x001fc800078ec0ff */
[----:B------:R-:W-:Y:S01]  /*1c7c0*/  ISETP.NE.AND P1, PT, R3, RZ, PT ;  /* 0x000000ff0300720c */ /* 0x000fe20003f25270 */
[----:B--2---:R-:W-:Y:S01]  /*1c7d0*/  IMAD R2, R2, 0x8, R5 ;  /* 0x0000000802027824 */ /* 0x004fe200078e0205 */
[----:B---3--:R-:W-:-:S04]  /*1c7e0*/  SHF.L.U32 R0, R4, 0x1f, RZ ;  /* 0x0000001f04007819 */ /* 0x008fc800000006ff */
[----:B------:R-:W0:Y:S02]  /*1c7f0*/  SYNCS.PHASECHK.TRANS64.TRYWAIT P0, [R2+URZ+0x22860], R0 ;  /* 0x02286000020075a7 */ /* 0x000e24000800017f */
[----:B0-----:R-:W-:Y:S05]  /*1c800*/  @!P0 BRA `(.L_x_2957) ;  /* 0x0000005800448947 */ /* 0x001fea0003800000 */
.L_x_3124:
[----:B------:R-:W-:Y:S05]  /*1c810*/  BSYNC B1 ;  /* 0x0000000000017941 */ /* 0x000fea0003800000 */
.L_x_2956:
        /* <DEDUP_REMOVED lines=9> */
.L_x_2959:
[----:B------:R-:W-:Y:S05]  /*1c8b0*/  BSYNC B1 ;  /* 0x0000000000017941 */ /* 0x000fea0003800000 */
.L_x_2958:
        /* <DEDUP_REMOVED lines=14> */
.L_x_2960:
        /* <DEDUP_REMOVED lines=15> */
.L_x_2961:
        /* <DEDUP_REMOVED lines=15> */
.L_x_2962:
        /* <DEDUP_REMOVED lines=15> */
.L_x_2963:
        /* <DEDUP_REMOVED lines=10> */
.L_x_2955:
[----:B------:R-:W-:Y:S05]  /*1cd10*/  BSYNC B0 ;  /* 0x0000000000007941 */ /* 0x000fea0003800000 */
.L_x_2954:
        /* <DEDUP_REMOVED lines=50> */
.L_x_2970:
[----:B------:R-:W2:Y:S01]  /*1d040*/  LDL R2, [R1+0x4] ;  /* 0x0000040001027983 */ /* 0x000ea20000100800 */
[----:B-1----:R-:W-:Y:S01]  /*1d050*/  SHF.L.U32 R5, R7, 0x1f, RZ ;  /* 0x0000001f07057819 */ /* 0x002fe200000006ff */
[----:B------:R-:W-:Y:S01]  /*1d060*/  BSSY B3, `(.L_x_2971) ;  /* 0x0000007000037945 */ /* 0x000fe20003800000 */
[----:B------:R-:W1:Y:S02]  /*1d070*/  S2R R3, SR_TID.X ;  /* 0x0000000000037919 */ /* 0x000e640000002100 */
[----:B-1----:R-:W-:-:S04]  /*1d080*/  LOP3.LUT R3, R3, 0x7f, RZ, 0xc0, !PT ;  /* 0x0000007f03037812 */ /* 0x002fc800078ec0ff */
[----:B------:R-:W-:Y:S01]  /*1d090*/  ISETP.NE.AND P1, PT, R3, RZ, PT ;  /* 0x000000ff0300720c */ /* 0x000fe20003f25270 */
[----:B--2---:R-:W-:-:S04]  /*1d0a0*/  IMAD R2, R8, 0x8, R2 ;  /* 0x0000000808027824 */ /* 0x004fc800078e0202 */
[----:B------:R-:W1:Y:S02]  /*1d0b0*/  SYNCS.PHASECHK.TRANS64.TRYWAIT P0, [R2+URZ+0x22840], R5 ;  /* 0x02284005020075a7 */ /* 0x000e64000800017f */
[----:B-1----:R-:W-:Y:S06]  /*1d0c0*/  @!P0 BRA `(.L_x_2972) ;  /* 0x0000005000288947 */ /* 0x002fec0003800000 */
.L_x_3125:
[----:B------:R-:W-:Y:S05]  /*1d0d0*/  BSYNC B3 ;  /* 0x0000000000037941 */ /* 0x000fea0003800000 */
.L_x_2971:
        /* <DEDUP_REMOVED lines=9> */
.L_x_2974:
[----:B------:R-:W-:Y:S05]  /*1d170*/  BSYNC B3 ;  /* 0x0000000000037941 */ /* 0x000fea0003800000 */
.L_x_2973:
        /* <DEDUP_REMOVED lines=14> */
.L_x_2975:
        /* <DEDUP_REMOVED lines=13> */
.L_x_3126:
[----:B------:R-:W-:Y:S05]  /*1d330*/  BSYNC B3 ;  /* 0x0000000000037941 */ /* 0x000fea0003800000 */
.L_x_2976:
[----:B------:R-:W-:Y:S01]  /*1d340*/  BSSY B3, `(.L_x_2978) ;  /* 0x000000b000037945 */ /* 0x000fe20003800000 */
[----:B------:R-:W-:Y:S02]  /*1d350*/  IMAD.MOV.U32 R8, RZ, RZ, 0x0 ;  /* 0x00000000ff087424 */ /* 0x000fe400078e00ff */
[----:B------:R-:W-:Y:S01]  /*1d360*/  IMAD.MOV.U32 R9, RZ, RZ, 0x14f00000 ;  /* 0x14f00000ff097424 */ /* 0x000fe200078e00ff */
[----:B------:R-:W-:Y:S06]  /*1d370*/  @P1 BRA `(.L_x_2979) ;  /* 0x00000000001c1947 */ /* 0x000fec0003800000 */
[----:B------:R-:W2:Y:S01]  /*1d380*/  S2R R4, SR_TID.X ;  /* 0x0000000000047919 */ /* 0x000ea20000002100 */
[----:B------:R-:W-:-:S04]  /*1d390*/  IMAD.MOV.U32 R3, RZ, RZ, 0xc000 ;  /* 0x0000c000ff037424 */ /* 0x000fc800078e00ff */
[----:B------:R3:W-:Y:S01]  /*1d3a0*/  SYNCS.ARRIVE.TRANS64 RZ, [R2+URZ+0x22850], R3 ;  /* 0x0228500302ff79a7 */ /* 0x0007e2000800003f */
[----:B--2---:R-:W-:-:S04]  /*1d3b0*/  LOP3.LUT R4, R4, 0x1f, RZ, 0xc0, !PT ;  /* 0x0000001f04047812 */ /* 0x004fc800078ec0ff */
[----:B------:R-:W-:-:S13]  /*1d3c0*/  ISETP.NE.AND P0, PT, R4, RZ, PT ;  /* 0x000000ff0400720c */ /* 0x000fda0003f05270 */
[----:B---3--:R-:W-:Y:S05]  /*1d3d0*/  @!P0 BRA `(.L_x_2979) ;  /* 0x0000000000048947 */ /* 0x008fea0003800000 */
[----:B------:R-:W-:Y:S01]  /*1d3e0*/  BPT.TRAP 0x1 ;  /* 0x000000040000795c */ /* 0x000fe20000300000 */
.L_x_2979:
[----:B------:R-:W-:Y:S05]  /*1d3f0*/  BSYNC B3 ;  /* 0x0000000000037941 */ /* 0x000fea0003800000 */
.L_x_2978:
        /* <DEDUP_REMOVED lines=11> */
.L_x_2980:
        /* <DEDUP_REMOVED lines=15> */
.L_x_2981:
        /* <DEDUP_REMOVED lines=15> */
.L_x_2982:
        /* <DEDUP_REMOVED lines=15> */
.L_x_2983:
        /* <DEDUP_REMOVED lines=10> */
.L_x_2969:
[----:B------:R-:W-:Y:S05]  /*1d820*/  BSYNC B1 ;  /* 0x0000000000017941 */ /* 0x000fea0003800000 */
.L_x_2968:
[----:B------:R-:W2:Y:S02]  /*1d830*/  LDL R4, [R1+0x2c] ;  /* 0x00002c0001047983 */ /* 0x000ea40000100800 */
[----:B--2---:R-:W-:-:S07]  /*1d840*/  VIADD R0, R4, 0xfffffffd ;  /* 0xfffffffd04007836 */ /* 0x004fce0000000000 */
.L_x_2967:
[----:B------:R-:W-:Y:S05]  /*1d850*/  BSYNC B2 ;  /* 0x0000000000027941 */ /* 0x000fea0003800000 */
.L_x_2966:
[----:B------:R-:W2:Y:S01]  /*1d860*/  LDL.LU R2, [R1+0x2c] ;  /* 0x00002c0001027983 */ /* 0x000ea20000300800 */
[----:B------:R-:W-:Y:S01]  /*1d870*/  VIADD R6, R6, 0xfffffffe ;  /* 0xfffffffe06067836 */ /* 0x000fe20000000000 */
[----:B--2---:R-:W-:-:S04]  /*1d880*/  LOP3.LUT R2, RZ, R2, RZ, 0x33, !PT ;  /* 0x00000002ff027212 */ /* 0x004fc800078e33ff */
[----:B------:R-:W-:-:S13]  /*1d890*/  ISETP.NE.AND P0, PT, R6, R2, PT ;  /* 0x000000020600720c */ /* 0x000fda0003f05270 */
[----:B------:R-:W-:Y:S05]  /*1d8a0*/  @!P0 BRA `(.L_x_2965) ;  /* 0x0000001400208947 */ /* 0x000fea0003800000 */
.L_x_3016:
        /* <DEDUP_REMOVED lines=36> */
.L_x_2986:
[----:B------:R-:W2:Y:S01]  /*1daf0*/  LDL R2, [R1+0x4] ;  /* 0x0000040001027983 */ /* 0x000ea20000100800 */
[----:B------:R-:W-:Y:S01]  /*1db00*/  BSSY B2, `(.L_x_2987) ;  /* 0x0000008000027945 */ /* 0x000fe20003800000 */
[----:B0-----:R-:W0:Y:S02]  /*1db10*/  S2R R4, SR_TID.X ;  /* 0x0000000000047919 */ /* 0x001e240000002100 */
[----:B0-----:R-:W-:-:S04]  /*1db20*/  LOP3.LUT R4, R4, 0x7f, RZ, 0xc0, !PT ;  /* 0x0000007f04047812 */ /* 0x001fc800078ec0ff */
[----:B------:R-:W-:Y:S01]  /*1db30*/  ISETP.NE.AND P1, PT, R4, RZ, PT ;  /* 0x000000ff0400720c */ /* 0x000fe20003f25270 */
[----:B--2---:R-:W-:Y:S01]  /*1db40*/  IMAD R3, R7, 0x8, R2 ;  /* 0x0000000807037824 */ /* 0x004fe200078e0202 */
[----:B------:R-:W-:-:S04]  /*1db50*/  SHF.L.U32 R2, R6, 0x1f, RZ ;  /* 0x0000001f06027819 */ /* 0x000fc800000006ff */
[----:B------:R-:W0:Y:S02]  /*1db60*/  SYNCS.PHASECHK.TRANS64.TRYWAIT P0, [R3+URZ+0x22840], R2 ;  /* 0x02284002030075a7 */ /* 0x000e24000800017f */
[----:B0-----:R-:W-:Y:S05]  /*1db70*/  @!P0 BRA `(.L_x_2988) ;  /* 0x0000004400a48947 */ /* 0x001fea0003800000 */
.L_x_3127:
[----:B------:R-:W-:Y:S05]  /*1db80*/  BSYNC B2 ;  /* 0x0000000000027941 */ /* 0x000fea0003800000 */
.L_x_2987:
[----:B------:R-:W-:Y:S04]  /*1db90*/  BSSY B2, `(.L_x_2989) ;  /* 0x0000009000027945 */ /* 0x000fe80003800000 */
[----:B------:R-:W-:Y:S05]  /*1dba0*/  @P1 BRA `(.L_x_2990) ;  /* 0x00000000001c1947 */ /* 0x000fea0003800000 */
[----:B------:R-:W1:Y:S01]  /*1dbb0*/  S2R R5, SR_TID.X ;  /* 0x0000000000057919 */ /* 0x000e620000002100 */
[----:B------:R-:W-:-:S04]  /*1dbc0*/  IMAD.MOV.U32 R4, RZ, RZ, 0x3000 ;  /* 0x00003000ff047424 */ /* 0x000fc800078e00ff */
[----:B------:R2:W-:Y:S01]  /*1dbd0*/  SYNCS.ARRIVE.TRANS64 RZ, [R3+URZ+0x22830], R4 ;  /* 0x0228300403ff79a7 */ /* 0x0005e2000800003f */
[----:B-1----:R-:W-:-:S04]  /*1dbe0*/  LOP3.LUT R5, R5, 0x1f, RZ, 0xc0, !PT ;  /* 0x0000001f05057812 */ /* 0x002fc800078ec0ff */
[----:B------:R-:W-:-:S13]  /*1dbf0*/  ISETP.NE.AND P0, PT, R5, RZ, PT ;  /* 0x000000ff0500720c */ /* 0x000fda0003f05270 */
[----:B--2---:R-:W-:Y:S05]  /*1dc00*/  @!P0 BRA `(.L_x_2990) ;  /* 0x0000000000048947 */ /* 0x004fea0003800000 */
[----:B------:R-:W-:Y:S01]  /*1dc10*/  BPT.TRAP 0x1 ;  /* 0x000000040000795c */ /* 0x000fe20000300000 */
.L_x_2990:
[----:B------:R-:W-:Y:S05]  /*1dc20*/  BSYNC B2 ;  /* 0x0000000000027941 */ /* 0x000fea0003800000 */
.L_x_2989:
        /* <DEDUP_REMOVED lines=13> */
.L_x_2991:
        /* <DEDUP_REMOVED lines=13> */
.L_x_3128:
[----:B------:R-:W-:Y:S05]  /*1ddd0*/  BSYNC B2 ;  /* 0x0000000000027941 */ /* 0x000fea0003800000 */
.L_x_2992:
        /* <DEDUP_REMOVED lines=11> */
.L_x_2995:
[----:B------:R-:W-:Y:S05]  /*1de90*/  BSYNC B2 ;  /* 0x0000000000027941 */ /* 0x000fea0003800000 */
.L_x_2994:
        /* <DEDUP_REMOVED lines=10> */
.L_x_2996:
        /* <DEDUP_REMOVED lines=15> */
.L_x_2997:
        /* <DEDUP_REMOVED lines=15> */
.L_x_2998:
        /* <DEDUP_REMOVED lines=15> */
.L_x_2999:
        /* <DEDUP_REMOVED lines=10> */
.L_x_2985:
[----:B------:R-:W-:Y:S05]  /*1e2b0*/  BSYNC B1 ;  /* 0x0000000000017941 */ /* 0x000fea0003800000 */
.L_x_2984:
        /* <DEDUP_REMOVED lines=36> */
.L_x_3002:
        /* <DEDUP_REMOVED lines=9> */
.L_x_3129:
[----:B------:R-:W-:Y:S05]  /*1e590*/  BSYNC B2 ;  /* 0x0000000000027941 */ /* 0x000fea0003800000 */
.L_x_3003:
        /* <DEDUP_REMOVED lines=9> */
.L_x_3006:
[----:B------:R-:W-:Y:S05]  /*1e630*/  BSYNC B2 ;  /* 0x0000000000027941 */ /* 0x000fea0003800000 */
.L_x_3005:
        /* <DEDUP_REMOVED lines=14> */
.L_x_3007:
        /* <DEDUP_REMOVED lines=13> */
.L_x_3130:
[----:B------:R-:W-:Y:S05]  /*1e7f0*/  BSYNC B2 ;  /* 0x0000000000027941 */ /* 0x000fea0003800000 */
.L_x_3008:
        /* <DEDUP_REMOVED lines=11> */
.L_x_3011:
[----:B------:R-:W-:Y:S05]  /*1e8b0*/  BSYNC B2 ;  /* 0x0000000000027941 */ /* 0x000fea0003800000 */
.L_x_3010:
        /* <DEDUP_REMOVED lines=11> */
.L_x_3012:
        /* <DEDUP_REMOVED lines=15> */
.L_x_3013:
        /* <DEDUP_REMOVED lines=15> */
.L_x_3014:
        /* <DEDUP_REMOVED lines=15> */
.L_x_3015:
        /* <DEDUP_REMOVED lines=10> */
.L_x_3001:
[----:B------:R-:W-:Y:S05]  /*1ece0*/  BSYNC B1 ;  /* 0x0000000000017941 */ /* 0x000fea0003800000 */
.L_x_3000:
[----:B------:R-:W2:Y:S01]  /*1ecf0*/  LDL R5, [R1+0x24] ;  /* 0x0000240001057983 */ /* 0x000ea20000100800 */
[----:B------:R-:W-:Y:S01]  /*1ed00*/  VIADD R0, R0, 0xfffffffe ;  /* 0xfffffffe00007836 */ /* 0x000fe20000000000 */
[----:B--2---:R-:W-:-:S13]  /*1ed10*/  ISETP.GT.AND P0, PT, R6, R5, PT ;  /* 0x000000050600720c */ /* 0x004fda0003f04270 */
[----:B------:R-:W-:Y:S05]  /*1ed20*/  @P0 BRA `(.L_x_3016) ;  /* 0xffffffe800e00947 */ /* 0x000fea000383ffff */
.L_x_2965:
[----:B------:R-:W-:Y:S05]  /*1ed30*/  BSYNC B0 ;  /* 0x0000000000007941 */ /* 0x000fea0003800000 */
.L_x_2964:
        /* <DEDUP_REMOVED lines=12> */
[----:B-1----:R-:W1:Y:S01]  /*1ee00*/  S2R R3, SR_LANEID ;  /* 0x0000000000037919 */ /* 0x002e620000000000 */
[----:B------:R-:W-:Y:S02]  /*1ee10*/  VOTEU.ANY UR4, UPT, PT ;  /* 0x0000000000047886 */ /* 0x000fe400038e0100 */
[----:B------:R-:W1:Y:S08]  /*1ee20*/  FLO.U32 R4, UR4 ;  /* 0x0000000400047d00 */ /* 0x000e7000080e0000 */
[----:B------:R-:W2:Y:S01]  /*1ee30*/  POPC R5, UR4 ;  /* 0x0000000400057d09 */ /* 0x000ea20008000000 */
[----:B-1----:R-:W-:-:S02]  /*1ee40*/  ISETP.EQ.U32.AND P1, PT, R4, R3, PT ;  /* 0x000000030400720c */ /* 0x002fc40003f22070 */
[----:B------:R-:W2:Y:S11]  /*1ee50*/  LDC.64 R2, c[0x0][0xc60] ;  /* 0x00031800ff027b82 */ /* 0x000eb60000000a00 */
[----:B--2---:R-:W2:Y:S01]  /*1ee60*/  @P1 ATOMG.E.ADD.STRONG.GPU PT, R3, desc[UR40][R2.64], R5 ;  /* 0x00000005020319a8 */ /* 0x004ea200081ee1e8 */
[----:B------:R-:W1:Y:S02]  /*1ee70*/  S2R R6, SR_LTMASK ;  /* 0x0000000000067919 */ /* 0x000e640000003900 */
[----:B-1----:R-:W-:-:S04]  /*1ee80*/  LOP3.LUT R6, R6, UR4, RZ, 0xc0, !PT ;  /* 0x0000000406067c12 */ /* 0x002fc8000f8ec0ff */
[----:B0-----:R-:W0:Y:S01]  /*1ee90*/  POPC R7, R6 ;  /* 0x0000000600077309 */ /* 0x001e220000000000 */
[----:B--2---:R-:W0:Y:S02]  /*1eea0*/  SHFL.IDX PT, R4, R3, R4, 0x1f ;  /* 0x00001f0403047589 */ /* 0x004e2400000e0000 */
[----:B0-----:R-:W-:-:S07]  /*1eeb0*/  IADD3 R16, R4, UR36, R7 ;  /* 0x0000002404107c10 */ /* 0x001fce000fffe007 */
.L_x_3018:
[----:B------:R-:W-:Y:S05]  /*1eec0*/  BSYNC B0 ;  /* 0x0000000000007941 */ /* 0x000fea0003800000 */
.L_x_3017:
[----:B------:R-:W-:-:S05]  /*1eed0*/  SEL R0, R0, RZ, P0 ;  /* 0x000000ff00007207 */ /* 0x000fca0000000000 */
[----:B------:R2:W-:Y:S02]  /*1eee0*/  STL [R1+0x8], R0 ;  /* 0x0000080001007387 */ /* 0x0005e40000100800 */
.L_x_2936:
[----:B------:R-:W-:Y:S05]  /*1eef0*/  BSYNC B7 ;  /* 0x0000000000077941 */ /* 0x000fea0003800000 */
.L_x_2934:
[----:B--2---:R-:W2:Y:S02]  /*1ef00*/  LDL R0, [R1] ;  /* 0x0000000001007983 */ /* 0x004ea40000100800 */
        /* <DEDUP_REMOVED lines=12> */
.L_x_3019:
[----:B------:R-:W2:Y:S01]  /*1efd0*/  S2R R6, SR_TID.X ;  /* 0x0000000000067919 */ /* 0x000ea20000002100 */
[----:B------:R-:W-:Y:S01]  /*1efe0*/  UMOV UR4, 0xffffffff ;  /* 0xffffffff00047882 */ /* 0x000fe20000000000 */
[----:B--2---:R-:W-:-:S04]  /*1eff0*/  LOP3.LUT R6, R6, 0x1f, RZ, 0xc0, !PT ;  /* 0x0000001f06067812 */ /* 0x004fc800078ec0ff */
[----:B------:R-:W-:Y:S01]  /*1f000*/  ISETP.NE.AND P0, PT, R6, 0x1f, PT ;  /* 0x0000001f0600780c */ /* 0x000fe20003f05270 */
[----:B------:R-:W-:-:S12]  /*1f010*/  BRA.DIV UR4, `(.L_x_3021) ;  /* 0x0000003204cc7947 */ /* 0x000fd8000b800000 */
[----:B-1----:R-:W-:Y:S01]  /*1f020*/  IMAD.IADD R5, R19, 0x1, R6 ;  /* 0x0000000113057824 */ /* 0x002fe200078e0206 */
[----:B------:R-:W-:-:S04]  /*1f030*/  ULDC UR4, c[0x0][0xc3c] ;  /* 0x00030f0000047ab9 */ /* 0x000fc80000000800 */
[----:B------:R-:W-:-:S13]  /*1f040*/  ISETP.GE.OR P1, PT, R5, UR4, !P0 ;  /* 0x0000000405007c0c */ /* 0x000fda000c726670 */
[----:B------:R-:W1:Y:S02]  /*1f050*/  @!P1 LDC.64 R2, c[0x0][0xc80] ;  /* 0x00032000ff029b82 */ /* 0x000e640000000a00 */
[----:B-1----:R-:W-:-:S06]  /*1f060*/  @!P1 IMAD.WIDE R2, R5, 0x4, R2 ;  /* 0x0000000405029825 */ /* 0x002fcc00078e0202 */
[----:B------:R1:W2:Y:S01]  /*1f070*/  @!P1 LDG.E R2, desc[UR40][R2.64] ;  /* 0x0000002802029981 */ /* 0x0002a2000c1e1900 */
[C---:B------:R-:W-:Y:S02]  /*1f080*/  ISETP.GE.U32.AND P2, PT, R6.reuse, 0x2, PT ;  /* 0x000000020600780c */ /* 0x040fe40003f46070 */
[C---:B------:R-:W-:Y:S01]  /*1f090*/  ISETP.GE.U32.AND P3, PT, R6.reuse, 0x4, PT ;  /* 0x000000040600780c */ /* 0x040fe20003f66070 */
[----:B------:R-:W-:Y:S01]  /*1f0a0*/  SHFL.IDX PT, R0, R16, RZ, 0x1f ;  /* 0x00001fff10007589 */ /* 0x000fe200000e0000 */
[C---:B------:R-:W-:Y:S02]  /*1f0b0*/  ISETP.GE.U32.AND P4, PT, R6.reuse, 0x8, PT ;  /* 0x000000080600780c */ /* 0x040fe40003f86070 */
[C---:B------:R-:W-:Y:S01]  /*1f0c0*/  ISETP.GE.U32.AND P5, PT, R6.reuse, 0x10, PT ;  /* 0x000000100600780c */ /* 0x040fe20003fa6070 */
        /* <DEDUP_REMOVED lines=17> */
[----:B------:R-:W-:Y:S02]  /*1f1e0*/  IMAD.IADD R2, R2, 0x1, R5 ;  /* 0x0000000102027824 */ /* 0x000fe400078e0205 */
[----:B------:R1:W2:Y:S04]  /*1f1f0*/  SHFL.IDX PT, R5, R16, 0x1, 0x1f ;  /* 0x00201f0010057f89 */ /* 0x0002a800000e0000 */
[----:B------:R1:W3:Y:S02]  /*1f200*/  SHFL.IDX PT, R16, R2, 0x1f, 0x1f ;  /* 0x03e01f0002107f89 */ /* 0x0002e400000e0000 */
.L_x_3140:
[----:B------:R-:W-:Y:S02]  /*1f210*/  ULDC UR4, c[0x0][0xc38] ;  /* 0x00030e0000047ab9 */ /* 0x000fe40000000800 */
[----:B------:R-:W-:-:S04]  /*1f220*/  IMAD.U32 R4, RZ, RZ, UR4 ;  /* 0x00000004ff047e24 */ /* 0x000fc8000f8e00ff */
[----:B-1-3--:R-:W-:-:S04]  /*1f230*/  IMAD R16, R16, R4, RZ ;  /* 0x0000000410107224 */ /* 0x00afc800078e02ff */
[----:B--2---:R-:W-:-:S05]  /*1f240*/  IMAD.IADD R5, R5, 0x1, R16 ;  /* 0x0000000105057824 */ /* 0x004fca00078e0210 */
[----:B------:R-:W-:-:S13]  /*1f250*/  ISETP.GT.AND P6, PT, R5, R0, PT ;  /* 0x000000000500720c */ /* 0x000fda0003fc4270 */
[----:B------:R-:W-:Y:S05]  /*1f260*/  @P6 BRA `(.L_x_3022) ;  /* 0x00000000009c6947 */ /* 0x000fea0003800000 */
.L_x_3027:
[----:B0-----:R-:W1:Y:S01]  /*1f270*/  LDC R2, c[0x0][0xc3c] ;  /* 0x00030f00ff027b82 */ /* 0x001e620000000800 */
[----:B------:R-:W-:-:S05]  /*1f280*/  VIADD R19, R19, 0x1f ;  /* 0x0000001f13137836 */ /* 0x000fca0000000000 */
[----:B-1----:R-:W-:-:S13]  /*1f290*/  ISETP.GE.AND P6, PT, R19, R2, PT ;  /* 0x000000021300720c */ /* 0x002fda0003fc6270 */
[----:B------:R-:W-:Y:S05]  /*1f2a0*/  @P6 BRA `(.L_x_3023) ;  /* 0x0000000400d46947 */ /* 0x000fea0003800000 */
[----:B------:R-:W1:Y:S01]  /*1f2b0*/  S2R R3, SR_TID.X ;  /* 0x0000000000037919 */ /* 0x000e620000002100 */
[----:B------:R-:W-:Y:S01]  /*1f2c0*/  BSSY B0, `(.L_x_3024) ;  /* 0x0000009000007945 */ /* 0x000fe20003800000 */
[----:B-1----:R-:W-:-:S05]  /*1f2d0*/  LOP3.LUT R3, R3, 0x1f, RZ, 0xc0, !PT ;  /* 0x0000001f03037812 */ /* 0x002fca00078ec0ff */
[----:B------:R-:W-:Y:S02]  /*1f2e0*/  IMAD.IADD R4, R19, 0x1, R3 ;  /* 0x0000000113047824 */ /* 0x000fe400078e0203 */
[----:B------:R-:W-:-:S03]  /*1f2f0*/  IMAD.MOV.U32 R3, RZ, RZ, RZ ;  /* 0x000000ffff037224 */ /* 0x000fc600078e00ff */
[----:B------:R-:W-:-:S13]  /*1f300*/  ISETP.GE.OR P6, PT, R4, R2, !P0 ;  /* 0x000000020400720c */ /* 0x000fda00047c6670 */
[----:B------:R-:W-:Y:S05]  /*1f310*/  @P6 BRA `(.L_x_3025) ;  /* 0x00000000000c6947 */ /* 0x000fea0003800000 */
[----:B------:R-:W1:Y:S02]  /*1f320*/  LDC.64 R2, c[0x0][0xc80] ;  /* 0x00032000ff027b82 */ /* 0x000e640000000a00 */
[----:B-1----:R-:W-:-:S06]  /*1f330*/  IMAD.WIDE R2, R4, 0x4, R2 ;  /* 0x0000000404027825 */ /* 0x002fcc00078e0202 */
[----:B------:R1:W5:Y:S02]  /*1f340*/  LDG.E R3, desc[UR40][R2.64] ;  /* 0x0000002802037981 */ /* 0x000364000c1e1900 */
.L_x_3025:
[----:B------:R-:W-:Y:S05]  /*1f350*/  BSYNC B0 ;  /* 0x0000000000007941 */ /* 0x000fea0003800000 */
.L_x_3024:
[----:B------:R-:W-:-:S03]  /*1f360*/  UMOV UR4, 0xffffffff ;  /* 0xffffffff00047882 */ /* 0x000fc60000000000 */
[----:B------:R-:W-:Y:S05]  /*1f370*/  BRA.DIV UR4, `(.L_x_3026) ;  /* 0x00000036042c7947 */ /* 0x000fea000b800000 */
[----:B-----5:R-:W1:Y:S02]  /*1f380*/  SHFL.UP PT, R14, R3, 0x1, RZ ;  /* 0x04200000030e7989 */ /* 0x020e6400000e00ff */
[----:B-1----:R-:W-:-:S05]  /*1f390*/  SEL R2, R14, RZ, P1 ;  /* 0x000000ff0e027207 */ /* 0x002fca0000800000 */
        /* <DEDUP_REMOVED lines=14> */
.L_x_3148:
[----:B------:R-:W-:Y:S02]  /*1f480*/  ULDC UR4, c[0x0][0xc38] ;  /* 0x00030e0000047ab9 */ /* 0x000fe40000000800 */
[----:B------:R-:W-:-:S04]  /*1f490*/  IMAD.U32 R4, RZ, RZ, UR4 ;  /* 0x00000004ff047e24 */ /* 0x000fc8000f8e00ff */
[----:B-1----:R-:W-:-:S04]  /*1f4a0*/  IMAD R16, R16, R4, RZ ;  /* 0x0000000410107224 */ /* 0x002fc800078e02ff */
[----:B------:R-:W-:-:S05]  /*1f4b0*/  IMAD.IADD R5, R16, 0x1, R5 ;  /* 0x0000000110057824 */ /* 0x000fca00078e0205 */
[----:B------:R-:W-:-:S13]  /*1f4c0*/  ISETP.GT.AND P6, PT, R5, R0, PT ;  /* 0x000000000500720c */ /* 0x000fda0003fc4270 */
[----:B------:R-:W-:Y:S05]  /*1f4d0*/  @!P6 BRA `(.L_x_3027) ;  /* 0xfffffffc0064e947 */ /* 0x000fea000383ffff */
.L_x_3022:
        /* <DEDUP_REMOVED lines=8> */
.L_x_3152:
[----:B------:R-:W-:Y:S01]  /*1f560*/  ISETP.NE.AND P0, PT, R5, RZ, PT ;  /* 0x000000ff0500720c */ /* 0x000fe20003f05270 */
[----:B------:R-:W-:-:S12]  /*1f570*/  IMAD.MOV.U32 R5, RZ, RZ, RZ ;  /* 0x000000ffff057224 */ /* 0x000fd800078e00ff */
[----:B------:R-:W-:Y:S05]  /*1f580*/  @!P0 BRA `(.L_x_3029) ;  /* 0x0000000000148947 */ /* 0x000fea0003800000 */
[----:B------:R-:W-:Y:S01]  /*1f590*/  UMOV UR4, 0xffffffff ;  /* 0xffffffff00047882 */ /* 0x000fe20000000000 */
[----:B------:R-:W-:Y:S02]  /*1f5a0*/  VIADD R12, R6, 0xffffffff ;  /* 0xffffffff060c7836 */ /* 0x000fe40000000000 */
[----:B------:R-:W-:Y:S05]  /*1f5b0*/  BRA.DIV UR4, `(.L_x_3030) ;  /* 0x0000003604a87947 */ /* 0x000fea000b800000 */
[----:B0-----:R0:W3:Y:S02]  /*1f5c0*/  SHFL.IDX PT, R2, R2, R12, 0x1f ;  /* 0x00001f0c02027589 */ /* 0x0010e400000e0000 */
.L_x_3155:
[----:B---3--:R-:W-:-:S07]  /*1f5d0*/  IMAD.MOV.U32 R5, RZ, RZ, R2 ;  /* 0x000000ffff057224 */ /* 0x008fce00078e0002 */
.L_x_3029:
[----:B01----:R-:W0:Y:S01]  /*1f5e0*/  LDC.64 R2, c[0x0][0xc90] ;  /* 0x00032400ff027b82 */ /* 0x003e220000000a00 */
[----:B------:R-:W-:-:S04]  /*1f5f0*/  IMAD.IADD R19, R6, 0x1, R19 ;  /* 0x0000000106137824 */ /* 0x000fc800078e0213 */
[----:B0-----:R-:W-:-:S05]  /*1f600*/  IMAD.WIDE R2, R19, 0x4, R2 ;  /* 0x0000000413027825 */ /* 0x001fca00078e0202 */
[----:B------:R-:W2:Y:S01]  /*1f610*/  LDG.E R7, desc[UR40][R2.64] ;  /* 0x0000002802077981 */ /* 0x000ea2000c1e1900 */
[----:B------:R-:W-:-:S04]  /*1f620*/  IMAD R16, R5, R4, R16 ;  /* 0x0000000405107224 */ /* 0x000fc800078e0210 */
[----:B------:R-:W-:Y:S02]  /*1f630*/  IMAD.IADD R0, R0, 0x1, -R16 ;  /* 0x0000000100007824 */ /* 0x000fe400078e0a10 */
[----:B--2---:R-:W-:-:S05]  /*1f640*/  IMAD R6, R17, R7, RZ ;  /* 0x0000000711067224 */ /* 0x004fca00078e02ff */
        /* <DEDUP_REMOVED lines=53> */
[----:B------:R-:W-:Y:S01]  /*1f9a0*/  @!P1 LOP3.LUT R2, RZ, R4, RZ, 0x33, !PT ;  /* 0x00000004ff029212 */ /* 0x000fe200078e33ff */
[----:B------:R-:W-:-:S04]  /*1f9b0*/  IMAD.MOV R4, RZ, RZ, -R4 ;  /* 0x000000ffff047224 */ /* 0x000fc800078e0a04 */
[----:B------:R-:W-:Y:S01]  /*1f9c0*/  IMAD R18, R2, R4, R5 ;  /* 0x0000000402127224 */ /* 0x000fe200078e0205 */
[----:B------:R-:W-:-:S05]  /*1f9d0*/  LOP3.LUT R2, RZ, R2, RZ, 0x33, !PT ;  /* 0x00000002ff027212 */ /* 0x000fca00078e33ff */
[----:B------:R-:W-:Y:S01]  /*1f9e0*/  IMAD.IADD R17, R17, 0x1, R2 ;  /* 0x0000000111117824 */ /* 0x000fe200078e0202 */
[----:B------:R-:W-:Y:S06]  /*1f9f0*/  BRA `(.L_x_3031) ;  /* 0x00000000001c7947 */ /* 0x000fec0003800000 */
.L_x_3023:
[----:B------:R-:W-:Y:S01]  /*1fa00*/  UMOV UR4, URZ ;  /* 0x0000003f00047c82 */ /* 0x000fe20008000000 */
[----:B------:R-:W-:Y:S01]  /*1fa10*/  UMOV UR5, URZ ;  /* 0x0000003f00057c82 */ /* 0x000fe20008000000 */
[----:B------:R-:W-:Y:S01]  /*1fa20*/  ULDC UR6, c[0x0][0xc3c] ;  /* 0x00030f0000067ab9 */ /* 0x000fe20000000800 */
[----:B------:R-:W-:Y:S02]  /*1fa30*/  IMAD.MOV.U32 R16, RZ, RZ, R0 ;  /* 0x000000ffff107224 */ /* 0x000fe400078e0000 */
[----:B------:R-:W-:Y:S02]  /*1fa40*/  IMAD.U32 R17, RZ, RZ, UR4 ;  /* 0x00000004ff117e24 */ /* 0x000fe4000f8e00ff */
[----:B------:R-:W-:Y:S02]  /*1fa50*/  IMAD.U32 R18, RZ, RZ, UR5 ;  /* 0x00000005ff127e24 */ /* 0x000fe4000f8e00ff */
[----:B------:R-:W-:-:S07]  /*1fa60*/  IMAD.U32 R19, RZ, RZ, UR6 ;  /* 0x00000006ff137e24 */ /* 0x000fce000f8e00ff */
.L_x_3031:
[----:B------:R1:W2:Y:S01]  /*1fa70*/  LDL R2, [R1+0x4] ;  /* 0x0000040001027983 */ /* 0x0002a20000100800 */
[----:B------:R-:W3:Y:S01]  /*1fa80*/  S2R R0, SR_TID.X ;  /* 0x0000000000007919 */ /* 0x000ee20000002100 */
[----:B------:R-:W-:Y:S05]  /*1fa90*/  WARPSYNC.ALL ;  /* 0x0000000000007948 */ /* 0x000fea0003800000 */
[----:B---3--:R-:W-:Y:S01]  /*1faa0*/  LOP3.LUT R0, R0, 0x1f, RZ, 0xc0, !PT ;  /* 0x0000001f00007812 */ /* 0x008fe200078ec0ff */
        /* <DEDUP_REMOVED lines=8> */
.L_x_3020:
[----:B------:R-:W-:Y:S02]  /*1fb30*/  ULDC UR4, c[0x0][0xc3c] ;  /* 0x00030f0000047ab9 */ /* 0x000fe40000000800 */
[----:B---3--:R-:W-:-:S13]  /*1fb40*/  ISETP.GE.AND P0, PT, R19, UR4, PT ;  /* 0x0000000413007c0c */ /* 0x008fda000bf06270 */
[----:B------:R-:W-:Y:S05]  /*1fb50*/  @!P0 BRA `(.L_x_3032) ;  /* 0xffffff9000888947 */ /* 0x000fea000383ffff */
[----:B------:R-:W-:Y:S05]  /*1fb60*/  BSYNC B8 ;  /* 0x0000000000087941 */ /* 0x000fea0003800000 */
.L_x_2876:
[----:B--2---:R-:W2:Y:S01]  /*1fb70*/  LDL.LU R0, [R1+0x48] ;  /* 0x0000480001007983 */ /* 0x004ea20000300800 */
[----:B------:R-:W-:Y:S01]  /*1fb80*/  BSSY B0, `(.L_x_3033) ;  /* 0x000000b000007945 */ /* 0x000fe20003800000 */
[----:B-1----:R-:W1:Y:S01]  /*1fb90*/  S2R R5, SR_CgaCtaId ;  /* 0x0000000000057919 */ /* 0x002e620000008800 */
[----:B--2---:R-:W-:-:S05]  /*1fba0*/  VIADD R0, R0, 0x1 ;  /* 0x0000000100007836 */ /* 0x004fca0000000000 */
[----:B0-----:R-:W-:-:S04]  /*1fbb0*/  LEA.HI R2, R0, R0, RZ, 0x1 ;  /* 0x0000000000027211 */ /* 0x001fc800078f08ff */
[----:B------:R-:W-:-:S05]  /*1fbc0*/  LOP3.LUT R3, R2, 0xfffffffe, RZ, 0xc0, !PT ;  /* 0xfffffffe02037812 */ /* 0x000fca00078ec0ff */
[----:B------:R-:W-:Y:S01]  /*1fbd0*/  IMAD.IADD R3, R0, 0x1, -R3 ;  /* 0x0000000100037824 */ /* 0x000fe200078e0a03 */
[----:B------:R-:W-:-:S04]  /*1fbe0*/  MOV R0, 0x400 ;  /* 0x0000040000007802 */ /* 0x000fc80000000f00 */
[----:B-1----:R-:W-:Y:S02]  /*1fbf0*/  LEA R0, R5, R0, 0x18 ;  /* 0x0000000005007211 */ /* 0x002fe400078ec0ff */
[----:B------:R-:W-:-:S04]  /*1fc00*/  SHF.L.U32 R3, R3, 0x1f, RZ ;  /* 0x0000001f03037819 */ /* 0x000fc800000006ff */
[----:B------:R-:W0:Y:S02]  /*1fc10*/  SYNCS.PHASECHK.TRANS64.TRYWAIT P0, [R0+URZ+0x22820], R3 ;  /* 0x02282003000075a7 */ /* 0x000e24000800017f */
[----:B0-----:R-:W-:Y:S05]  /*1fc20*/  @!P0 BRA `(.L_x_3034) ;  /* 0x0000003000348947 */ /* 0x001fea0003800000 */
.L_x_3156:
[----:B------:R-:W-:Y:S05]  /*1fc30*/  BSYNC B0 ;  /* 0x0000000000007941 */ /* 0x000fea0003800000 */
.L_x_3033:
[----:B------:R-:W-:-:S03]  /*1fc40*/  UMOV UR4, 0xffffffff ;  /* 0xffffffff00047882 */ /* 0x000fc60000000000 */
[----:B------:R-:W-:Y:S05]  /*1fc50*/  BRA.DIV UR4, `(.L_x_3035) ;  /* 0x00000032043c7947 */ /* 0x000fea000b800000 */
[----:B------:R-:W1:Y:S02]  /*1fc60*/  S2R R2, SR_TID.X ;  /* 0x0000000000027919 */ /* 0x000e640000002100 */
[----:B-1----:R-:W-:-:S04]  /*1fc70*/  SHF.R.U32.HI R2, RZ, 0x5, R2 ;  /* 0x00000005ff027819 */ /* 0x002fc80000011602 */
[----:B------:R-:W-:-:S05]  /*1fc80*/  LOP3.LUT R2, R2, 0x3, RZ, 0xc0, !PT ;  /* 0x0000000302027812 */ /* 0x000fca00078ec0ff */
[----:B------:R1:W2:Y:S02]  /*1fc90*/  SHFL.IDX PT, R14, R2, RZ, 0x1f ;  /* 0x00001fff020e7589 */ /* 0x0002a400000e0000 */
.L_x_3159:
[----:B--2---:R-:W-:-:S13]  /*1fca0*/  ISETP.NE.AND P0, PT, R14, RZ, PT ;  /* 0x000000ff0e00720c */ /* 0x004fda0003f05270 */
[----:B------:R-:W-:Y:S05]  /*1fcb0*/  @P0 BRA `(.L_x_2660) ;  /* 0x0000000000940947 */ /* 0x000fea0003800000 */
[----:B------:R-:W-:-:S03]  /*1fcc0*/  UMOV UR4, 0xffffffff ;  /* 0xffffffff00047882 */ /* 0x000fc60000000000 */
[----:B------:R-:W-:Y:S05]  /*1fcd0*/  BRA.DIV UR4, `(.L_x_3036) ;  /* 0x0000003204507947 */ /* 0x000fea000b800000 */
[----:B------:R-:W-:-:S13]  /*1fce0*/  ELECT P6, URZ, PT ;  /* 0x00000000003f782f */ /* 0x000fda00038c0000 */
.L_x_3162:
[----:B------:R-:W-:Y:S05]  /*1fcf0*/  @!P6 BRA `(.L_x_2660) ;  /* 0x000000000084e947 */ /* 0x000fea0003800000 */
[----:B-1----:R-:W2:Y:S02]  /*1fd00*/  LDL.LU R2, [R1+0x50] ;  /* 0x0000500001027983 */ /* 0x002ea40000300800 */
[----:B--2---:R-:W-:-:S04]  /*1fd10*/  LOP3.LUT R2, R2, 0x2, RZ, 0xfc, !PT ;  /* 0x0000000202027812 */ /* 0x004fc800078efcff */
[----:B------:R-:W-:-:S13]  /*1fd20*/  ISETP.NE.AND P2, PT, R2, 0x3, PT ;  /* 0x000000030200780c */ /* 0x000fda0003f45270 */
[----:B------:R-:W-:Y:S05]  /*1fd30*/  @!P2 BRA `(.L_x_3037) ;  /* 0x000000000004a947 */ /* 0x000fea0003800000 */
[----:B------:R-:W-:Y:S01]  /*1fd40*/  BPT.TRAP 0x1 ;  /* 0x000000040000795c */ /* 0x000fe20000300000 */
.L_x_3037:
        /* <DEDUP_REMOVED lines=14> */
.L_x_3163:
[----:B------:R-:W1:Y:S02]  /*1fe30*/  SYNCS.PHASECHK.TRANS64.TRYWAIT P0, [R7+URZ], R2 ;  /* 0x00000002070075a7 */ /* 0x000e64000800017f */
[----:B-1----:R-:W-:Y:S05]  /*1fe40*/  @!P0 BRA `(.L_x_3039) ;  /* 0x0000003000288947 */ /* 0x002fea0003800000 */
.L_x_3164:
[----:B------:R-:W-:Y:S05]  /*1fe50*/  @!P2 BRA `(.L_x_3040) ;  /* 0x000000000004a947 */ /* 0x000fea0003800000 */
[----:B------:R-:W-:Y:S01]  /*1fe60*/  BPT.TRAP 0x1 ;  /* 0x000000040000795c */ /* 0x000fe20000300000 */
.L_x_3040:
[----:B------:R-:W2:Y:S01]  /*1fe70*/  LDL.LU R4, [R1+0x8] ;  /* 0x0000080001047983 */ /* 0x000ea20000300800 */
[----:B------:R-:W-:-:S04]  /*1fe80*/  VIADD R0, R0, 0x22860 ;  /* 0x0002286000007836 */ /* 0x000fc80000000000 */
[----:B--2---:R-:W-:-:S04]  /*1fe90*/  IMAD R4, R4, 0x8, R0 ;  /* 0x0000000804047824 */ /* 0x004fc800078e0200 */
[----:B------:R-:W2:Y:S02]  /*1fea0*/  SYNCS.PHASECHK.TRANS64.TRYWAIT P0, [R4+URZ], R5 ;  /* 0x00000005040075a7 */ /* 0x000ea4000800017f */
[----:B--2---:R-:W-:Y:S05]  /*1feb0*/  @!P0 BRA `(.L_x_3041) ;  /* 0x0000003000208947 */ /* 0x004fea0003800000 */
.L_x_3165:
[----:B------:R-:W-:-:S07]  /*1fec0*/  IMAD R3, R3, 0x8, R0 ;  /* 0x0000000803037824 */ /* 0x000fce00078e0200 */
.L_x_3042:
[----:B---3--:R3:W4:Y:S02]  /*1fed0*/  SYNCS.PHASECHK.TRANS64.TRYWAIT P0, [R3+URZ], R2 ;  /* 0x00000002030075a7 */ /* 0x008724000800017f */
[----:B----4-:R-:W-:Y:S05]  /*1fee0*/  @!P0 NANOSLEEP.SYNCS 0x989680 ;  /* 0x009896800000895d */ /* 0x010fea0003900000 */
[----:B------:R-:W4:Y:S02]  /*1fef0*/  @!P0 SYNCS.PHASECHK.TRANS64 P0, [R3+URZ], R2 ;  /* 0x00000002030085a7 */ /* 0x000f24000800007f */
[----:B----4-:R-:W-:Y:S05]  /*1ff00*/  @!P0 BRA `(.L_x_3042) ;  /* 0xfffffffc00f08947 */ /* 0x010fea000383ffff */
.L_x_2660:
[----:B------:R-:W-:Y:S05]  /*1ff10*/  BSYNC B9 ;  /* 0x0000000000097941 */ /* 0x000fea0003800000 */
.L_x_2657:
[----:B------:R-:W-:Y:S05]  /*1ff20*/  EXIT ;  /* 0x000000000000794d */ /* 0x000fea0003800000 */
.L_x_2686:
[----:B0-----:R0:W1:Y:S02]  /*1ff30*/  SYNCS.PHASECHK.TRANS64.TRYWAIT P6, [R98+URZ+0x22890], R103 ;  /* 0x02289067620075a7 */ /* 0x00106400080c017f */
[----:B-1----:R-:W-:Y:S05]  /*1ff40*/  @!P6 NANOSLEEP.SYNCS 0x989680 ;  /* 0x009896800000e95d */ /* 0x002fea0003900000 */
[----:B------:R-:W1:Y:S02]  /*1ff50*/  @!P6 SYNCS.PHASECHK.TRANS64 P6, [R98+URZ+0x22890], R103 ;  /* 0x022890676200e5a7 */ /* 0x000e6400080c007f */
[----:B-1----:R-:W-:Y:S05]  /*1ff60*/  @!P6 BRA `(.L_x_2686) ;  /* 0xfffffffc00f0e947 */ /* 0x002fea000383ffff */
[----:B------:R-:W-:Y:S05]  /*1ff70*/  BRA `(.L_x_3043) ;  /* 0xfffffe30000c7947 */ /* 0x000fea000383ffff */
.L_x_2704:
[----:B0-----:R0:W1:Y:S02]  /*1ff80*/  SYNCS.PHASECHK.TRANS64.TRYWAIT P5, [R98+URZ+0x22890], R103 ;  /* 0x02289067620075a7 */ /* 0x00106400080a017f */
[----:B-1----:R-:W-:Y:S05]  /*1ff90*/  @!P5 NANOSLEEP.SYNCS 0x989680 ;  /* 0x009896800000d95d */ /* 0x002fea0003900000 */
[----:B------:R-:W1:Y:S02]  /*1ffa0*/  @!P5 SYNCS.PHASECHK.TRANS64 P5, [R98+URZ+0x22890], R103 ;  /* 0x022890676200d5a7 */ /* 0x000e6400080a007f */
[----:B-1----:R-:W-:Y:S05]  /*1ffb0*/  @!P5 BRA `(.L_x_2704) ;  /* 0xfffffffc00f0d947 */ /* 0x002fea000383ffff */
[----:B------:R-:W-:Y:S05]  /*1ffc0*/  BRA `(.L_x_3044) ;  /* 0xfffffe4000b47947 */ /* 0x000fea000383ffff */
.L_x_2713:
[----:B0-----:R0:W1:Y:S02]  /*1ffd0*/  SYNCS.PHASECHK.TRANS64.TRYWAIT P4, [R98+URZ+0x22890], R103 ;  /* 0x02289067620075a7 */ /* 0x001064000808017f */
[----:B-1----:R-:W-:Y:S05]  /*1ffe0*/  @!P4 NANOSLEEP.SYNCS 0x989680 ;  /* 0x009896800000c95d */ /* 0x002fea0003900000 */
[----:B------:R-:W1:Y:S02]  /*1fff0*/  @!P4 SYNCS.PHASECHK.TRANS64 P4, [R98+URZ+0x22890], R103 ;  /* 0x022890676200c5a7 */ /* 0x000e64000808007f */
[----:B-1----:R-:W-:Y:S05]  /*20000*/  @!P4 BRA `(.L_x_2713) ;  /* 0xfffffffc00f0c947 */ /* 0x002fea000383ffff */
[----:B------:R-:W-:Y:S05]  /*20010*/  BRA `(.L_x_3045) ;  /* 0xfffffe5000dc7947 */ /* 0x000fea000383ffff */
.L_x_2719:
[----:B-1----:R1:W2:Y:S02]  /*20020*/  SYNCS.PHASECHK.TRANS64.TRYWAIT P3, [R98+URZ+0x228b0], R103 ;  /* 0x0228b067620075a7 */ /* 0x0022a4000806017f */
[----:B--2---:R-:W-:Y:S05]  /*20030*/  @!P3 NANOSLEEP.SYNCS 0x989680 ;  /* 0x009896800000b95d */ /* 0x004fea0003900000 */
[----:B------:R-:W2:Y:S02]  /*20040*/  @!P3 SYNCS.PHASECHK.TRANS64 P3, [R98+URZ+0x228b0], R103 ;  /* 0x0228b0676200b5a7 */ /* 0x000ea4000806007f */
[----:B--2---:R-:W-:Y:S05]  /*20050*/  @!P3 BRA `(.L_x_2719) ;  /* 0xfffffffc00f0b947 */ /* 0x004fea000383ffff */
[----:B------:R-:W-:Y:S05]  /*20060*/  BRA `(.L_x_3046) ;  /* 0xfffffe54006c7947 */ /* 0x000fea000383ffff */
.L_x_2735:
[----:B------:R-:W0:Y:S01]  /*20070*/  S2R R12, SR_TID.X ;  /* 0x00000000000c7919 */ /* 0x000e220000002100 */
[----:B------:R-:W-:Y:S01]  /*20080*/  BSSY B0, `(.L_x_3047) ;  /* 0x000000c000007945 */ /* 0x000fe20003800000 */
[----:B------:R-:W-:Y:S02]  /*20090*/  IMAD.MOV.U32 R11, RZ, RZ, 0x1f ;  /* 0x0000001fff0b7424 */ /* 0x000fe400078e00ff */
[----:B------:R-:W-:Y:S02]  /*200a0*/  IMAD.MOV.U32 R15, RZ, RZ, -0x1 ;  /* 0xffffffffff0f7424 */ /* 0x000fe400078e00ff */
[----:B0-----:R-:W-:-:S05]  /*200b0*/  VIADD R12, R12, 0xffffff80 ;  /* 0xffffff800c0c7836 */ /* 0x001fca0000000000 */
[----:B------:R-:W-:-:S04]  /*200c0*/  SHF.R.S32.HI R7, RZ, 0x1f, R12 ;  /* 0x0000001fff077819 */ /* 0x000fc8000001140c */
[----:B------:R-:W-:Y:S01]  /*200d0*/  LEA.HI R7, R7, R12, RZ, 0x7 ;  /* 0x0000000c07077211 */ /* 0x000fe200078f38ff */
[----:B------:R-:W-:-:S03]  /*200e0*/  IMAD.MOV.U32 R12, RZ, RZ, RZ ;  /* 0x000000ffff0c7224 */ /* 0x000fc600078e00ff */
[----:B------:R-:W-:-:S05]  /*200f0*/  SHF.R.S32.HI R7, RZ, 0x7, R7 ;  /* 0x00000007ff077819 */ /* 0x000fca0000011407 */
[----:B------:R-:W-:-:S07]  /*20100*/  IMAD.MOV.U32 R13, RZ, RZ, R7 ;  /* 0x000000ffff0d7224 */ /* 0x000fce00078e0007 */
[----:B-----5:R-:W-:Y:S05]  /*20110*/  WARPSYNC.COLLECTIVE R15, `(.L_x_3048) ;  /* 0x000000000f087348 */ /* 0x020fea0003c00000 */
[----:B------:R0:W1:Y:S02]  /*20120*/  SHFL.IDX P6, R14, R13, R12, R11 ;  /* 0x0000000c0d0e7389 */ /* 0x00006400000c000b */
[----:B01---5:R-:W-:Y:S01]  /*20130*/  ENDCOLLECTIVE ;  /* 0x000000000000791b */ /* 0x023fe20003800000 */
.L_x_3048:
[----:B------:R-:W-:Y:S05]  /*20140*/  BSYNC B0 ;  /* 0x0000000000007941 */ /* 0x000fea0003800000 */
.L_x_3047:
[----:B------:R-:W-:Y:S05]  /*20150*/  BRA `(.L_x_3049) ;  /* 0xfffffe6400147947 */ /* 0x000fea000383ffff */
.L_x_2747:
        /* <DEDUP_REMOVED lines=8> */
.L_x_3051:
[----:B------:R-:W-:Y:S05]  /*201e0*/  BSYNC B1 ;  /* 0x0000000000017941 */ /* 0x000fea0003800000 */
.L_x_3050:
        /* <DEDUP_REMOVED lines=8> */
.L_x_3052:
[----:B------:R-:W-:Y:S02]  /*20270*/  IMAD.MOV.U32 R13, RZ, RZ, R8 ;  /* 0x000000ffff0d7224 */ /* 0x000fe400078e0008 */
[----:B------:R-:W-:-:S07]  /*20280*/  IMAD.MOV.U32 R0, RZ, RZ, R14 ;  /* 0x000000ffff007224 */ /* 0x000fce00078e000e */
[----:B------:R-:W-:Y:S05]  /*20290*/  WARPSYNC.COLLECTIVE R15, `(.L_x_3053) ;  /* 0x000000000f087348 */ /* 0x000fea0003c00000 */
[----:B------:R0:W1:Y:S02]  /*202a0*/  SHFL.IDX P6, R14, R13, R12, R11 ;  /* 0x0000000c0d0e7389 */ /* 0x00006400000c000b */
[----:B01----:R-:W-:Y:S01]  /*202b0*/  ENDCOLLECTIVE ;  /* 0x000000000000791b */ /* 0x003fe20003800000 */
.L_x_3053:
[----:B------:R-:W-:Y:S02]  /*202c0*/  IMAD.MOV.U32 R13, RZ, RZ, R7 ;  /* 0x000000ffff0d7224 */ /* 0x000fe400078e0007 */
[----:B------:R-:W-:-:S07]  /*202d0*/  IMAD.MOV.U32 R5, RZ, RZ, R14 ;  /* 0x000000ffff057224 */ /* 0x000fce00078e000e */
[----:B------:R-:W-:Y:S05]  /*202e0*/  WARPSYNC.COLLECTIVE R15, `(.L_x_3054) ;  /* 0x000000000f087348 */ /* 0x000fea0003c00000 */
[----:B------:R0:W1:Y:S02]  /*202f0*/  SHFL.IDX P6, R14, R13, R12, R11 ;  /* 0x0000000c0d0e7389 */ /* 0x00006400000c000b */
[----:B01----:R-:W-:Y:S01]  /*20300*/  ENDCOLLECTIVE ;  /* 0x000000000000791b */ /* 0x003fe20003800000 */
.L_x_3054:
[----:B------:R-:W-:Y:S05]  /*20310*/  BRA `(.L_x_3055) ;  /* 0xfffffe6800787947 */ /* 0x000fea000383ffff */
.L_x_2750:
[----:B------:R-:W-:Y:S01]  /*20320*/  BSSY B1, `(.L_x_3056) ;  /* 0x0000008000017945 */ /* 0x000fe20003800000 */
[----:B------:R-:W-:Y:S02]  /*20330*/  IMAD.MOV.U32 R13, RZ, RZ, R6 ;  /* 0x000000ffff0d7224 */ /* 0x000fe400078e0006 */
[----:B------:R-:W-:Y:S02]  /*20340*/  IMAD.MOV.U32 R12, RZ, RZ, 0x1 ;  /* 0x00000001ff0c7424 */ /* 0x000fe400078e00ff */
[----:B------:R-:W-:Y:S02]  /*20350*/  IMAD.MOV.U32 R11, RZ, RZ, 0x1c1f ;  /* 0x00001c1fff0b7424 */ /* 0x000fe400078e00ff */
[----:B------:R-:W-:-:S07]  /*20360*/  IMAD.MOV.U32 R15, RZ, RZ, -0x1 ;  /* 0xffffffffff0f7424 */ /* 0x000fce00078e00ff */
[----:B0---4-:R-:W-:Y:S05]  /*20370*/  WARPSYNC.COLLECTIVE R15, `(.L_x_3057) ;  /* 0x000000000f087348 */ /* 0x011fea0003c00000 */
[----:B----4-:R1:W2:Y:S02]  /*20380*/  SHFL.IDX P6, R14, R13, R12, R11 ;  /* 0x0000000c0d0e7389 */ /* 0x0102a400000c000b */
[----:B012---:R-:W-:Y:S01]  /*20390*/  ENDCOLLECTIVE ;  /* 0x000000000000791b */ /* 0x007fe20003800000 */
.L_x_3057:
[----:B------:R-:W-:Y:S05]  /*203a0*/  BSYNC B1 ;  /* 0x0000000000017941 */ /* 0x000fea0003800000 */
.L_x_3056:
        /* <DEDUP_REMOVED lines=8> */
.L_x_3058:
[----:B------:R-:W-:Y:S02]  /*20430*/  IMAD.MOV.U32 R13, RZ, RZ, R8 ;  /* 0x000000ffff0d7224 */ /* 0x000fe400078e0008 */
[----:B------:R-:W-:-:S07]  /*20440*/  IMAD.MOV.U32 R0, RZ, RZ, R14 ;  /* 0x000000ffff007224 */ /* 0x000fce00078e000e */
[----:B------:R-:W-:Y:S05]  /*20450*/  WARPSYNC.COLLECTIVE R15, `(.L_x_3059) ;  /* 0x000000000f087348 */ /* 0x000fea0003c00000 */
[----:B------:R0:W1:Y:S02]  /*20460*/  SHFL.IDX P6, R14, R13, R12, R11 ;  /* 0x0000000c0d0e7389 */ /* 0x00006400000c000b */
[----:B01----:R-:W-:Y:S01]  /*20470*/  ENDCOLLECTIVE ;  /* 0x000000000000791b */ /* 0x003fe20003800000 */
.L_x_3059:
[----:B------:R-:W-:Y:S02]  /*20480*/  IMAD.MOV.U32 R13, RZ, RZ, R7 ;  /* 0x000000ffff0d7224 */ /* 0x000fe400078e0007 */
[----:B------:R-:W-:-:S07]  /*20490*/  IMAD.MOV.U32 R5, RZ, RZ, R14 ;  /* 0x000000ffff057224 */ /* 0x000fce00078e000e */
[----:B------:R-:W-:Y:S05]  /*204a0*/  WARPSYNC.COLLECTIVE R15, `(.L_x_3060) ;  /* 0x000000000f087348 */ /* 0x000fea0003c00000 */
[----:B------:R0:W1:Y:S02]  /*204b0*/  SHFL.IDX P6, R14, R13, R12, R11 ;  /* 0x0000000c0d0e7389 */ /* 0x00006400000c000b */
[----:B01----:R-:W-:Y:S01]  /*204c0*/  ENDCOLLECTIVE ;  /* 0x000000000000791b */ /* 0x003fe20003800000 */
.L_x_3060:
[----:B------:R-:W-:Y:S05]  /*204d0*/  BRA `(.L_x_3061) ;  /* 0xfffffe6800d47947 */ /* 0x000fea000383ffff */
.L_x_2754:
[----:B0-----:R0:W1:Y:S02]  /*204e0*/  SYNCS.PHASECHK.TRANS64.TRYWAIT P0, [R16+URZ+0x22800], R35 ;  /* 0x02280023100075a7 */ /* 0x001064000800017f */
[----:B-1----:R-:W-:Y:S05]  /*204f0*/  @!P0 NANOSLEEP.SYNCS 0x989680 ;  /* 0x009896800000895d */ /* 0x002fea0003900000 */
[----:B------:R-:W1:Y:S02]  /*20500*/  @!P0 SYNCS.PHASECHK.TRANS64 P0, [R16+URZ+0x22800], R35 ;  /* 0x02280023100085a7 */ /* 0x000e64000800007f */
[----:B-1----:R-:W-:Y:S05]  /*20510*/  @!P0 BRA `(.L_x_2754) ;  /* 0xfffffffc00f08947 */ /* 0x002fea000383ffff */
[----:B------:R-:W-:Y:S05]  /*20520*/  BRA `(.L_x_3062) ;  /* 0xfffffe6c00c07947 */ /* 0x000fea000383ffff */
.L_x_2762:
[----:B------:R-:W0:Y:S01]  /*20530*/  LDC R38, c[0x0][0x3f4] ;  /* 0x0000fd00ff267b82 */ /* 0x000e220000000800 */
        /* <DEDUP_REMOVED lines=8> */
.L_x_3064:
[----:B------:R-:W-:Y:S05]  /*205c0*/  BSYNC B1 ;  /* 0x0000000000017941 */ /* 0x000fea0003800000 */
.L_x_3063:
[----:B------:R-:W-:Y:S01]  /*205d0*/  IMAD.MOV.U32 R13, RZ, RZ, R10 ;  /* 0x000000ffff0d7224 */ /* 0x000fe200078e000a */
[----:B------:R-:W-:Y:S01]  /*205e0*/  ISETP.GE.AND P0, PT, R37, R38, PT ;  /* 0x000000262500720c */ /* 0x000fe20003f06270 */
[----:B------:R-:W-:Y:S02]  /*205f0*/  IMAD.MOV.U32 R12, RZ, RZ, RZ ;  /* 0x000000ffff0c7224 */ /* 0x000fe400078e00ff */
[----:B------:R-:W-:Y:S02]  /*20600*/  IMAD.MOV.U32 R11, RZ, RZ, 0x1c1f ;  /* 0x00001c1fff0b7424 */ /* 0x000fe400078e00ff */
[----:B------:R-:W-:Y:S02]  /*20610*/  IMAD.MOV.U32 R15, RZ, RZ, -0x1 ;  /* 0xffffffffff0f7424 */ /* 0x000fe400078e00ff */
[----:B------:R-:W-:Y:S02]  /*20620*/  IMAD.MOV.U32 R0, RZ, RZ, R14 ;  /* 0x000000ffff007224 */ /* 0x000fe400078e000e */
[----:B------:R-:W-:-:S07]  /*20630*/  IMAD R31, R204, R31, RZ ;  /* 0x0000001fcc1f7224 */ /* 0x000fce00078e02ff */
[----:B------:R-:W-:Y:S05]  /*20640*/  WARPSYNC.COLLECTIVE R15, `(.L_x_3065) ;  /* 0x000000000f087348 */ /* 0x000fea0003c00000 */
[----:B------:R0:W1:Y:S02]  /*20650*/  SHFL.IDX P6, R14, R13, R12, R11 ;  /* 0x0000000c0d0e7389 */ /* 0x00006400000c000b */
[----:B01----:R-:W-:Y:S01]  /*20660*/  ENDCOLLECTIVE ;  /* 0x000000000000791b */ /* 0x003fe20003800000 */
.L_x_3065:
[----:B------:R-:W-:Y:S01]  /*20670*/  ISETP.GE.OR P1, PT, R34, R31, P0 ;  /* 0x0000001f2200720c */ /* 0x000fe20000726670 */
[----:B------:R-:W-:-:S12]  /*20680*/  IMAD.MOV.U32 R13, RZ, RZ, R29 ;  /* 0x000000ffff0d7224 */ /* 0x000fd800078e001d */
[C---:B------:R-:W-:Y:S01]  /*20690*/  @!P1 IMAD.SHL.U32 R9, R37.reuse, 0x2, RZ ;  /* 0x0000000225099824 */ /* 0x040fe200078e00ff */
[----:B------:R-:W-:Y:S01]  /*206a0*/  @!P1 SHF.L.U64.HI R21, R37, 0x1, R30 ;  /* 0x0000000125159819 */ /* 0x000fe2000001021e */
[----:B------:R-:W-:-:S07]  /*206b0*/  IMAD.MOV.U32 R3, RZ, RZ, R14 ;  /* 0x000000ffff037224 */ /* 0x000fce00078e000e */
[----:B------:R-:W-:Y:S05]  /*206c0*/  WARPSYNC.COLLECTIVE R15, `(.L_x_3066) ;  /* 0x000000000f087348 */ /* 0x000fea0003c00000 */
[----:B------:R0:W1:Y:S02]  /*206d0*/  SHFL.IDX P6, R14, R13, R12, R11 ;  /* 0x0000000c0d0e7389 */ /* 0x00006400000c000b */
[----:B01----:R-:W-:Y:S01]  /*206e0*/  ENDCOLLECTIVE ;  /* 0x000000000000791b */ /* 0x003fe20003800000 */
.L_x_3066:
[----:B------:R-:W-:-:S05]  /*206f0*/  @!P1 IADD3 R4, P2, R3, R9, RZ ;  /* 0x0000000903049210 */ /* 0x000fca0007f5e0ff */
[----:B------:R-:W-:-:S06]  /*20700*/  @!P1 IMAD.X R5, R0, 0x1, R21, P2 ;  /* 0x0000000100059824 */ /* 0x000fcc00010e0615 */
[----:B------:R-:W5:Y:S01]  /*20710*/  @!P1 LD.E.128 R4, desc[UR40][R4.64] ;  /* 0x0000002804049980 */ /* 0x000f62000c101d00 */
[----:B------:R-:W-:Y:S02]  /*20720*/  IMAD.MOV.U32 R13, RZ, RZ, R28 ;  /* 0x000000ffff0d7224 */ /* 0x000fe400078e001c */
[----:B------:R-:W-:-:S07]  /*20730*/  IMAD.MOV.U32 R8, RZ, RZ, R14 ;  /* 0x000000ffff087224 */ /* 0x000fce00078e000e */
[----:B-----5:R-:W-:Y:S05]  /*20740*/  WARPSYNC.COLLECTIVE R15, `(.L_x_3067) ;  /* 0x000000000f087348 */ /* 0x020fea0003c00000 */
[----:B------:R0:W1:Y:S02]  /*20750*/  SHFL.IDX P6, R14, R13, R12, R11 ;  /* 0x0000000c0d0e7389 */ /* 0x00006400000c000b */
[----:B01---5:R-:W-:Y:S01]  /*20760*/  ENDCOLLECTIVE ;  /* 0x000000000000791b */ /* 0x023fe20003800000 */
.L_x_3067:
[----:B------:R-:W-:-:S05]  /*20770*/  @!P1 IADD3 R14, P2, R14, R9, RZ ;  /* 0x000000090e0e9210 */ /* 0x000fca0007f5e0ff */
[----:B------:R-:W-:-:S04]  /*20780*/  @!P1 IMAD.X R3, R8, 0x1, R21, P2 ;  /* 0x0000000108039824 */ /* 0x000fc800010e0615 */
[----:B------:R-:W-:-:S05]  /*20790*/  @!P1 IMAD.MOV.U32 R15, RZ, RZ, R3 ;  /* 0x000000ffff0f9224 */ /* 0x000fca00078e0003 */
[----:B------:R0:W5:Y:S01]  /*207a0*/  @!P1 LD.E.128 R24, desc[UR40][R14.64] ;  /* 0x000000280e189980 */ /* 0x000162000c101d00 */
[----:B------:R-:W-:Y:S02]  /*207b0*/  IMAD.MOV.U32 R13, RZ, RZ, R20 ;  /* 0x000000ffff0d7224 */ /* 0x000fe400078e0014 */
[----:B------:R-:W-:Y:S02]  /*207c0*/  IMAD.MOV.U32 R12, RZ, RZ, 0x1 ;  /* 0x00000001ff0c7424 */ /* 0x000fe400078e00ff */
[----:B0-----:R-:W-:-:S07]  /*207d0*/  IMAD.MOV.U32 R15, RZ, RZ, -0x1 ;  /* 0xffffffffff0f7424 */ /* 0x001fce00078e00ff */
[----:B-----5:R-:W-:Y:S05]  /*207e0*/  WARPSYNC.COLLECTIVE R15, `(.L_x_3068) ;  /* 0x000000000f087348 */ /* 0x020fea0003c00000 */
[----:B------:R0:W1:Y:S02]  /*207f0*/  SHFL.IDX P6, R14, R13, R12, R11 ;  /* 0x0000000c0d0e7389 */ /* 0x00006400000c000b */
[----:B01---5:R-:W-:Y:S01]  /*20800*/  ENDCOLLECTIVE ;  /* 0x000000000000791b */ /* 0x023fe20003800000 */
.L_x_3068:
[----:B------:R-:W-:Y:S01]  /*20810*/  CS2R R42, SRZ ;  /* 0x00000000002a7805 */ /* 0x000fe2000001ff00 */
[----:B------:R-:W-:Y:S01]  /*20820*/  IMAD.MOV.U32 R13, RZ, RZ, R10 ;  /* 0x000000ffff0d7224 */ /* 0x000fe200078e000a */
[----:B------:R-:W-:Y:S01]  /*20830*/  CS2R R40, SRZ ;  /* 0x0000000000287805 */ /* 0x000fe2000001ff00 */
[----:B------:R-:W-:-:S04]  /*20840*/  @!P1 IMAD.MOV.U32 R42, RZ, RZ, R4 ;  /* 0x000000ffff2a9224 */ /* 0x000fc800078e0004 */
[----:B------:R-:W-:-:S05]  /*20850*/  IMAD.MOV.U32 R0, RZ, RZ, R42 ;  /* 0x000000ffff007224 */ /* 0x000fca00078e002a */
[----:B------:R-:W-:Y:S01]  /*20860*/  PRMT R46, R46, 0x5410, R0 ;  /* 0x000054102e2e7816 */ /* 0x000fe20000000000 */
[----:B------:R-:W-:-:S07]  /*20870*/  IMAD.MOV.U32 R0, RZ, RZ, R14 ;  /* 0x000000ffff007224 */ /* 0x000fce00078e000e */
[----:B------:R-:W-:Y:S05]  /*20880*/  WARPSYNC.COLLECTIVE R15, `(.L_x_3069) ;  /* 0x000000000f087348 */ /* 0x000fea0003c00000 */
[----:B------:R0:W1:Y:S02]  /*20890*/  SHFL.IDX P6, R14, R13, R12, R11 ;  /* 0x0000000c0d0e7389 */ /* 0x00006400000c000b */
[----:B01----:R-:W-:Y:S01]  /*208a0*/  ENDCOLLECTIVE ;  /* 0x000000000000791b */ /* 0x003fe20003800000 */
.L_x_3069:
[----:B------:R-:W-:-:S04]  /*208b0*/  @!P1 IMAD.MOV.U32 R43, RZ, RZ, R5 ;  /* 0x000000ffff2b9224 */ /* 0x000fc800078e0005 */
[----:B------:R-:W-:-:S05]  /*208c0*/  IMAD.MOV.U32 R3, RZ, RZ, R43 ;  /* 0x000000ffff037224 */ /* 0x000fca00078e002b */
[----:B------:R-:W-:Y:S01]  /*208d0*/  PRMT R47, R3, 0x7610, R47 ;  /* 0x00007610032f7816 */ /* 0x000fe2000000002f */
[----:B------:R-:W-:Y:S02]  /*208e0*/  IMAD.MOV.U32 R13, RZ, RZ, R29 ;  /* 0x000000ffff0d7224 */ /* 0x000fe400078e001d */
[----:B------:R-:W-:-:S07]  /*208f0*/  IMAD.MOV.U32 R3, RZ, RZ, R14 ;  /* 0x000000ffff037224 */ /* 0x000fce00078e000e */
[----:B------:R-:W-:Y:S05]  /*20900*/  WARPSYNC.COLLECTIVE R15, `(.L_x_3070) ;  /* 0x000000000f087348 */ /* 0x000fea0003c00000 */
[----:B------:R0:W1:Y:S02]  /*20910*/  SHFL.IDX P6, R14, R13, R12, R11 ;  /* 0x0000000c0d0e7389 */ /* 0x00006400000c000b */
[----:B01----:R-:W-:Y:S01]  /*20920*/  ENDCOLLECTIVE ;  /* 0x000000000000791b */ /* 0x003fe20003800000 */
.L_x_3070:
[----:B------:R-:W-:Y:S02]  /*20930*/  @!P1 IMAD.MOV.U32 R40, RZ, RZ, R6 ;  /* 0x000000ffff289224 */ /* 0x000fe400078e0006 */
[----:B------:R-:W-:Y:S01]  /*20940*/  @!P1 IMAD.MOV.U32 R41, RZ, RZ, R7 ;  /* 0x000000ffff299224 */ /* 0x000fe200078e0007 */
[----:B------:R-:W-:Y:S02]  /*20950*/  CS2R R6, SRZ ;  /* 0x0000000000067805 */ /* 0x000fe4000001ff00 */
[----:B------:R-:W-:Y:S01]  /*20960*/  CS2R R4, SRZ ;  /* 0x0000000000047805 */ /* 0x000fe2000001ff00 */
[----:B------:R-:W-:Y:S02]  /*20970*/  IMAD.MOV.U32 R10, RZ, RZ, R40 ;  /* 0x000000ffff0a7224 */ /* 0x000fe400078e0028 */
[----:B------:R-:W-:Y:S02]  /*20980*/  IMAD.MOV.U32 R21, RZ, RZ, R41 ;  /* 0x000000ffff157224 */ /* 0x000fe400078e0029 */
[----:B------:R-:W-:-:S02]  /*20990*/  @!P1 IMAD.MOV.U32 R6, RZ, RZ, R24 ;  /* 0x000000ffff069224 */ /* 0x000fc400078e0018 */
[----:B------:R-:W-:Y:S02]  /*209a0*/  IMAD.MOV.U32 R13, RZ, RZ, R28 ;  /* 0x000000ffff0d7224 */ /* 0x000fe400078e001c */
[----:B------:R-:W-:Y:S02]  /*209b0*/  @!P1 IMAD.MOV.U32 R7, RZ, RZ, R25 ;  /* 0x000000ffff079224 */ /* 0x000fe400078e0019 */
[----:B------:R-:W-:Y:S02]  /*209c0*/  @!P1 IMAD.MOV.U32 R4, RZ, RZ, R26 ;  /* 0x000000ffff049224 */ /* 0x000fe400078e001a */
[----:B------:R-:W-:Y:S01]  /*209d0*/  @!P1 IMAD.MOV.U32 R5, RZ, RZ, R27 ;  /* 0x000000ffff059224 */ /* 0x000fe200078e001b */
[----:B------:R-:W-:Y:S01]  /*209e0*/  PRMT R9, R10, 0x7610, R9 ;  /* 0x000076100a097816 */ /* 0x000fe20000000009 */
[----:B------:R-:W-:Y:S02]  /*209f0*/  IMAD.MOV.U32 R20, RZ, RZ, R6 ;  /* 0x000000ffff147224 */ /* 0x000fe400078e0006 */
[----:B------:R-:W-:-:S07]  /*20a00*/  IMAD.MOV.U32 R8, RZ, RZ, R14 ;  /* 0x000000ffff087224 */ /* 0x000fce00078e000e */
[----:B------:R-:W-:Y:S05]  /*20a10*/  WARPSYNC.COLLECTIVE R15, `(.L_x_3071) ;  /* 0x000000000f087348 */ /* 0x000fea0003c00000 */
[----:B------:R0:W1:Y:S02]  /*20a20*/  SHFL.IDX P6, R14, R13, R12, R11 ;  /* 0x0000000c0d0e7389 */ /* 0x00006400000c000b */
[----:B01----:R-:W-:Y:S01]  /*20a30*/  ENDCOLLECTIVE ;  /* 0x000000000000791b */ /* 0x003fe20003800000 */
.L_x_3071:
[----:B------:R-:W-:Y:S02]  /*20a40*/  PRMT R10, R21, 0x7610, R10 ;  /* 0x00007610150a7816 */ /* 0x000fe4000000000a */
[----:B------:R-:W-:Y:S02]  /*20a50*/  CS2R R24, SRZ ;  /* 0x0000000000187805 */ /* 0x000fe4000001ff00 */
[----:B------:R-:W-:Y:S01]  /*20a60*/  PRMT R9, R9, 0x5410, R20 ;  /* 0x0000541009097816 */ /* 0x000fe20000000014 */
[----:B------:R-:W-:Y:S02]  /*20a70*/  IMAD.MOV.U32 R11, RZ, RZ, R7 ;  /* 0x000000ffff0b7224 */ /* 0x000fe400078e0007 */
[----:B------:R-:W-:Y:S02]  /*20a80*/  IMAD.MOV.U32 R12, RZ, RZ, R4 ;  /* 0x000000ffff0c7224 */ /* 0x000fe400078e0004 */
[----:B------:R-:W-:Y:S01]  /*20a90*/  IMAD.MOV.U32 R13, RZ, RZ, R5 ;  /* 0x000000ffff0d7224 */ /* 0x000fe200078e0005 */
[----:B------:R-:W-:-:S02]  /*20aa0*/  PRMT R21, R11, 0x7610, R21 ;  /* 0x000076100b157816 */ /* 0x000fc40000000015 */
[----:B------:R-:W-:Y:S02]  /*20ab0*/  PRMT R10, R10, 0x5410, R12 ;  /* 0x000054100a0a7816 */ /* 0x000fe4000000000c */
[----:B------:R-:W-:Y:S01]  /*20ac0*/  PRMT R46, R13, 0x7610, R46 ;  /* 0x000076100d2e7816 */ /* 0x000fe2000000002e */
[----:B------:R-:W-:Y:S06]  /*20ad0*/  BRA `(.L_x_3072) ;  /* 0xfffffe7800d07947 */ /* 0x000fec000383ffff */
.L_x_2766:
[----:B-1----:R1:W2:Y:S02]  /*20ae0*/  SYNCS.PHASECHK.TRANS64.TRYWAIT P1, [R16+URZ+0x22800], R11 ;  /* 0x0228000b100075a7 */ /* 0x0022a4000802017f */
[----:B--2---:R-:W-:Y:S05]  /*20af0*/  @!P1 NANOSLEEP.SYNCS 0x989680 ;  /* 0x009896800000995d */ /* 0x004fea0003900000 */
[----:B------:R-:W2:Y:S02]  /*20b00*/  @!P1 SYNCS.PHASECHK.TRANS64 P1, [R16+URZ+0x22800], R11 ;  /* 0x0228000b100095a7 */ /* 0x000ea4000802007f */
[----:B--2---:R-:W-:Y:S05]  /*20b10*/  @!P1 BRA `(.L_x_2766) ;  /* 0xfffffffc00f09947 */ /* 0x004fea000383ffff */
[----:B------:R-:W-:Y:S05]  /*20b20*/  BRA `(.L_x_3073) ;  /* 0xfffffe7c006c7947 */ /* 0x000fea000383ffff */
.L_x_2772:
[----:B0-----:R0:W3:Y:S02]  /*20b30*/  SYNCS.PHASECHK.TRANS64.TRYWAIT P2, [R6+URZ+0x22830], R11 ;  /* 0x0228300b060075a7 */ /* 0x0010e4000804017f */
[----:B---3--:R-:W-:Y:S05]  /*20b40*/  @!P2 NANOSLEEP.SYNCS 0x989680 ;  /* 0x009896800000a95d */ /* 0x008fea0003900000 */
[----:B------:R-:W3:Y:S02]  /*20b50*/  @!P2 SYNCS.PHASECHK.TRANS64 P2, [R6+URZ+0x22830], R11 ;  /* 0x0228300b0600a5a7 */ /* 0x000ee4000804007f */
[----:B---3--:R-:W-:Y:S05]  /*20b60*/  @!P2 BRA `(.L_x_2772) ;  /* 0xfffffffc00f0a947 */ /* 0x008fea000383ffff */
[----:B------:R-:W-:Y:S05]  /*20b70*/  BRA `(.L_x_2771) ;  /* 0xfffffe8c00187947 */ /* 0x000fea000383ffff */
.L_x_2785:
[----:B-1----:R1:W3:Y:S02]  /*20b80*/  SYNCS.PHASECHK.TRANS64.TRYWAIT P2, [R6+URZ+0x22850], R11 ;  /* 0x0228500b060075a7 */ /* 0x0022e4000804017f */
[----:B---3--:R-:W-:Y:S05]  /*20b90*/  @!P2 NANOSLEEP.SYNCS 0x989680 ;  /* 0x009896800000a95d */ /* 0x008fea0003900000 */
[----:B------:R-:W3:Y:S02]  /*20ba0*/  @!P2 SYNCS.PHASECHK.TRANS64 P2, [R6+URZ+0x22850], R11 ;  /* 0x0228500b0600a5a7 */ /* 0x000ee4000804007f */
[----:B---3--:R-:W-:Y:S05]  /*20bb0*/  @!P2 BRA `(.L_x_2785) ;  /* 0xfffffffc00f0a947 */ /* 0x008fea000383ffff */
[----:B------:R-:W-:Y:S05]  /*20bc0*/  BRA `(.L_x_2784) ;  /* 0xfffffeb000007947 */ /* 0x000fea000383ffff */
.L_x_2794:
[----:B-1----:R1:W2:Y:S02]  /*20bd0*/  SYNCS.PHASECHK.TRANS64.TRYWAIT P2, [R201+URZ+0x22830], R202 ;  /* 0x022830cac90075a7 */ /* 0x0022a4000804017f */
[----:B--2---:R-:W-:Y:S05]  /*20be0*/  @!P2 NANOSLEEP.SYNCS 0x989680 ;  /* 0x009896800000a95d */ /* 0x004fea0003900000 */
[----:B------:R-:W2:Y:S02]  /*20bf0*/  @!P2 SYNCS.PHASECHK.TRANS64 P2, [R201+URZ+0x22830], R202 ;  /* 0x022830cac900a5a7 */ /* 0x000ea4000804007f */
[----:B--2---:R-:W-:Y:S05]  /*20c00*/  @!P2 BRA `(.L_x_2794) ;  /* 0xfffffffc00f0a947 */ /* 0x004fea000383ffff */
[----:B------:R-:W-:Y:S05]  /*20c10*/  BRA `(.L_x_2793) ;  /* 0xfffffeb400c47947 */ /* 0x000fea000383ffff */
.L_x_2807:
[----:B---3--:R3:W4:Y:S02]  /*20c20*/  SYNCS.PHASECHK.TRANS64.TRYWAIT P2, [R201+URZ+0x22850], R202 ;  /* 0x022850cac90075a7 */ /* 0x008724000804017f */
[----:B----4-:R-:W-:Y:S05]  /*20c30*/  @!P2 NANOSLEEP.SYNCS 0x989680 ;  /* 0x009896800000a95d */ /* 0x010fea0003900000 */
[----:B------:R-:W4:Y:S02]  /*20c40*/  @!P2 SYNCS.PHASECHK.TRANS64 P2, [R201+URZ+0x22850], R202 ;  /* 0x022850cac900a5a7 */ /* 0x000f24000804007f */
[----:B----4-:R-:W-:Y:S05]  /*20c50*/  @!P2 BRA `(.L_x_2807) ;  /* 0xfffffffc00f0a947 */ /* 0x010fea000383ffff */
[----:B------:R-:W-:Y:S05]  /*20c60*/  BRA `(.L_x_2806) ;  /* 0xfffffee000e87947 */ /* 0x000fea000383ffff */
.L_x_2817:
[----:B-1----:R1:W2:Y:S02]  /*20c70*/  SYNCS.PHASECHK.TRANS64.TRYWAIT P3, [R6+URZ+0x22830], R213 ;  /* 0x022830d5060075a7 */ /* 0x0022a4000806017f */
[----:B--2---:R-:W-:Y:S05]  /*20c80*/  @!P3 NANOSLEEP.SYNCS 0x989680 ;  /* 0x009896800000b95d */ /* 0x004fea0003900000 */
[----:B------:R-:W2:Y:S02]  /*20c90*/  @!P3 SYNCS.PHASECHK.TRANS64 P3, [R6+URZ+0x22830], R213 ;  /* 0x022830d50600b5a7 */ /* 0x000ea4000806007f */
[----:B--2---:R-:W-:Y:S05]  /*20ca0*/  @!P3 BRA `(.L_x_2817) ;  /* 0xfffffffc00f0b947 */ /* 0x004fea000383ffff */
[----:B------:R-:W-:Y:S05]  /*20cb0*/  BRA `(.L_x_2816) ;  /* 0xfffffee800dc7947 */ /* 0x000fea000383ffff */
.L_x_2822:
[----:B--2---:R2:W3:Y:S02]  /*20cc0*/  SYNCS.PHASECHK.TRANS64.TRYWAIT P3, [R6+URZ+0x22850], R213 ;  /* 0x022850d5060075a7 */ /* 0x0044e4000806017f */
[----:B---3--:R-:W-:Y:S05]  /*20cd0*/  @!P3 NANOSLEEP.SYNCS 0x989680 ;  /* 0x009896800000b95d */ /* 0x008fea0003900000 */
[----:B------:R-:W3:Y:S02]  /*20ce0*/  @!P3 SYNCS.PHASECHK.TRANS64 P3, [R6+URZ+0x22850], R213 ;  /* 0x022850d50600b5a7 */ /* 0x000ee4000806007f */
[----:B---3--:R-:W-:Y:S05]  /*20cf0*/  @!P3 BRA `(.L_x_2822) ;  /* 0xfffffffc00f0b947 */ /* 0x008fea000383ffff */
[----:B------:R-:W-:Y:S05]  /*20d00*/  BRA `(.L_x_2821) ;  /* 0xffffff0400387947 */ /* 0x000fea000383ffff */
.L_x_2828:
[----:B--2---:R2:W3:Y:S02]  /*20d10*/  SYNCS.PHASECHK.TRANS64.TRYWAIT P2, [R201+URZ+0x22830], R200 ;  /* 0x022830c8c90075a7 */ /* 0x0044e4000804017f */
[----:B---3--:R-:W-:Y:S05]  /*20d20*/  @!P2 NANOSLEEP.SYNCS 0x989680 ;  /* 0x009896800000a95d */ /* 0x008fea0003900000 */
[----:B------:R-:W3:Y:S02]  /*20d30*/  @!P2 SYNCS.PHASECHK.TRANS64 P2, [R201+URZ+0x22830], R200 ;  /* 0x022830c8c900a5a7 */ /* 0x000ee4000804007f */
[----:B---3--:R-:W-:Y:S05]  /*20d40*/  @!P2 BRA `(.L_x_2828) ;  /* 0xfffffffc00f0a947 */ /* 0x008fea000383ffff */
[----:B------:R-:W-:Y:S05]  /*20d50*/  BRA `(.L_x_2827) ;  /* 0xffffff0800687947 */ /* 0x000fea000383ffff */
.L_x_2841:
[----:B-1----:R1:W2:Y:S02]  /*20d60*/  SYNCS.PHASECHK.TRANS64.TRYWAIT P2, [R201+URZ+0x22850], R200 ;  /* 0x022850c8c90075a7 */ /* 0x0022a4000804017f */
[----:B--2---:R-:W-:Y:S05]  /*20d70*/  @!P2 NANOSLEEP.SYNCS 0x989680 ;  /* 0x009896800000a95d */ /* 0x004fea0003900000 */
[----:B------:R-:W2:Y:S02]  /*20d80*/  @!P2 SYNCS.PHASECHK.TRANS64 P2, [R201+URZ+0x22850], R200 ;  /* 0x022850c8c900a5a7 */ /* 0x000ea4000804007f */
[----:B--2---:R-:W-:Y:S05]  /*20d90*/  @!P2 BRA `(.L_x_2841) ;  /* 0xfffffffc00f0a947 */ /* 0x004fea000383ffff */
[----:B------:R-:W-:Y:S05]  /*20da0*/  BRA `(.L_x_2840) ;  /* 0xffffff3400807947 */ /* 0x000fea000383ffff */
.L_x_2856:
[----:B------:R-:W-:Y:S02]  /*20db0*/  IMAD.MOV.U32 R13, RZ, RZ, R4 ;  /* 0x000000ffff0d7224 */ /* 0x000fe400078e0004 */
[----:B------:R-:W-:Y:S02]  /*20dc0*/  IMAD.MOV.U32 R12, RZ, RZ, RZ ;  /* 0x000000ffff0c7224 */ /* 0x000fe400078e00ff */
[----:B------:R-:W-:Y:S02]  /*20dd0*/  IMAD.MOV.U32 R11, RZ, RZ, 0x181f ;  /* 0x0000181fff0b7424 */ /* 0x000fe400078e00ff */
[----:B------:R-:W-:-:S07]  /*20de0*/  IMAD.MOV.U32 R15, RZ, RZ, -0x1 ;  /* 0xffffffffff0f7424 */ /* 0x000fce00078e00ff */
[----:B--23--:R-:W-:Y:S05]  /*20df0*/  WARPSYNC.COLLECTIVE R15, `(.L_x_3074) ;  /* 0x000000000f087348 */ /* 0x00cfea0003c00000 */
[----:B------:R0:W1:Y:S02]  /*20e00*/  SHFL.IDX P6, R14, R13, R12, R11 ;  /* 0x0000000c0d0e7389 */ /* 0x00006400000c000b */
[----:B0123--:R-:W-:Y:S01]  /*20e10*/  ENDCOLLECTIVE ;  /* 0x000000000000791b */ /* 0x00ffe20003800000 */
.L_x_3074:
[----:B------:R-:W-:Y:S02]  /*20e20*/  IMAD.MOV.U32 R13, RZ, RZ, R0 ;  /* 0x000000ffff0d7224 */ /* 0x000fe400078e0000 */
[----:B------:R-:W-:-:S07]  /*20e30*/  IMAD.MOV.U32 R3, RZ, RZ, R14 ;  /* 0x000000ffff037224 */ /* 0x000fce00078e000e */
[----:B------:R-:W-:Y:S05]  /*20e40*/  WARPSYNC.COLLECTIVE R15, `(.L_x_3075) ;  /* 0x000000000f087348 */ /* 0x000fea0003c00000 */
[----:B------:R0:W1:Y:S02]  /*20e50*/  SHFL.IDX P6, R14, R13, R12, R11 ;  /* 0x0000000c0d0e7389 */ /* 0x00006400000c000b */
[----:B01----:R-:W-:Y:S01]  /*20e60*/  ENDCOLLECTIVE ;  /* 0x000000000000791b */ /* 0x003fe20003800000 */
.L_x_3075:
[----:B------:R-:W-:Y:S05]  /*20e70*/  BRA `(.L_x_3076) ;  /* 0xffffff6800987947 */ /* 0x000fea000383ffff */
.L_x_2859:
[----:B------:R-:W-:Y:S01]  /*20e80*/  BSSY B1, `(.L_x_3077) ;  /* 0x0000008000017945 */ /* 0x000fe20003800000 */
[----:B-1----:R-:W-:Y:S02]  /*20e90*/  IMAD.MOV.U32 R13, RZ, RZ, R4 ;  /* 0x000000ffff0d7224 */ /* 0x002fe400078e0004 */
[----:B------:R-:W-:Y:S02]  /*20ea0*/  IMAD.MOV.U32 R12, RZ, RZ, 0x1 ;  /* 0x00000001ff0c7424 */ /* 0x000fe400078e00ff */
[----:B------:R-:W-:Y:S02]  /*20eb0*/  IMAD.MOV.U32 R11, RZ, RZ, 0x181f ;  /* 0x0000181fff0b7424 */ /* 0x000fe400078e00ff */
[----:B------:R-:W-:-:S07]  /*20ec0*/  IMAD.MOV.U32 R15, RZ, RZ, -0x1 ;  /* 0xffffffffff0f7424 */ /* 0x000fce00078e00ff */
[----:B0-234-:R-:W-:Y:S05]  /*20ed0*/  WARPSYNC.COLLECTIVE R15, `(.L_x_3078) ;  /* 0x000000000f087348 */ /* 0x01dfea0003c00000 */
[----:B----4-:R1:W4:Y:S02]  /*20ee0*/  SHFL.IDX P6, R14, R13, R12, R11 ;  /* 0x0000000c0d0e7389 */ /* 0x01032400000c000b */
[----:B01234-:R-:W-:Y:S01]  /*20ef0*/  ENDCOLLECTIVE ;  /* 0x000000000000791b */ /* 0x01ffe20003800000 */
.L_x_3078:
[----:B------:R-:W-:Y:S05]  /*20f00*/  BSYNC B1 ;  /* 0x0000000000017941 */ /* 0x000fea0003800000 */
.L_x_3077:
        /* <DEDUP_REMOVED lines=8> */
.L_x_3079:
[----:B------:R-:W-:Y:S05]  /*20f90*/  BRA `(.L_x_3080) ;  /* 0xffffff6800cc7947 */ /* 0x000fea000383ffff */
.L_x_2862:
        /* <DEDUP_REMOVED lines=8> */
.L_x_3082:
[----:B------:R-:W-:Y:S05]  /*21020*/  BSYNC B1 ;  /* 0x0000000000017941 */ /* 0x000fea0003800000 */
.L_x_3081:
        /* <DEDUP_REMOVED lines=8> */
.L_x_3083:
[----:B------:R-:W-:Y:S05]  /*210b0*/  BRA `(.L_x_3084) ;  /* 0xffffff6800fc7947 */ /* 0x000fea000383ffff */
.L_x_2865:
        /* <DEDUP_REMOVED lines=8> */
.L_x_3086:
[----:B------:R-:W-:Y:S05]  /*21140*/  BSYNC B1 ;  /* 0x0000000000017941 */ /* 0x000fea0003800000 */
.L_x_3085:
        /* <DEDUP_REMOVED lines=8> */
.L_x_3087:
[----:B------:R-:W-:Y:S05]  /*211d0*/  BRA `(.L_x_3088) ;  /* 0xffffff6c002c7947 */ /* 0x000fea000383ffff */
.L_x_2890:
[----:B------:R-:W1:Y:S01]  /*211e0*/  S2R R7, SR_TID.X ;  /* 0x0000000000077919 */ /* 0x000e620000002100 */
[----:B------:R-:W-:Y:S01]  /*211f0*/  BSSY B1, `(.L_x_3089) ;  /* 0x000000a000017945 */ /* 0x000fe20003800000 */
[----:B------:R-:W-:Y:S02]  /*21200*/  IMAD.MOV.U32 R12, RZ, RZ, RZ ;  /* 0x000000ffff0c7224 */ /* 0x000fe400078e00ff */
[----:B0-----:R-:W-:Y:S02]  /*21210*/  IMAD.MOV.U32 R11, RZ, RZ, 0x1f ;  /* 0x0000001fff0b7424 */ /* 0x001fe400078e00ff */
[----:B------:R-:W-:Y:S01]  /*21220*/  IMAD.MOV.U32 R15, RZ, RZ, -0x1 ;  /* 0xffffffffff0f7424 */ /* 0x000fe200078e00ff */
[----:B-1----:R-:W-:-:S04]  /*21230*/  SHF.R.U32.HI R7, RZ, 0x5, R7 ;  /* 0x00000005ff077819 */ /* 0x002fc80000011607 */
[----:B------:R-:W-:-:S05]  /*21240*/  LOP3.LUT R7, R7, 0x3, RZ, 0xc0, !PT ;  /* 0x0000000307077812 */ /* 0x000fca00078ec0ff */
[----:B------:R-:W-:-:S07]  /*21250*/  IMAD.MOV.U32 R13, RZ, RZ, R7 ;  /* 0x000000ffff0d7224 */ /* 0x000fce00078e0007 */
[----:B------:R-:W-:Y:S05]  /*21260*/  WARPSYNC.COLLECTIVE R15, `(.L_x_3090) ;  /* 0x000000000f087348 */ /* 0x000fea0003c00000 */
[----:B------:R0:W1:Y:S02]  /*21270*/  SHFL.IDX P6, R14, R13, R12, R11 ;  /* 0x0000000c0d0e7389 */ /* 0x00006400000c000b */
[----:B01----:R-:W-:Y:S01]  /*21280*/  ENDCOLLECTIVE ;  /* 0x000000000000791b */ /* 0x003fe20003800000 */
.L_x_3090:
[----:B------:R-:W-:Y:S05]  /*21290*/  BSYNC B1 ;  /* 0x0000000000017941 */ /* 0x000fea0003800000 */
.L_x_3089:
[----:B------:R-:W-:Y:S05]  /*212a0*/  BRA `(.L_x_3091) ;  /* 0xffffff84005c7947 */ /* 0x000fea000383ffff */
.L_x_2892:
[----:B------:R-:W-:Y:S01]  /*212b0*/  BSSY B1, `(.L_x_3092) ;  /* 0x0000006000017945 */ /* 0x000fe20003800000 */
[----:B------:R-:W-:-:S07]  /*212c0*/  IMAD.MOV.U32 R15, RZ, RZ, -0x1 ;  /* 0xffffffffff0f7424 */ /* 0x000fce00078e00ff */
[----:B01----:R-:W-:Y:S05]  /*212d0*/  WARPSYNC.COLLECTIVE R15, `(.L_x_3093) ;  /* 0x000000000f0c7348 */ /* 0x003fea0003c00000 */
[----:B------:R-:W-:Y:S02]  /*212e0*/  ELECT P6, UR62, PT ;  /* 0x00000000003e782f */ /* 0x000fe400038c0000 */
[----:B------:R-:W-:Y:S01]  /*212f0*/  MOV R14, UR62 ;  /* 0x0000003e000e7c02 */ /* 0x000fe20008000f00 */
[----:B01----:R-:W-:Y:S10]  /*21300*/  ENDCOLLECTIVE ;  /* 0x000000000000791b */ /* 0x003ff40003800000 */
.L_x_3093:
[----:B------:R-:W-:Y:S05]  /*21310*/  BSYNC B1 ;  /* 0x0000000000017941 */ /* 0x000fea0003800000 */
.L_x_3092:
[----:B------:R-:W-:Y:S05]  /*21320*/  BRA `(.L_x_2891) ;  /* 0xffffff8400547947 */ /* 0x000fea000383ffff */
.L_x_2894:
[----:B-1----:R-:W2:Y:S02]  /*21330*/  LDL R6, [R1+0x4] ;  /* 0x0000040001067983 */ /* 0x002ea40000100800 */
[----:B--2---:R1:W2:Y:S02]  /*21340*/  SYNCS.PHASECHK.TRANS64.TRYWAIT P0, [R6+URZ+0x22820], R5 ;  /* 0x02282005060075a7 */ /* 0x0042a4000800017f */
[----:B--2---:R-:W-:Y:S05]  /*21350*/  @!P0 NANOSLEEP.SYNCS 0x989680 ;  /* 0x009896800000895d */ /* 0x004fea0003900000 */
[----:B------:R-:W2:Y:S02]  /*21360*/  @!P0 SYNCS.PHASECHK.TRANS64 P0, [R6+URZ+0x22820], R5 ;  /* 0x02282005060085a7 */ /* 0x000ea4000800007f */
[----:B--2---:R-:W-:Y:S05]  /*21370*/  @!P0 BRA `(.L_x_2894) ;  /* 0xfffffffc00ec8947 */ /* 0x004fea000383ffff */
[----:B------:R-:W-:Y:S05]  /*21380*/  BRA `(.L_x_3094) ;  /* 0xffffff8400647947 */ /* 0x000fea000383ffff */
.L_x_2898:
[----:B-1----:R1:W2:Y:S02]  /*21390*/  SYNCS.PHASECHK.TRANS64.TRYWAIT P0, [R6+URZ+0x228a0], R9 ;  /* 0x0228a009060075a7 */ /* 0x0022a4000800017f */
[----:B--2---:R-:W-:Y:S05]  /*213a0*/  @!P0 NANOSLEEP.SYNCS 0x989680 ;  /* 0x009896800000895d */ /* 0x004fea0003900000 */
[----:B------:R-:W2:Y:S02]  /*213b0*/  @!P0 SYNCS.PHASECHK.TRANS64 P0, [R6+URZ+0x228a0], R9 ;  /* 0x0228a009060085a7 */ /* 0x000ea4000800007f */
[----:B--2---:R-:W-:Y:S05]  /*213c0*/  @!P0 BRA `(.L_x_2898) ;  /* 0xfffffffc00f08947 */ /* 0x004fea000383ffff */
[----:B------:R-:W-:Y:S05]  /*213d0*/  BRA `(.L_x_3095) ;  /* 0xffffff8400887947 */ /* 0x000fea000383ffff */
.L_x_2903:
[----:B--2---:R2:W3:Y:S02]  /*213e0*/  SYNCS.PHASECHK.TRANS64.TRYWAIT P0, [R6+URZ+0x228c0], R9 ;  /* 0x0228c009060075a7 */ /* 0x0044e4000800017f */
[----:B---3--:R-:W-:Y:S05]  /*213f0*/  @!P0 NANOSLEEP.SYNCS 0x989680 ;  /* 0x009896800000895d */ /* 0x008fea0003900000 */
[----:B------:R-:W3:Y:S02]  /*21400*/  @!P0 SYNCS.PHASECHK.TRANS64 P0, [R6+URZ+0x228c0], R9 ;  /* 0x0228c009060085a7 */ /* 0x000ee4000800007f */
[----:B---3--:R-:W-:Y:S05]  /*21410*/  @!P0 BRA `(.L_x_2903) ;  /* 0xfffffffc00f08947 */ /* 0x008fea000383ffff */
[----:B------:R-:W-:Y:S05]  /*21420*/  BRA `(.L_x_3096) ;  /* 0xffffff88000c7947 */ /* 0x000fea000383ffff */
.L_x_2913:
[----:B-1----:R1:W2:Y:S02]  /*21430*/  SYNCS.PHASECHK.TRANS64.TRYWAIT P1, [R5+URZ+0x228a0], R6 ;  /* 0x0228a006050075a7 */ /* 0x0022a4000802017f */
[----:B--2---:R-:W-:Y:S05]  /*21440*/  @!P1 NANOSLEEP.SYNCS 0x989680 ;  /* 0x009896800000995d */ /* 0x004fea0003900000 */
[----:B------:R-:W2:Y:S02]  /*21450*/  @!P1 SYNCS.PHASECHK.TRANS64 P1, [R5+URZ+0x228a0], R6 ;  /* 0x0228a006050095a7 */ /* 0x000ea4000802007f */
[----:B--2---:R-:W-:Y:S05]  /*21460*/  @!P1 BRA `(.L_x_2913) ;  /* 0xfffffffc00f09947 */ /* 0x004fea000383ffff */
[----:B------:R-:W-:Y:S05]  /*21470*/  BRA `(.L_x_3097) ;  /* 0xffffff8c00a47947 */ /* 0x000fea000383ffff */
.L_x_2918:
[----:B--2---:R2:W3:Y:S02]  /*21480*/  SYNCS.PHASECHK.TRANS64.TRYWAIT P1, [R5+URZ+0x228c0], R6 ;  /* 0x0228c006050075a7 */ /* 0x0044e4000802017f */
[----:B---3--:R-:W-:Y:S05]  /*21490*/  @!P1 NANOSLEEP.SYNCS 0x989680 ;  /* 0x009896800000995d */ /* 0x008fea0003900000 */
[----:B------:R-:W3:Y:S02]  /*214a0*/  @!P1 SYNCS.PHASECHK.TRANS64 P1, [R5+URZ+0x228c0], R6 ;  /* 0x0228c006050095a7 */ /* 0x000ee4000802007f */
[----:B---3--:R-:W-:Y:S05]  /*214b0*/  @!P1 BRA `(.L_x_2918) ;  /* 0xfffffffc00f09947 */ /* 0x008fea000383ffff */
[----:B------:R-:W-:Y:S05]  /*214c0*/  BRA `(.L_x_3098) ;  /* 0xffffff9000247947 */ /* 0x000fea000383ffff */
.L_x_2942:
[----:B------:R-:W2:Y:S01]  /*214d0*/  S2R R4, SR_TID.X ;  /* 0x0000000000047919 */ /* 0x000ea20000002100 */
[----:B------:R-:W-:Y:S01]  /*214e0*/  BSSY B0, `(.L_x_3099) ;  /* 0x000000a000007945 */ /* 0x000fe20003800000 */
[----:B------:R-:W-:Y:S02]  /*214f0*/  IMAD.MOV.U32 R12, RZ, RZ, RZ ;  /* 0x000000ffff0c7224 */ /* 0x000fe400078e00ff */
[----:B0-----:R-:W-:Y:S02]  /*21500*/  IMAD.MOV.U32 R11, RZ, RZ, 0x1f ;  /* 0x0000001fff0b7424 */ /* 0x001fe400078e00ff */
[----:B------:R-:W-:Y:S01]  /*21510*/  IMAD.MOV.U32 R15, RZ, RZ, -0x1 ;  /* 0xffffffffff0f7424 */ /* 0x000fe200078e00ff */
[----:B--2---:R-:W-:-:S04]  /*21520*/  SHF.R.U32.HI R4, RZ, 0x5, R4 ;  /* 0x00000005ff047819 */ /* 0x004fc80000011604 */
[----:B------:R-:W-:-:S05]  /*21530*/  LOP3.LUT R4, R4, 0x3, RZ, 0xc0, !PT ;  /* 0x0000000304047812 */ /* 0x000fca00078ec0ff */
[----:B------:R-:W-:-:S07]  /*21540*/  IMAD.MOV.U32 R13, RZ, RZ, R4 ;  /* 0x000000ffff0d7224 */ /* 0x000fce00078e0004 */
[----:B-1----:R-:W-:Y:S05]  /*21550*/  WARPSYNC.COLLECTIVE R15, `(.L_x_3100) ;  /* 0x000000000f087348 */ /* 0x002fea0003c00000 */
[----:B------:R0:W2:Y:S02]  /*21560*/  SHFL.IDX P6, R14, R13, R12, R11 ;  /* 0x0000000c0d0e7389 */ /* 0x0000a400000c000b */
[----:B012---:R-:W-:Y:S01]  /*21570*/  ENDCOLLECTIVE ;  /* 0x000000000000791b */ /* 0x007fe20003800000 */
.L_x_3100:
[----:B------:R-:W-:Y:S05]  /*21580*/  BSYNC B0 ;  /* 0x0000000000007941 */ /* 0x000fea0003800000 */
.L_x_3099:
[----:B------:R-:W-:Y:S05]  /*21590*/  BRA `(.L_x_3101) ;  /* 0xffffffa000107947 */ /* 0x000fea000383ffff */
.L_x_2944:
[----:B------:R-:W-:Y:S01]  /*215a0*/  BSSY B0, `(.L_x_3102) ;  /* 0x0000006000007945 */ /* 0x000fe20003800000 */
[----:B------:R-:W-:-:S07]  /*215b0*/  IMAD.MOV.U32 R15, RZ, RZ, -0x1 ;  /* 0xffffffffff0f7424 */ /* 0x000fce00078e00ff */
[----:B01-3--:R-:W-:Y:S05]  /*215c0*/  WARPSYNC.COLLECTIVE R15, `(.L_x_3103) ;  /* 0x000000000f0c7348 */ /* 0x00bfea0003c00000 */
[----:B------:R-:W-:Y:S02]  /*215d0*/  ELECT P6, UR62, PT ;  /* 0x00000000003e782f */ /* 0x000fe400038c0000 */
[----:B------:R-:W-:Y:S01]  /*215e0*/  MOV R14, UR62 ;  /* 0x0000003e000e7c02 */ /* 0x000fe20008000f00 */
[----:B01-3--:R-:W-:Y:S10]  /*215f0*/  ENDCOLLECTIVE ;  /* 0x000000000000791b */ /* 0x00bff40003800000 */
.L_x_3103:
[----:B------:R-:W-:Y:S05]  /*21600*/  BSYNC B0 ;  /* 0x0000000000007941 */ /* 0x000fea0003800000 */
.L_x_3102:
[----:B------:R-:W-:Y:S05]  /*21610*/  BRA `(.L_x_3104) ;  /* 0xffffffa0001c7947 */ /* 0x000fea000383ffff */
.L_x_2946:
[----:B-1----:R1:W2:Y:S02]  /*21620*/  SYNCS.PHASECHK.TRANS64.TRYWAIT P0, [R0+URZ+0x22840], R2 ;  /* 0x02284002000075a7 */ /* 0x0022a4000800017f */
[----:B--2---:R-:W-:Y:S05]  /*21630*/  @!P0 NANOSLEEP.SYNCS 0x989680 ;  /* 0x009896800000895d */ /* 0x004fea0003900000 */
[----:B------:R-:W2:Y:S02]  /*21640*/  @!P0 SYNCS.PHASECHK.TRANS64 P0, [R0+URZ+0x22840], R2 ;  /* 0x02284002000085a7 */ /* 0x000ea4000800007f */
[----:B--2---:R-:W-:Y:S05]  /*21650*/  @!P0 BRA `(.L_x_2946) ;  /* 0xfffffffc00f08947 */ /* 0x004fea000383ffff */
[----:B------:R-:W-:Y:S05]  /*21660*/  BRA `(.L_x_3105) ;  /* 0xffffffa000847947 */ /* 0x000fea000383ffff */
.L_x_2950:
        /* <DEDUP_REMOVED lines=13> */
.L_x_3106:
[----:B------:R-:W-:Y:S02]  /*21740*/  IMAD.MOV.U32 R13, RZ, RZ, R4 ;  /* 0x000000ffff0d7224 */ /* 0x000fe400078e0004 */
[----:B------:R-:W-:-:S07]  /*21750*/  IMAD.MOV.U32 R6, RZ, RZ, R14 ;  /* 0x000000ffff067224 */ /* 0x000fce00078e000e */
[----:B------:R-:W-:Y:S05]  /*21760*/  WARPSYNC.COLLECTIVE R15, `(.L_x_3107) ;  /* 0x000000000f087348 */ /* 0x000fea0003c00000 */
[----:B------:R0:W1:Y:S02]  /*21770*/  SHFL.IDX P6, R14, R13, R12, R11 ;  /* 0x0000000c0d0e7389 */ /* 0x00006400000c000b */
[----:B01----:R-:W-:Y:S01]  /*21780*/  ENDCOLLECTIVE ;  /* 0x000000000000791b */ /* 0x003fe20003800000 */
.L_x_3107:
[----:B------:R-:W-:Y:S02]  /*21790*/  IMAD.MOV.U32 R13, RZ, RZ, R3 ;  /* 0x000000ffff0d7224 */ /* 0x000fe400078e0003 */
[----:B------:R-:W-:Y:S02]  /*217a0*/  IMAD.MOV.U32 R12, RZ, RZ, 0x1 ;  /* 0x00000001ff0c7424 */ /* 0x000fe400078e00ff */
[----:B------:R-:W-:-:S07]  /*217b0*/  IMAD.MOV.U32 R7, RZ, RZ, R14 ;  /* 0x000000ffff077224 */ /* 0x000fce00078e000e */
[----:B------:R-:W-:Y:S05]  /*217c0*/  WARPSYNC.COLLECTIVE R15, `(.L_x_3108) ;  /* 0x000000000f087348 */ /* 0x000fea0003c00000 */
[----:B------:R0:W1:Y:S02]  /*217d0*/  SHFL.IDX P6, R14, R13, R12, R11 ;  /* 0x0000000c0d0e7389 */ /* 0x00006400000c000b */
[----:B01----:R-:W-:Y:S01]  /*217e0*/  ENDCOLLECTIVE ;  /* 0x000000000000791b */ /* 0x003fe20003800000 */
.L_x_3108:
        /* <DEDUP_REMOVED lines=15> */
.L_x_3109:
[----:B------:R-:W-:Y:S02]  /*218e0*/  IMAD.MOV.U32 R13, RZ, RZ, R3 ;  /* 0x000000ffff0d7224 */ /* 0x000fe400078e0003 */
[----:B------:R-:W-:Y:S02]  /*218f0*/  IMAD.MOV.U32 R12, RZ, RZ, 0x2 ;  /* 0x00000002ff0c7424 */ /* 0x000fe400078e00ff */
[----:B------:R-:W-:-:S07]  /*21900*/  IMAD.MOV.U32 R5, RZ, RZ, R14 ;  /* 0x000000ffff057224 */ /* 0x000fce00078e000e */
[----:B------:R-:W-:Y:S05]  /*21910*/  WARPSYNC.COLLECTIVE R15, `(.L_x_3110) ;  /* 0x000000000f087348 */ /* 0x000fea0003c00000 */
[----:B------:R0:W1:Y:S02]  /*21920*/  SHFL.IDX P6, R14, R13, R12, R11 ;  /* 0x0000000c0d0e7389 */ /* 0x00006400000c000b */
[----:B01----:R-:W-:Y:S01]  /*21930*/  ENDCOLLECTIVE ;  /* 0x000000000000791b */ /* 0x003fe20003800000 */
.L_x_3110:
        /* <DEDUP_REMOVED lines=15> */
.L_x_3111:
[----:B------:R-:W-:Y:S02]  /*21a30*/  IMAD.MOV.U32 R13, RZ, RZ, R3 ;  /* 0x000000ffff0d7224 */ /* 0x000fe400078e0003 */
[----:B------:R-:W-:Y:S02]  /*21a40*/  IMAD.MOV.U32 R12, RZ, RZ, 0x3 ;  /* 0x00000003ff0c7424 */ /* 0x000fe400078e00ff */
[----:B------:R-:W-:-:S07]  /*21a50*/  IMAD.MOV.U32 R5, RZ, RZ, R14 ;  /* 0x000000ffff057224 */ /* 0x000fce00078e000e */
[----:B------:R-:W-:Y:S05]  /*21a60*/  WARPSYNC.COLLECTIVE R15, `(.L_x_3112) ;  /* 0x000000000f087348 */ /* 0x000fea0003c00000 */
[----:B------:R0:W1:Y:S02]  /*21a70*/  SHFL.IDX P6, R14, R13, R12, R11 ;  /* 0x0000000c0d0e7389 */ /* 0x00006400000c000b */
[----:B01----:R-:W-:Y:S01]  /*21a80*/  ENDCOLLECTIVE ;  /* 0x000000000000791b */ /* 0x003fe20003800000 */
.L_x_3112:
        /* <DEDUP_REMOVED lines=15> */
.L_x_3113:
[----:B------:R-:W-:Y:S02]  /*21b80*/  IMAD.MOV.U32 R13, RZ, RZ, R3 ;  /* 0x000000ffff0d7224 */ /* 0x000fe400078e0003 */
[----:B------:R-:W-:Y:S02]  /*21b90*/  IMAD.MOV.U32 R12, RZ, RZ, 0x4 ;  /* 0x00000004ff0c7424 */ /* 0x000fe400078e00ff */
[----:B------:R-:W-:-:S07]  /*21ba0*/  IMAD.MOV.U32 R5, RZ, RZ, R14 ;  /* 0x000000ffff057224 */ /* 0x000fce00078e000e */
[----:B------:R-:W-:Y:S05]  /*21bb0*/  WARPSYNC.COLLECTIVE R15, `(.L_x_3114) ;  /* 0x000000000f087348 */ /* 0x000fea0003c00000 */
[----:B------:R0:W1:Y:S02]  /*21bc0*/  SHFL.IDX P6, R14, R13, R12, R11 ;  /* 0x0000000c0d0e7389 */ /* 0x00006400000c000b */
[----:B01----:R-:W-:Y:S01]  /*21bd0*/  ENDCOLLECTIVE ;  /* 0x000000000000791b */ /* 0x003fe20003800000 */
.L_x_3114:
        /* <DEDUP_REMOVED lines=15> */
.L_x_3115:
[----:B------:R-:W-:Y:S02]  /*21cd0*/  IMAD.MOV.U32 R13, RZ, RZ, R3 ;  /* 0x000000ffff0d7224 */ /* 0x000fe400078e0003 */
[----:B------:R-:W-:Y:S02]  /*21ce0*/  IMAD.MOV.U32 R12, RZ, RZ, 0x5 ;  /* 0x00000005ff0c7424 */ /* 0x000fe400078e00ff */
[----:B------:R-:W-:-:S07]  /*21cf0*/  IMAD.MOV.U32 R5, RZ, RZ, R14 ;  /* 0x000000ffff057224 */ /* 0x000fce00078e000e */
[----:B------:R-:W-:Y:S05]  /*21d00*/  WARPSYNC.COLLECTIVE R15, `(.L_x_3116) ;  /* 0x000000000f087348 */ /* 0x000fea0003c00000 */
[----:B------:R0:W1:Y:S02]  /*21d10*/  SHFL.IDX P6, R14, R13, R12, R11 ;  /* 0x0000000c0d0e7389 */ /* 0x00006400000c000b */
[----:B01----:R-:W-:Y:S01]  /*21d20*/  ENDCOLLECTIVE ;  /* 0x000000000000791b */ /* 0x003fe20003800000 */
.L_x_3116:
        /* <DEDUP_REMOVED lines=15> */
.L_x_3117:
[----:B------:R-:W-:Y:S02]  /*21e20*/  IMAD.MOV.U32 R13, RZ, RZ, R3 ;  /* 0x000000ffff0d7224 */ /* 0x000fe400078e0003 */
[----:B------:R-:W-:Y:S02]  /*21e30*/  IMAD.MOV.U32 R12, RZ, RZ, 0x6 ;  /* 0x00000006ff0c7424 */ /* 0x000fe400078e00ff */
[----:B------:R-:W-:-:S07]  /*21e40*/  IMAD.MOV.U32 R5, RZ, RZ, R14 ;  /* 0x000000ffff057224 */ /* 0x000fce00078e000e */
[----:B------:R-:W-:Y:S05]  /*21e50*/  WARPSYNC.COLLECTIVE R15, `(.L_x_3118) ;  /* 0x000000000f087348 */ /* 0x000fea0003c00000 */
[----:B------:R0:W1:Y:S02]  /*21e60*/  SHFL.IDX P6, R14, R13, R12, R11 ;  /* 0x0000000c0d0e7389 */ /* 0x00006400000c000b */
[----:B01----:R-:W-:Y:S01]  /*21e70*/  ENDCOLLECTIVE ;  /* 0x000000000000791b */ /* 0x003fe20003800000 */
.L_x_3118:
        /* <DEDUP_REMOVED lines=13> */
.L_x_3119:
        /* <DEDUP_REMOVED lines=8> */
.L_x_3120:
        /* <DEDUP_REMOVED lines=13> */
.L_x_3121:
[----:B------:R-:W-:Y:S01]  /*220a0*/  IMAD.MOV.U32 R3, RZ, RZ, R14 ;  /* 0x000000ffff037224 */ /* 0x000fe200078e000e */
[----:B------:R-:W-:Y:S06]  /*220b0*/  BRA `(.L_x_3122) ;  /* 0xffffffa4001c7947 */ /* 0x000fec000383ffff */
.L_x_2953:
[----:B0-----:R-:W2:Y:S02]  /*220c0*/  LDL R2, [R1+0x4] ;  /* 0x0000040001027983 */ /* 0x001ea40000100800 */
[----:B--2---:R0:W1:Y:S02]  /*220d0*/  SYNCS.PHASECHK.TRANS64.TRYWAIT P0, [R2+URZ+0x22820], R0 ;  /* 0x02282000020075a7 */ /* 0x004064000800017f */
[----:B-1----:R-:W-:Y:S05]  /*220e0*/  @!P0 NANOSLEEP.SYNCS 0x989680 ;  /* 0x009896800000895d */ /* 0x002fea0003900000 */
[----:B------:R-:W1:Y:S02]  /*220f0*/  @!P0 SYNCS.PHASECHK.TRANS64 P0, [R2+URZ+0x22820], R0 ;  /* 0x02282000020085a7 */ /* 0x000e64000800007f */
[----:B-1----:R-:W-:Y:S05]  /*22100*/  @!P0 BRA `(.L_x_2953) ;  /* 0xfffffffc00ec8947 */ /* 0x002fea000383ffff */
[----:B------:R-:W-:Y:S05]  /*22110*/  BRA `(.L_x_3123) ;  /* 0xffffffa4007c7947 */ /* 0x000fea000383ffff */
.L_x_2957:
[----:B0-----:R0:W1:Y:S02]  /*22120*/  SYNCS.PHASECHK.TRANS64.TRYWAIT P0, [R2+URZ+0x22860], R0 ;  /* 0x02286000020075a7 */ /* 0x001064000800017f */
[----:B-1----:R-:W-:Y:S05]  /*22130*/  @!P0 NANOSLEEP.SYNCS 0x989680 ;  /* 0x009896800000895d */ /* 0x002fea0003900000 */
[----:B------:R-:W1:Y:S02]  /*22140*/  @!P0 SYNCS.PHASECHK.TRANS64 P0, [R2+URZ+0x22860], R0 ;  /* 0x02286000020085a7 */ /* 0x000e64000800007f */
[----:B-1----:R-:W-:Y:S05]  /*22150*/  @!P0 BRA `(.L_x_2957) ;  /* 0xfffffffc00f08947 */ /* 0x002fea000383ffff */
[----:B------:R-:W-:Y:S05]  /*22160*/  BRA `(.L_x_3124) ;  /* 0xffffffa400a87947 */ /* 0x000fea000383ffff */
.L_x_2972:
[----:B-1----:R1:W2:Y:S02]  /*22170*/  SYNCS.PHASECHK.TRANS64.TRYWAIT P0, [R2+URZ+0x22840], R5 ;  /* 0x02284005020075a7 */ /* 0x0022a4000800017f */
[----:B--2---:R-:W-:Y:S05]  /*22180*/  @!P0 NANOSLEEP.SYNCS 0x989680 ;  /* 0x009896800000895d */ /* 0x004fea0003900000 */
[----:B------:R-:W2:Y:S02]  /*22190*/  @!P0 SYNCS.PHASECHK.TRANS64 P0, [R2+URZ+0x22840], R5 ;  /* 0x02284005020085a7 */ /* 0x000ea4000800007f */
[----:B--2---:R-:W-:Y:S05]  /*221a0*/  @!P0 BRA `(.L_x_2972) ;  /* 0xfffffffc00f08947 */ /* 0x004fea000383ffff */
[----:B------:R-:W-:Y:S05]  /*221b0*/  BRA `(.L_x_3125) ;  /* 0xffffffac00c47947 */ /* 0x000fea000383ffff */
.L_x_2977:
[----:B0-----:R0:W2:Y:S02]  /*221c0*/  SYNCS.PHASECHK.TRANS64.TRYWAIT P0, [R2+URZ+0x22860], R5 ;  /* 0x02286005020075a7 */ /* 0x0010a4000800017f */
[----:B--2---:R-:W-:Y:S05]  /*221d0*/  @!P0 NANOSLEEP.SYNCS 0x989680 ;  /* 0x009896800000895d */ /* 0x004fea0003900000 */
[----:B------:R-:W2:Y:S02]  /*221e0*/  @!P0 SYNCS.PHASECHK.TRANS64 P0, [R2+URZ+0x22860], R5 ;  /* 0x02286005020085a7 */ /* 0x000ea4000800007f */
[----:B--2---:R-:W-:Y:S05]  /*221f0*/  @!P0 BRA `(.L_x_2977) ;  /* 0xfffffffc00f08947 */ /* 0x004fea000383ffff */
[----:B------:R-:W-:Y:S05]  /*22200*/  BRA `(.L_x_3126) ;  /* 0xffffffb000487947 */ /* 0x000fea000383ffff */
.L_x_2988:
[----:B0-----:R0:W1:Y:S02]  /*22210*/  SYNCS.PHASECHK.TRANS64.TRYWAIT P0, [R3+URZ+0x22840], R2 ;  /* 0x02284002030075a7 */ /* 0x001064000800017f */
[----:B-1----:R-:W-:Y:S05]  /*22220*/  @!P0 NANOSLEEP.SYNCS 0x989680 ;  /* 0x009896800000895d */ /* 0x002fea0003900000 */
[----:B------:R-:W1:Y:S02]  /*22230*/  @!P0 SYNCS.PHASECHK.TRANS64 P0, [R3+URZ+0x22840], R2 ;  /* 0x02284002030085a7 */ /* 0x000e64000800007f */
[----:B-1----:R-:W-:Y:S05]  /*22240*/  @!P0 BRA `(.L_x_2988) ;  /* 0xfffffffc00f08947 */ /* 0x002fea000383ffff */
[----:B------:R-:W-:Y:S05]  /*22250*/  BRA `(.L_x_3127) ;  /* 0xffffffb800487947 */ /* 0x000fea000383ffff */
.L_x_2993:
[----:B-1----:R1:W2:Y:S02]  /*22260*/  SYNCS.PHASECHK.TRANS64.TRYWAIT P0, [R3+URZ+0x22860], R2 ;  /* 0x02286002030075a7 */ /* 0x0022a4000800017f */
[----:B--2---:R-:W-:Y:S05]  /*22270*/  @!P0 NANOSLEEP.SYNCS 0x989680 ;  /* 0x009896800000895d */ /* 0x004fea0003900000 */
[----:B------:R-:W2:Y:S02]  /*22280*/  @!P0 SYNCS.PHASECHK.TRANS64 P0, [R3+URZ+0x22860], R2 ;  /* 0x02286002030085a7 */ /* 0x000ea4000800007f */
[----:B--2---:R-:W-:Y:S05]  /*22290*/  @!P0 BRA `(.L_x_2993) ;  /* 0xfffffffc00f08947 */ /* 0x004fea000383ffff */
[----:B------:R-:W-:Y:S05]  /*222a0*/  BRA `(.L_x_3128) ;  /* 0xffffffb800c87947 */ /* 0x000fea000383ffff */
.L_x_3004:
[----:B0-----:R0:W1:Y:S02]  /*222b0*/  SYNCS.PHASECHK.TRANS64.TRYWAIT P0, [R3+URZ+0x22840], R2 ;  /* 0x02284002030075a7 */ /* 0x001064000800017f */
[----:B-1----:R-:W-:Y:S05]  /*222c0*/  @!P0 NANOSLEEP.SYNCS 0x989680 ;  /* 0x009896800000895d */ /* 0x002fea0003900000 */
[----:B------:R-:W1:Y:S02]  /*222d0*/  @!P0 SYNCS.PHASECHK.TRANS64 P0, [R3+URZ+0x22840], R2 ;  /* 0x02284002030085a7 */ /* 0x000e64000800007f */
[----:B-1----:R-:W-:Y:S05]  /*222e0*/  @!P0 BRA `(.L_x_3004) ;  /* 0xfffffffc00f08947 */ /* 0x002fea000383ffff */
[----:B------:R-:W-:Y:S05]  /*222f0*/  BRA `(.L_x_3129) ;  /* 0xffffffc000a47947 */ /* 0x000fea000383ffff */
.L_x_3009:
[----:B-1----:R1:W2:Y:S02]  /*22300*/  SYNCS.PHASECHK.TRANS64.TRYWAIT P0, [R3+URZ+0x22860], R2 ;  /* 0x02286002030075a7 */ /* 0x0022a4000800017f */
[----:B--2---:R-:W-:Y:S05]  /*22310*/  @!P0 NANOSLEEP.SYNCS 0x989680 ;  /* 0x009896800000895d */ /* 0x004fea0003900000 */
[----:B------:R-:W2:Y:S02]  /*22320*/  @!P0 SYNCS.PHASECHK.TRANS64 P0, [R3+URZ+0x22860], R2 ;  /* 0x02286002030085a7 */ /* 0x000ea4000800007f */
[----:B--2---:R-:W-:Y:S05]  /*22330*/  @!P0 BRA `(.L_x_3009) ;  /* 0xfffffffc00f08947 */ /* 0x004fea000383ffff */
[----:B------:R-:W-:Y:S05]  /*22340*/  BRA `(.L_x_3130) ;  /* 0xffffffc400287947 */ /* 0x000fea000383ffff */
.L_x_3021:
[----:B------:R-:W-:Y:S01]  /*22350*/  BSSY B0, `(.L_x_3131) ;  /* 0x0000008000007945 */ /* 0x000fe20003800000 */
[----:B------:R-:W-:Y:S02]  /*22360*/  IMAD.MOV.U32 R13, RZ, RZ, R16 ;  /* 0x000000ffff0d7224 */ /* 0x000fe400078e0010 */
[----:B------:R-:W-:Y:S02]  /*22370*/  IMAD.MOV.U32 R12, RZ, RZ, RZ ;  /* 0x000000ffff0c7224 */ /* 0x000fe400078e00ff */
[----:B0-----:R-:W-:Y:S02]  /*22380*/  IMAD.MOV.U32 R11, RZ, RZ, 0x1f ;  /* 0x0000001fff0b7424 */ /* 0x001fe400078e00ff */
[----:B------:R-:W-:-:S07]  /*22390*/  IMAD.MOV.U32 R15, RZ, RZ, -0x1 ;  /* 0xffffffffff0f7424 */ /* 0x000fce00078e00ff */
[----:B-1---5:R-:W-:Y:S05]  /*223a0*/  WARPSYNC.COLLECTIVE R15, `(.L_x_3132) ;  /* 0x000000000f087348 */ /* 0x022fea0003c00000 */
[----:B------:R0:W2:Y:S02]  /*223b0*/  SHFL.IDX P6, R14, R13, R12, R11 ;  /* 0x0000000c0d0e7389 */ /* 0x0000a400000c000b */
[----:B012--5:R-:W-:Y:S01]  /*223c0*/  ENDCOLLECTIVE ;  /* 0x000000000000791b */ /* 0x027fe20003800000 */
.L_x_3132:
[----:B------:R-:W-:Y:S05]  /*223d0*/  BSYNC B0 ;  /* 0x0000000000007941 */ /* 0x000fea0003800000 */
.L_x_3131:
        /* <DEDUP_REMOVED lines=9> */
.L_x_3133:
        /* <DEDUP_REMOVED lines=18> */
.L_x_3134:
[----:B------:R-:W-:Y:S01]  /*22590*/  IMAD.MOV.U32 R12, RZ, RZ, 0x2 ;  /* 0x00000002ff0c7424 */ /* 0x000fe200078e00ff */
[----:B------:R-:W-:-:S05]  /*225a0*/  SEL R14, R14, RZ, P1 ;  /* 0x000000ff0e0e7207 */ /* 0x000fca0000800000 */
[----:B------:R-:W-:-:S04]  /*225b0*/  IMAD.IADD R2, R3, 0x1, R14 ;  /* 0x0000000103027824 */ /* 0x000fc800078e020e */
[----:B------:R-:W-:-:S07]  /*225c0*/  IMAD.MOV.U32 R13, RZ, RZ, R2 ;  /* 0x000000ffff0d7224 */ /* 0x000fce00078e0002 */
[----:B------:R-:W-:Y:S05]  /*225d0*/  WARPSYNC.COLLECTIVE R15, `(.L_x_3135) ;  /* 0x000000000f087348 */ /* 0x000fea0003c00000 */
[----:B------:R0:W1:Y:S02]  /*225e0*/  SHFL.UP P6, R14, R13, R12, R11 ;  /* 0x0400000c0d0e7389 */ /* 0x00006400000c000b */
[----:B01----:R-:W-:Y:S01]  /*225f0*/  ENDCOLLECTIVE ;  /* 0x000000000000791b */ /* 0x003fe20003800000 */
.L_x_3135:
        /* <DEDUP_REMOVED lines=8> */
.L_x_3136:
        /* <DEDUP_REMOVED lines=8> */
.L_x_3137:
        /* <DEDUP_REMOVED lines=8> */
.L_x_3138:
        /* <DEDUP_REMOVED lines=9> */
.L_x_3139:
[----:B------:R-:W-:Y:S01]  /*22810*/  IMAD.MOV.U32 R16, RZ, RZ, R14 ;  /* 0x000000ffff107224 */ /* 0x000fe200078e000e */
[----:B------:R-:W-:Y:S06]  /*22820*/  BRA `(.L_x_3140) ;  /* 0xffffffc800787947 */ /* 0x000fec000383ffff */
.L_x_3026:
[----:B------:R-:W-:Y:S01]  /*22830*/  BSSY B0, `(.L_x_3141) ;  /* 0x0000008000007945 */ /* 0x000fe20003800000 */
[----:B-----5:R-:W-:Y:S02]  /*22840*/  IMAD.MOV.U32 R13, RZ, RZ, R3 ;  /* 0x000000ffff0d7224 */ /* 0x020fe400078e0003 */
[----:B------:R-:W-:Y:S02]  /*22850*/  IMAD.MOV.U32 R12, RZ, RZ, 0x1 ;  /* 0x00000001ff0c7424 */ /* 0x000fe400078e00ff */
[----:B0-----:R-:W-:Y:S02]  /*22860*/  IMAD.MOV.U32 R11, RZ, RZ, RZ ;  /* 0x000000ffff0b7224 */ /* 0x001fe400078e00ff */
[----:B------:R-:W-:-:S07]  /*22870*/  IMAD.MOV.U32 R15, RZ, RZ, -0x1 ;  /* 0xffffffffff0f7424 */ /* 0x000fce00078e00ff */
[----:B-1----:R-:W-:Y:S05]  /*22880*/  WARPSYNC.COLLECTIVE R15, `(.L_x_3142) ;  /* 0x000000000f087348 */ /* 0x002fea0003c00000 */
[----:B------:R0:W2:Y:S02]  /*22890*/  SHFL.UP P6, R14, R13, R12, R11 ;  /* 0x0400000c0d0e7389 */ /* 0x0000a400000c000b */
[----:B012---:R-:W-:Y:S01]  /*228a0*/  ENDCOLLECTIVE ;  /* 0x000000000000791b */ /* 0x007fe20003800000 */
.L_x_3142:
[----:B------:R-:W-:Y:S05]  /*228b0*/  BSYNC B0 ;  /* 0x0000000000007941 */ /* 0x000fea0003800000 */
.L_x_3141:
        /* <DEDUP_REMOVED lines=9> */
.L_x_3143:
[----:B------:R-:W-:Y:S01]  /*22950*/  IMAD.MOV.U32 R12, RZ, RZ, 0x4 ;  /* 0x00000004ff0c7424 */ /* 0x000fe200078e00ff */
[----:B------:R-:W-:-:S05]  /*22960*/  SEL R7, R14, RZ, P2 ;  /* 0x000000ff0e077207 */ /* 0x000fca0001000000 */
[----:B------:R-:W-:-:S04]  /*22970*/  IMAD.IADD R2, R2, 0x1, R7 ;  /* 0x0000000102027824 */ /* 0x000fc800078e0207 */
[----:B------:R-:W-:-:S07]  /*22980*/  IMAD.MOV.U32 R13, RZ, RZ, R2 ;  /* 0x000000ffff0d7224 */ /* 0x000fce00078e0002 */
[----:B------:R-:W-:Y:S05]  /*22990*/  WARPSYNC.COLLECTIVE R15, `(.L_x_3144) ;  /* 0x000000000f087348 */ /* 0x000fea0003c00000 */
[----:B------:R0:W1:Y:S02]  /*229a0*/  SHFL.UP P6, R14, R13, R12, R11 ;  /* 0x0400000c0d0e7389 */ /* 0x00006400000c000b */
[----:B01----:R-:W-:Y:S01]  /*229b0*/  ENDCOLLECTIVE ;  /* 0x000000000000791b */ /* 0x003fe20003800000 */
.L_x_3144:
[----:B------:R-:W-:Y:S01]  /*229c0*/  IMAD.MOV.U32 R12, RZ, RZ, 0x8 ;  /* 0x00000008ff0c7424 */ /* 0x000fe200078e00ff */
[----:B------:R-:W-:-:S05]  /*229d0*/  SEL R7, R14, RZ, P3 ;  /* 0x000000ff0e077207 */ /* 0x000fca0001800000 */
[----:B------:R-:W-:-:S04]  /*229e0*/  IMAD.IADD R2, R2, 0x1, R7 ;  /* 0x0000000102027824 */ /* 0x000fc800078e0207 */
[----:B------:R-:W-:-:S07]  /*229f0*/  IMAD.MOV.U32 R13, RZ, RZ, R2 ;  /* 0x000000ffff0d7224 */ /* 0x000fce00078e0002 */
[----:B------:R-:W-:Y:S05]  /*22a00*/  WARPSYNC.COLLECTIVE R15, `(.L_x_3145) ;  /* 0x000000000f087348 */ /* 0x000fea0003c00000 */
[----:B------:R0:W1:Y:S02]  /*22a10*/  SHFL.UP P6, R14, R13, R12, R11 ;  /* 0x0400000c0d0e7389 */ /* 0x00006400000c000b */
[----:B01----:R-:W-:Y:S01]  /*22a20*/  ENDCOLLECTIVE ;  /* 0x000000000000791b */ /* 0x003fe20003800000 */
.L_x_3145:
[----:B------:R-:W-:Y:S01]  /*22a30*/  IMAD.MOV.U32 R12, RZ, RZ, 0x10 ;  /* 0x00000010ff0c7424 */ /* 0x000fe200078e00ff */
[----:B------:R-:W-:-:S05]  /*22a40*/  SEL R7, R14, RZ, P4 ;  /* 0x000000ff0e077207 */ /* 0x000fca0002000000 */
[----:B------:R-:W-:-:S04]  /*22a50*/  IMAD.IADD R2, R2, 0x1, R7 ;  /* 0x0000000102027824 */ /* 0x000fc800078e0207 */
[----:B------:R-:W-:-:S07]  /*22a60*/  IMAD.MOV.U32 R13, RZ, RZ, R2 ;  /* 0x000000ffff0d7224 */ /* 0x000fce00078e0002 */
[----:B------:R-:W-:Y:S05]  /*22a70*/  WARPSYNC.COLLECTIVE R15, `(.L_x_3146) ;  /* 0x000000000f087348 */ /* 0x000fea0003c00000 */
[----:B------:R0:W1:Y:S02]  /*22a80*/  SHFL.UP P6, R14, R13, R12, R11 ;  /* 0x0400000c0d0e7389 */ /* 0x00006400000c000b */
[----:B01----:R-:W-:Y:S01]  /*22a90*/  ENDCOLLECTIVE ;  /* 0x000000000000791b */ /* 0x003fe20003800000 */
.L_x_3146:
        /* <DEDUP_REMOVED lines=8> */
.L_x_3147:
[----:B------:R-:W-:Y:S01]  /*22b20*/  IMAD.MOV.U32 R16, RZ, RZ, R14 ;  /* 0x000000ffff107224 */ /* 0x000fe200078e000e */
[----:B------:R-:W-:Y:S06]  /*22b30*/  BRA `(.L_x_3148) ;  /* 0xffffffc800507947 */ /* 0x000fec000383ffff */
.L_x_3028:
[----:B------:R-:W-:Y:S01]  /*22b40*/  BSSY B0, `(.L_x_3149) ;  /* 0x0000006000007945 */ /* 0x000fe20003800000 */
[----:B------:R-:W-:Y:S01]  /*22b50*/  PLOP3.LUT P6, PT, P6, PT, PT, 0x8, 0x0 ;  /* 0x000000000000781c */ /* 0x000fe200037ce170 */
[----:B------:R-:W-:-:S12]  /*22b60*/  IMAD.MOV.U32 R15, RZ, RZ, -0x1 ;  /* 0xffffffffff0f7424 */ /* 0x000fd800078e00ff */
[----:B0----5:R-:W-:Y:S05]  /*22b70*/  WARPSYNC.COLLECTIVE R15, `(.L_x_3150) ;  /* 0x000000000f087348 */ /* 0x021fea0003c00000 */
[----:B------:R-:W-:Y:S01]  /*22b80*/  VOTE.ANY R14, PT, P6 ;  /* 0x00000000000e7806 */ /* 0x000fe200030e0100 */
[----:B0----5:R-:W-:Y:S06]  /*22b90*/  ENDCOLLECTIVE ;  /* 0x000000000000791b */ /* 0x021fec0003800000 */
.L_x_3150:
[----:B------:R-:W-:Y:S05]  /*22ba0*/  BSYNC B0 ;  /* 0x0000000000007941 */ /* 0x000fea0003800000 */
.L_x_3149:
        /* <DEDUP_REMOVED lines=9> */
.L_x_3151:
[----:B------:R-:W-:Y:S01]  /*22c40*/  IMAD.MOV.U32 R17, RZ, RZ, R14 ;  /* 0x000000ffff117224 */ /* 0x000fe200078e000e */
[----:B------:R-:W-:Y:S06]  /*22c50*/  BRA `(.L_x_3152) ;  /* 0xffffffc800407947 */ /* 0x000fec000383ffff */
.L_x_3030:
[----:B------:R-:W-:Y:S01]  /*22c60*/  BSSY B0, `(.L_x_3153) ;  /* 0x0000007000007945 */ /* 0x000fe20003800000 */
[----:B------:R-:W-:Y:S02]  /*22c70*/  IMAD.MOV.U32 R13, RZ, RZ, R2 ;  /* 0x000000ffff0d7224 */ /* 0x000fe400078e0002 */
[----:B0-----:R-:W-:Y:S02]  /*22c80*/  IMAD.MOV.U32 R11, RZ, RZ, 0x1f ;  /* 0x0000001fff0b7424 */ /* 0x001fe400078e00ff */
[----:B------:R-:W-:-:S07]  /*22c90*/  IMAD.MOV.U32 R15, RZ, RZ, -0x1 ;  /* 0xffffffffff0f7424 */ /* 0x000fce00078e00ff */
[----:B-12--5:R-:W-:Y:S05]  /*22ca0*/  WARPSYNC.COLLECTIVE R15, `(.L_x_3154) ;  /* 0x000000000f087348 */ /* 0x026fea0003c00000 */
[----:B------:R0:W3:Y:S02]  /*22cb0*/  SHFL.IDX P6, R14, R13, R12, R11 ;  /* 0x0000000c0d0e7389 */ /* 0x0000e400000c000b */
[----:B0123-5:R-:W-:Y:S01]  /*22cc0*/  ENDCOLLECTIVE ;  /* 0x000000000000791b */ /* 0x02ffe20003800000 */
.L_x_3154:
[----:B------:R-:W-:Y:S05]  /*22cd0*/  BSYNC B0 ;  /* 0x0000000000007941 */ /* 0x000fea0003800000 */
.L_x_3153:
[----:B------:R-:W-:Y:S01]  /*22ce0*/  IMAD.MOV.U32 R2, RZ, RZ, R14 ;  /* 0x000000ffff027224 */ /* 0x000fe200078e000e */
[----:B------:R-:W-:Y:S06]  /*22cf0*/  BRA `(.L_x_3155) ;  /* 0xffffffc800347947 */ /* 0x000fec000383ffff */
.L_x_3034:
[----:B0-----:R0:W1:Y:S02]  /*22d00*/  SYNCS.PHASECHK.TRANS64.TRYWAIT P0, [R0+URZ+0x22820], R3 ;  /* 0x02282003000075a7 */ /* 0x001064000800017f */
[----:B-1----:R-:W-:Y:S05]  /*22d10*/  @!P0 NANOSLEEP.SYNCS 0x989680 ;  /* 0x009896800000895d */ /* 0x002fea0003900000 */
[----:B------:R-:W1:Y:S02]  /*22d20*/  @!P0 SYNCS.PHASECHK.TRANS64 P0, [R0+URZ+0x22820], R3 ;  /* 0x02282003000085a7 */ /* 0x000e64000800007f */
[----:B-1----:R-:W-:Y:S05]  /*22d30*/  @!P0 BRA `(.L_x_3034) ;  /* 0xfffffffc00f08947 */ /* 0x002fea000383ffff */
[----:B------:R-:W-:Y:S05]  /*22d40*/  BRA `(.L_x_3156) ;  /* 0xffffffcc00b87947 */ /* 0x000fea000383ffff */
.L_x_3035:
        /* <DEDUP_REMOVED lines=11> */
.L_x_3158:
[----:B------:R-:W-:Y:S05]  /*22e00*/  BSYNC B0 ;  /* 0x0000000000007941 */ /* 0x000fea0003800000 */
.L_x_3157:
[----:B------:R-:W-:Y:S05]  /*22e10*/  BRA `(.L_x_3159) ;  /* 0xffffffcc00a07947 */ /* 0x000fea000383ffff */
.L_x_3036:
[----:B------:R-:W-:Y:S01]  /*22e20*/  BSSY B0, `(.L_x_3160) ;  /* 0x0000006000007945 */ /* 0x000fe20003800000 */
[----:B------:R-:W-:-:S07]  /*22e30*/  IMAD.MOV.U32 R15, RZ, RZ, -0x1 ;  /* 0xffffffffff0f7424 */ /* 0x000fce00078e00ff */
[----:B01---5:R-:W-:Y:S05]  /*22e40*/  WARPSYNC.COLLECTIVE R15, `(.L_x_3161) ;  /* 0x000000000f0c7348 */ /* 0x023fea0003c00000 */
[----:B------:R-:W-:Y:S02]  /*22e50*/  ELECT P6, UR62, PT ;  /* 0x00000000003e782f */ /* 0x000fe400038c0000 */
[----:B------:R-:W-:Y:S01]  /*22e60*/  MOV R14, UR62 ;  /* 0x0000003e000e7c02 */ /* 0x000fe20008000f00 */
[----:B01---5:R-:W-:Y:S10]  /*22e70*/  ENDCOLLECTIVE ;  /* 0x000000000000791b */ /* 0x023ff40003800000 */
.L_x_3161:
[----:B------:R-:W-:Y:S05]  /*22e80*/  BSYNC B0 ;  /* 0x0000000000007941 */ /* 0x000fea0003800000 */
.L_x_3160:
[----:B------:R-:W-:Y:S05]  /*22e90*/  BRA `(.L_x_3162) ;  /* 0xffffffcc00947947 */ /* 0x000fea000383ffff */
.L_x_3038:
[----:B0-----:R0:W1:Y:S02]  /*22ea0*/  SYNCS.PHASECHK.TRANS64.TRYWAIT P0, [R6+URZ], R5 ;  /* 0x00000005060075a7 */ /* 0x001064000800017f */
[----:B-1----:R-:W-:Y:S05]  /*22eb0*/  @!P0 NANOSLEEP.SYNCS 0x989680 ;  /* 0x009896800000895d */ /* 0x002fea0003900000 */
[----:B------:R-:W1:Y:S02]  /*22ec0*/  @!P0 SYNCS.PHASECHK.TRANS64 P0, [R6+URZ], R5 ;  /* 0x00000005060085a7 */ /* 0x000e64000800007f */
[----:B-1----:R-:W-:Y:S05]  /*22ed0*/  @!P0 BRA `(.L_x_3038) ;  /* 0xfffffffc00f08947 */ /* 0x002fea000383ffff */
[----:B------:R-:W-:Y:S05]  /*22ee0*/  BRA `(.L_x_3163) ;  /* 0xffffffcc00d07947 */ /* 0x000fea000383ffff */
.L_x_3039:
[----:B-1----:R1:W2:Y:S02]  /*22ef0*/  SYNCS.PHASECHK.TRANS64.TRYWAIT P0, [R7+URZ], R2 ;  /* 0x00000002070075a7 */ /* 0x0022a4000800017f */
[----:B--2---:R-:W-:Y:S05]  /*22f00*/  @!P0 NANOSLEEP.SYNCS 0x989680 ;  /* 0x009896800000895d */ /* 0x004fea0003900000 */
[----:B------:R-:W2:Y:S02]  /*22f10*/  @!P0 SYNCS.PHASECHK.TRANS64 P0, [R7+URZ], R2 ;  /* 0x00000002070085a7 */ /* 0x000ea4000800007f */
[----:B--2---:R-:W-:Y:S05]  /*22f20*/  @!P0 BRA `(.L_x_3039) ;  /* 0xfffffffc00f08947 */ /* 0x004fea000383ffff */
[----:B------:R-:W-:Y:S05]  /*22f30*/  BRA `(.L_x_3164) ;  /* 0xffffffcc00c47947 */ /* 0x000fea000383ffff */
.L_x_3041:
[----:B--2---:R2:W3:Y:S02]  /*22f40*/  SYNCS.PHASECHK.TRANS64.TRYWAIT P0, [R4+URZ], R5 ;  /* 0x00000005040075a7 */ /* 0x0044e4000800017f */
[----:B---3--:R-:W-:Y:S05]  /*22f50*/  @!P0 NANOSLEEP.SYNCS 0x989680 ;  /* 0x009896800000895d */ /* 0x008fea0003900000 */
[----:B------:R-:W3:Y:S02]  /*22f60*/  @!P0 SYNCS.PHASECHK.TRANS64 P0, [R4+URZ], R5 ;  /* 0x00000005040085a7 */ /* 0x000ee4000800007f */
[----:B---3--:R-:W-:Y:S05]  /*22f70*/  @!P0 BRA `(.L_x_3041) ;  /* 0xfffffffc00f08947 */ /* 0x008fea000383ffff */
[----:B------:R-:W-:Y:S05]  /*22f80*/  BRA `(.L_x_3165) ;  /* 0xffffffcc00cc7947 */ /* 0x000fea000383ffff */
.L_x_3166:
        /* <DEDUP_REMOVED lines=15> */
.L_x_6044:


//--------------------- .text._ZN7cutlass13device_kernelIN5flash11enable_sm90INS1_16FlashAttnFwdSm90INS1_25CollectiveMainloopFwdSm90ILi2EN4cute5tupleIJNS5_1CILi1EEES8_S8_EEENS6_IJNS7_ILi128EEENS7_ILi96EEENS7_ILi64EEEEEELi256ENS_10bfloat16_tEfNS_4arch4Sm90ELb0ELb1ELb0ELb1ELb0ELb0ELb1ELb1ELb0ELb1ELb0ELb0EEENS1_21CollectiveEpilogueFwdINS6_IJSA_NS7_ILi256EEESB_EEES9_SE_SG_Li256ELb1ELb1ELb0ELb0EEENS1_36VarlenDynamicPersistentTileSchedulerILi128ELi96ELi256ELi128ELb0ELb1ELb1ELb1ELb0ELb1EEEEEEEEEvNT_6ParamsE --------------------------
	.section	.text._ZN7cutlass13device_kernelIN5flash11enable_sm90INS1_16FlashAttnFwdSm90INS1_25CollectiveMainloopFwdSm90ILi2EN4cute5tupleIJNS5_1CILi1EEES8_S8_EEENS6_IJNS7_ILi128EEENS7_ILi96EEENS7_ILi64EEEEEELi256ENS_10bfloat16_tEfNS_4arch4Sm90ELb0ELb1ELb0ELb1ELb0ELb0ELb1ELb1ELb0ELb1ELb0ELb0EEENS1_21CollectiveEpilogueFwdINS6_IJSA_NS7_ILi256EEESB_EEES9_SE_SG_Li256ELb1ELb1ELb0ELb0EEENS1_36VarlenDynamicPersistentTileSchedulerILi128ELi96ELi256ELi128ELb0ELb1ELb1ELb1ELb0ELb1EEEEEEEEEvNT_6ParamsE,"ax",@progbits
	.align	128
.text._ZN7cutlass13device_kernelIN5flash11enable_sm90INS1_16FlashAttnFwdSm90INS1_25CollectiveMainloopFwdSm90ILi2EN4cute5tupleIJNS5_1CILi1EEES8_S8_EEENS6_IJNS7_ILi128EEENS7_ILi96EEENS7_ILi64EEEEEELi256ENS_10bfloat16_tEfNS_4arch4Sm90ELb0ELb1ELb0ELb1ELb0ELb0ELb1ELb1ELb0ELb1ELb0ELb0EEENS1_21CollectiveEpilogueFwdINS6_IJSA_NS7_ILi256EEESB_EEES9_SE_SG_Li256ELb1ELb1ELb0ELb0EEENS1_36VarlenDynamicPersistentTileSchedulerILi128ELi96ELi256ELi128ELb0ELb1ELb1ELb1ELb0ELb1EEEEEEEEEvNT_6ParamsE:
        .type           _ZN7cutlass13device_kernelIN5flash11enable_sm90INS1_16FlashAttnFwdSm90INS1_25CollectiveMainloopFwdSm90ILi2EN4cute5tupleIJNS5_1CILi1EEES8_S8_EEENS6_IJNS7_ILi128EEENS7_ILi96EEENS7_ILi64EEEEEELi256ENS_10bfloat16_tEfNS_4arch4Sm90ELb0ELb1ELb0ELb1ELb0ELb0ELb1ELb1ELb0ELb1ELb0ELb0EEENS1_21CollectiveEpilogueFwdINS6_IJSA_NS7_ILi256EEESB_EEES9_SE_SG_Li256ELb1ELb1ELb0ELb0EEENS1_36VarlenDynamicPersistentTileSchedulerILi128ELi96ELi256ELi128ELb0ELb1ELb1ELb1ELb0ELb1EEEEEEEEEvNT_6ParamsE,@function
        .size           _ZN7cutlass13device_kernelIN5flash11enable_sm90INS1_16FlashAttnFwdSm90INS1_25CollectiveMainloopFwdSm90ILi2EN4cute5tupleIJNS5_1CILi1EEES8_S8_EEENS6_IJNS7_ILi128EEENS7_ILi96EEENS7_ILi64EEEEEELi256ENS_10bfloat16_tEfNS_4arch4Sm90ELb0ELb1ELb0ELb1ELb0ELb0ELb1ELb1ELb0ELb1ELb0ELb0EEENS1_21CollectiveEpilogueFwdINS6_IJSA_NS7_ILi256EEESB_EEES9_SE_SG_Li256ELb1ELb1ELb0ELb0EEENS1_36VarlenDynamicPersistentTileSchedulerILi128ELi96ELi256ELi128ELb0ELb1ELb1ELb1ELb0ELb1EEEEEEEEEvNT_6ParamsE,(.L_x_6045 - _ZN7cutlass13device_kernelIN5flash11enable_sm90INS1_16FlashAttnFwdSm90INS1_25CollectiveMainloopFwdSm90ILi2EN4cute5tupleIJNS5_1CILi1EEES8_S8_EEENS6_IJNS7_ILi128EEENS7_ILi96EEENS7_ILi64EEEEEELi256ENS_10bfloat16_tEfNS_4arch4Sm90ELb0ELb1ELb0ELb1ELb0ELb0ELb1ELb1ELb0ELb1ELb0ELb0EEENS1_21CollectiveEpilogueFwdINS6_IJSA_NS7_ILi256EEESB_EEES9_SE_SG_Li256ELb1ELb1ELb0ELb0EEENS1_36VarlenDynamicPersistentTileSchedulerILi128ELi96ELi256ELi128ELb0ELb1ELb1ELb1ELb0ELb1EEEEEEEEEvNT_6ParamsE)
        .other          _ZN7cutlass13device_kernelIN5flash11enable_sm90INS1_16FlashAttnFwdSm90INS1_25CollectiveMainloopFwdSm90ILi2EN4cute5tupleIJNS5_1CILi1EEES8_S8_EEENS6_IJNS7_ILi128EEENS7_ILi96EEENS7_ILi64EEEEEELi256ENS_10bfloat16_tEfNS_4arch4Sm90ELb0ELb1ELb0ELb1ELb0ELb0ELb1ELb1ELb0ELb1ELb0ELb0EEENS1_21CollectiveEpilogueFwdINS6_IJSA_NS7_ILi256EEESB_EEES9_SE_SG_Li256ELb1ELb1ELb0ELb0EEENS1_36VarlenDynamicPersistentTileSchedulerILi128ELi96ELi256ELi128ELb0ELb1ELb1ELb1ELb0ELb1EEEEEEEEEvNT_6ParamsE,@"STO_CUDA_ENTRY STV_DEFAULT"
_ZN7cutlass13device_kernelIN5flash11enable_sm90INS1_16FlashAttnFwdSm90INS1_25CollectiveMainloopFwdSm90ILi2EN4cute5tupleIJNS5_1CILi1EEES8_S8_EEENS6_IJNS7_ILi128EEENS7_ILi96EEENS7_ILi64EEEEEELi256ENS_10bfloat16_tEfNS_4arch4Sm90ELb0ELb1ELb0ELb1ELb0ELb0ELb1ELb1ELb0ELb1ELb0ELb0EEENS1_21CollectiveEpilogueFwdINS6_IJSA_NS7_ILi256EEESB_EEES9_SE_SG_Li256ELb1ELb1ELb0ELb0EEENS1_36VarlenDynamicPersistentTileSchedulerILi128ELi96ELi256ELi128ELb0ELb1ELb1ELb1ELb0ELb1EEEEEEEEEvNT_6ParamsE:
        /* <DEDUP_REMOVED lines=22> */
.L_x_3168:
[----:B------:R-:W-:Y:S05]  /*0160*/  BSYNC B0 ;  /* 0x0000000000007941 */ /* 0x000fea0003800000 */
.L_x_3167:
        /* <DEDUP_REMOVED lines=43> */
.L_x_3169:
        /* <DEDUP_REMOVED lines=22> */
.L_x_3170:
        /* <DEDUP_REMOVED lines=18> */
.L_x_3171:
        /* <DEDUP_REMOVED lines=22> */
.L_x_3172:
        /* <DEDUP_REMOVED lines=22> */
.L_x_3173:
        /* <DEDUP_REMOVED lines=13> */
.L_x_3175:
[----:B------:R-:W-:-:S08]  /*0a30*/  NOP ;  /* 0x0000000000007918 */ /* 0x000fd00000000000 */
[----:B------:R-:W0:Y:S02]  /*0a40*/  USETMAXREG.TRY_ALLOC.CTAPOOL UP0, 0xf0 ;  /* 0x000000f0000079c8 */ /* 0x000e240008000600 */
[----:B0-----:R-:W-:-:S13]  /*0a50*/  PLOP3.LUT P0, PT, PT, PT, UP0, 0x80, 0x0 ;  /* 0x000000000000781c */ /* 0x001fda0003f0f008 */
[----:B------:R-:W-:Y:S05]  /*0a60*/  @!P0 BRA `(.L_x_3175) ;  /* 0xfffffffc00f08947 */ /* 0x000fea000383ffff */
[----:B------:R-:W-:Y:S01]  /*0a70*/  ISETP.NE.AND P0, PT, R26, 0x1, PT ;  /* 0x000000011a00780c */ /* 0x000fe20003f05270 */
[----:B------:R-:W0:Y:S08]  /*0a80*/  S2UR UR4, SR_CgaCtaId ;  /* 0x00000000000479c3 */ /* 0x000e300000008800 */
[----:B------:R-:W-:Y:S06]  /*0a90*/  BAR.ARV 0x8, 0x180 ;  /* 0x0206000000007b1d */ /* 0x000fec0000002000 */
[----:B------:R-:W-:-:S02]  /*0aa0*/  UMOV UR46, 0x400 ;  /* 0x00000400002e7882 */ /* 0x000fc40000000000 */
[----:B------:R-:W-:Y:S08]  /*0ab0*/  @!P0 BAR.ARV 0x9, 0x100 ;  /* 0x0244000000008b1d */ /* 0x000ff00000002000 */
[----:B------:R-:W-:Y:S01]  /*0ac0*/  BAR.SYNC.DEFER_BLOCKING 0x5, 0x180 ;  /* 0x0146000000007b1d */ /* 0x000fe20000010000 */
[C---:B------:R-:W-:Y:S02]  /*0ad0*/  IADD3 R218, P1, R16.reuse, 0x210, RZ ;  /* 0x0000021010da7810 */ /* 0x040fe40007f3e0ff */
[----:B------:R-:W-:Y:S01]  /*0ae0*/  IADD3 R221, P2, R16, 0x21c, RZ ;  /* 0x0000021c10dd7810 */ /* 0x000fe20007f5e0ff */
[----:B0-----:R-:W-:-:S02]  /*0af0*/  ULEA UR46, UR4, UR46, 0x18 ;  /* 0x0000002e042e7291 */ /* 0x001fc4000f8ec03f */
[--C-:B------:R-:W-:Y:S01]  /*0b00*/  IMAD.X R217, RZ, RZ, R17.reuse, P1 ;  /* 0x000000ffffd97224 */ /* 0x100fe200008e0611 */
[----:B------:R-:W-:Y:S01]  /*0b10*/  ULDC UR4, c[0x0][0xd3c] ;  /* 0x00034f0000047ab9 */ /* 0x000fe20000000800 */
[----:B------:R-:W-:Y:S01]  /*0b20*/  STL.64 [R1+0x210], RZ ;  /* 0x000210ff01007387 */ /* 0x000fe20000100a00 */
[----:B------:R-:W-:-:S03]  /*0b30*/  IMAD.X R220, RZ, RZ, R17, P2 ;  /* 0x000000ffffdc7224 */ /* 0x000fc600010e0611 */
[----:B------:R-:W-:Y:S04]  /*0b40*/  STL [R1+0x218], RZ ;  /* 0x000218ff01007387 */ /* 0x000fe80000100800 */
[----:B------:R-:W-:Y:S04]  /*0b50*/  STL [R1+0x21c], RZ ;  /* 0x00021cff01007387 */ /* 0x000fe80000100800 */
[----:B------:R-:W0:Y:S01]  /*0b60*/  LDS.128 R8, [UR46+0x324d0] ;  /* 0x0324d02eff087984 */ /* 0x000e220008000c00 */
[----:B------:R-:W-:Y:S06]  /*0b70*/  BAR.ARV 0x4, 0x180 ;  /* 0x0106000000007b1d */ /* 0x000fec0000002000 */
[----:B0-----:R-:W-:-:S13]  /*0b80*/  ISETP.GE.AND P0, PT, R11, UR4, PT ;  /* 0x000000040b007c0c */ /* 0x001fda000bf06270 */
[----:B------:R-:W-:Y:S05]  /*0b90*/  @P0 EXIT ;  /* 0x000000000000094d */ /* 0x000fea0003800000 */
[----:B------:R-:W0:Y:S01]  /*0ba0*/  S2R R0, SR_TID.X ;  /* 0x0000000000007919 */ /* 0x000e220000002100 */
[----:B------:R-:W1:Y:S01]  /*0bb0*/  S2UR UR4, SR_SWINHI ;  /* 0x00000000000479c3 */ /* 0x000e620000002f00 */
[----:B------:R-:W-:Y:S01]  /*0bc0*/  IMAD.MOV.U32 R193, RZ, RZ, 0x2 ;  /* 0x00000002ffc17424 */ /* 0x000fe200078e00ff */
[----:B------:R-:W-:Y:S01]  /*0bd0*/  R2UR UR5, R9 ;  /* 0x00000000090572ca */ /* 0x000fe200000e0000 */
[----:B------:R-:W-:Y:S01]  /*0be0*/  VIADD R209, R26, 0x8 ;  /* 0x000000081ad17836 */ /* 0x000fe20000000000 */
[----:B------:R-:W-:Y:S02]  /*0bf0*/  R2UR UR6, R11 ;  /* 0x000000000b0672ca */ /* 0x000fe400000e0000 */
[----:B------:R-:W-:Y:S02]  /*0c00*/  R2UR UR7, R10 ;  /* 0x000000000a0772ca */ /* 0x000fe400000e0000 */
[----:B------:R-:W-:Y:S01]  /*0c10*/  IADD3 R208, -R26, 0xb, RZ ;  /* 0x0000000b1ad07810 */ /* 0x000fe20007ffe1ff */
[----:B------:R-:W-:Y:S01]  /*0c20*/  UMOV UR38, UR46 ;  /* 0x0000002e00267c82 */ /* 0x000fe20008000000 */
[----:B-1----:R-:W-:Y:S01]  /*0c30*/  UMOV UR39, UR4 ;  /* 0x0000000400277c82 */ /* 0x002fe20008000000 */
[----:B0-----:R-:W-:-:S05]  /*0c40*/  VIADD R206, R0, 0xffffff80 ;  /* 0xffffff8000ce7836 */ /* 0x001fca0000000000 */
[----:B------:R-:W-:-:S04]  /*0c50*/  SHF.R.S32.HI R27, RZ, 0x1f, R206 ;  /* 0x0000001fff1b7819 */ /* 0x000fc800000114ce */
[CC--:B----4-:R-:W-:Y:S02]  /*0c60*/  LEA.HI R2, R27.reuse, R206.reuse, RZ, 0x4 ;  /* 0x000000ce1b027211 */ /* 0x0d0fe400078f20ff */
[CC--:B------:R-:W-:Y:S02]  /*0c70*/  LEA.HI R0, R27.reuse, R206.reuse, RZ, 0x7 ;  /* 0x000000ce1b007211 */ /* 0x0c0fe400078f38ff */
[----:B------:R-:W-:Y:S02]  /*0c80*/  LEA.HI R4, R27, R206, RZ, 0x5 ;  /* 0x000000ce1b047211 */ /* 0x000fe400078f28ff */
[----:B------:R-:W-:Y:S02]  /*0c90*/  SHF.R.S32.HI R7, RZ, 0x4, R2 ;  /* 0x00000004ff077819 */ /* 0x000fe40000011402 */
[----:B------:R-:W-:Y:S01]  /*0ca0*/  LOP3.LUT R3, R0, 0xffffff80, RZ, 0xc0, !PT ;  /* 0xffffff8000037812 */ /* 0x000fe200078ec0ff */
[----:B------:R-:W-:Y:S01]  /*0cb0*/  IMAD.SHL.U32 R4, R4, 0x20, RZ ;  /* 0x0000002004047824 */ /* 0x000fe200078e00ff */
[----:B------:R-:W-:-:S02]  /*0cc0*/  LOP3.LUT R5, R2, 0x3fffff0, RZ, 0xc0, !PT ;  /* 0x03fffff002057812 */ /* 0x000fc400078ec0ff */
[----:B------:R-:W-:Y:S01]  /*0cd0*/  LEA.HI R2, R2, R7, RZ, 0x1 ;  /* 0x0000000702027211 */ /* 0x000fe200078f08ff */
[----:B------:R-:W-:Y:S01]  /*0ce0*/  IMAD.IADD R216, R206, 0x1, -R3 ;  /* 0x00000001ced87824 */ /* 0x000fe200078e0a03 */
[----:B------:R-:W-:Y:S01]  /*0cf0*/  LOP3.LUT R4, R4, 0xfffffc00, RZ, 0xc0, !PT ;  /* 0xfffffc0004047812 */ /* 0x000fe200078ec0ff */
[----:B------:R-:W-:Y:S01]  /*0d00*/  IMAD.IADD R5, R206, 0x1, -R5 ;  /* 0x00000001ce057824 */ /* 0x000fe200078e0a05 */
[----:B------:R-:W-:Y:S02]  /*0d10*/  LOP3.LUT R2, R2, 0x1ffffffe, RZ, 0xc0, !PT ;  /* 0x1ffffffe02027812 */ /* 0x000fe400078ec0ff */
[----:B------:R-:W-:Y:S01]  /*0d20*/  SHF.R.S32.HI R3, RZ, 0x1f, R216 ;  /* 0x0000001fff037819 */ /* 0x000fe200000114d8 */
[----:B------:R-:W-:Y:S01]  /*0d30*/  IMAD R5, R5, 0x40, R4 ;  /* 0x0000004005057824 */ /* 0x000fe200078e0204 */
[----:B------:R-:W-:Y:S01]  /*0d40*/  LEA.HI R4, R27, R206, RZ, 0x2 ;  /* 0x000000ce1b047211 */ /* 0x000fe200078f10ff */
[----:B------:R-:W-:Y:S01]  /*0d50*/  IMAD.IADD R2, R7, 0x1, -R2 ;  /* 0x0000000107027824 */ /* 0x000fe200078e0a02 */
[----:B------:R-:W-:-:S02]  /*0d60*/  LEA.HI R28, R3, R216, RZ, 0x2 ;  /* 0x000000d8031c7211 */ /* 0x000fc400078f10ff */
[----:B------:R-:W-:Y:S01]  /*0d70*/  LOP3.LUT R7, R4, 0xfffffffc, RZ, 0xc0, !PT ;  /* 0xfffffffc04077812 */ /* 0x000fe200078ec0ff */
[----:B------:R-:W-:Y:S01]  /*0d80*/  IMAD R192, R2, 0x8, R5 ;  /* 0x0000000802c07824 */ /* 0x000fe200078e0205 */
[--C-:B------:R-:W-:Y:S02]  /*0d90*/  SHF.R.S32.HI R2, RZ, 0x2, R28.reuse ;  /* 0x00000002ff027819 */ /* 0x100fe4000001141c */
[----:B------:R-:W-:Y:S01]  /*0da0*/  SHF.R.S32.HI R5, RZ, 0x1f, R28 ;  /* 0x0000001fff057819 */ /* 0x000fe2000001141c */
[----:B------:R-:W-:Y:S01]  /*0db0*/  IMAD.IADD R7, R206, 0x1, -R7 ;  /* 0x00000001ce077824 */ /* 0x000fe200078e0a07 */
[----:B------:R-:W-:Y:S01]  /*0dc0*/  LEA.HI R3, R3, R216, RZ, 0x5 ;  /* 0x000000d803037211 */ /* 0x000fe200078f28ff */
[----:B------:R-:W-:Y:S01]  /*0dd0*/  IMAD.WIDE R192, R192, R193, UR38 ;  /* 0x00000026c0c07e25 */ /* 0x000fe2000f8e02c1 */
[----:B------:R-:W-:Y:S02]  /*0de0*/  LEA.HI R5, R5, R2, RZ, 0x3 ;  /* 0x0000000205057211 */ /* 0x000fe400078f18ff */
[----:B------:R-:W-:-:S02]  /*0df0*/  LEA.HI R4, R7, R7, RZ, 0x1 ;  /* 0x0000000707047211 */ /* 0x000fc400078f08ff */
[----:B------:R-:W-:Y:S02]  /*0e00*/  LOP3.LUT R5, R5, 0xfffffff8, RZ, 0xc0, !PT ;  /* 0xfffffff805057812 */ /* 0x000fe400078ec0ff */
[----:B------:R-:W-:Y:S02]  /*0e10*/  IADD3 R6, P6, R192, 0x40, RZ ;  /* 0x00000040c0067810 */ /* 0x000fe40007fde0ff */
[----:B------:R-:W-:Y:S01]  /*0e20*/  LOP3.LUT R4, R4, 0x1ffffffe, RZ, 0xc0, !PT ;  /* 0x1ffffffe04047812 */ /* 0x000fe200078ec0ff */
[----:B------:R-:W-:Y:S01]  /*0e30*/  IMAD.IADD R2, R2, 0x1, -R5 ;  /* 0x0000000102027824 */ /* 0x000fe200078e0a05 */
[----:B------:R-:W-:Y:S02]  /*0e40*/  LOP3.LUT R5, R6, 0x380, RZ, 0xc0, !PT ;  /* 0x0000038006057812 */ /* 0x000fe400078ec0ff */
[----:B------:R-:W-:Y:S01]  /*0e50*/  IADD3 R9, P1, R192, 0x20, RZ ;  /* 0x00000020c0097810 */ /* 0x000fe20007f3e0ff */
[----:B------:R-:W-:Y:S01]  /*0e60*/  IMAD.IADD R31, R7, 0x1, -R4 ;  /* 0x00000001071f7824 */ /* 0x000fe200078e0a04 */
[----:B------:R-:W-:-:S02]  /*0e70*/  SHF.R.U64 R5, R5, 0x3, RZ ;  /* 0x0000000305057819 */ /* 0x000fc400000012ff */
[----:B------:R-:W-:Y:S02]  /*0e80*/  LOP3.LUT R8, R9, 0x380, RZ, 0xc0, !PT ;  /* 0x0000038009087812 */ /* 0x000fe400078ec0ff */
[----:B------:R-:W-:Y:S02]  /*0e90*/  IADD3 R7, P5, R192, 0x60, RZ ;  /* 0x00000060c0077810 */ /* 0x000fe40007fbe0ff */
[----:B------:R-:W-:Y:S02]  /*0ea0*/  SHF.R.S32.HI R3, RZ, 0x5, R3 ;  /* 0x00000005ff037819 */ /* 0x000fe40000011403 */
[----:B------:R-:W-:Y:S01]  /*0eb0*/  LOP3.LUT R4, R5, R6, RZ, 0x3c, !PT ;  /* 0x0000000605047212 */ /* 0x000fe200078e3cff */
[--C-:B------:R-:W-:Y:S01]  /*0ec0*/  IMAD.X R5, RZ, RZ, R193.reuse, P6 ;  /* 0x000000ffff057224 */ /* 0x100fe200030e06c1 */
[----:B------:R-:W-:Y:S01]  /*0ed0*/  SHF.R.U64 R8, R8, 0x3, RZ ;  /* 0x0000000308087819 */ /* 0x000fe200000012ff */
[----:B------:R-:W-:Y:S01]  /*0ee0*/  IMAD R29, R3, 0x10, R2 ;  /* 0x00000010031d7824 */ /* 0x000fe200078e0202 */
[----:B------:R-:W-:Y:S01]  /*0ef0*/  LOP3.LUT R6, R7, 0x380, RZ, 0xc0, !PT ;  /* 0x0000038007067812 */ /* 0x000fe200078ec0ff */
[----:B------:R-:W-:Y:S01]  /*0f00*/  IMAD.X R3, RZ, RZ, R193, P1 ;  /* 0x000000ffff037224 */ /* 0x000fe200008e06c1 */
[----:B------:R-:W-:-:S02]  /*0f10*/  LOP3.LUT R2, R8, R9, RZ, 0x3c, !PT ;  /* 0x0000000908027212 */ /* 0x000fc400078e3cff */
[----:B------:R-:W-:Y:S02]  /*0f20*/  SHF.R.U64 R6, R6, 0x3, RZ ;  /* 0x0000000306067819 */ /* 0x000fe400000012ff */
[----:B------:R-:W-:Y:S02]  /*0f30*/  IADD3 R19, P1, R192, 0x8000, RZ ;  /* 0x00008000c0137810 */ /* 0x000fe40007f3e0ff */
[----:B------:R-:W-:Y:S02]  /*0f40*/  LEA.HI R27, R27, R206, RZ, 0x3 ;  /* 0x000000ce1b1b7211 */ /* 0x000fe400078f18ff */
[----:B------:R-:W-:Y:S02]  /*0f50*/  SHF.R.S32.HI R225, RZ, 0x7, R0 ;  /* 0x00000007ffe17819 */ /* 0x000fe40000011400 */
[----:B------:R-:W-:Y:S01]  /*0f60*/  LOP3.LUT R6, R6, R7, RZ, 0x3c, !PT ;  /* 0x0000000706067212 */ /* 0x000fe200078e3cff */
[----:B------:R-:W-:Y:S01]  /*0f70*/  IMAD.X R7, RZ, RZ, R193, P5 ;  /* 0x000000ffff077224 */ /* 0x000fe200028e06c1 */
[----:B------:R-:W-:-:S02]  /*0f80*/  LOP3.LUT R18, R19, 0x380, RZ, 0xc0, !PT ;  /* 0x0000038013127812 */ /* 0x000fc400078ec0ff */
[----:B------:R-:W-:Y:S02]  /*0f90*/  MOV R235, R2 ;  /* 0x0000000200eb7202 */ /* 0x000fe40000000f00 */
[C---:B------:R-:W-:Y:S02]  /*0fa0*/  IADD3 R9, P0, R192.reuse, 0x4000, RZ ;  /* 0x00004000c0097810 */ /* 0x040fe40007f1e0ff */
[----:B------:R-:W-:Y:S02]  /*0fb0*/  LOP3.LUT R3, R27, 0xfffffff8, RZ, 0xc0, !PT ;  /* 0xfffffff81b037812 */ /* 0x000fe400078ec0ff */
[C---:B------:R-:W-:Y:S02]  /*0fc0*/  IADD3 R11, P4, R192.reuse, 0x4020, RZ ;  /* 0x00004020c00b7810 */ /* 0x040fe40007f9e0ff */
[----:B------:R-:W-:Y:S01]  /*0fd0*/  IADD3 R13, P3, R192, 0x4040, RZ ;  /* 0x00004040c00d7810 */ /* 0x000fe20007f7e0ff */
[----:B------:R-:W-:Y:S01]  /*0fe0*/  IMAD.IADD R3, R206, 0x1, -R3 ;  /* 0x00000001ce037824 */ /* 0x000fe200078e0a03 */
[----:B------:R-:W-:-:S02]  /*0ff0*/  IADD3 R15, P2, R192, 0x4060, RZ ;  /* 0x00004060c00f7810 */ /* 0x000fc40007f5e0ff */
[C---:B------:R-:W-:Y:S01]  /*1000*/  IADD3 R21, P6, R192.reuse, 0x8020, RZ ;  /* 0x00008020c0157810 */ /* 0x040fe20007fde0ff */
[----:B------:R-:W-:Y:S01]  /*1010*/  IMAD.SHL.U32 R194, R3, 0x8, RZ ;  /* 0x0000000803c27824 */ /* 0x000fe200078e00ff */
[----:B------:R-:W-:Y:S02]  /*1020*/  IADD3 R25, P5, R192, 0xc060, RZ ;  /* 0x0000c060c0197810 */ /* 0x000fe40007fbe0ff */
[----:B------:R-:W-:Y:S01]  /*1030*/  LEA.HI R0, R0, R225, RZ, 0x1 ;  /* 0x000000e100007211 */ /* 0x000fe200078f08ff */
[----:B------:R-:W-:Y:S01]  /*1040*/  VIADD R196, R194, 0x40 ;  /* 0x00000040c2c47836 */ /* 0x000fe20000000000 */
[----:B------:R-:W-:Y:S01]  /*1050*/  SHF.R.U64 R18, R18, 0x3, RZ ;  /* 0x0000000312127819 */ /* 0x000fe200000012ff */
[C---:B------:R-:W-:Y:S01]  /*1060*/  VIADD R195, R194.reuse, 0x80 ;  /* 0x00000080c2c37836 */ /* 0x040fe20000000000 */
[----:B------:R-:W-:Y:S01]  /*1070*/  LOP3.LUT R8, R9, 0x380, RZ, 0xc0, !PT ;  /* 0x0000038009087812 */ /* 0x000fe200078ec0ff */
[----:B------:R-:W-:Y:S01]  /*1080*/  VIADD R197, R194, 0xc0 ;  /* 0x000000c0c2c57836 */ /* 0x000fe20000000000 */
[----:B------:R-:W-:-:S02]  /*1090*/  SHF.R.S32.HI R210, RZ, 0x3, R27 ;  /* 0x00000003ffd27819 */ /* 0x000fc4000001141b */
[----:B------:R-:W-:Y:S02]  /*10a0*/  LOP3.LUT R10, R11, 0x380, RZ, 0xc0, !PT ;  /* 0x000003800b0a7812 */ /* 0x000fe400078ec0ff */
[----:B------:R-:W-:Y:S01]  /*10b0*/  LOP3.LUT R12, R13, 0x380, RZ, 0xc0, !PT ;  /* 0x000003800d0c7812 */ /* 0x000fe200078ec0ff */
[----:B------:R-:W-:Y:S01]  /*10c0*/  IMAD R211, R3, 0x20, R210 ;  /* 0x0000002003d37824 */ /* 0x000fe200078e02d2 */
[----:B------:R-:W-:Y:S02]  /*10d0*/  LOP3.LUT R14, R15, 0x380, RZ, 0xc0, !PT ;  /* 0x000003800f0e7812 */ /* 0x000fe400078ec0ff */
[----:B------:R-:W-:Y:S02]  /*10e0*/  LOP3.LUT R20, R21, 0x380, RZ, 0xc0, !PT ;  /* 0x0000038015147812 */ /* 0x000fe400078ec0ff */
[----:B------:R-:W-:Y:S02]  /*10f0*/  LOP3.LUT R24, R25, 0x380, RZ, 0xc0, !PT ;  /* 0x0000038019187812 */ /* 0x000fe400078ec0ff */
[----:B------:R-:W-:-:S02]  /*1100*/  LOP3.LUT R0, R0, 0x3fffffe, RZ, 0xc0, !PT ;  /* 0x03fffffe00007812 */ /* 0x000fc400078ec0ff */
[----:B------:R-:W-:Y:S01]  /*1110*/  LOP3.LUT R18, R18, R19, RZ, 0x3c, !PT ;  /* 0x0000001312127212 */ /* 0x000fe200078e3cff */
[----:B------:R-:W-:Y:S01]  /*1120*/  IMAD.X R19, RZ, RZ, R193, P1 ;  /* 0x000000ffff137224 */ /* 0x000fe200008e06c1 */
[----:B------:R-:W-:Y:S01]  /*1130*/  SHF.R.U64 R8, R8, 0x3, RZ ;  /* 0x0000000308087819 */ /* 0x000fe200000012ff */
[----:B------:R-:W-:Y:S01]  /*1140*/  IMAD.IADD R0, R225, 0x1, -R0 ;  /* 0x00000001e1007824 */ /* 0x000fe200078e0a00 */
[----:B------:R-:W-:Y:S02]  /*1150*/  SHF.R.U64 R10, R10, 0x3, RZ ;  /* 0x000000030a0a7819 */ /* 0x000fe400000012ff */
[----:B------:R-:W-:Y:S01]  /*1160*/  SHF.R.U64 R12, R12, 0x3, RZ ;  /* 0x000000030c0c7819 */ /* 0x000fe200000012ff */
[----:B------:R-:W-:Y:S01]  /*1170*/  IMAD R204, R0, 0x40, R29 ;  /* 0x0000004000cc7824 */ /* 0x000fe200078e021d */
[----:B------:R-:W-:Y:S02]  /*1180*/  SHF.R.U64 R14, R14, 0x3, RZ ;  /* 0x000000030e0e7819 */ /* 0x000fe400000012ff */
[----:B------:R-:W-:Y:S01]  /*1190*/  SHF.R.U64 R20, R20, 0x3, RZ ;  /* 0x0000000314147819 */ /* 0x000fe200000012ff */
[----:B------:R-:W-:Y:S01]  /*11a0*/  IMAD R236, R31, 0x8, R204 ;  /* 0x000000081fec7824 */ /* 0x000fe200078e02cc */
[----:B------:R-:W-:-:S02]  /*11b0*/  SHF.R.U64 R24, R24, 0x3, RZ ;  /* 0x0000000318187819 */ /* 0x000fc400000012ff */
        /* <DEDUP_REMOVED lines=13> */
[----:B------:R-:W-:Y:S01]  /*1290*/  MOV R228, R18 ;  /* 0x0000001200e47202 */ /* 0x000fe20000000f00 */
[----:B------:R-:W-:Y:S01]  /*12a0*/  IMAD.IADD R3, R216, 0x1, -R3 ;  /* 0x00000001d8037824 */ /* 0x000fe200078e0a03 */
[----:B------:R-:W-:-:S02]  /*12b0*/  IADD3 R18, P0, R16, 0x13c, RZ ;  /* 0x0000013c10127810 */ /* 0x000fc40007f1e0ff */
[----:B------:R-:W-:Y:S01]  /*12c0*/  IADD3 R224, P1, R16, 0x220, RZ ;  /* 0x0000022010e07810 */ /* 0x000fe20007f3e0ff */
[----:B------:R-:W-:Y:S01]  /*12d0*/  IMAD.SHL.U32 R205, R3, 0x2, RZ ;  /* 0x0000000203cd7824 */ /* 0x000fe200078e00ff */
[----:B------:R-:W-:Y:S01]  /*12e0*/  MOV R234, R4 ;  /* 0x0000000400ea7202 */ /* 0x000fe20000000f00 */
[--C-:B------:R-:W-:Y:S01]  /*12f0*/  IMAD.X R164, RZ, RZ, R17.reuse, P0 ;  /* 0x000000ffffa47224 */ /* 0x100fe200000e0611 */
[----:B------:R-:W-:Y:S01]  /*1300*/  MOV R233, R6 ;  /* 0x0000000600e97202 */ /* 0x000fe20000000f00 */
[----:B------:R-:W-:Y:S01]  /*1310*/  IMAD.X R222, RZ, RZ, R17, P1 ;  /* 0x000000ffffde7224 */ /* 0x000fe200008e0611 */
[----:B------:R-:W-:Y:S02]  /*1320*/  MOV R232, R8 ;  /* 0x0000000800e87202 */ /* 0x000fe40000000f00 */
[----:B------:R-:W-:Y:S02]  /*1330*/  MOV R231, R10 ;  /* 0x0000000a00e77202 */ /* 0x000fe40000000f00 */
[----:B------:R-:W-:-:S02]  /*1340*/  MOV R230, R12 ;  /* 0x0000000c00e67202 */ /* 0x000fc40000000f00 */
[----:B------:R-:W-:Y:S02]  /*1350*/  MOV R229, R14 ;  /* 0x0000000e00e57202 */ /* 0x000fe40000000f00 */
[----:B------:R-:W-:Y:S02]  /*1360*/  MOV R227, R20 ;  /* 0x0000001400e37202 */ /* 0x000fe40000000f00 */
[----:B------:R-:W-:Y:S02]  /*1370*/  MOV R226, R24 ;  /* 0x0000001800e27202 */ /* 0x000fe40000000f00 */
[----:B------:R-:W-:Y:S02]  /*1380*/  SHF.R.S32.HI R203, RZ, 0x1f, R194 ;  /* 0x0000001fffcb7819 */ /* 0x000fe400000114c2 */
[----:B------:R-:W-:Y:S02]  /*1390*/  SHF.R.S32.HI R202, RZ, 0x1f, R196 ;  /* 0x0000001fffca7819 */ /* 0x000fe400000114c4 */
[----:B------:R-:W-:-:S02]  /*13a0*/  SHF.R.S32.HI R201, RZ, 0x1f, R195 ;  /* 0x0000001fffc97819 */ /* 0x000fc400000114c3 */
[----:B------:R-:W-:-:S07]  /*13b0*/  SHF.R.S32.HI R200, RZ, 0x1f, R197 ;  /* 0x0000001fffc87819 */ /* 0x000fce00000114c5 */
.L_x_3301:
[----:B------:R-:W-:Y:S01]  /*13c0*/  ULDC.64 UR8, c[0x0][0xb20] ;  /* 0x0002c80000087ab9 */ /* 0x000fe20000000a00 */
[----:B------:R-:W-:Y:S01]  /*13d0*/  ULDC UR48, c[0x0][0x2f0] ;  /* 0x0000bc0000307ab9 */ /* 0x000fe20000000800 */
        /* <DEDUP_REMOVED lines=10> */
[----:B012---:R-:W-:Y:S02]  /*1480*/  IMAD.U32 R2, RZ, RZ, UR8 ;  /* 0x00000008ff027e24 */ /* 0x007fe4000f8e00ff */
[----:B------:R-:W-:Y:S01]  /*1490*/  IMAD.U32 R3, RZ, RZ, UR9 ;  /* 0x00000009ff037e24 */ /* 0x000fe2000f8e00ff */
[----:B------:R-:W-:-:S03]  /*14a0*/  @UP1 UIMAD.WIDE UR8, UR6, 0x4, UR10 ;  /* 0x00000004060818a5 */ /* 0x000fc6000f8e020a */
[----:B------:R-:W-:Y:S01]  /*14b0*/  ULDC.64 UR10, c[0x0][0xb18] ;  /* 0x0002c600000a7ab9 */ /* 0x000fe20000000a00 */
[----:B------:R-:W2:Y:S02]  /*14c0*/  @P0 LDG.E R2, desc[UR40][R2.64] ;  /* 0x0000002802020981 */ /* 0x000ea4000c1e1900 */
[----:B------:R-:W-:Y:S02]  /*14d0*/  IMAD.U32 R4, RZ, RZ, UR8 ;  /* 0x00000008ff047e24 */ /* 0x000fe4000f8e00ff */
[----:B------:R-:W-:Y:S01]  /*14e0*/  IMAD.U32 R5, RZ, RZ, UR9 ;  /* 0x00000009ff057e24 */ /* 0x000fe2000f8e00ff */
[----:B------:R-:W-:-:S04]  /*14f0*/  ULDC.64 UR8, c[0x0][0x418] ;  /* 0x0001060000087ab9 */ /* 0x000fc80000000a00 */
[----:B---3--:R-:W3:Y:S01]  /*1500*/  @P2 LDG.E R4, desc[UR40][R4.64] ;  /* 0x0000002804042981 */ /* 0x008ee2000c1e1900 */
[----:B------:R-:W-:Y:S01]  /*1510*/  UISETP.NE.U32.AND UP0, UPT, UR8, URZ, UPT ;  /* 0x0000003f0800728c */ /* 0x000fe2000bf05070 */
[----:B------:R-:W-:Y:S01]  /*1520*/  ISETP.NE.U32.AND P1, PT, RZ, UR10, PT ;  /* 0x0000000aff007c0c */ /* 0x000fe2000bf25070 */
[----:B------:R-:W-:Y:S01]  /*1530*/  UMOV UR4, URZ ;  /* 0x0000003f00047c82 */ /* 0x000fe20008000000 */
[----:B------:R-:W-:Y:S01]  /*1540*/  ULDC UR8, c[0x0][0x424] ;  /* 0x0001090000087ab9 */ /* 0x000fe20000000800 */
[----:B------:R-:W-:Y:S01]  /*1550*/  UISETP.NE.AND.EX UP0, UPT, UR9, URZ, UPT, UP0 ;  /* 0x0000003f0900728c */ /* 0x000fe2000bf05300 */
[----:B------:R-:W-:Y:S01]  /*1560*/  ISETP.NE.AND.EX P1, PT, RZ, UR11, PT, P1 ;  /* 0x0000000bff007c0c */ /* 0x000fe2000bf25310 */
[----:B------:R-:W-:Y:S01]  /*1570*/  ULDC UR47, c[0x0][0x288] ;  /* 0x0000a200002f7ab9 */ /* 0x000fe20000000800 */
[----:B------:R-:W-:Y:S01]  /*1580*/  UMOV UR37, UR7 ;  /* 0x0000000700257c82 */ /* 0x000fe20008000000 */
[----:B------:R-:W-:-:S04]  /*1590*/  USEL UR8, UR8, 0x1, UP0 ;  /* 0x0000000108087887 */ /* 0x000fc80008000000 */
[----:B------:R-:W-:Y:S01]  /*15a0*/  UIMAD UR48, UR8, UR48, URZ ;  /* 0x00000030083072a4 */ /* 0x000fe2000f8e023f */
[----:B--2---:R-:W-:Y:S02]  /*15b0*/  @P0 R2UR UR4, R2 ;  /* 0x00000000020402ca */ /* 0x004fe400000e0000 */
[----:B---3--:R-:W-:Y:S01]  /*15c0*/  @P2 R2UR UR47, R4 ;  /* 0x00000000042f22ca */ /* 0x008fe200000e0000 */
[----:B----4-:R-:W-:-:S14]  /*15d0*/  @P2 BRA `(.L_x_3176) ;  /* 0x0000000000342947 */ /* 0x010fdc0003800000 */
        /* <DEDUP_REMOVED lines=13> */
.L_x_3176:
[----:B------:R-:W-:Y:S01]  /*16b0*/  UMOV UR42, UR6 ;  /* 0x00000006002a7c82 */ /* 0x000fe20008000000 */
[----:B------:R-:W-:Y:S05]  /*16c0*/  @!P1 BRA `(.L_x_3177) ;  /* 0x00000000001c9947 */ /* 0x000fea0003800000 */
[----:B------:R-:W-:Y:S02]  /*16d0*/  ULDC.64 UR8, c[0x0][0xb18] ;  /* 0x0002c60000087ab9 */ /* 0x000fe40000000a00 */
[----:B------:R-:W-:-:S06]  /*16e0*/  UIMAD.WIDE UR6, UR6, 0x4, UR8 ;  /* 0x00000004060678a5 */ /* 0x000fcc000f8e0208 */
[----:B------:R-:W-:Y:S02]  /*16f0*/  IMAD.U32 R2, RZ, RZ, UR6 ;  /* 0x00000006ff027e24 */ /* 0x000fe4000f8e00ff */
[----:B------:R-:W-:-:S05]  /*1700*/  IMAD.U32 R3, RZ, RZ, UR7 ;  /* 0x00000007ff037e24 */ /* 0x000fca000f8e00ff */
[----:B------:R-:W2:Y:S02]  /*1710*/  LDG.E R2, desc[UR40][R2.64] ;  /* 0x0000002802027981 */ /* 0x000ea4000c1e1900 */
[----:B--2---:R-:W-:Y:S01]  /*1720*/  R2UR UR48, R2 ;  /* 0x00000000023072ca */ /* 0x004fe200000e0000 */
[----:B------:R-:W-:-:S14]  /*1730*/  BRA `(.L_x_3178) ;  /* 0x0000000000347947 */ /* 0x000fdc0003800000 */
.L_x_3177:
        /* <DEDUP_REMOVED lines=13> */
.L_x_3178:
[----:B------:R-:W0:Y:S01]  /*1810*/  S2R R0, SR_TID.X ;  /* 0x0000000000007919 */ /* 0x000e220000002100 */
[----:B------:R-:W-:Y:S01]  /*1820*/  UIADD3 UR6, UP2, UR38, 0x32450, URZ ;  /* 0x0003245026067890 */ /* 0x000fe2000ff5e03f */
[----:B------:R-:W-:Y:S01]  /*1830*/  IMAD.MOV.U32 R2, RZ, RZ, 0x3000 ;  /* 0x00003000ff027424 */ /* 0x000fe200078e00ff */
[----:B------:R-:W-:Y:S01]  /*1840*/  UIADD3 UR12, UP3, UR38, 0x32460, URZ ;  /* 0x00032460260c7890 */ /* 0x000fe2000ff7e03f */
[----:B------:R-:W-:Y:S01]  /*1850*/  IMAD.U32 R3, RZ, RZ, UR36 ;  /* 0x00000024ff037e24 */ /* 0x000fe2000f8e00ff */
[----:B------:R-:W-:Y:S01]  /*1860*/  UIADD3 UR8, UP0, UR38, 0x32430, URZ ;  /* 0x0003243026087890 */ /* 0x000fe2000ff1e03f */
[----:B------:R-:W-:Y:S01]  /*1870*/  IMAD.MOV.U32 R8, RZ, RZ, 0x1 ;  /* 0x00000001ff087424 */ /* 0x000fe200078e00ff */
[----:B------:R-:W-:Y:S01]  /*1880*/  UIADD3 UR10, UP1, UR38, 0x32440, URZ ;  /* 0x00032440260a7890 */ /* 0x000fe2000ff3e03f */
[----:B------:R-:W-:Y:S01]  /*1890*/  IMAD.MOV.U32 R9, RZ, RZ, RZ ;  /* 0x000000ffff097224 */ /* 0x000fe200078e00ff */
[----:B------:R-:W-:Y:S01]  /*18a0*/  UIADD3.X UR7, URZ, UR39, URZ, UP2, !UPT ;  /* 0x000000273f077290 */ /* 0x000fe200097fe43f */
[----:B------:R-:W-:Y:S01]  /*18b0*/  IMAD.MOV.U32 R5, RZ, RZ, 0x100 ;  /* 0x00000100ff057424 */ /* 0x000fe200078e00ff */
[----:B------:R-:W-:Y:S01]  /*18c0*/  UIADD3.X UR13, URZ, UR39, URZ, UP3, !UPT ;  /* 0x000000273f0d7290 */ /* 0x000fe20009ffe43f */
[----:B------:R-:W-:Y:S01]  /*18d0*/  IMAD.MOV.U32 R6, RZ, RZ, 0x1 ;  /* 0x00000001ff067424 */ /* 0x000fe200078e00ff */
[----:B------:R-:W-:Y:S01]  /*18e0*/  UIADD3.X UR9, URZ, UR39, URZ, UP0, !UPT ;  /* 0x000000273f097290 */ /* 0x000fe200087fe43f */
[----:B------:R-:W-:Y:S01]  /*18f0*/  IMAD.MOV.U32 R7, RZ, RZ, RZ ;  /* 0x000000ffff077224 */ /* 0x000fe200078e00ff */
[----:B------:R-:W-:Y:S01]  /*1900*/  UIADD3.X UR11, URZ, UR39, URZ, UP1, !UPT ;  /* 0x000000273f0b7290 */ /* 0x000fe20008ffe43f */
[----:B------:R-:W-:Y:S01]  /*1910*/  IMAD.U32 R10, RZ, RZ, UR6 ;  /* 0x00000006ff0a7e24 */ /* 0x000fe2000f8e00ff */
[----:B------:R-:W-:Y:S01]  /*1920*/  UIADD3 UR48, -UR4, UR48, URZ ;  /* 0x0000003004307290 */ /* 0x000fe2000fffe13f */
[----:B------:R-:W-:Y:S01]  /*1930*/  IMAD.U32 R19, RZ, RZ, UR12 ;  /* 0x0000000cff137e24 */ /* 0x000fe2000f8e00ff */
[----:B------:R1:W-:Y:S01]  /*1940*/  STL.64 [R1+0x18], R2 ;  /* 0x0000180201007387 */ /* 0x0003e20000100a00 */
[----:B------:R-:W-:Y:S01]  /*1950*/  ULDC UR4, c[0x0][0x448] ;  /* 0x0001120000047ab9 */ /* 0x000fe20000000800 */
[----:B------:R-:W-:Y:S01]  /*1960*/  IMAD.U32 R11, RZ, RZ, UR7 ;  /* 0x00000007ff0b7e24 */ /* 0x000fe2000f8e00ff */
[----:B------:R-:W-:Y:S01]  /*1970*/  UISETP.NE.AND UP0, UPT, UR4, 0x1, UPT ;  /* 0x000000010400788c */ /* 0x000fe2000bf05270 */
[----:B------:R-:W-:Y:S01]  /*1980*/  IMAD.U32 R20, RZ, RZ, UR13 ;  /* 0x0000000dff147e24 */ /* 0x000fe2000f8e00ff */
[----:B------:R2:W-:Y:S01]  /*1990*/  STL.64 [R1+0x60], R8 ;  /* 0x0000600801007387 */ /* 0x0005e20000100a00 */
[----:B------:R-:W-:Y:S01]  /*19a0*/  IMAD.U32 R24, RZ, RZ, UR5 ;  /* 0x00000005ff187e24 */ /* 0x000fe2000f8e00ff */
[----:B------:R-:W-:Y:S01]  /*19b0*/  USHF.L.U32 UR43, UR5, 0x7, URZ ;  /* 0x00000007052b7899 */ /* 0x000fe2000800063f */
[----:B------:R-:W-:Y:S01]  /*19c0*/  IMAD.MOV.U32 R12, RZ, RZ, 0xc000 ;  /* 0x0000c000ff0c7424 */ /* 0x000fe200078e00ff */
[----:B------:R-:W-:Y:S01]  /*19d0*/  STL.128 [R1+0x430], RZ ;  /* 0x000430ff01007387 */ /* 0x000fe20000100c00 */
[----:B------:R-:W-:Y:S01]  /*19e0*/  IMAD.U32 R13, RZ, RZ, UR36 ;  /* 0x00000024ff0d7e24 */ /* 0x000fe2000f8e00ff */
[----:B------:R-:W-:Y:S01]  /*19f0*/  ULDC.64 UR4, c[0x0][0xad8] ;  /* 0x0002b60000047ab9 */ /* 0x000fe20000000a00 */
[----:B------:R-:W-:Y:S01]  /*1a00*/  IMAD.MOV.U32 R15, RZ, RZ, 0x100 ;  /* 0x00000100ff0f7424 */ /* 0x000fe200078e00ff */
[----:B0-----:R-:W-:Y:S01]  /*1a10*/  LOP3.LUT R0, R0, 0x7f, RZ, 0xc0, !PT ;  /* 0x0000007f00007812 */ /* 0x001fe200078ec0ff */
[----:B-1----:R-:W-:Y:S01]  /*1a20*/  IMAD.U32 R2, RZ, RZ, UR10 ;  /* 0x0000000aff027e24 */ /* 0x002fe2000f8e00ff */
[----:B------:R-:W-:Y:S01]  /*1a30*/  UISETP.GE.AND UP1, UPT, UR5, 0x1, UPT ;  /* 0x000000010500788c */ /* 0x000fe2000bf26270 */
[----:B------:R-:W-:Y:S01]  /*1a40*/  IMAD.U32 R3, RZ, RZ, UR11 ;  /* 0x0000000bff037e24 */ /* 0x000fe2000f8e00ff */
[----:B------:R-:W-:Y:S01]  /*1a50*/  ISETP.NE.AND P0, PT, R0, RZ, PT ;  /* 0x000000ff0000720c */ /* 0x000fe20003f05270 */
[----:B--2---:R-:W-:Y:S01]  /*1a60*/  IMAD.U32 R8, RZ, RZ, UR8 ;  /* 0x00000008ff087e24 */ /* 0x004fe2000f8e00ff */
[----:B------:R-:W0:Y:S01]  /*1a70*/  LDC R0, c[0x0][0xa80] ;  /* 0x0002a000ff007b82 */ /* 0x000e220000000800 */
[----:B------:R-:W-:Y:S01]  /*1a80*/  IMAD.U32 R9, RZ, RZ, UR9 ;  /* 0x00000009ff097e24 */ /* 0x000fe2000f8e00ff */
[----:B------:R-:W-:Y:S01]  /*1a90*/  SEL R4, RZ, 0x1, P0 ;  /* 0x00000001ff047807 */ /* 0x000fe20000000000 */
[----:B------:R-:W-:Y:S01]  /*1aa0*/  STL [R1+0x70], R24 ;  /* 0x0000701801007387 */ /* 0x000fe20000100800 */
[----:B------:R-:W-:Y:S01]  /*1ab0*/  UIADD3 UR8, UR43, 0x7f, URZ ;  /* 0x0000007f2b087890 */ /* 0x000fe2000fffe03f */
[----:B------:R-:W-:Y:S01]  /*1ac0*/  PLOP3.LUT P2, PT, PT, PT, UP1, 0x80, 0x0 ;  /* 0x000000000000781c */ /* 0x000fe20003f4f018 */
[----:B------:R-:W-:Y:S01]  /*1ad0*/  @UP0 ULDC UR6, c[0x0][0x44c] ;  /* 0x0001130000060ab9 */ /* 0x000fe20000000800 */
[----:B------:R-:W-:Y:S01]  /*1ae0*/  IMAD.MOV.U32 R14, RZ, RZ, R4 ;  /* 0x000000ffff0e7224 */ /* 0x000fe200078e0004 */
[----:B------:R1:W-:Y:S01]  /*1af0*/  STL.128 [R1+0x20], R4 ;  /* 0x0000200401007387 */ /* 0x0003e20000100c00 */
[----:B------:R-:W-:Y:S01]  /*1b00*/  UIMAD.WIDE.U32 UR6, UR8, UR6, URZ ;  /* 0x00000006080672a5 */ /* 0x000fe2000f8e003f */
[C---:B------:R-:W-:Y:S01]  /*1b10*/  IADD3 R35, P0, R16.reuse, 0x430, RZ ;  /* 0x0000043010237810 */ /* 0x040fe20007f1e0ff */
[----:B------:R-:W-:Y:S01]  /*1b20*/  @UP0 ULDC UR9, c[0x0][0x450] ;  /* 0x0001140000090ab9 */ /* 0x000fe20000000800 */
[----:B------:R2:W-:Y:S01]  /*1b30*/  STL.128 [R1+0x50], R12 ;  /* 0x0000500c01007387 */ /* 0x0005e20000100c00 */
[----:B------:R-:W-:Y:S01]  /*1b40*/  UIADD3 UR44, UR48, 0x1, -UR47 ;  /* 0x00000001302c7890 */ /* 0x000fe2000fffe82f */
[----:B------:R-:W-:Y:S01]  /*1b50*/  IADD3 R34, P1, R16, 0x38, RZ ;  /* 0x0000003810227810 */ /* 0x000fe20007f3e0ff */
[----:B------:R-:W-:Y:S01]  /*1b60*/  @UP0 USHF.R.U32.HI UR8, URZ, UR9, UR7 ;  /* 0x000000093f080299 */ /* 0x000fe20008011607 */
[----:B------:R2:W-:Y:S01]  /*1b70*/  STL.64 [R1+0x8], R8 ;  /* 0x0000080801007387 */ /* 0x0005e20000100a00 */
[----:B------:R-:W-:-:S02]  /*1b80*/  IMAD.X R48, RZ, RZ, R17, P0 ;  /* 0x000000ffff307224 */ /* 0x000fc400000e0611 */
[----:B------:R-:W-:Y:S01]  /*1b90*/  UIADD3 UR6, UR44, UR8, URZ ;  /* 0x000000082c067290 */ /* 0x000fe2000fffe03f */
[----:B------:R2:W-:Y:S01]  /*1ba0*/  STL.64 [R1+0x10], R2 ;  /* 0x0000100201007387 */ /* 0x0005e20000100a00 */
[----:B------:R-:W-:Y:S02]  /*1bb0*/  IMAD.X R45, RZ, RZ, R17, P1 ;  /* 0x000000ffff2d7224 */ /* 0x000fe400008e0611 */
[----:B------:R-:W-:Y:S01]  /*1bc0*/  UIADD3 UR4, UR6, UR4, URZ ;  /* 0x0000000406047290 */ /* 0x000fe2000fffe03f */
[----:B-1----:R-:W-:Y:S01]  /*1bd0*/  IMAD.MOV.U32 R4, RZ, RZ, R10 ;  /* 0x000000ffff047224 */ /* 0x002fe200078e000a */
[----:B------:R2:W-:Y:S01]  /*1be0*/  STL.64 [R1+0x30], R2 ;  /* 0x0000300201007387 */ /* 0x0005e20000100a00 */
[----:B------:R-:W-:Y:S02]  /*1bf0*/  IMAD.MOV.U32 R5, RZ, RZ, R11 ;  /* 0x000000ffff057224 */ /* 0x000fe400078e000b */
[----:B------:R-:W-:Y:S01]  /*1c00*/  IMAD.MOV.U32 R6, RZ, RZ, R19 ;  /* 0x000000ffff067224 */ /* 0x000fe200078e0013 */
[----:B0-----:R2:W-:Y:S01]  /*1c10*/  STL [R1+0x450], R0 ;  /* 0x0004500001007387 */ /* 0x0015e20000100800 */
[----:B------:R-:W-:-:S03]  /*1c20*/  IMAD.MOV.U32 R7, RZ, RZ, R20 ;  /* 0x000000ffff077224 */ /* 0x000fc600078e0014 */
[----:B------:R2:W-:Y:S04]  /*1c30*/  STL.128 [R1+0x440], RZ ;  /* 0x000440ff01007387 */ /* 0x0005e80000100c00 */
[----:B------:R2:W-:Y:S04]  /*1c40*/  STL.128 [R1+0x40], R4 ;  /* 0x0000400401007387 */ /* 0x0005e80000100c00 */
[----:B------:R2:W-:Y:S04]  /*1c50*/  STL.64 [R1+0x68], R6 ;  /* 0x0000680601007387 */ /* 0x0005e80000100a00 */
        /* <DEDUP_REMOVED lines=45> */
.L_x_3180:
[----:B------:R-:W-:-:S11]  /*1f30*/  UISETP.NE.AND UP1, UPT, UR5, 0x1, UPT ;  /* 0x000000010500788c */ /* 0x000fd6000bf25270 */
[----:B------:R-:W-:Y:S02]  /*1f40*/  @UP1 ULDC.64 UR10, c[0x0][0xae0] ;  /* 0x0002b800000a1ab9 */ /* 0x000fe40000000a00 */
[----:B------:R-:W-:-:S04]  /*1f50*/  UIMAD.WIDE.U32 UR6, UR8, UR10, URZ ;  /* 0x0000000a080672a5 */ /* 0x000fc8000f8e003f */
[----:B------:R-:W-:-:S12]  /*1f60*/  @UP1 USHF.R.U32.HI UR8, URZ, UR11, UR7 ;  /* 0x0000000b3f081299 */ /* 0x000fd80008011607 */
.L_x_3181:
[----:B------:R-:W-:-:S04]  /*1f70*/  UIMAD UR8, UR8, UR5, UR5 ;  /* 0x00000005080872a4 */ /* 0x000fc8000f8e0205 */
[----:B------:R-:W-:-:S04]  /*1f80*/  UISETP.LT.AND UP1, UPT, UR4, UR8, UPT ;  /* 0x000000080400728c */ /* 0x000fc8000bf21270 */
[----:B------:R-:W-:-:S12]  /*1f90*/  USEL UR4, UR4, UR8, UP1 ;  /* 0x0000000804047287 */ /* 0x000fd80008800000 */
.L_x_3179:
        /* <DEDUP_REMOVED lines=31> */
.L_x_3183:
[----:B------:R-:W-:-:S11]  /*2190*/  UISETP.NE.AND UP0, UPT, UR5, 0x1, UPT ;  /* 0x000000010500788c */ /* 0x000fd6000bf05270 */
[----:B------:R-:W-:Y:S02]  /*21a0*/  @UP0 ULDC.64 UR10, c[0x0][0xae0] ;  /* 0x0002b800000a0ab9 */ /* 0x000fe40000000a00 */
[----:B------:R-:W-:-:S04]  /*21b0*/  UIMAD.WIDE.U32 UR6, UR4, UR10, URZ ;  /* 0x0000000a040672a5 */ /* 0x000fc8000f8e003f */
[----:B------:R-:W-:-:S12]  /*21c0*/  @UP0 USHF.R.U32.HI UR4, URZ, UR11, UR7 ;  /* 0x0000000b3f040299 */ /* 0x000fd80008011607 */
.L_x_3184:
[----:B------:R-:W-:-:S04]  /*21d0*/  UIMAD UR4, UR4, UR5, URZ ;  /* 0x00000005040472a4 */ /* 0x000fc8000f8e023f */
[----:B------:R-:W-:-:S04]  /*21e0*/  UISETP.LT.AND UP0, UPT, UR8, UR4, UPT ;  /* 0x000000040800728c */ /* 0x000fc8000bf01270 */
[----:B------:R-:W-:-:S12]  /*21f0*/  USEL UR8, UR8, UR4, !UP0 ;  /* 0x0000000408087287 */ /* 0x000fd8000c000000 */
.L_x_3182:
        /* <DEDUP_REMOVED lines=9> */
[----:B--2---:R-:W0:Y:S01]  /*2290*/  SHFL.IDX PT, R0, R225, RZ, 0x1f ;  /* 0x00001fffe1007589 */ /* 0x004e2200000e0000 */
        /* <DEDUP_REMOVED lines=87> */
.L_x_3186:
        /* <DEDUP_REMOVED lines=8> */
[----:B------:R-:W2:Y:S01]  /*2890*/  LDC.64 R4, c[0x0][0xad8] ;  /* 0x0002b600ff047b82 */ /* 0x000ea20000000a00 */
[----:B------:R-:W-:Y:S01]  /*28a0*/  IMAD.U32 R13, RZ, RZ, UR48 ;  /* 0x00000030ff0d7e24 */ /* 0x000fe2000f8e00ff */
[----:B------:R-:W-:Y:S04]  /*28b0*/  STL.64 [R1+0x120], R204 ;  /* 0x000120cc01007387 */ /* 0x000fe80000100a00 */
[----:B------:R3:W-:Y:S02]  /*28c0*/  STL.64 [R1+0x128], R8 ;  /* 0x0001280801007387 */ /* 0x0007e40000100a00 */
[----:B------:R-:W4:Y:S02]  /*28d0*/  LDC.64 R2, c[0x0][0xae0] ;  /* 0x0002b800ff027b82 */ /* 0x000f240000000a00 */
[----:B------:R0:W-:Y:S04]  /*28e0*/  STL.U8 [R1+0x138], RZ ;  /* 0x000138ff01007387 */ /* 0x0001e80000100000 */
[----:B------:R0:W-:Y:S02]  /*28f0*/  STL [R198+0x4], R11 ;  /* 0x0000040bc6007387 */ /* 0x0001e40000100800 */
[----:B------:R-:W5:Y:S02]  /*2900*/  LDC.64 R6, c[0x0][0x448] ;  /* 0x00011200ff067b82 */ /* 0x000f640000000a00 */
[----:B------:R0:W-:Y:S04]  /*2910*/  STL [R198+0x8], R13 ;  /* 0x0000080dc6007387 */ /* 0x0001e80000100800 */
[----:B0-----:R0:W-:Y:S01]  /*2920*/  STL [R198+0xc], R15 ;  /* 0x00000c0fc6007387 */ /* 0x0011e20000100800 */
[----:B-1----:R-:W-:Y:S01]  /*2930*/  VIADD R206, R20, 0xffffff80 ;  /* 0xffffff8014ce7836 */ /* 0x002fe20000000000 */
[----:B------:R-:W1:Y:S02]  /*2940*/  LDC R237, c[0x0][0x450] ;  /* 0x00011400ffed7b82 */ /* 0x000e640000000800 */
[----:B------:R0:W-:Y:S04]  /*2950*/  STL [R198+0x14], RZ ;  /* 0x000014ffc6007387 */ /* 0x0001e80000100800 */
[----:B------:R0:W-:Y:S04]  /*2960*/  STL [R198], R206 ;  /* 0x000000cec6007387 */ /* 0x0001e80000100800 */
[----:B--2---:R0:W-:Y:S04]  /*2970*/  STL [R198+0x10], R4 ;  /* 0x00001004c6007387 */ /* 0x0041e80000100800 */
[----:B------:R0:W-:Y:S04]  /*2980*/  STL [R198+0x18], R5 ;  /* 0x00001805c6007387 */ /* 0x0001e80000100800 */
[----:B----4-:R0:W-:Y:S04]  /*2990*/  STL [R198+0x1c], R2 ;  /* 0x00001c02c6007387 */ /* 0x0101e80000100800 */
[----:B------:R0:W-:Y:S04]  /*29a0*/  STL [R198+0x20], R3 ;  /* 0x00002003c6007387 */ /* 0x0001e80000100800 */
[----:B-----5:R0:W-:Y:S04]  /*29b0*/  STL [R198+0x24], R6 ;  /* 0x00002406c6007387 */ /* 0x0201e80000100800 */
[----:B------:R0:W-:Y:S04]  /*29c0*/  STL [R198+0x28], R7 ;  /* 0x00002807c6007387 */ /* 0x0001e80000100800 */
[----:B-1----:R0:W-:Y:S04]  /*29d0*/  STL [R198+0x2c], R237 ;  /* 0x00002cedc6007387 */ /* 0x0021e80000100800 */
        /* <DEDUP_REMOVED lines=9> */
.L_x_3440:
[----:B------:R-:W-:Y:S05]  /*2a70*/  BSYNC B0 ;  /* 0x0000000000007941 */ /* 0x000fea0003800000 */
.L_x_3187:
[----:B------:R-:W2:Y:S04]  /*2a80*/  LDL R36, [R1+0x1c] ;  /* 0x00001c0001247983 */ /* 0x000ea80000100800 */
[----:B------:R1:W5:Y:S01]  /*2a90*/  LDL.64 R24, [R1+0x210] ;  /* 0x0002100001187983 */ /* 0x0003620000100a00 */
[----:B------:R-:W-:Y:S01]  /*2aa0*/  IMAD.U32 R8, RZ, RZ, UR38 ;  /* 0x00000026ff087e24 */ /* 0x000fe2000f8e00ff */
[C---:B------:R-:W-:Y:S01]  /*2ab0*/  IADD3 R20, P0, R16.reuse, 0x16c, RZ ;  /* 0x0000016c10147810 */ /* 0x040fe20007f1e0ff */
[----:B0-----:R-:W-:Y:S01]  /*2ac0*/  IMAD.U32 R9, RZ, RZ, UR39 ;  /* 0x00000027ff097e24 */ /* 0x001fe2000f8e00ff */
[C---:B------:R-:W-:Y:S01]  /*2ad0*/  IADD3 R0, P2, R16.reuse, 0x420, RZ ;  /* 0x0000042010007810 */ /* 0x040fe20007f5e0ff */
[----:B------:R-:W-:Y:S01]  /*2ae0*/  IMAD.MOV.U32 R10, RZ, RZ, R221 ;  /* 0x000000ffff0a7224 */ /* 0x000fe200078e00dd */
[----:B------:R-:W-:Y:S05]  /*2af0*/  WARPSYNC.ALL ;  /* 0x0000000000007948 */ /* 0x000fea0003800000 */
[----:B------:R-:W-:Y:S01]  /*2b00*/  IMAD.MOV.U32 R11, RZ, RZ, R220 ;  /* 0x000000ffff0b7224 */ /* 0x000fe200078e00dc */
[----:B------:R-:W-:Y:S01]  /*2b10*/  BSSY B0, `(.L_x_3189) ;  /* 0x0000035000007945 */ /* 0x000fe20003800000 */
[----:B------:R-:W-:Y:S01]  /*2b20*/  IMAD.MOV.U32 R14, RZ, RZ, R19 ;  /* 0x000000ffff0e7224 */ /* 0x000fe200078e0013 */
[----:B------:R1:W-:Y:S01]  /*2b30*/  BAR.SYNC.DEFER_BLOCKING R209, 0x100 ;  /* 0x000400d10000751d */ /* 0x0003e20000010000 */
[----:B------:R-:W-:Y:S01]  /*2b40*/  IMAD.MOV.U32 R15, RZ, RZ, R40 ;  /* 0x000000ffff0f7224 */ /* 0x000fe200078e0028 */
[----:B------:R-:W-:Y:S01]  /*2b50*/  IADD3 R19, P1, R16, 0x128, RZ ;  /* 0x0000012810137810 */ /* 0x000fe20007f3e0ff */
[----:B------:R-:W-:-:S02]  /*2b60*/  IMAD.MOV.U32 R12, RZ, RZ, R218 ;  /* 0x000000ffff0c7224 */ /* 0x000fc400078e00da */
[----:B------:R-:W-:Y:S02]  /*2b70*/  IMAD.MOV.U32 R13, RZ, RZ, R217 ;  /* 0x000000ffff0d7224 */ /* 0x000fe400078e00d9 */
[----:B------:R-:W-:Y:S01]  /*2b80*/  IMAD.X R21, RZ, RZ, R17, P0 ;  /* 0x000000ffff157224 */ /* 0x000fe200000e0611 */
[----:B------:R0:W-:Y:S04]  /*2b90*/  STL.128 [R1+0x1a0], R8 ;  /* 0x0001a00801007387 */ /* 0x0001e80000100c00 */
[----:B------:R3:W-:Y:S01]  /*2ba0*/  STL.128 [R1+0x170], R12 ;  /* 0x0001700c01007387 */ /* 0x0007e20000100c00 */
[----:B0-----:R-:W-:Y:S02]  /*2bb0*/  IMAD.MOV.U32 R8, RZ, RZ, R34 ;  /* 0x000000ffff087224 */ /* 0x001fe400078e0022 */
[----:B------:R-:W-:-:S02]  /*2bc0*/  IMAD.MOV.U32 R9, RZ, RZ, R45 ;  /* 0x000000ffff097224 */ /* 0x000fc400078e002d */
[----:B------:R-:W-:Y:S02]  /*2bd0*/  IMAD.MOV.U32 R10, RZ, RZ, R27 ;  /* 0x000000ffff0a7224 */ /* 0x000fe400078e001b */
[----:B------:R-:W-:Y:S02]  /*2be0*/  IMAD.MOV.U32 R11, RZ, RZ, R42 ;  /* 0x000000ffff0b7224 */ /* 0x000fe400078e002a */
[----:B---3--:R-:W-:Y:S02]  /*2bf0*/  IMAD.MOV.U32 R12, RZ, RZ, R28 ;  /* 0x000000ffff0c7224 */ /* 0x008fe400078e001c */
[----:B------:R-:W-:Y:S01]  /*2c00*/  IMAD.MOV.U32 R13, RZ, RZ, R41 ;  /* 0x000000ffff0d7224 */ /* 0x000fe200078e0029 */
[----:B------:R0:W-:Y:S01]  /*2c10*/  STL.128 [R1+0x1b0], R8 ;  /* 0x0001b00801007387 */ /* 0x0001e20000100c00 */
[----:B------:R-:W-:Y:S02]  /*2c20*/  IMAD.MOV.U32 R14, RZ, RZ, R29 ;  /* 0x000000ffff0e7224 */ /* 0x000fe400078e001d */
[----:B------:R-:W-:-:S02]  /*2c30*/  IMAD.MOV.U32 R15, RZ, RZ, R44 ;  /* 0x000000ffff0f7224 */ /* 0x000fc400078e002c */
[----:B------:R-:W-:Y:S02]  /*2c40*/  IMAD.MOV.U32 R28, RZ, RZ, R37 ;  /* 0x000000ffff1c7224 */ /* 0x000fe400078e0025 */
[----:B------:R-:W-:Y:S01]  /*2c50*/  IMAD.MOV.U32 R29, RZ, RZ, R38 ;  /* 0x000000ffff1d7224 */ /* 0x000fe200078e0026 */
[----:B------:R3:W-:Y:S01]  /*2c60*/  STL.128 [R1+0x190], R12 ;  /* 0x0001900c01007387 */ /* 0x0007e20000100c00 */
[----:B0-----:R-:W-:Y:S02]  /*2c70*/  IMAD.MOV.U32 R8, RZ, RZ, R31 ;  /* 0x000000ffff087224 */ /* 0x001fe400078e001f */
[----:B------:R-:W-:Y:S02]  /*2c80*/  IMAD.MOV.U32 R9, RZ, RZ, R46 ;  /* 0x000000ffff097224 */ /* 0x000fe400078e002e */
[----:B------:R-:W-:Y:S02]  /*2c90*/  IMAD.MOV.U32 R10, RZ, RZ, R32 ;  /* 0x000000ffff0a7224 */ /* 0x000fe400078e0020 */
[----:B------:R-:W-:-:S02]  /*2ca0*/  IMAD.MOV.U32 R11, RZ, RZ, R33 ;  /* 0x000000ffff0b7224 */ /* 0x000fc400078e0021 */
[--C-:B---3--:R-:W-:Y:S02]  /*2cb0*/  IMAD.X R13, RZ, RZ, R17.reuse, P2 ;  /* 0x000000ffff0d7224 */ /* 0x108fe400010e0611 */
[----:B------:R-:W-:Y:S01]  /*2cc0*/  IMAD.X R12, RZ, RZ, R17, P1 ;  /* 0x000000ffff0c7224 */ /* 0x000fe200008e0611 */
[----:B------:R0:W-:Y:S01]  /*2cd0*/  STL.128 [R1+0x1c0], R8 ;  /* 0x0001c00801007387 */ /* 0x0001e20000100c00 */
[----:B------:R-:W-:-:S05]  /*2ce0*/  IMAD.MOV.U32 R31, RZ, RZ, R43 ;  /* 0x000000ffff1f7224 */ /* 0x000fca00078e002b */
[----:B------:R-:W-:Y:S01]  /*2cf0*/  STL.128 [R1+0x200], R28 ;  /* 0x0002001c01007387 */ /* 0x000fe20000100c00 */
[----:B0-----:R-:W-:Y:S01]  /*2d00*/  IMAD.MOV.U32 R10, RZ, RZ, R20 ;  /* 0x000000ffff0a7224 */ /* 0x001fe200078e0014 */
[----:B------:R-:W-:Y:S01]  /*2d10*/  IADD3 R20, P0, R16, 0x138, RZ ;  /* 0x0000013810147810 */ /* 0x000fe20007f1e0ff */
[----:B------:R-:W-:Y:S02]  /*2d20*/  IMAD.MOV.U32 R11, RZ, RZ, R21 ;  /* 0x000000ffff0b7224 */ /* 0x000fe400078e0015 */
        /* <DEDUP_REMOVED lines=19> */
.L_x_3190:
[----:B------:R-:W-:Y:S05]  /*2e60*/  BSYNC B0 ;  /* 0x0000000000007941 */ /* 0x000fea0003800000 */
.L_x_3189:
        /* <DEDUP_REMOVED lines=8> */
.L_x_3192:
[----:B------:R-:W-:Y:S05]  /*2ef0*/  BSYNC B0 ;  /* 0x0000000000007941 */ /* 0x000fea0003800000 */
.L_x_3191:
[----:B------:R-:W-:Y:S04]  /*2f00*/  BSSY B0, `(.L_x_3193) ;  /* 0x0000004000007945 */ /* 0x000fe80003800000 */
[----:B-1----:R-:W-:Y:S05]  /*2f10*/  @P0 BRA `(.L_x_3194) ;  /* 0x0000000000080947 */ /* 0x002fea0003800000 */
[----:B------:R-:W1:Y:S02]  /*2f20*/  SYNCS.PHASECHK.TRANS64.TRYWAIT P0, [R24+URZ], R25 ;  /* 0x00000019180075a7 */ /* 0x000e64000800017f */
[----:B-1----:R-:W-:Y:S05]  /*2f30*/  @!P0 BRA `(.L_x_3195) ;  /* 0x0000025c00e88947 */ /* 0x002fea0003800000 */
.L_x_3194:
[----:B------:R-:W-:Y:S05]  /*2f40*/  BSYNC B0 ;  /* 0x0000000000007941 */ /* 0x000fea0003800000 */
.L_x_3193:
[----:B------:R-:W2:Y:S04]  /*2f50*/  LDL R13, [R1+0x210] ;  /* 0x00021000010d7983 */ /* 0x000ea80000100800 */
[----:B------:R-:W2:Y:S01]  /*2f60*/  LDL.64 R8, [R1+0xa0] ;  /* 0x0000a00001087983 */ /* 0x000ea20000100a00 */
[----:B------:R-:W-:Y:S05]  /*2f70*/  WARPSYNC.ALL ;  /* 0x0000000000007948 */ /* 0x000fea0003800000 */
[----:B01----:R-:W3:Y:S04]  /*2f80*/  LDL.64 R24, [R1+0x98] ;  /* 0x0000980001187983 */ /* 0x003ee80000100a00 */
        /* <DEDUP_REMOVED lines=54> */
.L_x_3441:
[----:B------:R-:W-:Y:S05]  /*32f0*/  BSYNC B0 ;  /* 0x0000000000007941 */ /* 0x000fea0003800000 */
.L_x_3196:
[----:B------:R-:W2:Y:S04]  /*3300*/  LDL R10, [R1+0x54] ;  /* 0x00005400010a7983 */ /* 0x000ea80000100800 */
[----:B0-----:R0:W5:Y:S01]  /*3310*/  LDL.64 R8, [R1+0x210] ;  /* 0x0002100001087983 */ /* 0x0011620000100a00 */
[----:B------:R-:W-:Y:S01]  /*3320*/  BSSY B0, `(.L_x_3198) ;  /* 0x0000005000007945 */ /* 0x000fe20003800000 */
[----:B--2---:R-:W-:-:S04]  /*3330*/  LOP3.LUT R10, R10, 0x1, RZ, 0xfc, !PT ;  /* 0x000000010a0a7812 */ /* 0x004fc800078efcff */
[----:B------:R-:W-:-:S13]  /*3340*/  ISETP.NE.AND P1, PT, R10, 0x3, PT ;  /* 0x000000030a00780c */ /* 0x000fda0003f25270 */
[----:B0-----:R-:W-:Y:S05]  /*3350*/  @!P1 BRA `(.L_x_3199) ;  /* 0x0000000000049947 */ /* 0x001fea0003800000 */
[----:B------:R-:W-:Y:S01]  /*3360*/  BPT.TRAP 0x1 ;  /* 0x000000040000795c */ /* 0x000fe20000300000 */
.L_x_3199:
[----:B------:R-:W-:Y:S05]  /*3370*/  BSYNC B0 ;  /* 0x0000000000007941 */ /* 0x000fea0003800000 */
.L_x_3198:
        /* <DEDUP_REMOVED lines=8> */
.L_x_3201:
[----:B------:R-:W-:Y:S05]  /*3400*/  BSYNC B0 ;  /* 0x0000000000007941 */ /* 0x000fea0003800000 */
.L_x_3200:
[----:B------:R-:W-:Y:S04]  /*3410*/  BSSY B0, `(.L_x_3202) ;  /* 0x0000004000007945 */ /* 0x000fe80003800000 */
[----:B-1----:R-:W-:Y:S05]  /*3420*/  @P0 BRA `(.L_x_3203) ;  /* 0x0000000000080947 */ /* 0x002fea0003800000 */
[----:B------:R-:W1:Y:S02]  /*3430*/  SYNCS.PHASECHK.TRANS64.TRYWAIT P0, [R8+URZ], R9 ;  /* 0x00000009080075a7 */ /* 0x000e64000800017f */
[----:B-1----:R-:W-:Y:S05]  /*3440*/  @!P0 BRA `(.L_x_3204) ;  /* 0x0000025800d08947 */ /* 0x002fea0003800000 */
.L_x_3203:
[----:B------:R-:W-:Y:S05]  /*3450*/  BSYNC B0 ;  /* 0x0000000000007941 */ /* 0x000fea0003800000 */
.L_x_3202:
        /* <DEDUP_REMOVED lines=244> */
[----:B------:R-:W-:-:S04]  /*43a0*/  IMAD.U32 R8, RZ, RZ, UR49 ;  /* 0x00000031ff087e24 */ /* 0x000fc8000f8e00ff */
[----:B-----5:R-:W-:Y:S01]  /*43b0*/  IMAD R9, R8, -0x60, R11 ;  /* 0xffffffa008097824 */ /* 0x020fe200078e020b */
[----:B------:R-:W-:Y:S01]  /*43c0*/  LOP3.LUT R8, R75, 0x7ffffffc, RZ, 0xc0, !PT ;  /* 0x7ffffffc4b087812 */ /* 0x000fe200078ec0ff */
[----:B------:R-:W-:Y:S01]  /*43d0*/  UMOV UR4, 0xffffffa0 ;  /* 0xffffffa000047882 */ /* 0x000fe20000000000 */
[----:B------:R-:W-:-:S03]  /*43e0*/  ISETP.GE.AND P2, PT, R72, 0x1, PT ;  /* 0x000000014800780c */ /* 0x000fc60003f46270 */
[----:B------:R-:W-:Y:S01]  /*43f0*/  IMAD.IADD R8, R73, 0x1, -R8 ;  /* 0x0000000149087824 */ /* 0x000fe200078e0a08 */
[----:B------:R-:W-:Y:S01]  /*4400*/  UIMAD UR4, UR49, UR4, 0x60 ;  /* 0x00000060310474a4 */ /* 0x000fe2000f8e0204 */
[----:B------:R-:W-:-:S05]  /*4410*/  LOP3.LUT R19, RZ, R19, RZ, 0x33, !PT ;  /* 0x00000013ff137212 */ /* 0x000fca00078e33ff */
[----:B------:R-:W-:Y:S01]  /*4420*/  IMAD.U32 R75, RZ, RZ, UR4 ;  /* 0x00000004ff4b7e24 */ /* 0x000fe2000f8e00ff */
[----:B------:R-:W-:Y:S03]  /*4430*/  BSSY B0, `(.L_x_3205) ;  /* 0x0000029000007945 */ /* 0x000fe60003800000 */
[----:B------:R-:W-:Y:S02]  /*4440*/  IMAD R76, R8, -0x2, R75 ;  /* 0xfffffffe084c7824 */ /* 0x000fe400078e024b */
[----:B------:R-:W-:Y:S02]  /*4450*/  VIADD R75, R20, UR4 ;  /* 0x00000004144b7c36 */ /* 0x000fe40008000000 */
[----:B--2---:R-:W-:-:S05]  /*4460*/  @P1 IMAD.HI.U32 R12, R77, R12, RZ ;  /* 0x0000000c4d0c1227 */ /* 0x004fca00078e00ff */
[----:B------:R-:W-:-:S05]  /*4470*/  @P1 SHF.R.U32.HI R77, RZ, R13, R12 ;  /* 0x0000000dff4d1219 */ /* 0x000fca000001160c */
[----:B------:R-:W1:Y:S01]  /*4480*/  SHFL.IDX PT, R21, R77, RZ, 0x1c1f ;  /* 0x001c1fff4d157589 */ /* 0x000e6200000e0000 */
[----:B------:R-:W-:-:S04]  /*4490*/  VIADD R13, R9, 0x61 ;  /* 0x00000061090d7836 */ /* 0x000fc80000000000 */
[C---:B------:R-:W-:Y:S02]  /*44a0*/  IMAD R13, R8.reuse, -0x2, R13 ;  /* 0xfffffffe080d7824 */ /* 0x040fe400078e020d */
[----:B------:R-:W-:Y:S02]  /*44b0*/  VIADD R9, R9, 0x60 ;  /* 0x0000006009097836 */ /* 0x000fe40000000000 */
[----:B------:R-:W-:Y:S02]  /*44c0*/  IMAD.IADD R10, R13, 0x1, -R14 ;  /* 0x000000010d0a7824 */ /* 0x000fe400078e0a0e */
        /* <DEDUP_REMOVED lines=18> */
.L_x_3210:
[----:B------:R-:W-:Y:S05]  /*45f0*/  BSYNC B2 ;  /* 0x0000000000027941 */ /* 0x000fea0003800000 */
.L_x_3209:
[----:B------:R-:W-:Y:S01]  /*4600*/  LOP3.LUT R13, RZ, R13, RZ, 0x33, !PT ;  /* 0x0000000dff0d7212 */ /* 0x000fe200078e33ff */
[----:B------:R-:W-:Y:S06]  /*4610*/  BRA `(.L_x_3211) ;  /* 0x0000000000187947 */ /* 0x000fec0003800000 */
.L_x_3208:
[----:B------:R-:W-:-:S13]  /*4620*/  ISETP.NE.AND P1, PT, R72, 0x1, PT ;  /* 0x000000014800780c */ /* 0x000fda0003f25270 */
[----:B------:R-:W-:Y:S05]  /*4630*/  @!P1 BRA `(.L_x_3211) ;  /* 0x0000000000109947 */ /* 0x000fea0003800000 */
[----:B------:R-:W2:Y:S04]  /*4640*/  LDL R10, [R198+0x1c] ;  /* 0x00001c00c60a7983 */ /* 0x000ea80000100800 */
[----:B------:R-:W3:Y:S01]  /*4650*/  LDL R20, [R198+0x20] ;  /* 0x00002000c6147983 */ /* 0x000ee20000100800 */
[----:B--2---:R-:W-:-:S05]  /*4660*/  IMAD.HI.U32 R13, R13, R10, RZ ;  /* 0x0000000a0d0d7227 */ /* 0x004fca00078e00ff */
[----:B---3--:R-:W-:-:S07]  /*4670*/  SHF.R.U32.HI R13, RZ, R20, R13 ;  /* 0x00000014ff0d7219 */ /* 0x008fce000001160d */
.L_x_3211:
[----:B------:R-:W-:Y:S05]  /*4680*/  BSYNC B1 ;  /* 0x0000000000017941 */ /* 0x000fea0003800000 */
.L_x_3207:
[----:B------:R-:W-:-:S05]  /*4690*/  IMAD R13, R72, R13, R76 ;  /* 0x0000000d480d7224 */ /* 0x000fca00078e024c */
[----:B------:R-:W-:Y:S02]  /*46a0*/  VIMNMX R8, R8, R13, !PT ;  /* 0x0000000d08087248 */ /* 0x000fe40007fe0100 */
[----:B------:R-:W-:-:S07]  /*46b0*/  VIADDMNMX R9, R13, R72, R9, PT ;  /* 0x000000480d097246 */ /* 0x000fce0003800109 */
.L_x_3206:
[----:B------:R-:W-:Y:S05]  /*46c0*/  BSYNC B0 ;  /* 0x0000000000007941 */ /* 0x000fea0003800000 */
.L_x_3205:
        /* <DEDUP_REMOVED lines=14> */
[C---:B------:R-:W-:Y:S02]  /*47b0*/  ISETP.LT.OR P4, PT, R9.reuse, 0x9, P4 ;  /* 0x000000090900780c */ /* 0x040fe40002781670 */
        /* <DEDUP_REMOVED lines=118> */
.L_x_3217:
[----:B------:R-:W-:Y:S05]  /*4f20*/  BSYNC B2 ;  /* 0x0000000000027941 */ /* 0x000fea0003800000 */
.L_x_3216:
[----:B------:R-:W-:Y:S01]  /*4f30*/  LOP3.LUT R11, RZ, R11, RZ, 0x33, !PT ;  /* 0x0000000bff0b7212 */ /* 0x000fe200078e33ff */
[----:B------:R-:W-:Y:S06]  /*4f40*/  BRA `(.L_x_3218) ;  /* 0x0000000000187947 */ /* 0x000fec0003800000 */
.L_x_3215:
[----:B------:R-:W-:-:S13]  /*4f50*/  ISETP.NE.AND P6, PT, R72, 0x1, PT ;  /* 0x000000014800780c */ /* 0x000fda0003fc5270 */
[----:B------:R-:W-:Y:S05]  /*4f60*/  @!P6 BRA `(.L_x_3218) ;  /* 0x000000000010e947 */ /* 0x000fea0003800000 */
[----:B------:R-:W2:Y:S04]  /*4f70*/  LDL R12, [R198+0x1c] ;  /* 0x00001c00c60c7983 */ /* 0x000ea80000100800 */
[----:B------:R-:W3:Y:S01]  /*4f80*/  LDL R14, [R198+0x20] ;  /* 0x00002000c60e7983 */ /* 0x000ee20000100800 */
[----:B--2---:R-:W-:-:S05]  /*4f90*/  IMAD.HI.U32 R11, R11, R12, RZ ;  /* 0x0000000c0b0b7227 */ /* 0x004fca00078e00ff */
[----:B---3--:R-:W-:-:S07]  /*4fa0*/  SHF.R.U32.HI R11, RZ, R14, R11 ;  /* 0x0000000eff0b7219 */ /* 0x008fce000001160b */
.L_x_3218:
[----:B------:R-:W-:Y:S05]  /*4fb0*/  BSYNC B1 ;  /* 0x0000000000017941 */ /* 0x000fea0003800000 */
.L_x_3214:
[----:B------:R-:W-:-:S05]  /*4fc0*/  IMAD R11, R72, R11, R76 ;  /* 0x0000000b480b7224 */ /* 0x000fca00078e024c */
[----:B------:R-:W-:Y:S02]  /*4fd0*/  VIADDMNMX R9, R11, R72, R9, PT ;  /* 0x000000480b097246 */ /* 0x000fe40003800109 */
[----:B------:R-:W-:-:S07]  /*4fe0*/  VIMNMX R8, R8, R11, !PT ;  /* 0x0000000b08087248 */ /* 0x000fce0007fe0100 */
.L_x_3213:
[----:B------:R-:W-:Y:S05]  /*4ff0*/  BSYNC B0 ;  /* 0x0000000000007941 */ /* 0x000fea0003800000 */
.L_x_3212:
        /* <DEDUP_REMOVED lines=13> */
[----:B------:R-:W3:Y:S01]  /*50d0*/  LDL R27, [R1+0x3f4] ;  /* 0x0003f400011b7983 */ /* 0x000ee20000100800 */
[----:B------:R-:W-:Y:S02]  /*50e0*/  ISETP.LT.OR P1, PT, R9, 0xa, P1 ;  /* 0x0000000a0900780c */ /* 0x000fe40000f21670 */
[----:B------:R-:W-:Y:S01]  /*50f0*/  ISETP.NE.AND P6, PT, R33, RZ, PT ;  /* 0x000000ff2100720c */ /* 0x000fe20003fc5270 */
[----:B------:R-:W4:Y:S01]  /*5100*/  LDL R149, [R1+0x234] ;  /* 0x0002340001957983 */ /* 0x000f220000100800 */
[----:B------:R-:W-:-:S02]  /*5110*/  FSEL R133, R31, -INF , !P1 ;  /* 0xff8000001f857808 */ /* 0x000fc40004800000 */
[----:B------:R-:W-:Y:S01]  /*5120*/  ISETP.NE.AND P1, PT, R28, RZ, PT ;  /* 0x000000ff1c00720c */ /* 0x000fe20003f25270 */
[----:B------:R-:W4:Y:S01]  /*5130*/  LDL R148, [R1+0x238] ;  /* 0x0002380001947983 */ /* 0x000f220000100800 */
[----:B------:R-:W-:Y:S02]  /*5140*/  FMNMX.FTZ R12, R65, R10, !PT ;  /* 0x0000000a410c7209 */ /* 0x000fe40007810000 */
[C---:B------:R-:W-:Y:S01]  /*5150*/  ISETP.GT.AND P1, PT, R8.reuse, 0x10, !P1 ;  /* 0x000000100800780c */ /* 0x040fe20004f24270 */
[----:B------:R-:W4:Y:S01]  /*5160*/  LDL R28, [R1+0x3f8] ;  /* 0x0003f800011c7983 */ /* 0x000f220000100800 */
[----:B------:R-:W-:Y:S02]  /*5170*/  FMNMX.FTZ R12, R15, R12, !PT ;  /* 0x0000000c0f0c7209 */ /* 0x000fe40007810000 */
[----:B------:R-:W-:Y:S01]  /*5180*/  ISETP.LT.OR P1, PT, R9, 0x11, P1 ;  /* 0x000000110900780c */ /* 0x000fe20000f21670 */
[----:B------:R-:W4:Y:S01]  /*5190*/  LDL R147, [R1+0x23c] ;  /* 0x00023c0001937983 */ /* 0x000f220000100800 */
[----:B------:R-:W-:-:S02]  /*51a0*/  ISETP.GT.AND P3, PT, R8, 0x50, !P3 ;  /* 0x000000500800780c */ /* 0x000fc40005f64270 */
[----:B------:R-:W-:Y:S01]  /*51b0*/  FSEL R163, R34, -INF , !P1 ;  /* 0xff80000022a37808 */ /* 0x000fe20004800000 */
[----:B------:R-:W4:Y:S01]  /*51c0*/  LDL R146, [R1+0x240] ;  /* 0x0002400001927983 */ /* 0x000f220000100800 */
[----:B------:R-:W-:Y:S02]  /*51d0*/  ISETP.NE.AND P1, PT, R29, RZ, PT ;  /* 0x000000ff1d00720c */ /* 0x000fe40003f25270 */
[C---:B------:R-:W-:Y:S01]  /*51e0*/  ISETP.GT.AND P4, PT, R8.reuse, 0x51, !P4 ;  /* 0x000000510800780c */ /* 0x040fe20006784270 */
[----:B------:R-:W4:Y:S01]  /*51f0*/  LDL R29, [R1+0x3fc] ;  /* 0x0003fc00011d7983 */ /* 0x000f220000100800 */
[C---:B------:R-:W-:Y:S02]  /*5200*/  ISETP.GT.AND P1, PT, R8.reuse, 0x11, !P1 ;  /* 0x000000110800780c */ /* 0x040fe40004f24270 */
[----:B------:R-:W-:Y:S01]  /*5210*/  ISETP.GT.AND P5, PT, R8, 0x58, !P5 ;  /* 0x000000580800780c */ /* 0x000fe20006fa4270 */
[----:B------:R-:W4:Y:S01]  /*5220*/  LDL R145, [R1+0x244] ;  /* 0x0002440001917983 */ /* 0x000f220000100800 */
[----:B------:R-:W-:-:S02]  /*5230*/  ISETP.LT.OR P1, PT, R9, 0x12, P1 ;  /* 0x000000120900780c */ /* 0x000fc40000f21670 */
[----:B------:R-:W-:Y:S01]  /*5240*/  ISETP.LT.OR P3, PT, R9, 0x51, P3 ;  /* 0x000000510900780c */ /* 0x000fe20001f61670 */
[----:B------:R-:W4:Y:S01]  /*5250*/  LDL R144, [R1+0x248] ;  /* 0x0002480001907983 */ /* 0x000f220000100800 */
[----:B------:R-:W-:Y:S02]  /*5260*/  FSEL R167, R35, -INF , !P1 ;  /* 0xff80000023a77808 */ /* 0x000fe40004800000 */
[----:B------:R-:W-:Y:S01]  /*5270*/  ISETP.GT.AND P1, PT, R8, 0x18, !P2 ;  /* 0x000000180800780c */ /* 0x000fe20005724270 */
[----:B------:R-:W4:Y:S01]  /*5280*/  LDL R143, [R1+0x24c] ;  /* 0x00024c00018f7983 */ /* 0x000f220000100800 */
[----:B------:R-:W-:Y:S02]  /*5290*/  ISETP.NE.AND P2, PT, R13, RZ, PT ;  /* 0x000000ff0d00720c */ /* 0x000fe40003f45270 */
[C---:B------:R-:W-:Y:S01]  /*52a0*/  ISETP.LT.OR P1, PT, R9.reuse, 0x19, P1 ;  /* 0x000000190900780c */ /* 0x040fe20000f21670 */
[----:B------:R-:W4:Y:S01]  /*52b0*/  LDL R141, [R1+0x250] ;  /* 0x00025000018d7983 */ /* 0x000f220000100800 */
[----:B------:R-:W-:-:S02]  /*52c0*/  ISETP.LT.OR P4, PT, R9, 0x52, P4 ;  /* 0x000000520900780c */ /* 0x000fc40002781670 */
[----:B------:R-:W-:Y:S01]  /*52d0*/  FSEL R171, R38, -INF , !P1 ;  /* 0xff80000026ab7808 */ /* 0x000fe20004800000 */
[----:B------:R-:W4:Y:S01]  /*52e0*/  LDL R140, [R1+0x254] ;  /* 0x00025400018c7983 */ /* 0x000f220000100800 */
[----:B------:R-:W-:Y:S02]  /*52f0*/  ISETP.GT.AND P1, PT, R8, 0x19, !P6 ;  /* 0x000000190800780c */ /* 0x000fe40007724270 */
[----:B------:R-:W-:Y:S01]  /*5300*/  ISETP.NE.AND P6, PT, R53, RZ, PT ;  /* 0x000000ff3500720c */ /* 0x000fe20003fc5270 */
[----:B------:R-:W4:Y:S01]  /*5310*/  LDL R139, [R1+0x258] ;  /* 0x00025800018b7983 */ /* 0x000f220000100800 */
[----:B------:R-:W-:Y:S02]  /*5320*/  ISETP.LT.OR P1, PT, R9, 0x1a, P1 ;  /* 0x0000001a0900780c */ /* 0x000fe40000f21670 */
[----:B------:R-:W-:Y:S01]  /*5330*/  FSEL R181, R66, -INF , !P3 ;  /* 0xff80000042b57808 */ /* 0x000fe20005800000 */
[----:B------:R-:W4:Y:S01]  /*5340*/  LDL R138, [R1+0x25c] ;  /* 0x00025c00018a7983 */ /* 0x000f220000100800 */
[----:B------:R-:W-:-:S02]  /*5350*/  FSEL R174, R39, -INF , !P1 ;  /* 0xff80000027ae7808 */ /* 0x000fc40004800000 */
[----:B------:R-:W-:Y:S01]  /*5360*/  ISETP.NE.AND P1, PT, R36, RZ, PT ;  /* 0x000000ff2400720c */ /* 0x000fe20003f25270 */
[----:B------:R-:W4:Y:S01]  /*5370*/  LDL R137, [R1+0x260] ;  /* 0x0002600001897983 */ /* 0x000f220000100800 */
[----:B------:R-:W-:Y:S02]  /*5380*/  ISETP.LT.OR P5, PT, R9, 0x59, P5 ;  /* 0x000000590900780c */ /* 0x000fe40002fa1670 */
[----:B------:R-:W-:Y:S01]  /*5390*/  ISETP.GT.AND P1, PT, R8, 0x20, !P1 ;  /* 0x000000200800780c */ /* 0x000fe20004f24270 */
[----:B------:R-:W4:Y:S01]  /*53a0*/  LDL R136, [R1+0x264] ;  /* 0x0002640001887983 */ /* 0x000f220000100800 */
[----:B------:R-:W-:Y:S02]  /*53b0*/  FSEL R182, R67, -INF , !P4 ;  /* 0xff80000043b67808 */ /* 0x000fe40006000000 */
[----:B------:R-:W-:Y:S01]  /*53c0*/  ISETP.LT.OR P1, PT, R9, 0x21, P1 ;  /* 0x000000210900780c */ /* 0x000fe20000f21670 */
[----:B------:R-:W4:Y:S01]  /*53d0*/  LDL R135, [R1+0x268] ;  /* 0x0002680001877983 */ /* 0x000f220000100800 */
[----:B------:R-:W-:-:S02]  /*53e0*/  FSEL R183, R70, -INF , !P5 ;  /* 0xff80000046b77808 */ /* 0x000fc40006800000 */
[----:B------:R-:W-:Y:S01]  /*53f0*/  FSEL R160, R42, -INF , !P1 ;  /* 0xff8000002aa07808 */ /* 0x000fe20004800000 */
[----:B------:R-:W4:Y:S01]  /*5400*/  LDL R130, [R1+0x26c] ;  /* 0x00026c0001827983 */ /* 0x000f220000100800 */
[----:B------:R-:W-:-:S03]  /*5410*/  ISETP.NE.AND P1, PT, R37, RZ, PT ;  /* 0x000000ff2500720c */ /* 0x000fc60003f25270 */
[----:B------:R-:W4:Y:S01]  /*5420*/  LDL R129, [R1+0x270] ;  /* 0x0002700001817983 */ /* 0x000f220000100800 */
[----:B------:R-:W-:-:S03]  /*5430*/  ISETP.GT.AND P1, PT, R8, 0x21, !P1 ;  /* 0x000000210800780c */ /* 0x000fc60004f24270 */
[----:B------:R-:W4:Y:S01]  /*5440*/  LDL R128, [R1+0x274] ;  /* 0x0002740001807983 */ /* 0x000f220000100800 */
[----:B------:R-:W-:-:S03]  /*5450*/  ISETP.LT.OR P1, PT, R9, 0x22, P1 ;  /* 0x000000220900780c */ /* 0x000fc60000f21670 */
[----:B------:R-:W4:Y:S01]  /*5460*/  LDL R127, [R1+0x278] ;  /* 0x00027800017f7983 */ /* 0x000f220000100800 */
[----:B------:R-:W-:Y:S02]  /*5470*/  FSEL R166, R43, -INF , !P1 ;  /* 0xff8000002ba67808 */ /* 0x000fe40004800000 */
[----:B------:R-:W-:Y:S01]  /*5480*/  ISETP.NE.AND P1, PT, R40, RZ, PT ;  /* 0x000000ff2800720c */ /* 0x000fe20003f25270 */
[----:B------:R-:W4:Y:S03]  /*5490*/  LDL R126, [R1+0x27c] ;  /* 0x00027c00017e7983 */ /* 0x000f260000100800 */
[----:B------:R-:W-:Y:S01]  /*54a0*/  ISETP.GT.AND P1, PT, R8, 0x28, !P1 ;  /* 0x000000280800780c */ /* 0x000fe20004f24270 */
[----:B------:R-:W4:Y:S03]  /*54b0*/  LDL R125, [R1+0x280] ;  /* 0x00028000017d7983 */ /* 0x000f260000100800 */
[----:B------:R-:W-:Y:S01]  /*54c0*/  ISETP.LT.OR P1, PT, R9, 0x29, P1 ;  /* 0x000000290900780c */ /* 0x000fe20000f21670 */
[----:B------:R-:W4:Y:S03]  /*54d0*/  LDL R124, [R1+0x284] ;  /* 0x00028400017c7983 */ /* 0x000f260000100800 */
[----:B------:R-:W-:Y:S01]  /*54e0*/  FSEL R170, R46, -INF , !P1 ;  /* 0xff8000002eaa7808 */ /* 0x000fe20004800000 */
[----:B------:R-:W4:Y:S01]  /*54f0*/  LDL R123, [R1+0x288] ;  /* 0x00028800017b7983 */ /* 0x000f220000100800 */
[----:B------:R-:W-:-:S03]  /*5500*/  ISETP.NE.AND P1, PT, R41, RZ, PT ;  /* 0x000000ff2900720c */ /* 0x000fc60003f25270 */
[----:B------:R-:W5:Y:S01]  /*5510*/  LDL R46, [R1+0x22c] ;  /* 0x00022c00012e7983 */ /* 0x000f620000100800 */
        /* <DEDUP_REMOVED lines=14> */
[----:B------:R-:W3:Y:S01]  /*5600*/  LDL R45, [R1+0x224] ;  /* 0x00022400012d7983 */ /* 0x000ee20000100800 */
        /* <DEDUP_REMOVED lines=28> */
[----:B------:R-:W-:-:S02]  /*57d0*/  ISETP.GT.AND P1, PT, R8, RZ, !P2 ;  /* 0x000000ff0800720c */ /* 0x000fc40005724270 */
[----:B------:R-:W-:Y:S01]  /*57e0*/  ISETP.NE.AND P2, PT, R57, RZ, PT ;  /* 0x000000ff3900720c */ /* 0x000fe20003f45270 */
[----:B------:R-:W4:Y:S01]  /*57f0*/  LDL R104, [R1+0x2d4] ;  /* 0x0002d40001687983 */ /* 0x000f220000100800 */
[----:B------:R-:W-:Y:S02]  /*5800*/  ISETP.LT.OR P1, PT, R9, 0x1, P1 ;  /* 0x000000010900780c */ /* 0x000fe40000f21670 */
[----:B------:R-:W-:Y:S01]  /*5810*/  ISETP.GT.AND P2, PT, R8, 0x49, !P2 ;  /* 0x000000490800780c */ /* 0x000fe20005744270 */
[----:B------:R-:W4:Y:S01]  /*5820*/  LDL R103, [R1+0x2d8] ;  /* 0x0002d80001677983 */ /* 0x000f220000100800 */
[----:B------:R-:W-:Y:S02]  /*5830*/  FSEL R142, R26, -INF , !P1 ;  /* 0xff8000001a8e7808 */ /* 0x000fe40004800000 */
[----:B------:R-:W-:Y:S01]  /*5840*/  ISETP.GT.AND P1, PT, R8, 0x41, !P6 ;  /* 0x000000410800780c */ /* 0x000fe20007724270 */
[----:B------:R-:W4:Y:S01]  /*5850*/  LDL R102, [R1+0x2dc] ;  /* 0x0002dc0001667983 */ /* 0x000f220000100800 */
[----:B------:R-:W-:-:S02]  /*5860*/  FMNMX.FTZ R11, R142, R131, !PT ;  /* 0x000000838e0b7209 */ /* 0x000fc40007810000 */
[----:B------:R-:W-:Y:S01]  /*5870*/  ISETP.LT.OR P1, PT, R9, 0x42, P1 ;  /* 0x000000420900780c */ /* 0x000fe20000f21670 */
[----:B------:R-:W4:Y:S01]  /*5880*/  LDL R101, [R1+0x2e0] ;  /* 0x0002e00001657983 */ /* 0x000f220000100800 */
[----:B------:R-:W-:Y:S02]  /*5890*/  FMNMX.FTZ R14, R132, R11, !PT ;  /* 0x0000000b840e7209 */ /* 0x000fe40007810000 */
[----:B------:R-:W-:Y:S01]  /*58a0*/  FMNMX.FTZ R11, R19, R12, !PT ;  /* 0x0000000c130b7209 */ /* 0x000fe20007810000 */
[----:B------:R-:W4:Y:S01]  /*58b0*/  LDL R100, [R1+0x2e4] ;  /* 0x0002e40001647983 */ /* 0x000f220000100800 */
[----:B------:R-:W-:Y:S02]  /*58c0*/  FMNMX.FTZ R14, R133, R14, !PT ;  /* 0x0000000e850e7209 */ /* 0x000fe40007810000 */
[----:B------:R-:W-:Y:S01]  /*58d0*/  FMNMX.FTZ R12, R134, R11, !PT ;  /* 0x0000000b860c7209 */ /* 0x000fe20007810000 */
[----:B------:R-:W4:Y:S01]  /*58e0*/  LDL R99, [R1+0x2e8] ;  /* 0x0002e80001637983 */ /* 0x000f220000100800 */
[----:B------:R-:W-:-:S02]  /*58f0*/  FMNMX.FTZ R14, R163, R14, !PT ;  /* 0x0000000ea30e7209 */ /* 0x000fc40007810000 */
[----:B------:R-:W-:Y:S01]  /*5900*/  FMNMX.FTZ R11, R21, R12, !PT ;  /* 0x0000000c150b7209 */ /* 0x000fe20007810000 */
        /* <DEDUP_REMOVED lines=26> */
[----:B------:R-:W-:Y:S01]  /*5ab0*/  FSEL R169, R59, -INF , !P1 ;  /* 0xff8000003ba97808 */ /* 0x000fe20004800000 */
[----:B------:R-:W4:Y:S01]  /*5ac0*/  LDL R89, [R1+0x310] ;  /* 0x0003100001597983 */ /* 0x000f220000100800 */
[----:B------:R-:W-:Y:S02]  /*5ad0*/  ISETP.NE.AND P1, PT, R56, RZ, PT ;  /* 0x000000ff3800720c */ /* 0x000fe40003f25270 */
[----:B------:R-:W-:Y:S01]  /*5ae0*/  FMNMX.FTZ R12, R191, R12, !PT ;  /* 0x0000000cbf0c7209 */ /* 0x000fe20007810000 */
[----:B------:R-:W4:Y:S01]  /*5af0*/  LDL R88, [R1+0x314] ;  /* 0x0003140001587983 */ /* 0x000f220000100800 */
[----:B------:R-:W-:Y:S02]  /*5b00*/  FMNMX.FTZ R14, R168, R11, !PT ;  /* 0x0000000ba80e7209 */ /* 0x000fe40007810000 */
[----:B------:R-:W-:Y:S01]  /*5b10*/  ISETP.NE.AND P6, PT, R24, RZ, PT ;  /* 0x000000ff1800720c */ /* 0x000fe20003fc5270 */
[----:B------:R-:W4:Y:S01]  /*5b20*/  LDL R87, [R1+0x318] ;  /* 0x0003180001577983 */ /* 0x000f220000100800 */
[----:B------:R-:W-:-:S02]  /*5b30*/  ISETP.GT.AND P1, PT, R8, 0x48, !P1 ;  /* 0x000000480800780c */ /* 0x000fc40004f24270 */
[----:B------:R-:W-:Y:S01]  /*5b40*/  FMNMX.FTZ R12, R199, R12, !PT ;  /* 0x0000000cc70c7209 */ /* 0x000fe20007810000 */
[----:B------:R-:W4:Y:S01]  /*5b50*/  LDL R86, [R1+0x31c] ;  /* 0x00031c0001567983 */ /* 0x000f220000100800 */
[----:B------:R-:W-:Y:S02]  /*5b60*/  FMNMX.FTZ R11, R173, R14, !PT ;  /* 0x0000000ead0b7209 */ /* 0x000fe40007810000 */
[----:B------:R-:W-:Y:S01]  /*5b70*/  ISETP.GT.AND P6, PT, R8, 0x59, !P6 ;  /* 0x000000590800780c */ /* 0x000fe200077c4270 */
[----:B------:R-:W4:Y:S01]  /*5b80*/  LDL R85, [R1+0x320] ;  /* 0x0003200001557983 */ /* 0x000f220000100800 */
[----:B------:R-:W-:Y:S02]  /*5b90*/  ISETP.LT.OR P1, PT, R9, 0x49, P1 ;  /* 0x000000490900780c */ /* 0x000fe40000f21670 */
[----:B------:R-:W-:Y:S01]  /*5ba0*/  FMNMX.FTZ R13, R185, R12, !PT ;  /* 0x0000000cb90d7209 */ /* 0x000fe20007810000 */
[----:B------:R-:W4:Y:S01]  /*5bb0*/  LDL R84, [R1+0x324] ;  /* 0x0003240001547983 */ /* 0x000f220000100800 */
[----:B------:R-:W-:-:S02]  /*5bc0*/  FMNMX.FTZ R8, R162, R11, !PT ;  /* 0x0000000ba2087209 */ /* 0x000fc40007810000 */
[----:B------:R-:W-:Y:S01]  /*5bd0*/  ISETP.LT.OR P2, PT, R9, 0x4a, P2 ;  /* 0x0000004a0900780c */ /* 0x000fe20001741670 */
[----:B------:R-:W4:Y:S01]  /*5be0*/  LDL R83, [R1+0x328] ;  /* 0x0003280001537983 */ /* 0x000f220000100800 */
[----:B------:R-:W-:Y:S02]  /*5bf0*/  FSEL R175, R62, -INF , !P1 ;  /* 0xff8000003eaf7808 */ /* 0x000fe40004800000 */
[----:B------:R-:W-:Y:S01]  /*5c00*/  FMNMX.FTZ R12, R186, R13, !PT ;  /* 0x0000000dba0c7209 */ /* 0x000fe20007810000 */
[----:B------:R-:W4:Y:S01]  /*5c10*/  LDL R82, [R1+0x32c] ;  /* 0x00032c0001527983 */ /* 0x000f220000100800 */
[----:B------:R-:W-:Y:S02]  /*5c20*/  FMNMX.FTZ R8, R169, R8, !PT ;  /* 0x00000008a9087209 */ /* 0x000fe40007810000 */
[----:B------:R-:W-:Y:S01]  /*5c30*/  FSEL R176, R63, -INF , !P2 ;  /* 0xff8000003fb07808 */ /* 0x000fe20005000000 */
        /* <DEDUP_REMOVED lines=10> */
[----:B------:R-:W-:-:S02]  /*5ce0*/  ISETP.LT.OR P6, PT, R9, 0x5a, P6 ;  /* 0x0000005a0900780c */ /* 0x000fc400037c1670 */
[----:B------:R-:W-:Y:S01]  /*5cf0*/  FMNMX.FTZ R8, R178, R11, !PT ;  /* 0x0000000bb2087209 */ /* 0x000fe20007810000 */
[----:B------:R-:W4:Y:S01]  /*5d00*/  LDL R77, [R1+0x340] ;  /* 0x00034000014d7983 */ /* 0x000f220000100800 */
[----:B------:R-:W-:Y:S02]  /*5d10*/  FMNMX.FTZ R12, R182, R13, !PT ;  /* 0x0000000db60c7209 */ /* 0x000fe40007810000 */
[----:B------:R-:W-:Y:S01]  /*5d20*/  FSEL R184, R71, -INF , !P6 ;  /* 0xff80000047b87808 */ /* 0x000fe20007000000 */
[----:B------:R-:W2:Y:S01]  /*5d30*/  LDL R11, [R1+0x450] ;  /* 0x00045000010b7983 */ /* 0x000ea20000100800 */
[----:B------:R-:W-:Y:S02]  /*5d40*/  FMNMX.FTZ R9, R179, R8, !PT ;  /* 0x00000008b3097209 */ /* 0x000fe40007810000 */
[----:B------:R-:W-:Y:S01]  /*5d50*/  FMNMX.FTZ R13, R183, R12, !PT ;  /* 0x0000000cb70d7209 */ /* 0x000fe20007810000 */
[----:B------:R-:W4:Y:S01]  /*5d60*/  LDL R76, [R1+0x344] ;  /* 0x00034400014c7983 */ /* 0x000f220000100800 */
[----:B------:R-:W-:-:S02]  /*5d70*/  FMNMX.FTZ R12, R180, R9, !PT ;  /* 0x00000009b40c7209 */ /* 0x000fc40007810000 */
[----:B------:R-:W-:Y:S01]  /*5d80*/  FMNMX.FTZ R13, R184, R13, !PT ;  /* 0x0000000db80d7209 */ /* 0x000fe20007810000 */
[----:B------:R-:W4:Y:S04]  /*5d90*/  LDL R75, [R1+0x348] ;  /* 0x00034800014b7983 */ /* 0x000f280000100800 */
[----:B------:R0:W-:Y:S04]  /*5da0*/  STL.64 [R1+0x430], R12 ;  /* 0x0004300c01007387 */ /* 0x0001e80000100a00 */
[----:B------:R-:W5:Y:S04]  /*5db0*/  LDL R26, [R1+0x434] ;  /* 0x00043400011a7983 */ /* 0x000f680000100800 */
[----:B------:R-:W1:Y:S04]  /*5dc0*/  SHFL.BFLY PT, R9, R12, 0x2, 0x1f ;  /* 0x0c401f000c097f89 */ /* 0x000e6800000e0000 */
[----:B0-----:R-:W4:Y:S04]  /*5dd0*/  LDL R13, [R1+0x3b8] ;  /* 0x0003b800010d7983 */ /* 0x001f280000100800 */
[----:B------:R-:W4:Y:S04]  /*5de0*/  LDL R74, [R1+0x34c] ;  /* 0x00034c00014a7983 */ /* 0x000f280000100800 */
[----:B------:R-:W4:Y:S04]  /*5df0*/  LDL R73, [R1+0x350] ;  /* 0x0003500001497983 */ /* 0x000f280000100800 */
[----:B------:R-:W4:Y:S04]  /*5e00*/  LDL R72, [R1+0x354] ;  /* 0x0003540001487983 */ /* 0x000f280000100800 */
[----:B------:R-:W4:Y:S01]  /*5e10*/  LDL R71, [R1+0x358] ;  /* 0x0003580001477983 */ /* 0x000f220000100800 */
[----:B-1----:R-:W-:-:S03]  /*5e20*/  FMNMX.FTZ R14, R12, R9, !PT ;  /* 0x000000090c0e7209 */ /* 0x002fc60007810000 */
[----:B------:R-:W4:Y:S04]  /*5e30*/  LDL R70, [R1+0x35c] ;  /* 0x00035c0001467983 */ /* 0x000f280000100800 */
[----:B------:R-:W0:Y:S04]  /*5e40*/  SHFL.BFLY PT, R9, R14, 0x1, 0x1f ;  /* 0x0c201f000e097f89 */ /* 0x000e2800000e0000 */
[----:B------:R-:W4:Y:S04]  /*5e50*/  LDL R12, [R1+0x3a8] ;  /* 0x0003a800010c7983 */ /* 0x000f280000100800 */
[----:B------:R-:W4:Y:S04]  /*5e60*/  LDL R69, [R1+0x360] ;  /* 0x0003600001457983 */ /* 0x000f280000100800 */
[----:B------:R-:W4:Y:S04]  /*5e70*/  LDL R68, [R1+0x364] ;  /* 0x0003640001447983 */ /* 0x000f280000100800 */
[----:B------:R-:W4:Y:S04]  /*5e80*/  LDL R67, [R1+0x368] ;  /* 0x0003680001437983 */ /* 0x000f280000100800 */
[----:B------:R-:W4:Y:S01]  /*5e90*/  LDL R66, [R1+0x36c] ;  /* 0x00036c0001427983 */ /* 0x000f220000100800 */
[----:B0-----:R-:W-:-:S03]  /*5ea0*/  FMNMX.FTZ R24, R14, R9, !PT ;  /* 0x000000090e187209 */ /* 0x001fc60007810000 */
[----:B------:R-:W4:Y:S04]  /*5eb0*/  LDL R49, [R1+0x370] ;  /* 0x0003700001317983 */ /* 0x000f280000100800 */
[----:B------:R0:W-:Y:S04]  /*5ec0*/  STL [R1+0x430], R24 ;  /* 0x0004301801007387 */ /* 0x0001e80000100800 */
[----:B------:R-:W3:Y:S04]  /*5ed0*/  LDL R156, [R1+0x430] ;  /* 0x00043000019c7983 */ /* 0x000ee80000100800 */
[----:B------:R-:W4:Y:S04]  /*5ee0*/  LDL.64 R8, [R1+0xa8] ;  /* 0x0000a80001087983 */ /* 0x000f280000100a00 */
[----:B------:R-:W4:Y:S04]  /*5ef0*/  LDL R14, [R1+0x3d0] ;  /* 0x0003d000010e7983 */ /* 0x000f280000100800 */
[----:B0-----:R-:W4:Y:S04]  /*5f00*/  LDL R24, [R1+0x3e8] ;  /* 0x0003e80001187983 */ /* 0x001f280000100800 */
[----:B------:R-:W4:Y:S04]  /*5f10*/  LDL R64, [R1+0x374] ;  /* 0x0003740001407983 */ /* 0x000f280000100800 */
        /* <DEDUP_REMOVED lines=31> */
[----:B-----5:R-:W0:Y:S02]  /*6110*/  SHFL.BFLY PT, R155, R26, 0x2, 0x1f ;  /* 0x0c401f001a9b7f89 */ /* 0x020e2400000e0000 */
[----:B0-----:R-:W-:-:S02]  /*6120*/  FMNMX.FTZ R155, R155, R26, !PT ;  /* 0x0000001a9b9b7209 */ /* 0x001fc40007810000 */
[----:B------:R-:W5:Y:S01]  /*6130*/  LDL R26, [R1+0x3f0] ;  /* 0x0003f000011a7983 */ /* 0x000f620000100800 */
[----:B---3--:R-:W-:Y:S01]  /*6140*/  FSETP.NEU.FTZ.AND P1, PT, R156, -INF , PT ;  /* 0xff8000009c00780b */ /* 0x008fe20003f3d000 */
[----:B--2---:R-:W-:-:S05]  /*6150*/  FMUL.FTZ R156, R11, R156 ;  /* 0x0000009c0b9c7220 */ /* 0x004fca0000410000 */
[----:B------:R-:W-:-:S05]  /*6160*/  FSEL R156, R156, RZ, P1 ;  /* 0x000000ff9c9c7208 */ /* 0x000fca0000800000 */
        /* <DEDUP_REMOVED lines=24> */
[----:B------:R-:W2:Y:S04]  /*62f0*/  LDL R21, [R1+0x414] ;  /* 0x0004140001157983 */ /* 0x000ea80000100800 */
[----:B------:R-:W3:Y:S04]  /*6300*/  LDL R156, [R1+0x418] ;  /* 0x00041800019c7983 */ /* 0x000ee80000100800 */
[----:B------:R-:W0:Y:S01]  /*6310*/  SHFL.BFLY PT, R10, R155, 0x1, 0x1f ;  /* 0x0c201f009b0a7f89 */ /* 0x000e2200000e0000 */
[----:B----4-:R-:W-:Y:S01]  /*6320*/  IMAD R158, R158, 0xc00, R8 ;  /* 0x00000c009e9e7824 */ /* 0x010fe200078e0208 */
[----:B------:R-:W-:Y:S02]  /*6330*/  MUFU.EX2 R65, R65 ;  /* 0x0000004100417308 */ /* 0x000fe40000000800 */
[----:B------:R1:W-:Y:S01]  /*6340*/  STL [R1+0x22c], R46 ;  /* 0x00022c2e01007387 */ /* 0x0003e20000100800 */
[----:B0-----:R-:W-:-:S04]  /*6350*/  FMNMX.FTZ R10, R155, R10, !PT ;  /* 0x0000000a9b0a7209 */ /* 0x001fc80007810000 */
[C---:B------:R-:W-:Y:S01]  /*6360*/  FSETP.NEU.FTZ.AND P1, PT, R10.reuse, -INF , PT ;  /* 0xff8000000a00780b */ /* 0x040fe20003f3d000 */
[----:B------:R-:W-:-:S05]  /*6370*/  FMUL.FTZ R8, R10, R11 ;  /* 0x0000000b0a087220 */ /* 0x000fca0000410000 */
[----:B------:R-:W-:Y:S01]  /*6380*/  FSEL R8, R8, RZ, P1 ;  /* 0x000000ff08087208 */ /* 0x000fe20000800000 */
[----:B-1----:R-:W0:Y:S04]  /*6390*/  MUFU.EX2 R46, R151 ;  /* 0x00000097002e7308 */ /* 0x002e280000000800 */
[-CC-:B------:R-:W-:Y:S01]  /*63a0*/  FFMA.FTZ R219, R132, R11.reuse, -R8.reuse ;  /* 0x0000000b84db7223 */ /* 0x180fe20000010808 */
[-CC-:B------:R-:W-:Y:S01]  /*63b0*/  FFMA.FTZ R223, R133, R11.reuse, -R8.reuse ;  /* 0x0000000b85df7223 */ /* 0x180fe20000010808 */
[-CC-:B------:R-:W-:Y:S01]  /*63c0*/  FFMA.FTZ R142, R142, R11.reuse, -R8.reuse ;  /* 0x0000000b8e8e7223 */ /* 0x180fe20000010808 */
[----:B------:R-:W-:Y:S01]  /*63d0*/  FFMA.FTZ R131, R131, R11, -R8 ;  /* 0x0000000b83837223 */ /* 0x000fe20000010808 */
[----:B------:R1:W-:Y:S02]  /*63e0*/  STL [R1+0x224], R45 ;  /* 0x0002242d01007387 */ /* 0x0003e40000100800 */
[----:B------:R-:W-:Y:S02]  /*63f0*/  MUFU.EX2 R219, R219 ;  /* 0x000000db00db7308 */ /* 0x000fe40000000800 */
[----:B------:R4:W-:Y:S04]  /*6400*/  STL [R1+0x3a8], R12 ;  /* 0x0003a80c01007387 */ /* 0x0009e80000100800 */
[----:B------:R0:W-:Y:S02]  /*6410*/  STL [R1+0x3b8], R13 ;  /* 0x0003b80d01007387 */ /* 0x0001e40000100800 */
[----:B-1----:R1:W-:Y:S02]  /*6420*/  MUFU.EX2 R45, R152 ;  /* 0x00000098002d7308 */ /* 0x0023e40000000800 */
[----:B------:R1:W-:Y:S06]  /*6430*/  STL [R1+0x3d0], R14 ;  /* 0x0003d00e01007387 */ /* 0x0003ec0000100800 */
[----:B----4-:R-:W-:Y:S08]  /*6440*/  MUFU.EX2 R12, R153 ;  /* 0x00000099000c7308 */ /* 0x010ff00000000800 */
[----:B0-----:R-:W-:Y:S08]  /*6450*/  MUFU.EX2 R13, R142 ;  /* 0x0000008e000d7308 */ /* 0x001ff00000000800 */
[----:B-1----:R-:W0:Y:S08]  /*6460*/  MUFU.EX2 R14, R131 ;  /* 0x00000083000e7308 */ /* 0x002e300000000800 */
[----:B------:R-:W1:Y:S01]  /*6470*/  MUFU.EX2 R223, R223 ;  /* 0x000000df00df7308 */ /* 0x000e620000000800 */
[----:B------:R4:W-:Y:S01]  /*6480*/  STL [R1+0x3e8], R24 ;  /* 0x0003e81801007387 */ /* 0x0009e20000100800 */
[----:B------:R-:W-:Y:S01]  /*6490*/  IMAD.MOV.U32 R159, RZ, RZ, R9 ;  /* 0x000000ffff9f7224 */ /* 0x000fe200078e0009 */
[----:B------:R-:W-:-:S02]  /*64a0*/  R2UR UR6, R158 ;  /* 0x000000009e0672ca */ /* 0x000fc400000e0000 */
[----:B------:R0:W-:Y:S01]  /*64b0*/  STL [R1+0x3ec], R25 ;  /* 0x0003ec1901007387 */ /* 0x0001e20000100800 */
[----:B----4-:R-:W-:-:S03]  /*64c0*/  VIADD R24, R158, 0x80 ;  /* 0x000000809e187836 */ /* 0x010fc60000000000 */
[----:B------:R4:W-:Y:S01]  /*64d0*/  STL [R1+0x3f4], R27 ;  /* 0x0003f41b01007387 */ /* 0x0009e20000100800 */
[----:B------:R-:W-:Y:S01]  /*64e0*/  R2UR UR7, R159 ;  /* 0x000000009f0772ca */ /* 0x000fe200000e0000 */
[--C-:B0-----:R-:W-:Y:S02]  /*64f0*/  IMAD.MOV.U32 R25, RZ, RZ, R9.reuse ;  /* 0x000000ffff197224 */ /* 0x101fe400078e0009 */
[----:B------:R0:W-:Y:S01]  /*6500*/  STL [R1+0x3f8], R28 ;  /* 0x0003f81c01007387 */ /* 0x0001e20000100800 */
[----:B------:R-:W-:Y:S01]  /*6510*/  R2UR UR10, R24 ;  /* 0x00000000180a72ca */ /* 0x000fe200000e0000 */
[----:B------:R-:W-:Y:S02]  /*6520*/  FADD.FTZ R24, R65, R46 ;  /* 0x0000002e41187221 */ /* 0x000fe40000010000 */
[----:B------:R1:W-:Y:S01]  /*6530*/  STL [R1+0x3fc], R29 ;  /* 0x0003fc1d01007387 */ /* 0x0003e20000100800 */
[----:B----4-:R-:W-:Y:S01]  /*6540*/  IMAD.MOV.U32 R27, RZ, RZ, R9 ;  /* 0x000000ffff1b7224 */ /* 0x010fe200078e0009 */
[----:B------:R-:W-:-:S02]  /*6550*/  F2FP.BF16.F32.PACK_AB R152, R46, R65 ;  /* 0x000000412e98723e */ /* 0x000fc400000010ff */
[----:B------:R4:W-:Y:S01]  /*6560*/  STL [R1+0x220], R154 ;  /* 0x0002209a01007387 */ /* 0x0009e20000100800 */
[----:B0-----:R-:W-:Y:S01]  /*6570*/  VIADD R28, R158, 0x180 ;  /* 0x000001809e1c7836 */ /* 0x001fe20000000000 */
[----:B------:R-:W-:Y:S01]  /*6580*/  F2FP.BF16.F32.PACK_AB R153, R14, R13 ;  /* 0x0000000d0e99723e */ /* 0x000fe200000010ff */
[----:B-1----:R-:W-:Y:S01]  /*6590*/  IMAD.MOV.U32 R29, RZ, RZ, R9 ;  /* 0x000000ffff1d7224 */ /* 0x002fe200078e0009 */
[----:B------:R-:W-:Y:S02]  /*65a0*/  F2FP.BF16.F32.PACK_AB R155, R223, R219 ;  /* 0x000000dbdf9b723e */ /* 0x000fe400000010ff */
[----:B----4-:R-:W-:Y:S01]  /*65b0*/  F2FP.BF16.F32.PACK_AB R154, R12, R45 ;  /* 0x0000002d0c9a723e */ /* 0x010fe200000010ff */
[----:B------:R-:W-:Y:S01]  /*65c0*/  STL [R1+0x228], R47 ;  /* 0x0002282f01007387 */ /* 0x000fe20000100800 */
[----:B------:R-:W-:Y:S01]  /*65d0*/  R2UR UR11, R25 ;  /* 0x00000000190b72ca */ /* 0x000fe200000e0000 */
[----:B------:R-:W-:Y:S01]  /*65e0*/  FADD.FTZ R159, R45, R24 ;  /* 0x000000182d9f7221 */ /* 0x000fe20000010000 */
[----:B------:R-:W-:Y:S01]  /*65f0*/  R2UR UR15, R27 ;  /* 0x000000001b0f72ca */ /* 0x000fe200000e0000 */
[----:B------:R-:W-:Y:S01]  /*6600*/  STL [R1+0x230], R150 ;  /* 0x0002309601007387 */ /* 0x000fe20000100800 */
[----:B------:R-:W-:-:S02]  /*6610*/  R2UR UR18, R28 ;  /* 0x000000001c1272ca */ /* 0x000fc400000e0000 */
[----:B------:R-:W-:Y:S01]  /*6620*/  R2UR UR19, R29 ;  /* 0x000000001d1372ca */ /* 0x000fe200000e0000 */
        /* <DEDUP_REMOVED lines=21> */
[----:B-----5:R0:W-:Y:S04]  /*6780*/  STL [R1+0x3f0], R26 ;  /* 0x0003f01a01007387 */ /* 0x0201e80000100800 */
[----:B------:R-:W-:Y:S01]  /*6790*/  STL [R1+0x288], R123 ;  /* 0x0002887b01007387 */ /* 0x000fe20000100800 */
[----:B0-----:R-:W-:-:S03]  /*67a0*/  VIADD R26, R158, 0x100 ;  /* 0x000001009e1a7836 */ /* 0x001fc60000000000 */
[----:B------:R-:W-:Y:S04]  /*67b0*/  STL [R1+0x28c], R122 ;  /* 0x00028c7a01007387 */ /* 0x000fe80000100800 */
        /* <DEDUP_REMOVED lines=92> */
[-CC-:B------:R-:W-:Y:S01]  /*6d80*/  FFMA.FTZ R167, R167, R11.reuse, -R8.reuse ;  /* 0x0000000ba7a77223 */ /* 0x180fe20000010808 */
[-CC-:B------:R-:W-:Y:S01]  /*6d90*/  FFMA.FTZ R171, R171, R11.reuse, -R8.reuse ;  /* 0x0000000babab7223 */ /* 0x180fe20000010808 */
[----:B--2---:R-:W-:Y:S01]  /*6da0*/  STL [R1+0x414], R21 ;  /* 0x0004141501007387 */ /* 0x004fe20000100800 */
[----:B------:R-:W-:Y:S03]  /*6db0*/  MUFU.EX2 R15, R15 ;  /* 0x0000000f000f7308 */ /* 0x000fe60000000800 */
[----:B---3--:R0:W-:Y:S04]  /*6dc0*/  STL [R1+0x418], R156 ;  /* 0x0004189c01007387 */ /* 0x0081e80000100800 */
[----:B------:R2:W-:Y:S01]  /*6dd0*/  STL [R1+0x41c], R157 ;  /* 0x00041c9d01007387 */ /* 0x0005e20000100800 */
[----:B------:R-:W3:Y:S08]  /*6de0*/  MUFU.EX2 R19, R19 ;  /* 0x0000001300137308 */ /* 0x000ef00000000800 */
[----:B------:R-:W-:Y:S08]  /*6df0*/  MUFU.EX2 R20, R20 ;  /* 0x0000001400147308 */ /* 0x000ff00000000800 */
[----:B------:R-:W4:Y:S08]  /*6e00*/  MUFU.EX2 R215, R215 ;  /* 0x000000d700d77308 */ /* 0x000f300000000800 */
[----:B0-----:R0:W-:Y:S08]  /*6e10*/  MUFU.EX2 R156, R167 ;  /* 0x000000a7009c7308 */ /* 0x0011f00000000800 */
[----:B--2---:R2:W-:Y:S01]  /*6e20*/  MUFU.EX2 R157, R171 ;  /* 0x000000ab009d7308 */ /* 0x0045e20000000800 */
[-CC-:B0-----:R-:W-:Y:S01]  /*6e30*/  FFMA.FTZ R167, R160, R11.reuse, -R8.reuse ;  /* 0x0000000ba0a77223 */ /* 0x181fe20000010808 */
[-CC-:B------:R-:W-:Y:S01]  /*6e40*/  FFMA.FTZ R160, R170, R11.reuse, -R8.reuse ;  /* 0x0000000baaa07223 */ /* 0x180fe20000010808 */
[-CC-:B--2---:R-:W-:Y:S01]  /*6e50*/  FFMA.FTZ R171, R166, R11.reuse, -R8.reuse ;  /* 0x0000000ba6ab7223 */ /* 0x184fe20000010808 */
[----:B------:R-:W-:-:S04]  /*6e60*/  FFMA.FTZ R166, R172, R11, -R8 ;  /* 0x0000000baca67223 */ /* 0x000fc80000010808 */
[----:B------:R-:W-:Y:S08]  /*6e70*/  MUFU.EX2 R207, R207 ;  /* 0x000000cf00cf7308 */ /* 0x000ff00000000800 */
[----:B------:R-:W-:Y:S08]  /*6e80*/  MUFU.EX2 R212, R212 ;  /* 0x000000d400d47308 */ /* 0x000ff00000000800 */
[----:B------:R-:W-:Y:S08]  /*6e90*/  MUFU.EX2 R213, R213 ;  /* 0x000000d500d57308 */ /* 0x000ff00000000800 */
[----:B------:R-:W-:Y:S08]  /*6ea0*/  MUFU.EX2 R214, R214 ;  /* 0x000000d600d67308 */ /* 0x000ff00000000800 */
[----:B------:R-:W-:Y:S01]  /*6eb0*/  MUFU.EX2 R167, R167 ;  /* 0x000000a700a77308 */ /* 0x000fe20000000800 */
[----:B------:R-:W-:-:S02]  /*6ec0*/  WARPGROUP.DEPBAR.LE gsb0, 0x0 ;  /* 0x00008000000079c5 */ /* 0x000fc40000010000 */
[-CC-:B------:R-:W-:Y:S01]  /*6ed0*/  FFMA.FTZ R152, R163, R11.reuse, -R8.reuse ;  /* 0x0000000ba3987223 */ /* 0x180fe20000010808 */
[----:B------:R-:W-:-:S04]  /*6ee0*/  FFMA.FTZ R163, R174, R11, -R8 ;  /* 0x0000000baea37223 */ /* 0x000fc80000010808 */
[----:B------:R3:W0:Y:S08]  /*6ef0*/  MUFU.EX2 R21, R152 ;  /* 0x0000009800157308 */ /* 0x0006300000000800 */
[----:B------:R-:W2:Y:S01]  /*6f00*/  MUFU.EX2 R163, R163 ;  /* 0x000000a300a37308 */ /* 0x000ea20000000800 */
[----:B---3--:R-:W-:Y:S02]  /*6f10*/  F2FP.BF16.F32.PACK_AB R152, R19, R15 ;  /* 0x0000000f1398723e */ /* 0x008fe400000010ff */
[----:B----4-:R-:W-:Y:S01]  /*6f20*/  F2FP.BF16.F32.PACK_AB R154, R215, R20 ;  /* 0x00000014d79a723e */ /* 0x010fe200000010ff */
[----:B------:R-:W-:Y:S01]  /*6f30*/  STL.128 [R1+0x220], R24 ;  /* 0x0002201801007387 */ /* 0x000fe20000100c00 */
[----:B0-----:R-:W-:-:S03]  /*6f40*/  F2FP.BF16.F32.PACK_AB R153, R156, R21 ;  /* 0x000000159c99723e */ /* 0x001fc600000010ff */
[----:B------:R-:W-:Y:S04]  /*6f50*/  STL.128 [R1+0x230], R28 ;  /* 0x0002301c01007387 */ /* 0x000fe80000100c00 */
[----:B------:R-:W-:Y:S01]  /*6f60*/  STL.128 [R1+0x240], R32 ;  /* 0x0002402001007387 */ /* 0x000fe20000100c00 */
[----:B--2---:R-:W-:-:S03]  /*6f70*/  F2FP.BF16.F32.PACK_AB R155, R163, R157 ;  /* 0x0000009da39b723e */ /* 0x004fc600000010ff */
        /* <DEDUP_REMOVED lines=31> */
[----:B------:R-:W0:Y:S08]  /*7170*/  MUFU.EX2 R171, R171 ;  /* 0x000000ab00ab7308 */ /* 0x000e300000000800 */
[----:B------:R-:W-:Y:S08]  /*7180*/  MUFU.EX2 R160, R160 ;  /* 0x000000a000a07308 */ /* 0x000ff00000000800 */
[----:B------:R-:W2:Y:S01]  /*7190*/  MUFU.EX2 R166, R166 ;  /* 0x000000a600a67308 */ /* 0x000ea20000000800 */
[----:B------:R-:W-:Y:S01]  /*71a0*/  FADD.FTZ R14, R13, R14 ;  /* 0x0000000e0d0e7221 */ /* 0x000fe20000010000 */
[-CC-:B------:R-:W-:Y:S01]  /*71b0*/  FFMA.FTZ R161, R161, R11.reuse, -R8.reuse ;  /* 0x0000000ba1a17223 */ /* 0x180fe20000010808 */
[-CC-:B------:R-:W-:Y:S01]  /*71c0*/  FFMA.FTZ R165, R165, R11.reuse, -R8.reuse ;  /* 0x0000000ba5a57223 */ /* 0x180fe20000010808 */
[-CC-:B------:R-:W-:Y:S01]  /*71d0*/  FFMA.FTZ R13, R173, R11.reuse, -R8.reuse ;  /* 0x0000000bad0d7223 */ /* 0x180fe20000010808 */
[----:B------:R-:W-:Y:S01]  /*71e0*/  FFMA.FTZ R168, R168, R11, -R8 ;  /* 0x0000000ba8a87223 */ /* 0x000fe20000010808 */
[----:B------:R-:W-:-:S02]  /*71f0*/  FADD.FTZ R159, R12, R159 ;  /* 0x0000009f0c9f7221 */ /* 0x000fc40000010000 */
[----:B------:R-:W-:Y:S08]  /*7200*/  MUFU.EX2 R189, R189 ;  /* 0x000000bd00bd7308 */ /* 0x000ff00000000800 */
[----:B------:R-:W3:Y:S08]  /*7210*/  MUFU.EX2 R190, R190 ;  /* 0x000000be00be7308 */ /* 0x000ef00000000800 */
[----:B------:R-:W-:Y:S08]  /*7220*/  MUFU.EX2 R191, R191 ;  /* 0x000000bf00bf7308 */ /* 0x000ff00000000800 */
[----:B------:R-:W4:Y:S08]  /*7230*/  MUFU.EX2 R199, R199 ;  /* 0x000000c700c77308 */ /* 0x000f300000000800 */
[----:B------:R-:W-:Y:S08]  /*7240*/  MUFU.EX2 R161, R161 ;  /* 0x000000a100a17308 */ /* 0x000ff00000000800 */
[----:B------:R-:W5:Y:S08]  /*7250*/  MUFU.EX2 R165, R165 ;  /* 0x000000a500a57308 */ /* 0x000f700000000800 */
[----:B------:R-:W-:Y:S08]  /*7260*/  MUFU.EX2 R12, R168 ;  /* 0x000000a8000c7308 */ /* 0x000ff00000000800 */
[----:B------:R-:W1:Y:S01]  /*7270*/  MUFU.EX2 R13, R13 ;  /* 0x0000000d000d7308 */ /* 0x000e620000000800 */
[----:B------:R-:W-:-:S02]  /*7280*/  WARPGROUP.DEPBAR.LE gsb0, 0x0 ;  /* 0x00008000000079c5 */ /* 0x000fc40000010000 */
[----:B------:R-:W-:Y:S02]  /*7290*/  F2FP.BF16.F32.PACK_AB R152, R212, R207 ;  /* 0x000000cfd498723e */ /* 0x000fe400000010ff */
[----:B------:R-:W-:Y:S02]  /*72a0*/  F2FP.BF16.F32.PACK_AB R154, R214, R213 ;  /* 0x000000d5d69a723e */ /* 0x000fe400000010ff */
[----:B0-----:R-:W-:Y:S02]  /*72b0*/  F2FP.BF16.F32.PACK_AB R153, R171, R167 ;  /* 0x000000a7ab99723e */ /* 0x001fe400000010ff */
        /* <DEDUP_REMOVED lines=36> */
[-CC-:B------:R-:W-:Y:S01]  /*7500*/  FFMA.FTZ R175, R175, R11.reuse, -R8.reuse ;  /* 0x0000000bafaf7223 */ /* 0x180fe20000010808 */
[-CC-:B------:R-:W-:Y:S01]  /*7510*/  FFMA.FTZ R176, R176, R11.reuse, -R8.reuse ;  /* 0x0000000bb0b07223 */ /* 0x180fe20000010808 */
[-C--:B------:R-:W-:Y:S01]  /*7520*/  FFMA.FTZ R181, R181, R11.reuse, -R8 ;  /* 0x0000000bb5b57223 */ /* 0x080fe20000010808 */
[----:B------:R-:W-:Y:S01]  /*7530*/  FADD.FTZ R223, R223, R14 ;  /* 0x0000000edfdf7221 */ /* 0x000fe20000010000 */
[-CC-:B------:R-:W-:Y:S01]  /*7540*/  FFMA.FTZ R14, R162, R11.reuse, -R8.reuse ;  /* 0x0000000ba20e7223 */ /* 0x180fe20000010808 */
[-CC-:B------:R-:W-:Y:S01]  /*7550*/  FFMA.FTZ R182, R182, R11.reuse, -R8.reuse ;  /* 0x0000000bb6b67223 */ /* 0x180fe20000010808 */
[-CC-:B------:R-:W-:Y:S01]  /*7560*/  FFMA.FTZ R183, R183, R11.reuse, -R8.reuse ;  /* 0x0000000bb7b77223 */ /* 0x180fe20000010808 */
[----:B------:R-:W-:Y:S01]  /*7570*/  FFMA.FTZ R184, R184, R11, -R8 ;  /* 0x0000000bb8b87223 */ /* 0x000fe20000010808 */
[----:B------:R-:W-:Y:S08]  /*7580*/  MUFU.EX2 R185, R185 ;  /* 0x000000b900b97308 */ /* 0x000ff00000000800 */
[----:B------:R-:W0:Y:S08]  /*7590*/  MUFU.EX2 R186, R186 ;  /* 0x000000ba00ba7308 */ /* 0x000e300000000800 */
[----:B------:R-:W-:Y:S08]  /*75a0*/  MUFU.EX2 R187, R187 ;  /* 0x000000bb00bb7308 */ /* 0x000ff00000000800 */
[----:B------:R-:W2:Y:S08]  /*75b0*/  MUFU.EX2 R188, R188 ;  /* 0x000000bc00bc7308 */ /* 0x000eb00000000800 */
[----:B------:R-:W-:Y:S01]  /*75c0*/  MUFU.EX2 R14, R14 ;  /* 0x0000000e000e7308 */ /* 0x000fe20000000800 */
[----:B------:R-:W-:Y:S01]  /*75d0*/  R2UR UR7, R9 ;  /* 0x00000000090772ca */ /* 0x000fe200000e0000 */
[----:B------:R-:W-:-:S02]  /*75e0*/  WARPGROUP.DEPBAR.LE gsb0, 0x0 ;  /* 0x00008000000079c5 */ /* 0x000fc40000010000 */
[----:B---3--:R-:W-:Y:S02]  /*75f0*/  F2FP.BF16.F32.PACK_AB R152, R190, R189 ;  /* 0x000000bdbe98723e */ /* 0x008fe400000010ff */
[----:B----4-:R-:W-:Y:S02]  /*7600*/  F2FP.BF16.F32.PACK_AB R154, R199, R191 ;  /* 0x000000bfc79a723e */ /* 0x010fe400000010ff */
[----:B-----5:R-:W-:Y:S02]  /*7610*/  F2FP.BF16.F32.PACK_AB R153, R165, R161 ;  /* 0x000000a1a599723e */ /* 0x020fe400000010ff */
[----:B-1----:R-:W-:Y:S01]  /*7620*/  F2FP.BF16.F32.PACK_AB R155, R13, R12 ;  /* 0x0000000c0d9b723e */ /* 0x002fe200000010ff */
        /* <DEDUP_REMOVED lines=32> */
[----:B-1----:R-:W-:-:S06]  /*7830*/  WARPGROUP.ARRIVE ;  /* 0x00000000000079c5 */ /* 0x002fcc0000000000 */
[----:B------:R-:W-:Y:S01]  /*7840*/  HGMMA.64x256x16.F32.BF16 R24, R152, gdesc[UR16].tnspB, R24, gsb0 ;  /* 0x43e0001098187df0 */ /* 0x000fe20008001818 */
        /* <DEDUP_REMOVED lines=8> */
[----:B------:R-:W-:-:S02]  /*78d0*/  WARPGROUP.DEPBAR.LE gsb0, 0x0 ;  /* 0x00008000000079c5 */ /* 0x000fc40000010000 */
[----:B------:R-:W-:Y:S01]  /*78e0*/  FADD.FTZ R152, R15, R159 ;  /* 0x0000009f0f987221 */ /* 0x000fe20000010000 */
[----:B------:R-:W-:Y:S01]  /*78f0*/  FFMA.FTZ R15, R169, R11, -R8 ;  /* 0x0000000ba90f7223 */ /* 0x000fe20000010808 */
[----:B------:R-:W-:Y:S02]  /*7900*/  VIADD R8, R158, 0x200 ;  /* 0x000002009e087836 */ /* 0x000fe40000000000 */
[----:B------:R-:W-:Y:S01]  /*7910*/  FADD.FTZ R19, R19, R152 ;  /* 0x0000009813137221 */ /* 0x000fe20000010000 */
[----:B------:R-:W-:Y:S02]  /*7920*/  MUFU.EX2 R11, R175 ;  /* 0x000000af000b7308 */ /* 0x000fe40000000800 */
[----:B------:R-:W-:Y:S01]  /*7930*/  R2UR UR6, R8 ;  /* 0x00000000080672ca */ /* 0x000fe200000e0000 */
[----:B------:R-:W-:-:S05]  /*7940*/  FADD.FTZ R8, R20, R19 ;  /* 0x0000001314087221 */ /* 0x000fca0000010000 */
[----:B------:R-:W1:Y:S01]  /*7950*/  MUFU.EX2 R15, R15 ;  /* 0x0000000f000f7308 */ /* 0x000e620000000800 */
[----:B0-----:R-:W-:Y:S02]  /*7960*/  F2FP.BF16.F32.PACK_AB R152, R186, R185 ;  /* 0x000000b9ba98723e */ /* 0x001fe400000010ff */
[----:B--2---:R-:W-:Y:S01]  /*7970*/  F2FP.BF16.F32.PACK_AB R154, R188, R187 ;  /* 0x000000bbbc9a723e */ /* 0x004fe200000010ff */
[----:B------:R-:W-:Y:S04]  /*7980*/  STL.128 [R1+0x220], R24 ;  /* 0x0002201801007387 */ /* 0x000fe80000100c00 */
[----:B------:R-:W0:Y:S01]  /*7990*/  MUFU.EX2 R20, R176 ;  /* 0x000000b000147308 */ /* 0x000e220000000800 */
[----:B------:R-:W-:Y:S04]  /*79a0*/  STL.128 [R1+0x230], R28 ;  /* 0x0002301c01007387 */ /* 0x000fe80000100c00 */
[----:B------:R-:W-:Y:S01]  /*79b0*/  STL.128 [R1+0x240], R32 ;  /* 0x0002402001007387 */ /* 0x000fe20000100c00 */
[----:B-1----:R-:W-:-:S03]  /*79c0*/  F2FP.BF16.F32.PACK_AB R153, R15, R14 ;  /* 0x0000000e0f99723e */ /* 0x002fc600000010ff */
[----:B------:R-:W-:Y:S04]  /*79d0*/  STL.128 [R1+0x250], R36 ;  /* 0x0002502401007387 */ /* 0x000fe80000100c00 */
[----:B------:R-:W-:Y:S01]  /*79e0*/  STL.128 [R1+0x260], R40 ;  /* 0x0002602801007387 */ /* 0x000fe20000100c00 */
[----:B0-----:R-:W-:-:S03]  /*79f0*/  F2FP.BF16.F32.PACK_AB R155, R20, R11 ;  /* 0x0000000b149b723e */ /* 0x001fc600000010ff */
        /* <DEDUP_REMOVED lines=27> */
[----:B------:R-:W-:-:S03]  /*7bb0*/  FADD.FTZ R223, R21, R223 ;  /* 0x000000df15df7221 */ /* 0x000fc60000010000 */
[----:B------:R-:W2:Y:S01]  /*7bc0*/  @!P0 LDL R19, [R1+0x210] ;  /* 0x0002100001138983 */ /* 0x000ea20000100800 */
[----:B0-----:R-:W-:-:S06]  /*7bd0*/  WARPGROUP.ARRIVE ;  /* 0x00000000000079c5 */ /* 0x001fcc0000000000 */
[----:B------:R-:W-:Y:S01]  /*7be0*/  HGMMA.64x256x16.F32.BF16 R24, R152, gdesc[UR4].tnspB, R24, gsb0 ;  /* 0x43e0000498187df0 */ /* 0x000fe20008001818 */
[----:B------:R-:W-:-:S04]  /*7bf0*/  FADD.FTZ R8, R215, R8 ;  /* 0x00000008d7087221 */ /* 0x000fc80000010000 */
[----:B------:R-:W-:Y:S01]  /*7c00*/  FADD.FTZ R207, R207, R8 ;  /* 0x00000008cfcf7221 */ /* 0x000fe20000010000 */
[----:B------:R-:W-:Y:S01]  /*7c10*/  VIADD R8, R158, 0x280 ;  /* 0x000002809e087836 */ /* 0x000fe20000000000 */
[----:B------:R-:W-:-:S04]  /*7c20*/  R2UR UR7, R9 ;  /* 0x00000000090772ca */ /* 0x000fc800000e0000 */
[----:B------:R-:W-:Y:S01]  /*7c30*/  R2UR UR6, R8 ;  /* 0x00000000080672ca */ /* 0x000fe200000e0000 */
[----:B------:R-:W-:Y:S01]  /*7c40*/  FADD.FTZ R156, R156, R223 ;  /* 0x000000df9c9c7221 */ /* 0x000fe20000010000 */
[----:B------:R-:W3:Y:S03]  /*7c50*/  @!P0 LDL.64 R8, [R1+0x68] ;  /* 0x0000680001088983 */ /* 0x000ee60000100a00 */
[----:B------:R-:W-:-:S04]  /*7c60*/  FADD.FTZ R156, R157, R156 ;  /* 0x0000009c9d9c7221 */ /* 0x000fc80000010000 */
[----:B------:R-:W-:-:S04]  /*7c70*/  FADD.FTZ R156, R163, R156 ;  /* 0x0000009ca39c7221 */ /* 0x000fc80000010000 */
[----:B------:R-:W-:-:S04]  /*7c80*/  FADD.FTZ R156, R167, R156 ;  /* 0x0000009ca79c7221 */ /* 0x000fc80000010000 */
        /* <DEDUP_REMOVED lines=230> */
[----:B------:R-:W-:Y:S01]  /*8af0*/  STL [R1+0x88], RZ ;  /* 0x000088ff01007387 */ /* 0x000fe20000100800 */
[----:B------:R-:W-:-:S02]  /*8b00*/  FADD.FTZ R181, R184, R181 ;  /* 0x000000b5b8b57221 */ /* 0x000fc40000010000 */
        /* <DEDUP_REMOVED lines=161> */
.L_x_3221:
[----:B------:R-:W-:-:S13]  /*9520*/  ISETP.NE.AND P1, PT, R5, 0x1, PT ;  /* 0x000000010500780c */ /* 0x000fda0003f25270 */
[----:B------:R-:W-:-:S05]  /*9530*/  @P1 IMAD.HI.U32 R2, R6, R2, RZ ;  /* 0x0000000206021227 */ /* 0x000fca00078e00ff */
[----:B------:R-:W-:-:S07]  /*9540*/  @P1 SHF.R.U32.HI R6, RZ, R3, R2 ;  /* 0x00000003ff061219 */ /* 0x000fce0000011602 */
.L_x_3222:
[----:B------:R-:W-:Y:S05]  /*9550*/  BSYNC B0 ;  /* 0x0000000000007941 */ /* 0x000fea0003800000 */
.L_x_3220:
[----:B------:R-:W-:-:S05]  /*9560*/  IMAD R5, R6, R5, R5 ;  /* 0x0000000506057224 */ /* 0x000fca00078e0205 */
[----:B------:R-:W-:-:S07]  /*9570*/  VIMNMX R4, R4, R5, PT ;  /* 0x0000000504047248 */ /* 0x000fce0003fe0100 */
.L_x_3219:
        /* <DEDUP_REMOVED lines=8> */
.L_x_3227:
[----:B------:R-:W-:Y:S01]  /*9600*/  BSSY B0, `(.L_x_3226) ;  /* 0x0000004000007945 */ /* 0x000fe20003800000 */
[----:B------:R-:W-:Y:S01]  /*9610*/  VIADD R0, R16, 0x170 ;  /* 0x0000017010007836 */ /* 0x000fe20000000000 */
[----:B------:R-:W-:-:S07]  /*9620*/  MOV R212, 0x9640 ;  /* 0x0000964000d47802 */ /* 0x000fce0000000f00 */
[----:B------:R-:W-:Y:S05]  /*9630*/  CALL.REL.NOINC `($_ZN7cutlass13device_kernelIN5flash11enable_sm90INS1_16FlashAttnFwdSm90INS1_25CollectiveMainloopFwdSm90ILi2EN4cute5tupleIJNS5_1CILi1EEES8_S8_EEENS6_IJNS7_ILi128EEENS7_ILi96EEENS7_ILi64EEEEEELi256ENS_10bfloat16_tEfNS_4arch4Sm90ELb0ELb1ELb0ELb1ELb0ELb0ELb1ELb1ELb0ELb1ELb0ELb0EEENS1_21CollectiveEpilogueFwdINS6_IJSA_NS7_ILi256EEESB_EEES9_SE_SG_Li256ELb1ELb1ELb0ELb0EEENS1_36VarlenDynamicPersistentTileSchedulerILi128ELi96ELi256ELi128ELb0ELb1ELb1ELb1ELb0ELb1EEEEEEEEEvNT_6ParamsE$_ZZN5flash25CollectiveMainloopFwdSm90ILi2EN4cute5tupleIJNS1_1CILi1EEES4_S4_EEENS2_IJNS3_ILi128EEENS3_ILi96EEENS3_ILi64EEEEEELi256EN7cutlass10bfloat16_tEfNSA_4arch4Sm90ELb0ELb1ELb0ELb1ELb0ELb0ELb1ELb1ELb0ELb1ELb0ELb0EE3mmaINS_16FlashAttnFwdSm90ISE_NS_21CollectiveEpilogueFwdINS2_IJS6_NS3_ILi256EEES7_EEES5_SB_SD_Li256ELb1ELb1ELb0ELb0EEENS_36VarlenDynamicPersistentTileSchedulerILi128ELi96ELi256ELi128ELb0ELb1ELb1ELb1ELb0ELb1EEEE13SharedStorageENS1_6TensorINS1_11ArrayEngineIfLm128EEENS1_6LayoutINS2_IJNS2_IJNS3_ILi2EEEST_NS3_ILi32EEEEEES4_S4_EEENS2_IJNS2_IJS4_ST_NS3_ILi4EEEEEENS3_ILi0EEESZ_EEEEEEENS_7SoftmaxILi2ELi0EEEEEbRKNSE_6ParamsENSA_25PipelineTmaAsyncNoClusterILi2ENSA_16PipelineTmaAsyncILi2EEEEES1B_RNSA_13PipelineStateILj2EEERT0_RT1_iRiRKNS_16SeqlenInfoQKNewKILb1ELb0EEENS2_IJiiiiEEERT_ENKUliT_T0_T1_E_clIZSF_ISO_S12_S14_EbS17_S1B_S1B_S1E_S1G_S1I_iS1J_S1N_S1O_S1Q_EUlRS1R_iE1_NS3_ILb0EEENS3_ILb1EEEEEDaiS1R_S1S_S1T_) ;  /* 0x0000022000fc7944 */ /* 0x000fea0003c00000 */
[----:B------:R-:W-:Y:S05]  /*9640*/  BSYNC B0 ;  /* 0x0000000000007941 */ /* 0x000fea0003800000 */
.L_x_3226:
[C---:B------:R-:W-:Y:S01]  /*9650*/  ISETP.GT.AND P1, PT, R10.reuse, R191, PT ;  /* 0x000000bf0a00720c */ /* 0x040fe20003f24270 */
[----:B------:R-:W-:-:S12]  /*9660*/  VIADD R10, R10, 0xffffffff ;  /* 0xffffffff0a0a7836 */ /* 0x000fd80000000000 */
[----:B------:R-:W-:Y:S05]  /*9670*/  @P1 BRA `(.L_x_3227) ;  /* 0xfffffffc00e01947 */ /* 0x000fea000383ffff */
[----:B------:R-:W-:Y:S05]  /*9680*/  BSYNC B1 ;  /* 0x0000000000017941 */ /* 0x000fea0003800000 */
.L_x_3225:
[----:B------:R-:W2:Y:S02]  /*9690*/  LDL R0, [R1+0x70] ;  /* 0x0000700001007983 */ /* 0x000ea40000100800 */
[----:B--2---:R-:W-:-:S07]  /*96a0*/  IMAD.SHL.U32 R0, R0, 0x80, RZ ;  /* 0x0000008000007824 */ /* 0x004fce00078e00ff */
.L_x_3224:
[----:B------:R-:W-:Y:S05]  /*96b0*/  BSYNC B2 ;  /* 0x0000000000027941 */ /* 0x000fea0003800000 */
.L_x_3223:
        /* <DEDUP_REMOVED lines=23> */
.L_x_3230:
[----:B------:R-:W-:-:S13]  /*9830*/  ISETP.NE.AND P1, PT, R7, 0x1, PT ;  /* 0x000000010700780c */ /* 0x000fda0003f25270 */
[----:B------:R-:W0:Y:S02]  /*9840*/  @P1 LDC.64 R4, c[0x0][0xae0] ;  /* 0x0002b800ff041b82 */ /* 0x000e240000000a00 */
[----:B0-----:R-:W-:-:S05]  /*9850*/  @P1 IMAD.HI.U32 R4, R0, R4, RZ ;  /* 0x0000000400041227 */ /* 0x001fca00078e00ff */
[----:B------:R-:W-:-:S07]  /*9860*/  @P1 SHF.R.U32.HI R0, RZ, R5, R4 ;  /* 0x00000005ff001219 */ /* 0x000fce0000011604 */
.L_x_3231:
[----:B------:R-:W-:Y:S05]  /*9870*/  BSYNC B0 ;  /* 0x0000000000007941 */ /* 0x000fea0003800000 */
.L_x_3229:
[----:B------:R-:W-:-:S05]  /*9880*/  IMAD R3, R0, R7, RZ ;  /* 0x0000000700037224 */ /* 0x000fca00078e02ff */
[----:B------:R-:W-:-:S07]  /*9890*/  VIMNMX R2, R2, R3, !PT ;  /* 0x0000000302027248 */ /* 0x000fce0007fe0100 */
.L_x_3228:
[----:B------:R-:W-:-:S04]  /*98a0*/  VIADD R2, R2, 0x5f ;  /* 0x0000005f02027836 */ /* 0x000fc80000000000 */
[----:B------:R-:W-:-:S05]  /*98b0*/  IMAD.HI R2, R2, 0x2aaaaaab, RZ ;  /* 0x2aaaaaab02027827 */ /* 0x000fca00078e02ff */
[----:B------:R-:W-:-:S04]  /*98c0*/  SHF.R.U32.HI R3, RZ, 0x1f, R2 ;  /* 0x0000001fff037819 */ /* 0x000fc80000011602 */
[----:B------:R-:W-:-:S04]  /*98d0*/  LEA.HI.SX32 R2, R2, R3, 0x1c ;  /* 0x0000000302027211 */ /* 0x000fc800078fe2ff */
[----:B------:R-:W-:-:S04]  /*98e0*/  VIMNMX R2, R2, UR45, !PT ;  /* 0x0000002d02027c48 */ /* 0x000fc8000ffe0100 */
[----:B------:R-:W-:-:S13]  /*98f0*/  ISETP.GE.AND P1, PT, R10, R2, PT ;  /* 0x000000020a00720c */ /* 0x000fda0003f26270 */
[----:B------:R-:W-:Y:S05]  /*9900*/  @!P1 BRA `(.L_x_3232) ;  /* 0x0000009400e09947 */ /* 0x000fea0003800000 */
.L_x_3249:
        /* <DEDUP_REMOVED lines=24> */
.L_x_3234:
[----:B------:R-:W-:Y:S05]  /*9a90*/  BSYNC B0 ;  /* 0x0000000000007941 */ /* 0x000fea0003800000 */
.L_x_3233:
        /* <DEDUP_REMOVED lines=13> */
.L_x_3236:
[----:B------:R-:W-:Y:S05]  /*9b70*/  BSYNC B0 ;  /* 0x0000000000007941 */ /* 0x000fea0003800000 */
.L_x_3235:
        /* <DEDUP_REMOVED lines=8> */
.L_x_3238:
[----:B------:R-:W-:Y:S05]  /*9c00*/  BSYNC B0 ;  /* 0x0000000000007941 */ /* 0x000fea0003800000 */
.L_x_3237:
        /* <DEDUP_REMOVED lines=59> */
.L_x_3241:
[----:B------:R-:W-:Y:S05]  /*9fc0*/  BSYNC B0 ;  /* 0x0000000000007941 */ /* 0x000fea0003800000 */
.L_x_3240:
        /* <DEDUP_REMOVED lines=10> */
.L_x_3243:
[----:B------:R-:W-:Y:S05]  /*a070*/  BSYNC B0 ;  /* 0x0000000000007941 */ /* 0x000fea0003800000 */
.L_x_3242:
[----:B------:R-:W-:Y:S04]  /*a080*/  BSSY B0, `(.L_x_3244) ;  /* 0x0000006000007945 */ /* 0x000fe80003800000 */
[----:B-1----:R-:W-:Y:S05]  /*a090*/  @P2 BRA `(.L_x_3245) ;  /* 0x0000000000102947 */ /* 0x002fea0003800000 */
[----:B-----5:R-:W-:Y:S01]  /*a0a0*/  IMAD R4, R4, 0x8, R6 ;  /* 0x0000000804047824 */ /* 0x020fe200078e0206 */
[----:B------:R-:W-:-:S04]  /*a0b0*/  SHF.L.U32 R5, R5, 0x1f, RZ ;  /* 0x0000001f05057819 */ /* 0x000fc800000006ff */
[----:B------:R-:W1:Y:S02]  /*a0c0*/  SYNCS.PHASECHK.TRANS64.TRYWAIT P2, [R4+URZ], R5 ;  /* 0x00000005040075a7 */ /* 0x000e64000804017f */
[----:B-1----:R-:W-:Y:S05]  /*a0d0*/  @!P2 BRA `(.L_x_3246) ;  /* 0x000001ec00d4a947 */ /* 0x002fea0003800000 */
.L_x_3245:
[----:B------:R-:W-:Y:S05]  /*a0e0*/  BSYNC B0 ;  /* 0x0000000000007941 */ /* 0x000fea0003800000 */
.L_x_3244:
        /* <DEDUP_REMOVED lines=270> */
[----:B------:R-:W-:-:S03]  /*b1d0*/  FFMA.FTZ R152, R24, R74, -R77 ;  /* 0x0000004a18987223 */ /* 0x000fc6000001084d */
[----:B------:R-:W-:Y:S01]  /*b1e0*/  MUFU.EX2 R75, R75 ;  /* 0x0000004b004b7308 */ /* 0x000fe20000000800 */
[----:B-1----:R-:W-:-:S05]  /*b1f0*/  FMNMX.FTZ R28, R5, R28, !PT ;  /* 0x0000001c051c7209 */ /* 0x002fca0007810000 */
[----:B------:R-:W-:Y:S01]  /*b200*/  FADD.FTZ R73, R73, -R28 ;  /* 0x8000001c49497221 */ /* 0x000fe20000010000 */
[----:B------:R-:W-:-:S03]  /*b210*/  FMUL.FTZ R25, R28, R74 ;  /* 0x0000004a1c197220 */ /* 0x000fc60000410000 */
[----:B------:R-:W-:Y:S01]  /*b220*/  FMUL.FTZ R44, R74, R73 ;  /* 0x000000494a2c7220 */ /* 0x000fe20000410000 */
[-CC-:B------:R-:W-:Y:S01]  /*b230*/  FFMA.FTZ R153, R26, R74.reuse, -R25.reuse ;  /* 0x0000004a1a997223 */ /* 0x180fe20000010819 */
[-CC-:B------:R-:W-:Y:S01]  /*b240*/  FFMA.FTZ R186, R27, R74.reuse, -R25.reuse ;  /* 0x0000004a1bba7223 */ /* 0x180fe20000010819 */
[----:B------:R-:W-:Y:S01]  /*b250*/  MUFU.EX2 R152, R152 ;  /* 0x0000009800987308 */ /* 0x000fe20000000800 */
[-CC-:B------:R-:W-:Y:S01]  /*b260*/  FFMA.FTZ R185, R30, R74.reuse, -R25.reuse ;  /* 0x0000004a1eb97223 */ /* 0x180fe20000010819 */
[----:B------:R-:W-:-:S06]  /*b270*/  FFMA.FTZ R187, R31, R74, -R25 ;  /* 0x0000004a1fbb7223 */ /* 0x000fcc0000010819 */
[----:B------:R-:W-:Y:S01]  /*b280*/  MUFU.EX2 R44, R44 ;  /* 0x0000002c002c7308 */ /* 0x000fe20000000800 */
[----:B------:R-:W-:-:S07]  /*b290*/  FFMA.FTZ R155, R29, R74, -R77 ;  /* 0x0000004a1d9b7223 */ /* 0x000fce000001084d */
[----:B------:R-:W4:Y:S01]  /*b2a0*/  MUFU.EX2 R153, R153 ;  /* 0x0000009900997308 */ /* 0x000f220000000800 */
[----:B------:R-:W-:-:S07]  /*b2b0*/  FFMA.FTZ R181, R34, R74, -R25 ;  /* 0x0000004a22b57223 */ /* 0x000fce0000010819 */
[----:B------:R-:W1:Y:S01]  /*b2c0*/  MUFU.EX2 R186, R186 ;  /* 0x000000ba00ba7308 */ /* 0x000e620000000800 */
[----:B------:R-:W-:-:S07]  /*b2d0*/  FFMA.FTZ R19, R32, R74, -R77 ;  /* 0x0000004a20137223 */ /* 0x000fce000001084d */
[----:B------:R-:W2:Y:S01]  /*b2e0*/  MUFU.EX2 R3, R3 ;  /* 0x0000000300037308 */ /* 0x000ea20000000800 */
[----:B------:R-:W-:-:S07]  /*b2f0*/  FFMA.FTZ R183, R35, R74, -R25 ;  /* 0x0000004a23b77223 */ /* 0x000fce0000010819 */
[----:B------:R-:W3:Y:S01]  /*b300*/  MUFU.EX2 R185, R185 ;  /* 0x000000b900b97308 */ /* 0x000ee20000000800 */
[----:B------:R-:W-:-:S07]  /*b310*/  FFMA.FTZ R163, R33, R74, -R77 ;  /* 0x0000004a21a37223 */ /* 0x000fce000001084d */
[----:B------:R-:W0:Y:S01]  /*b320*/  MUFU.EX2 R154, R154 ;  /* 0x0000009a009a7308 */ /* 0x000e220000000800 */
[----:B----4-:R-:W-:Y:S01]  /*b330*/  FFMA.FTZ R15, R15, R44, R153 ;  /* 0x0000002c0f0f7223 */ /* 0x010fe20000010099 */
[----:B------:R-:W-:-:S06]  /*b340*/  FFMA.FTZ R182, R38, R74, -R25 ;  /* 0x0000004a26b67223 */ /* 0x000fcc0000010819 */
[----:B------:R-:W4:Y:S01]  /*b350*/  MUFU.EX2 R187, R187 ;  /* 0x000000bb00bb7308 */ /* 0x000f220000000800 */
[----:B------:R-:W-:Y:S01]  /*b360*/  FFMA.FTZ R14, R75, R14, R152 ;  /* 0x0000000e4b0e7223 */ /* 0x000fe20000010098 */
[----:B------:R-:W-:-:S06]  /*b370*/  FFMA.FTZ R13, R36, R74, -R77 ;  /* 0x0000004a240d7223 */ /* 0x000fcc000001084d */
[----:B------:R-:W4:Y:S01]  /*b380*/  MUFU.EX2 R155, R155 ;  /* 0x0000009b009b7308 */ /* 0x000f220000000800 */
[----:B-1----:R-:W-:Y:S01]  /*b390*/  FADD.FTZ R24, R186, R15 ;  /* 0x0000000fba187221 */ /* 0x002fe20000010000 */
[----:B------:R-:W-:-:S06]  /*b3a0*/  FFMA.FTZ R184, R39, R74, -R25 ;  /* 0x0000004a27b87223 */ /* 0x000fcc0000010819 */
[----:B------:R-:W1:Y:S01]  /*b3b0*/  MUFU.EX2 R181, R181 ;  /* 0x000000b500b57308 */ /* 0x000e620000000800 */
[----:B--2---:R-:W-:Y:S01]  /*b3c0*/  FADD.FTZ R15, R3, R14 ;  /* 0x0000000e030f7221 */ /* 0x004fe20000010000 */
[----:B------:R-:W-:-:S06]  /*b3d0*/  FFMA.FTZ R162, R37, R74, -R77 ;  /* 0x0000004a25a27223 */ /* 0x000fcc000001084d */
[----:B------:R-:W2:Y:S01]  /*b3e0*/  MUFU.EX2 R19, R19 ;  /* 0x0000001300137308 */ /* 0x000ea20000000800 */
[----:B---3--:R-:W-:Y:S01]  /*b3f0*/  FADD.FTZ R24, R185, R24 ;  /* 0x00000018b9187221 */ /* 0x008fe20000010000 */
[----:B------:R-:W-:-:S06]  /*b400*/  FFMA.FTZ R177, R42, R74, -R25 ;  /* 0x0000004a2ab17223 */ /* 0x000fcc0000010819 */
[----:B------:R-:W3:Y:S01]  /*b410*/  MUFU.EX2 R183, R183 ;  /* 0x000000b700b77308 */ /* 0x000ee20000000800 */
[----:B0-----:R-:W-:Y:S01]  /*b420*/  FADD.FTZ R14, R154, R15 ;  /* 0x0000000f9a0e7221 */ /* 0x001fe20000010000 */
[----:B------:R-:W-:-:S06]  /*b430*/  FFMA.FTZ R11, R40, R74, -R77 ;  /* 0x0000004a280b7223 */ /* 0x000fcc000001084d */
[----:B------:R-:W0:Y:S01]  /*b440*/  MUFU.EX2 R163, R163 ;  /* 0x000000a300a37308 */ /* 0x000e220000000800 */
[----:B----4-:R-:W-:Y:S01]  /*b450*/  FADD.FTZ R24, R187, R24 ;  /* 0x00000018bb187221 */ /* 0x010fe20000010000 */
[----:B------:R-:W-:-:S06]  /*b460*/  FFMA.FTZ R179, R43, R74, -R25 ;  /* 0x0000004a2bb37223 */ /* 0x000fcc0000010819 */
[----:B------:R-:W4:Y:S01]  /*b470*/  MUFU.EX2 R182, R182 ;  /* 0x000000b600b67308 */ /* 0x000f220000000800 */
[----:B------:R-:W-:Y:S01]  /*b480*/  FADD.FTZ R14, R155, R14 ;  /* 0x0000000e9b0e7221 */ /* 0x000fe20000010000 */
[----:B------:R-:W-:-:S06]  /*b490*/  FFMA.FTZ R160, R41, R74, -R77 ;  /* 0x0000004a29a07223 */ /* 0x000fcc000001084d */
[----:B------:R-:W4:Y:S01]  /*b4a0*/  MUFU.EX2 R13, R13 ;  /* 0x0000000d000d7308 */ /* 0x000f220000000800 */
[----:B-1----:R-:W-:Y:S01]  /*b4b0*/  FADD.FTZ R24, R181, R24 ;  /* 0x00000018b5187221 */ /* 0x002fe20000010000 */
[----:B------:R-:W-:-:S06]  /*b4c0*/  FFMA.FTZ R178, R46, R74, -R25 ;  /* 0x0000004a2eb27223 */ /* 0x000fcc0000010819 */
[----:B------:R-:W1:Y:S01]  /*b4d0*/  MUFU.EX2 R184, R184 ;  /* 0x000000b800b87308 */ /* 0x000e620000000800 */
[----:B--2---:R-:W-:-:S07]  /*b4e0*/  FADD.FTZ R14, R19, R14 ;  /* 0x0000000e130e7221 */ /* 0x004fce0000010000 */
        /* <DEDUP_REMOVED lines=72> */
[----:B------:R-:W-:Y:S01]  /*b970*/  FFMA.FTZ R68, R68, R74, -R77 ;  /* 0x0000004a44447223 */ /* 0x000fe2000001084d */
[----:B---3--:R-:W-:-:S06]  /*b980*/  FADD.FTZ R27, R173, R24 ;  /* 0x00000018ad1b7221 */ /* 0x008fcc0000010000 */
[----:B------:R-:W3:Y:S01]  /*b990*/  MUFU.EX2 R169, R169 ;  /* 0x000000a900a97308 */ /* 0x000ee20000000800 */
[----:B0-----:R-:W-:Y:S01]  /*b9a0*/  FADD.FTZ R14, R156, R15 ;  /* 0x0000000f9c0e7221 */ /* 0x001fe20000010000 */
[----:B------:R-:W-:-:S06]  /*b9b0*/  FFMA.FTZ R20, R69, R74, -R77 ;  /* 0x0000004a45147223 */ /* 0x000fcc000001084d */
[----:B------:R-:W0:Y:S01]  /*b9c0*/  MUFU.EX2 R4, R4 ;  /* 0x0000000400047308 */ /* 0x000e220000000800 */
[----:B------:R-:W-:Y:S01]  /*b9d0*/  FFMA.FTZ R176, R71, R74, -R25 ;  /* 0x0000004a47b07223 */ /* 0x000fe20000010819 */
[----:B----4-:R-:W-:-:S06]  /*b9e0*/  FADD.FTZ R27, R168, R27 ;  /* 0x0000001ba81b7221 */ /* 0x010fcc0000010000 */
[----:B------:R-:W4:Y:S01]  /*b9f0*/  MUFU.EX2 R175, R175 ;  /* 0x000000af00af7308 */ /* 0x000f220000000800 */
[----:B------:R-:W-:-:S07]  /*ba00*/  FADD.FTZ R14, R7, R14 ;  /* 0x0000000e070e7221 */ /* 0x000fce0000010000 */
[----:B------:R-:W4:Y:S01]  /*ba10*/  MUFU.EX2 R21, R21 ;  /* 0x0000001500157308 */ /* 0x000f220000000800 */
[----:B-1----:R-:W-:Y:S01]  /*ba20*/  FADD.FTZ R24, R174, R27 ;  /* 0x0000001bae187221 */ /* 0x002fe20000010000 */
[----:B--2---:R-:W-:-:S06]  /*ba30*/  FADD.FTZ R15, R157, R14 ;  /* 0x0000000e9d0f7221 */ /* 0x004fcc0000010000 */
[----:B------:R-:W1:Y:S08]  /*ba40*/  MUFU.EX2 R170, R170 ;  /* 0x000000aa00aa7308 */ /* 0x000e700000000800 */
[----:B------:R-:W2:Y:S01]  /*ba50*/  MUFU.EX2 R5, R68 ;  /* 0x0000004400057308 */ /* 0x000ea20000000800 */
[----:B---3--:R-:W-:Y:S01]  /*ba60*/  FADD.FTZ R24, R169, R24 ;  /* 0x00000018a9187221 */ /* 0x008fe20000010000 */
[----:B0-----:R-:W-:-:S06]  /*ba70*/  FADD.FTZ R14, R4, R15 ;  /* 0x0000000f040e7221 */ /* 0x001fcc0000010000 */
[----:B------:R-:W0:Y:S08]  /*ba80*/  MUFU.EX2 R20, R20 ;  /* 0x0000001400147308 */ /* 0x000e300000000800 */
[----:B------:R-:W3:Y:S01]  /*ba90*/  MUFU.EX2 R176, R176 ;  /* 0x000000b000b07308 */ /* 0x000ee20000000800 */
[----:B----4-:R-:W-:Y:S01]  /*baa0*/  FADD.FTZ R15, R175, R24 ;  /* 0x00000018af0f7221 */ /* 0x010fe20000010000 */
[----:B------:R-:W-:-:S03]  /*bab0*/  FADD.FTZ R14, R21, R14 ;  /* 0x0000000e150e7221 */ /* 0x000fc60000010000 */
[----:B-1----:R-:W-:Y:S01]  /*bac0*/  FADD.FTZ R27, R170, R15 ;  /* 0x0000000faa1b7221 */ /* 0x002fe20000010000 */
[----:B--2---:R-:W-:-:S04]  /*bad0*/  FADD.FTZ R15, R5, R14 ;  /* 0x0000000e050f7221 */ /* 0x004fc80000010000 */
[----:B0-----:R-:W-:Y:S01]  /*bae0*/  FADD.FTZ R26, R20, R15 ;  /* 0x0000000f141a7221 */ /* 0x001fe20000010000 */
[----:B------:R0:W-:Y:S01]  /*baf0*/  STL [R1+0x434], R28 ;  /* 0x0004341c01007387 */ /* 0x0001e20000100800 */
[----:B---3--:R-:W-:-:S05]  /*bb00*/  FADD.FTZ R27, R176, R27 ;  /* 0x0000001bb01b7221 */ /* 0x008fca0000010000 */
[----:B------:R1:W-:Y:S04]  /*bb10*/  STL.64 [R1+0x440], R26 ;  /* 0x0004401a01007387 */ /* 0x0003e80000100a00 */
[----:B------:R-:W2:Y:S04]  /*bb20*/  LD.E R15, desc[UR40][R22.64+0x41c] ;  /* 0x00041c28160f7980 */ /* 0x000ea8000c101900 */
        /* <DEDUP_REMOVED lines=127> */
[----:B--2---:R-:W-:Y:S01]  /*c320*/  FMUL.FTZ R219, R44, R15 ;  /* 0x0000000f2cdb7220 */ /* 0x004fe20000410000 */
[C---:B---3--:R-:W-:Y:S01]  /*c330*/  FMUL.FTZ R215, R75.reuse, R42 ;  /* 0x0000002a4bd77220 */ /* 0x048fe20000410000 */
[C---:B----4-:R-:W-:Y:S01]  /*c340*/  FMUL.FTZ R15, R75.reuse, R30 ;  /* 0x0000001e4b0f7220 */ /* 0x050fe20000410000 */
        /* <DEDUP_REMOVED lines=31> */
[C---:B0-----:R-:W-:Y:S01]  /*c540*/  FMUL.FTZ R219, R75.reuse, R130 ;  /* 0x000000824bdb7220 */ /* 0x041fe20000410000 */
[C---:B-1----:R-:W-:Y:S01]  /*c550*/  FMUL.FTZ R189, R75.reuse, R126 ;  /* 0x0000007e4bbd7220 */ /* 0x042fe20000410000 */
[C---:B--2---:R-:W-:Y:S01]  /*c560*/  FMUL.FTZ R191, R75.reuse, R132 ;  /* 0x000000844bbf7220 */ /* 0x044fe20000410000 */
[C---:B---3--:R-:W-:Y:S01]  /*c570*/  FMUL.FTZ R199, R75.reuse, R124 ;  /* 0x0000007c4bc77220 */ /* 0x048fe20000410000 */
        /* <DEDUP_REMOVED lines=756> */
[----:B------:R-:W-:Y:S01]  /*f4c0*/  STL [R1+0x88], R0 ;  /* 0x0000880001007387 */ /* 0x000fe20000100800 */
[--C-:B------:R-:W-:Y:S01]  /*f4d0*/  IMAD.MOV.U32 R13, RZ, RZ, R15.reuse ;  /* 0x000000ffff0d7224 */ /* 0x100fe200078e000f */
        /* <DEDUP_REMOVED lines=953> */
.L_x_3248:
[----:B------:R-:W-:Y:S05]  /*13070*/  BSYNC B0 ;  /* 0x0000000000007941 */ /* 0x000fea0003800000 */
.L_x_3247:
[----:B------:R-:W-:Y:S05]  /*13080*/  @P1 BRA `(.L_x_3249) ;  /* 0xffffff6800201947 */ /* 0x000fea000383ffff */
.L_x_3232:
[----:B------:R-:W-:-:S13]  /*13090*/  ISETP.GE.AND P1, PT, R10, UR45, PT ;  /* 0x0000002d0a007c0c */ /* 0x000fda000bf26270 */
[----:B------:R-:W-:Y:S05]  /*130a0*/  @!P1 BRA `(.L_x_3250) ;  /* 0x000000a800fc9947 */ /* 0x000fea0003800000 */
[----:B0-----:R0:W5:Y:S02]  /*130b0*/  LDL.64 R2, [R1+0x170] ;  /* 0x0001700001027983 */ /* 0x0011640000100a00 */
.L_x_3281:
        /* <DEDUP_REMOVED lines=21> */
.L_x_3252:
[----:B------:R-:W-:Y:S05]  /*13210*/  BSYNC B0 ;  /* 0x0000000000007941 */ /* 0x000fea0003800000 */
.L_x_3251:
        /* <DEDUP_REMOVED lines=13> */
.L_x_3254:
[----:B------:R-:W-:Y:S05]  /*132f0*/  BSYNC B0 ;  /* 0x0000000000007941 */ /* 0x000fea0003800000 */
.L_x_3253:
        /* <DEDUP_REMOVED lines=8> */
.L_x_3256:
[----:B------:R-:W-:Y:S05]  /*13380*/  BSYNC B0 ;  /* 0x0000000000007941 */ /* 0x000fea0003800000 */
.L_x_3255:
        /* <DEDUP_REMOVED lines=59> */
.L_x_3259:
[----:B------:R-:W-:Y:S05]  /*13740*/  BSYNC B0 ;  /* 0x0000000000007941 */ /* 0x000fea0003800000 */
.L_x_3258:
        /* <DEDUP_REMOVED lines=10> */
.L_x_3261:
[----:B------:R-:W-:Y:S05]  /*137f0*/  BSYNC B0 ;  /* 0x0000000000007941 */ /* 0x000fea0003800000 */
.L_x_3260:
[----:B------:R-:W-:Y:S04]  /*13800*/  BSSY B0, `(.L_x_3262) ;  /* 0x0000006000007945 */ /* 0x000fe80003800000 */
[----:B--2---:R-:W-:Y:S05]  /*13810*/  @P1 BRA `(.L_x_3263) ;  /* 0x0000000000101947 */ /* 0x004fea0003800000 */
[----:B-----5:R-:W-:Y:S01]  /*13820*/  IMAD R4, R4, 0x8, R7 ;  /* 0x0000000804047824 */ /* 0x020fe200078e0207 */
[----:B-1----:R-:W-:-:S04]  /*13830*/  SHF.L.U32 R5, R6, 0x1f, RZ ;  /* 0x0000001f06057819 */ /* 0x002fc800000006ff */
[----:B------:R-:W1:Y:S02]  /*13840*/  SYNCS.PHASECHK.TRANS64.TRYWAIT P1, [R4+URZ], R5 ;  /* 0x00000005040075a7 */ /* 0x000e64000802017f */
[----:B-1----:R-:W-:Y:S05]  /*13850*/  @!P1 BRA `(.L_x_3264) ;  /* 0x00000158001c9947 */ /* 0x002fea0003800000 */
.L_x_3263:
[----:B------:R-:W-:Y:S05]  /*13860*/  BSYNC B0 ;  /* 0x0000000000007941 */ /* 0x000fea0003800000 */
.L_x_3262:
[----:B-1----:R-:W2:Y:S04]  /*13870*/  LDL R5, [R1+0x90] ;  /* 0x0000900001057983 */ /* 0x002ea80000100800 */
[----:B------:R-:W3:Y:S04]  /*13880*/  LD.E R11, desc[UR40][R2.64] ;  /* 0x00000028020b7980 */ /* 0x000ee8000c101900 */
[----:B------:R-:W3:Y:S04]  /*13890*/  LDL.64 R74, [R1+0x118] ;  /* 0x00011800014a7983 */ /* 0x000ee80000100a00 */
[----:B-----5:R-:W4:Y:S04]  /*138a0*/  LDL.64 R6, [R1+0x110] ;  /* 0x0001100001067983 */ /* 0x020f280000100a00 */
        /* <DEDUP_REMOVED lines=268> */
.L_x_3270:
[----:B------:R-:W-:Y:S05]  /*14970*/  BSYNC B2 ;  /* 0x0000000000027941 */ /* 0x000fea0003800000 */
.L_x_3269:
[----:B------:R-:W-:Y:S01]  /*14980*/  LOP3.LUT R7, RZ, R7, RZ, 0x33, !PT ;  /* 0x00000007ff077212 */ /* 0x000fe200078e33ff */
[----:B------:R-:W-:Y:S06]  /*14990*/  BRA `(.L_x_3271) ;  /* 0x0000000000187947 */ /* 0x000fec0003800000 */
.L_x_3268:
[----:B------:R-:W-:-:S13]  /*149a0*/  ISETP.NE.AND P1, PT, R14, 0x1, PT ;  /* 0x000000010e00780c */ /* 0x000fda0003f25270 */
[----:B------:R-:W-:Y:S05]  /*149b0*/  @!P1 BRA `(.L_x_3271) ;  /* 0x0000000000109947 */ /* 0x000fea0003800000 */
[----:B------:R-:W2:Y:S04]  /*149c0*/  LDL R6, [R198+0x1c] ;  /* 0x00001c00c6067983 */ /* 0x000ea80000100800 */
[----:B------:R-:W3:Y:S01]  /*149d0*/  LDL R72, [R198+0x20] ;  /* 0x00002000c6487983 */ /* 0x000ee20000100800 */
[----:B--2---:R-:W-:-:S05]  /*149e0*/  IMAD.HI.U32 R7, R7, R6, RZ ;  /* 0x0000000607077227 */ /* 0x004fca00078e00ff */
[----:B---3--:R-:W-:-:S07]  /*149f0*/  SHF.R.U32.HI R7, RZ, R72, R7 ;  /* 0x00000048ff077219 */ /* 0x008fce0000011607 */
.L_x_3271:
[----:B------:R-:W-:Y:S05]  /*14a00*/  BSYNC B1 ;  /* 0x0000000000017941 */ /* 0x000fea0003800000 */
.L_x_3267:
[----:B------:R-:W-:-:S05]  /*14a10*/  IMAD R7, R14, R7, R20 ;  /* 0x000000070e077224 */ /* 0x000fca00078e0214 */
[----:B------:R-:W-:Y:S02]  /*14a20*/  VIMNMX R4, R4, R7, !PT ;  /* 0x0000000704047248 */ /* 0x000fe40007fe0100 */
[----:B------:R-:W-:-:S07]  /*14a30*/  VIADDMNMX R5, R7, R14, R5, PT ;  /* 0x0000000e07057246 */ /* 0x000fce0003800105 */
.L_x_3266:
[----:B------:R-:W-:Y:S05]  /*14a40*/  BSYNC B0 ;  /* 0x0000000000007941 */ /* 0x000fea0003800000 */
.L_x_3265:
        /* <DEDUP_REMOVED lines=133> */
.L_x_3277:
[----:B------:R-:W-:Y:S05]  /*152a0*/  BSYNC B2 ;  /* 0x0000000000027941 */ /* 0x000fea0003800000 */
.L_x_3276:
[----:B------:R-:W-:Y:S01]  /*152b0*/  LOP3.LUT R9, RZ, R9, RZ, 0x33, !PT ;  /* 0x00000009ff097212 */ /* 0x000fe200078e33ff */
[----:B------:R-:W-:Y:S06]  /*152c0*/  BRA `(.L_x_3278) ;  /* 0x0000000000187947 */ /* 0x000fec0003800000 */
.L_x_3275:
[----:B------:R-:W-:-:S13]  /*152d0*/  ISETP.NE.AND P6, PT, R14, 0x1, PT ;  /* 0x000000010e00780c */ /* 0x000fda0003fc5270 */
[----:B------:R-:W-:Y:S05]  /*152e0*/  @!P6 BRA `(.L_x_3278) ;  /* 0x000000000010e947 */ /* 0x000fea0003800000 */
[----:B------:R-:W2:Y:S04]  /*152f0*/  LDL R4, [R198+0x1c] ;  /* 0x00001c00c6047983 */ /* 0x000ea80000100800 */
[----:B------:R-:W3:Y:S01]  /*15300*/  LDL R8, [R198+0x20] ;  /* 0x00002000c6087983 */ /* 0x000ee20000100800 */
[----:B--2---:R-:W-:-:S05]  /*15310*/  IMAD.HI.U32 R9, R9, R4, RZ ;  /* 0x0000000409097227 */ /* 0x004fca00078e00ff */
[----:B---3--:R-:W-:-:S07]  /*15320*/  SHF.R.U32.HI R9, RZ, R8, R9 ;  /* 0x00000008ff097219 */ /* 0x008fce0000011609 */
.L_x_3278:
[----:B------:R-:W-:Y:S05]  /*15330*/  BSYNC B1 ;  /* 0x0000000000017941 */ /* 0x000fea0003800000 */
.L_x_3274:
[----:B------:R-:W-:-:S05]  /*15340*/  IMAD R9, R14, R9, R20 ;  /* 0x000000090e097224 */ /* 0x000fca00078e0214 */
[----:B------:R-:W-:Y:S02]  /*15350*/  VIADDMNMX R5, R9, R14, R5, PT ;  /* 0x0000000e09057246 */ /* 0x000fe40003800105 */
[----:B------:R-:W-:-:S07]  /*15360*/  VIMNMX R6, R6, R9, !PT ;  /* 0x0000000906067248 */ /* 0x000fce0007fe0100 */
.L_x_3273:
[----:B------:R-:W-:Y:S05]  /*15370*/  BSYNC B0 ;  /* 0x0000000000007941 */ /* 0x000fea0003800000 */
.L_x_3272:
        /* <DEDUP_REMOVED lines=148> */
[----:B------:R-:W-:Y:S04]  /*15cc0*/  STL [R1+0x430], R6 ;  /* 0x0004300601007387 */ /* 0x000fe80000100800 */
[----:B------:R-:W2:Y:S04]  /*15cd0*/  LDL R15, [R1+0x430] ;  /* 0x00043000010f7983 */ /* 0x000ea80000100800 */
[----:B----4-:R-:W1:Y:S01]  /*15ce0*/  SHFL.BFLY PT, R9, R12, 0x2, 0x1f ;  /* 0x0c401f000c097f89 */ /* 0x010e6200000e0000 */
[----:B--2---:R-:W-:Y:S01]  /*15cf0*/  FMUL.FTZ R7, R26, R15 ;  /* 0x0000000f1a077220 */ /* 0x004fe20000410000 */
[----:B------:R-:W-:-:S04]  /*15d00*/  FSETP.NEU.FTZ.AND P1, PT, R15, -INF , PT ;  /* 0xff8000000f00780b */ /* 0x000fc80003f3d000 */
[----:B------:R-:W-:-:S05]  /*15d10*/  FSEL R11, R7, RZ, P1 ;  /* 0x000000ff070b7208 */ /* 0x000fca0000800000 */
[----:B------:R-:W-:Y:S01]  /*15d20*/  FFMA.FTZ R7, R24, R26, -R11 ;  /* 0x0000001a18077223 */ /* 0x000fe2000001080b */
[----:B-1----:R-:W-:-:S05]  /*15d30*/  FMNMX.FTZ R9, R9, R12, !PT ;  /* 0x0000000c09097209 */ /* 0x002fca0007810000 */
[----:B------:R-:W1:Y:S01]  /*15d40*/  SHFL.BFLY PT, R24, R9, 0x1, 0x1f ;  /* 0x0c201f0009187f89 */ /* 0x000e6200000e0000 */
[----:B------:R-:W-:-:S05]  /*15d50*/  FSEL R15, R15, RZ, P1 ;  /* 0x000000ff0f0f7208 */ /* 0x000fca0000800000 */
[----:B------:R-:W-:Y:S01]  /*15d60*/  FADD.FTZ R15, R20, -R15 ;  /* 0x8000000f140f7221 */ /* 0x000fe20000010000 */
[----:B-1----:R-:W-:-:S04]  /*15d70*/  FMNMX.FTZ R24, R9, R24, !PT ;  /* 0x0000001809187209 */ /* 0x002fc80007810000 */
[C---:B------:R-:W-:Y:S01]  /*15d80*/  FSETP.NEU.FTZ.AND P1, PT, R24.reuse, -INF , PT ;  /* 0xff8000001800780b */ /* 0x040fe20003f3d000 */
[----:B------:R-:W-:-:S03]  /*15d90*/  FMUL.FTZ R6, R24, R26 ;  /* 0x0000001a18067220 */ /* 0x000fc60000410000 */
[----:B------:R-:W-:Y:S02]  /*15da0*/  FSEL R12, R24, RZ, P1 ;  /* 0x000000ff180c7208 */ /* 0x000fe40000800000 */
[----:B------:R-:W-:-:S03]  /*15db0*/  FSEL R29, R6, RZ, P1 ;  /* 0x000000ff061d7208 */ /* 0x000fc60000800000 */
[----:B------:R-:W-:Y:S01]  /*15dc0*/  FADD.FTZ R21, R21, -R12 ;  /* 0x8000000c15157221 */ /* 0x000fe20000010000 */
[-C--:B------:R-:W-:Y:S01]  /*15dd0*/  FMUL.FTZ R15, R15, R26.reuse ;  /* 0x0000001a0f0f7220 */ /* 0x080fe20000410000 */
[-C--:B------:R-:W-:Y:S01]  /*15de0*/  FFMA.FTZ R190, R25, R26.reuse, -R29 ;  /* 0x0000001a19be7223 */ /* 0x080fe2000001081d */
[-CC-:B------:R-:W-:Y:S01]  /*15df0*/  FFMA.FTZ R152, R152, R26.reuse, -R11.reuse ;  /* 0x0000001a98987223 */ /* 0x180fe2000001080b */
[----:B------:R-:W-:Y:S01]  /*15e00*/  FMUL.FTZ R21, R26, R21 ;  /* 0x000000151a157220 */ /* 0x000fe20000410000 */
[-C--:B------:R-:W-:Y:S01]  /*15e10*/  FFMA.FTZ R8, R36, R26.reuse, -R11 ;  /* 0x0000001a24087223 */ /* 0x080fe2000001080b */
[-CC-:B------:R-:W-:Y:S01]  /*15e20*/  FFMA.FTZ R153, R27, R26.reuse, -R29.reuse ;  /* 0x0000001a1b997223 */ /* 0x180fe2000001081d */
[----:B------:R-:W-:Y:S01]  /*15e30*/  MUFU.EX2 R7, R7 ;  /* 0x0000000700077308 */ /* 0x000fe20000000800 */
[-C--:B------:R-:W-:Y:S01]  /*15e40*/  FFMA.FTZ R184, R35, R26.reuse, -R29 ;  /* 0x0000001a23b87223 */ /* 0x080fe2000001081d */
[-C--:B------:R-:W-:Y:S01]  /*15e50*/  FFMA.FTZ R154, R154, R26.reuse, -R11 ;  /* 0x0000001a9a9a7223 */ /* 0x080fe2000001080b */
[----:B------:R-:W-:-:S05]  /*15e60*/  FFMA.FTZ R155, R30, R26, -R29 ;  /* 0x0000001a1e9b7223 */ /* 0x000fca000001081d */
[----:B------:R-:W3:Y:S01]  /*15e70*/  MUFU.EX2 R36, R15 ;  /* 0x0000000f00247308 */ /* 0x000ee20000000800 */
[-C--:B------:R-:W-:Y:S01]  /*15e80*/  FFMA.FTZ R185, R90, R26.reuse, -R11 ;  /* 0x0000001a5ab97223 */ /* 0x080fe2000001080b */
[----:B------:R-:W-:-:S06]  /*15e90*/  FFMA.FTZ R6, R31, R26, -R29 ;  /* 0x0000001a1f067223 */ /* 0x000fcc000001081d */
        /* <DEDUP_REMOVED lines=27> */
[----:B------:R-:W-:Y:S01]  /*16050*/  FFMA.FTZ R68, R68, R26, -R11 ;  /* 0x0000001a44447223 */ /* 0x000fe2000001080b */
[----:B------:R-:W0:Y:S01]  /*16060*/  MUFU.EX2 R188, R188 ;  /* 0x000000bc00bc7308 */ /* 0x000e220000000800 */
[----:B---3--:R-:W-:Y:S01]  /*16070*/  FFMA.FTZ R11, R36, R4, R7 ;  /* 0x00000004240b7223 */ /* 0x008fe20000010007 */
[----:B-1----:R-:W-:Y:S01]  /*16080*/  FFMA.FTZ R4, R5, R35, R190 ;  /* 0x0000002305047223 */ /* 0x002fe200000100be */
[----:B------:R-:W-:-:S05]  /*16090*/  FFMA.FTZ R177, R38, R26, -R29 ;  /* 0x0000001a26b17223 */ /* 0x000fca000001081d */
[----:B------:R-:W1:Y:S01]  /*160a0*/  MUFU.EX2 R179, R179 ;  /* 0x000000b300b37308 */ /* 0x000e620000000800 */
[----:B--2---:R-:W-:Y:S01]  /*160b0*/  FADD.FTZ R11, R152, R11 ;  /* 0x0000000b980b7221 */ /* 0x004fe20000010000 */
[----:B----4-:R-:W-:Y:S01]  /*160c0*/  FADD.FTZ R4, R153, R4 ;  /* 0x0000000499047221 */ /* 0x010fe20000010000 */
[----:B------:R-:W-:-:S05]  /*160d0*/  FFMA.FTZ R182, R39, R26, -R29 ;  /* 0x0000001a27b67223 */ /* 0x000fca000001081d */
        /* <DEDUP_REMOVED lines=97> */
[----:B------:R-:W-:Y:S01]  /*166f0*/  STL [R1+0x434], R24 ;  /* 0x0004341801007387 */ /* 0x000fe20000100800 */
        /* <DEDUP_REMOVED lines=130> */
[C---:B--2---:R-:W-:Y:S01]  /*16f20*/  FMUL.FTZ R25, R36.reuse, R25 ;  /* 0x0000001924197220 */ /* 0x044fe20000410000 */
[C---:B---3--:R-:W-:Y:S01]  /*16f30*/  FMUL.FTZ R5, R36.reuse, R5 ;  /* 0x0000000524057220 */ /* 0x048fe20000410000 */
[C---:B----4-:R-:W-:Y:S01]  /*16f40*/  FMUL.FTZ R187, R36.reuse, R33 ;  /* 0x0000002124bb7220 */ /* 0x050fe20000410000 */
[C---:B-----5:R-:W-:Y:S01]  /*16f50*/  FMUL.FTZ R33, R36.reuse, R28 ;  /* 0x0000001c24217220 */ /* 0x060fe20000410000 */
[C---:B------:R-:W-:Y:S01]  /*16f60*/  FMUL.FTZ R29, R36.reuse, R29 ;  /* 0x0000001d241d7220 */ /* 0x040fe20000410000 */
[----:B------:R0:W-:Y:S01]  /*16f70*/  ST.E desc[UR40][R22.64+0x220], R25 ;  /* 0x0002201916007985 */ /* 0x0001e2000c101928 */
[C---:B------:R-:W-:Y:S01]  /*16f80*/  FMUL.FTZ R31, R36.reuse, R31 ;  /* 0x0000001f241f7220 */ /* 0x040fe20000410000 */
[C---:B------:R-:W-:Y:S01]  /*16f90*/  FMUL.FTZ R43, R36.reuse, R43 ;  /* 0x0000002b242b7220 */ /* 0x040fe20000410000 */
[C---:B------:R-:W-:Y:S01]  /*16fa0*/  FMUL.FTZ R27, R36.reuse, R27 ;  /* 0x0000001b241b7220 */ /* 0x040fe20000410000 */
[----:B------:R1:W-:Y:S01]  /*16fb0*/  ST.E desc[UR40][R22.64+0x250], R5 ;  /* 0x0002500516007985 */ /* 0x0003e2000c101928 */
[C---:B------:R-:W-:Y:S01]  /*16fc0*/  FMUL.FTZ R39, R35.reuse, R39 ;  /* 0x0000002723277220 */ /* 0x040fe20000410000 */
[C---:B------:R-:W-:Y:S01]  /*16fd0*/  FMUL.FTZ R37, R35.reuse, R37 ;  /* 0x0000002523257220 */ /* 0x040fe20000410000 */
[C---:B0-----:R-:W-:Y:S01]  /*16fe0*/  FMUL.FTZ R25, R36.reuse, R4 ;  /* 0x0000000424197220 */ /* 0x041fe20000410000 */
[----:B-1----:R-:W-:Y:S01]  /*16ff0*/  FMUL.FTZ R5, R35, R214 ;  /* 0x000000d623057220 */ /* 0x002fe20000410000 */
        /* <DEDUP_REMOVED lines=100> */
[----:B------:R-:W-:Y:S01]  /*17640*/  FMUL.FTZ R189, R35, R34 ;  /* 0x0000002223bd7220 */ /* 0x000fe20000410000 */
        /* <DEDUP_REMOVED lines=73> */
[----:B------:R-:W-:Y:S01]  /*17ae0*/  FMUL.FTZ R35, R35, R26 ;  /* 0x0000001a23237220 */ /* 0x000fe20000410000 */
        /* <DEDUP_REMOVED lines=70> */
[----:B--2---:R-:W2:Y:S04]  /*17f50*/  LD.E R31, desc[UR40][R22.64+0x228] ;  /* 0x00022828161f7980 */ /* 0x004ea8000c101900 */
[----:B---3--:R-:W3:Y:S04]  /*17f60*/  LD.E R33, desc[UR40][R22.64+0x22c] ;  /* 0x00022c2816217980 */ /* 0x008ee8000c101900 */
[----:B------:R-:W3:Y:S04]  /*17f70*/  LD.E R41, desc[UR40][R22.64+0x230] ;  /* 0x0002302816297980 */ /* 0x000ee8000c101900 */
        /* <DEDUP_REMOVED lines=126> */
[----:B--2---:R-:W-:Y:S04]  /*18760*/  ST.E desc[UR40][R22.64+0x228], R31 ;  /* 0x0002281f16007985 */ /* 0x004fe8000c101928 */
[----:B---3--:R-:W-:Y:S04]  /*18770*/  ST.E desc[UR40][R22.64+0x22c], R33 ;  /* 0x00022c2116007985 */ /* 0x008fe8000c101928 */
[----:B------:R-:W-:Y:S04]  /*18780*/  ST.E desc[UR40][R22.64+0x230], R41 ;  /* 0x0002302916007985 */ /* 0x000fe8000c101928 */
        /* <DEDUP_REMOVED lines=124> */
[----:B------:R-:W5:Y:S04]  /*18f50*/  LDL R189, [R1+0x88] ;  /* 0x0000880001bd7983 */ /* 0x000f680000100800 */
[----:B-1----:R-:W5:Y:S04]  /*18f60*/  LD.E R24, desc[UR40][R22.64+0x220] ;  /* 0x0002202816187980 */ /* 0x002f68000c101900 */
[----:B------:R-:W5:Y:S04]  /*18f70*/  LD.E R25, desc[UR40][R22.64+0x224] ;  /* 0x0002242816197980 */ /* 0x000f68000c101900 */
        /* <DEDUP_REMOVED lines=1230> */
.L_x_3280:
[----:B------:R-:W-:Y:S05]  /*1dc60*/  BSYNC B0 ;  /* 0x0000000000007941 */ /* 0x000fea0003800000 */
.L_x_3279:
[C---:B------:R-:W-:Y:S01]  /*1dc70*/  ISETP.GT.AND P1, PT, R10.reuse, UR45, PT ;  /* 0x0000002d0a007c0c */ /* 0x040fe2000bf24270 */
[----:B------:R-:W-:-:S12]  /*1dc80*/  VIADD R10, R10, 0xffffffff ;  /* 0xffffffff0a0a7836 */ /* 0x000fd80000000000 */
[----:B------:R-:W-:Y:S05]  /*1dc90*/  @P1 BRA `(.L_x_3281) ;  /* 0xffffff5400081947 */ /* 0x000fea000383ffff */
.L_x_3250:
[----:B------:R-:W-:Y:S05]  /*1dca0*/  WARPSYNC.ALL ;  /* 0x0000000000007948 */ /* 0x000fea0003800000 */
[----:B0-----:R-:W1:Y:S04]  /*1dcb0*/  LDL R5, [R1+0x440] ;  /* 0x0004400001057983 */ /* 0x001e680000100800 */
[----:B------:R-:W2:Y:S04]  /*1dcc0*/  LDL R4, [R1+0x444] ;  /* 0x0004440001047983 */ /* 0x000ea80000100800 */
[----:B------:R-:W3:Y:S04]  /*1dcd0*/  LDL R136, [R1+0x210] ;  /* 0x0002100001887983 */ /* 0x000ee80000100800 */
        /* <DEDUP_REMOVED lines=75> */
[----:B------:R-:W5:Y:S01]  /*1e190*/  @!P2 LDL R19, [R1+0x214] ;  /* 0x000214000113a983 */ /* 0x000f620000100800 */
[----:B0-----:R-:W-:-:S03]  /*1e1a0*/  FADD.FTZ R140, R8, R3 ;  /* 0x00000003088c7221 */ /* 0x001fc60000010000 */
[----:B------:R-:W5:Y:S02]  /*1e1b0*/  LDL.64 R2, [R1+0x220] ;  /* 0x0002200001027983 */ /* 0x000f640000100a00 */
[----:B------:R-:W-:Y:S02]  /*1e1c0*/  FSETP.NE.FTZ.AND P1, PT, R140, RZ, PT ;  /* 0x000000ff8c00720b */ /* 0x000fe40003f35000 */
[----:B------:R-:W5:Y:S11]  /*1e1d0*/  LDL.64 R8, [R1+0x250] ;  /* 0x0002500001087983 */ /* 0x000f760000100a00 */
[----:B------:R-:W5:Y:S04]  /*1e1e0*/  @P1 LDL R143, [R1+0x450] ;  /* 0x00045000018f1983 */ /* 0x000f680000100800 */
[----:B------:R-:W5:Y:S01]  /*1e1f0*/  @P1 LDL R145, [R1+0x434] ;  /* 0x0004340001911983 */ /* 0x000f620000100800 */
[----:B------:R-:W-:-:S02]  /*1e200*/  IMAD.MOV.U32 R138, RZ, RZ, RZ ;  /* 0x000000ffff8a7224 */ /* 0x000fc400078e00ff */
[----:B------:R-:W-:Y:S01]  /*1e210*/  IMAD.MOV.U32 R142, RZ, RZ, -0x800000 ;  /* 0xff800000ff8e7424 */ /* 0x000fe200078e00ff */
[----:B------:R0:W-:Y:S08]  /*1e220*/  BAR.ARV R208, 0x100 ;  /* 0x000400d00000751d */ /* 0x0001f00000002000 */
[----:B------:R-:W-:Y:S06]  /*1e230*/  BAR.ARV 0x8, 0x180 ;  /* 0x0206000000007b1d */ /* 0x000fec0000002000 */
[----:B----4-:R-:W-:-:S13]  /*1e240*/  FSETP.NE.FTZ.AND P0, PT, R148, RZ, PT ;  /* 0x000000ff9400720b */ /* 0x010fda0003f15000 */
[----:B------:R-:W4:Y:S04]  /*1e250*/  @P0 LDL R139, [R1+0x450] ;  /* 0x00045000018b0983 */ /* 0x000f280000100800 */
[----:B------:R-:W4:Y:S01]  /*1e260*/  @P0 LDL R144, [R1+0x430] ;  /* 0x0004300001900983 */ /* 0x000f220000100800 */
[----:B------:R-:W1:Y:S08]  /*1e270*/  @P0 MUFU.LG2 R141, R148 ;  /* 0x00000094008d0308 */ /* 0x000e700000000c00 */
[----:B------:R-:W2:Y:S01]  /*1e280*/  @P0 MUFU.RCP R138, R148 ;  /* 0x00000094008a0308 */ /* 0x000ea20000001000 */
[----:B-1----:R-:W-:-:S07]  /*1e290*/  @P0 FMUL.FTZ R146, R141, 0.69314718246459960938 ;  /* 0x3f3172188d920820 */ /* 0x002fce0000410000 */
[----:B------:R-:W1:Y:S01]  /*1e2a0*/  @P1 MUFU.LG2 R147, R140 ;  /* 0x0000008c00931308 */ /* 0x000e620000000c00 */
[----:B---3--:R-:W-:Y:S02]  /*1e2b0*/  VIADD R0, R0, 0x1 ;  /* 0x0000000100007836 */ /* 0x008fe40000000000 */
[-C--:B--2---:R-:W-:Y:S01]  /*1e2c0*/  FMUL.FTZ R5, R5, R138.reuse ;  /* 0x0000008a05057220 */ /* 0x084fe20000410000 */
[-C--:B------:R-:W-:Y:S01]  /*1e2d0*/  FMUL.FTZ R4, R4, R138.reuse ;  /* 0x0000008a04047220 */ /* 0x080fe20000410000 */
[-C--:B------:R-:W-:Y:S01]  /*1e2e0*/  FMUL.FTZ R7, R7, R138.reuse ;  /* 0x0000008a07077220 */ /* 0x080fe20000410000 */
[-C--:B------:R-:W-:Y:S01]  /*1e2f0*/  FMUL.FTZ R6, R6, R138.reuse ;  /* 0x0000008a06067220 */ /* 0x080fe20000410000 */
[-C--:B-----5:R-:W-:Y:S01]  /*1e300*/  FMUL.FTZ R11, R11, R138.reuse ;  /* 0x0000008a0b0b7220 */ /* 0x0a0fe20000410000 */
[-C--:B------:R-:W-:Y:S01]  /*1e310*/  FMUL.FTZ R10, R10, R138.reuse ;  /* 0x0000008a0a0a7220 */ /* 0x080fe20000410000 */
[----:B------:R-:W-:Y:S01]  /*1e320*/  STL.64 [R1+0x230], R4 ;  /* 0x0002300401007387 */ /* 0x000fe20000100a00 */
        /* <DEDUP_REMOVED lines=60> */
[----:B-1----:R-:W-:Y:S01]  /*1e6f0*/  VIADD R2, R137, 0x1 ;  /* 0x0000000189027836 */ /* 0x002fe20000000000 */
[----:B------:R-:W-:Y:S01]  /*1e700*/  @!P2 LOP3.LUT R4, R19, 0x1, RZ, 0x3c, !PT ;  /* 0x000000011304a812 */ /* 0x000fe200078e3cff */
[----:B------:R0:W-:Y:S04]  /*1e710*/  STL [R1+0x444], R140 ;  /* 0x0004448c01007387 */ /* 0x0001e80000100800 */
        /* <DEDUP_REMOVED lines=32> */
[----:B------:R0:W-:Y:S04]  /*1e920*/  @!P2 STL [R1+0x214], R4 ;  /* 0x000214040100a387 */ /* 0x0001e80000100800 */
[----:B------:R0:W-:Y:S04]  /*1e930*/  STL [R1+0x21c], R0 ;  /* 0x00021c0001007387 */ /* 0x0001e80000100800 */
[----:B------:R0:W-:Y:S01]  /*1e940*/  @!P2 STL [R1+0x210], RZ ;  /* 0x000210ff0100a387 */ /* 0x0001e20000100800 */
[----:B----4-:R-:W-:-:S04]  /*1e950*/  @P0 FMUL.FTZ R139, R139, 0.69314718246459960938 ;  /* 0x3f3172188b8b0820 */ /* 0x010fc80000410000 */
[----:B------:R-:W-:Y:S01]  /*1e960*/  @P0 FFMA.FTZ R142, R139, R144, R146 ;  /* 0x000000908b8e0223 */ /* 0x000fe20000010092 */
[----:B------:R-:W-:-:S06]  /*1e970*/  IMAD.MOV.U32 R139, RZ, RZ, RZ ;  /* 0x000000ffff8b7224 */ /* 0x000fcc00078e00ff */
[----:B------:R-:W1:Y:S01]  /*1e980*/  @P1 MUFU.RCP R139, R140 ;  /* 0x0000008c008b1308 */ /* 0x000e620000001000 */
[----:B------:R-:W-:Y:S01]  /*1e990*/  @P1 FMUL.FTZ R146, R143, 0.69314718246459960938 ;  /* 0x3f3172188f921820 */ /* 0x000fe20000410000 */
[----:B------:R-:W-:-:S03]  /*1e9a0*/  IMAD.MOV.U32 R144, RZ, RZ, -0x800000 ;  /* 0xff800000ff907424 */ /* 0x000fc600078e00ff */
[----:B------:R-:W-:Y:S01]  /*1e9b0*/  @P1 FFMA.FTZ R144, R146, R145, R147 ;  /* 0x0000009192901223 */ /* 0x000fe20000010093 */
[----:B------:R0:W-:Y:S04]  /*1e9c0*/  STL [R1+0x440], R142 ;  /* 0x0004408e01007387 */ /* 0x0001e80000100800 */
[----:B------:R0:W-:Y:S01]  /*1e9d0*/  STL [R1+0x444], R144 ;  /* 0x0004449001007387 */ /* 0x0001e20000100800 */
        /* <DEDUP_REMOVED lines=95> */
[----:B------:R0:W-:Y:S01]  /*1efd0*/  STL.64 [R1+0x418], R134 ;  /* 0x0004188601007387 */ /* 0x0001e20000100a00 */
[----:B------:R-:W-:-:S13]  /*1efe0*/  PLOP3.LUT P0, PT, PT, PT, PT, 0x8, 0x0 ;  /* 0x000000000000781c */ /* 0x000fda0003f0e170 */
.L_x_3185:
[----:B------:R-:W1:Y:S08]  /*1eff0*/  S2UR UR4, SR_CgaCtaId ;  /* 0x00000000000479c3 */ /* 0x000e700000008800 */
[----:B------:R-:W-:Y:S06]  /*1f000*/  BAR.SYNC.DEFER_BLOCKING 0x5, 0x180 ;  /* 0x0146000000007b1d */ /* 0x000fec0000010000 */
[----:B------:R-:W-:Y:S01]  /*1f010*/  UMOV UR46, 0x400 ;  /* 0x00000400002e7882 */ /* 0x000fe20000000000 */
[----:B------:R-:W-:Y:S01]  /*1f020*/  BSSY B0, `(.L_x_3282) ;  /* 0x00002b6000007945 */ /* 0x000fe20003800000 */
[----:B-1----:R-:W-:-:S09]  /*1f030*/  ULEA UR46, UR4, UR46, 0x18 ;  /* 0x0000002e042e7291 */ /* 0x002fd2000f8ec03f */
[----:B0-2---:R-:W0:Y:S02]  /*1f040*/  LDS.128 R4, [UR46+0x324d0] ;  /* 0x0324d02eff047984 */ /* 0x005e240008000c00 */
[----:B0-----:R-:W-:Y:S02]  /*1f050*/  R2UR UR5, R5 ;  /* 0x00000000050572ca */ /* 0x001fe400000e0000 */
[----:B------:R-:W-:Y:S02]  /*1f060*/  R2UR UR7, R6 ;  /* 0x00000000060772ca */ /* 0x000fe400000e0000 */
[----:B------:R-:W-:Y:S01]  /*1f070*/  R2UR UR6, R7 ;  /* 0x00000000070672ca */ /* 0x000fe200000e0000 */
[----:B------:R-:W-:Y:S06]  /*1f080*/  BAR.ARV 0x4, 0x180 ;  /* 0x0106000000007b1d */ /* 0x000fec0000002000 */
[----:B------:R-:W-:Y:S08]  /*1f090*/  @P0 BRA `(.L_x_3283) ;  /* 0x0000001c005c0947 */ /* 0x000ff00003800000 */
[----:B------:R-:W2:Y:S04]  /*1f0a0*/  LDL.128 R136, [R1+0x220] ;  /* 0x0002200001887983 */ /* 0x000ea80000100c00 */
        /* <DEDUP_REMOVED lines=31> */
[----:B------:R-:W-:Y:S01]  /*1f2a0*/  IADD3 R3, P4, R192, 0x8040, RZ ;  /* 0x00008040c0037810 */ /* 0x000fe20007f9e0ff */
[----:B------:R-:W-:-:S03]  /*1f2b0*/  ULDC.64 UR8, c[0x0][0xd00] ;  /* 0x0003400000087ab9 */ /* 0x000fc60000000a00 */
[----:B------:R-:W-:Y:S02]  /*1f2c0*/  LOP3.LUT R2, R3, 0x380, RZ, 0xc0, !PT ;  /* 0x0000038003027812 */ /* 0x000fe400078ec0ff */
[----:B------:R-:W-:Y:S02]  /*1f2d0*/  LOP3.LUT R145, R192, 0x380, RZ, 0xc0, !PT ;  /* 0x00000380c0917812 */ /* 0x000fe400078ec0ff */
[----:B------:R-:W-:Y:S02]  /*1f2e0*/  SHF.R.U64 R2, R2, 0x3, RZ ;  /* 0x0000000302027819 */ /* 0x000fe400000012ff */
[----:B------:R-:W-:Y:S02]  /*1f2f0*/  SHF.R.U64 R145, R145, 0x3, RZ ;  /* 0x0000000391917819 */ /* 0x000fe400000012ff */
[----:B------:R-:W-:Y:S02]  /*1f300*/  LOP3.LUT R2, R2, R3, RZ, 0x3c, !PT ;  /* 0x0000000302027212 */ /* 0x000fe400078e3cff */
[----:B------:R-:W-:-:S02]  /*1f310*/  IADD3 R3, P1, R192, 0xc020, RZ ;  /* 0x0000c020c0037810 */ /* 0x000fc40007f3e0ff */
[C---:B------:R-:W-:Y:S02]  /*1f320*/  IADD3 R21, P3, R192.reuse, 0x8060, RZ ;  /* 0x00008060c0157810 */ /* 0x040fe40007f7e0ff */
[C---:B------:R-:W-:Y:S02]  /*1f330*/  IADD3 R0, P2, R192.reuse, 0xc000, RZ ;  /* 0x0000c000c0007810 */ /* 0x040fe40007f5e0ff */
[----:B------:R-:W-:Y:S01]  /*1f340*/  LOP3.LUT R144, R145, R192, RZ, 0x3c, !PT ;  /* 0x000000c091907212 */ /* 0x000fe200078e3cff */
[----:B------:R-:W-:Y:S01]  /*1f350*/  IMAD.MOV.U32 R145, RZ, RZ, R193 ;  /* 0x000000ffff917224 */ /* 0x000fe200078e00c1 */
[----:B------:R-:W-:Y:S02]  /*1f360*/  IADD3 R141, P0, R192, 0xc040, RZ ;  /* 0x0000c040c08d7810 */ /* 0x000fe40007f1e0ff */
[----:B------:R-:W-:Y:S02]  /*1f370*/  LOP3.LUT R146, R3, 0x380, RZ, 0xc0, !PT ;  /* 0x0000038003927812 */ /* 0x000fe400078ec0ff */
[----:B------:R-:W-:-:S02]  /*1f380*/  LOP3.LUT R20, R21, 0x380, RZ, 0xc0, !PT ;  /* 0x0000038015147812 */ /* 0x000fc400078ec0ff */
[----:B------:R-:W-:Y:S02]  /*1f390*/  LOP3.LUT R143, R0, 0x380, RZ, 0xc0, !PT ;  /* 0x00000380008f7812 */ /* 0x000fe400078ec0ff */
[----:B------:R-:W-:Y:S02]  /*1f3a0*/  LOP3.LUT R140, R141, 0x380, RZ, 0xc0, !PT ;  /* 0x000003808d8c7812 */ /* 0x000fe400078ec0ff */
[----:B------:R-:W-:Y:S02]  /*1f3b0*/  SHF.R.U64 R146, R146, 0x3, RZ ;  /* 0x0000000392927819 */ /* 0x000fe400000012ff */
[----:B------:R-:W-:Y:S02]  /*1f3c0*/  MOV R144, R144 ;  /* 0x0000009000907202 */ /* 0x000fe40000000f00 */
[----:B------:R-:W-:Y:S02]  /*1f3d0*/  SHF.R.U64 R20, R20, 0x3, RZ ;  /* 0x0000000314147819 */ /* 0x000fe400000012ff */
[----:B------:R-:W-:-:S02]  /*1f3e0*/  SHF.R.U64 R143, R143, 0x3, RZ ;  /* 0x000000038f8f7819 */ /* 0x000fc400000012ff */
        /* <DEDUP_REMOVED lines=9> */
[----:B------:R-:W-:Y:S01]  /*1f480*/  UISETP.NE.U32.AND UP0, UPT, UR8, URZ, UPT ;  /* 0x0000003f0800728c */ /* 0x000fe2000bf05070 */
[----:B------:R-:W-:Y:S01]  /*1f490*/  IMAD.X R141, RZ, RZ, R193, P0 ;  /* 0x000000ffff8d7224 */ /* 0x000fe200000e06c1 */
[----:B------:R-:W-:-:S02]  /*1f4a0*/  MOV R3, R2 ;  /* 0x0000000200037202 */ /* 0x000fc40000000f00 */
[----:B------:R-:W-:Y:S01]  /*1f4b0*/  MOV R20, R20 ;  /* 0x0000001400147202 */ /* 0x000fe20000000f00 */
[----:B------:R-:W-:Y:S01]  /*1f4c0*/  UISETP.NE.AND.EX UP0, UPT, UR9, URZ, UPT, UP0 ;  /* 0x0000003f0900728c */ /* 0x000fe2000bf05300 */
[----:B------:R-:W-:Y:S02]  /*1f4d0*/  MOV R2, R142 ;  /* 0x0000008e00027202 */ /* 0x000fe40000000f00 */
[----:B------:R-:W-:Y:S01]  /*1f4e0*/  MOV R0, R146 ;  /* 0x0000009200007202 */ /* 0x000fe20000000f00 */
[----:B------:R-:W-:Y:S01]  /*1f4f0*/  ULDC.64 UR8, c[0x0][0xd00] ;  /* 0x0003400000087ab9 */ /* 0x000fe20000000a00 */
[----:B------:R-:W-:Y:S01]  /*1f500*/  MOV R140, R140 ;  /* 0x0000008c008c7202 */ /* 0x000fe20000000f00 */
[----:B------:R-:W-:Y:S01]  /*1f510*/  UIMAD.WIDE UR8, UR42, 0x4, UR8 ;  /* 0x000000042a0878a5 */ /* 0x000fe2000f8e0208 */
[----:B------:R-:W-:Y:S01]  /*1f520*/  PLOP3.LUT P1, PT, PT, PT, UP0, 0x80, 0x0 ;  /* 0x000000000000781c */ /* 0x000fe20003f2f008 */
[----:B------:R-:W-:Y:S02]  /*1f530*/  ULDC UR4, c[0x0][0xb88] ;  /* 0x0002e20000047ab9 */ /* 0x000fe40000000800 */
[----:B------:R-:W-:Y:S01]  /*1f540*/  IMAD.U32 R19, RZ, RZ, UR4 ;  /* 0x00000004ff137e24 */ /* 0x000fe2000f8e00ff */
[----:B--2---:R-:W-:-:S02]  /*1f550*/  F2FP.BF16.F32.PACK_AB R136, R137, R136 ;  /* 0x000000888988723e */ /* 0x004fc400000010ff */
[----:B------:R-:W-:Y:S02]  /*1f560*/  F2FP.BF16.F32.PACK_AB R137, R139, R138 ;  /* 0x0000008a8b89723e */ /* 0x000fe400000010ff */
[----:B---3--:R-:W-:Y:S02]  /*1f570*/  F2FP.BF16.F32.PACK_AB R128, R129, R128 ;  /* 0x000000808180723e */ /* 0x008fe400000010ff */
[----:B------:R-:W-:Y:S02]  /*1f580*/  F2FP.BF16.F32.PACK_AB R129, R131, R130 ;  /* 0x000000828381723e */ /* 0x000fe400000010ff */
[----:B----4-:R-:W-:Y:S02]  /*1f590*/  F2FP.BF16.F32.PACK_AB R138, R133, R132 ;  /* 0x00000084858a723e */ /* 0x010fe400000010ff */
[----:B------:R-:W-:Y:S01]  /*1f5a0*/  F2FP.BF16.F32.PACK_AB R139, R135, R134 ;  /* 0x00000086878b723e */ /* 0x000fe200000010ff */
[----:B------:R-:W-:Y:S01]  /*1f5b0*/  BAR.SYNC.DEFER_BLOCKING 0x1, 0x100 ;  /* 0x0044000000007b1d */ /* 0x000fe20000010000 */
        /* <DEDUP_REMOVED lines=66> */
[----:B------:R-:W-:Y:S01]  /*1f9e0*/  F2FP.BF16.F32.PACK_AB R27, R15, R14 ;  /* 0x0000000e0f1b723e */ /* 0x000fe200000010ff */
[----:B------:R0:W-:Y:S01]  /*1f9f0*/  STSM.16.M88.4 [R20], R48 ;  /* 0x0000003014007844 */ /* 0x0001e20000000200 */
[----:B------:R-:W-:-:S02]  /*1fa00*/  F2FP.BF16.F32.PACK_AB R10, R5, R4 ;  /* 0x00000004050a723e */ /* 0x000fc400000010ff */
[----:B------:R-:W-:Y:S01]  /*1fa10*/  F2FP.BF16.F32.PACK_AB R11, R7, R6 ;  /* 0x00000006070b723e */ /* 0x000fe200000010ff */
[----:B------:R1:W-:Y:S01]  /*1fa20*/  STSM.16.M88.4 [R2], R40 ;  /* 0x0000002802007844 */ /* 0x0003e20000000200 */
[----:B------:R-:W-:-:S03]  /*1fa30*/  IMAD.U32 R4, RZ, RZ, UR8 ;  /* 0x00000008ff047e24 */ /* 0x000fc6000f8e00ff */
[----:B------:R1:W-:Y:S01]  /*1fa40*/  STSM.16.M88.4 [R0], R32 ;  /* 0x0000002000007844 */ /* 0x0003e20000000200 */
[----:B------:R-:W-:Y:S01]  /*1fa50*/  IMAD.U32 R5, RZ, RZ, UR9 ;  /* 0x00000009ff057e24 */ /* 0x000fe2000f8e00ff */
[----:B------:R-:W-:Y:S02]  /*1fa60*/  ULDC.64 UR8, c[0x0][0xd08] ;  /* 0x0003420000087ab9 */ /* 0x000fe40000000a00 */
[----:B------:R1:W-:Y:S04]  /*1fa70*/  STSM.16.M88.4 [R140], R24 ;  /* 0x000000188c007844 */ /* 0x0003e80000000200 */
[----:B------:R1:W-:Y:S01]  /*1fa80*/  STSM.16.M88.4 [R226], R8 ;  /* 0x00000008e2007844 */ /* 0x0003e20000000200 */
[----:B------:R-:W-:Y:S01]  /*1fa90*/  UISETP.NE.U32.AND UP1, UPT, UR8, URZ, UPT ;  /* 0x0000003f0800728c */ /* 0x000fe2000bf25070 */
[----:B0-----:R-:W0:Y:S08]  /*1faa0*/  LDC R20, c[0x0][0xce8] ;  /* 0x00033a00ff147b82 */ /* 0x001e300000000800 */
[----:B------:R-:W-:Y:S01]  /*1fab0*/  BAR.SYNC.DEFER_BLOCKING 0x1, 0x100 ;  /* 0x0044000000007b1d */ /* 0x000fe20000010000 */
[----:B------:R-:W-:-:S06]  /*1fac0*/  UISETP.NE.AND.EX UP1, UPT, UR9, URZ, UPT, UP1 ;  /* 0x0000003f0900728c */ /* 0x000fcc000bf25310 */
[----:B------:R-:W-:-:S05]  /*1fad0*/  PLOP3.LUT P2, PT, PT, PT, UP1, 0x80, 0x0 ;  /* 0x000000000000781c */ /* 0x000fca0003f4f018 */
[----:B------:R-:W-:Y:S02]  /*1fae0*/  @UP1 ULDC.64 UR8, c[0x0][0xd08] ;  /* 0x0003420000081ab9 */ /* 0x000fe40000000a00 */
[----:B------:R-:W-:-:S06]  /*1faf0*/  @UP1 UIMAD.WIDE UR8, UR42, 0x4, UR8 ;  /* 0x000000042a0818a5 */ /* 0x000fcc000f8e0208 */
[----:B------:R-:W-:Y:S02]  /*1fb00*/  IMAD.U32 R6, RZ, RZ, UR8 ;  /* 0x00000008ff067e24 */ /* 0x000fe4000f8e00ff */
[----:B------:R-:W-:Y:S01]  /*1fb10*/  IMAD.U32 R7, RZ, RZ, UR9 ;  /* 0x00000009ff077e24 */ /* 0x000fe2000f8e00ff */
[----:B------:R-:W2:Y:S04]  /*1fb20*/  @P1 LDG.E R3, desc[UR40][R4.64] ;  /* 0x0000002804031981 */ /* 0x000ea8000c1e1900 */
[----:B------:R1:W5:Y:S01]  /*1fb30*/  @P2 LDG.E R19, desc[UR40][R6.64] ;  /* 0x0000002806132981 */ /* 0x000362000c1e1900 */
[----:B------:R-:W-:Y:S01]  /*1fb40*/  UMOV UR4, URZ ;  /* 0x0000003f00047c82 */ /* 0x000fe20008000000 */
[----:B------:R-:W-:Y:S02]  /*1fb50*/  LOP3.LUT P0, RZ, R216, 0x3, RZ, 0xc0, !PT ;  /* 0x00000003d8ff7812 */ /* 0x000fe4000780c0ff */
[----:B--2---:R-:W-:Y:S01]  /*1fb60*/  @P1 R2UR UR4, R3 ;  /* 0x00000000030412ca */ /* 0x004fe200000e0000 */
[----:B01----:R-:W-:-:S14]  /*1fb70*/  @P2 BRA `(.L_x_3284) ;  /* 0x0000000000102947 */ /* 0x003fdc0003800000 */
[----:B------:R-:W-:Y:S05]  /*1fb80*/  @!P1 BRA `(.L_x_3284) ;  /* 0x00000000000c9947 */ /* 0x000fea0003800000 */
[----:B------:R-:W2:Y:S04]  /*1fb90*/  LDG.E R0, desc[UR40][R4.64] ;  /* 0x0000002804007981 */ /* 0x000ea8000c1e1900 */
[----:B-----5:R-:W2:Y:S02]  /*1fba0*/  LDG.E R19, desc[UR40][R4.64+0x4] ;  /* 0x0000042804137981 */ /* 0x020ea4000c1e1900 */
[----:B--2---:R-:W-:-:S07]  /*1fbb0*/  IMAD.IADD R19, R19, 0x1, -R0 ;  /* 0x0000000113137824 */ /* 0x004fce00078e0a00 */
.L_x_3284:
[----:B-----5:R-:W-:Y:S02]  /*1fbc0*/  IMAD R19, R19, R20, RZ ;  /* 0x0000001413137224 */ /* 0x020fe400078e02ff */
[----:B------:R-:W-:Y:S01]  /*1fbd0*/  VIADD R12, R204, UR43 ;  /* 0x0000002bcc0c7c36 */ /* 0x000fe20008000000 */
[----:B------:R-:W-:Y:S01]  /*1fbe0*/  ISETP.NE.AND P1, PT, R20, 0x1, PT ;  /* 0x000000011400780c */ /* 0x000fe20003f25270 */
[----:B------:R-:W-:Y:S01]  /*1fbf0*/  VIADD R5, R236, UR43 ;  /* 0x0000002bec057c36 */ /* 0x000fe20008000000 */
[----:B------:R-:W-:Y:S02]  /*1fc00*/  USHF.R.S32.HI UR16, URZ, 0x1f, UR37 ;  /* 0x0000001f3f107899 */ /* 0x000fe40008011425 */
[----:B------:R-:W-:Y:S01]  /*1fc10*/  ISETP.GE.OR P2, PT, R12, R19, P0 ;  /* 0x000000130c00720c */ /* 0x000fe20000746670 */
[----:B------:R-:W-:-:S08]  /*1fc20*/  ULDC.64 UR14, c[0x0][0xc90] ;  /* 0x00032400000e7ab9 */ /* 0x000fd00000000a00 */
[----:B------:R-:W0:Y:S04]  /*1fc30*/  @P1 LDC R2, c[0x0][0xcec] ;  /* 0x00033b00ff021b82 */ /* 0x000e280000000800 */
[----:B------:R-:W2:Y:S01]  /*1fc40*/  @!P2 LDL R11, [R1+0x440] ;  /* 0x00044000010ba983 */ /* 0x000ea20000100800 */
[----:B------:R-:W-:Y:S01]  /*1fc50*/  USHF.R.S32.HI UR12, URZ, 0x1f, UR42 ;  /* 0x0000001f3f0c7899 */ /* 0x000fe2000801142a */
[----:B------:R-:W-:Y:S01]  /*1fc60*/  IMAD.MOV.U32 R0, RZ, RZ, R5 ;  /* 0x000000ffff007224 */ /* 0x000fe200078e0005 */
[----:B------:R-:W-:Y:S01]  /*1fc70*/  USHF.R.S32.HI UR11, URZ, 0x1f, UR4 ;  /* 0x0000001f3f0b7899 */ /* 0x000fe20008011404 */
[----:B------:R-:W1:Y:S01]  /*1fc80*/  @P1 LDC R3, c[0x0][0xcf0] ;  /* 0x00033c00ff031b82 */ /* 0x000e620000000800 */
[----:B------:R-:W-:Y:S01]  /*1fc90*/  UIMAD UR13, UR16, UR14, URZ ;  /* 0x0000000e100d72a4 */ /* 0x000fe2000f8e023f */
[----:B------:R-:W-:Y:S01]  /*1fca0*/  UMOV UR10, UR4 ;  /* 0x00000004000a7c82 */ /* 0x000fe20008000000 */
[----:B------:R-:W-:-:S02]  /*1fcb0*/  USEL UR18, UR12, URZ, !UP0 ;  /* 0x0000003f0c127287 */ /* 0x000fc4000c000000 */
[----:B------:R-:W-:Y:S02]  /*1fcc0*/  UIMAD.WIDE.U32 UR8, UR37, UR14, UR10 ;  /* 0x0000000e250872a5 */ /* 0x000fe4000f8e000a */
[----:B------:R-:W-:Y:S01]  /*1fcd0*/  UIMAD UR13, UR37, UR15, UR13 ;  /* 0x0000000f250d72a4 */ /* 0x000fe2000f8e020d */
[----:B------:R-:W3:Y:S01]  /*1fce0*/  @P1 LDC R77, c[0x0][0xcf0] ;  /* 0x00033c00ff4d1b82 */ /* 0x000ee20000000800 */
[----:B------:R-:W-:Y:S01]  /*1fcf0*/  USEL UR17, UR42, URZ, !UP0 ;  /* 0x0000003f2a117287 */ /* 0x000fe2000c000000 */
[----:B------:R-:W-:Y:S01]  /*1fd00*/  ULDC.64 UR14, c[0x0][0xc98] ;  /* 0x00032600000e7ab9 */ /* 0x000fe20000000a00 */
[----:B------:R-:W-:Y:S02]  /*1fd10*/  UIADD3 UR9, UR9, UR13, URZ ;  /* 0x0000000d09097290 */ /* 0x000fe4000fffe03f */
[----:B------:R-:W-:Y:S01]  /*1fd20*/  UIMAD UR10, UR18, UR14, URZ ;  /* 0x0000000e120a72a4 */ /* 0x000fe2000f8e023f */
[----:B0-----:R-:W-:Y:S01]  /*1fd30*/  @P1 IMAD.HI.U32 R2, R5, R2, RZ ;  /* 0x0000000205021227 */ /* 0x001fe200078e00ff */
[----:B------:R-:W-:-:S02]  /*1fd40*/  UIMAD.WIDE.U32 UR8, UR17, UR14, UR8 ;  /* 0x0000000e110872a5 */ /* 0x000fc4000f8e0008 */
[----:B------:R-:W-:Y:S01]  /*1fd50*/  UIMAD UR10, UR17, UR15, UR10 ;  /* 0x0000000f110a72a4 */ /* 0x000fe2000f8e020a */
[----:B------:R-:W-:Y:S01]  /*1fd60*/  ULDC.64 UR12, c[0x0][0xc88] ;  /* 0x00032200000c7ab9 */ /* 0x000fe20000000a00 */
[----:B-1----:R-:W-:-:S04]  /*1fd70*/  @P1 SHF.R.U32.HI R0, RZ, R3, R2 ;  /* 0x00000003ff001219 */ /* 0x002fc80000011602 */
[----:B------:R-:W-:Y:S01]  /*1fd80*/  IMAD.U32 R7, RZ, RZ, UR10 ;  /* 0x0000000aff077e24 */ /* 0x000fe2000f8e00ff */
[--C-:B------:R-:W-:Y:S01]  /*1fd90*/  SHF.R.S32.HI R4, RZ, 0x1f, R0.reuse ;  /* 0x0000001fff047819 */ /* 0x100fe20000011400 */
[----:B------:R-:W-:-:S04]  /*1fda0*/  IMAD.MOV R2, RZ, RZ, -R0 ;  /* 0x000000ffff027224 */ /* 0x000fc800078e0a00 */
[----:B------:R-:W-:Y:S01]  /*1fdb0*/  IMAD R5, R20, R2, R5 ;  /* 0x0000000214057224 */ /* 0x000fe200078e0205 */
[----:B------:R-:W-:-:S04]  /*1fdc0*/  IADD3 R2, P3, R0, UR8, RZ ;  /* 0x0000000800027c10 */ /* 0x000fc8000ff7e0ff */
[----:B------:R-:W-:-:S05]  /*1fdd0*/  SHF.R.S32.HI R3, RZ, 0x1f, R5 ;  /* 0x0000001fff037819 */ /* 0x000fca0000011405 */
[----:B------:R-:W-:Y:S01]  /*1fde0*/  IMAD R0, R3, UR12, RZ ;  /* 0x0000000c03007c24 */ /* 0x000fe2000f8e02ff */
[----:B------:R-:W-:Y:S01]  /*1fdf0*/  IADD3.X R3, R4, UR9, R7, P3, !PT ;  /* 0x0000000904037c10 */ /* 0x000fe20009ffe407 */
[----:B------:R-:W-:Y:S02]  /*1fe00*/  ULDC.64 UR8, c[0x0][0xc50] ;  /* 0x0003140000087ab9 */ /* 0x000fe40000000a00 */
[C---:B------:R-:W-:Y:S02]  /*1fe10*/  IMAD R7, R5.reuse, UR13, R0 ;  /* 0x0000000d05077c24 */ /* 0x040fe4000f8e0200 */
[----:B------:R-:W-:Y:S01]  /*1fe20*/  IMAD.WIDE.U32 R2, R5, UR12, R2 ;  /* 0x0000000c05027c25 */ /* 0x000fe2000f8e0002 */
[----:B------:R-:W-:-:S03]  /*1fe30*/  ULDC.64 UR12, c[0x0][0xba0] ;  /* 0x0002e800000c7ab9 */ /* 0x000fc60000000a00 */
[----:B------:R-:W-:Y:S01]  /*1fe40*/  IMAD.IADD R3, R3, 0x1, R7 ;  /* 0x0000000103037824 */ /* 0x000fe200078e0207 */
[----:B------:R-:W-:Y:S01]  /*1fe50*/  LEA R6, P3, R2, UR8, 0x2 ;  /* 0x0000000802067c11 */ /* 0x000fe2000f8610ff */
[----:B------:R-:W-:-:S03]  /*1fe60*/  VIADD R0, R12, 0x8 ;  /* 0x000000080c007836 */ /* 0x000fc60000000000 */
[----:B------:R-:W-:Y:S01]  /*1fe70*/  LEA.HI.X R10, R2, UR9, R3, 0x2, P3 ;  /* 0x00000009020a7c11 */ /* 0x000fe200098f1403 */
[----:B------:R-:W-:Y:S01]  /*1fe80*/  SHFL.IDX PT, R8, R6, RZ, 0x1c1f ;  /* 0x001c1fff06087589 */ /* 0x000fe200000e0000 */
[----:B------:R-:W-:-:S03]  /*1fe90*/  ISETP.GE.OR P0, PT, R0, R19, P0 ;  /* 0x000000130000720c */ /* 0x000fc60000706670 */
[----:B------:R-:W2:Y:S04]  /*1fea0*/  SHFL.IDX PT, R9, R10, RZ, 0x1c1f ;  /* 0x001c1fff0a097589 */ /* 0x000ea800000e0000 */
[----:B--2---:R0:W-:Y:S06]  /*1feb0*/  @!P2 ST.E desc[UR40][R8.64], R11 ;  /* 0x0000000b0800a985 */ /* 0x0041ec000c101928 */
[----:B------:R-:W2:Y:S01]  /*1fec0*/  @!P0 LDL R21, [R1+0x444] ;  /* 0x0004440001158983 */ /* 0x000ea20000100800 */
[----:B------:R-:W-:-:S02]  /*1fed0*/  IMAD R0, R210, 0x40, R194 ;  /* 0x00000040d2007824 */ /* 0x000fc400078e02c2 */
[----:B------:R-:W-:Y:S01]  /*1fee0*/  IMAD.MOV.U32 R3, RZ, RZ, 0x2 ;  /* 0x00000002ff037424 */ /* 0x000fe200078e00ff */
[----:B------:R-:W-:Y:S03]  /*1fef0*/  SHFL.IDX PT, R54, R6, 0x1, 0x1c1f ;  /* 0x003c1f0006367f89 */ /* 0x000fe600000e0000 */
[----:B------:R-:W-:Y:S01]  /*1ff00*/  IMAD.WIDE R2, R0, R3, UR38 ;  /* 0x0000002600027e25 */ /* 0x000fe2000f8e0203 */
[----:B------:R-:W2:Y:S02]  /*1ff10*/  SHFL.IDX PT, R55, R10, 0x1, 0x1c1f ;  /* 0x003c1f000a377f89 */ /* 0x000ea400000e0000 */
[C---:B------:R-:W-:Y:S02]  /*1ff20*/  IADD3 R25, P4, R2.reuse, 0x3000, RZ ;  /* 0x0000300002197810 */ /* 0x040fe40007f9e0ff */
[C---:B------:R-:W-:Y:S02]  /*1ff30*/  IADD3 R29, P5, R2.reuse, 0x4000, RZ ;  /* 0x00004000021d7810 */ /* 0x040fe40007fbe0ff */
[----:B------:R-:W-:-:S02]  /*1ff40*/  IADD3 R33, P6, R2, 0x5000, RZ ;  /* 0x0000500002217810 */ /* 0x000fc40007fde0ff */
[----:B------:R-:W-:Y:S02]  /*1ff50*/  LOP3.LUT R24, R25, 0x380, RZ, 0xc0, !PT ;  /* 0x0000038019187812 */ /* 0x000fe400078ec0ff */
[----:B------:R-:W-:Y:S02]  /*1ff60*/  LOP3.LUT R28, R29, 0x380, RZ, 0xc0, !PT ;  /* 0x000003801d1c7812 */ /* 0x000fe400078ec0ff */
[----:B------:R-:W-:Y:S02]  /*1ff70*/  LOP3.LUT R32, R33, 0x380, RZ, 0xc0, !PT ;  /* 0x0000038021207812 */ /* 0x000fe400078ec0ff */
[C---:B------:R-:W-:Y:S02]  /*1ff80*/  IADD3 R7, P2, R2.reuse, 0x1000, RZ ;  /* 0x0000100002077810 */ /* 0x040fe40007f5e0ff */
[----:B------:R-:W-:Y:S02]  /*1ff90*/  IADD3 R5, P3, R2, 0x2000, RZ ;  /* 0x0000200002057810 */ /* 0x000fe40007f7e0ff */
[----:B------:R-:W-:Y:S01]  /*1ffa0*/  SHF.R.U64 R24, R24, 0x3, RZ ;  /* 0x0000000318187819 */ /* 0x000fe200000012ff */
[--C-:B0-----:R-:W-:Y:S01]  /*1ffb0*/  IMAD.X R9, RZ, RZ, R3.reuse, P2 ;  /* 0x000000ffff097224 */ /* 0x101fe200010e0603 */
[----:B------:R-:W-:Y:S01]  /*1ffc0*/  SHF.R.U64 R28, R28, 0x3, RZ ;  /* 0x000000031c1c7819 */ /* 0x000fe200000012ff */
[----:B------:R-:W-:Y:S01]  /*1ffd0*/  IMAD.X R13, RZ, RZ, R3, P3 ;  /* 0x000000ffff0d7224 */ /* 0x000fe200018e0603 */
[----:B------:R-:W-:-:S02]  /*1ffe0*/  SHF.R.U64 R32, R32, 0x3, RZ ;  /* 0x0000000320207819 */ /* 0x000fc400000012ff */
[----:B------:R-:W-:Y:S01]  /*1fff0*/  LOP3.LUT R24, R24, R25, RZ, 0x3c, !PT ;  /* 0x0000001918187212 */ /* 0x000fe200078e3cff */
[--C-:B------:R-:W-:Y:S01]  /*20000*/  IMAD.X R25, RZ, RZ, R3.reuse, P4 ;  /* 0x000000ffff197224 */ /* 0x100fe200020e0603 */
[----:B------:R-:W-:Y:S01]  /*20010*/  LOP3.LUT R28, R28, R29, RZ, 0x3c, !PT ;  /* 0x0000001d1c1c7212 */ /* 0x000fe200078e3cff */
[--C-:B------:R-:W-:Y:S01]  /*20020*/  IMAD.X R29, RZ, RZ, R3.reuse, P5 ;  /* 0x000000ffff1d7224 */ /* 0x100fe200028e0603 */
[----:B------:R-:W-:Y:S01]  /*20030*/  LOP3.LUT R32, R32, R33, RZ, 0x3c, !PT ;  /* 0x0000002120207212 */ /* 0x000fe200078e3cff */
[----:B------:R-:W-:Y:S01]  /*20040*/  IMAD.X R33, RZ, RZ, R3, P6 ;  /* 0x000000ffff217224 */ /* 0x000fe200030e0603 */
[C---:B------:R-:W-:Y:S02]  /*20050*/  IADD3 R37, P2, R2.reuse, 0x6000, RZ ;  /* 0x0000600002257810 */ /* 0x040fe40007f5e0ff */
[C---:B------:R-:W-:Y:S02]  /*20060*/  IADD3 R41, P3, R2.reuse, 0x7000, RZ ;  /* 0x0000700002297810 */ /* 0x040fe40007f7e0ff */
[----:B------:R-:W-:-:S02]  /*20070*/  IADD3 R45, P4, R2, 0x8000, RZ ;  /* 0x00008000022d7810 */ /* 0x000fc40007f9e0ff */
[C---:B------:R-:W-:Y:S02]  /*20080*/  IADD3 R49, P5, R2.reuse, 0x9000, RZ ;  /* 0x0000900002317810 */ /* 0x040fe40007fbe0ff */
[----:B------:R-:W-:Y:S02]  /*20090*/  IADD3 R53, P6, R2, 0xa000, RZ ;  /* 0x0000a00002357810 */ /* 0x000fe40007fde0ff */
[----:B------:R-:W-:Y:S02]  /*200a0*/  LOP3.LUT R36, R37, 0x380, RZ, 0xc0, !PT ;  /* 0x0000038025247812 */ /* 0x000fe400078ec0ff */
[----:B------:R-:W-:Y:S02]  /*200b0*/  LOP3.LUT R40, R41, 0x380, RZ, 0xc0, !PT ;  /* 0x0000038029287812 */ /* 0x000fe400078ec0ff */
[----:B------:R-:W-:Y:S02]  /*200c0*/  LOP3.LUT R44, R45, 0x380, RZ, 0xc0, !PT ;  /* 0x000003802d2c7812 */ /* 0x000fe400078ec0ff */
[----:B------:R-:W-:-:S02]  /*200d0*/  LOP3.LUT R48, R49, 0x380, RZ, 0xc0, !PT ;  /* 0x0000038031307812 */ /* 0x000fc400078ec0ff */
[----:B------:R-:W-:Y:S02]  /*200e0*/  LOP3.LUT R52, R53, 0x380, RZ, 0xc0, !PT ;  /* 0x0000038035347812 */ /* 0x000fe400078ec0ff */
[----:B------:R-:W-:Y:S02]  /*200f0*/  LOP3.LUT R4, R7, 0x380, RZ, 0xc0, !PT ;  /* 0x0000038007047812 */ /* 0x000fe400078ec0ff */
[----:B------:R-:W-:Y:S02]  /*20100*/  LOP3.LUT R0, R5, 0x380, RZ, 0xc0, !PT ;  /* 0x0000038005007812 */ /* 0x000fe400078ec0ff */
[----:B------:R-:W-:Y:S02]  /*20110*/  SHF.R.U64 R36, R36, 0x3, RZ ;  /* 0x0000000324247819 */ /* 0x000fe400000012ff */
[----:B------:R-:W-:Y:S02]  /*20120*/  SHF.R.U64 R40, R40, 0x3, RZ ;  /* 0x0000000328287819 */ /* 0x000fe400000012ff */
[----:B------:R-:W-:-:S02]  /*20130*/  SHF.R.U64 R44, R44, 0x3, RZ ;  /* 0x000000032c2c7819 */ /* 0x000fc400000012ff */
[----:B------:R-:W-:Y:S02]  /*20140*/  SHF.R.U64 R48, R48, 0x3, RZ ;  /* 0x0000000330307819 */ /* 0x000fe400000012ff */
        /* <DEDUP_REMOVED lines=14> */
[----:B------:R-:W-:Y:S02]  /*20230*/  LOP3.LUT R12, R0, R5, RZ, 0x3c, !PT ;  /* 0x00000005000c7212 */ /* 0x000fe400078e3cff */
[C---:B------:R-:W-:Y:S02]  /*20240*/  IADD3 R57, P2, R2.reuse, 0xb000, RZ ;  /* 0x0000b00002397810 */ /* 0x040fe40007f5e0ff */
[C---:B------:R-:W-:Y:S02]  /*20250*/  IADD3 R61, P3, R2.reuse, 0xc000, RZ ;  /* 0x0000c000023d7810 */ /* 0x040fe40007f7e0ff */
[C---:B------:R-:W-:Y:S02]  /*20260*/  IADD3 R65, P4, R2.reuse, 0xd000, RZ ;  /* 0x0000d00002417810 */ /* 0x040fe40007f9e0ff */
[C---:B------:R-:W-:Y:S02]  /*20270*/  IADD3 R69, P5, R2.reuse, 0xe000, RZ ;  /* 0x0000e00002457810 */ /* 0x040fe40007fbe0ff */
[----:B------:R-:W-:-:S02]  /*20280*/  LOP3.LUT R7, R2, 0x380, RZ, 0xc0, !PT ;  /* 0x0000038002077812 */ /* 0x000fc400078ec0ff */
[----:B------:R-:W-:Y:S02]  /*20290*/  IADD3 R5, P6, R2, 0xf000, RZ ;  /* 0x0000f00002057810 */ /* 0x000fe40007fde0ff */
[----:B------:R-:W-:Y:S02]  /*202a0*/  LOP3.LUT R56, R57, 0x380, RZ, 0xc0, !PT ;  /* 0x0000038039387812 */ /* 0x000fe400078ec0ff */
[----:B------:R-:W-:Y:S01]  /*202b0*/  LOP3.LUT R60, R61, 0x380, RZ, 0xc0, !PT ;  /* 0x000003803d3c7812 */ /* 0x000fe200078ec0ff */
[----:B------:R-:W-:Y:S01]  /*202c0*/  IMAD.X R73, RZ, RZ, R3, P6 ;  /* 0x000000ffff497224 */ /* 0x000fe200030e0603 */
[----:B------:R-:W-:Y:S02]  /*202d0*/  LOP3.LUT R64, R65, 0x380, RZ, 0xc0, !PT ;  /* 0x0000038041407812 */ /* 0x000fe400078ec0ff */
[----:B------:R-:W-:Y:S02]  /*202e0*/  LOP3.LUT R68, R69, 0x380, RZ, 0xc0, !PT ;  /* 0x0000038045447812 */ /* 0x000fe400078ec0ff */
[----:B------:R-:W-:-:S02]  /*202f0*/  SHF.R.U64 R7, R7, 0x3, RZ ;  /* 0x0000000307077819 */ /* 0x000fc400000012ff */
[----:B------:R-:W-:Y:S02]  /*20300*/  LOP3.LUT R0, R5, 0x380, RZ, 0xc0, !PT ;  /* 0x0000038005007812 */ /* 0x000fe400078ec0ff */
[----:B------:R-:W-:Y:S02]  /*20310*/  SHF.R.U64 R56, R56, 0x3, RZ ;  /* 0x0000000338387819 */ /* 0x000fe400000012ff */
[----:B------:R-:W-:Y:S02]  /*20320*/  SHF.R.U64 R60, R60, 0x3, RZ ;  /* 0x000000033c3c7819 */ /* 0x000fe400000012ff */
        /* <DEDUP_REMOVED lines=13> */
[----:B------:R-:W-:-:S02]  /*20400*/  UIMAD UR10, UR11, UR12, URZ ;  /* 0x0000000c0b0a72a4 */ /* 0x000fc4000f8e023f */
[----:B------:R-:W-:Y:S02]  /*20410*/  UIMAD.WIDE.U32 UR8, UR4, UR12, URZ ;  /* 0x0000000c040872a5 */ /* 0x000fe4000f8e003f */
[----:B------:R-:W-:-:S03]  /*20420*/  UIMAD UR10, UR4, UR13, UR10 ;  /* 0x0000000d040a72a4 */ /* 0x000fc6000f8e020a */
[----:B------:R-:W-:Y:S01]  /*20430*/  ULDC.64 UR12, c[0x0][0xbe8] ;  /* 0x0002fa00000c7ab9 */ /* 0x000fe20000000a00 */
[----:B------:R-:W-:Y:S02]  /*20440*/  UIADD3 UR9, UR9, UR10, URZ ;  /* 0x0000000a09097290 */ /* 0x000fe4000fffe03f */
[----:B------:R-:W-:Y:S01]  /*20450*/  UIMAD UR4, UR16, UR12, URZ ;  /* 0x0000000c100472a4 */ /* 0x000fe2000f8e023f */
[----:B------:R-:W-:Y:S01]  /*20460*/  VIADD R76, R211, UR43 ;  /* 0x0000002bd34c7c36 */ /* 0x000fe20008000000 */
[----:B------:R-:W-:Y:S02]  /*20470*/  UIMAD.WIDE.U32 UR8, UR37, UR12, UR8 ;  /* 0x0000000c250872a5 */ /* 0x000fe4000f8e0008 */
[----:B------:R-:W-:Y:S01]  /*20480*/  UIMAD UR4, UR37, UR13, UR4 ;  /* 0x0000000d250472a4 */ /* 0x000fe2000f8e0204 */
[----:B------:R-:W-:-:S03]  /*20490*/  ULDC.64 UR10, c[0x0][0xbf0] ;  /* 0x0002fc00000a7ab9 */ /* 0x000fc60000000a00 */
[----:B------:R-:W-:Y:S02]  /*204a0*/  UIADD3 UR9, UR9, UR4, URZ ;  /* 0x0000000409097290 */ /* 0x000fe4000fffe03f */
[----:B------:R-:W-:Y:S02]  /*204b0*/  UIMAD UR4, UR18, UR10, URZ ;  /* 0x0000000a120472a4 */ /* 0x000fe4000f8e023f */
[----:B------:R-:W-:Y:S02]  /*204c0*/  UIMAD.WIDE.U32 UR8, UR17, UR10, UR8 ;  /* 0x0000000a110872a5 */ /* 0x000fe4000f8e0008 */
[----:B------:R-:W-:-:S03]  /*204d0*/  UIMAD UR4, UR17, UR11, UR4 ;  /* 0x0000000b110472a4 */ /* 0x000fc6000f8e0204 */
[----:B------:R-:W-:Y:S01]  /*204e0*/  ULDC.64 UR10, c[0x0][0xbe0] ;  /* 0x0002f800000a7ab9 */ /* 0x000fe20000000a00 */
[----:B------:R-:W-:Y:S01]  /*204f0*/  UIADD3 UR4, UR9, UR4, URZ ;  /* 0x0000000409047290 */ /* 0x000fe2000fffe03f */
[----:B------:R-:W-:-:S05]  /*20500*/  VIADD R82, R210, UR43 ;  /* 0x0000002bd2527c36 */ /* 0x000fca0008000000 */
[----:B------:R-:W-:Y:S01]  /*20510*/  ISETP.GE.AND P2, PT, R82, R19, PT ;  /* 0x000000135200720c */ /* 0x000fe20003f46270 */
[----:B------:R-:W-:Y:S01]  /*20520*/  BSSY B1, `(.L_x_3285) ;  /* 0x000004a000017945 */ /* 0x000fe20003800000 */
[----:B--2---:R0:W-:Y:S04]  /*20530*/  @!P0 ST.E desc[UR40][R54.64], R21 ;  /* 0x0000001536008985 */ /* 0x0041e8000c101928 */
[----:B------:R1:W5:Y:S04]  /*20540*/  LD.E.128 R4, desc[UR40][R2.64] ;  /* 0x0000002802047980 */ /* 0x000368000c101d00 */
[----:B------:R-:W5:Y:S01]  /*20550*/  LD.E.128 R8, desc[UR40][R8.64] ;  /* 0x0000002808087980 */ /* 0x000f62000c101d00 */
[----:B0-----:R-:W-:-:S03]  /*20560*/  IMAD.MOV.U32 R21, RZ, RZ, R76 ;  /* 0x000000ffff157224 */ /* 0x001fc600078e004c */
[----:B------:R-:W5:Y:S01]  /*20570*/  LD.E.128 R12, desc[UR40][R12.64] ;  /* 0x000000280c0c7980 */ /* 0x000f62000c101d00 */
[----:B-1----:R-:W0:Y:S01]  /*20580*/  @P1 LDC R3, c[0x0][0xcec] ;  /* 0x00033b00ff031b82 */ /* 0x002e220000000800 */
[----:B------:R-:W-:Y:S02]  /*20590*/  IMAD.U32 R2, RZ, RZ, UR8 ;  /* 0x00000008ff027e24 */ /* 0x000fe4000f8e00ff */
[----:B------:R-:W5:Y:S04]  /*205a0*/  LD.E.128 R24, desc[UR40][R24.64] ;  /* 0x0000002818187980 */ /* 0x000f68000c101d00 */
[----:B------:R-:W5:Y:S04]  /*205b0*/  LD.E.128 R28, desc[UR40][R28.64] ;  /* 0x000000281c1c7980 */ /* 0x000f68000c101d00 */
[----:B------:R-:W5:Y:S04]  /*205c0*/  LD.E.128 R32, desc[UR40][R32.64] ;  /* 0x0000002820207980 */ /* 0x000f68000c101d00 */
[----:B------:R-:W5:Y:S04]  /*205d0*/  LD.E.128 R36, desc[UR40][R36.64] ;  /* 0x0000002824247980 */ /* 0x000f68000c101d00 */
[----:B------:R-:W5:Y:S04]  /*205e0*/  LD.E.128 R40, desc[UR40][R40.64] ;  /* 0x0000002828287980 */ /* 0x000f68000c101d00 */
[----:B------:R-:W5:Y:S01]  /*205f0*/  LD.E.128 R44, desc[UR40][R44.64] ;  /* 0x000000282c2c7980 */ /* 0x000f62000c101d00 */
[----:B0-----:R-:W-:-:S03]  /*20600*/  @P1 IMAD.HI.U32 R0, R76, R3, RZ ;  /* 0x000000034c001227 */ /* 0x001fc600078e00ff */
[----:B------:R-:W5:Y:S02]  /*20610*/  LD.E.128 R48, desc[UR40][R48.64] ;  /* 0x0000002830307980 */ /* 0x000f64000c101d00 */
[----:B---3--:R-:W-:Y:S02]  /*20620*/  @P1 SHF.R.U32.HI R21, RZ, R77, R0 ;  /* 0x0000004dff151219 */ /* 0x008fe40000011600 */
        /* <DEDUP_REMOVED lines=15> */
[----:B------:R-:W5:Y:S01]  /*20720*/  LD.E.128 R72, desc[UR40][R72.64] ;  /* 0x0000002848487980 */ /* 0x000f62000c101d00 */
[----:B------:R-:W-:Y:S01]  /*20730*/  IMAD.IADD R3, R3, 0x1, R79 ;  /* 0x0000000103037824 */ /* 0x000fe200078e024f */
[----:B------:R-:W-:Y:S01]  /*20740*/  UIADD3 UR4, UR46, 0x32420, URZ ;  /* 0x000324202e047890 */ /* 0x000fe2000fffe03f */
[----:B------:R-:W-:Y:S01]  /*20750*/  IMAD R20, R0, UR8, RZ ;  /* 0x0000000800147c24 */ /* 0x000fe2000f8e02ff */
[----:B------:R-:W-:Y:S01]  /*20760*/  @!PT LDS RZ, [RZ] ;  /* 0x00000000fffff984 */ /* 0x000fe20000000800 */
[----:B------:R-:W-:Y:S01]  /*20770*/  @!PT LDS RZ, [RZ] ;  /* 0x00000000fffff984 */ /* 0x000fe20000000800 */
[----:B------:R-:W-:Y:S01]  /*20780*/  @!PT LDS RZ, [RZ] ;  /* 0x00000000fffff984 */ /* 0x000fe20000000800 */
[----:B------:R-:W-:Y:S01]  /*20790*/  @!PT LDS RZ, [RZ] ;  /* 0x00000000fffff984 */ /* 0x000fe20000000800 */
[----:B------:R0:W-:Y:S06]  /*207a0*/  MEMBAR.ALL.CTA ;  /* 0x0000000000007992 */ /* 0x0001ec0000008000 */
[----:B0-----:R-:W0:Y:S01]  /*207b0*/  FENCE.VIEW.ASYNC.S ;  /* 0x00000000000073c6 */ /* 0x001e220000000000 */
[----:B------:R-:W-:Y:S01]  /*207c0*/  IMAD.WIDE.U32 R2, R77, UR8, R2 ;  /* 0x000000084d027c25 */ /* 0x000fe2000f8e0002 */
[----:B------:R-:W-:-:S03]  /*207d0*/  UPRMT UR4, URZ, 0x654, UR4 ;  /* 0x000006543f047896 */ /* 0x000fc60008000004 */
[----:B------:R-:W-:Y:S01]  /*207e0*/  IMAD R21, R77, UR9, R20 ;  /* 0x000000094d157c24 */ /* 0x000fe2000f8e0214 */
[----:B------:R-:W-:Y:S01]  /*207f0*/  ULDC.64 UR8, c[0x0][0xb80] ;  /* 0x0002e00000087ab9 */ /* 0x000fe20000000a00 */
[----:B------:R-:W-:Y:S01]  /*20800*/  VIADD R0, R82, 0x20 ;  /* 0x0000002052007836 */ /* 0x000fe20000000000 */
[----:B------:R-:W-:Y:S01]  /*20810*/  LEA R80, P3, R2, UR8, 0x1 ;  /* 0x0000000802507c11 */ /* 0x000fe2000f8608ff */
[----:B------:R-:W-:-:S03]  /*20820*/  IMAD.IADD R3, R3, 0x1, R21 ;  /* 0x0000000103037824 */ /* 0x000fc600078e0215 */
[-C--:B------:R-:W-:Y:S01]  /*20830*/  ISETP.GE.AND P1, PT, R0, R19.reuse, PT ;  /* 0x000000130000720c */ /* 0x080fe20003f26270 */
[----:B------:R-:W-:Y:S01]  /*20840*/  VIADD R0, R82, 0x40 ;  /* 0x0000004052007836 */ /* 0x000fe20000000000 */
[----:B------:R-:W-:Y:S01]  /*20850*/  LEA.HI.X R81, R2, UR9, R3, 0x1, P3 ;  /* 0x0000000902517c11 */ /* 0x000fe200098f0c03 */
[----:B0-----:R0:W1:Y:S03]  /*20860*/  SHFL.IDX PT, R78, R80, RZ, 0x181f ;  /* 0x00181fff504e7589 */ /* 0x00106600000e0000 */
[----:B------:R-:W-:Y:S02]  /*20870*/  ISETP.GE.AND P0, PT, R0, R19, PT ;  /* 0x000000130000720c */ /* 0x000fe40003f06270 */
[----:B------:R0:W2:Y:S01]  /*20880*/  SHFL.IDX PT, R0, R81, RZ, 0x181f ;  /* 0x00181fff51007589 */ /* 0x0000a200000e0000 */
[----:B------:R-:W-:Y:S01]  /*20890*/  SYNCS.ARRIVE.TRANS64.RED.A1T0 RZ, [UR4], RZ ;  /* 0x000000ffffff79a7 */ /* 0x000fe20008100404 */
[----:B------:R-:W-:Y:S09]  /*208a0*/  @P2 BRA `(.L_x_3286) ;  /* 0x0000000000442947 */ /* 0x000ff20003800000 */
        /* <DEDUP_REMOVED lines=17> */
.L_x_3286:
[----:B------:R-:W-:Y:S05]  /*209c0*/  BSYNC B1 ;  /* 0x0000000000017941 */ /* 0x000fea0003800000 */
.L_x_3285:
        /* <DEDUP_REMOVED lines=9> */
[-C--:B---3--:R-:W-:Y:S02]  /*20a60*/  @!P4 LEA R2, P6, R194, R20.reuse, 0x1 ;  /* 0x00000014c202c211 */ /* 0x088fe400078c08ff */
[----:B-----5:R-:W-:Y:S02]  /*20a70*/  @!P3 LEA R4, P5, R196, R20, 0x1 ;  /* 0x00000014c404b211 */ /* 0x020fe400078a08ff */
        /* <DEDUP_REMOVED lines=10> */
.L_x_3288:
[----:B------:R-:W-:Y:S05]  /*20b20*/  BSYNC B1 ;  /* 0x0000000000017941 */ /* 0x000fea0003800000 */
.L_x_3287:
[----:B----4-:R4:W0:Y:S01]  /*20b30*/  SHFL.IDX PT, R0, R81, 0x2, 0x181f ;  /* 0x00581f0051007f89 */ /* 0x01082200000e0000 */
        /* <DEDUP_REMOVED lines=8> */
[-C--:B---3--:R-:W-:Y:S02]  /*20bc0*/  @!P3 LEA R2, P6, R194, R8.reuse, 0x1 ;  /* 0x00000008c202b211 */ /* 0x088fe400078c08ff */
[-C--:B------:R-:W-:Y:S02]  /*20bd0*/  @!P2 LEA R4, P5, R196, R8.reuse, 0x1 ;  /* 0x00000008c404a211 */ /* 0x080fe400078a08ff */
[----:B------:R-:W-:Y:S02]  /*20be0*/  @!P1 LEA R6, P4, R195, R8, 0x1 ;  /* 0x00000008c3069211 */ /* 0x000fe400078808ff */
[----:B0-----:R-:W-:Y:S02]  /*20bf0*/  @!P3 LEA.HI.X R3, R194, R0, R203, 0x1, P6 ;  /* 0x00000000c203b211 */ /* 0x001fe400030f0ccb */
        /* <DEDUP_REMOVED lines=8> */
.L_x_3290:
[----:B------:R-:W-:Y:S05]  /*20c80*/  BSYNC B1 ;  /* 0x0000000000017941 */ /* 0x000fea0003800000 */
.L_x_3289:
[----:B0-----:R-:W-:Y:S01]  /*20c90*/  VIADD R0, R82, 0x60 ;  /* 0x0000006052007836 */ /* 0x001fe20000000000 */
[----:B--2-4-:R-:W4:Y:S04]  /*20ca0*/  SHFL.IDX PT, R81, R81, 0x3, 0x181f ;  /* 0x00781f0051517f89 */ /* 0x014f2800000e0000 */
[----:B------:R-:W-:Y:S01]  /*20cb0*/  ISETP.GE.AND P0, PT, R0, R19, PT ;  /* 0x000000130000720c */ /* 0x000fe20003f06270 */
[----:B------:R-:W0:-:S12]  /*20cc0*/  SHFL.IDX PT, R80, R80, 0x3, 0x181f ;  /* 0x00781f0050507f89 */ /* 0x000e1800000e0000 */
[----:B------:R-:W-:Y:S05]  /*20cd0*/  @P0 BRA `(.L_x_3291) ;  /* 0x0000000c00a80947 */ /* 0x000fea0003800000 */
[----:B------:R-:W-:Y:S02]  /*20ce0*/  ULDC UR4, c[0x0][0xbc8] ;  /* 0x0002f20000047ab9 */ /* 0x000fe40000000800 */
[----:B------:R-:W-:Y:S02]  /*20cf0*/  ISETP.GE.AND P3, PT, R194, UR4, PT ;  /* 0x00000004c2007c0c */ /* 0x000fe4000bf66270 */
[----:B------:R-:W-:Y:S02]  /*20d00*/  ISETP.GE.AND P4, PT, R196, UR4, PT ;  /* 0x00000004c4007c0c */ /* 0x000fe4000bf86270 */
[----:B------:R-:W-:-:S09]  /*20d10*/  ISETP.GE.AND P5, PT, R195, UR4, PT ;  /* 0x00000004c3007c0c */ /* 0x000fd2000bfa6270 */
[-C--:B0-----:R-:W-:Y:S02]  /*20d20*/  @!P3 LEA R2, P0, R194, R80.reuse, 0x1 ;  /* 0x00000050c202b211 */ /* 0x081fe400078008ff */
[-C--:B------:R-:W-:Y:S02]  /*20d30*/  @!P4 LEA R4, P1, R196, R80.reuse, 0x1 ;  /* 0x00000050c404c211 */ /* 0x080fe400078208ff */
[C---:B------:R-:W-:Y:S02]  /*20d40*/  @!P5 LEA R6, P2, R195.reuse, R80, 0x1 ;  /* 0x00000050c306d211 */ /* 0x040fe400078408ff */
        /* <DEDUP_REMOVED lines=12> */
.L_x_3283:
        /* <DEDUP_REMOVED lines=32> */
.L_x_3292:
        /* <DEDUP_REMOVED lines=47> */
.L_x_3294:
[----:B------:R-:W-:Y:S05]  /*21300*/  BSYNC B1 ;  /* 0x0000000000017941 */ /* 0x000fea0003800000 */
.L_x_3293:
[----:B0-----:R-:W0:Y:S01]  /*21310*/  @P0 LDC R3, c[0x0][0xcf0] ;  /* 0x00033c00ff030b82 */ /* 0x001e220000000800 */
[----:B------:R-:W-:Y:S01]  /*21320*/  ULDC.64 UR16, c[0x0][0xba0] ;  /* 0x0002e80000107ab9 */ /* 0x000fe20000000a00 */
[----:B------:R-:W-:Y:S01]  /*21330*/  VIADD R6, R211, UR43 ;  /* 0x0000002bd3067c36 */ /* 0x000fe20008000000 */
[----:B------:R-:W-:Y:S01]  /*21340*/  UIMAD UR10, UR11, UR16, URZ ;  /* 0x000000100b0a72a4 */ /* 0x000fe2000f8e023f */
[----:B------:R-:W-:Y:S01]  /*21350*/  BSSY B1, `(.L_x_3295) ;  /* 0x0000040000017945 */ /* 0x000fe20003800000 */
[----:B------:R-:W-:Y:S01]  /*21360*/  UIMAD.WIDE.U32 UR8, UR4, UR16, URZ ;  /* 0x00000010040872a5 */ /* 0x000fe2000f8e003f */
[----:B------:R-:W-:Y:S01]  /*21370*/  @P0 IMAD.HI.U32 R2, R6, R9, RZ ;  /* 0x0000000906020227 */ /* 0x000fe200078e00ff */
[----:B------:R-:W-:-:S03]  /*21380*/  UIMAD UR10, UR4, UR17, UR10 ;  /* 0x00000011040a72a4 */ /* 0x000fc6000f8e020a */
[----:B------:R-:W-:Y:S01]  /*21390*/  ULDC.64 UR16, c[0x0][0xbe8] ;  /* 0x0002fa0000107ab9 */ /* 0x000fe20000000a00 */
[----:B------:R-:W-:Y:S01]  /*213a0*/  UIADD3 UR9, UR9, UR10, URZ ;  /* 0x0000000a09097290 */ /* 0x000fe2000fffe03f */
[----:B------:R-:W-:Y:S01]  /*213b0*/  IMAD.MOV.U32 R5, RZ, RZ, R6 ;  /* 0x000000ffff057224 */ /* 0x000fe200078e0006 */
[----:B------:R-:W-:Y:S02]  /*213c0*/  UIMAD UR4, UR12, UR16, URZ ;  /* 0x000000100c0472a4 */ /* 0x000fe4000f8e023f */
[----:B------:R-:W-:Y:S02]  /*213d0*/  UIMAD.WIDE.U32 UR8, UR37, UR16, UR8 ;  /* 0x00000010250872a5 */ /* 0x000fe4000f8e0008 */
        /* <DEDUP_REMOVED lines=22> */
[----:B------:R-:W-:Y:S02]  /*21540*/  VIADD R6, R210, UR43 ;  /* 0x0000002bd2067c36 */ /* 0x000fe40008000000 */
        /* <DEDUP_REMOVED lines=32> */
.L_x_3296:
[----:B------:R-:W-:Y:S05]  /*21750*/  BSYNC B1 ;  /* 0x0000000000017941 */ /* 0x000fea0003800000 */
.L_x_3295:
        /* <DEDUP_REMOVED lines=21> */
.L_x_3298:
[----:B------:R-:W-:Y:S05]  /*218b0*/  BSYNC B1 ;  /* 0x0000000000017941 */ /* 0x000fea0003800000 */
.L_x_3297:
        /* <DEDUP_REMOVED lines=21> */
.L_x_3300:
[----:B------:R-:W-:Y:S05]  /*21a10*/  BSYNC B1 ;  /* 0x0000000000017941 */ /* 0x000fea0003800000 */
.L_x_3299:
[----:B0-----:R-:W-:Y:S01]  /*21a20*/  VIADD R0, R6, 0x60 ;  /* 0x0000006006007836 */ /* 0x001fe20000000000 */
[----:B--2-4-:R-:W0:Y:S04]  /*21a30*/  SHFL.IDX PT, R5, R5, 0x3, 0x181f ;  /* 0x00781f0005057f89 */ /* 0x014e2800000e0000 */
[----:B------:R-:W-:Y:S01]  /*21a40*/  ISETP.GE.AND P0, PT, R0, R11, PT ;  /* 0x0000000b0000720c */ /* 0x000fe20003f06270 */
[----:B-1-3--:R1:W2:-:S12]  /*21a50*/  SHFL.IDX PT, R2, R4, 0x3, 0x181f ;  /* 0x00781f0004027f89 */ /* 0x00a29800000e0000 */
[----:B-1----:R-:W-:Y:S05]  /*21a60*/  @P0 BRA `(.L_x_3291) ;  /* 0x0000000000440947 */ /* 0x002fea0003800000 */
[----:B------:R-:W-:Y:S02]  /*21a70*/  ULDC UR4, c[0x0][0xbc8] ;  /* 0x0002f20000047ab9 */ /* 0x000fe40000000800 */
[----:B------:R-:W-:Y:S02]  /*21a80*/  ISETP.GE.AND P3, PT, R194, UR4, PT ;  /* 0x00000004c2007c0c */ /* 0x000fe4000bf66270 */
[----:B------:R-:W-:Y:S02]  /*21a90*/  ISETP.GE.AND P2, PT, R196, UR4, PT ;  /* 0x00000004c4007c0c */ /* 0x000fe4000bf46270 */
[----:B------:R-:W-:Y:S02]  /*21aa0*/  ISETP.GE.AND P1, PT, R195, UR4, PT ;  /* 0x00000004c3007c0c */ /* 0x000fe4000bf26270 */
[----:B------:R-:W-:-:S07]  /*21ab0*/  ISETP.GE.AND P0, PT, R197, UR4, PT ;  /* 0x00000004c5007c0c */ /* 0x000fce000bf06270 */
[-C--:B--2---:R-:W-:Y:S02]  /*21ac0*/  @!P3 LEA R6, P6, R194, R2.reuse, 0x1 ;  /* 0x00000002c206b211 */ /* 0x084fe400078c08ff */
[-C--:B------:R-:W-:Y:S02]  /*21ad0*/  @!P2 LEA R8, P5, R196, R2.reuse, 0x1 ;  /* 0x00000002c408a211 */ /* 0x080fe400078a08ff */
[-C--:B------:R-:W-:Y:S02]  /*21ae0*/  @!P1 LEA R10, P4, R195, R2.reuse, 0x1 ;  /* 0x00000002c30a9211 */ /* 0x080fe400078808ff */
[-C--:B0-----:R-:W-:Y:S02]  /*21af0*/  @!P3 LEA.HI.X R7, R194, R5.reuse, R203, 0x1, P6 ;  /* 0x00000005c207b211 */ /* 0x081fe400030f0ccb */
        /* <DEDUP_REMOVED lines=8> */
.L_x_3291:
[----:B------:R-:W-:Y:S05]  /*21b80*/  BSYNC B0 ;  /* 0x0000000000007941 */ /* 0x000fea0003800000 */
.L_x_3282:
[----:B------:R-:W-:Y:S02]  /*21b90*/  ULDC UR4, c[0x0][0xd3c] ;  /* 0x00034f0000047ab9 */ /* 0x000fe40000000800 */
[----:B------:R-:W-:-:S06]  /*21ba0*/  UISETP.GE.AND UP0, UPT, UR6, UR4, UPT ;  /* 0x000000040600728c */ /* 0x000fcc000bf06270 */
[----:B------:R-:W-:-:S13]  /*21bb0*/  PLOP3.LUT P0, PT, PT, PT, UP0, 0x80, 0x0 ;  /* 0x000000000000781c */ /* 0x000fda0003f0f008 */
[----:B------:R-:W-:Y:S05]  /*21bc0*/  @!P0 BRA `(.L_x_3301) ;  /* 0xfffffdf400fc8947 */ /* 0x000fea000383ffff */
[----:B------:R-:W-:Y:S05]  /*21bd0*/  EXIT ;  /* 0x000000000000794d */ /* 0x000fea0003800000 */
.L_x_3174:
[----:B------:R-:W-:-:S08]  /*21be0*/  NOP ;  /* 0x0000000000007918 */ /* 0x000fd00000000000 */
[----:B----4-:R-:W0:-:S00]  /*21bf0*/  USETMAXREG.DEALLOC.CTAPOOL 0x18 ;  /* 0x00000018000079c8 */ /* 0x010e0000080e0500 */
[----:B0-----:R-:W2:Y:S01]  /*21c00*/  LDL.LU R2, [R1+0x47c] ;  /* 0x00047c0001027983 */ /* 0x001ea20000300800 */
[----:B------:R-:W-:Y:S01]  /*21c10*/  LOP3.LUT R0, R0, 0x3, RZ, 0xc0, !PT ;  /* 0x0000000300007812 */ /* 0x000fe200078ec0ff */
[----:B------:R-:W-:-:S05]  /*21c20*/  IMAD.MOV.U32 R4, RZ, RZ, RZ ;  /* 0x000000ffff047224 */ /* 0x000fca00078e00ff */
[----:B------:R-:W0:Y:S02]  /*21c30*/  SHFL.IDX PT, R0, R0, RZ, 0x1f ;  /* 0x00001fff00007589 */ /* 0x000e2400000e0000 */
[----:B0-----:R-:W-:Y:S02]  /*21c40*/  ISETP.NE.AND P0, PT, R0, RZ, PT ;  /* 0x000000ff0000720c */ /* 0x001fe40003f05270 */
        /* <DEDUP_REMOVED lines=11> */
.L_x_3302:
        /* <DEDUP_REMOVED lines=42> */
.L_x_3308:
        /* <DEDUP_REMOVED lines=12> */
.L_x_3307:
[----:B------:R-:W-:Y:S05]  /*22060*/  BSYNC B0 ;  /* 0x0000000000007941 */ /* 0x000fea0003800000 */
.L_x_3306:
        /* <DEDUP_REMOVED lines=21> */
.L_x_3304:
        /* <DEDUP_REMOVED lines=20> */
.L_x_3309:
        /* <DEDUP_REMOVED lines=56> */
.L_x_3305:
[----:B------:R-:W-:Y:S02]  /*22680*/  IMAD.MOV.U32 R17, RZ, RZ, RZ ;  /* 0x000000ffff117224 */ /* 0x000fe400078e00ff */
[----:B------:R-:W-:Y:S02]  /*22690*/  IMAD.U32 R16, RZ, RZ, UR6 ;  /* 0x00000006ff107e24 */ /* 0x000fe4000f8e00ff */
[----:B------:R-:W-:-:S07]  /*226a0*/  IMAD.MOV.U32 R18, RZ, RZ, RZ ;  /* 0x000000ffff127224 */ /* 0x000fce00078e00ff */
.L_x_3310:
[----:B------:R-:W-:-:S13]  /*226b0*/  ISETP.NE.AND P0, PT, R0, RZ, PT ;  /* 0x000000ff0000720c */ /* 0x000fda0003f05270 */
[----:B------:R-:W1:Y:S01]  /*226c0*/  @!P0 S2R R3, SR_CgaCtaId ;  /* 0x0000000000038919 */ /* 0x000e620000008800 */
[----:B------:R-:W-:-:S04]  /*226d0*/  @!P0 MOV R0, 0x400 ;  /* 0x0000040000008802 */ /* 0x000fc80000000f00 */
[----:B-1----:R-:W-:-:S05]  /*226e0*/  @!P0 LEA R0, R3, R0, 0x18 ;  /* 0x0000000003008211 */ /* 0x002fca00078ec0ff */
[----:B------:R2:W-:Y:S01]  /*226f0*/  @!P0 STS.128 [R0+0x324d0], R16 ;  /* 0x0324d01000008388 */ /* 0x0005e20000000c00 */
[----:B------:R-:W-:Y:S06]  /*22700*/  BAR.ARV 0x5, 0x180 ;  /* 0x0146000000007b1d */ /* 0x000fec0000002000 */
.L_x_3303:
        /* <DEDUP_REMOVED lines=11> */
[----:B------:R-:W-:Y:S01]  /*227c0*/  STL [R1+0x4cc], RZ ;  /* 0x0004ccff01007387 */ /* 0x000fe20000100800 */
[----:B------:R-:W-:Y:S01]  /*227d0*/  ULDC UR37, c[0x0][0xc] ;  /* 0x0000030000257ab9 */ /* 0x000fe20000000800 */
[----:B------:R-:W-:Y:S02]  /*227e0*/  ULDC.64 UR38, c[0x0][0x198] ;  /* 0x0000660000267ab9 */ /* 0x000fe40000000a00 */
[----:B------:R-:W-:Y:S01]  /*227f0*/  STL [R1+0x464], RZ ;  /* 0x000464ff01007387 */ /* 0x000fe20000100800 */
        /* <DEDUP_REMOVED lines=16> */
[----:B------:R1:W-:Y:S01]  /*22900*/  STL [R1+0x470], R2 ;  /* 0x0004700201007387 */ /* 0x0003e20000100800 */
[C---:B0-----:R-:W-:Y:S02]  /*22910*/  LOP3.LUT R3, R0.reuse, 0x40, RZ, 0xfc, !PT ;  /* 0x0000004000037812 */ /* 0x041fe400078efcff */
[C---:B-1----:R-:W-:Y:S02]  /*22920*/  LOP3.LUT R2, R0.reuse, 0x80, RZ, 0xfc, !PT ;  /* 0x0000008000027812 */ /* 0x042fe400078efcff */
[----:B------:R-:W-:-:S07]  /*22930*/  LOP3.LUT R0, R0, 0xc0, RZ, 0xfc, !PT ;  /* 0x000000c000007812 */ /* 0x000fce00078efcff */
.L_x_3427:
[----:B------:R-:W-:Y:S05]  /*22940*/  YIELD ;  /* 0x0000000000007946 */ /* 0x000fea0003800000 */
[----:B------:R-:W-:Y:S01]  /*22950*/  ULDC.64 UR4, c[0x0][0xb20] ;  /* 0x0002c80000047ab9 */ /* 0x000fe20000000a00 */
[----:B---3--:R-:W-:Y:S01]  /*22960*/  IMAD.MOV.U32 R0, RZ, RZ, RZ ;  /* 0x000000ffff007224 */ /* 0x008fe200078e00ff */
[----:B------:R-:W-:Y:S01]  /*22970*/  ISETP.NE.U32.AND P0, PT, RZ, UR4, PT ;  /* 0x00000004ff007c0c */ /* 0x000fe2000bf05070 */
[----:B0-----:R-:W0:Y:S01]  /*22980*/  LDC.64 R4, c[0x0][0xaf8] ;  /* 0x0002be00ff047b82 */ /* 0x001e220000000a00 */
[----:B-1---5:R-:W-:Y:S01]  /*22990*/  CS2R R8, SRZ ;  /* 0x0000000000087805 */ /* 0x022fe2000001ff00 */
[----:B------:R-:W-:Y:S01]  /*229a0*/  ULDC.64 UR6, c[0x0][0xb00] ;  /* 0x0002c00000067ab9 */ /* 0x000fe20000000a00 */
[----:B------:R-:W-:Y:S01]  /*229b0*/  ISETP.NE.AND.EX P0, PT, RZ, UR5, PT, P0 ;  /* 0x00000005ff007c0c */ /* 0x000fe2000bf05300 */
[----:B------:R-:W-:-:S12]  /*229c0*/  ULDC.64 UR4, c[0x0][0xb10] ;  /* 0x0002c40000047ab9 */ /* 0x000fd80000000a00 */
[----:B--2---:R-:W1:Y:S02]  /*229d0*/  @P0 LDC.64 R2, c[0x0][0xb20] ;  /* 0x0002c800ff020b82 */ /* 0x004e640000000a00 */
        /* <DEDUP_REMOVED lines=11> */
[----:B------:R-:W1:Y:S08]  /*22a90*/  @P2 LDC.64 R6, c[0x0][0xb10] ;  /* 0x0002c400ff062b82 */ /* 0x000e700000000a00 */
        /* <DEDUP_REMOVED lines=23> */
.L_x_3312:
        /* <DEDUP_REMOVED lines=10> */
.L_x_3313:
[----:B------:R-:W-:Y:S05]  /*22cb0*/  @!P1 BRA `(.L_x_3314) ;  /* 0x00000000000c9947 */ /* 0x000fea0003800000 */
[----:B------:R-:W2:Y:S04]  /*22cc0*/  LDG.E R6, desc[UR40][R2.64] ;  /* 0x0000002802067981 */ /* 0x000ea8000c1e1900 */
[----:B------:R-:W2:Y:S02]  /*22cd0*/  LDG.E R2, desc[UR40][R2.64+0x4] ;  /* 0x0000042802027981 */ /* 0x000ea4000c1e1900 */
[----:B--2---:R-:W-:-:S07]  /*22ce0*/  IMAD.IADD R6, R2, 0x1, -R6 ;  /* 0x0000000102067824 */ /* 0x004fce00078e0a06 */
.L_x_3314:
        /* <DEDUP_REMOVED lines=28> */
.L_x_3317:
[----:B------:R-:W-:-:S13]  /*22eb0*/  ISETP.NE.AND P0, PT, R3, 0x1, PT ;  /* 0x000000010300780c */ /* 0x000fda0003f05270 */
[----:B------:R-:W2:Y:S02]  /*22ec0*/  @P0 LDC.64 R4, c[0x0][0xae0] ;  /* 0x0002b800ff040b82 */ /* 0x000ea40000000a00 */
[----:B--2---:R-:W-:-:S05]  /*22ed0*/  @P0 IMAD.HI.U32 R4, R7, R4, RZ ;  /* 0x0000000407040227 */ /* 0x004fca00078e00ff */
[----:B------:R-:W-:-:S07]  /*22ee0*/  @P0 SHF.R.U32.HI R7, RZ, R5, R4 ;  /* 0x00000005ff070219 */ /* 0x000fce0000011604 */
.L_x_3318:
[----:B------:R-:W-:Y:S05]  /*22ef0*/  BSYNC B0 ;  /* 0x0000000000007941 */ /* 0x000fea0003800000 */
.L_x_3316:
[----:B------:R-:W-:-:S05]  /*22f00*/  IMAD R7, R7, R3, R3 ;  /* 0x0000000307077224 */ /* 0x000fca00078e0203 */
[----:B------:R-:W-:-:S07]  /*22f10*/  VIMNMX R2, R2, R7, PT ;  /* 0x0000000702027248 */ /* 0x000fce0003fe0100 */
.L_x_3315:
        /* <DEDUP_REMOVED lines=29> */
.L_x_3321:
[----:B------:R-:W-:-:S13]  /*230f0*/  ISETP.NE.AND P0, PT, R3, 0x1, PT ;  /* 0x000000010300780c */ /* 0x000fda0003f05270 */
[----:B------:R-:W3:Y:S02]  /*23100*/  @P0 LDC.64 R4, c[0x0][0xae0] ;  /* 0x0002b800ff040b82 */ /* 0x000ee40000000a00 */
[----:B---3--:R-:W-:-:S05]  /*23110*/  @P0 IMAD.HI.U32 R4, R2, R4, RZ ;  /* 0x0000000402040227 */ /* 0x008fca00078e00ff */
[----:B------:R-:W-:-:S07]  /*23120*/  @P0 SHF.R.U32.HI R2, RZ, R5, R4 ;  /* 0x00000005ff020219 */ /* 0x000fce0000011604 */
.L_x_3322:
[----:B------:R-:W-:Y:S05]  /*23130*/  BSYNC B0 ;  /* 0x0000000000007941 */ /* 0x000fea0003800000 */
.L_x_3320:
[----:B------:R-:W-:-:S05]  /*23140*/  IMAD R2, R2, R3, RZ ;  /* 0x0000000302027224 */ /* 0x000fca00078e02ff */
[----:B------:R-:W-:-:S07]  /*23150*/  VIMNMX R0, R0, R2, !PT ;  /* 0x0000000200007248 */ /* 0x000fce0007fe0100 */
.L_x_3319:
        /* <DEDUP_REMOVED lines=13> */
[----:B------:R-:W-:Y:S02]  /*23230*/  VOTEU.ANY UR4, UPT, PT ;  /* 0x0000000000047886 */ /* 0x000fe400038e0100 */
[----:B------:R-:W3:Y:S08]  /*23240*/  FLO.U32 R0, UR4 ;  /* 0x0000000400007d00 */ /* 0x000ef000080e0000 */
[----:B------:R-:W4:Y:S01]  /*23250*/  POPC R5, UR4 ;  /* 0x0000000400057d09 */ /* 0x000f220008000000 */
[----:B---3--:R-:W-:-:S02]  /*23260*/  ISETP.EQ.U32.AND P0, PT, R0, R3, PT ;  /* 0x000000030000720c */ /* 0x008fc40003f02070 */
[----:B------:R-:W4:Y:S11]  /*23270*/  LDC.64 R2, c[0x0][0xd60] ;  /* 0x00035800ff027b82 */ /* 0x000f360000000a00 */
[----:B----4-:R-:W3:Y:S01]  /*23280*/  @P0 ATOMG.E.ADD.STRONG.GPU PT, R3, desc[UR40][R2.64], R5 ;  /* 0x00000005020309a8 */ /* 0x010ee200081ee1e8 */
[----:B------:R-:W4:Y:S02]  /*23290*/  S2R R4, SR_LTMASK ;  /* 0x0000000000047919 */ /* 0x000f240000003900 */
[----:B----4-:R-:W-:-:S04]  /*232a0*/  LOP3.LUT R4, R4, UR4, RZ, 0xc0, !PT ;  /* 0x0000000404047c12 */ /* 0x010fc8000f8ec0ff */
[----:B--2---:R-:W2:Y:S01]  /*232b0*/  POPC R7, R4 ;  /* 0x0000000400077309 */ /* 0x004ea20000000000 */
[----:B---3--:R-:W2:Y:S02]  /*232c0*/  SHFL.IDX PT, R0, R3, R0, 0x1f ;  /* 0x00001f0003007589 */ /* 0x008ea400000e0000 */
[----:B--2---:R-:W-:Y:S01]  /*232d0*/  IADD3 R16, R0, UR37, R7 ;  /* 0x0000002500107c10 */ /* 0x004fe2000fffe007 */
[----:B------:R-:W-:Y:S06]  /*232e0*/  BRA `(.L_x_3325) ;  /* 0x0000004800d07947 */ /* 0x000fec0003800000 */
.L_x_3324:
        /* <DEDUP_REMOVED lines=21> */
.L_x_3327:
[----:B------:R-:W-:Y:S05]  /*23440*/  BSYNC B6 ;  /* 0x0000000000067941 */ /* 0x000fea0003800000 */
.L_x_3326:
        /* <DEDUP_REMOVED lines=20> */
.L_x_3330:
        /* <DEDUP_REMOVED lines=15> */
.L_x_3329:
[----:B------:R-:W-:Y:S05]  /*23680*/  BSYNC B6 ;  /* 0x0000000000067941 */ /* 0x000fea0003800000 */
.L_x_3328:
        /* <DEDUP_REMOVED lines=23> */
.L_x_3444:
[----:B---3--:R-:W3:Y:S01]  /*23800*/  LDL.LU R4, [R1+0x47c] ;  /* 0x00047c0001047983 */ /* 0x008ee20000300800 */
[----:B------:R-:W-:Y:S02]  /*23810*/  PLOP3.LUT P1, PT, PT, PT, PT, 0x8, 0x0 ;  /* 0x000000000000781c */ /* 0x000fe40003f2e170 */
[----:B----4-:R-:W-:Y:S01]  /*23820*/  ISETP.NE.AND P0, PT, R14, RZ, PT ;  /* 0x000000ff0e00720c */ /* 0x010fe20003f05270 */
[----:B------:R4:W-:Y:S01]  /*23830*/  STL [R1+0x498], R0 ;  /* 0x0004980001007387 */ /* 0x0009e20000100800 */
[----:B---3--:R-:W-:-:S09]  /*23840*/  LOP3.LUT R4, R4, 0xfffffffe, RZ, 0xc0, !PT ;  /* 0xfffffffe04047812 */ /* 0x008fd200078ec0ff */
[----:B------:R-:W-:-:S05]  /*23850*/  @P1 LOP3.LUT R4, R4, 0x1, RZ, 0xfc, !PT ;  /* 0x0000000104041812 */ /* 0x000fca00078efcff */
[----:B------:R4:W-:Y:S01]  /*23860*/  STL [R1+0x47c], R4 ;  /* 0x00047c0401007387 */ /* 0x0009e20000100800 */
[----:B------:R-:W-:Y:S05]  /*23870*/  @P0 BRA `(.L_x_3332) ;  /* 0x00000004001c0947 */ /* 0x000fea0003800000 */
[----:B------:R-:W-:-:S03]  /*23880*/  UMOV UR4, 0xffffffff ;  /* 0xffffffff00047882 */ /* 0x000fc60000000000 */
[----:B------:R-:W-:Y:S05]  /*23890*/  BRA.DIV UR4, `(.L_x_3333) ;  /* 0x0000005a04547947 */ /* 0x000fea000b800000 */
[----:B------:R-:W-:-:S13]  /*238a0*/  ELECT P6, URZ, PT ;  /* 0x00000000003f782f */ /* 0x000fda00038c0000 */
.L_x_3447:
        /* <DEDUP_REMOVED lines=24> */
.L_x_3334:
[----:B--2---:R-:W2:Y:S04]  /*23a30*/  LDL R7, [R1+0x460] ;  /* 0x0004600001077983 */ /* 0x004ea80000100800 */
[----:B----4-:R-:W2:Y:S04]  /*23a40*/  LDL R0, [R1+0x464] ;  /* 0x0004640001007983 */ /* 0x010ea80000100800 */
[----:B---3--:R-:W3:Y:S01]  /*23a50*/  LDL R2, [R1+0x470] ;  /* 0x0004700001027983 */ /* 0x008ee20000100800 */
[----:B--2---:R-:W-:Y:S01]  /*23a60*/  IMAD R0, R0, 0x8, R7 ;  /* 0x0000000800007824 */ /* 0x004fe200078e0207 */
[----:B---3--:R-:W-:-:S04]  /*23a70*/  SHF.L.U32 R2, R2, 0x1f, RZ ;  /* 0x0000001f02027819 */ /* 0x008fc800000006ff */
[----:B------:R-:W2:Y:S02]  /*23a80*/  SYNCS.PHASECHK.TRANS64.TRYWAIT P0, [R0+URZ+0x32440], R2 ;  /* 0x03244002000075a7 */ /* 0x000ea4000800017f */
[----:B--2---:R-:W-:Y:S05]  /*23a90*/  @!P0 BRA `(.L_x_3335) ;  /* 0x0000005400f48947 */ /* 0x004fea0003800000 */
.L_x_3448:
        /* <DEDUP_REMOVED lines=11> */
.L_x_3336:
[----:B------:R-:W3:Y:S04]  /*23b50*/  LDL R6, [R1+0x460] ;  /* 0x0004600001067983 */ /* 0x000ee80000100800 */
[----:B------:R-:W3:Y:S04]  /*23b60*/  LDL R5, [R1+0x464] ;  /* 0x0004640001057983 */ /* 0x000ee80000100800 */
[----:B------:R-:W4:Y:S04]  /*23b70*/  LDL R4, [R1+0x498] ;  /* 0x0004980001047983 */ /* 0x000f280000100800 */
[----:B------:R-:W4:Y:S04]  /*23b80*/  LDL R3, [R1+0x478] ;  /* 0x0004780001037983 */ /* 0x000f280000100800 */
[----:B--2---:R-:W2:Y:S01]  /*23b90*/  LDL.LU R2, [R1+0x47c] ;  /* 0x00047c0001027983 */ /* 0x004ea20000300800 */
        /* <DEDUP_REMOVED lines=17> */
[----:B------:R3:W-:Y:S02]  /*23cb0*/  STL [R1+0x47c], R2 ;  /* 0x00047c0201007387 */ /* 0x0007e40000100800 */
[----:B------:R-:W-:-:S06]  /*23cc0*/  UMOV UR4, 0x0 ;  /* 0x0000000000047882 */ /* 0x000fcc0000000000 */
[----:B------:R3:W-:Y:S01]  /*23cd0*/  UTMALDG.4D [UR8], [UR6], desc[UR4] ;  /* 0x00000408060075b4 */ /* 0x0007e20008019000 */
[----:B------:R-:W-:Y:S02]  /*23ce0*/  NOP ;  /* 0x0000000000007918 */ /* 0x000fe40000000000 */
.L_x_3332:
[----:B----4-:R-:W4:Y:S04]  /*23cf0*/  LDL R0, [R1+0x460] ;  /* 0x0004600001007983 */ /* 0x010f280000100800 */
[----:B---3--:R-:W3:Y:S01]  /*23d00*/  LDL R2, [R1+0x490] ;  /* 0x0004900001027983 */ /* 0x008ee20000100800 */
[----:B------:R-:W-:Y:S05]  /*23d10*/  WARPSYNC.ALL ;  /* 0x0000000000007948 */ /* 0x000fea0003800000 */
[----:B------:R-:W-:Y:S01]  /*23d20*/  ULDC.64 UR4, c[0x0][0xaf8] ;  /* 0x0002be0000047ab9 */ /* 0x000fe20000000a00 */
[----:B------:R-:W-:Y:S01]  /*23d30*/  BSSY B6, `(.L_x_3337) ;  /* 0x0000020000067945 */ /* 0x000fe20003800000 */
[----:B------:R-:W-:Y:S01]  /*23d40*/  BAR.SYNC.DEFER_BLOCKING 0x8, 0x180 ;  /* 0x0206000000007b1d */ /* 0x000fe20000010000 */
[----:B------:R-:W-:-:S04]  /*23d50*/  ISETP.NE.U32.AND P0, PT, RZ, UR4, PT ;  /* 0x00000004ff007c0c */ /* 0x000fc8000bf05070 */
[----:B------:R-:W-:Y:S01]  /*23d60*/  ISETP.NE.AND.EX P0, PT, RZ, UR5, PT, P0 ;  /* 0x00000005ff007c0c */ /* 0x000fe2000bf05300 */
[----:B----4-:R-:W-:Y:S01]  /*23d70*/  VIADD R0, R0, 0x18400 ;  /* 0x0001840000007836 */ /* 0x010fe20000000000 */
[----:B---3--:R-:W-:-:S04]  /*23d80*/  SHF.R.S32.HI R3, RZ, 0x1f, R2 ;  /* 0x0000001fff037819 */ /* 0x008fc80000011402 */
[----:B------:R-:W-:Y:S02]  /*23d90*/  LOP3.LUT P1, RZ, R0, 0x3ff, RZ, 0xc0, !PT ;  /* 0x000003ff00ff7812 */ /* 0x000fe4000782c0ff */
[----:B------:R-:W-:Y:S01]  /*23da0*/  SHF.R.S32.HI R0, RZ, 0x1f, R19 ;  /* 0x0000001fff007819 */ /* 0x000fe20000011413 */
[----:B------:R-:W-:Y:S01]  /*23db0*/  STL [R1+0x4a0], R3 ;  /* 0x0004a00301007387 */ /* 0x000fe20000100800 */
[----:B------:R-:W-:Y:S02]  /*23dc0*/  SHF.R.S32.HI R2, RZ, 0x1f, R18 ;  /* 0x0000001fff027819 */ /* 0x000fe40000011412 */
[----:B------:R-:W-:-:S03]  /*23dd0*/  SEL R0, R0, RZ, !P0 ;  /* 0x000000ff00007207 */ /* 0x000fc60004000000 */
[----:B------:R-:W-:Y:S04]  /*23de0*/  STL [R1+0x4b0], R2 ;  /* 0x0004b00201007387 */ /* 0x000fe80000100800 */
[----:B------:R3:W-:Y:S02]  /*23df0*/  STL [R1+0x4b4], R0 ;  /* 0x0004b40001007387 */ /* 0x0007e40000100800 */
[----:B---3--:R-:W-:-:S05]  /*23e00*/  SEL R0, R19, RZ, !P0 ;  /* 0x000000ff13007207 */ /* 0x008fca0004000000 */
[----:B------:R3:W-:Y:S01]  /*23e10*/  STL [R1+0x49c], R0 ;  /* 0x00049c0001007387 */ /* 0x0007e20000100800 */
[----:B------:R-:W-:Y:S05]  /*23e20*/  @!P1 BRA `(.L_x_3338) ;  /* 0x0000000000409947 */ /* 0x000fea0003800000 */
[----:B------:R-:W-:Y:S01]  /*23e30*/  MOV R2, 0x0 ;  /* 0x0000000000027802 */ /* 0x000fe20000000f00 */
[----:B------:R-:W-:Y:S01]  /*23e40*/  ULDC.64 UR6, c[0x4][0x98] ;  /* 0x0100260000067ab9 */ /* 0x000fe20000000a00 */
[----:B------:R-:W-:Y:S01]  /*23e50*/  ULDC.64 UR8, c[0x4][0xa0] ;  /* 0x0100280000087ab9 */ /* 0x000fe20000000a00 */
[----:B------:R-:W-:Y:S01]  /*23e60*/  ULDC.64 UR4, c[0x4][0x20] ;  /* 0x0100080000047ab9 */ /* 0x000fe20000000a00 */
[----:B------:R-:W-:Y:S02]  /*23e70*/  IMAD.U32 R4, RZ, RZ, UR6 ;  /* 0x00000006ff047e24 */ /* 0x000fe4000f8e00ff */
[----:B------:R-:W4:Y:S01]  /*23e80*/  LDC.64 R2, c[0x4][R2] ;  /* 0x0100000002027b82 */ /* 0x000f220000000a00 */
        /* <DEDUP_REMOVED lines=9> */
[----:B01-34-:R-:W-:Y:S05]  /*23f20*/  CALL.ABS.NOINC R2 ;  /* 0x0000000002007343 */ /* 0x01bfea0003c00000 */
.L_x_3338:
[----:B------:R-:W-:Y:S05]  /*23f30*/  BSYNC B6 ;  /* 0x0000000000067941 */ /* 0x000fea0003800000 */
.L_x_3337:
[----:B------:R-:W4:Y:S01]  /*23f40*/  LDL R11, [R1+0x484] ;  /* 0x00048400010b7983 */ /* 0x000f220000100800 */
[----:B--2---:R-:W2:Y:S01]  /*23f50*/  LDC R7, c[0x0][0x448] ;  /* 0x00011200ff077b82 */ /* 0x004ea20000000800 */
[----:B------:R-:W-:Y:S01]  /*23f60*/  ULDC.64 UR4, c[0x0][0x298] ;  /* 0x0000a60000047ab9 */ /* 0x000fe20000000a00 */
[----:B------:R-:W-:Y:S01]  /*23f70*/  ULDC.64 UR6, c[0x0][0x280] ;  /* 0x0000a00000067ab9 */ /* 0x000fe20000000a00 */
[----:B------:R-:W4:Y:S04]  /*23f80*/  LDL R4, [R1+0x4a0] ;  /* 0x0004a00001047983 */ /* 0x000f280000100800 */
[----:B------:R-:W4:Y:S04]  /*23f90*/  LDL R10, [R1+0x490] ;  /* 0x00049000010a7983 */ /* 0x000f280000100800 */
[----:B01----:R-:W4:Y:S01]  /*23fa0*/  LDL R9, [R1+0x4b0] ;  /* 0x0004b00001097983 */ /* 0x003f220000100800 */
[----:B------:R-:W0:Y:S01]  /*23fb0*/  S2R R2, SR_TID.X ;  /* 0x0000000000027919 */ /* 0x000e220000002100 */
[----:B---3--:R-:W1:Y:S02]  /*23fc0*/  S2R R0, SR_TID.X ;  /* 0x0000000000007919 */ /* 0x008e640000002100 */
[----:B------:R-:W3:Y:S01]  /*23fd0*/  LDL R8, [R1+0x4b4] ;  /* 0x0004b40001087983 */ /* 0x000ee20000100800 */
[----:B--2---:R-:W-:-:S03]  /*23fe0*/  ISETP.NE.AND P0, PT, R7, 0x1, PT ;  /* 0x000000010700780c */ /* 0x004fc60003f05270 */
[----:B------:R-:W2:Y:S10]  /*23ff0*/  LDL R6, [R1+0x49c] ;  /* 0x00049c0001067983 */ /* 0x000eb40000100800 */
[----:B------:R-:W4:Y:S01]  /*24000*/  @P0 LDC R3, c[0x0][0x450] ;  /* 0x00011400ff030b82 */ /* 0x000f220000000800 */
[----:B0-----:R-:W-:-:S04]  /*24010*/  LOP3.LUT R2, R2, 0x7f, RZ, 0xc0, !PT ;  /* 0x0000007f02027812 */ /* 0x001fc800078ec0ff */
[----:B------:R-:W-:Y:S01]  /*24020*/  SHF.R.U32.HI R2, RZ, 0x3, R2 ;  /* 0x00000003ff027819 */ /* 0x000fe20000011602 */
[----:B-1----:R-:W-:-:S05]  /*24030*/  IMAD.SHL.U32 R0, R0, 0x10, RZ ;  /* 0x0000001000007824 */ /* 0x002fca00078e00ff */
[----:B------:R-:W-:Y:S02]  /*24040*/  LOP3.LUT R0, R2, 0x70, R0, 0xf8, !PT ;  /* 0x0000007002007812 */ /* 0x000fe400078ef800 */
[----:B------:R-:W0:Y:S03]  /*24050*/  @P0 LDC R2, c[0x0][0x44c] ;  /* 0x00011300ff020b82 */ /* 0x000e260000000800 */
[----:B----4-:R-:W-:-:S04]  /*24060*/  IMAD.IADD R5, R0, 0x1, R11 ;  /* 0x0000000100057824 */ /* 0x010fc800078e020b */
[----:B0-----:R-:W-:-:S04]  /*24070*/  @P0 IMAD.HI.U32 R2, R5, R2, RZ ;  /* 0x0000000205020227 */ /* 0x001fc800078e00ff */
[----:B------:R-:W-:Y:S01]  /*24080*/  IMAD.MOV.U32 R0, RZ, RZ, R5 ;  /* 0x000000ffff007224 */ /* 0x000fe200078e0005 */
[----:B------:R-:W-:Y:S01]  /*24090*/  @P0 SHF.R.U32.HI R0, RZ, R3, R2 ;  /* 0x00000003ff000219 */ /* 0x000fe20000011602 */
[----:B------:R-:W-:-:S04]  /*240a0*/  IMAD R2, R4, UR4, RZ ;  /* 0x0000000404027c24 */ /* 0x000fc8000f8e02ff */
        /* <DEDUP_REMOVED lines=10> */
[----:B---3--:R-:W-:Y:S02]  /*24150*/  IMAD R4, R8, UR4, RZ ;  /* 0x0000000408047c24 */ /* 0x008fe4000f8e02ff */
[----:B------:R-:W1:Y:S01]  /*24160*/  S2R R8, SR_TID.X ;  /* 0x0000000000087919 */ /* 0x000e620000002100 */
[----:B--2---:R-:W-:-:S04]  /*24170*/  IMAD.WIDE.U32 R2, R6, UR4, R2 ;  /* 0x0000000406027c25 */ /* 0x004fc8000f8e0002 */
        /* <DEDUP_REMOVED lines=11> */
[----:B------:R-:W-:Y:S01]  /*24230*/  IMAD.IADD R3, R3, 0x1, R4 ;  /* 0x0000000103037824 */ /* 0x000fe200078e0204 */
[----:B------:R2:W-:Y:S01]  /*24240*/  STL [R1+0x48c], R5 ;  /* 0x00048c0501007387 */ /* 0x0005e20000100800 */
[----:B-1----:R-:W-:Y:S02]  /*24250*/  IMAD.SHL.U32 R10, R8, 0x8, RZ ;  /* 0x00000008080a7824 */ /* 0x002fe400078e00ff */
[----:B------:R-:W-:-:S03]  /*24260*/  IMAD R6, R6, UR4, RZ ;  /* 0x0000000406067c24 */ /* 0x000fc6000f8e02ff */
[----:B------:R-:W-:Y:S01]  /*24270*/  LOP3.LUT R10, R10, 0x38, RZ, 0xc0, !PT ;  /* 0x000000380a0a7812 */ /* 0x000fe200078ec0ff */
[----:B--2---:R-:W-:Y:S01]  /*24280*/  IMAD.WIDE.U32 R4, R0, UR4, R2 ;  /* 0x0000000400047c25 */ /* 0x004fe2000f8e0002 */
[----:B------:R-:W-:-:S03]  /*24290*/  ULDC UR4, c[0x0][0x2b8] ;  /* 0x0000ae0000047ab9 */ /* 0x000fc60000000800 */
        /* <DEDUP_REMOVED lines=9> */
[----:B------:R-:W2:Y:S04]  /*24330*/  LDL R4, [R1+0x494] ;  /* 0x0004940001047983 */ /* 0x000ea80000100800 */
[----:B------:R-:W3:Y:S04]  /*24340*/  LDL.LU R6, [R1+0x484] ;  /* 0x0004840001067983 */ /* 0x000ee80000300800 */
[----:B------:R-:W0:Y:S01]  /*24350*/  SHFL.IDX PT, R5, R3, RZ, 0x181f ;  /* 0x00181fff03057589 */ /* 0x000e2200000e0000 */
[----:B--2---:R-:W-:-:S03]  /*24360*/  IMAD R2, R4, R7, RZ ;  /* 0x0000000704027224 */ /* 0x004fc600078e02ff */
[----:B------:R-:W1:Y:S01]  /*24370*/  SHFL.IDX PT, R4, R0, RZ, 0x181f ;  /* 0x00181fff00047589 */ /* 0x000e6200000e0000 */
[----:B---3--:R-:W-:-:S03]  /*24380*/  IMAD.IADD R8, R8, 0x1, R6 ;  /* 0x0000000108087824 */ /* 0x008fc600078e0206 */
[----:B------:R-:W2:Y:S01]  /*24390*/  SHFL.IDX PT, R6, R3, 0x1, 0x181f ;  /* 0x00381f0003067f89 */ /* 0x000ea200000e0000 */
[C---:B------:R-:W-:Y:S01]  /*243a0*/  VIADD R11, R8.reuse, 0x10 ;  /* 0x00000010080b7836 */ /* 0x040fe20000000000 */
[-C--:B------:R-:W-:Y:S02]  /*243b0*/  ISETP.GE.AND P1, PT, R8, R2.reuse, PT ;  /* 0x000000020800720c */ /* 0x080fe40003f26270 */
[----:B------:R-:W3:Y:S02]  /*243c0*/  SHFL.IDX PT, R7, R0, 0x1, 0x181f ;  /* 0x00381f0000077f89 */ /* 0x000ee400000e0000 */
[----:B------:R-:W-:Y:S02]  /*243d0*/  ISETP.GE.AND P2, PT, R11, R2, PT ;  /* 0x000000020b00720c */ /* 0x000fe40003f46270 */
        /* <DEDUP_REMOVED lines=12> */
[----:B---3--:R-:W-:Y:S01]  /*244a0*/  @!P2 IMAD.X R4, RZ, RZ, R7, P1 ;  /* 0x000000ffff04a224 */ /* 0x008fe200008e0607 */
        /* <DEDUP_REMOVED lines=58> */
.L_x_3465:
[----:B01----:R-:W2:Y:S04]  /*24850*/  LDL R4, [R1+0x484] ;  /* 0x0004840001047983 */ /* 0x003ea80000100800 */
[----:B------:R0:W5:Y:S01]  /*24860*/  LDL R8, [R1+0x460] ;  /* 0x0004600001087983 */ /* 0x0001620000100800 */
        /* <DEDUP_REMOVED lines=11> */
.L_x_3340:
[----:B0-----:R-:W2:Y:S01]  /*24920*/  LDL R2, [R1+0x460] ;  /* 0x0004600001027983 */ /* 0x001ea20000100800 */
        /* <DEDUP_REMOVED lines=37> */
.L_x_3342:
[----:B------:R-:W-:Y:S05]  /*24b80*/  BSYNC B6 ;  /* 0x0000000000067941 */ /* 0x000fea0003800000 */
.L_x_3341:
        /* <DEDUP_REMOVED lines=60> */
[----:B------:R-:W5:Y:S04]  /*24f50*/  LDL.LU R11, [R1+0x4ac] ;  /* 0x0004ac00010b7983 */ /* 0x000f680000300800 */
[----:B------:R-:W5:Y:S04]  /*24f60*/  LDL.LU R12, [R1+0x4bc] ;  /* 0x0004bc00010c7983 */ /* 0x000f680000300800 */
[----:B------:R-:W-:Y:S01]  /*24f70*/  SHFL.IDX PT, R6, R0, 0x1, 0x181f ;  /* 0x00381f0000067f89 */ /* 0x000fe200000e0000 */
[----:B--2---:R-:W-:-:S03]  /*24f80*/  IMAD R3, R10, R7, RZ ;  /* 0x000000070a037224 */ /* 0x004fc600078e02ff */
[----:B------:R-:W2:Y:S02]  /*24f90*/  LDL.LU R10, [R1+0x4b8] ;  /* 0x0004b800010a7983 */ /* 0x000ea40000300800 */
[-C--:B---3--:R-:W-:Y:S02]  /*24fa0*/  ISETP.GE.AND P5, PT, R5, R3.reuse, PT ;  /* 0x000000030500720c */ /* 0x088fe40003fa6270 */
[----:B------:R-:W0:Y:S01]  /*24fb0*/  SHFL.IDX PT, R5, R2, RZ, 0x181f ;  /* 0x00181fff02057589 */ /* 0x000e2200000e0000 */
[----:B----4-:R-:W-:-:S03]  /*24fc0*/  ISETP.GE.AND P4, PT, R4, R3, PT ;  /* 0x000000030400720c */ /* 0x010fc60003f86270 */
[----:B------:R-:W1:Y:S07]  /*24fd0*/  SHFL.IDX PT, R4, R0, RZ, 0x181f ;  /* 0x00181fff00047589 */ /* 0x000e6e00000e0000 */
        /* <DEDUP_REMOVED lines=55> */
[----:B0-----:R-:W0:Y:S04]  /*25350*/  SHFL.IDX PT, R4, R2, 0x6, 0x181f ;  /* 0x00d81f0002047f89 */ /* 0x001e2800000e0000 */
[----:B------:R-:W1:Y:S01]  /*25360*/  SHFL.IDX PT, R2, R2, 0x7, 0x181f ;  /* 0x00f81f0002027f89 */ /* 0x000e6200000e0000 */
[----:B--2---:R-:W-:-:S13]  /*25370*/  ISETP.GE.AND P4, PT, R10, R3, PT ;  /* 0x000000030a00720c */ /* 0x004fda0003f86270 */
[----:B0-----:R-:W-:-:S05]  /*25380*/  @!P4 LEA R4, P5, R8, R4, 0x1 ;  /* 0x000000040804c211 */ /* 0x001fca00078a08ff */
[----:B------:R-:W-:Y:S02]  /*25390*/  @!P4 IMAD.X R5, RZ, RZ, R6, P5 ;  /* 0x000000ffff05c224 */ /* 0x000fe400028e0606 */
[----:B------:R0:W2:Y:S04]  /*253a0*/  SHFL.IDX PT, R6, R0, 0x7, 0x181f ;  /* 0x00f81f0000067f89 */ /* 0x0000a800000e0000 */
[----:B------:R0:W-:Y:S04]  /*253b0*/  @!P4 LDGSTS.E.BYPASS.LTC128B.128 [R9+0x25400], desc[UR40][R4.64], !P3 ;  /* 0x254000000409cfae */ /* 0x0001e8000d901d68 */
[----:B------:R0:W-:Y:S04]  /*253c0*/  @!P4 LDGSTS.E.BYPASS.LTC128B.128 [R9+0x29400], desc[UR40][R4.64+0x80], !P2 ;  /* 0x294000800409cfae */ /* 0x0001e8000d101d68 */
[----:B------:R0:W-:Y:S04]  /*253d0*/  @!P4 LDGSTS.E.BYPASS.LTC128B.128 [R9+0x2d400], desc[UR40][R4.64+0x100], !P1 ;  /* 0x2d4001000409cfae */ /* 0x0001e8000c901d68 */
[----:B-1----:R0:W-:Y:S02]  /*253e0*/  @!P4 LDGSTS.E.BYPASS.LTC128B.128 [R9+0x31400], desc[UR40][R4.64+0x180], !P0 ;  /* 0x314001800409cfae */ /* 0x0021e4000c101d68 */
.L_x_3483:
[----:B0-----:R-:W3:Y:S01]  /*253f0*/  LDL.LU R0, [R1+0x4c8] ;  /* 0x0004c80001007983 */ /* 0x001ee20000300800 */
[----:B------:R-:W-:Y:S01]  /*25400*/  BSSY B0, `(.L_x_3344) ;  /* 0x000000d000007945 */ /* 0x000fe20003800000 */
[----:B---3--:R-:W-:-:S13]  /*25410*/  ISETP.GE.AND P4, PT, R0, R3, PT ;  /* 0x000000030000720c */ /* 0x008fda0003f86270 */
[----:B------:R-:W-:Y:S05]  /*25420*/  @P4 BRA `(.L_x_3345) ;  /* 0x0000000000284947 */ /* 0x000fea0003800000 */
[----:B------:R-:W3:Y:S01]  /*25430*/  LDL R0, [R1+0x46c] ;  /* 0x00046c0001007983 */ /* 0x000ee20000100800 */
[----:B------:R-:W-:-:S05]  /*25440*/  LEA R2, P4, R8, R2, 0x1 ;  /* 0x0000000208027211 */ /* 0x000fca00078808ff */
        /* <DEDUP_REMOVED lines=8> */
.L_x_3345:
[----:B------:R-:W-:Y:S05]  /*254d0*/  BSYNC B0 ;  /* 0x0000000000007941 */ /* 0x000fea0003800000 */
.L_x_3344:
[----:B------:R1:W5:Y:S01]  /*254e0*/  LDL R8, [R1+0x460] ;  /* 0x0004600001087983 */ /* 0x0003620000100800 */
[----:B------:R-:W-:Y:S01]  /*254f0*/  PLOP3.LUT P0, PT, PT, PT, PT, 0x80, 0x0 ;  /* 0x000000000000781c */ /* 0x000fe20003f0f070 */
[----:B------:R-:W-:-:S12]  /*25500*/  NOP ;  /* 0x0000000000007918 */ /* 0x000fd80000000000 */
.L_x_3346:
[----:B0-----:R-:W3:Y:S01]  /*25510*/  LDL R2, [R1+0x460] ;  /* 0x0004600001027983 */ /* 0x001ee20000100800 */
        /* <DEDUP_REMOVED lines=18> */
.L_x_3484:
[----:B------:R-:W-:Y:S05]  /*25640*/  BSYNC B0 ;  /* 0x0000000000007941 */ /* 0x000fea0003800000 */
.L_x_3347:
[----:B0-----:R-:W3:Y:S01]  /*25650*/  LDL R2, [R1+0x47c] ;  /* 0x00047c0001027983 */ /* 0x001ee20000100800 */
[----:B------:R-:W-:Y:S01]  /*25660*/  BSSY B0, `(.L_x_3349) ;  /* 0x000005f000007945 */ /* 0x000fe20003800000 */
[----:B---3--:R-:W-:-:S13]  /*25670*/  LOP3.LUT P0, RZ, R2, 0x1, RZ, 0xc0, !PT ;  /* 0x0000000102ff7812 */ /* 0x008fda000780c0ff */
[----:B------:R-:W-:Y:S05]  /*25680*/  @!P0 BRA `(.L_x_3350) ;  /* 0x0000000400708947 */ /* 0x000fea0003800000 */
[----:B------:R-:W3:Y:S04]  /*25690*/  LDL R2, [R1+0x460] ;  /* 0x0004600001027983 */ /* 0x000ee80000100800 */
[----:B------:R-:W4:Y:S01]  /*256a0*/  LDL R4, [R1+0x470] ;  /* 0x0004700001047983 */ /* 0x000f220000100800 */
[----:B------:R-:W0:Y:S01]  /*256b0*/  S2R R3, SR_TID.X ;  /* 0x0000000000037919 */ /* 0x000e220000002100 */
[----:B---3--:R-:W-:Y:S02]  /*256c0*/  IMAD.MOV.U32 R5, RZ, RZ, R2 ;  /* 0x000000ffff057224 */ /* 0x008fe400078e0002 */
[----:B------:R-:W3:Y:S01]  /*256d0*/  LDL R2, [R1+0x464] ;  /* 0x0004640001027983 */ /* 0x000ee20000100800 */
[----:B----4-:R-:W-:Y:S01]  /*256e0*/  SHF.L.U32 R0, R4, 0x1f, RZ ;  /* 0x0000001f04007819 */ /* 0x010fe200000006ff */
[----:B------:R-:W-:Y:S01]  /*256f0*/  BSSY B1, `(.L_x_3351) ;  /* 0x0000006000017945 */ /* 0x000fe20003800000 */
[----:B0-----:R-:W-:-:S04]  /*25700*/  LOP3.LUT R3, R3, 0x7f, RZ, 0xc0, !PT ;  /* 0x0000007f03037812 */ /* 0x001fc800078ec0ff */
[----:B------:R-:W-:Y:S01]  /*25710*/  ISETP.NE.AND P1, PT, R3, RZ, PT ;  /* 0x000000ff0300720c */ /* 0x000fe20003f25270 */
[----:B---3--:R-:W-:-:S04]  /*25720*/  IMAD R2, R2, 0x8, R5 ;  /* 0x0000000802027824 */ /* 0x008fc800078e0205 */
[----:B------:R-:W0:Y:S02]  /*25730*/  SYNCS.PHASECHK.TRANS64.TRYWAIT P0, [R2+URZ+0x32460], R0 ;  /* 0x03246000020075a7 */ /* 0x000e24000800017f */
[----:B0-----:R-:W-:Y:S06]  /*25740*/  @!P0 BRA `(.L_x_3352) ;  /* 0x00000054001c8947 */ /* 0x001fec0003800000 */
.L_x_3485:
[----:B------:R-:W-:Y:S05]  /*25750*/  BSYNC B1 ;  /* 0x0000000000017941 */ /* 0x000fea0003800000 */
.L_x_3351:
[----:B------:R-:W-:Y:S04]  /*25760*/  BSSY B1, `(.L_x_3353) ;  /* 0x0000009000017945 */ /* 0x000fe80003800000 */
[----:B------:R-:W-:Y:S05]  /*25770*/  @P1 BRA `(.L_x_3354) ;  /* 0x00000000001c1947 */ /* 0x000fea0003800000 */
[----:B------:R-:W3:Y:S01]  /*25780*/  S2R R3, SR_TID.X ;  /* 0x0000000000037919 */ /* 0x000ee20000002100 */
[----:B0-----:R-:W-:-:S04]  /*25790*/  IMAD.MOV.U32 R0, RZ, RZ, 0xc000 ;  /* 0x0000c000ff007424 */ /* 0x001fc800078e00ff */
[----:B------:R4:W-:Y:S01]  /*257a0*/  SYNCS.ARRIVE.TRANS64 RZ, [R2+URZ+0x32450], R0 ;  /* 0x0324500002ff79a7 */ /* 0x0009e2000800003f */
[----:B---3--:R-:W-:-:S04]  /*257b0*/  LOP3.LUT R3, R3, 0x1f, RZ, 0xc0, !PT ;  /* 0x0000001f03037812 */ /* 0x008fc800078ec0ff */
[----:B------:R-:W-:-:S13]  /*257c0*/  ISETP.NE.AND P0, PT, R3, RZ, PT ;  /* 0x000000ff0300720c */ /* 0x000fda0003f05270 */
[----:B----4-:R-:W-:Y:S05]  /*257d0*/  @!P0 BRA `(.L_x_3354) ;  /* 0x0000000000048947 */ /* 0x010fea0003800000 */
[----:B------:R-:W-:Y:S01]  /*257e0*/  BPT.TRAP 0x1 ;  /* 0x000000040000795c */ /* 0x000fe20000300000 */
.L_x_3354:
[----:B------:R-:W-:Y:S05]  /*257f0*/  BSYNC B1 ;  /* 0x0000000000017941 */ /* 0x000fea0003800000 */
.L_x_3353:
[----:B------:R-:W3:Y:S04]  /*25800*/  LDL R5, [R1+0x460] ;  /* 0x0004600001057983 */ /* 0x000ee80000100800 */
[----:B0-----:R-:W3:Y:S04]  /*25810*/  LDL R0, [R1+0x464] ;  /* 0x0004640001007983 */ /* 0x001ee80000100800 */
[----:B------:R-:W4:Y:S04]  /*25820*/  LDL R4, [R1+0x478] ;  /* 0x0004780001047983 */ /* 0x000f280000100800 */
[----:B------:R-:W4:Y:S01]  /*25830*/  LDL.LU R3, [R1+0x498] ;  /* 0x0004980001037983 */ /* 0x000f220000300800 */
[----:B------:R-:W-:Y:S01]  /*25840*/  UIADD3 UR4, UP0, UR38, 0x470, URZ ;  /* 0x0000047026047890 */ /* 0x000fe2000ff1e03f */
[----:B------:R-:W-:Y:S01]  /*25850*/  PLOP3.LUT P0, PT, PT, PT, PT, 0x80, 0x0 ;  /* 0x000000000000781c */ /* 0x000fe20003f0f070 */
[----:B------:R-:W-:Y:S01]  /*25860*/  VIADD R2, R2, 0x32450 ;  /* 0x0003245002027836 */ /* 0x000fe20000000000 */
[----:B------:R-:W-:Y:S01]  /*25870*/  UMOV UR6, 0x0 ;  /* 0x0000000000067882 */ /* 0x000fe20000000000 */
[----:B------:R-:W-:Y:S01]  /*25880*/  UIADD3.X UR5, URZ, UR39, URZ, UP0, !UPT ;  /* 0x000000273f057290 */ /* 0x000fe200087fe43f */
[----:B------:R-:W-:Y:S01]  /*25890*/  UMOV UR7, 0x14f00000 ;  /* 0x14f0000000077882 */ /* 0x000fe20000000000 */
[----:B------:R-:W-:Y:S01]  /*258a0*/  UMOV UR10, URZ ;  /* 0x0000003f000a7c82 */ /* 0x000fe20008000000 */
[----:B---3--:R-:W-:-:S02]  /*258b0*/  IMAD R0, R0, 0xc000, R5 ;  /* 0x0000c00000007824 */ /* 0x008fc400078e0205 */
[----:B----4-:R-:W-:Y:S02]  /*258c0*/  IMAD R3, R3, 0x60, R4 ;  /* 0x0000006003037824 */ /* 0x010fe400078e0204 */
[----:B------:R-:W-:-:S07]  /*258d0*/  VIADD R4, R0, 0x400 ;  /* 0x0000040000047836 */ /* 0x000fce0000000000 */
.L_x_3355:
        /* <DEDUP_REMOVED lines=15> */
.L_x_3356:
        /* <DEDUP_REMOVED lines=15> */
.L_x_3357:
        /* <DEDUP_REMOVED lines=15> */
.L_x_3358:
        /* <DEDUP_REMOVED lines=10> */
.L_x_3350:
[----:B------:R-:W-:Y:S05]  /*25c50*/  BSYNC B0 ;  /* 0x0000000000007941 */ /* 0x000fea0003800000 */
.L_x_3349:
[----:B------:R-:W3:Y:S04]  /*25c60*/  LDL R4, [R1+0x488] ;  /* 0x0004880001047983 */ /* 0x000ee80000100800 */
[----:B------:R-:W4:Y:S01]  /*25c70*/  LDL R5, [R1+0x480] ;  /* 0x0004800001057983 */ /* 0x000f220000100800 */
[----:B------:R-:W-:Y:S01]  /*25c80*/  BSSY B0, `(.L_x_3359) ;  /* 0x00001ff000007945 */ /* 0x000fe20003800000 */
[----:B---3--:R-:W-:-:S05]  /*25c90*/  VIADD R0, R4, 0xfffffffe ;  /* 0xfffffffe04007836 */ /* 0x008fca0000000000 */
[----:B----4-:R-:W-:-:S13]  /*25ca0*/  ISETP.GE.AND P0, PT, R0, R5, PT ;  /* 0x000000050000720c */ /* 0x010fda0003f06270 */
[----:B------:R-:W-:Y:S05]  /*25cb0*/  @!P0 BRA `(.L_x_3360) ;  /* 0x0000001c00ec8947 */ /* 0x000fea0003800000 */
[----:B------:R-:W-:Y:S01]  /*25cc0*/  IMAD.MOV R2, RZ, RZ, -R4 ;  /* 0x000000ffff027224 */ /* 0x000fe200078e0a04 */
[----:B--2---:R-:W-:Y:S01]  /*25cd0*/  LOP3.LUT R6, RZ, R5, RZ, 0x33, !PT ;  /* 0x00000005ff067212 */ /* 0x004fe200078e33ff */
[----:B------:R-:W-:Y:S03]  /*25ce0*/  BSSY B2, `(.L_x_3361) ;  /* 0x00000ab000027945 */ /* 0x000fe60003800000 */
[----:B------:R-:W-:-:S05]  /*25cf0*/  VIADDMNMX R6, R2, 0x1, R6, !PT ;  /* 0x0000000102067846 */ /* 0x000fca0007800106 */
[----:B------:R-:W-:-:S05]  /*25d00*/  IMAD.IADD R2, R4, 0x1, R6 ;  /* 0x0000000104027824 */ /* 0x000fca00078e0206 */
[----:B------:R-:W-:-:S04]  /*25d10*/  LOP3.LUT R2, R2, 0x1, RZ, 0xc0, !PT ;  /* 0x0000000102027812 */ /* 0x000fc800078ec0ff */
[----:B------:R-:W-:-:S13]  /*25d20*/  ISETP.NE.U32.AND P0, PT, R2, 0x1, PT ;  /* 0x000000010200780c */ /* 0x000fda0003f05070 */
[----:B------:R-:W-:Y:S05]  /*25d30*/  @P0 BRA `(.L_x_3362) ;  /* 0x0000000800940947 */ /* 0x000fea0003800000 */
[----:B------:R-:W2:Y:S04]  /*25d40*/  LDL.LU R4, [R1+0x464] ;  /* 0x0004640001047983 */ /* 0x000ea80000300800 */
[----:B------:R-:W3:Y:S04]  /*25d50*/  LDL.LU R7, [R1+0x470] ;  /* 0x0004700001077983 */ /* 0x000ee80000300800 */
[----:B------:R-:W4:Y:S01]  /*25d60*/  LDL R5, [R1+0x47c] ;  /* 0x00047c0001057983 */ /* 0x000f220000100800 */
[----:B------:R-:W-:Y:S01]  /*25d70*/  BSSY B1, `(.L_x_3363) ;  /* 0x000009f000017945 */ /* 0x000fe20003800000 */
[----:B--2---:R-:W-:-:S05]  /*25d80*/  VIADD R2, R4, 0x1 ;  /* 0x0000000104027836 */ /* 0x004fca0000000000 */
[----:B------:R-:W-:-:S04]  /*25d90*/  ISETP.NE.AND P0, PT, R2, 0x2, PT ;  /* 0x000000020200780c */ /* 0x000fc80003f05270 */
[----:B------:R-:W-:Y:S02]  /*25da0*/  SEL R3, RZ, 0x1, P0 ;  /* 0x00000001ff037807 */ /* 0x000fe40000000000 */
[----:B-----5:R-:W-:Y:S02]  /*25db0*/  SEL R8, R2, RZ, P0 ;  /* 0x000000ff02087207 */ /* 0x020fe40000000000 */
[----:B---3--:R-:W-:-:S03]  /*25dc0*/  LOP3.LUT R7, R7, R3, RZ, 0x3c, !PT ;  /* 0x0000000307077212 */ /* 0x008fc600078e3cff */
[----:B------:R0:W-:Y:S04]  /*25dd0*/  STL [R1+0x464], R8 ;  /* 0x0004640801007387 */ /* 0x0001e80000100800 */
[----:B------:R0:W-:Y:S01]  /*25de0*/  STL [R1+0x470], R7 ;  /* 0x0004700701007387 */ /* 0x0001e20000100800 */
[----:B----4-:R-:W-:-:S13]  /*25df0*/  LOP3.LUT P2, RZ, R5, 0x1, RZ, 0xc0, !PT ;  /* 0x0000000105ff7812 */ /* 0x010fda000784c0ff */
[----:B0-----:R-:W-:Y:S05]  /*25e00*/  @!P2 BRA `(.L_x_3364) ;  /* 0x000000080054a947 */ /* 0x001fea0003800000 */
[----:B------:R-:W-:Y:S02]  /*25e10*/  ULDC.64 UR4, c[0x0][0x418] ;  /* 0x0001060000047ab9 */ /* 0x000fe40000000a00 */
        /* <DEDUP_REMOVED lines=22> */
.L_x_3365:
        /* <DEDUP_REMOVED lines=9> */
.L_x_3486:
[----:B------:R-:W-:Y:S05]  /*26010*/  BSYNC B3 ;  /* 0x0000000000037941 */ /* 0x000fea0003800000 */
.L_x_3366:
        /* <DEDUP_REMOVED lines=9> */
.L_x_3369:
[----:B------:R-:W-:Y:S05]  /*260b0*/  BSYNC B3 ;  /* 0x0000000000037941 */ /* 0x000fea0003800000 */
.L_x_3368:
        /* <DEDUP_REMOVED lines=14> */
.L_x_3370:
        /* <DEDUP_REMOVED lines=13> */
.L_x_3487:
[----:B------:R-:W-:Y:S05]  /*26270*/  BSYNC B3 ;  /* 0x0000000000037941 */ /* 0x000fea0003800000 */
.L_x_3371:
[----:B------:R-:W-:Y:S01]  /*26280*/  BSSY B3, `(.L_x_3373) ;  /* 0x000000b000037945 */ /* 0x000fe20003800000 */
[----:B------:R-:W-:Y:S02]  /*26290*/  IMAD.MOV.U32 R8, RZ, RZ, 0x0 ;  /* 0x00000000ff087424 */ /* 0x000fe400078e00ff */
[----:B------:R-:W-:Y:S01]  /*262a0*/  IMAD.MOV.U32 R9, RZ, RZ, 0x14f00000 ;  /* 0x14f00000ff097424 */ /* 0x000fe200078e00ff */
[----:B------:R-:W-:Y:S06]  /*262b0*/  @P1 BRA `(.L_x_3374) ;  /* 0x00000000001c1947 */ /* 0x000fec0003800000 */
[----:B------:R-:W3:Y:S01]  /*262c0*/  S2R R4, SR_TID.X ;  /* 0x0000000000047919 */ /* 0x000ee20000002100 */
[----:B0-2---:R-:W-:-:S04]  /*262d0*/  IMAD.MOV.U32 R2, RZ, RZ, 0xc000 ;  /* 0x0000c000ff027424 */ /* 0x005fc800078e00ff */
[----:B------:R4:W-:Y:S01]  /*262e0*/  SYNCS.ARRIVE.TRANS64 RZ, [R3+URZ+0x32450], R2 ;  /* 0x0324500203ff79a7 */ /* 0x0009e2000800003f */
[----:B---3--:R-:W-:-:S04]  /*262f0*/  LOP3.LUT R4, R4, 0x1f, RZ, 0xc0, !PT ;  /* 0x0000001f04047812 */ /* 0x008fc800078ec0ff */
[----:B------:R-:W-:-:S13]  /*26300*/  ISETP.NE.AND P0, PT, R4, RZ, PT ;  /* 0x000000ff0400720c */ /* 0x000fda0003f05270 */
[----:B----4-:R-:W-:Y:S05]  /*26310*/  @!P0 BRA `(.L_x_3374) ;  /* 0x0000000000048947 */ /* 0x010fea0003800000 */
[----:B------:R-:W-:Y:S01]  /*26320*/  BPT.TRAP 0x1 ;  /* 0x000000040000795c */ /* 0x000fe20000300000 */
.L_x_3374:
[----:B------:R-:W-:Y:S05]  /*26330*/  BSYNC B3 ;  /* 0x0000000000037941 */ /* 0x000fea0003800000 */
.L_x_3373:
[----:B------:R-:W3:Y:S04]  /*26340*/  LDL R4, [R1+0x460] ;  /* 0x0004600001047983 */ /* 0x000ee80000100800 */
[----:B0-2---:R-:W3:Y:S01]  /*26350*/  LDL R2, [R1+0x464] ;  /* 0x0004640001027983 */ /* 0x005ee20000100800 */
        /* <DEDUP_REMOVED lines=9> */
.L_x_3375:
        /* <DEDUP_REMOVED lines=15> */
.L_x_3376:
        /* <DEDUP_REMOVED lines=15> */
.L_x_3377:
        /* <DEDUP_REMOVED lines=15> */
.L_x_3378:
        /* <DEDUP_REMOVED lines=10> */
.L_x_3364:
[----:B------:R-:W-:Y:S05]  /*26760*/  BSYNC B1 ;  /* 0x0000000000017941 */ /* 0x000fea0003800000 */
.L_x_3363:
[----:B------:R-:W2:Y:S02]  /*26770*/  LDL R4, [R1+0x488] ;  /* 0x0004880001047983 */ /* 0x000ea40000100800 */
[----:B--2---:R-:W-:-:S07]  /*26780*/  VIADD R0, R4, 0xfffffffd ;  /* 0xfffffffd04007836 */ /* 0x004fce0000000000 */
.L_x_3362:
[----:B------:R-:W-:Y:S05]  /*26790*/  BSYNC B2 ;  /* 0x0000000000027941 */ /* 0x000fea0003800000 */
.L_x_3361:
[----:B------:R-:W2:Y:S01]  /*267a0*/  LDL.LU R2, [R1+0x488] ;  /* 0x0004880001027983 */ /* 0x000ea20000300800 */
[----:B------:R-:W-:Y:S01]  /*267b0*/  VIADD R6, R6, 0xfffffffe ;  /* 0xfffffffe06067836 */ /* 0x000fe20000000000 */
[----:B--2---:R-:W-:-:S04]  /*267c0*/  LOP3.LUT R2, RZ, R2, RZ, 0x33, !PT ;  /* 0x00000002ff027212 */ /* 0x004fc800078e33ff */
[----:B------:R-:W-:-:S13]  /*267d0*/  ISETP.NE.AND P0, PT, R6, R2, PT ;  /* 0x000000020600720c */ /* 0x000fda0003f05270 */
[----:B------:R-:W-:Y:S05]  /*267e0*/  @!P0 BRA `(.L_x_3360) ;  /* 0x0000001400208947 */ /* 0x000fea0003800000 */
.L_x_3411:
[----:B------:R-:W2:Y:S04]  /*267f0*/  LDL R4, [R1+0x47c] ;  /* 0x00047c0001047983 */ /* 0x000ea80000100800 */
[----:B------:R-:W3:Y:S04]  /*26800*/  LDL.LU R3, [R1+0x464] ;  /* 0x0004640001037983 */ /* 0x000ee80000300800 */
[----:B------:R-:W4:Y:S01]  /*26810*/  LDL.LU R2, [R1+0x470] ;  /* 0x0004700001027983 */ /* 0x000f220000300800 */
[----:B------:R-:W-:Y:S05]  /*26820*/  YIELD ;  /* 0x0000000000007946 */ /* 0x000fea0003800000 */
[----:B------:R-:W-:Y:S01]  /*26830*/  BSSY B1, `(.L_x_3379) ;  /* 0x000009c000017945 */ /* 0x000fe20003800000 */
[----:B--2---:R-:W-:Y:S01]  /*26840*/  LOP3.LUT P1, RZ, R4, 0x1, RZ, 0xc0, !PT ;  /* 0x0000000104ff7812 */ /* 0x004fe2000782c0ff */
[----:B---3--:R-:W-:-:S05]  /*26850*/  VIADD R7, R3, 0x1 ;  /* 0x0000000103077836 */ /* 0x008fca0000000000 */
[----:B------:R-:W-:-:S04]  /*26860*/  ISETP.NE.AND P0, PT, R7, 0x2, PT ;  /* 0x000000020700780c */ /* 0x000fc80003f05270 */
[----:B------:R-:W-:Y:S02]  /*26870*/  SEL R6, RZ, 0x1, P0 ;  /* 0x00000001ff067807 */ /* 0x000fe40000000000 */
[----:B------:R-:W-:Y:S02]  /*26880*/  SEL R7, R7, RZ, P0 ;  /* 0x000000ff07077207 */ /* 0x000fe40000000000 */
[----:B----4-:R-:W-:Y:S01]  /*26890*/  LOP3.LUT R6, R2, R6, RZ, 0x3c, !PT ;  /* 0x0000000602067212 */ /* 0x010fe200078e3cff */
        /* <DEDUP_REMOVED lines=24> */
[----:B------:R0:W5:Y:S04]  /*26a20*/  LDG.E R17, desc[UR40][R4.64] ;  /* 0x0000002804117981 */ /* 0x000168000c1e1900 */
.L_x_3381:
        /* <DEDUP_REMOVED lines=9> */
.L_x_3488:
[----:B------:R-:W-:Y:S05]  /*26ac0*/  BSYNC B2 ;  /* 0x0000000000027941 */ /* 0x000fea0003800000 */
.L_x_3382:
        /* <DEDUP_REMOVED lines=9> */
.L_x_3385:
[----:B------:R-:W-:Y:S05]  /*26b60*/  BSYNC B2 ;  /* 0x0000000000027941 */ /* 0x000fea0003800000 */
.L_x_3384:
        /* <DEDUP_REMOVED lines=13> */
.L_x_3386:
        /* <DEDUP_REMOVED lines=13> */
.L_x_3489:
[----:B------:R-:W-:Y:S05]  /*26d10*/  BSYNC B2 ;  /* 0x0000000000027941 */ /* 0x000fea0003800000 */
.L_x_3387:
        /* <DEDUP_REMOVED lines=11> */
.L_x_3390:
[----:B------:R-:W-:Y:S05]  /*26dd0*/  BSYNC B2 ;  /* 0x0000000000027941 */ /* 0x000fea0003800000 */
.L_x_3389:
[----:B0-2---:R-:W2:Y:S01]  /*26de0*/  LDL R3, [R1+0x460] ;  /* 0x0004600001037983 */ /* 0x005ea20000100800 */
        /* <DEDUP_REMOVED lines=9> */
.L_x_3391:
        /* <DEDUP_REMOVED lines=15> */
.L_x_3392:
        /* <DEDUP_REMOVED lines=15> */
.L_x_3393:
        /* <DEDUP_REMOVED lines=15> */
.L_x_3394:
        /* <DEDUP_REMOVED lines=10> */
.L_x_3380:
[----:B------:R-:W-:Y:S05]  /*271f0*/  BSYNC B1 ;  /* 0x0000000000017941 */ /* 0x000fea0003800000 */
.L_x_3379:
[----:B------:R-:W2:Y:S01]  /*27200*/  LDL R5, [R1+0x47c] ;  /* 0x00047c0001057983 */ /* 0x000ea20000100800 */
[----:B------:R-:W-:Y:S01]  /*27210*/  VIADD R7, R7, 0x1 ;  /* 0x0000000107077836 */ /* 0x000fe20000000000 */
[----:B------:R-:W-:Y:S04]  /*27220*/  BSSY B1, `(.L_x_3395) ;  /* 0x00000a0000017945 */ /* 0x000fe80003800000 */
[----:B------:R-:W-:-:S04]  /*27230*/  ISETP.NE.AND P0, PT, R7, 0x2, PT ;  /* 0x000000020700780c */ /* 0x000fc80003f05270 */
[----:B------:R-:W-:Y:S02]  /*27240*/  SEL R2, RZ, 0x1, P0 ;  /* 0x00000001ff027807 */ /* 0x000fe40000000000 */
[----:B------:R-:W-:Y:S02]  /*27250*/  SEL R9, R7, RZ, P0 ;  /* 0x000000ff07097207 */ /* 0x000fe40000000000 */
[----:B-----5:R-:W-:Y:S01]  /*27260*/  LOP3.LUT R8, R6, R2, RZ, 0x3c, !PT ;  /* 0x0000000206087212 */ /* 0x020fe200078e3cff */
[----:B------:R-:W-:Y:S02]  /*27270*/  VIADD R6, R0, 0xffffffff ;  /* 0xffffffff00067836 */ /* 0x000fe40000000000 */
        /* <DEDUP_REMOVED lines=28> */
.L_x_3397:
        /* <DEDUP_REMOVED lines=9> */
.L_x_3490:
[----:B------:R-:W-:Y:S05]  /*274d0*/  BSYNC B2 ;  /* 0x0000000000027941 */ /* 0x000fea0003800000 */
.L_x_3398:
        /* <DEDUP_REMOVED lines=9> */
.L_x_3401:
[----:B------:R-:W-:Y:S05]  /*27570*/  BSYNC B2 ;  /* 0x0000000000027941 */ /* 0x000fea0003800000 */
.L_x_3400:
        /* <DEDUP_REMOVED lines=14> */
.L_x_3402:
        /* <DEDUP_REMOVED lines=13> */
.L_x_3491:
[----:B------:R-:W-:Y:S05]  /*27730*/  BSYNC B2 ;  /* 0x0000000000027941 */ /* 0x000fea0003800000 */
.L_x_3403:
        /* <DEDUP_REMOVED lines=11> */
.L_x_3406:
[----:B------:R-:W-:Y:S05]  /*277f0*/  BSYNC B2 ;  /* 0x0000000000027941 */ /* 0x000fea0003800000 */
.L_x_3405:
        /* <DEDUP_REMOVED lines=11> */
.L_x_3407:
        /* <DEDUP_REMOVED lines=15> */
.L_x_3408:
        /* <DEDUP_REMOVED lines=15> */
.L_x_3409:
        /* <DEDUP_REMOVED lines=15> */
.L_x_3410:
        /* <DEDUP_REMOVED lines=10> */
.L_x_3396:
[----:B------:R-:W-:Y:S05]  /*27c20*/  BSYNC B1 ;  /* 0x0000000000017941 */ /* 0x000fea0003800000 */
.L_x_3395:
[----:B------:R-:W2:Y:S01]  /*27c30*/  LDL R5, [R1+0x480] ;  /* 0x0004800001057983 */ /* 0x000ea20000100800 */
[----:B------:R-:W-:Y:S01]  /*27c40*/  VIADD R0, R0, 0xfffffffe ;  /* 0xfffffffe00007836 */ /* 0x000fe20000000000 */
[----:B--2---:R-:W-:-:S13]  /*27c50*/  ISETP.GT.AND P0, PT, R6, R5, PT ;  /* 0x000000050600720c */ /* 0x004fda0003f04270 */
[----:B------:R-:W-:Y:S05]  /*27c60*/  @P0 BRA `(.L_x_3411) ;  /* 0xffffffe800e00947 */ /* 0x000fea000383ffff */
.L_x_3360:
[----:B------:R-:W-:Y:S05]  /*27c70*/  BSYNC B0 ;  /* 0x0000000000007941 */ /* 0x000fea0003800000 */
.L_x_3359:
[----:B------:R-:W3:Y:S04]  /*27c80*/  LDL.LU R4, [R1+0x464] ;  /* 0x0004640001047983 */ /* 0x000ee80000300800 */
[----:B------:R-:W4:Y:S01]  /*27c90*/  LDL.LU R3, [R1+0x470] ;  /* 0x0004700001037983 */ /* 0x000f220000300800 */
[----:B------:R-:W0:Y:S01]  /*27ca0*/  S2R R2, SR_TID.X ;  /* 0x0000000000027919 */ /* 0x000e220000002100 */
[----:B------:R-:W-:Y:S01]  /*27cb0*/  BSSY B0, `(.L_x_3412) ;  /* 0x0000015000007945 */ /* 0x000fe20003800000 */
[----:B0-----:R-:W-:-:S04]  /*27cc0*/  LOP3.LUT R2, R2, 0x7f, RZ, 0xc0, !PT ;  /* 0x0000007f02027812 */ /* 0x001fc800078ec0ff */
[----:B------:R-:W-:Y:S01]  /*27cd0*/  ISETP.NE.AND P1, PT, R2, RZ, PT ;  /* 0x000000ff0200720c */ /* 0x000fe20003f25270 */
[----:B---3--:R-:W-:-:S05]  /*27ce0*/  VIADD R0, R4, 0x1 ;  /* 0x0000000104007836 */ /* 0x008fca0000000000 */
[----:B------:R-:W-:-:S04]  /*27cf0*/  ISETP.NE.AND P0, PT, R0, 0x2, PT ;  /* 0x000000020000780c */ /* 0x000fc80003f05270 */
[----:B------:R-:W-:-:S04]  /*27d00*/  SEL R2, RZ, 0x1, P0 ;  /* 0x00000001ff027807 */ /* 0x000fc80000000000 */
[----:B----4-:R-:W-:-:S05]  /*27d10*/  LOP3.LUT R3, R3, R2, RZ, 0x3c, !PT ;  /* 0x0000000203037212 */ /* 0x010fca00078e3cff */
[----:B------:R0:W-:Y:S01]  /*27d20*/  STL [R1+0x470], R3 ;  /* 0x0004700301007387 */ /* 0x0001e20000100800 */
[----:B------:R-:W-:Y:S05]  /*27d30*/  @P1 BRA `(.L_x_3413) ;  /* 0x0000000000301947 */ /* 0x000fea0003800000 */
[----:B0-----:R-:W0:Y:S01]  /*27d40*/  S2R R3, SR_LANEID ;  /* 0x0000000000037919 */ /* 0x001e220000000000 */
[----:B------:R-:W-:Y:S02]  /*27d50*/  VOTEU.ANY UR4, UPT, PT ;  /* 0x0000000000047886 */ /* 0x000fe400038e0100 */
[----:B------:R-:W0:Y:S08]  /*27d60*/  FLO.U32 R4, UR4 ;  /* 0x0000000400047d00 */ /* 0x000e3000080e0000 */
[----:B------:R-:W3:Y:S01]  /*27d70*/  POPC R5, UR4 ;  /* 0x0000000400057d09 */ /* 0x000ee20008000000 */
[----:B0-----:R-:W-:-:S02]  /*27d80*/  ISETP.EQ.U32.AND P1, PT, R4, R3, PT ;  /* 0x000000030400720c */ /* 0x001fc40003f22070 */
[----:B------:R-:W3:Y:S11]  /*27d90*/  LDC.64 R2, c[0x0][0xd60] ;  /* 0x00035800ff027b82 */ /* 0x000ef60000000a00 */
[----:B---3--:R-:W3:Y:S01]  /*27da0*/  @P1 ATOMG.E.ADD.STRONG.GPU PT, R3, desc[UR40][R2.64], R5 ;  /* 0x00000005020319a8 */ /* 0x008ee200081ee1e8 */
[----:B--2---:R-:W0:Y:S02]  /*27db0*/  S2R R6, SR_LTMASK ;  /* 0x0000000000067919 */ /* 0x004e240000003900 */
[----:B0-----:R-:W-:-:S04]  /*27dc0*/  LOP3.LUT R6, R6, UR4, RZ, 0xc0, !PT ;  /* 0x0000000406067c12 */ /* 0x001fc8000f8ec0ff */
[----:B------:R-:W0:Y:S01]  /*27dd0*/  POPC R7, R6 ;  /* 0x0000000600077309 */ /* 0x000e220000000000 */
[----:B---3--:R-:W0:Y:S02]  /*27de0*/  SHFL.IDX PT, R4, R3, R4, 0x1f ;  /* 0x00001f0403047589 */ /* 0x008e2400000e0000 */
[----:B0-----:R-:W-:-:S07]  /*27df0*/  IADD3 R16, R4, UR37, R7 ;  /* 0x0000002504107c10 */ /* 0x001fce000fffe007 */
.L_x_3413:
[----:B------:R-:W-:Y:S05]  /*27e00*/  BSYNC B0 ;  /* 0x0000000000007941 */ /* 0x000fea0003800000 */
.L_x_3412:
[----:B------:R-:W-:-:S05]  /*27e10*/  SEL R0, R0, RZ, P0 ;  /* 0x000000ff00007207 */ /* 0x000fca0000000000 */
[----:B------:R3:W-:Y:S02]  /*27e20*/  STL [R1+0x464], R0 ;  /* 0x0004640001007387 */ /* 0x0007e40000100800 */
.L_x_3325:
[----:B------:R-:W-:Y:S05]  /*27e30*/  BSYNC B7 ;  /* 0x0000000000077941 */ /* 0x000fea0003800000 */
.L_x_3323:
        /* <DEDUP_REMOVED lines=13> */
.L_x_3414:
        /* <DEDUP_REMOVED lines=8> */
[----:B0-----:R-:W0:Y:S02]  /*27f90*/  @!P1 LDC.64 R2, c[0x0][0xd80] ;  /* 0x00036000ff029b82 */ /* 0x001e240000000a00 */
[----:B0-----:R-:W-:-:S06]  /*27fa0*/  @!P1 IMAD.WIDE R2, R5, 0x4, R2 ;  /* 0x0000000405029825 */ /* 0x001fcc00078e0202 */
[----:B------:R0:W2:Y:S01]  /*27fb0*/  @!P1 LDG.E R3, desc[UR40][R2.64] ;  /* 0x0000002802039981 */ /* 0x0000a2000c1e1900 */
[C---:B------:R-:W-:Y:S02]  /*27fc0*/  ISETP.GE.U32.AND P2, PT, R6.reuse, 0x2, PT ;  /* 0x000000020600780c */ /* 0x040fe40003f46070 */
[C---:B------:R-:W-:Y:S01]  /*27fd0*/  ISETP.GE.U32.AND P3, PT, R6.reuse, 0x4, PT ;  /* 0x000000040600780c */ /* 0x040fe20003f66070 */
[----:B------:R-:W-:Y:S01]  /*27fe0*/  SHFL.IDX PT, R0, R16, RZ, 0x1f ;  /* 0x00001fff10007589 */ /* 0x000fe200000e0000 */
[C---:B------:R-:W-:Y:S02]  /*27ff0*/  ISETP.GE.U32.AND P4, PT, R6.reuse, 0x8, PT ;  /* 0x000000080600780c */ /* 0x040fe40003f86070 */
[C---:B------:R-:W-:Y:S01]  /*28000*/  ISETP.GE.U32.AND P5, PT, R6.reuse, 0x10, PT ;  /* 0x000000100600780c */ /* 0x040fe20003fa6070 */
[----:B0-----:R-:W-:Y:S02]  /*28010*/  IMAD.MOV.U32 R2, RZ, RZ, RZ ;  /* 0x000000ffff027224 */ /* 0x001fe400078e00ff */
[----:B--2---:R-:W-:Y:S01]  /*28020*/  @!P1 IMAD.MOV.U32 R2, RZ, RZ, R3 ;  /* 0x000000ffff029224 */ /* 0x004fe200078e0003 */
[----:B------:R-:W-:-:S04]  /*28030*/  ISETP.NE.AND P1, PT, R6, RZ, PT ;  /* 0x000000ff0600720c */ /* 0x000fc80003f25270 */
[----:B------:R-:W0:Y:S02]  /*28040*/  SHFL.UP PT, R14, R2, 0x1, RZ ;  /* 0x04200000020e7989 */ /* 0x000e2400000e00ff */
[----:B0-----:R-:W-:-:S05]  /*28050*/  SEL R5, R14, RZ, P1 ;  /* 0x000000ff0e057207 */ /* 0x001fca0000800000 */
[----:B------:R-:W-:Y:S02]  /*28060*/  IMAD.IADD R3, R2, 0x1, R5 ;  /* 0x0000000102037824 */ /* 0x000fe400078e0205 */
[----:B------:R-:W-:Y:S04]  /*28070*/  SHFL.IDX PT, R5, R16, 0x1, 0x1f ;  /* 0x00201f0010057f89 */ /* 0x000fe800000e0000 */
        /* <DEDUP_REMOVED lines=12> */
[----:B------:R0:W2:Y:S02]  /*28140*/  SHFL.IDX PT, R16, R3, 0x1f, 0x1f ;  /* 0x03e01f0003107f89 */ /* 0x0000a400000e0000 */
.L_x_3501:
[----:B------:R-:W-:Y:S02]  /*28150*/  ULDC UR4, c[0x0][0xd38] ;  /* 0x00034e0000047ab9 */ /* 0x000fe40000000800 */
[----:B------:R-:W-:-:S04]  /*28160*/  IMAD.U32 R4, RZ, RZ, UR4 ;  /* 0x00000004ff047e24 */ /* 0x000fc8000f8e00ff */
[----:B--2---:R-:W-:-:S04]  /*28170*/  IMAD R16, R16, R4, RZ ;  /* 0x0000000410107224 */ /* 0x004fc800078e02ff */
[----:B------:R-:W-:-:S05]  /*28180*/  IMAD.IADD R5, R5, 0x1, R16 ;  /* 0x0000000105057824 */ /* 0x000fca00078e0210 */
[----:B------:R-:W-:-:S13]  /*28190*/  ISETP.GT.AND P6, PT, R5, R0, PT ;  /* 0x000000000500720c */ /* 0x000fda0003fc4270 */
[----:B------:R-:W-:Y:S05]  /*281a0*/  @P6 BRA `(.L_x_3417) ;  /* 0x00000000009c6947 */ /* 0x000fea0003800000 */
.L_x_3422:
[----:B------:R-:W2:Y:S01]  /*281b0*/  LDC R2, c[0x0][0xd3c] ;  /* 0x00034f00ff027b82 */ /* 0x000ea20000000800 */
[----:B------:R-:W-:-:S05]  /*281c0*/  VIADD R19, R19, 0x1f ;  /* 0x0000001f13137836 */ /* 0x000fca0000000000 */
[----:B--2---:R-:W-:-:S13]  /*281d0*/  ISETP.GE.AND P6, PT, R19, R2, PT ;  /* 0x000000021300720c */ /* 0x004fda0003fc6270 */
        /* <DEDUP_REMOVED lines=11> */
.L_x_3420:
[----:B------:R-:W-:Y:S05]  /*28290*/  BSYNC B0 ;  /* 0x0000000000007941 */ /* 0x000fea0003800000 */
.L_x_3419:
        /* <DEDUP_REMOVED lines=18> */
.L_x_3509:
[----:B------:R-:W-:Y:S02]  /*283c0*/  ULDC UR4, c[0x0][0xd38] ;  /* 0x00034e0000047ab9 */ /* 0x000fe40000000800 */
[----:B------:R-:W-:-:S04]  /*283d0*/  IMAD.U32 R4, RZ, RZ, UR4 ;  /* 0x00000004ff047e24 */ /* 0x000fc8000f8e00ff */
[----:B--2---:R-:W-:-:S04]  /*283e0*/  IMAD R16, R16, R4, RZ ;  /* 0x0000000410107224 */ /* 0x004fc800078e02ff */
[----:B------:R-:W-:-:S05]  /*283f0*/  IMAD.IADD R5, R16, 0x1, R5 ;  /* 0x0000000110057824 */ /* 0x000fca00078e0205 */
[----:B------:R-:W-:-:S13]  /*28400*/  ISETP.GT.AND P6, PT, R5, R0, PT ;  /* 0x000000000500720c */ /* 0x000fda0003fc4270 */
[----:B------:R-:W-:Y:S05]  /*28410*/  @!P6 BRA `(.L_x_3422) ;  /* 0xfffffffc0064e947 */ /* 0x000fea000383ffff */
.L_x_3417:
        /* <DEDUP_REMOVED lines=8> */
.L_x_3513:
[----:B------:R-:W-:Y:S01]  /*284a0*/  ISETP.NE.AND P0, PT, R5, RZ, PT ;  /* 0x000000ff0500720c */ /* 0x000fe20003f05270 */
[----:B------:R-:W-:-:S12]  /*284b0*/  IMAD.MOV.U32 R5, RZ, RZ, RZ ;  /* 0x000000ffff057224 */ /* 0x000fd800078e00ff */
[----:B------:R-:W-:Y:S05]  /*284c0*/  @!P0 BRA `(.L_x_3424) ;  /* 0x0000000000148947 */ /* 0x000fea0003800000 */
[----:B------:R-:W-:Y:S01]  /*284d0*/  UMOV UR4, 0xffffffff ;  /* 0xffffffff00047882 */ /* 0x000fe20000000000 */
[----:B------:R-:W-:Y:S02]  /*284e0*/  VIADD R12, R6, 0xffffffff ;  /* 0xffffffff060c7836 */ /* 0x000fe40000000000 */
[----:B------:R-:W-:Y:S05]  /*284f0*/  BRA.DIV UR4, `(.L_x_3425) ;  /* 0x0000003204807947 */ /* 0x000fea000b800000 */
[----:B0-----:R0:W4:Y:S02]  /*28500*/  SHFL.IDX PT, R3, R3, R12, 0x1f ;  /* 0x00001f0c03037589 */ /* 0x00112400000e0000 */
.L_x_3516:
[----:B----4-:R-:W-:-:S07]  /*28510*/  IMAD.MOV.U32 R5, RZ, RZ, R3 ;  /* 0x000000ffff057224 */ /* 0x010fce00078e0003 */
.L_x_3424:
[----:B0-2---:R-:W0:Y:S01]  /*28520*/  LDC.64 R2, c[0x0][0xd90] ;  /* 0x00036400ff027b82 */ /* 0x005e220000000a00 */
[----:B------:R-:W-:-:S04]  /*28530*/  IMAD.IADD R19, R6, 0x1, R19 ;  /* 0x0000000106137824 */ /* 0x000fc800078e0213 */
[----:B0-----:R-:W-:-:S05]  /*28540*/  IMAD.WIDE R2, R19, 0x4, R2 ;  /* 0x0000000413027825 */ /* 0x001fca00078e0202 */
[----:B------:R-:W3:Y:S01]  /*28550*/  LDG.E R7, desc[UR40][R2.64] ;  /* 0x0000002802077981 */ /* 0x000ee2000c1e1900 */
[----:B------:R-:W-:-:S04]  /*28560*/  IMAD R16, R5, R4, R16 ;  /* 0x0000000405107224 */ /* 0x000fc800078e0210 */
[----:B------:R-:W-:Y:S02]  /*28570*/  IMAD.IADD R0, R0, 0x1, -R16 ;  /* 0x0000000100007824 */ /* 0x000fe400078e0a10 */
[----:B---3--:R-:W-:-:S05]  /*28580*/  IMAD R6, R17, R7, RZ ;  /* 0x0000000711067224 */ /* 0x008fca00078e02ff */
        /* <DEDUP_REMOVED lines=59> */
.L_x_3418:
[----:B------:R-:W-:Y:S01]  /*28940*/  UMOV UR4, URZ ;  /* 0x0000003f00047c82 */ /* 0x000fe20008000000 */
[----:B------:R-:W-:Y:S01]  /*28950*/  UMOV UR5, URZ ;  /* 0x0000003f00057c82 */ /* 0x000fe20008000000 */
[----:B------:R-:W-:Y:S01]  /*28960*/  ULDC UR6, c[0x0][0xd3c] ;  /* 0x00034f0000067ab9 */ /* 0x000fe20000000800 */
[----:B------:R-:W-:Y:S02]  /*28970*/  IMAD.MOV.U32 R16, RZ, RZ, R0 ;  /* 0x000000ffff107224 */ /* 0x000fe400078e0000 */
[----:B------:R-:W-:Y:S02]  /*28980*/  IMAD.U32 R17, RZ, RZ, UR4 ;  /* 0x00000004ff117e24 */ /* 0x000fe4000f8e00ff */
[----:B------:R-:W-:Y:S02]  /*28990*/  IMAD.U32 R18, RZ, RZ, UR5 ;  /* 0x00000005ff127e24 */ /* 0x000fe4000f8e00ff */
[----:B------:R-:W-:-:S07]  /*289a0*/  IMAD.U32 R19, RZ, RZ, UR6 ;  /* 0x00000006ff137e24 */ /* 0x000fce000f8e00ff */
.L_x_3426:
[----:B------:R2:W3:Y:S01]  /*289b0*/  LDL R2, [R1+0x460] ;  /* 0x0004600001027983 */ /* 0x0004e20000100800 */
[----:B------:R-:W4:Y:S01]  /*289c0*/  S2R R0, SR_TID.X ;  /* 0x0000000000007919 */ /* 0x000f220000002100 */
[----:B------:R-:W-:Y:S05]  /*289d0*/  WARPSYNC.ALL ;  /* 0x0000000000007948 */ /* 0x000fea0003800000 */
[----:B----4-:R-:W-:Y:S01]  /*289e0*/  LOP3.LUT R0, R0, 0x1f, RZ, 0xc0, !PT ;  /* 0x0000001f00007812 */ /* 0x010fe200078ec0ff */
[----:B------:R-:W-:Y:S03]  /*289f0*/  BAR.SYNC.DEFER_BLOCKING 0x4, 0x180 ;  /* 0x0106000000007b1d */ /* 0x000fe60000010000 */
[----:B------:R-:W-:-:S13]  /*28a00*/  ISETP.NE.AND P0, PT, R0, RZ, PT ;  /* 0x000000ff0000720c */ /* 0x000fda0003f05270 */
[----:B0-----:R-:W3:Y:S01]  /*28a10*/  @!P0 S2R R3, SR_CgaCtaId ;  /* 0x0000000000038919 */ /* 0x001ee20000008800 */
[----:B------:R-:W-:-:S04]  /*28a20*/  @!P0 MOV R0, 0x400 ;  /* 0x0000040000008802 */ /* 0x000fc80000000f00 */
[----:B---3--:R-:W-:-:S05]  /*28a30*/  @!P0 LEA R2, R3, R0, 0x18 ;  /* 0x0000000003028211 */ /* 0x008fca00078ec0ff */
[----:B------:R2:W-:Y:S04]  /*28a40*/  @!P0 STS.128 [R2+0x324d0], R16 ;  /* 0x0324d01002008388 */ /* 0x0005e80000000c00 */
[----:B------:R2:W-:Y:S01]  /*28a50*/  @!P0 STL [R1+0x460], R2 ;  /* 0x0004600201008387 */ /* 0x0005e20000100800 */
[----:B------:R-:W-:Y:S06]  /*28a60*/  BAR.ARV 0x5, 0x180 ;  /* 0x0146000000007b1d */ /* 0x000fec0000002000 */
.L_x_3415:
[----:B------:R-:W-:Y:S02]  /*28a70*/  ULDC UR4, c[0x0][0xd3c] ;  /* 0x00034f0000047ab9 */ /* 0x000fe40000000800 */
[----:B----4-:R-:W-:-:S13]  /*28a80*/  ISETP.GE.AND P0, PT, R19, UR4, PT ;  /* 0x0000000413007c0c */ /* 0x010fda000bf06270 */
[----:B------:R-:W-:Y:S05]  /*28a90*/  @!P0 BRA `(.L_x_3427) ;  /* 0xffffff9c00a88947 */ /* 0x000fea000383ffff */
[----:B------:R-:W-:Y:S05]  /*28aa0*/  BSYNC B8 ;  /* 0x0000000000087941 */ /* 0x000fea0003800000 */
.L_x_3311:
[----:B---3--:R-:W3:Y:S01]  /*28ab0*/  LDL.LU R0, [R1+0x4cc] ;  /* 0x0004cc0001007983 */ /* 0x008ee20000300800 */
[----:B------:R-:W-:Y:S01]  /*28ac0*/  BSSY B0, `(.L_x_3428) ;  /* 0x000000b000007945 */ /* 0x000fe20003800000 */
[----:B------:R-:W4:Y:S01]  /*28ad0*/  S2R R5, SR_CgaCtaId ;  /* 0x0000000000057919 */ /* 0x000f220000008800 */
[----:B---3--:R-:W-:-:S05]  /*28ae0*/  VIADD R0, R0, 0x1 ;  /* 0x0000000100007836 */ /* 0x008fca0000000000 */
[----:B0-2---:R-:W-:-:S04]  /*28af0*/  LEA.HI R2, R0, R0, RZ, 0x1 ;  /* 0x0000000000027211 */ /* 0x005fc800078f08ff */
[----:B------:R-:W-:-:S05]  /*28b00*/  LOP3.LUT R3, R2, 0xfffffffe, RZ, 0xc0, !PT ;  /* 0xfffffffe02037812 */ /* 0x000fca00078ec0ff */
[----:B------:R-:W-:Y:S01]  /*28b10*/  IMAD.IADD R3, R0, 0x1, -R3 ;  /* 0x0000000100037824 */ /* 0x000fe200078e0a03 */
[----:B------:R-:W-:-:S04]  /*28b20*/  MOV R0, 0x400 ;  /* 0x0000040000007802 */ /* 0x000fc80000000f00 */
[----:B----4-:R-:W-:Y:S02]  /*28b30*/  LEA R0, R5, R0, 0x18 ;  /* 0x0000000005007211 */ /* 0x010fe400078ec0ff */
[----:B------:R-:W-:-:S04]  /*28b40*/  SHF.L.U32 R3, R3, 0x1f, RZ ;  /* 0x0000001f03037819 */ /* 0x000fc800000006ff */
[----:B------:R-:W0:Y:S02]  /*28b50*/  SYNCS.PHASECHK.TRANS64.TRYWAIT P0, [R0+URZ+0x32420], R3 ;  /* 0x03242003000075a7 */ /* 0x000e24000800017f */
[----:B0-----:R-:W-:Y:S05]  /*28b60*/  @!P0 BRA `(.L_x_3429) ;  /* 0x0000002c000c8947 */ /* 0x001fea0003800000 */
.L_x_3517:
[----:B------:R-:W-:Y:S05]  /*28b70*/  BSYNC B0 ;  /* 0x0000000000007941 */ /* 0x000fea0003800000 */
.L_x_3428:
[----:B------:R-:W-:-:S03]  /*28b80*/  UMOV UR4, 0xffffffff ;  /* 0xffffffff00047882 */ /* 0x000fc60000000000 */
[----:B------:R-:W-:Y:S05]  /*28b90*/  BRA.DIV UR4, `(.L_x_3430) ;  /* 0x0000002e04147947 */ /* 0x000fea000b800000 */
[----:B------:R-:W2:Y:S02]  /*28ba0*/  S2R R2, SR_TID.X ;  /* 0x0000000000027919 */ /* 0x000ea40000002100 */
[----:B--2---:R-:W-:-:S04]  /*28bb0*/  SHF.R.U32.HI R2, RZ, 0x5, R2 ;  /* 0x00000005ff027819 */ /* 0x004fc80000011602 */
[----:B------:R-:W-:-:S05]  /*28bc0*/  LOP3.LUT R2, R2, 0x3, RZ, 0xc0, !PT ;  /* 0x0000000302027812 */ /* 0x000fca00078ec0ff */
[----:B------:R2:W3:Y:S02]  /*28bd0*/  SHFL.IDX PT, R14, R2, RZ, 0x1f ;  /* 0x00001fff020e7589 */ /* 0x0004e400000e0000 */
.L_x_3520:
[----:B---3--:R-:W-:Y:S01]  /*28be0*/  ISETP.NE.AND P0, PT, R14, RZ, PT ;  /* 0x000000ff0e00720c */ /* 0x008fe20003f05270 */
[----:B------:R-:W-:-:S12]  /*28bf0*/  BSSY B0, `(.L_x_3431) ;  /* 0x0000027000007945 */ /* 0x000fd80003800000 */
[----:B------:R-:W-:Y:S05]  /*28c00*/  @P0 BRA `(.L_x_3432) ;  /* 0x0000000000940947 */ /* 0x000fea0003800000 */
[----:B------:R-:W-:-:S03]  /*28c10*/  UMOV UR4, 0xffffffff ;  /* 0xffffffff00047882 */ /* 0x000fc60000000000 */
[----:B------:R-:W-:Y:S05]  /*28c20*/  BRA.DIV UR4, `(.L_x_3433) ;  /* 0x0000002e04247947 */ /* 0x000fea000b800000 */
[----:B------:R-:W-:-:S13]  /*28c30*/  ELECT P6, URZ, PT ;  /* 0x00000000003f782f */ /* 0x000fda00038c0000 */
.L_x_3523:
[----:B------:R-:W-:Y:S05]  /*28c40*/  @!P6 BRA `(.L_x_3432) ;  /* 0x000000000084e947 */ /* 0x000fea0003800000 */
[----:B------:R-:W-:-:S06]  /*28c50*/  ULOP3.LUT UR4, UR36, 0x2, URZ, 0xfc, !UPT ;  /* 0x0000000224047892 */ /* 0x000fcc000f8efc3f */
[----:B--2---:R-:W-:-:S05]  /*28c60*/  IMAD.U32 R2, RZ, RZ, UR4 ;  /* 0x00000004ff027e24 */ /* 0x004fca000f8e00ff */
[----:B------:R-:W-:-:S13]  /*28c70*/  ISETP.NE.AND P2, PT, R2, 0x3, PT ;  /* 0x000000030200780c */ /* 0x000fda0003f45270 */
[----:B------:R-:W-:Y:S05]  /*28c80*/  @!P2 BRA `(.L_x_3434) ;  /* 0x000000000004a947 */ /* 0x000fea0003800000 */
[----:B------:R-:W-:Y:S01]  /*28c90*/  BPT.TRAP 0x1 ;  /* 0x000000040000795c */ /* 0x000fe20000300000 */
.L_x_3434:
        /* <DEDUP_REMOVED lines=14> */
.L_x_3524:
[----:B------:R-:W2:Y:S02]  /*28d80*/  SYNCS.PHASECHK.TRANS64.TRYWAIT P0, [R7+URZ], R2 ;  /* 0x00000002070075a7 */ /* 0x000ea4000800017f */
[----:B--2---:R-:W-:Y:S05]  /*28d90*/  @!P0 BRA `(.L_x_3436) ;  /* 0x0000002800fc8947 */ /* 0x004fea0003800000 */
.L_x_3525:
[----:B------:R-:W-:Y:S05]  /*28da0*/  @!P2 BRA `(.L_x_3437) ;  /* 0x000000000004a947 */ /* 0x000fea0003800000 */
[----:B------:R-:W-:Y:S01]  /*28db0*/  BPT.TRAP 0x1 ;  /* 0x000000040000795c */ /* 0x000fe20000300000 */
.L_x_3437:
[----:B------:R-:W3:Y:S01]  /*28dc0*/  LDL.LU R4, [R1+0x464] ;  /* 0x0004640001047983 */ /* 0x000ee20000300800 */
[----:B------:R-:W-:-:S04]  /*28dd0*/  VIADD R0, R0, 0x32460 ;  /* 0x0003246000007836 */ /* 0x000fc80000000000 */
[----:B---3--:R-:W-:-:S04]  /*28de0*/  IMAD R4, R4, 0x8, R0 ;  /* 0x0000000804047824 */ /* 0x008fc800078e0200 */
[----:B------:R-:W3:Y:S02]  /*28df0*/  SYNCS.PHASECHK.TRANS64.TRYWAIT P0, [R4+URZ], R5 ;  /* 0x00000005040075a7 */ /* 0x000ee4000800017f */
[----:B---3--:R-:W-:Y:S05]  /*28e00*/  @!P0 BRA `(.L_x_3438) ;  /* 0x0000002800f48947 */ /* 0x008fea0003800000 */
.L_x_3526:
[----:B------:R-:W-:-:S07]  /*28e10*/  IMAD R3, R3, 0x8, R0 ;  /* 0x0000000803037824 */ /* 0x000fce00078e0200 */
.L_x_3439:
[----:B----4-:R4:W0:Y:S02]  /*28e20*/  SYNCS.PHASECHK.TRANS64.TRYWAIT P0, [R3+URZ], R2 ;  /* 0x00000002030075a7 */ /* 0x010824000800017f */
[----:B0-----:R-:W-:Y:S05]  /*28e30*/  @!P0 NANOSLEEP.SYNCS 0x989680 ;  /* 0x009896800000895d */ /* 0x001fea0003900000 */
[----:B------:R-:W0:Y:S02]  /*28e40*/  @!P0 SYNCS.PHASECHK.TRANS64 P0, [R3+URZ], R2 ;  /* 0x00000002030085a7 */ /* 0x000e24000800007f */
[----:B0-----:R-:W-:Y:S05]  /*28e50*/  @!P0 BRA `(.L_x_3439) ;  /* 0xfffffffc00f08947 */ /* 0x001fea000383ffff */
.L_x_3432:
[----:B------:R-:W-:Y:S05]  /*28e60*/  BSYNC B0 ;  /* 0x0000000000007941 */ /* 0x000fea0003800000 */
.L_x_3431:
[----:B------:R-:W-:Y:S05]  /*28e70*/  EXIT ;  /* 0x000000000000794d */ /* 0x000fea0003800000 */
.L_x_3188:
[----:B0-----:R-:W-:-:S04]  /*28e80*/  IMAD.U32 R9, RZ, RZ, UR46 ;  /* 0x0000002eff097e24 */ /* 0x001fc8000f8e00ff */
[----:B------:R0:W1:Y:S03]  /*28e90*/  SYNCS.PHASECHK.TRANS64.TRYWAIT P0, [R9+URZ+0x32400], R0 ;  /* 0x03240000090075a7 */ /* 0x000066000800017f */
[----:B-1----:R-:W-:Y:S05]  /*28ea0*/  @!P0 NANOSLEEP.SYNCS 0x989680 ;  /* 0x009896800000895d */ /* 0x002fea0003900000 */
[----:B------:R-:W1:Y:S02]  /*28eb0*/  @!P0 SYNCS.PHASECHK.TRANS64 P0, [R9+URZ+0x32400], R0 ;  /* 0x03240000090085a7 */ /* 0x000e64000800007f */
[----:B-1----:R-:W-:Y:S05]  /*28ec0*/  @!P0 BRA `(.L_x_3188) ;  /* 0xfffffffc00ec8947 */ /* 0x002fea000383ffff */
[----:B------:R-:W-:Y:S05]  /*28ed0*/  BRA `(.L_x_3440) ;  /* 0xfffffd9800e47947 */ /* 0x000fea000383ffff */
.L_x_3195:
[----:B-1----:R1:W2:Y:S02]  /*28ee0*/  SYNCS.PHASECHK.TRANS64.TRYWAIT P0, [R24+URZ], R25 ;  /* 0x00000019180075a7 */ /* 0x0022a4000800017f */
[----:B--2---:R-:W-:Y:S05]  /*28ef0*/  @!P0 NANOSLEEP.SYNCS 0x989680 ;  /* 0x009896800000895d */ /* 0x004fea0003900000 */
[----:B------:R-:W2:Y:S02]  /*28f00*/  @!P0 SYNCS.PHASECHK.TRANS64 P0, [R24+URZ], R25 ;  /* 0x00000019180085a7 */ /* 0x000ea4000800007f */
[----:B--2---:R-:W-:Y:S05]  /*28f10*/  @!P0 BRA `(.L_x_3195) ;  /* 0xfffffffc00f08947 */ /* 0x004fea000383ffff */
[----:B------:R-:W-:Y:S05]  /*28f20*/  BRA `(.L_x_3194) ;  /* 0xfffffda000047947 */ /* 0x000fea000383ffff */
.L_x_3197:
[----:B0-----:R-:W-:-:S04]  /*28f30*/  IMAD.U32 R9, RZ, RZ, UR46 ;  /* 0x0000002eff097e24 */ /* 0x001fc8000f8e00ff */
[----:B------:R0:W1:Y:S03]  /*28f40*/  SYNCS.PHASECHK.TRANS64.TRYWAIT P0, [R9+URZ+0x32410], R8 ;  /* 0x03241008090075a7 */ /* 0x000066000800017f */
[----:B-1----:R-:W-:Y:S05]  /*28f50*/  @!P0 NANOSLEEP.SYNCS 0x989680 ;  /* 0x009896800000895d */ /* 0x002fea0003900000 */
[----:B------:R-:W1:Y:S02]  /*28f60*/  @!P0 SYNCS.PHASECHK.TRANS64 P0, [R9+URZ+0x32410], R8 ;  /* 0x03241008090085a7 */ /* 0x000e64000800007f */
[----:B-1----:R-:W-:Y:S05]  /*28f70*/  @!P0 BRA `(.L_x_3197) ;  /* 0xfffffffc00ec8947 */ /* 0x002fea000383ffff */
[----:B------:R-:W-:Y:S05]  /*28f80*/  BRA `(.L_x_3441) ;  /* 0xfffffda000d87947 */ /* 0x000fea000383ffff */
.L_x_3204:
[----:B-1----:R1:W2:Y:S02]  /*28f90*/  SYNCS.PHASECHK.TRANS64.TRYWAIT P0, [R8+URZ], R9 ;  /* 0x00000009080075a7 */ /* 0x0022a4000800017f */
[----:B--2---:R-:W-:Y:S05]  /*28fa0*/  @!P0 NANOSLEEP.SYNCS 0x989680 ;  /* 0x009896800000895d */ /* 0x004fea0003900000 */
[----:B------:R-:W2:Y:S02]  /*28fb0*/  @!P0 SYNCS.PHASECHK.TRANS64 P0, [R8+URZ], R9 ;  /* 0x00000009080085a7 */ /* 0x000ea4000800007f */
[----:B--2---:R-:W-:Y:S05]  /*28fc0*/  @!P0 BRA `(.L_x_3204) ;  /* 0xfffffffc00f08947 */ /* 0x004fea000383ffff */
[----:B------:R-:W-:Y:S05]  /*28fd0*/  BRA `(.L_x_3203) ;  /* 0xfffffda4001c7947 */ /* 0x000fea000383ffff */
.L_x_3239:
[----:B0-----:R0:W1:Y:S02]  /*28fe0*/  SYNCS.PHASECHK.TRANS64.TRYWAIT P2, [R0+URZ], R3 ;  /* 0x00000003000075a7 */ /* 0x001064000804017f */
[----:B-1----:R-:W-:Y:S05]  /*28ff0*/  @!P2 NANOSLEEP.SYNCS 0x989680 ;  /* 0x009896800000a95d */ /* 0x002fea0003900000 */
[----:B------:R-:W1:Y:S02]  /*29000*/  @!P2 SYNCS.PHASECHK.TRANS64 P2, [R0+URZ], R3 ;  /* 0x000000030000a5a7 */ /* 0x000e64000804007f */
[----:B-1----:R-:W-:Y:S05]  /*29010*/  @!P2 BRA `(.L_x_3239) ;  /* 0xfffffffc00f0a947 */ /* 0x002fea000383ffff */
[----:B------:R-:W-:Y:S05]  /*29020*/  BRA `(.L_x_3238) ;  /* 0xfffffe0800f47947 */ /* 0x000fea000383ffff */
.L_x_3246:
[----:B-1----:R1:W2:Y:S02]  /*29030*/  SYNCS.PHASECHK.TRANS64.TRYWAIT P2, [R4+URZ], R5 ;  /* 0x00000005040075a7 */ /* 0x0022a4000804017f */
[----:B--2---:R-:W-:Y:S05]  /*29040*/  @!P2 NANOSLEEP.SYNCS 0x989680 ;  /* 0x009896800000a95d */ /* 0x004fea0003900000 */
[----:B------:R-:W2:Y:S02]  /*29050*/  @!P2 SYNCS.PHASECHK.TRANS64 P2, [R4+URZ], R5 ;  /* 0x000000050400a5a7 */ /* 0x000ea4000804007f */
[----:B--2---:R-:W-:Y:S05]  /*29060*/  @!P2 BRA `(.L_x_3246) ;  /* 0xfffffffc00f0a947 */ /* 0x004fea000383ffff */
[----:B------:R-:W-:Y:S05]  /*29070*/  BRA `(.L_x_3245) ;  /* 0xfffffe1000187947 */ /* 0x000fea000383ffff */
.L_x_3257:
[----:B-1----:R1:W2:Y:S02]  /*29080*/  SYNCS.PHASECHK.TRANS64.TRYWAIT P1, [R0+URZ], R7 ;  /* 0x00000007000075a7 */ /* 0x0022a4000802017f */
[----:B--2---:R-:W-:Y:S05]  /*29090*/  @!P1 NANOSLEEP.SYNCS 0x989680 ;  /* 0x009896800000995d */ /* 0x004fea0003900000 */
[----:B------:R-:W2:Y:S02]  /*290a0*/  @!P1 SYNCS.PHASECHK.TRANS64 P1, [R0+URZ], R7 ;  /* 0x00000007000095a7 */ /* 0x000ea4000802007f */
[----:B--2---:R-:W-:Y:S05]  /*290b0*/  @!P1 BRA `(.L_x_3257) ;  /* 0xfffffffc00f09947 */ /* 0x004fea000383ffff */
[----:B------:R-:W-:Y:S05]  /*290c0*/  BRA `(.L_x_3256) ;  /* 0xfffffea000ac7947 */ /* 0x000fea000383ffff */
.L_x_3264:
[----:B-1----:R1:W2:Y:S02]  /*290d0*/  SYNCS.PHASECHK.TRANS64.TRYWAIT P1, [R4+URZ], R5 ;  /* 0x00000005040075a7 */ /* 0x0022a4000802017f */
[----:B--2---:R-:W-:Y:S05]  /*290e0*/  @!P1 NANOSLEEP.SYNCS 0x989680 ;  /* 0x009896800000995d */ /* 0x004fea0003900000 */
[----:B------:R-:W2:Y:S02]  /*290f0*/  @!P1 SYNCS.PHASECHK.TRANS64 P1, [R4+URZ], R5 ;  /* 0x00000005040095a7 */ /* 0x000ea4000802007f */
[----:B--2---:R-:W-:Y:S05]  /*29100*/  @!P1 BRA `(.L_x_3264) ;  /* 0xfffffffc00f09947 */ /* 0x004fea000383ffff */
[----:B------:R-:W-:Y:S05]  /*29110*/  BRA `(.L_x_3263) ;  /* 0xfffffea400d07947 */ /* 0x000fea000383ffff */
.L_x_3331:
        /* <DEDUP_REMOVED lines=11> */
.L_x_3443:
[----:B------:R-:W-:Y:S05]  /*291d0*/  BSYNC B0 ;  /* 0x0000000000007941 */ /* 0x000fea0003800000 */
.L_x_3442:
[----:B------:R-:W-:Y:S05]  /*291e0*/  BRA `(.L_x_3444) ;  /* 0xffffffa400847947 */ /* 0x000fea000383ffff */
.L_x_3333:
[----:B------:R-:W-:Y:S01]  /*291f0*/  BSSY B0, `(.L_x_3445) ;  /* 0x0000006000007945 */ /* 0x000fe20003800000 */
[----:B------:R-:W-:-:S07]  /*29200*/  IMAD.MOV.U32 R15, RZ, RZ, -0x1 ;  /* 0xffffffffff0f7424 */ /* 0x000fce00078e00ff */
[----:B012-4-:R-:W-:Y:S05]  /*29210*/  WARPSYNC.COLLECTIVE R15, `(.L_x_3446) ;  /* 0x000000000f0c7348 */ /* 0x017fea0003c00000 */
[----:B------:R-:W-:Y:S02]  /*29220*/  ELECT P6, UR62, PT ;  /* 0x00000000003e782f */ /* 0x000fe400038c0000 */
[----:B------:R-:W-:Y:S01]  /*29230*/  MOV R14, UR62 ;  /* 0x0000003e000e7c02 */ /* 0x000fe20008000f00 */
[----:B012-4-:R-:W-:Y:S10]  /*29240*/  ENDCOLLECTIVE ;  /* 0x000000000000791b */ /* 0x017ff40003800000 */
.L_x_3446:
[----:B------:R-:W-:Y:S05]  /*29250*/  BSYNC B0 ;  /* 0x0000000000007941 */ /* 0x000fea0003800000 */
.L_x_3445:
[----:B------:R-:W-:Y:S05]  /*29260*/  BRA `(.L_x_3447) ;  /* 0xffffffa400907947 */ /* 0x000fea000383ffff */
.L_x_3335:
[----:B--2---:R2:W3:Y:S02]  /*29270*/  SYNCS.PHASECHK.TRANS64.TRYWAIT P0, [R0+URZ+0x32440], R2 ;  /* 0x03244002000075a7 */ /* 0x0044e4000800017f */
[----:B---3--:R-:W-:Y:S05]  /*29280*/  @!P0 NANOSLEEP.SYNCS 0x989680 ;  /* 0x009896800000895d */ /* 0x008fea0003900000 */
[----:B------:R-:W3:Y:S02]  /*29290*/  @!P0 SYNCS.PHASECHK.TRANS64 P0, [R0+URZ+0x32440], R2 ;  /* 0x03244002000085a7 */ /* 0x000ee4000800007f */
[----:B---3--:R-:W-:Y:S05]  /*292a0*/  @!P0 BRA `(.L_x_3335) ;  /* 0xfffffffc00f08947 */ /* 0x008fea000383ffff */
[----:B------:R-:W-:Y:S05]  /*292b0*/  BRA `(.L_x_3448) ;  /* 0xffffffa400f87947 */ /* 0x000fea000383ffff */
.L_x_3339:
[----:B------:R0:W5:Y:S01]  /*292c0*/  LDL R2, [R1+0x494] ;  /* 0x0004940001027983 */ /* 0x0001620000100800 */
[----:B------:R-:W-:Y:S02]  /*292d0*/  IMAD.MOV.U32 R6, RZ, RZ, R11 ;  /* 0x000000ffff067224 */ /* 0x000fe400078e000b */
        /* <DEDUP_REMOVED lines=8> */
.L_x_3449:
[----:B------:R0:W-:Y:S01]  /*29360*/  STL [R1+0x484], R8 ;  /* 0x0004840801007387 */ /* 0x0001e20000100800 */
[----:B------:R-:W-:Y:S02]  /*29370*/  IMAD.MOV.U32 R13, RZ, RZ, R3 ;  /* 0x000000ffff0d7224 */ /* 0x000fe400078e0003 */
[----:B------:R-:W-:-:S07]  /*29380*/  IMAD.MOV.U32 R4, RZ, RZ, R14 ;  /* 0x000000ffff047224 */ /* 0x000fce00078e000e */
[----:B0-----:R-:W-:Y:S05]  /*29390*/  WARPSYNC.COLLECTIVE R15, `(.L_x_3450) ;  /* 0x000000000f087348 */ /* 0x001fea0003c00000 */
[----:B------:R1:W2:Y:S02]  /*293a0*/  SHFL.IDX P6, R14, R13, R12, R11 ;  /* 0x0000000c0d0e7389 */ /* 0x0002a400000c000b */
[----:B012---:R-:W-:Y:S01]  /*293b0*/  ENDCOLLECTIVE ;  /* 0x000000000000791b */ /* 0x007fe20003800000 */
.L_x_3450:
[----:B------:R-:W-:Y:S02]  /*293c0*/  IMAD.MOV.U32 R13, RZ, RZ, R0 ;  /* 0x000000ffff0d7224 */ /* 0x000fe400078e0000 */
[----:B------:R-:W-:Y:S02]  /*293d0*/  IMAD.MOV.U32 R12, RZ, RZ, 0x1 ;  /* 0x00000001ff0c7424 */ /* 0x000fe400078e00ff */
[----:B------:R-:W-:-:S07]  /*293e0*/  IMAD.MOV.U32 R5, RZ, RZ, R14 ;  /* 0x000000ffff057224 */ /* 0x000fce00078e000e */
[----:B------:R-:W-:Y:S05]  /*293f0*/  WARPSYNC.COLLECTIVE R15, `(.L_x_3451) ;  /* 0x000000000f087348 */ /* 0x000fea0003c00000 */
[----:B------:R0:W1:Y:S02]  /*29400*/  SHFL.IDX P6, R14, R13, R12, R11 ;  /* 0x0000000c0d0e7389 */ /* 0x00006400000c000b */
[----:B01----:R-:W-:Y:S01]  /*29410*/  ENDCOLLECTIVE ;  /* 0x000000000000791b */ /* 0x003fe20003800000 */
.L_x_3451:
[----:B------:R-:W-:Y:S02]  /*29420*/  IMAD.MOV.U32 R13, RZ, RZ, R3 ;  /* 0x000000ffff0d7224 */ /* 0x000fe400078e0003 */
[----:B------:R-:W-:Y:S02]  /*29430*/  IMAD R2, R2, R7, RZ ;  /* 0x0000000702027224 */ /* 0x000fe400078e02ff */
[----:B------:R-:W-:-:S07]  /*29440*/  IMAD.MOV.U32 R7, RZ, RZ, R14 ;  /* 0x000000ffff077224 */ /* 0x000fce00078e000e */
[----:B------:R-:W-:Y:S05]  /*29450*/  WARPSYNC.COLLECTIVE R15, `(.L_x_3452) ;  /* 0x000000000f087348 */ /* 0x000fea0003c00000 */
[----:B------:R0:W1:Y:S02]  /*29460*/  SHFL.IDX P6, R14, R13, R12, R11 ;  /* 0x0000000c0d0e7389 */ /* 0x00006400000c000b */
[----:B01----:R-:W-:Y:S01]  /*29470*/  ENDCOLLECTIVE ;  /* 0x000000000000791b */ /* 0x003fe20003800000 */
.L_x_3452:
[----:B------:R-:W-:-:S13]  /*29480*/  ISETP.GE.AND P1, PT, R8, R2, PT ;  /* 0x000000020800720c */ /* 0x000fda0003f26270 */
[----:B------:R-:W-:Y:S01]  /*29490*/  @!P1 LEA R5, P3, R10, R5, 0x1 ;  /* 0x000000050a059211 */ /* 0x000fe200078608ff */
[----:B------:R-:W-:Y:S02]  /*294a0*/  IMAD.MOV.U32 R13, RZ, RZ, R0 ;  /* 0x000000ffff0d7224 */ /* 0x000fe400078e0000 */
[----:B------:R-:W-:Y:S02]  /*294b0*/  IMAD.MOV.U32 R12, RZ, RZ, 0x2 ;  /* 0x00000002ff0c7424 */ /* 0x000fe400078e00ff */
[----:B------:R-:W-:-:S05]  /*294c0*/  @!P1 IMAD.X R4, RZ, RZ, R4, P3 ;  /* 0x000000ffff049224 */ /* 0x000fca00018e0604 */
[----:B------:R-:W-:Y:S01]  /*294d0*/  @!P1 LOP3.LUT R5, R5, R4, RZ, 0x3c, !PT ;  /* 0x0000000405059212 */ /* 0x000fe200078e3cff */
[----:B------:R-:W-:-:S07]  /*294e0*/  IMAD.MOV.U32 R6, RZ, RZ, R14 ;  /* 0x000000ffff067224 */ /* 0x000fce00078e000e */
[----:B------:R-:W-:Y:S05]  /*294f0*/  WARPSYNC.COLLECTIVE R15, `(.L_x_3453) ;  /* 0x000000000f087348 */ /* 0x000fea0003c00000 */
[----:B------:R0:W1:Y:S02]  /*29500*/  SHFL.IDX P6, R14, R13, R12, R11 ;  /* 0x0000000c0d0e7389 */ /* 0x00006400000c000b */
[----:B01----:R-:W-:Y:S01]  /*29510*/  ENDCOLLECTIVE ;  /* 0x000000000000791b */ /* 0x003fe20003800000 */
.L_x_3453:
[----:B------:R-:W-:-:S04]  /*29520*/  @!P1 LOP3.LUT R4, R5, R4, RZ, 0x3c, !PT ;  /* 0x0000000405049212 */ /* 0x000fc800078e3cff */
[----:B------:R-:W-:-:S05]  /*29530*/  @!P1 LOP3.LUT R5, R5, R4, RZ, 0x3c, !PT ;  /* 0x0000000405059212 */ /* 0x000fca00078e3cff */
[----:B------:R-:W-:Y:S01]  /*29540*/  @!PT LDS RZ, [RZ] ;  /* 0x00000000fffff984 */ /* 0x000fe20000000800 */
[----:B------:R-:W-:Y:S01]  /*29550*/  @!PT LDS RZ, [RZ] ;  /* 0x00000000fffff984 */ /* 0x000fe20000000800 */
[----:B------:R-:W-:Y:S01]  /*29560*/  @!PT LDS RZ, [RZ] ;  /* 0x00000000fffff984 */ /* 0x000fe20000000800 */
[----:B------:R0:W-:Y:S01]  /*29570*/  @!P1 LDGSTS.E.BYPASS.LTC128B.128 [R9+0x18400], desc[UR40][R4.64], !P0 ;  /* 0x1840000004099fae */ /* 0x0001e2000c101d68 */
[----:B------:R-:W-:Y:S02]  /*29580*/  IMAD.MOV.U32 R13, RZ, RZ, R3 ;  /* 0x000000ffff0d7224 */ /* 0x000fe400078e0003 */
[----:B0-----:R-:W-:-:S05]  /*29590*/  VIADD R5, R8, 0x10 ;  /* 0x0000001008057836 */ /* 0x001fca0000000000 */
[----:B------:R-:W-:Y:S01]  /*295a0*/  ISETP.GE.AND P2, PT, R5, R2, PT ;  /* 0x000000020500720c */ /* 0x000fe20003f46270 */
[----:B------:R0:W-:-:S12]  /*295b0*/  STL [R1+0x4a8], R5 ;  /* 0x0004a80501007387 */ /* 0x0001d80000100800 */
[----:B0-----:R-:W-:Y:S01]  /*295c0*/  @!P2 LEA R5, P1, R10, R6, 0x1 ;  /* 0x000000060a05a211 */ /* 0x001fe200078208ff */
[----:B------:R-:W-:-:S12]  /*295d0*/  IMAD.MOV.U32 R6, RZ, RZ, R14 ;  /* 0x000000ffff067224 */ /* 0x000fd800078e000e */
[----:B------:R-:W-:Y:S05]  /*295e0*/  WARPSYNC.COLLECTIVE R15, `(.L_x_3454) ;  /* 0x000000000f087348 */ /* 0x000fea0003c00000 */
[----:B------:R0:W1:Y:S02]  /*295f0*/  SHFL.IDX P6, R14, R13, R12, R11 ;  /* 0x0000000c0d0e7389 */ /* 0x00006400000c000b */
[----:B01----:R-:W-:Y:S01]  /*29600*/  ENDCOLLECTIVE ;  /* 0x000000000000791b */ /* 0x003fe20003800000 */
.L_x_3454:
[----:B------:R-:W-:Y:S02]  /*29610*/  @!P2 IMAD.X R4, RZ, RZ, R7, P1 ;  /* 0x000000ffff04a224 */ /* 0x000fe400008e0607 */
[----:B------:R-:W-:-:S03]  /*29620*/  VIADD R7, R8, 0x20 ;  /* 0x0000002008077836 */ /* 0x000fc60000000000 */
[----:B------:R-:W-:Y:S02]  /*29630*/  @!P2 LOP3.LUT R5, R5, R4, RZ, 0x3c, !PT ;  /* 0x000000040505a212 */ /* 0x000fe400078e3cff */
[----:B------:R-:W-:Y:S01]  /*29640*/  ISETP.GE.AND P1, PT, R7, R2, PT ;  /* 0x000000020700720c */ /* 0x000fe20003f26270 */
[----:B------:R0:W-:Y:S01]  /*29650*/  STL [R1+0x4ac], R7 ;  /* 0x0004ac0701007387 */ /* 0x0001e20000100800 */
[----:B------:R-:W-:Y:S01]  /*29660*/  @!P2 LOP3.LUT R4, R5, R4, RZ, 0x3c, !PT ;  /* 0x000000040504a212 */ /* 0x000fe200078e3cff */
[----:B------:R-:W-:-:S03]  /*29670*/  IMAD.MOV.U32 R13, RZ, RZ, R0 ;  /* 0x000000ffff0d7224 */ /* 0x000fc600078e0000 */
[----:B------:R-:W-:Y:S01]  /*29680*/  @!P2 LOP3.LUT R5, R5, R4, RZ, 0x3c, !PT ;  /* 0x000000040505a212 */ /* 0x000fe200078e3cff */
[----:B------:R-:W-:-:S04]  /*29690*/  IMAD.MOV.U32 R12, RZ, RZ, 0x3 ;  /* 0x00000003ff0c7424 */ /* 0x000fc800078e00ff */
[----:B------:R-:W-:Y:S01]  /*296a0*/  @!PT LDS RZ, [RZ] ;  /* 0x00000000fffff984 */ /* 0x000fe20000000800 */
[----:B------:R-:W-:Y:S01]  /*296b0*/  @!PT LDS RZ, [RZ] ;  /* 0x00000000fffff984 */ /* 0x000fe20000000800 */
[----:B------:R-:W-:Y:S01]  /*296c0*/  @!PT LDS RZ, [RZ] ;  /* 0x00000000fffff984 */ /* 0x000fe20000000800 */
[----:B------:R1:W-:Y:S01]  /*296d0*/  @!P2 LDGSTS.E.BYPASS.LTC128B.128 [R9+0x18c00], desc[UR40][R4.64], !P0 ;  /* 0x18c000000409afae */ /* 0x0003e2000c101d68 */
[----:B0-----:R-:W-:-:S05]  /*296e0*/  VIADD R7, R8, 0x30 ;  /* 0x0000003008077836 */ /* 0x001fca0000000000 */
[----:B------:R0:W-:Y:S01]  /*296f0*/  STL [R1+0x4b8], R7 ;  /* 0x0004b80701007387 */ /* 0x0001e20000100800 */
[----:B-1----:R-:W-:-:S07]  /*29700*/  IMAD.MOV.U32 R4, RZ, RZ, R14 ;  /* 0x000000ffff047224 */ /* 0x002fce00078e000e */
[----:B0-----:R-:W-:Y:S05]  /*29710*/  WARPSYNC.COLLECTIVE R15, `(.L_x_3455) ;  /* 0x000000000f087348 */ /* 0x001fea0003c00000 */
[----:B------:R1:W2:Y:S02]  /*29720*/  SHFL.IDX P6, R14, R13, R12, R11 ;  /* 0x0000000c0d0e7389 */ /* 0x0002a400000c000b */
[----:B012---:R-:W-:Y:S01]  /*29730*/  ENDCOLLECTIVE ;  /* 0x000000000000791b */ /* 0x007fe20003800000 */
.L_x_3455:
        /* <DEDUP_REMOVED lines=10> */
.L_x_3456:
        /* <DEDUP_REMOVED lines=13> */
.L_x_3457:
        /* <DEDUP_REMOVED lines=10> */
.L_x_3458:
        /* <DEDUP_REMOVED lines=13> */
.L_x_3459:
        /* <DEDUP_REMOVED lines=10> */
.L_x_3460:
        /* <DEDUP_REMOVED lines=13> */
.L_x_3461:
        /* <DEDUP_REMOVED lines=10> */
.L_x_3462:
        /* <DEDUP_REMOVED lines=11> */
.L_x_3463:
        /* <DEDUP_REMOVED lines=10> */
.L_x_3464:
[----:B------:R-:W-:Y:S01]  /*29d80*/  @!PT LDS RZ, [RZ] ;  /* 0x00000000fffff984 */ /* 0x000fe20000000800 */
[----:B------:R-:W-:Y:S01]  /*29d90*/  @!PT LDS RZ, [RZ] ;  /* 0x00000000fffff984 */ /* 0x000fe20000000800 */
[----:B------:R-:W-:Y:S01]  /*29da0*/  @!PT LDS RZ, [RZ] ;  /* 0x00000000fffff984 */ /* 0x000fe20000000800 */
[----:B------:R1:W-:Y:S01]  /*29db0*/  @!P1 LDGSTS.E.BYPASS.LTC128B.128 [R9+0x1b400], desc[UR40][R4.64], !P0 ;  /* 0x1b40000004099fae */ /* 0x0003e2000c101d68 */
[----:B------:R-:W-:Y:S01]  /*29dc0*/  IMAD.MOV.U32 R3, RZ, RZ, R14 ;  /* 0x000000ffff037224 */ /* 0x000fe200078e000e */
[----:B------:R-:W-:Y:S06]  /*29dd0*/  BRA `(.L_x_3465) ;  /* 0xffffffa8009c7947 */ /* 0x000fec000383ffff */
.L_x_3343:
[----:B------:R-:W2:Y:S04]  /*29de0*/  LDL.LU R3, [R1+0x494] ;  /* 0x0004940001037983 */ /* 0x000ea80000300800 */
[----:B------:R-:W3:Y:S04]  /*29df0*/  LDL.LU R6, [R1+0x484] ;  /* 0x0004840001067983 */ /* 0x000ee80000300800 */
[----:B------:R-:W4:Y:S04]  /*29e00*/  LDL.LU R15, [R1+0x4a8] ;  /* 0x0004a800010f7983 */ /* 0x000f280000300800 */
[----:B------:R-:W5:Y:S04]  /*29e10*/  LDL.LU R9, [R1+0x47c] ;  /* 0x00047c0001097983 */ /* 0x000f680000300800 */
[----:B------:R-:W5:Y:S04]  /*29e20*/  LDL.LU R14, [R1+0x4ac] ;  /* 0x0004ac00010e7983 */ /* 0x000f680000300800 */
[----:B------:R-:W5:Y:S04]  /*29e30*/  LDL.LU R13, [R1+0x4b8] ;  /* 0x0004b800010d7983 */ /* 0x000f680000300800 */
[----:B------:R-:W5:Y:S04]  /*29e40*/  LDL.LU R11, [R1+0x4c0] ;  /* 0x0004c000010b7983 */ /* 0x000f680000300800 */
[----:B------:R-:W5:Y:S04]  /*29e50*/  LDL.LU R12, [R1+0x4bc] ;  /* 0x0004bc00010c7983 */ /* 0x000f680000300800 */
[----:B------:R-:W5:Y:S01]  /*29e60*/  LDL.LU R10, [R1+0x4c4] ;  /* 0x0004c400010a7983 */ /* 0x000f620000300800 */
[----:B------:R-:W-:Y:S01]  /*29e70*/  BSSY B0, `(.L_x_3466) ;  /* 0x000001b000007945 */ /* 0x000fe20003800000 */
[----:B--2---:R-:W-:-:S05]  /*29e80*/  IMAD R3, R3, R7, RZ ;  /* 0x0000000703037224 */ /* 0x004fca00078e02ff */
[-C--:B---3--:R-:W-:Y:S02]  /*29e90*/  ISETP.GE.AND P4, PT, R6, R3.reuse, PT ;  /* 0x000000030600720c */ /* 0x088fe40003f86270 */
[----:B----4-:R-:W-:Y:S02]  /*29ea0*/  ISETP.GE.AND P5, PT, R15, R3, PT ;  /* 0x000000030f00720c */ /* 0x010fe40003fa6270 */
[----:B-----5:R-:W-:-:S09]  /*29eb0*/  LOP3.LUT R9, R9, 0xffffffef, RZ, 0xc0, !PT ;  /* 0xffffffef09097812 */ /* 0x020fd200078ec0ff */
[----:B------:R-:W-:Y:S02]  /*29ec0*/  @P4 LOP3.LUT R9, R9, 0x10, RZ, 0xfc, !PT ;  /* 0x0000001009094812 */ /* 0x000fe400078efcff */
[----:B------:R-:W-:Y:S02]  /*29ed0*/  ISETP.GE.AND P6, PT, R14, R3, PT ;  /* 0x000000030e00720c */ /* 0x000fe40003fc6270 */
[----:B------:R-:W-:-:S04]  /*29ee0*/  LOP3.LUT R9, R9, 0xfffffff7, RZ, 0xc0, !PT ;  /* 0xfffffff709097812 */ /* 0x000fc800078ec0ff */
[----:B------:R-:W-:Y:S02]  /*29ef0*/  @P5 LOP3.LUT R9, R9, 0x8, RZ, 0xfc, !PT ;  /* 0x0000000809095812 */ /* 0x000fe400078efcff */
[----:B------:R-:W-:Y:S02]  /*29f00*/  ISETP.GE.AND P4, PT, R13, R3, PT ;  /* 0x000000030d00720c */ /* 0x000fe40003f86270 */
[----:B------:R-:W-:-:S04]  /*29f10*/  LOP3.LUT R9, R9, 0xfffffffb, RZ, 0xc0, !PT ;  /* 0xfffffffb09097812 */ /* 0x000fc800078ec0ff */
[----:B------:R-:W-:Y:S02]  /*29f20*/  @P6 LOP3.LUT R9, R9, 0x4, RZ, 0xfc, !PT ;  /* 0x0000000409096812 */ /* 0x000fe400078efcff */
[----:B------:R-:W-:Y:S02]  /*29f30*/  ISETP.GE.AND P6, PT, R11, R3, PT ;  /* 0x000000030b00720c */ /* 0x000fe40003fc6270 */
[----:B------:R-:W-:-:S04]  /*29f40*/  LOP3.LUT R9, R9, 0xfffffffd, RZ, 0xc0, !PT ;  /* 0xfffffffd09097812 */ /* 0x000fc800078ec0ff */
[----:B------:R-:W-:-:S04]  /*29f50*/  @P4 LOP3.LUT R9, R9, 0x2, RZ, 0xfc, !PT ;  /* 0x0000000209094812 */ /* 0x000fc800078efcff */
[----:B------:R-:W-:-:S04]  /*29f60*/  LOP3.LUT R9, R9, 0xffffffdf, RZ, 0xc0, !PT ;  /* 0xffffffdf09097812 */ /* 0x000fc800078ec0ff */
[----:B------:R-:W-:-:S05]  /*29f70*/  @P6 LOP3.LUT R9, R9, 0x20, RZ, 0xfc, !PT ;  /* 0x0000002009096812 */ /* 0x000fca00078efcff */
[----:B------:R0:W-:Y:S01]  /*29f80*/  STL [R1+0x47c], R9 ;  /* 0x00047c0901007387 */ /* 0x0001e20000100800 */
[-C--:B------:R-:W-:Y:S01]  /*29f90*/  ISETP.GE.AND P5, PT, R12, R3.reuse, PT ;  /* 0x000000030c00720c */ /* 0x080fe20003fa6270 */
[----:B------:R-:W-:Y:S01]  /*29fa0*/  IMAD.MOV.U32 R13, RZ, RZ, R0 ;  /* 0x000000ffff0d7224 */ /* 0x000fe200078e0000 */
[----:B------:R-:W-:Y:S01]  /*29fb0*/  ISETP.GE.AND P4, PT, R10, R3, PT ;  /* 0x000000030a00720c */ /* 0x000fe20003f86270 */
[----:B------:R-:W-:Y:S02]  /*29fc0*/  IMAD.MOV.U32 R12, RZ, RZ, RZ ;  /* 0x000000ffff0c7224 */ /* 0x000fe400078e00ff */
[----:B------:R-:W-:Y:S02]  /*29fd0*/  IMAD.MOV.U32 R11, RZ, RZ, 0x181f ;  /* 0x0000181fff0b7424 */ /* 0x000fe400078e00ff */
[----:B------:R-:W-:-:S08]  /*29fe0*/  IMAD.MOV.U32 R15, RZ, RZ, -0x1 ;  /* 0xffffffffff0f7424 */ /* 0x000fd000078e00ff */
[----:B0-----:R-:W-:Y:S05]  /*29ff0*/  WARPSYNC.COLLECTIVE R15, `(.L_x_3467) ;  /* 0x000000000f087348 */ /* 0x001fea0003c00000 */
[----:B------:R1:W2:Y:S02]  /*2a000*/  SHFL.IDX P6, R14, R13, R12, R11 ;  /* 0x0000000c0d0e7389 */ /* 0x0002a400000c000b */
[----:B012---:R-:W-:Y:S01]  /*2a010*/  ENDCOLLECTIVE ;  /* 0x000000000000791b */ /* 0x007fe20003800000 */
.L_x_3467:
[----:B------:R-:W-:Y:S05]  /*2a020*/  BSYNC B0 ;  /* 0x0000000000007941 */ /* 0x000fea0003800000 */
.L_x_3466:
[----:B------:R0:W5:Y:S04]  /*2a030*/  LDL.LU R9, [R1+0x47c] ;  /* 0x00047c0001097983 */ /* 0x0001680000300800 */
[----:B------:R0:W5:Y:S01]  /*2a040*/  LDL R7, [R1+0x46c] ;  /* 0x00046c0001077983 */ /* 0x0001620000100800 */
[----:B------:R-:W-:Y:S02]  /*2a050*/  IMAD.MOV.U32 R13, RZ, RZ, R2 ;  /* 0x000000ffff0d7224 */ /* 0x000fe400078e0002 */
[----:B------:R-:W-:Y:S02]  /*2a060*/  IMAD.MOV.U32 R12, RZ, RZ, RZ ;  /* 0x000000ffff0c7224 */ /* 0x000fe400078e00ff */
[----:B------:R-:W-:Y:S02]  /*2a070*/  IMAD.MOV.U32 R11, RZ, RZ, 0x181f ;  /* 0x0000181fff0b7424 */ /* 0x000fe400078e00ff */
[----:B------:R-:W-:-:S02]  /*2a080*/  IMAD.MOV.U32 R15, RZ, RZ, -0x1 ;  /* 0xffffffffff0f7424 */ /* 0x000fc400078e00ff */
[----:B0-----:R-:W-:-:S07]  /*2a090*/  IMAD.MOV.U32 R4, RZ, RZ, R14 ;  /* 0x000000ffff047224 */ /* 0x001fce00078e000e */
[----:B-----5:R-:W-:Y:S05]  /*2a0a0*/  WARPSYNC.COLLECTIVE R15, `(.L_x_3468) ;  /* 0x000000000f087348 */ /* 0x020fea0003c00000 */
[----:B------:R0:W1:Y:S02]  /*2a0b0*/  SHFL.IDX P6, R14, R13, R12, R11 ;  /* 0x0000000c0d0e7389 */ /* 0x00006400000c000b */
[----:B01---5:R-:W-:Y:S01]  /*2a0c0*/  ENDCOLLECTIVE ;  /* 0x000000000000791b */ /* 0x023fe20003800000 */
.L_x_3468:
[----:B------:R-:W-:Y:S02]  /*2a0d0*/  IMAD.MOV.U32 R13, RZ, RZ, R0 ;  /* 0x000000ffff0d7224 */ /* 0x000fe400078e0000 */
[----:B------:R-:W-:Y:S02]  /*2a0e0*/  IMAD.MOV.U32 R12, RZ, RZ, 0x1 ;  /* 0x00000001ff0c7424 */ /* 0x000fe400078e00ff */
[----:B------:R-:W-:Y:S01]  /*2a0f0*/  IMAD.MOV.U32 R5, RZ, RZ, R14 ;  /* 0x000000ffff057224 */ /* 0x000fe200078e000e */
[----:B------:R-:W-:-:S04]  /*2a100*/  LOP3.LUT R9, R9, 0xffbfffff, RZ, 0xc0, !PT ;  /* 0xffbfffff09097812 */ /* 0x000fc800078ec0ff */
[----:B------:R-:W-:-:S04]  /*2a110*/  @P5 LOP3.LUT R9, R9, 0x400000, RZ, 0xfc, !PT ;  /* 0x0040000009095812 */ /* 0x000fc800078efcff */
[C---:B------:R-:W-:Y:S02]  /*2a120*/  LOP3.LUT P5, RZ, R9.reuse, 0x10, RZ, 0xc0, !PT ;  /* 0x0000001009ff7812 */ /* 0x040fe400078ac0ff */
[----:B------:R-:W-:-:S04]  /*2a130*/  LOP3.LUT R9, R9, 0xffdfffff, RZ, 0xc0, !PT ;  /* 0xffdfffff09097812 */ /* 0x000fc800078ec0ff */
[----:B------:R-:W-:-:S04]  /*2a140*/  @P4 LOP3.LUT R9, R9, 0x200000, RZ, 0xfc, !PT ;  /* 0x0020000009094812 */ /* 0x000fc800078efcff */
[----:B------:R-:W-:Y:S01]  /*2a150*/  LOP3.LUT P4, RZ, R9, 0x8, RZ, 0xc0, !PT ;  /* 0x0000000809ff7812 */ /* 0x000fe2000788c0ff */
[----:B------:R0:W-:Y:S02]  /*2a160*/  STL [R1+0x47c], R9 ;  /* 0x00047c0901007387 */ /* 0x0001e40000100800 */
[----:B------:R-:W-:-:S05]  /*2a170*/  @!P5 LEA R5, P6, R8, R5, 0x1 ;  /* 0x000000050805d211 */ /* 0x000fca00078c08ff */
[----:B------:R-:W-:-:S05]  /*2a180*/  @!P5 IMAD.X R4, RZ, RZ, R4, P6 ;  /* 0x000000ffff04d224 */ /* 0x000fca00030e0604 */
[----:B0-----:R-:W-:-:S07]  /*2a190*/  @!P5 LOP3.LUT R5, R5, R4, RZ, 0x3c, !PT ;  /* 0x000000040505d212 */ /* 0x001fce00078e3cff */
[----:B------:R-:W-:Y:S05]  /*2a1a0*/  WARPSYNC.COLLECTIVE R15, `(.L_x_3469) ;  /* 0x000000000f087348 */ /* 0x000fea0003c00000 */
[----:B------:R0:W1:Y:S02]  /*2a1b0*/  SHFL.IDX P6, R14, R13, R12, R11 ;  /* 0x0000000c0d0e7389 */ /* 0x00006400000c000b */
[----:B01----:R-:W-:Y:S01]  /*2a1c0*/  ENDCOLLECTIVE ;  /* 0x000000000000791b */ /* 0x003fe20003800000 */
.L_x_3469:
        /* <DEDUP_REMOVED lines=15> */
.L_x_3470:
        /* <DEDUP_REMOVED lines=12> */
.L_x_3471:
        /* <DEDUP_REMOVED lines=12> */
.L_x_3472:
        /* <DEDUP_REMOVED lines=12> */
.L_x_3473:
        /* <DEDUP_REMOVED lines=12> */
.L_x_3474:
        /* <DEDUP_REMOVED lines=12> */
.L_x_3475:
        /* <DEDUP_REMOVED lines=12> */
.L_x_3476:
        /* <DEDUP_REMOVED lines=12> */
.L_x_3477:
        /* <DEDUP_REMOVED lines=11> */
.L_x_3478:
        /* <DEDUP_REMOVED lines=16> */
.L_x_3479:
[----:B------:R-:W-:Y:S02]  /*2a9b0*/  IMAD.MOV.U32 R13, RZ, RZ, R2 ;  /* 0x000000ffff0d7224 */ /* 0x000fe400078e0002 */
[----:B------:R-:W-:-:S07]  /*2a9c0*/  IMAD.MOV.U32 R6, RZ, RZ, R14 ;  /* 0x000000ffff067224 */ /* 0x000fce00078e000e */
[----:B------:R-:W-:Y:S05]  /*2a9d0*/  WARPSYNC.COLLECTIVE R15, `(.L_x_3480) ;  /* 0x000000000f087348 */ /* 0x000fea0003c00000 */
[----:B------:R0:W1:Y:S02]  /*2a9e0*/  SHFL.IDX P6, R14, R13, R12, R11 ;  /* 0x0000000c0d0e7389 */ /* 0x00006400000c000b */
[----:B01----:R-:W-:Y:S01]  /*2a9f0*/  ENDCOLLECTIVE ;  /* 0x000000000000791b */ /* 0x003fe20003800000 */
.L_x_3480:
[----:B------:R-:W-:Y:S02]  /*2aa00*/  IMAD.MOV.U32 R13, RZ, RZ, R0 ;  /* 0x000000ffff0d7224 */ /* 0x000fe400078e0000 */
[----:B------:R-:W-:Y:S02]  /*2aa10*/  IMAD.MOV.U32 R12, RZ, RZ, 0x7 ;  /* 0x00000007ff0c7424 */ /* 0x000fe400078e00ff */
[----:B------:R-:W-:-:S07]  /*2aa20*/  IMAD.MOV.U32 R4, RZ, RZ, R14 ;  /* 0x000000ffff047224 */ /* 0x000fce00078e000e */
[----:B------:R-:W-:Y:S05]  /*2aa30*/  WARPSYNC.COLLECTIVE R15, `(.L_x_3481) ;  /* 0x000000000f087348 */ /* 0x000fea0003c00000 */
[----:B------:R0:W1:Y:S02]  /*2aa40*/  SHFL.IDX P6, R14, R13, R12, R11 ;  /* 0x0000000c0d0e7389 */ /* 0x00006400000c000b */
[----:B01----:R-:W-:Y:S01]  /*2aa50*/  ENDCOLLECTIVE ;  /* 0x000000000000791b */ /* 0x003fe20003800000 */
.L_x_3481:
        /* <DEDUP_REMOVED lines=14> */
.L_x_3482:
[----:B------:R-:W-:Y:S01]  /*2ab40*/  IMAD.MOV.U32 R2, RZ, RZ, R14 ;  /* 0x000000ffff027224 */ /* 0x000fe200078e000e */
[----:B------:R-:W-:Y:S06]  /*2ab50*/  BRA `(.L_x_3483) ;  /* 0xffffffa800247947 */ /* 0x000fec000383ffff */
.L_x_3348:
[----:B0-----:R-:W3:Y:S02]  /*2ab60*/  LDL R2, [R1+0x460] ;  /* 0x0004600001027983 */ /* 0x001ee40000100800 */
[----:B---3--:R0:W3:Y:S02]  /*2ab70*/  SYNCS.PHASECHK.TRANS64.TRYWAIT P0, [R2+URZ+0x32420], R0 ;  /* 0x03242000020075a7 */ /* 0x0080e4000800017f */
[----:B---3--:R-:W-:Y:S05]  /*2ab80*/  @!P0 NANOSLEEP.SYNCS 0x989680 ;  /* 0x009896800000895d */ /* 0x008fea0003900000 */
[----:B------:R-:W3:Y:S02]  /*2ab90*/  @!P0 SYNCS.PHASECHK.TRANS64 P0, [R2+URZ+0x32420], R0 ;  /* 0x03242000020085a7 */ /* 0x000ee4000800007f */
[----:B---3--:R-:W-:Y:S05]  /*2aba0*/  @!P0 BRA `(.L_x_3348) ;  /* 0xfffffffc00ec8947 */ /* 0x008fea000383ffff */
[----:B------:R-:W-:Y:S05]  /*2abb0*/  BRA `(.L_x_3484) ;  /* 0xffffffa800a07947 */ /* 0x000fea000383ffff */
.L_x_3352:
[----:B0-----:R0:W3:Y:S02]  /*2abc0*/  SYNCS.PHASECHK.TRANS64.TRYWAIT P0, [R2+URZ+0x32460], R0 ;  /* 0x03246000020075a7 */ /* 0x0010e4000800017f */
[----:B---3--:R-:W-:Y:S05]  /*2abd0*/  @!P0 NANOSLEEP.SYNCS 0x989680 ;  /* 0x009896800000895d */ /* 0x008fea0003900000 */
[----:B------:R-:W3:Y:S02]  /*2abe0*/  @!P0 SYNCS.PHASECHK.TRANS64 P0, [R2+URZ+0x32460], R0 ;  /* 0x03246000020085a7 */ /* 0x000ee4000800007f */
[----:B---3--:R-:W-:Y:S05]  /*2abf0*/  @!P0 BRA `(.L_x_3352) ;  /* 0xfffffffc00f08947 */ /* 0x008fea000383ffff */
[----:B------:R-:W-:Y:S05]  /*2ac00*/  BRA `(.L_x_3485) ;  /* 0xffffffa800d07947 */ /* 0x000fea000383ffff */
.L_x_3367:
[----:B0-----:R0:W2:Y:S02]  /*2ac10*/  SYNCS.PHASECHK.TRANS64.TRYWAIT P0, [R3+URZ+0x32440], R2 ;  /* 0x03244002030075a7 */ /* 0x0010a4000800017f */
[----:B--2---:R-:W-:Y:S05]  /*2ac20*/  @!P0 NANOSLEEP.SYNCS 0x989680 ;  /* 0x009896800000895d */ /* 0x004fea0003900000 */
[----:B------:R-:W2:Y:S02]  /*2ac30*/  @!P0 SYNCS.PHASECHK.TRANS64 P0, [R3+URZ+0x32440], R2 ;  /* 0x03244002030085a7 */ /* 0x000ea4000800007f */
[----:B--2---:R-:W-:Y:S05]  /*2ac40*/  @!P0 BRA `(.L_x_3367) ;  /* 0xfffffffc00f08947 */ /* 0x004fea000383ffff */
[----:B------:R-:W-:Y:S05]  /*2ac50*/  BRA `(.L_x_3486) ;  /* 0xffffffb000ec7947 */ /* 0x000fea000383ffff */
.L_x_3372:
[----:B--2---:R2:W3:Y:S02]  /*2ac60*/  SYNCS.PHASECHK.TRANS64.TRYWAIT P0, [R3+URZ+0x32460], R2 ;  /* 0x03246002030075a7 */ /* 0x0044e4000800017f */
[----:B---3--:R-:W-:Y:S05]  /*2ac70*/  @!P0 NANOSLEEP.SYNCS 0x989680 ;  /* 0x009896800000895d */ /* 0x008fea0003900000 */
[----:B------:R-:W3:Y:S02]  /*2ac80*/  @!P0 SYNCS.PHASECHK.TRANS64 P0, [R3+URZ+0x32460], R2 ;  /* 0x03246002030085a7 */ /* 0x000ee4000800007f */
[----:B---3--:R-:W-:Y:S05]  /*2ac90*/  @!P0 BRA `(.L_x_3372) ;  /* 0xfffffffc00f08947 */ /* 0x008fea000383ffff */
[----:B------:R-:W-:Y:S05]  /*2aca0*/  BRA `(.L_x_3487) ;  /* 0xffffffb400707947 */ /* 0x000fea000383ffff */
.L_x_3383:
[----:B0-----:R0:W2:Y:S02]  /*2acb0*/  SYNCS.PHASECHK.TRANS64.TRYWAIT P0, [R2+URZ+0x32440], R3 ;  /* 0x03244003020075a7 */ /* 0x0010a4000800017f */
[----:B--2---:R-:W-:Y:S05]  /*2acc0*/  @!P0 NANOSLEEP.SYNCS 0x989680 ;  /* 0x009896800000895d */ /* 0x004fea0003900000 */
[----:B------:R-:W2:Y:S02]  /*2acd0*/  @!P0 SYNCS.PHASECHK.TRANS64 P0, [R2+URZ+0x32440], R3 ;  /* 0x03244003020085a7 */ /* 0x000ea4000800007f */
[----:B--2---:R-:W-:Y:S05]  /*2ace0*/  @!P0 BRA `(.L_x_3383) ;  /* 0xfffffffc00f08947 */ /* 0x004fea000383ffff */
[----:B------:R-:W-:Y:S05]  /*2acf0*/  BRA `(.L_x_3488) ;  /* 0xffffffbc00707947 */ /* 0x000fea000383ffff */
.L_x_3388:
[----:B--2---:R2:W3:Y:S02]  /*2ad00*/  SYNCS.PHASECHK.TRANS64.TRYWAIT P0, [R2+URZ+0x32460], R3 ;  /* 0x03246003020075a7 */ /* 0x0044e4000800017f */
[----:B---3--:R-:W-:Y:S05]  /*2ad10*/  @!P0 NANOSLEEP.SYNCS 0x989680 ;  /* 0x009896800000895d */ /* 0x008fea0003900000 */
[----:B------:R-:W3:Y:S02]  /*2ad20*/  @!P0 SYNCS.PHASECHK.TRANS64 P0, [R2+URZ+0x32460], R3 ;  /* 0x03246003020085a7 */ /* 0x000ee4000800007f */
[----:B---3--:R-:W-:Y:S05]  /*2ad30*/  @!P0 BRA `(.L_x_3388) ;  /* 0xfffffffc00f08947 */ /* 0x008fea000383ffff */
[----:B------:R-:W-:Y:S05]  /*2ad40*/  BRA `(.L_x_3489) ;  /* 0xffffffbc00f07947 */ /* 0x000fea000383ffff */
.L_x_3399:
[----:B0-----:R0:W2:Y:S02]  /*2ad50*/  SYNCS.PHASECHK.TRANS64.TRYWAIT P0, [R3+URZ+0x32440], R2 ;  /* 0x03244002030075a7 */ /* 0x0010a4000800017f */
[----:B--2---:R-:W-:Y:S05]  /*2ad60*/  @!P0 NANOSLEEP.SYNCS 0x989680 ;  /* 0x009896800000895d */ /* 0x004fea0003900000 */
[----:B------:R-:W2:Y:S02]  /*2ad70*/  @!P0 SYNCS.PHASECHK.TRANS64 P0, [R3+URZ+0x32440], R2 ;  /* 0x03244002030085a7 */ /* 0x000ea4000800007f */
[----:B--2---:R-:W-:Y:S05]  /*2ad80*/  @!P0 BRA `(.L_x_3399) ;  /* 0xfffffffc00f08947 */ /* 0x004fea000383ffff */
[----:B------:R-:W-:Y:S05]  /*2ad90*/  BRA `(.L_x_3490) ;  /* 0xffffffc400cc7947 */ /* 0x000fea000383ffff */
.L_x_3404:
[----:B--2---:R2:W3:Y:S02]  /*2ada0*/  SYNCS.PHASECHK.TRANS64.TRYWAIT P0, [R3+URZ+0x32460], R2 ;  /* 0x03246002030075a7 */ /* 0x0044e4000800017f */
[----:B---3--:R-:W-:Y:S05]  /*2adb0*/  @!P0 NANOSLEEP.SYNCS 0x989680 ;  /* 0x009896800000895d */ /* 0x008fea0003900000 */
[----:B------:R-:W3:Y:S02]  /*2adc0*/  @!P0 SYNCS.PHASECHK.TRANS64 P0, [R3+URZ+0x32460], R2 ;  /* 0x03246002030085a7 */ /* 0x000ee4000800007f */
[----:B---3--:R-:W-:Y:S05]  /*2add0*/  @!P0 BRA `(.L_x_3404) ;  /* 0xfffffffc00f08947 */ /* 0x008fea000383ffff */
[----:B------:R-:W-:Y:S05]  /*2ade0*/  BRA `(.L_x_3491) ;  /* 0xffffffc800507947 */ /* 0x000fea000383ffff */
.L_x_3416:
[----:B------:R-:W-:Y:S01]  /*2adf0*/  BSSY B0, `(.L_x_3492) ;  /* 0x0000008000007945 */ /* 0x000fe20003800000 */
[----:B------:R-:W-:Y:S02]  /*2ae00*/  IMAD.MOV.U32 R13, RZ, RZ, R16 ;  /* 0x000000ffff0d7224 */ /* 0x000fe400078e0010 */
[----:B------:R-:W-:Y:S02]  /*2ae10*/  IMAD.MOV.U32 R12, RZ, RZ, RZ ;  /* 0x000000ffff0c7224 */ /* 0x000fe400078e00ff */
[----:B------:R-:W-:Y:S02]  /*2ae20*/  IMAD.MOV.U32 R11, RZ, RZ, 0x1f ;  /* 0x0000001fff0b7424 */ /* 0x000fe400078e00ff */
[----:B------:R-:W-:-:S07]  /*2ae30*/  IMAD.MOV.U32 R15, RZ, RZ, -0x1 ;  /* 0xffffffffff0f7424 */ /* 0x000fce00078e00ff */
[----:B01---5:R-:W-:Y:S05]  /*2ae40*/  WARPSYNC.COLLECTIVE R15, `(.L_x_3493) ;  /* 0x000000000f087348 */ /* 0x023fea0003c00000 */
[----:B------:R2:W3:Y:S02]  /*2ae50*/  SHFL.IDX P6, R14, R13, R12, R11 ;  /* 0x0000000c0d0e7389 */ /* 0x0004e400000c000b */
[----:B0123-5:R-:W-:Y:S01]  /*2ae60*/  ENDCOLLECTIVE ;  /* 0x000000000000791b */ /* 0x02ffe20003800000 */
.L_x_3493:
[----:B------:R-:W-:Y:S05]  /*2ae70*/  BSYNC B0 ;  /* 0x0000000000007941 */ /* 0x000fea0003800000 */
.L_x_3492:
        /* <DEDUP_REMOVED lines=9> */
.L_x_3494:
        /* <DEDUP_REMOVED lines=18> */
.L_x_3495:
[----:B------:R-:W-:Y:S01]  /*2b030*/  IMAD.MOV.U32 R12, RZ, RZ, 0x2 ;  /* 0x00000002ff0c7424 */ /* 0x000fe200078e00ff */
[----:B------:R-:W-:-:S05]  /*2b040*/  SEL R7, R14, RZ, P1 ;  /* 0x000000ff0e077207 */ /* 0x000fca0000800000 */
[----:B------:R-:W-:-:S04]  /*2b050*/  IMAD.IADD R3, R2, 0x1, R7 ;  /* 0x0000000102037824 */ /* 0x000fc800078e0207 */
[----:B------:R-:W-:-:S07]  /*2b060*/  IMAD.MOV.U32 R13, RZ, RZ, R3 ;  /* 0x000000ffff0d7224 */ /* 0x000fce00078e0003 */
[----:B------:R-:W-:Y:S05]  /*2b070*/  WARPSYNC.COLLECTIVE R15, `(.L_x_3496) ;  /* 0x000000000f087348 */ /* 0x000fea0003c00000 */
[----:B------:R0:W1:Y:S02]  /*2b080*/  SHFL.UP P6, R14, R13, R12, R11 ;  /* 0x0400000c0d0e7389 */ /* 0x00006400000c000b */
[----:B01----:R-:W-:Y:S01]  /*2b090*/  ENDCOLLECTIVE ;  /* 0x000000000000791b */ /* 0x003fe20003800000 */
.L_x_3496:
        /* <DEDUP_REMOVED lines=8> */
.L_x_3497:
        /* <DEDUP_REMOVED lines=8> */
.L_x_3498:
        /* <DEDUP_REMOVED lines=8> */
.L_x_3499:
        /* <DEDUP_REMOVED lines=9> */
.L_x_3500:
[----:B------:R-:W-:Y:S01]  /*2b2b0*/  IMAD.MOV.U32 R16, RZ, RZ, R14 ;  /* 0x000000ffff107224 */ /* 0x000fe200078e000e */
[----:B------:R-:W-:Y:S06]  /*2b2c0*/  BRA `(.L_x_3501) ;  /* 0xffffffcc00a07947 */ /* 0x000fec000383ffff */
.L_x_3421:
        /* <DEDUP_REMOVED lines=8> */
.L_x_3503:
[----:B------:R-:W-:Y:S05]  /*2b350*/  BSYNC B0 ;  /* 0x0000000000007941 */ /* 0x000fea0003800000 */
.L_x_3502:
        /* <DEDUP_REMOVED lines=9> */
.L_x_3504:
[----:B------:R-:W-:Y:S01]  /*2b3f0*/  IMAD.MOV.U32 R12, RZ, RZ, 0x4 ;  /* 0x00000004ff0c7424 */ /* 0x000fe200078e00ff */
[----:B------:R-:W-:-:S05]  /*2b400*/  SEL R14, R14, RZ, P2 ;  /* 0x000000ff0e0e7207 */ /* 0x000fca0001000000 */
[----:B------:R-:W-:-:S04]  /*2b410*/  IMAD.IADD R3, R3, 0x1, R14 ;  /* 0x0000000103037824 */ /* 0x000fc800078e020e */
[----:B------:R-:W-:-:S07]  /*2b420*/  IMAD.MOV.U32 R13, RZ, RZ, R3 ;  /* 0x000000ffff0d7224 */ /* 0x000fce00078e0003 */
[----:B------:R-:W-:Y:S05]  /*2b430*/  WARPSYNC.COLLECTIVE R15, `(.L_x_3505) ;  /* 0x000000000f087348 */ /* 0x000fea0003c00000 */
[----:B------:R0:W1:Y:S02]  /*2b440*/  SHFL.UP P6, R14, R13, R12, R11 ;  /* 0x0400000c0d0e7389 */ /* 0x00006400000c000b */
[----:B01----:R-:W-:Y:S01]  /*2b450*/  ENDCOLLECTIVE ;  /* 0x000000000000791b */ /* 0x003fe20003800000 */
.L_x_3505:
[----:B------:R-:W-:Y:S01]  /*2b460*/  IMAD.MOV.U32 R12, RZ, RZ, 0x8 ;  /* 0x00000008ff0c7424 */ /* 0x000fe200078e00ff */
[----:B------:R-:W-:-:S05]  /*2b470*/  SEL R14, R14, RZ, P3 ;  /* 0x000000ff0e0e7207 */ /* 0x000fca0001800000 */
[----:B------:R-:W-:-:S04]  /*2b480*/  IMAD.IADD R3, R3, 0x1, R14 ;  /* 0x0000000103037824 */ /* 0x000fc800078e020e */
[----:B------:R-:W-:-:S07]  /*2b490*/  IMAD.MOV.U32 R13, RZ, RZ, R3 ;  /* 0x000000ffff0d7224 */ /* 0x000fce00078e0003 */
[----:B------:R-:W-:Y:S05]  /*2b4a0*/  WARPSYNC.COLLECTIVE R15, `(.L_x_3506) ;  /* 0x000000000f087348 */ /* 0x000fea0003c00000 */
[----:B------:R0:W1:Y:S02]  /*2b4b0*/  SHFL.UP P6, R14, R13, R12, R11 ;  /* 0x0400000c0d0e7389 */ /* 0x00006400000c000b */
[----:B01----:R-:W-:Y:S01]  /*2b4c0*/  ENDCOLLECTIVE ;  /* 0x000000000000791b */ /* 0x003fe20003800000 */
.L_x_3506:
[----:B------:R-:W-:Y:S01]  /*2b4d0*/  IMAD.MOV.U32 R12, RZ, RZ, 0x10 ;  /* 0x00000010ff0c7424 */ /* 0x000fe200078e00ff */
[----:B------:R-:W-:-:S05]  /*2b4e0*/  SEL R14, R14, RZ, P4 ;  /* 0x000000ff0e0e7207 */ /* 0x000fca0002000000 */
[----:B------:R-:W-:-:S04]  /*2b4f0*/  IMAD.IADD R3, R3, 0x1, R14 ;  /* 0x0000000103037824 */ /* 0x000fc800078e020e */
[----:B------:R-:W-:-:S07]  /*2b500*/  IMAD.MOV.U32 R13, RZ, RZ, R3 ;  /* 0x000000ffff0d7224 */ /* 0x000fce00078e0003 */
[----:B------:R-:W-:Y:S05]  /*2b510*/  WARPSYNC.COLLECTIVE R15, `(.L_x_3507) ;  /* 0x000000000f087348 */ /* 0x000fea0003c00000 */
[----:B------:R0:W1:Y:S02]  /*2b520*/  SHFL.UP P6, R14, R13, R12, R11 ;  /* 0x0400000c0d0e7389 */ /* 0x00006400000c000b */
[----:B01----:R-:W-:Y:S01]  /*2b530*/  ENDCOLLECTIVE ;  /* 0x000000000000791b */ /* 0x003fe20003800000 */
.L_x_3507:
        /* <DEDUP_REMOVED lines=8> */
.L_x_3508:
[----:B------:R-:W-:Y:S01]  /*2b5c0*/  IMAD.MOV.U32 R16, RZ, RZ, R14 ;  /* 0x000000ffff107224 */ /* 0x000fe200078e000e */
[----:B------:R-:W-:Y:S06]  /*2b5d0*/  BRA `(.L_x_3509) ;  /* 0xffffffcc00787947 */ /* 0x000fec000383ffff */
.L_x_3423:
[----:B------:R-:W-:Y:S01]  /*2b5e0*/  BSSY B0, `(.L_x_3510) ;  /* 0x0000006000007945 */ /* 0x000fe20003800000 */
[----:B------:R-:W-:Y:S01]  /*2b5f0*/  PLOP3.LUT P6, PT, P6, PT, PT, 0x8, 0x0 ;  /* 0x000000000000781c */ /* 0x000fe200037ce170 */
[----:B------:R-:W-:-:S12]  /*2b600*/  IMAD.MOV.U32 R15, RZ, RZ, -0x1 ;  /* 0xffffffffff0f7424 */ /* 0x000fd800078e00ff */
[----:B01---5:R-:W-:Y:S05]  /*2b610*/  WARPSYNC.COLLECTIVE R15, `(.L_x_3511) ;  /* 0x000000000f087348 */ /* 0x023fea0003c00000 */
[----:B------:R-:W-:Y:S01]  /*2b620*/  VOTE.ANY R14, PT, P6 ;  /* 0x00000000000e7806 */ /* 0x000fe200030e0100 */
[----:B01---5:R-:W-:Y:S06]  /*2b630*/  ENDCOLLECTIVE ;  /* 0x000000000000791b */ /* 0x023fec0003800000 */
.L_x_3511:
[----:B------:R-:W-:Y:S05]  /*2b640*/  BSYNC B0 ;  /* 0x0000000000007941 */ /* 0x000fea0003800000 */
.L_x_3510:
        /* <DEDUP_REMOVED lines=9> */
.L_x_3512:
[----:B------:R-:W-:Y:S01]  /*2b6e0*/  IMAD.MOV.U32 R17, RZ, RZ, R14 ;  /* 0x000000ffff117224 */ /* 0x000fe200078e000e */
[----:B------:R-:W-:Y:S06]  /*2b6f0*/  BRA `(.L_x_3513) ;  /* 0xffffffcc00687947 */ /* 0x000fec000383ffff */
.L_x_3425:
[----:B------:R-:W-:Y:S01]  /*2b700*/  BSSY B0, `(.L_x_3514) ;  /* 0x0000007000007945 */ /* 0x000fe20003800000 */
[----:B------:R-:W-:Y:S02]  /*2b710*/  IMAD.MOV.U32 R13, RZ, RZ, R3 ;  /* 0x000000ffff0d7224 */ /* 0x000fe400078e0003 */
[----:B------:R-:W-:Y:S02]  /*2b720*/  IMAD.MOV.U32 R11, RZ, RZ, 0x1f ;  /* 0x0000001fff0b7424 */ /* 0x000fe400078e00ff */
[----:B------:R-:W-:-:S07]  /*2b730*/  IMAD.MOV.U32 R15, RZ, RZ, -0x1 ;  /* 0xffffffffff0f7424 */ /* 0x000fce00078e00ff */
[----:B0123-5:R-:W-:Y:S05]  /*2b740*/  WARPSYNC.COLLECTIVE R15, `(.L_x_3515) ;  /* 0x000000000f087348 */ /* 0x02ffea0003c00000 */
[----:B------:R4:W0:Y:S02]  /*2b750*/  SHFL.IDX P6, R14, R13, R12, R11 ;  /* 0x0000000c0d0e7389 */ /* 0x00082400000c000b */
[----:B012345:R-:W-:Y:S01]  /*2b760*/  ENDCOLLECTIVE ;  /* 0x000000000000791b */ /* 0x03ffe20003800000 */
.L_x_3515:
[----:B------:R-:W-:Y:S05]  /*2b770*/  BSYNC B0 ;  /* 0x0000000000007941 */ /* 0x000fea0003800000 */
.L_x_3514:
[----:B------:R-:W-:Y:S01]  /*2b780*/  IMAD.MOV.U32 R3, RZ, RZ, R14 ;  /* 0x000000ffff037224 */ /* 0x000fe200078e000e */
[----:B------:R-:W-:Y:S06]  /*2b790*/  BRA `(.L_x_3516) ;  /* 0xffffffcc005c7947 */ /* 0x000fec000383ffff */
.L_x_3429:
[----:B0-----:R0:W2:Y:S02]  /*2b7a0*/  SYNCS.PHASECHK.TRANS64.TRYWAIT P0, [R0+URZ+0x32420], R3 ;  /* 0x03242003000075a7 */ /* 0x0010a4000800017f */
[----:B--2---:R-:W-:Y:S05]  /*2b7b0*/  @!P0 NANOSLEEP.SYNCS 0x989680 ;  /* 0x009896800000895d */ /* 0x004fea0003900000 */
[----:B------:R-:W2:Y:S02]  /*2b7c0*/  @!P0 SYNCS.PHASECHK.TRANS64 P0, [R0+URZ+0x32420], R3 ;  /* 0x03242003000085a7 */ /* 0x000ea4000800007f */
[----:B--2---:R-:W-:Y:S05]  /*2b7d0*/  @!P0 BRA `(.L_x_3429) ;  /* 0xfffffffc00f08947 */ /* 0x004fea000383ffff */
[----:B------:R-:W-:Y:S05]  /*2b7e0*/  BRA `(.L_x_3517) ;  /* 0xffffffd000e07947 */ /* 0x000fea000383ffff */
.L_x_3430:
        /* <DEDUP_REMOVED lines=11> */
.L_x_3519:
[----:B------:R-:W-:Y:S05]  /*2b8a0*/  BSYNC B0 ;  /* 0x0000000000007941 */ /* 0x000fea0003800000 */
.L_x_3518:
[----:B------:R-:W-:Y:S05]  /*2b8b0*/  BRA `(.L_x_3520) ;  /* 0xffffffd000c87947 */ /* 0x000fea000383ffff */
.L_x_3433:
[----:B------:R-:W-:Y:S01]  /*2b8c0*/  BSSY B1, `(.L_x_3521) ;  /* 0x0000006000017945 */ /* 0x000fe20003800000 */
[----:B------:R-:W-:-:S07]  /*2b8d0*/  IMAD.MOV.U32 R15, RZ, RZ, -0x1 ;  /* 0xffffffffff0f7424 */ /* 0x000fce00078e00ff */
[----:B012--5:R-:W-:Y:S05]  /*2b8e0*/  WARPSYNC.COLLECTIVE R15, `(.L_x_3522) ;  /* 0x000000000f0c7348 */ /* 0x027fea0003c00000 */
[----:B------:R-:W-:Y:S02]  /*2b8f0*/  ELECT P6, UR62, PT ;  /* 0x00000000003e782f */ /* 0x000fe400038c0000 */
[----:B------:R-:W-:Y:S01]  /*2b900*/  MOV R14, UR62 ;  /* 0x0000003e000e7c02 */ /* 0x000fe20008000f00 */
[----:B012--5:R-:W-:Y:S10]  /*2b910*/  ENDCOLLECTIVE ;  /* 0x000000000000791b */ /* 0x027ff40003800000 */
.L_x_3522:
[----:B------:R-:W-:Y:S05]  /*2b920*/  BSYNC B1 ;  /* 0x0000000000017941 */ /* 0x000fea0003800000 */
.L_x_3521:
[----:B------:R-:W-:Y:S05]  /*2b930*/  BRA `(.L_x_3523) ;  /* 0xffffffd000c07947 */ /* 0x000fea000383ffff */
.L_x_3435:
[----:B0-----:R0:W2:Y:S02]  /*2b940*/  SYNCS.PHASECHK.TRANS64.TRYWAIT P0, [R6+URZ], R5 ;  /* 0x00000005060075a7 */ /* 0x0010a4000800017f */
[----:B--2---:R-:W-:Y:S05]  /*2b950*/  @!P0 NANOSLEEP.SYNCS 0x989680 ;  /* 0x009896800000895d */ /* 0x004fea0003900000 */
[----:B------:R-:W2:Y:S02]  /*2b960*/  @!P0 SYNCS.PHASECHK.TRANS64 P0, [R6+URZ], R5 ;  /* 0x00000005060085a7 */ /* 0x000ea4000800007f */
[----:B--2---:R-:W-:Y:S05]  /*2b970*/  @!P0 BRA `(.L_x_3435) ;  /* 0xfffffffc00f08947 */ /* 0x004fea000383ffff */
[----:B------:R-:W-:Y:S05]  /*2b980*/  BRA `(.L_x_3524) ;  /* 0xffffffd000fc7947 */ /* 0x000fea000383ffff */
.L_x_3436:
[----:B--2---:R2:W3:Y:S02]  /*2b990*/  SYNCS.PHASECHK.TRANS64.TRYWAIT P0, [R7+URZ], R2 ;  /* 0x00000002070075a7 */ /* 0x0044e4000800017f */
[----:B---3--:R-:W-:Y:S05]  /*2b9a0*/  @!P0 NANOSLEEP.SYNCS 0x989680 ;  /* 0x009896800000895d */ /* 0x008fea0003900000 */
[----:B------:R-:W3:Y:S02]  /*2b9b0*/  @!P0 SYNCS.PHASECHK.TRANS64 P0, [R7+URZ], R2 ;  /* 0x00000002070085a7 */ /* 0x000ee4000800007f */
[----:B---3--:R-:W-:Y:S05]  /*2b9c0*/  @!P0 BRA `(.L_x_3436) ;  /* 0xfffffffc00f08947 */ /* 0x008fea000383ffff */
[----:B------:R-:W-:Y:S05]  /*2b9d0*/  BRA `(.L_x_3525) ;  /* 0xffffffd000f07947 */ /* 0x000fea000383ffff */
.L_x_3438:
[----:B---3--:R3:W4:Y:S02]  /*2b9e0*/  SYNCS.PHASECHK.TRANS64.TRYWAIT P0, [R4+URZ], R5 ;  /* 0x00000005040075a7 */ /* 0x008724000800017f */
[----:B----4-:R-:W-:Y:S05]  /*2b9f0*/  @!P0 NANOSLEEP.SYNCS 0x989680 ;  /* 0x009896800000895d */ /* 0x010fea0003900000 */
[----:B------:R-:W4:Y:S02]  /*2ba00*/  @!P0 SYNCS.PHASECHK.TRANS64 P0, [R4+URZ], R5 ;  /* 0x00000005040085a7 */ /* 0x000f24000800007f */
[----:B----4-:R-:W-:Y:S05]  /*2ba10*/  @!P0 BRA `(.L_x_3438) ;  /* 0xfffffffc00f08947 */ /* 0x010fea000383ffff */
[----:B------:R-:W-:Y:S05]  /*2ba20*/  BRA `(.L_x_3526) ;  /* 0xffffffd000f87947 */ /* 0x000fea000383ffff */
        .type           $_ZN7cutlass13device_kernelIN5flash11enable_sm90INS1_16FlashAttnFwdSm90INS1_25CollectiveMainloopFwdSm90ILi2EN4cute5tupleIJNS5_1CILi1EEES8_S8_EEENS6_IJNS7_ILi128EEENS7_ILi96EEENS7_ILi64EEEEEELi256ENS_10bfloat16_tEfNS_4arch4Sm90ELb0ELb1ELb0ELb1ELb0ELb0ELb1ELb1ELb0ELb1ELb0ELb0EEENS1_21CollectiveEpilogueFwdINS6_IJSA_NS7_ILi256EEESB_EEES9_SE_SG_Li256ELb1ELb1ELb0ELb0EEENS1_36VarlenDynamicPersistentTileSchedulerILi128ELi96ELi256ELi128ELb0ELb1ELb1ELb1ELb0ELb1EEEEEEEEEvNT_6ParamsE$_ZZN5flash25CollectiveMainloopFwdSm90ILi2EN4cute5tupleIJNS1_1CILi1EEES4_S4_EEENS2_IJNS3_ILi128EEENS3_ILi96EEENS3_ILi64EEEEEELi256EN7cutlass10bfloat16_tEfNSA_4arch4Sm90ELb0ELb1ELb0ELb1ELb0ELb0ELb1ELb1ELb0ELb1ELb0ELb0EE3mmaINS_16FlashAttnFwdSm90ISE_NS_21CollectiveEpilogueFwdINS2_IJS6_NS3_ILi256EEES7_EEES5_SB_SD_Li256ELb1ELb1ELb0ELb0EEENS_36VarlenDynamicPersistentTileSchedulerILi128ELi96ELi256ELi128ELb0ELb1ELb1ELb1ELb0ELb1EEEE13SharedStorageENS1_6TensorINS1_11ArrayEngineIfLm128EEENS1_6LayoutINS2_IJNS2_IJNS3_ILi2EEEST_NS3_ILi32EEEEEES4_S4_EEENS2_IJNS2_IJS4_ST_NS3_ILi4EEEEEENS3_ILi0EEESZ_EEEEEEENS_7SoftmaxILi2ELi0EEEEEbRKNSE_6ParamsENSA_25PipelineTmaAsyncNoClusterILi2ENSA_16PipelineTmaAsyncILi2EEEEES1B_RNSA_13PipelineStateILj2EEERT0_RT1_iRiRKNS_16SeqlenInfoQKNewKILb1ELb0EEENS2_IJiiiiEEERT_ENKUliT_T0_T1_E_clIZSF_ISO_S12_S14_EbS17_S1B_S1B_S1E_S1G_S1I_iS1J_S1N_S1O_S1Q_EUlRS1R_iE1_NS3_ILb0EEENS3_ILb1EEEEEDaiS1R_S1S_S1T_,@function
        .size           $_ZN7cutlass13device_kernelIN5flash11enable_sm90INS1_16FlashAttnFwdSm90INS1_25CollectiveMainloopFwdSm90ILi2EN4cute5tupleIJNS5_1CILi1EEES8_S8_EEENS6_IJNS7_ILi128EEENS7_ILi96EEENS7_ILi64EEEEEELi256ENS_10bfloat16_tEfNS_4arch4Sm90ELb0ELb1ELb0ELb1ELb0ELb0ELb1ELb1ELb0ELb1ELb0ELb0EEENS1_21CollectiveEpilogueFwdINS6_IJSA_NS7_ILi256EEESB_EEES9_SE_SG_Li256ELb1ELb1ELb0ELb0EEENS1_36VarlenDynamicPersistentTileSchedulerILi128ELi96ELi256ELi128ELb0ELb1ELb1ELb1ELb0ELb1EEEEEEEEEvNT_6ParamsE$_ZZN5flash25CollectiveMainloopFwdSm90ILi2EN4cute5tupleIJNS1_1CILi1EEES4_S4_EEENS2_IJNS3_ILi128EEENS3_ILi96EEENS3_ILi64EEEEEELi256EN7cutlass10bfloat16_tEfNSA_4arch4Sm90ELb0ELb1ELb0ELb1ELb0ELb0ELb1ELb1ELb0ELb1ELb0ELb0EE3mmaINS_16FlashAttnFwdSm90ISE_NS_21CollectiveEpilogueFwdINS2_IJS6_NS3_ILi256EEES7_EEES5_SB_SD_Li256ELb1ELb1ELb0ELb0EEENS_36VarlenDynamicPersistentTileSchedulerILi128ELi96ELi256ELi128ELb0ELb1ELb1ELb1ELb0ELb1EEEE13SharedStorageENS1_6TensorINS1_11ArrayEngineIfLm128EEENS1_6LayoutINS2_IJNS2_IJNS3_ILi2EEEST_NS3_ILi32EEEEEES4_S4_EEENS2_IJNS2_IJS4_ST_NS3_ILi4EEEEEENS3_ILi0EEESZ_EEEEEEENS_7SoftmaxILi2ELi0EEEEEbRKNSE_6ParamsENSA_25PipelineTmaAsyncNoClusterILi2ENSA_16PipelineTmaAsyncILi2EEEEES1B_RNSA_13PipelineStateILj2EEERT0_RT1_iRiRKNS_16SeqlenInfoQKNewKILb1ELb0EEENS2_IJiiiiEEERT_ENKUliT_T0_T1_E_clIZSF_ISO_S12_S14_EbS17_S1B_S1B_S1E_S1G_S1I_iS1J_S1N_S1O_S1Q_EUlRS1R_iE1_NS3_ILb0EEENS3_ILb1EEEEEDaiS1R_S1S_S1T_,(.L_x_6045 - $_ZN7cutlass13device_kernelIN5flash11enable_sm90INS1_16FlashAttnFwdSm90INS1_25CollectiveMainloopFwdSm90ILi2EN4cute5tupleIJNS5_1CILi1EEES8_S8_EEENS6_IJNS7_ILi128EEENS7_ILi96EEENS7_ILi64EEEEEELi256ENS_10bfloat16_tEfNS_4arch4Sm90ELb0ELb1ELb0ELb1ELb0ELb0ELb1ELb1ELb0ELb1ELb0ELb0EEENS1_21CollectiveEpilogueFwdINS6_IJSA_NS7_ILi256EEESB_EEES9_SE_SG_Li256ELb1ELb1ELb0ELb0EEENS1_36VarlenDynamicPersistentTileSchedulerILi128ELi96ELi256ELi128ELb0ELb1ELb1ELb1ELb0ELb1EEEEEEEEEvNT_6ParamsE$_ZZN5flash25CollectiveMainloopFwdSm90ILi2EN4cute5tupleIJNS1_1CILi1EEES4_S4_EEENS2_IJNS3_ILi128EEENS3_ILi96EEENS3_ILi64EEEEEELi256EN7cutlass10bfloat16_tEfNSA_4arch4Sm90ELb0ELb1ELb0ELb1ELb0ELb0ELb1ELb1ELb0ELb1ELb0ELb0EE3mmaINS_16FlashAttnFwdSm90ISE_NS_21CollectiveEpilogueFwdINS2_IJS6_NS3_ILi256EEES7_EEES5_SB_SD_Li256ELb1ELb1ELb0ELb0EEENS_36VarlenDynamicPersistentTileSchedulerILi128ELi96ELi256ELi128ELb0ELb1ELb1ELb1ELb0ELb1EEEE13SharedStorageENS1_6TensorINS1_11ArrayEngineIfLm128EEENS1_6LayoutINS2_IJNS2_IJNS3_ILi2EEEST_NS3_ILi32EEEEEES4_S4_EEENS2_IJNS2_IJS4_ST_NS3_ILi4EEEEEENS3_ILi0EEESZ_EEEEEEENS_7SoftmaxILi2ELi0EEEEEbRKNSE_6ParamsENSA_25PipelineTmaAsyncNoClusterILi2ENSA_16PipelineTmaAsyncILi2EEEEES1B_RNSA_13PipelineStateILj2EEERT0_RT1_iRiRKNS_16SeqlenInfoQKNewKILb1ELb0EEENS2_IJiiiiEEERT_ENKUliT_T0_T1_E_clIZSF_ISO_S12_S14_EbS17_S1B_S1B_S1E_S1G_S1I_iS1J_S1N_S1O_S1Q_EUlRS1R_iE1_NS3_ILb0EEENS3_ILb1EEEEEDaiS1R_S1S_S1T_)
$_ZN7cutlass13device_kernelIN5flash11enable_sm90INS1_16FlashAttnFwdSm90INS1_25CollectiveMainloopFwdSm90ILi2EN4cute5tupleIJNS5_1CILi1EEES8_S8_EEENS6_IJNS7_ILi128EEENS7_ILi96EEENS7_ILi64EEEEEELi256ENS_10bfloat16_tEfNS_4arch4Sm90ELb0ELb1ELb0ELb1ELb0ELb0ELb1ELb1ELb0ELb1ELb0ELb0EEENS1_21CollectiveEpilogueFwdINS6_IJSA_NS7_ILi256EEESB_EEES9_SE_SG_Li256ELb1ELb1ELb0ELb0EEENS1_36VarlenDynamicPersistentTileSchedulerILi128ELi96ELi256ELi128ELb0ELb1ELb1ELb1ELb0ELb1EEEEEEEEEvNT_6ParamsE$_ZZN5flash25CollectiveMainloopFwdSm90ILi2EN4cute5tupleIJNS1_1CILi1EEES4_S4_EEENS2_IJNS3_ILi128EEENS3_ILi96EEENS3_ILi64EEEEEELi256EN7cutlass10bfloat16_tEfNSA_4arch4Sm90ELb0ELb1ELb0ELb1ELb0ELb0ELb1ELb1ELb0ELb1ELb0ELb0EE3mmaINS_16FlashAttnFwdSm90ISE_NS_21CollectiveEpilogueFwdINS2_IJS6_NS3_ILi256EEES7_EEES5_SB_SD_Li256ELb1ELb1ELb0ELb0EEENS_36VarlenDynamicPersistentTileSchedulerILi128ELi96ELi256ELi128ELb0ELb1ELb1ELb1ELb0ELb1EEEE13SharedStorageENS1_6TensorINS1_11ArrayEngineIfLm128EEENS1_6LayoutINS2_IJNS2_IJNS3_ILi2EEEST_NS3_ILi32EEEEEES4_S4_EEENS2_IJNS2_IJS4_ST_NS3_ILi4EEEEEENS3_ILi0EEESZ_EEEEEEENS_7SoftmaxILi2ELi0EEEEEbRKNSE_6ParamsENSA_25PipelineTmaAsyncNoClusterILi2ENSA_16PipelineTmaAsyncILi2EEEEES1B_RNSA_13PipelineStateILj2EEERT0_RT1_iRiRKNS_16SeqlenInfoQKNewKILb1ELb0EEENS2_IJiiiiEEERT_ENKUliT_T0_T1_E_clIZSF_ISO_S12_S14_EbS17_S1B_S1B_S1E_S1G_S1I_iS1J_S1N_S1O_S1Q_EUlRS1R_iE1_NS3_ILb0EEENS3_ILb1EEEEEDaiS1R_S1S_S1T_:
        /* <DEDUP_REMOVED lines=47> */
.L_x_3528:
[----:B------:R-:W-:Y:S05]  /*2bd20*/  BSYNC B3 ;  /* 0x0000000000037941 */ /* 0x000fea0003800000 */
.L_x_3527:
        /* <DEDUP_REMOVED lines=17> */
.L_x_3530:
[----:B------:R-:W-:Y:S05]  /*2be40*/  BSYNC B3 ;  /* 0x0000000000037941 */ /* 0x000fea0003800000 */
.L_x_3529:
        /* <DEDUP_REMOVED lines=10> */
.L_x_3532:
[----:B------:R-:W-:Y:S05]  /*2bef0*/  BSYNC B3 ;  /* 0x0000000000037941 */ /* 0x000fea0003800000 */
.L_x_3531:
        /* <DEDUP_REMOVED lines=92> */
.L_x_3535:
[----:B------:R-:W-:Y:S05]  /*2c4c0*/  BSYNC B3 ;  /* 0x0000000000037941 */ /* 0x000fea0003800000 */
.L_x_3534:
        /* <DEDUP_REMOVED lines=17> */
.L_x_3537:
[----:B------:R-:W-:Y:S05]  /*2c5e0*/  BSYNC B3 ;  /* 0x0000000000037941 */ /* 0x000fea0003800000 */
.L_x_3536:
        /* <DEDUP_REMOVED lines=10> */
.L_x_3539:
[----:B------:R-:W-:Y:S05]  /*2c690*/  BSYNC B3 ;  /* 0x0000000000037941 */ /* 0x000fea0003800000 */
.L_x_3538:
        /* <DEDUP_REMOVED lines=392> */
.L_x_3546:
[----:B------:R-:W-:Y:S05]  /*2df20*/  BSYNC B5 ;  /* 0x0000000000057941 */ /* 0x000fea0003800000 */
.L_x_3545:
[----:B------:R-:W-:Y:S01]  /*2df30*/  LOP3.LUT R9, RZ, R9, RZ, 0x33, !PT ;  /* 0x00000009ff097212 */ /* 0x000fe200078e33ff */
[----:B------:R-:W-:Y:S06]  /*2df40*/  BRA `(.L_x_3547) ;  /* 0x0000000000287947 */ /* 0x000fec0003800000 */
.L_x_3544:
        /* <DEDUP_REMOVED lines=10> */
.L_x_3547:
[----:B------:R-:W-:Y:S05]  /*2dff0*/  BSYNC B4 ;  /* 0x0000000000047941 */ /* 0x000fea0003800000 */
.L_x_3543:
[----:B------:R-:W-:-:S05]  /*2e000*/  IMAD R9, R76, R9, R12 ;  /* 0x000000094c097224 */ /* 0x000fca00078e020c */
[----:B------:R-:W-:Y:S02]  /*2e010*/  VIMNMX R2, R2, R9, !PT ;  /* 0x0000000902027248 */ /* 0x000fe40007fe0100 */
[----:B------:R-:W-:-:S07]  /*2e020*/  VIADDMNMX R7, R9, R76, R7, PT ;  /* 0x0000004c09077246 */ /* 0x000fce0003800107 */
.L_x_3542:
[----:B------:R-:W-:Y:S05]  /*2e030*/  BSYNC B3 ;  /* 0x0000000000037941 */ /* 0x000fea0003800000 */
.L_x_3541:
        /* <DEDUP_REMOVED lines=137> */
.L_x_3553:
[----:B------:R-:W-:Y:S05]  /*2e8d0*/  BSYNC B5 ;  /* 0x0000000000057941 */ /* 0x000fea0003800000 */
.L_x_3552:
[----:B------:R-:W-:Y:S01]  /*2e8e0*/  LOP3.LUT R21, RZ, R21, RZ, 0x33, !PT ;  /* 0x00000015ff157212 */ /* 0x000fe200078e33ff */
[----:B------:R-:W-:Y:S06]  /*2e8f0*/  BRA `(.L_x_3554) ;  /* 0x0000000000287947 */ /* 0x000fec0003800000 */
.L_x_3551:
        /* <DEDUP_REMOVED lines=10> */
.L_x_3554:
[----:B------:R-:W-:Y:S05]  /*2e9a0*/  BSYNC B4 ;  /* 0x0000000000047941 */ /* 0x000fea0003800000 */
.L_x_3550:
[----:B------:R-:W-:-:S05]  /*2e9b0*/  IMAD R21, R76, R21, R12 ;  /* 0x000000154c157224 */ /* 0x000fca00078e020c */
[----:B------:R-:W-:Y:S02]  /*2e9c0*/  VIADDMNMX R9, R21, R76, R9, PT ;  /* 0x0000004c15097246 */ /* 0x000fe40003800109 */
[----:B------:R-:W-:-:S07]  /*2e9d0*/  VIMNMX R8, R8, R21, !PT ;  /* 0x0000001508087248 */ /* 0x000fce0007fe0100 */
.L_x_3549:
[----:B------:R-:W-:Y:S05]  /*2e9e0*/  BSYNC B3 ;  /* 0x0000000000037941 */ /* 0x000fea0003800000 */
.L_x_3548:
        /* <DEDUP_REMOVED lines=246> */
[----:B---3--:R-:W-:Y:S01]  /*2f950*/  FADD.FTZ R6, R152, R73 ;  /* 0x0000004998067221 */ /* 0x008fe20000010000 */
[----:B------:R-:W3:Y:S01]  /*2f960*/  MUFU.EX2 R13, R34 ;  /* 0x00000022000d7308 */ /* 0x000ee20000000800 */
[----:B----4-:R-:W-:-:S02]  /*2f970*/  FADD.FTZ R7, R153, R24 ;  /* 0x0000001899077221 */ /* 0x010fc40000010000 */
[----:B0-----:R-:W-:Y:S02]  /*2f980*/  FADD.FTZ R27, R25, R6 ;  /* 0x00000006191b7221 */ /* 0x001fe40000010000 */
[----:B-1----:R-:W-:-:S03]  /*2f990*/  FADD.FTZ R6, R158, R7 ;  /* 0x000000079e067221 */ /* 0x002fc60000010000 */
[----:B------:R-:W0:Y:S01]  /*2f9a0*/  MUFU.EX2 R21, R21 ;  /* 0x0000001500157308 */ /* 0x000e220000000800 */
[----:B--2---:R-:W-:Y:S01]  /*2f9b0*/  FADD.FTZ R24, R154, R27 ;  /* 0x0000001b9a187221 */ /* 0x004fe20000010000 */
[----:B-----5:R-:W-:-:S06]  /*2f9c0*/  FADD.FTZ R6, R155, R6 ;  /* 0x000000069b067221 */ /* 0x020fcc0000010000 */
[----:B------:R-:W1:Y:S01]  /*2f9d0*/  MUFU.EX2 R12, R12 ;  /* 0x0000000c000c7308 */ /* 0x000e620000000800 */
[----:B------:R-:W-:Y:S01]  /*2f9e0*/  FADD.FTZ R7, R213, R24 ;  /* 0x00000018d5077221 */ /* 0x000fe20000010000 */
[----:B------:R-:W-:-:S06]  /*2f9f0*/  FADD.FTZ R6, R157, R6 ;  /* 0x000000069d067221 */ /* 0x000fcc0000010000 */
[----:B------:R-:W2:Y:S08]  /*2fa00*/  MUFU.EX2 R20, R20 ;  /* 0x0000001400147308 */ /* 0x000eb00000000800 */
[----:B------:R-:W4:Y:S01]  /*2fa10*/  MUFU.EX2 R160, R160 ;  /* 0x000000a000a07308 */ /* 0x000f220000000800 */
[----:B------:R-:W-:Y:S01]  /*2fa20*/  FADD.FTZ R24, R156, R7 ;  /* 0x000000079c187221 */ /* 0x000fe20000010000 */
        /* <DEDUP_REMOVED lines=464> */
[----:B------:R-:W3:Y:S02]  /*31730*/  LD.E R2, desc[UR6][R6.64+0x1f8] ;  /* 0x0001f80606027980 */ /* 0x000ee4000c101900 */
[----:B---3--:R-:W-:-:S05]  /*31740*/  FMUL.FTZ R31, R9, R2 ;  /* 0x00000002091f7220 */ /* 0x008fca0000410000 */
[----:B------:R-:W-:Y:S04]  /*31750*/  ST.E desc[UR4][R6.64+0x1f8], R31 ;  /* 0x0001f81f06007985 */ /* 0x000fe8000c101904 */
[----:B------:R-:W3:Y:S01]  /*31760*/  LD.E R2, desc[UR6][R6.64+0x1fc] ;  /* 0x0001fc0606027980 */ /* 0x000ee2000c101900 */
[----:B------:R-:W-:Y:S01]  /*31770*/  LEA.HI R24, R207, 0x8, RZ, 0x19 ;  /* 0x00000008cf187811 */ /* 0x000fe200078fc8ff */
[----:B---3--:R-:W-:-:S05]  /*31780*/  FMUL.FTZ R9, R9, R2 ;  /* 0x0000000209097220 */ /* 0x008fca0000410000 */
[----:B------:R3:W-:Y:S04]  /*31790*/  ST.E desc[UR4][R6.64+0x1fc], R9 ;  /* 0x0001fc0906007985 */ /* 0x0007e8000c101904 */
[----:B0-----:R-:W4:Y:S01]  /*317a0*/  LDL.64 R2, [R0+0x80] ;  /* 0x0000800000027983 */ /* 0x001f220000100a00 */
[----:B------:R0:W-:Y:S06]  /*317b0*/  BAR.SYNC.DEFER_BLOCKING R24, 0x100 ;  /* 0x000400180000751d */ /* 0x0001ec0000010000 */
[----:B-1----:R-:W5:Y:S04]  /*317c0*/  LDL.64 R26, [R0] ;  /* 0x00000000001a7983 */ /* 0x002f680000100a00 */
[----:B--2---:R-:W2:Y:S04]  /*317d0*/  LDL.64 R28, [R0+0x98] ;  /* 0x00009800001c7983 */ /* 0x004ea80000100a00 */
[----:B---3--:R-:W0:Y:S04]  /*317e0*/  LDL.64 R8, [R0+0x88] ;  /* 0x0000880000087983 */ /* 0x008e280000100a00 */
[----:B----4-:R-:W3:Y:S04]  /*317f0*/  LD.E R31, desc[UR4][R2.64] ;  /* 0x00000004021f7980 */ /* 0x010ee8000c101900 */
[----:B-----5:R-:W4:Y:S04]  /*31800*/  LD.E R27, desc[UR6][R26.64] ;  /* 0x000000061a1b7980 */ /* 0x020f28000c101900 */
[----:B--2---:R-:W4:Y:S04]  /*31810*/  LD.E.64 R6, desc[UR4][R28.64] ;  /* 0x000000041c067980 */ /* 0x004f28000c101b00 */
[----:B---3--:R1:W-:Y:S04]  /*31820*/  ST.E desc[UR8][R2.64], R31 ;  /* 0x0000001f02007985 */ /* 0x0083e8000c101908 */
[----:B------:R-:W2:Y:S04]  /*31830*/  LD.E R33, desc[UR10][R2.64+0x4] ;  /* 0x0000040a02217980 */ /* 0x000ea8000c101900 */
[----:B--2---:R2:W-:Y:S04]  /*31840*/  ST.E desc[UR4][R2.64+0x4], R33 ;  /* 0x0000042102007985 */ /* 0x0045e8000c101904 */
[----:B------:R-:W3:Y:S04]  /*31850*/  LD.E R35, desc[UR6][R2.64+0x8] ;  /* 0x0000080602237980 */ /* 0x000ee8000c101900 */
[----:B---3--:R3:W-:Y:S04]  /*31860*/  ST.E desc[UR4][R2.64+0x8], R35 ;  /* 0x0000082302007985 */ /* 0x0087e8000c101904 */
[----:B------:R-:W5:Y:S04]  /*31870*/  LD.E R37, desc[UR6][R2.64+0xc] ;  /* 0x00000c0602257980 */ /* 0x000f68000c101900 */
[----:B-----5:R-:W-:Y:S04]  /*31880*/  ST.E desc[UR4][R2.64+0xc], R37 ;  /* 0x00000c2502007985 */ /* 0x020fe8000c101904 */
[----:B------:R-:W5:Y:S04]  /*31890*/  LD.E R29, desc[UR6][R2.64+0x10] ;  /* 0x00001006021d7980 */ /* 0x000f68000c101900 */
[----:B-----5:R5:W-:Y:S04]  /*318a0*/  ST.E desc[UR4][R2.64+0x10], R29 ;  /* 0x0000101d02007985 */ /* 0x020be8000c101904 */
[----:B-1----:R-:W4:Y:S04]  /*318b0*/  LD.E R31, desc[UR6][R2.64+0x14] ;  /* 0x00001406021f7980 */ /* 0x002f28000c101900 */
[----:B----4-:R1:W-:Y:S04]  /*318c0*/  ST.E desc[UR4][R2.64+0x14], R31 ;  /* 0x0000141f02007985 */ /* 0x0103e8000c101904 */
[----:B--2---:R-:W2:Y:S04]  /*318d0*/  LD.E R33, desc[UR6][R2.64+0x18] ;  /* 0x0000180602217980 */ /* 0x004ea8000c101900 */
[----:B--2---:R2:W-:Y:S04]  /*318e0*/  ST.E desc[UR4][R2.64+0x18], R33 ;  /* 0x0000182102007985 */ /* 0x0045e8000c101904 */
[----:B---3--:R-:W3:Y:S04]  /*318f0*/  LD.E R35, desc[UR6][R2.64+0x1c] ;  /* 0x00001c0602237980 */ /* 0x008ee8000c101900 */
[----:B---3--:R3:W-:Y:S04]  /*31900*/  ST.E desc[UR4][R2.64+0x1c], R35 ;  /* 0x00001c2302007985 */ /* 0x0087e8000c101904 */
[----:B-----5:R-:W4:Y:S04]  /*31910*/  LD.E R29, desc[UR6][R2.64+0x20] ;  /* 0x00002006021d7980 */ /* 0x020f28000c101900 */
[----:B----4-:R4:W-:Y:S04]  /*31920*/  ST.E desc[UR4][R2.64+0x20], R29 ;  /* 0x0000201d02007985 */ /* 0x0109e8000c101904 */
[----:B-1----:R-:W5:Y:S04]  /*31930*/  LD.E R31, desc[UR6][R2.64+0x24] ;  /* 0x00002406021f7980 */ /* 0x002f68000c101900 */
[----:B-----5:R1:W-:Y:S04]  /*31940*/  ST.E desc[UR4][R2.64+0x24], R31 ;  /* 0x0000241f02007985 */ /* 0x0203e8000c101904 */
[----:B--2---:R-:W2:Y:S04]  /*31950*/  LD.E R33, desc[UR6][R2.64+0x28] ;  /* 0x0000280602217980 */ /* 0x004ea8000c101900 */
[----:B--2---:R2:W-:Y:S04]  /*31960*/  ST.E desc[UR4][R2.64+0x28], R33 ;  /* 0x0000282102007985 */ /* 0x0045e8000c101904 */
[----:B---3--:R-:W3:Y:S04]  /*31970*/  LD.E R35, desc[UR6][R2.64+0x2c] ;  /* 0x00002c0602237980 */ /* 0x008ee8000c101900 */
[----:B---3--:R3:W-:Y:S04]  /*31980*/  ST.E desc[UR4][R2.64+0x2c], R35 ;  /* 0x00002c2302007985 */ /* 0x0087e8000c101904 */
[----:B----4-:R-:W4:Y:S04]  /*31990*/  LD.E R29, desc[UR6][R2.64+0x30] ;  /* 0x00003006021d7980 */ /* 0x010f28000c101900 */
        /* <DEDUP_REMOVED lines=229> */
[----:B---3--:R-:W3:Y:S01]  /*327f0*/  LD.E R35, desc[UR6][R2.64+0x1fc] ;  /* 0x0001fc0602237980 */ /* 0x008ee2000c101900 */
[----:B------:R-:W-:-:S02]  /*32800*/  R2UR UR30, R4 ;  /* 0x00000000041e72ca */ /* 0x000fc400000e0000 */
[C---:B------:R-:W-:Y:S02]  /*32810*/  R2UR UR31, R5.reuse ;  /* 0x00000000051f72ca */ /* 0x040fe400000e0000 */
[C---:B------:R-:W-:Y:S02]  /*32820*/  R2UR UR32, R4.reuse ;  /* 0x00000000042072ca */ /* 0x040fe400000e0000 */
[C---:B------:R-:W-:Y:S02]  /*32830*/  R2UR UR33, R5.reuse ;  /* 0x00000000052172ca */ /* 0x040fe400000e0000 */
[C---:B------:R-:W-:Y:S02]  /*32840*/  R2UR UR34, R4.reuse ;  /* 0x00000000042272ca */ /* 0x040fe400000e0000 */
[----:B------:R-:W-:Y:S01]  /*32850*/  R2UR UR35, R5 ;  /* 0x00000000052372ca */ /* 0x000fe200000e0000 */
[----:B---3--:R3:W-:Y:S04]  /*32860*/  ST.E desc[UR4][R2.64+0x1fc], R35 ;  /* 0x0001fc2302007985 */ /* 0x0087e8000c101904 */
[----:B0-----:R-:W5:Y:S01]  /*32870*/  LD.E R24, desc[UR6][R8.64] ;  /* 0x0000000608187980 */ /* 0x001f62000c101900 */
        /* <DEDUP_REMOVED lines=26> */
[----:B------:R-:W-:Y:S01]  /*32a20*/  IMAD R6, R27, 0xc00, R6 ;  /* 0x00000c001b067824 */ /* 0x000fe200078e0206 */
[----:B------:R-:W-:Y:S01]  /*32a30*/  F2FP.BF16.F32.PACK_AB R152, R25, R152 ;  /* 0x000000981998723e */ /* 0x000fe200000010ff */
[----:B------:R-:W5:Y:S04]  /*32a40*/  LD.E R26, desc[UR34][R2.64+0x8] ;  /* 0x00000822021a7980 */ /* 0x000f68000c101900 */
[----:B------:R-:W5:Y:S04]  /*32a50*/  LD.E R25, desc[UR32][R2.64+0x4] ;  /* 0x0000042002197980 */ /* 0x000f68000c101900 */
[----:B------:R-:W5:Y:S04]  /*32a60*/  LD.E R27, desc[UR46][R2.64+0xc] ;  /* 0x00000c2e021b7980 */ /* 0x000f68000c101900 */
[----:B------:R-:W5:Y:S04]  /*32a70*/  LD.E R28, desc[UR48][R2.64+0x10] ;  /* 0x00001030021c7980 */ /* 0x000f68000c101900 */
[----:B----4-:R-:W4:Y:S04]  /*32a80*/  LD.E R29, desc[UR50][R2.64+0x14] ;  /* 0x00001432021d7980 */ /* 0x010f28000c101900 */
[----:B------:R-:W4:Y:S04]  /*32a90*/  LD.E R30, desc[UR52][R2.64+0x18] ;  /* 0x00001834021e7980 */ /* 0x000f28000c101900 */
[----:B-1----:R-:W4:Y:S04]  /*32aa0*/  LD.E R31, desc[UR54][R2.64+0x1c] ;  /* 0x00001c36021f7980 */ /* 0x002f28000c101900 */
[----:B------:R-:W4:Y:S04]  /*32ab0*/  LD.E R32, desc[UR60][R2.64+0x20] ;  /* 0x0000203c02207980 */ /* 0x000f28000c101900 */
[----:B--2---:R-:W4:Y:S04]  /*32ac0*/  LD.E R33, desc[UR58][R2.64+0x24] ;  /* 0x0000243a02217980 */ /* 0x004f28000c101900 */
[----:B------:R-:W4:Y:S04]  /*32ad0*/  LD.E R34, desc[UR56][R2.64+0x28] ;  /* 0x0000283802227980 */ /* 0x000f28000c101900 */
[----:B---3--:R-:W4:Y:S04]  /*32ae0*/  LD.E R35, desc[UR4][R2.64+0x2c] ;  /* 0x00002c0402237980 */ /* 0x008f28000c101900 */
        /* <DEDUP_REMOVED lines=51> */
[----:B-----5:R-:W-:-:S03]  /*32e20*/  ISETP.NE.U32.AND P1, PT, R24, RZ, PT ;  /* 0x000000ff1800720c */ /* 0x020fc60003f25070 */
        /* <DEDUP_REMOVED lines=66> */
[----:B------:R-:W-:-:S02]  /*33250*/  R2UR UR6, R6 ;  /* 0x00000000060672ca */ /* 0x000fc400000e0000 */
[----:B------:R-:W-:Y:S02]  /*33260*/  R2UR UR7, R7 ;  /* 0x00000000070772ca */ /* 0x000fe400000e0000 */
[----:B------:R-:W-:Y:S02]  /*33270*/  F2FP.BF16.F32.PACK_AB R154, R213, R154 ;  /* 0x0000009ad59a723e */ /* 0x000fe400000010ff */
[----:B------:R-:W-:Y:S02]  /*33280*/  F2FP.BF16.F32.PACK_AB R153, R158, R153 ;  /* 0x000000999e99723e */ /* 0x000fe400000010ff */
[----:B------:R-:W-:Y:S01]  /*33290*/  F2FP.BF16.F32.PACK_AB R155, R157, R155 ;  /* 0x0000009b9d9b723e */ /* 0x000fe200000010ff */
[----:B------:R-:W-:Y:S01]  /*332a0*/  VOTEU.ANY UP0, P1 ;  /* 0x00000000003f7886 */ /* 0x000fe20000800100 */
        /* <DEDUP_REMOVED lines=5081> */
.L_x_3555:
[----:B------:R-:W-:-:S04]  /*47040*/  IMAD.MOV.U32 R213, RZ, RZ, 0x0 ;  /* 0x00000000ffd57424 */ /* 0x000fc800078e00ff */
[----:B01----:R-:W-:Y:S05]  /*47050*/  RET.REL.NODEC R212 `(_ZN7cutlass13device_kernelIN5flash11enable_sm90INS1_16FlashAttnFwdSm90INS1_25CollectiveMainloopFwdSm90ILi2EN4cute5tupleIJNS5_1CILi1EEES8_S8_EEENS6_IJNS7_ILi128EEENS7_ILi96EEENS7_ILi64EEEEEELi256ENS_10bfloat16_tEfNS_4arch4Sm90ELb0ELb1ELb0ELb1ELb0ELb0ELb1ELb1ELb0ELb1ELb0ELb0EEENS1_21CollectiveEpilogueFwdINS6_IJSA_NS7_ILi256EEESB_EEES9_SE_SG_Li256ELb1ELb1ELb0ELb0EEENS1_36VarlenDynamicPersistentTileSchedulerILi128ELi96ELi256ELi128ELb0ELb1ELb1ELb1ELb0ELb1EEEEEEEEEvNT_6ParamsE) ;  /* 0xfffffb8cd4e87950 */ /* 0x003fea0003c3ffff */
.L_x_3533:
[----:B0-----:R0:W1:Y:S02]  /*47060*/  SYNCS.PHASECHK.TRANS64.TRYWAIT P1, [R2+URZ], R3 ;  /* 0x00000003020075a7 */ /* 0x001064000802017f */
[----:B-1----:R-:W-:Y:S05]  /*47070*/  @!P1 NANOSLEEP.SYNCS 0x989680 ;  /* 0x009896800000995d */ /* 0x002fea0003900000 */
[----:B------:R-:W1:Y:S02]  /*47080*/  @!P1 SYNCS.PHASECHK.TRANS64 P1, [R2+URZ], R3 ;  /* 0x00000003020095a7 */ /* 0x000e64000802007f */
[----:B-1----:R-:W-:Y:S05]  /*47090*/  @!P1 BRA `(.L_x_3533) ;  /* 0xfffffffc00f09947 */ /* 0x002fea000383ffff */
[----:B------:R-:W-:Y:S05]  /*470a0*/  BRA `(.L_x_3532) ;  /* 0xfffffe4c00907947 */ /* 0x000fea000383ffff */
.L_x_3540:
[----:B0-----:R0:W1:Y:S02]  /*470b0*/  SYNCS.PHASECHK.TRANS64.TRYWAIT P1, [R8+URZ], R9 ;  /* 0x00000009080075a7 */ /* 0x001064000802017f */
[----:B-1----:R-:W-:Y:S05]  /*470c0*/  @!P1 NANOSLEEP.SYNCS 0x989680 ;  /* 0x009896800000995d */ /* 0x002fea0003900000 */
[----:B------:R-:W1:Y:S02]  /*470d0*/  @!P1 SYNCS.PHASECHK.TRANS64 P1, [R8+URZ], R9 ;  /* 0x00000009080095a7 */ /* 0x000e64000802007f */
[----:B-1----:R-:W-:Y:S05]  /*470e0*/  @!P1 BRA `(.L_x_3540) ;  /* 0xfffffffc00f09947 */ /* 0x002fea000383ffff */
[----:B------:R-:W-:Y:S05]  /*470f0*/  BRA `(.L_x_3539) ;  /* 0xfffffe5400647947 */ /* 0x000fea000383ffff */
.L_x_3556:
        /* <DEDUP_REMOVED lines=16> */
.L_x_6045:


//--------------------- .text._ZN7cutlass13device_kernelIN5flash11enable_sm90INS1_16FlashAttnFwdSm90INS1_25CollectiveMainloopFwdSm90ILi2EN4cute5tupleIJNS5_1CILi1EEES8_S8_EEENS6_IJNS7_ILi128EEENS7_ILi96EEENS7_ILi64EEEEEELi256ENS_10bfloat16_tEfNS_4arch4Sm90ELb0ELb1ELb0ELb1ELb0ELb1ELb1ELb1ELb0ELb1ELb0ELb0EEENS1_21CollectiveEpilogueFwdINS6_IJSA_NS7_ILi256EEESB_EEES9_SE_SG_Li256ELb1ELb1ELb0ELb0EEENS1_36VarlenDynamicPersistentTileSchedulerILi128ELi96ELi256ELi128ELb0ELb1ELb1ELb1ELb0ELb1EEEEEEEEEvNT_6ParamsE --------------------------
	.section	.text._ZN7cutlass13device_kernelIN5flash11enable_sm90INS1_16FlashAttnFwdSm90INS1_25CollectiveMainloopFwdSm90ILi2EN4cute5tupleIJNS5_1CILi1EEES8_S8_EEENS6_IJNS7_ILi128EEENS7_ILi96EEENS7_ILi64EEEEEELi256ENS_10bfloat16_tEfNS_4arch4Sm90ELb0ELb1ELb0ELb1ELb0ELb1ELb1ELb1ELb0ELb1ELb0ELb0EEENS1_21CollectiveEpilogueFwdINS6_IJSA_NS7_ILi256EEESB_EEES9_SE_SG_Li256ELb1ELb1ELb0ELb0EEENS1_36VarlenDynamicPersistentTileSchedulerILi128ELi96ELi256ELi128ELb0ELb1ELb1ELb1ELb0ELb1EEEEEEEEEvNT_6ParamsE,"ax",@progbits
	.align	128
.text._ZN7cutlass13device_kernelIN5flash11enable_sm90INS1_16FlashAttnFwdSm90INS1_25CollectiveMainloopFwdSm90ILi2EN4cute5tupleIJNS5_1CILi1EEES8_S8_EEENS6_IJNS7_ILi128EEENS7_ILi96EEENS7_ILi64EEEEEELi256ENS_10bfloat16_tEfNS_4arch4Sm90ELb0ELb1ELb0ELb1ELb0ELb1ELb1ELb1ELb0ELb1ELb0ELb0EEENS1_21CollectiveEpilogueFwdINS6_IJSA_NS7_ILi256EEESB_EEES9_SE_SG_Li256ELb1ELb1ELb0ELb0EEENS1_36VarlenDynamicPersistentTileSchedulerILi128ELi96ELi256ELi128ELb0ELb1ELb1ELb1ELb0ELb1EEEEEEEEEvNT_6ParamsE:
        .type           _ZN7cutlass13device_kernelIN5flash11enable_sm90INS1_16FlashAttnFwdSm90INS1_25CollectiveMainloopFwdSm90ILi2EN4cute5tupleIJNS5_1CILi1EEES8_S8_EEENS6_IJNS7_ILi128EEENS7_ILi96EEENS7_ILi64EEEEEELi256ENS_10bfloat16_tEfNS_4arch4Sm90ELb0ELb1ELb0ELb1ELb0ELb1ELb1ELb1ELb0ELb1ELb0ELb0EEENS1_21CollectiveEpilogueFwdINS6_IJSA_NS7_ILi256EEESB_EEES9_SE_SG_Li256ELb1ELb1ELb0ELb0EEENS1_36VarlenDynamicPersistentTileSchedulerILi128ELi96ELi256ELi128ELb0ELb1ELb1ELb1ELb0ELb1EEEEEEEEEvNT_6ParamsE,@function
        .size           _ZN7cutlass13device_kernelIN5flash11enable_sm90INS1_16FlashAttnFwdSm90INS1_25CollectiveMainloopFwdSm90ILi2EN4cute5tupleIJNS5_1CILi1EEES8_S8_EEENS6_IJNS7_ILi128EEENS7_ILi96EEENS7_ILi64EEEEEELi256ENS_10bfloat16_tEfNS_4arch4Sm90ELb0ELb1ELb0ELb1ELb0ELb1ELb1ELb1ELb0ELb1ELb0ELb0EEENS1_21CollectiveEpilogueFwdINS6_IJSA_NS7_ILi256EEESB_EEES9_SE_SG_Li256ELb1ELb1ELb0ELb0EEENS1_36VarlenDynamicPersistentTileSchedulerILi128ELi96ELi256ELi128ELb0ELb1ELb1ELb1ELb0ELb1EEEEEEEEEvNT_6ParamsE,(.L_x_6047 - _ZN7cutlass13device_kernelIN5flash11enable_sm90INS1_16FlashAttnFwdSm90INS1_25CollectiveMainloopFwdSm90ILi2EN4cute5tupleIJNS5_1CILi1EEES8_S8_EEENS6_IJNS7_ILi128EEENS7_ILi96EEENS7_ILi64EEEEEELi256ENS_10bfloat16_tEfNS_4arch4Sm90ELb0ELb1ELb0ELb1ELb0ELb1ELb1ELb1ELb0ELb1ELb0ELb0EEENS1_21CollectiveEpilogueFwdINS6_IJSA_NS7_ILi256EEESB_EEES9_SE_SG_Li256ELb1ELb1ELb0ELb0EEENS1_36VarlenDynamicPersistentTileSchedulerILi128ELi96ELi256ELi128ELb0ELb1ELb1ELb1ELb0ELb1EEEEEEEEEvNT_6ParamsE)
        .other          _ZN7cutlass13device_kernelIN5flash11enable_sm90INS1_16FlashAttnFwdSm90INS1_25CollectiveMainloopFwdSm90ILi2EN4cute5tupleIJNS5_1CILi1EEES8_S8_EEENS6_IJNS7_ILi128EEENS7_ILi96EEENS7_ILi64EEEEEELi256ENS_10bfloat16_tEfNS_4arch4Sm90ELb0ELb1ELb0ELb1ELb0ELb1ELb1ELb1ELb0ELb1ELb0ELb0EEENS1_21CollectiveEpilogueFwdINS6_IJSA_NS7_ILi256EEESB_EEES9_SE_SG_Li256ELb1ELb1ELb0ELb0EEENS1_36VarlenDynamicPersistentTileSchedulerILi128ELi96ELi256ELi128ELb0ELb1ELb1ELb1ELb0ELb1EEEEEEEEEvNT_6ParamsE,@"STO_CUDA_ENTRY STV_DEFAULT"
_ZN7cutlass13device_kernelIN5flash11enable_sm90INS1_16FlashAttnFwdSm90INS1_25CollectiveMainloopFwdSm90ILi2EN4cute5tupleIJNS5_1CILi1EEES8_S8_EEENS6_IJNS7_ILi128EEENS7_ILi96EEENS7_ILi64EEEEEELi256ENS_10bfloat16_tEfNS_4arch4Sm90ELb0ELb1ELb0ELb1ELb0ELb1ELb1ELb1ELb0ELb1ELb0ELb0EEENS1_21CollectiveEpilogueFwdINS6_IJSA_NS7_ILi256EEESB_EEES9_SE_SG_Li256ELb1ELb1ELb0ELb0EEENS1_36VarlenDynamicPersistentTileSchedulerILi128ELi96ELi256ELi128ELb0ELb1ELb1ELb1ELb0ELb1EEEEEEEEEvNT_6ParamsE:
[----:B------:R-:W0:Y:S02]  /*0000*/  LDC R1, c[0x0][0x28] ;  /* 0x00000a00ff017b82 */ /* 0x000e240000000800 */
[----:B0-----:R-:W-:-:S05]  /*0010*/  VIADD R1, R1, 0xfffffb20 ;  /* 0xfffffb2001017836 */ /* 0x001fca0000000000 */
[----:B------:R-:W-:Y:S01]  /*0020*/  R2UR UR4, R1 ;  /* 0x00000000010472ca */ /* 0x000fe200000e0000 */
[----:B------:R-:W0:Y:S01]  /*0030*/  S2R R3, SR_TID.X ;  /* 0x0000000000037919 */ /* 0x000e220000002100 */
[----:B------:R-:W-:Y:S01]  /*0040*/  ELECT P0, URZ, PT ;  /* 0x00000000003f782f */ /* 0x000fe20003800000 */
[----:B------:R-:W-:Y:S01]  /*0050*/  BSSY B0, `(.L_x_3557) ;  /* 0x0000018000007945 */ /* 0x000fe20003800000 */
[----:B------:R-:W-:Y:S01]  /*0060*/  ULDC UR37, c[0x0][0x20] ;  /* 0x0000080000257ab9 */ /* 0x000fe20000000800 */
[----:B------:R-:W-:-:S08]  /*0070*/  ULDC UR36, c[0x0][0x24] ;  /* 0x0000090000247ab9 */ /* 0x000fd00000000800 */
[----:B------:R-:W-:-:S04]  /*0080*/  UIADD3 UR37, UP0, UR4, UR37, URZ ;  /* 0x0000002504257290 */ /* 0x000fc8000ff1e03f */
[----:B------:R-:W-:Y:S01]  /*0090*/  UIADD3.X UR36, URZ, UR36, URZ, UP0, !UPT ;  /* 0x000000243f247290 */ /* 0x000fe200087fe43f */
        /* <DEDUP_REMOVED lines=19> */
.L_x_3558:
[----:B------:R-:W-:Y:S05]  /*01d0*/  BSYNC B0 ;  /* 0x0000000000007941 */ /* 0x000fea0003800000 */
.L_x_3557:
        /* <DEDUP_REMOVED lines=43> */
.L_x_3559:
        /* <DEDUP_REMOVED lines=22> */
.L_x_3560:
        /* <DEDUP_REMOVED lines=18> */
.L_x_3561:
        /* <DEDUP_REMOVED lines=22> */
.L_x_3562:
        /* <DEDUP_REMOVED lines=22> */
.L_x_3563:
[----:B------:R-:W-:Y:S01]  /*09d0*/  PLOP3.LUT P0, PT, PT, PT, UP0, 0x80, 0x0 ;  /* 0x000000000000781c */ /* 0x000fe20003f0f008 */
[----:B------:R-:W-:Y:S01]  /*09e0*/  UMOV UR38, 0x1 ;  /* 0x0000000100267882 */ /* 0x000fe20000000000 */
[----:B------:R-:W-:Y:S01]  /*09f0*/  NOP ;  /* 0x0000000000007918 */ /* 0x000fe20000000000 */
[----:B------:R-:W-:Y:S01]  /*0a00*/  USEL UR38, UR38, 0x2, !UP0 ;  /* 0x0000000226267887 */ /* 0x000fe2000c000000 */
[----:B------:R-:W-:Y:S01]  /*0a10*/  BSSY B9, `(.L_x_3564) ;  /* 0x00035e4000097945 */ /* 0x000fe20003800000 */
[----:B------:R-:W-:Y:S01]  /*0a20*/  ULDC.64 UR42, c[0x0][0x208] ;  /* 0x00008200002a7ab9 */ /* 0x000fe20000000a00 */
[----:B------:R-:W-:Y:S02]  /*0a30*/  IMAD.U32 R18, RZ, RZ, UR37 ;  /* 0x00000025ff127e24 */ /* 0x000fe4000f8e00ff */
[----:B------:R-:W-:Y:S01]  /*0a40*/  IMAD.U32 R19, RZ, RZ, UR36 ;  /* 0x00000024ff137e24 */ /* 0x000fe2000f8e00ff */
[----:B0123--:R-:W-:Y:S06]  /*0a50*/  BAR.SYNC.DEFER_BLOCKING 0x0 ;  /* 0x0000000000007b1d */ /* 0x00ffec0000010000 */
[----:B------:R-:W-:Y:S05]  /*0a60*/  @!P0 BRA `(.L_x_3565) ;  /* 0x000002d000188947 */ /* 0x000fea0003800000 */
.L_x_3566:
[----:B------:R-:W-:-:S08]  /*0a70*/  NOP ;  /* 0x0000000000007918 */ /* 0x000fd00000000000 */
[----:B------:R-:W0:Y:S02]  /*0a80*/  USETMAXREG.TRY_ALLOC.CTAPOOL UP0, 0xf0 ;  /* 0x000000f0000079c8 */ /* 0x000e240008000600 */
[----:B0-----:R-:W-:-:S13]  /*0a90*/  PLOP3.LUT P0, PT, PT, PT, UP0, 0x80, 0x0 ;  /* 0x000000000000781c */ /* 0x001fda0003f0f008 */
[----:B------:R-:W-:Y:S05]  /*0aa0*/  @!P0 BRA `(.L_x_3566) ;  /* 0xfffffffc00f08947 */ /* 0x000fea000383ffff */
[----:B------:R-:W2:Y:S01]  /*0ab0*/  LDL.LU R2, [R1+0x48c] ;  /* 0x00048c0001027983 */ /* 0x000ea20000300800 */
[----:B------:R-:W0:Y:S01]  /*0ac0*/  S2UR UR5, SR_CgaCtaId ;  /* 0x00000000000579c3 */ /* 0x000e220000008800 */
[----:B------:R-:W-:Y:S01]  /*0ad0*/  UMOV UR4, 0x400 ;  /* 0x0000040000047882 */ /* 0x000fe20000000000 */
[----:B------:R-:W-:Y:S01]  /*0ae0*/  UIADD3 UR39, UP0, UR37, 0x210, URZ ;  /* 0x0000021025277890 */ /* 0x000fe2000ff1e03f */
[----:B------:R-:W1:Y:S01]  /*0af0*/  S2R R0, SR_TID.X ;  /* 0x0000000000007919 */ /* 0x000e620000002100 */
[----:B------:R-:W-:Y:S02]  /*0b00*/  UIADD3 UR46, UP1, UR37, 0x21c, URZ ;  /* 0x0000021c252e7890 */ /* 0x000fe4000ff3e03f */
[----:B------:R-:W-:Y:S01]  /*0b10*/  UIADD3.X UR47, URZ, UR36, URZ, UP0, !UPT ;  /* 0x000000243f2f7290 */ /* 0x000fe200087fe43f */
[----:B------:R-:W-:Y:S01]  /*0b20*/  STL.64 [R1+0x210], RZ ;  /* 0x000210ff01007387 */ /* 0x000fe20000100a00 */
[----:B------:R-:W-:-:S03]  /*0b30*/  UIADD3.X UR48, URZ, UR36, URZ, UP1, !UPT ;  /* 0x000000243f307290 */ /* 0x000fc60008ffe43f */
[----:B------:R-:W-:Y:S04]  /*0b40*/  STL [R1+0x218], RZ ;  /* 0x000218ff01007387 */ /* 0x000fe80000100800 */
[----:B------:R-:W-:Y:S01]  /*0b50*/  STL [R1+0x21c], RZ ;  /* 0x00021cff01007387 */ /* 0x000fe20000100800 */
[----:B0-----:R-:W-:-:S06]  /*0b60*/  ULEA UR4, UR5, UR4, 0x18 ;  /* 0x0000000405047291 */ /* 0x001fcc000f8ec03f */
[----:B------:R-:W-:Y:S01]  /*0b70*/  IMAD.U32 R144, RZ, RZ, UR4 ;  /* 0x00000004ff907e24 */ /* 0x000fe2000f8e00ff */
[----:B------:R-:W-:Y:S06]  /*0b80*/  BAR.ARV 0x8, 0x180 ;  /* 0x0206000000007b1d */ /* 0x000fec0000002000 */
[----:B-1----:R-:W-:Y:S01]  /*0b90*/  SHF.R.U32.HI R11, RZ, 0x7, R0 ;  /* 0x00000007ff0b7819 */ /* 0x002fe20000011600 */
[----:B------:R-:W-:-:S03]  /*0ba0*/  ULDC UR4, c[0x0][0xd3c] ;  /* 0x00034f0000047ab9 */ /* 0x000fc60000000800 */
[----:B------:R-:W-:-:S13]  /*0bb0*/  ISETP.NE.AND P0, PT, R11, 0x1, PT ;  /* 0x000000010b00780c */ /* 0x000fda0003f05270 */
[----:B------:R-:W-:Y:S08]  /*0bc0*/  @!P0 BAR.ARV 0x9, 0x100 ;  /* 0x0244000000008b1d */ /* 0x000ff00000002000 */
[----:B------:R-:W-:Y:S06]  /*0bd0*/  BAR.SYNC.DEFER_BLOCKING 0x5, 0x180 ;  /* 0x0146000000007b1d */ /* 0x000fec0000010000 */
[----:B------:R-:W0:Y:S02]  /*0be0*/  LDS.128 R120, [R144+0x324d0] ;  /* 0x0324d00090787984 */ /* 0x000e240000000c00 */
[----:B------:R-:W-:Y:S06]  /*0bf0*/  BAR.ARV 0x4, 0x180 ;  /* 0x0106000000007b1d */ /* 0x000fec0000002000 */
[----:B--2---:R-:W-:-:S04]  /*0c00*/  LOP3.LUT R2, R2, 0xffefffff, RZ, 0xc0, !PT ;  /* 0xffefffff02027812 */ /* 0x004fc800078ec0ff */
[----:B------:R-:W-:Y:S02]  /*0c10*/  @P0 LOP3.LUT R2, R2, 0x100000, RZ, 0xfc, !PT ;  /* 0x0010000002020812 */ /* 0x000fe400078efcff */
[----:B0-----:R-:W-:-:S03]  /*0c20*/  ISETP.GE.AND P0, PT, R123, UR4, PT ;  /* 0x000000047b007c0c */ /* 0x001fc6000bf06270 */
[----:B------:R4:W-:Y:S10]  /*0c30*/  STL [R1+0x48c], R2 ;  /* 0x00048c0201007387 */ /* 0x0009f40000100800 */
[----:B----4-:R-:W-:Y:S05]  /*0c40*/  @P0 BRA `(.L_x_3567) ;  /* 0x0000035c00000947 */ /* 0x010fea0003800000 */
[----:B------:R-:W-:Y:S01]  /*0c50*/  VIADD R222, R0, 0xffffff80 ;  /* 0xffffff8000de7836 */ /* 0x000fe20000000000 */
[C---:B------:R-:W-:Y:S01]  /*0c60*/  IADD3 R219, -R11.reuse, 0xb, RZ ;  /* 0x0000000b0bdb7810 */ /* 0x040fe20007ffe1ff */
[----:B------:R-:W-:Y:S02]  /*0c70*/  VIADD R214, R11, 0x8 ;  /* 0x000000080bd67836 */ /* 0x000fe40000000000 */
[----:B------:R-:W-:Y:S01]  /*0c80*/  IMAD.MOV.U32 R152, RZ, RZ, RZ ;  /* 0x000000ffff987224 */ /* 0x000fe200078e00ff */
[----:B------:R-:W-:Y:S01]  /*0c90*/  SHF.R.S32.HI R3, RZ, 0x1f, R222 ;  /* 0x0000001fff037819 */ /* 0x000fe200000114de */
[----:B------:R-:W-:-:S03]  /*0ca0*/  IMAD.MOV.U32 R157, RZ, RZ, RZ ;  /* 0x000000ffff9d7224 */ /* 0x000fc600078e00ff */
[CC--:B------:R-:W-:Y:S02]  /*0cb0*/  LEA.HI R0, R3.reuse, R222.reuse, RZ, 0x7 ;  /* 0x000000de03007211 */ /* 0x0c0fe400078f38ff */
[CC--:B------:R-:W-:Y:S02]  /*0cc0*/  LEA.HI R7, R3.reuse, R222.reuse, RZ, 0x4 ;  /* 0x000000de03077211 */ /* 0x0c0fe400078f20ff */
[----:B------:R-:W-:Y:S02]  /*0cd0*/  LOP3.LUT R229, R0, 0xffffff80, RZ, 0xc0, !PT ;  /* 0xffffff8000e57812 */ /* 0x000fe400078ec0ff */
[----:B------:R-:W-:Y:S02]  /*0ce0*/  SHF.R.S32.HI R231, RZ, 0x7, R0 ;  /* 0x00000007ffe77819 */ /* 0x000fe40000011400 */
[----:B------:R-:W-:Y:S01]  /*0cf0*/  LEA.HI R8, R3, R222, RZ, 0x5 ;  /* 0x000000de03087211 */ /* 0x000fe200078f28ff */
[----:B------:R-:W-:Y:S01]  /*0d00*/  IMAD.IADD R229, R222, 0x1, -R229 ;  /* 0x00000001dee57824 */ /* 0x000fe200078e0ae5 */
[----:B------:R-:W-:-:S02]  /*0d10*/  LEA.HI R0, R0, R231, RZ, 0x1 ;  /* 0x000000e700007211 */ /* 0x000fc400078f08ff */
[----:B------:R-:W-:Y:S02]  /*0d20*/  SHF.R.S32.HI R10, RZ, 0x4, R7 ;  /* 0x00000004ff0a7819 */ /* 0x000fe40000011407 */
        /* <DEDUP_REMOVED lines=9> */
[C---:B------:R-:W-:Y:S02]  /*0dc0*/  LOP3.LUT R9, R7.reuse, 0x3fffff0, RZ, 0xc0, !PT ;  /* 0x03fffff007097812 */ /* 0x040fe400078ec0ff */
[----:B------:R-:W-:Y:S02]  /*0dd0*/  LOP3.LUT R6, R6, 0xfffffff8, RZ, 0xc0, !PT ;  /* 0xfffffff806067812 */ /* 0x000fe400078ec0ff */
[----:B------:R-:W-:Y:S01]  /*0de0*/  LEA.HI R7, R7, R10, RZ, 0x1 ;  /* 0x0000000a07077211 */ /* 0x000fe200078f08ff */
[----:B------:R-:W-:Y:S01]  /*0df0*/  IMAD.IADD R9, R222, 0x1, -R9 ;  /* 0x00000001de097824 */ /* 0x000fe200078e0a09 */
[----:B------:R-:W-:Y:S01]  /*0e00*/  SHF.R.S32.HI R8, RZ, 0x5, R8 ;  /* 0x00000005ff087819 */ /* 0x000fe20000011408 */
[----:B------:R-:W-:Y:S01]  /*0e10*/  IMAD.IADD R5, R5, 0x1, -R6 ;  /* 0x0000000105057824 */ /* 0x000fe200078e0a06 */
[----:B------:R-:W-:-:S02]  /*0e20*/  LOP3.LUT R7, R7, 0x1ffffffe, RZ, 0xc0, !PT ;  /* 0x1ffffffe07077812 */ /* 0x000fc400078ec0ff */
[----:B------:R-:W-:Y:S01]  /*0e30*/  LOP3.LUT R4, R4, 0x7ffffffc, RZ, 0xc0, !PT ;  /* 0x7ffffffc04047812 */ /* 0x000fe200078ec0ff */
[----:B------:R-:W-:Y:S02]  /*0e40*/  IMAD R5, R2, 0x10, R5 ;  /* 0x0000001002057824 */ /* 0x000fe400078e0205 */
[----:B------:R-:W-:Y:S02]  /*0e50*/  IMAD.IADD R7, R10, 0x1, -R7 ;  /* 0x000000010a077824 */ /* 0x000fe400078e0a07 */
[----:B------:R-:W-:Y:S01]  /*0e60*/  IMAD R220, R0, 0x40, R5 ;  /* 0x0000004000dc7824 */ /* 0x000fe200078e0205 */
[CC--:B------:R-:W-:Y:S01]  /*0e70*/  LEA.HI R0, R3.reuse, R222.reuse, RZ, 0x2 ;  /* 0x000000de03007211 */ /* 0x0c0fe200078f10ff */
[C---:B------:R-:W-:Y:S01]  /*0e80*/  IMAD R6, R8.reuse, 0x10, R9 ;  /* 0x0000001008067824 */ /* 0x040fe200078e0209 */
[----:B------:R-:W-:Y:S01]  /*0e90*/  LEA.HI R3, R3, R222, RZ, 0x3 ;  /* 0x000000de03037211 */ /* 0x000fe200078f18ff */
[----:B------:R-:W-:Y:S01]  /*0ea0*/  IMAD.SHL.U32 R167, R8, 0x200, RZ ;  /* 0x0000020008a77824 */ /* 0x000fe200078e00ff */
[----:B------:R-:W-:Y:S01]  /*0eb0*/  LOP3.LUT R225, R0, 0xfffffffc, RZ, 0xc0, !PT ;  /* 0xfffffffc00e17812 */ /* 0x000fe200078ec0ff */
[----:B------:R-:W-:Y:S01]  /*0ec0*/  IMAD R6, R6, 0x8, R7 ;  /* 0x0000000806067824 */ /* 0x000fe200078e0207 */
[----:B------:R-:W-:Y:S01]  /*0ed0*/  SHF.R.S32.HI R153, RZ, 0x2, R0 ;  /* 0x00000002ff997819 */ /* 0x000fe20000011400 */
[----:B------:R-:W-:Y:S01]  /*0ee0*/  IMAD.IADD R4, R229, 0x1, -R4 ;  /* 0x00000001e5047824 */ /* 0x000fe200078e0a04 */
[----:B------:R-:W-:Y:S01]  /*0ef0*/  SHF.R.S32.HI R0, RZ, 0x1f, R0 ;  /* 0x0000001fff007819 */ /* 0x000fe20000011400 */
[----:B------:R-:W-:Y:S01]  /*0f00*/  IMAD.IADD R225, R222, 0x1, -R225 ;  /* 0x00000001dee17824 */ /* 0x000fe200078e0ae1 */
[----:B------:R-:W-:Y:S01]  /*0f10*/  SHF.R.S32.HI R223, RZ, 0x3, R3 ;  /* 0x00000003ffdf7819 */ /* 0x000fe20000011403 */
[----:B------:R-:W-:Y:S01]  /*0f20*/  VIADD R156, R153, 0x40 ;  /* 0x00000040999c7836 */ /* 0x000fe20000000000 */
[----:B------:R-:W-:Y:S01]  /*0f30*/  LEA.HI R0, R0, R153, RZ, 0x3 ;  /* 0x0000009900007211 */ /* 0x000fe200078f18ff */
[----:B------:R-:W-:Y:S01]  /*0f40*/  IMAD.SHL.U32 R22, R225, 0x8, RZ ;  /* 0x00000008e1167824 */ /* 0x000fe200078e00ff */
[----:B------:R-:W-:Y:S01]  /*0f50*/  LOP3.LUT R3, R3, 0xfffffff8, RZ, 0xc0, !PT ;  /* 0xfffffff803037812 */ /* 0x000fe200078ec0ff */
[----:B------:R-:W-:Y:S01]  /*0f60*/  IMAD.SHL.U32 R172, R156, 0x40, RZ ;  /* 0x000000409cac7824 */ /* 0x000fe200078e00ff */
[----:B------:R-:W-:Y:S01]  /*0f70*/  LOP3.LUT R0, R0, 0xfffffff8, RZ, 0xc0, !PT ;  /* 0xfffffff800007812 */ /* 0x000fe200078ec0ff */
[C---:B------:R-:W-:Y:S01]  /*0f80*/  IMAD.SHL.U32 R154, R225.reuse, 0x4, RZ ;  /* 0x00000004e19a7824 */ /* 0x040fe200078e00ff */
[----:B------:R-:W-:Y:S01]  /*0f90*/  LEA.HI R2, R225, R225, RZ, 0x1 ;  /* 0x000000e1e1027211 */ /* 0x000fe200078f08ff */
[----:B------:R-:W-:Y:S01]  /*0fa0*/  IMAD.IADD R224, R222, 0x1, -R3 ;  /* 0x00000001dee07824 */ /* 0x000fe200078e0a03 */
[----:B------:R-:W-:Y:S01]  /*0fb0*/  SHF.R.S32.HI R3, RZ, 0x1f, R156 ;  /* 0x0000001fff037819 */ /* 0x000fe2000001149c */
[----:B------:R-:W-:Y:S01]  /*0fc0*/  IMAD.IADD R227, R153, 0x1, -R0 ;  /* 0x0000000199e37824 */ /* 0x000fe200078e0a00 */
[----:B------:R-:W-:Y:S01]  /*0fd0*/  LOP3.LUT R2, R2, 0x1ffffffe, RZ, 0xc0, !PT ;  /* 0x1ffffffe02027812 */ /* 0x000fe200078ec0ff */
[----:B------:R-:W-:Y:S01]  /*0fe0*/  IMAD.SHL.U32 R161, R224, 0x8, RZ ;  /* 0x00000008e0a17824 */ /* 0x000fe200078e00ff */
[----:B------:R-:W-:Y:S01]  /*0ff0*/  LEA.HI R0, R3, R156, RZ, 0x3 ;  /* 0x0000009c03007211 */ /* 0x000fe200078f18ff */
[----:B------:R-:W-:Y:S01]  /*1000*/  IMAD.SHL.U32 R166, R227, 0x40, RZ ;  /* 0x00000040e3a67824 */ /* 0x000fe200078e00ff */
[----:B------:R-:W-:Y:S01]  /*1010*/  LOP3.LUT R172, R172, 0x1c0, RZ, 0xc0, !PT ;  /* 0x000001c0acac7812 */ /* 0x000fe200078ec0ff */
[----:B------:R-:W-:Y:S01]  /*1020*/  IMAD.IADD R3, R225, 0x1, -R2 ;  /* 0x00000001e1037824 */ /* 0x000fe200078e0a02 */
[----:B------:R-:W-:Y:S01]  /*1030*/  SHF.R.S32.HI R159, RZ, 0x1f, R153 ;  /* 0x0000001fff9f7819 */ /* 0x000fe20000011499 */
[----:B------:R-:W-:Y:S01]  /*1040*/  IMAD.SHL.U32 R0, R0, 0x40, RZ ;  /* 0x0000004000007824 */ /* 0x000fe200078e00ff */
[----:B------:R-:W-:Y:S01]  /*1050*/  LOP3.LUT R166, R166, 0x1c0, RZ, 0xc0, !PT ;  /* 0x000001c0a6a67812 */ /* 0x000fe200078ec0ff */
[----:B------:R-:W-:Y:S01]  /*1060*/  VIADD R158, R154, 0x10 ;  /* 0x000000109a9e7836 */ /* 0x000fe20000000000 */
[----:B------:R-:W-:Y:S01]  /*1070*/  SHF.R.U32.HI R174, RZ, 0x3, R172 ;  /* 0x00000003ffae7819 */ /* 0x000fe200000116ac */
[C---:B------:R-:W-:Y:S01]  /*1080*/  VIADD R163, R161.reuse, 0x40 ;  /* 0x00000040a1a37836 */ /* 0x040fe20000000000 */
[--C-:B------:R-:W-:Y:S01]  /*1090*/  LOP3.LUT R2, R172, 0x38, R22.reuse, 0xf8, !PT ;  /* 0x00000038ac027812 */ /* 0x100fe200078ef816 */
[C---:B------:R-:W-:Y:S01]  /*10a0*/  VIADD R162, R161.reuse, 0x80 ;  /* 0x00000080a1a27836 */ /* 0x040fe20000000000 */
[----:B------:R-:W-:Y:S01]  /*10b0*/  LOP3.LUT R175, R0, 0xfffffe00, RZ, 0xc0, !PT ;  /* 0xfffffe0000af7812 */ /* 0x000fe200078ec0ff */
[----:B------:R-:W-:Y:S01]  /*10c0*/  VIADD R164, R161, 0xc0 ;  /* 0x000000c0a1a47836 */ /* 0x000fe20000000000 */
[----:B------:R-:W-:Y:S01]  /*10d0*/  LOP3.LUT R230, R166, 0x18, R22, 0xf8, !PT ;  /* 0x00000018a6e67812 */ /* 0x000fe200078ef816 */
[----:B------:R-:W-:Y:S01]  /*10e0*/  IMAD R224, R224, 0x20, R223 ;  /* 0x00000020e0e07824 */ /* 0x000fe200078e02df */
[----:B------:R-:W-:Y:S01]  /*10f0*/  SHF.R.U32.HI R173, RZ, 0x3, R166 ;  /* 0x00000003ffad7819 */ /* 0x000fe200000116a6 */
[----:B------:R-:W-:Y:S01]  /*1100*/  IMAD.SHL.U32 R234, R6, 0x8, RZ ;  /* 0x0000000806ea7824 */ /* 0x000fe200078e00ff */
[----:B------:R-:W-:Y:S01]  /*1110*/  LOP3.LUT R5, R175, R2, R174, 0xf6, !PT ;  /* 0x00000002af057212 */ /* 0x000fe200078ef6ae */
[----:B------:R-:W-:Y:S01]  /*1120*/  IMAD.SHL.U32 R221, R4, 0x2, RZ ;  /* 0x0000000204dd7824 */ /* 0x000fe200078e00ff */
[----:B------:R-:W-:Y:S01]  /*1130*/  LOP3.LUT R230, R230, R173, RZ, 0x3c, !PT ;  /* 0x000000ade6e67212 */ /* 0x000fe200078e3cff */
[----:B------:R-:W-:Y:S01]  /*1140*/  IMAD R232, R3, 0x8, R220 ;  /* 0x0000000803e87824 */ /* 0x000fe200078e02dc */
[----:B------:R-:W-:Y:S01]  /*1150*/  SHF.R.S32.HI R176, RZ, 0x1f, R156 ;  /* 0x0000001fffb07819 */ /* 0x000fe2000001149c */
[----:B------:R-:W-:Y:S01]  /*1160*/  IMAD R228, R5, 0x2, R144 ;  /* 0x0000000205e47824 */ /* 0x000fe200078e0290 */
[----:B------:R-:W-:-:S02]  /*1170*/  SHF.R.S32.HI R23, RZ, 0x1f, R22 ;  /* 0x0000001fff177819 */ /* 0x000fc40000011416 */
[----:B------:R-:W-:Y:S02]  /*1180*/  SHF.R.S32.HI R218, RZ, 0x1f, R161 ;  /* 0x0000001fffda7819 */ /* 0x000fe400000114a1 */
[----:B------:R-:W-:Y:S02]  /*1190*/  SHF.R.S32.HI R226, RZ, 0x1f, R158 ;  /* 0x0000001fffe27819 */ /* 0x000fe4000001149e */
[----:B------:R-:W-:Y:S02]  /*11a0*/  SHF.R.S32.HI R217, RZ, 0x1f, R163 ;  /* 0x0000001fffd97819 */ /* 0x000fe400000114a3 */
[----:B------:R-:W-:Y:S02]  /*11b0*/  SHF.R.S32.HI R216, RZ, 0x1f, R162 ;  /* 0x0000001fffd87819 */ /* 0x000fe400000114a2 */
[----:B------:R-:W-:Y:S02]  /*11c0*/  SHF.R.S32.HI R215, RZ, 0x1f, R164 ;  /* 0x0000001fffd77819 */ /* 0x000fe400000114a4 */
[----:B------:R-:W-:-:S07]  /*11d0*/  LOP3.LUT R160, R230, R167, RZ, 0xfc, !PT ;  /* 0x000000a7e6a07212 */ /* 0x000fce00078efcff */
.L_x_3786:
        /* <DEDUP_REMOVED lines=12> */
[----:B------:R-:W1:Y:S01]  /*12a0*/  @P1 LDC.64 R2, c[0x0][0xb20] ;  /* 0x0002c800ff021b82 */ /* 0x000e620000000a00 */
[----:B------:R-:W-:Y:S01]  /*12b0*/  ISETP.NE.AND.EX P0, PT, RZ, UR5, PT, P0 ;  /* 0x00000005ff007c0c */ /* 0x000fe2000bf05300 */
[----:B0--3--:R-:W-:-:S06]  /*12c0*/  IMAD.WIDE R8, R123, 0x4, R4 ;  /* 0x000000047b087825 */ /* 0x009fcc00078e0204 */
        /* <DEDUP_REMOVED lines=28> */
.L_x_3568:
        /* <DEDUP_REMOVED lines=10> */
.L_x_3569:
[----:B------:R-:W-:Y:S05]  /*1530*/  @!P0 BRA `(.L_x_3570) ;  /* 0x00000000000c8947 */ /* 0x000fea0003800000 */
[----:B------:R-:W2:Y:S04]  /*1540*/  LDG.E R3, desc[UR42][R8.64] ;  /* 0x0000002a08037981 */ /* 0x000ea8000c1e1900 */
[----:B------:R-:W2:Y:S02]  /*1550*/  LDG.E R28, desc[UR42][R8.64+0x4] ;  /* 0x0000042a081c7981 */ /* 0x000ea4000c1e1900 */
[----:B--2---:R-:W-:-:S07]  /*1560*/  IMAD.IADD R28, R28, 0x1, -R3 ;  /* 0x000000011c1c7824 */ /* 0x004fce00078e0a03 */
.L_x_3570:
[----:B------:R-:W-:Y:S01]  /*1570*/  ULDC.64 UR4, c[0x0][0xb08] ;  /* 0x0002c20000047ab9 */ /* 0x000fe20000000a00 */
[----:B------:R-:W1:Y:S01]  /*1580*/  LDC R8, c[0x0][0x448] ;  /* 0x00011200ff087b82 */ /* 0x000e620000000800 */
[----:B------:R-:W-:-:S04]  /*1590*/  ISETP.NE.U32.AND P0, PT, RZ, UR4, PT ;  /* 0x00000004ff007c0c */ /* 0x000fc8000bf05070 */
[----:B------:R-:W-:Y:S01]  /*15a0*/  ISETP.NE.AND.EX P0, PT, RZ, UR5, PT, P0 ;  /* 0x00000005ff007c0c */ /* 0x000fe2000bf05300 */
[----:B------:R-:W-:Y:S02]  /*15b0*/  ULDC.64 UR4, c[0x0][0xb28] ;  /* 0x0002ca0000047ab9 */ /* 0x000fe40000000a00 */
[----:B------:R-:W-:Y:S01]  /*15c0*/  ISETP.NE.U32.AND P1, PT, RZ, UR4, PT ;  /* 0x00000004ff007c0c */ /* 0x000fe2000bf25070 */
[----:B0----5:R-:W-:Y:S01]  /*15d0*/  IMAD.MOV.U32 R2, RZ, RZ, R28 ;  /* 0x000000ffff027224 */ /* 0x021fe200078e001c */
[----:B------:R-:W0:Y:S02]  /*15e0*/  LDC.64 R12, c[0x0][0xad8] ;  /* 0x0002b600ff0c7b82 */ /* 0x000e240000000a00 */
[----:B------:R-:W-:-:S06]  /*15f0*/  ISETP.NE.AND.EX P1, PT, RZ, UR5, PT, P1 ;  /* 0x00000005ff007c0c */ /* 0x000fcc000bf25310 */
[----:B------:R-:W2:Y:S08]  /*1600*/  @P0 LDC.64 R4, c[0x0][0xb08] ;  /* 0x0002c200ff040b82 */ /* 0x000eb00000000a00 */
[----:B------:R-:W3:Y:S01]  /*1610*/  @P1 LDC.64 R6, c[0x0][0xb28] ;  /* 0x0002ca00ff061b82 */ /* 0x000ee20000000a00 */
[----:B--2---:R-:W-:-:S05]  /*1620*/  @P0 IMAD.WIDE R4, R123, 0x4, R4 ;  /* 0x000000047b040825 */ /* 0x004fca00078e0204 */
[----:B------:R-:W2:Y:S04]  /*1630*/  @P0 LDG.E R0, desc[UR42][R4.64] ;  /* 0x0000002a04000981 */ /* 0x000ea8000c1e1900 */
[----:B------:R-:W2:Y:S01]  /*1640*/  @P0 LDG.E R3, desc[UR42][R4.64+0x4] ;  /* 0x0000042a04030981 */ /* 0x000ea2000c1e1900 */
[----:B---3--:R-:W-:-:S05]  /*1650*/  @P1 IMAD.WIDE R6, R123, 0x4, R6 ;  /* 0x000000047b061825 */ /* 0x008fca00078e0206 */
[----:B------:R3:W5:Y:S01]  /*1660*/  @P1 LDG.E R2, desc[UR42][R6.64] ;  /* 0x0000002a06021981 */ /* 0x000762000c1e1900 */
[----:B-1----:R-:W-:Y:S01]  /*1670*/  ISETP.NE.AND P1, PT, R8, 0x1, PT ;  /* 0x000000010800780c */ /* 0x002fe20003f25270 */
[----:B------:R-:W-:Y:S01]  /*1680*/  IMAD.SHL.U32 R191, R121, 0x80, RZ ;  /* 0x0000008079bf7824 */ /* 0x000fe200078e00ff */
[----:B0-----:R-:W-:Y:S01]  /*1690*/  ISETP.GE.AND P2, PT, R13, 0x1, PT ;  /* 0x000000010d00780c */ /* 0x001fe20003f46270 */
[----:B------:R-:W-:-:S10]  /*16a0*/  IMAD.IADD R11, R28, 0x1, -R11 ;  /* 0x000000011c0b7824 */ /* 0x000fd400078e0a0b */
[----:B------:R-:W0:Y:S08]  /*16b0*/  @P1 LDC R8, c[0x0][0x44c] ;  /* 0x00011300ff081b82 */ /* 0x000e300000000800 */
[----:B------:R-:W1:Y:S01]  /*16c0*/  @P1 LDC R9, c[0x0][0x450] ;  /* 0x00011400ff091b82 */ /* 0x000e620000000800 */
[----:B--2---:R-:W-:Y:S02]  /*16d0*/  @P0 IMAD.IADD R56, R3, 0x1, -R0 ;  /* 0x0000000103380824 */ /* 0x004fe400078e0a00 */
[----:B------:R-:W-:-:S02]  /*16e0*/  VIADD R3, R191, 0x7f ;  /* 0x0000007fbf037836 */ /* 0x000fc40000000000 */
[----:B------:R-:W-:Y:S02]  /*16f0*/  IMAD.IADD R25, R11, 0x1, R56 ;  /* 0x000000010b197824 */ /* 0x000fe400078e0238 */
[----:B0-----:R-:W-:-:S03]  /*1700*/  @P1 IMAD.HI.U32 R4, R3, R8, RZ ;  /* 0x0000000803041227 */ /* 0x001fc600078e00ff */
[C---:B------:R-:W-:Y:S01]  /*1710*/  IADD3 R179, R25.reuse, 0x1, -R24 ;  /* 0x0000000119b37810 */ /* 0x040fe20007ffe818 */
[----:B------:R-:W-:Y:S01]  /*1720*/  VIADD R0, R25, 0x5f ;  /* 0x0000005f19007836 */ /* 0x000fe20000000000 */
[----:B-1----:R-:W-:-:S03]  /*1730*/  @P1 SHF.R.U32.HI R3, RZ, R9, R4 ;  /* 0x00000009ff031219 */ /* 0x002fc60000011604 */
[----:B------:R-:W-:-:S04]  /*1740*/  IMAD.HI R0, R0, 0x2aaaaaab, RZ ;  /* 0x2aaaaaab00007827 */ /* 0x000fc800078e02ff */
[----:B---3--:R-:W-:Y:S01]  /*1750*/  IMAD.IADD R7, R179, 0x1, R3 ;  /* 0x00000001b3077824 */ /* 0x008fe200078e0203 */
[----:B------:R-:W-:-:S04]  /*1760*/  SHF.R.U32.HI R177, RZ, 0x1f, R0 ;  /* 0x0000001fffb17819 */ /* 0x000fc80000011600 */
        /* <DEDUP_REMOVED lines=14> */
.L_x_3573:
[----:B------:R-:W-:-:S13]  /*1850*/  ISETP.NE.AND P0, PT, R13, 0x1, PT ;  /* 0x000000010d00780c */ /* 0x000fda0003f05270 */
[----:B------:R-:W0:Y:S02]  /*1860*/  @P0 LDC.64 R4, c[0x0][0xae0] ;  /* 0x0002b800ff040b82 */ /* 0x000e240000000a00 */
[----:B0-----:R-:W-:-:S05]  /*1870*/  @P0 IMAD.HI.U32 R4, R3, R4, RZ ;  /* 0x0000000403040227 */ /* 0x001fca00078e00ff */
[----:B------:R-:W-:-:S07]  /*1880*/  @P0 SHF.R.U32.HI R3, RZ, R5, R4 ;  /* 0x00000005ff030219 */ /* 0x000fce0000011604 */
.L_x_3574:
[----:B------:R-:W-:Y:S05]  /*1890*/  BSYNC B0 ;  /* 0x0000000000007941 */ /* 0x000fea0003800000 */
.L_x_3572:
[----:B------:R-:W-:-:S05]  /*18a0*/  IMAD R3, R3, R13, R13 ;  /* 0x0000000d03037224 */ /* 0x000fca00078e020d */
[----:B------:R-:W-:-:S07]  /*18b0*/  VIMNMX R0, R0, R3, PT ;  /* 0x0000000300007248 */ /* 0x000fce0003fe0100 */
.L_x_3571:
[----:B------:R-:W0:Y:S01]  /*18c0*/  @P1 LDC R4, c[0x0][0x44c] ;  /* 0x00011300ff041b82 */ /* 0x000e220000000800 */
[----:B------:R-:W-:Y:S01]  /*18d0*/  IMAD.MOV.U32 R3, RZ, RZ, R191 ;  /* 0x000000ffff037224 */ /* 0x000fe200078e00bf */
[----:B------:R-:W-:Y:S01]  /*18e0*/  ULDC UR4, c[0x0][0xad4] ;  /* 0x0002b50000047ab9 */ /* 0x000fe20000000800 */
[----:B------:R-:W-:-:S05]  /*18f0*/  IMAD.IADD R178, R25, 0x1, -R24 ;  /* 0x0000000119b27824 */ /* 0x000fca00078e0a18 */
[----:B------:R-:W1:Y:S01]  /*1900*/  @P1 LDC R5, c[0x0][0x450] ;  /* 0x00011400ff051b82 */ /* 0x000e620000000800 */
[----:B0-----:R-:W-:-:S05]  /*1910*/  @P1 IMAD.HI.U32 R4, R191, R4, RZ ;  /* 0x00000004bf041227 */ /* 0x001fca00078e00ff */
[----:B-1----:R-:W-:-:S05]  /*1920*/  @P1 SHF.R.U32.HI R3, RZ, R5, R4 ;  /* 0x00000005ff031219 */ /* 0x002fca0000011604 */
        /* <DEDUP_REMOVED lines=13> */
.L_x_3577:
[----:B------:R-:W-:-:S13]  /*1a00*/  ISETP.NE.AND P0, PT, R13, 0x1, PT ;  /* 0x000000010d00780c */ /* 0x000fda0003f05270 */
[----:B------:R-:W0:Y:S02]  /*1a10*/  @P0 LDC.64 R6, c[0x0][0xae0] ;  /* 0x0002b800ff060b82 */ /* 0x000e240000000a00 */
[----:B0-----:R-:W-:-:S05]  /*1a20*/  @P0 IMAD.HI.U32 R6, R3, R6, RZ ;  /* 0x0000000603060227 */ /* 0x001fca00078e00ff */
[----:B------:R-:W-:-:S07]  /*1a30*/  @P0 SHF.R.U32.HI R3, RZ, R7, R6 ;  /* 0x00000007ff030219 */ /* 0x000fce0000011606 */
.L_x_3578:
[----:B------:R-:W-:Y:S05]  /*1a40*/  BSYNC B0 ;  /* 0x0000000000007941 */ /* 0x000fea0003800000 */
.L_x_3576:
[----:B------:R-:W-:-:S05]  /*1a50*/  IMAD R3, R3, R13, RZ ;  /* 0x0000000d03037224 */ /* 0x000fca00078e02ff */
[----:B------:R-:W-:-:S07]  /*1a60*/  VIMNMX R4, R4, R3, !PT ;  /* 0x0000000304047248 */ /* 0x000fce0007fe0100 */
.L_x_3575:
        /* <DEDUP_REMOVED lines=44> */
.L_x_3581:
[----:B------:R-:W-:Y:S05]  /*1d30*/  BSYNC B6 ;  /* 0x0000000000067941 */ /* 0x000fea0003800000 */
.L_x_3580:
        /* <DEDUP_REMOVED lines=20> */
.L_x_3583:
[----:B------:R-:W-:Y:S05]  /*1e80*/  BSYNC B6 ;  /* 0x0000000000067941 */ /* 0x000fea0003800000 */
.L_x_3582:
        /* <DEDUP_REMOVED lines=8> */
[----:B------:R-:W-:Y:S01]  /*1f10*/  SHF.R.S32.HI R11, RZ, 0x1f, R122 ;  /* 0x0000001fff0b7819 */ /* 0x000fe2000001147a */
[C---:B------:R-:W-:Y:S02]  /*1f20*/  VIADD R60, R22.reuse, 0x20 ;  /* 0x00000020163c7836 */ /* 0x040fe40000000000 */
[----:B------:R-:W2:Y:S08]  /*1f30*/  LDC R35, c[0x0][0x3f4] ;  /* 0x0000fd00ff237b82 */ /* 0x000eb00000000800 */
[----:B------:R-:W3:Y:S01]  /*1f40*/  @P0 LDC.64 R4, c[0x0][0xaf0] ;  /* 0x0002bc00ff040b82 */ /* 0x000ee20000000a00 */
[----:B------:R-:W-:-:S07]  /*1f50*/  VIADD R10, R22, 0xc0 ;  /* 0x000000c0160a7836 */ /* 0x000fce0000000000 */
[----:B------:R-:W4:Y:S08]  /*1f60*/  LDC.64 R52, c[0x0][0x408] ;  /* 0x00010200ff347b82 */ /* 0x000f300000000a00 */
[----:B------:R-:W2:Y:S01]  /*1f70*/  LDC.64 R48, c[0x0][0x3f8] ;  /* 0x0000fe00ff307b82 */ /* 0x000ea20000000a00 */
        /* <DEDUP_REMOVED lines=8> */
[----:B------:R-:W-:Y:S01]  /*2000*/  VIADD R61, R22, 0x80 ;  /* 0x00000080163d7836 */ /* 0x000fe20000000000 */
[----:B------:R-:W-:Y:S01]  /*2010*/  ISETP.NE.AND P6, PT, R20, 0x1, PT ;  /* 0x000000011400780c */ /* 0x000fe20003fc5270 */
[----:B------:R-:W-:Y:S01]  /*2020*/  IMAD R3, R54, R9, R0 ;  /* 0x0000000936037224 */ /* 0x000fe200078e0200 */
[----:B------:R-:W-:Y:S01]  /*2030*/  SHF.R.S32.HI R155, RZ, 0x1f, R154 ;  /* 0x0000001fff9b7819 */ /* 0x000fe2000001149a */
[----:B------:R-:W-:Y:S01]  /*2040*/  VIADD R62, R22, 0xa0 ;  /* 0x000000a0163e7836 */ /* 0x000fe20000000000 */
[----:B-----5:R-:W-:Y:S01]  /*2050*/  SHF.R.S32.HI R63, RZ, 0x1f, R2 ;  /* 0x0000001fff3f7819 */ /* 0x020fe20000011402 */
[----:B------:R-:W-:Y:S01]  /*2060*/  IMAD.IADD R7, R7, 0x1, R3 ;  /* 0x0000000107077824 */ /* 0x000fe200078e0203 */
[----:B------:R-:W-:Y:S01]  /*2070*/  SHF.L.U64.HI R64, R8, 0x6, R9 ;  /* 0x0000000608407819 */ /* 0x000fe20000010209 */
[----:B------:R-:W-:Y:S01]  /*2080*/  IMAD R3, R11, UR4, RZ ;  /* 0x000000040b037c24 */ /* 0x000fe2000f8e02ff */
[----:B--2---:R-:W-:Y:S01]  /*2090*/  SHF.L.U64.HI R66, R48, 0x6, R49 ;  /* 0x0000000630427819 */ /* 0x004fe20000010231 */
[----:B---3--:R-:W-:Y:S01]  /*20a0*/  IMAD.WIDE.U32 R4, R122, UR4, R6 ;  /* 0x000000047a047c25 */ /* 0x008fe2000f8e0006 */
[----:B----4-:R-:W-:-:S03]  /*20b0*/  SHF.L.U64.HI R68, R52, 0x6, R53 ;  /* 0x0000000634447819 */ /* 0x010fc60000010235 */
[----:B------:R-:W-:Y:S01]  /*20c0*/  IMAD R3, R122, UR5, R3 ;  /* 0x000000057a037c24 */ /* 0x000fe2000f8e0203 */
[----:B------:R-:W-:Y:S01]  /*20d0*/  ULDC.64 UR4, c[0x0][0x310] ;  /* 0x0000c40000047ab9 */ /* 0x000fe20000000a00 */
[----:B------:R-:W-:-:S04]  /*20e0*/  IMAD.WIDE.U32 R6, R153, R8, R22 ;  /* 0x0000000899067225 */ /* 0x000fc800078e0016 */
[----:B------:R-:W-:Y:S02]  /*20f0*/  IMAD.IADD R5, R5, 0x1, R3 ;  /* 0x0000000105057824 */ /* 0x000fe400078e0203 */
[----:B------:R-:W-:Y:S02]  /*2100*/  IMAD R20, R159, R52, RZ ;  /* 0x000000349f147224 */ /* 0x000fe400078e02ff */
[----:B------:R-:W-:Y:S02]  /*2110*/  IMAD.MOV.U32 R70, RZ, RZ, 0x20 ;  /* 0x00000020ff467424 */ /* 0x000fe400078e00ff */
[----:B------:R-:W-:Y:S02]  /*2120*/  IMAD R33, R153, R53, R20 ;  /* 0x0000003599217224 */ /* 0x000fe400078e0214 */
[----:B------:R-:W-:Y:S02]  /*2130*/  IMAD.SHL.U32 R65, R8, 0x40, RZ ;  /* 0x0000004008417824 */ /* 0x000fe400078e00ff */
[----:B------:R-:W-:-:S02]  /*2140*/  IMAD R75, R49, 0x60, RZ ;  /* 0x00000060314b7824 */ /* 0x000fc400078e02ff */
[----:B------:R-:W-:Y:S02]  /*2150*/  IMAD.SHL.U32 R67, R48, 0x40, RZ ;  /* 0x0000004030437824 */ /* 0x000fe400078e00ff */
[----:B------:R-:W-:Y:S02]  /*2160*/  IMAD.U32 R71, RZ, RZ, UR38 ;  /* 0x00000026ff477e24 */ /* 0x000fe4000f8e00ff */
[----:B------:R-:W-:Y:S02]  /*2170*/  IMAD.SHL.U32 R69, R52, 0x40, RZ ;  /* 0x0000004034457824 */ /* 0x000fe400078e00ff */
[----:B------:R-:W-:Y:S01]  /*2180*/  IMAD.SHL.U32 R72, R35, 0x2, RZ ;  /* 0x0000000223487824 */ /* 0x000fe200078e00ff */
[----:B------:R-:W-:Y:S02]  /*2190*/  LOP3.LUT R71, R71, 0x1, RZ, 0xfc, !PT ;  /* 0x0000000147477812 */ /* 0x000fe400078efcff */
[----:B------:R-:W-:Y:S02]  /*21a0*/  SHF.R.S32.HI R0, RZ, 0x1f, R123 ;  /* 0x0000001fff007819 */ /* 0x000fe4000001147b */
[----:B------:R-:W-:-:S02]  /*21b0*/  SEL R123, R123, RZ, !P0 ;  /* 0x000000ff7b7b7207 */ /* 0x000fc40004000000 */
[----:B------:R-:W-:-:S03]  /*21c0*/  SEL R14, R0, RZ, !P0 ;  /* 0x000000ff000e7207 */ /* 0x000fc60004000000 */
[----:B------:R-:W-:-:S04]  /*21d0*/  IMAD.WIDE.U32 R4, R123, UR4, R4 ;  /* 0x000000047b047c25 */ /* 0x000fc8000f8e0004 */
[----:B------:R-:W-:-:S04]  /*21e0*/  IMAD R0, R14, UR4, RZ ;  /* 0x000000040e007c24 */ /* 0x000fc8000f8e02ff */
[----:B------:R-:W-:Y:S01]  /*21f0*/  IMAD R59, R123, UR5, R0 ;  /* 0x000000057b3b7c24 */ /* 0x000fe2000f8e0200 */
[----:B------:R-:W-:Y:S05]  /*2200*/  @!P6 WARPSYNC.ALL ;  /* 0x000000000000e948 */ /* 0x000fea0003800000 */
[----:B------:R-:W-:Y:S01]  /*2210*/  ULDC UR4, c[0x0][0x320] ;  /* 0x0000c80000047ab9 */ /* 0x000fe20000000800 */
[----:B------:R-:W-:Y:S01]  /*2220*/  IMAD R0, R159, R8, RZ ;  /* 0x000000089f007224 */ /* 0x000fe200078e02ff */
[----:B------:R-:W-:Y:S01]  /*2230*/  @!P6 BAR.SYNC.DEFER_BLOCKING 0x9, 0x100 ;  /* 0x024400000000eb1d */ /* 0x000fe20000010000 */
[----:B------:R-:W-:Y:S01]  /*2240*/  ISETP.GE.AND P1, PT, R60, UR4, PT ;  /* 0x000000043c007c0c */ /* 0x000fe2000bf26270 */
[----:B------:R-:W-:Y:S01]  /*2250*/  IMAD.IADD R59, R5, 0x1, R59 ;  /* 0x00000001053b7824 */ /* 0x000fe200078e023b */
[----:B------:R-:W-:Y:S01]  /*2260*/  ISETP.GE.AND P0, PT, R22, UR4, PT ;  /* 0x0000000416007c0c */ /* 0x000fe2000bf06270 */
[----:B------:R-:W-:Y:S01]  /*2270*/  IMAD R57, R153, R9, R0 ;  /* 0x0000000999397224 */ /* 0x000fe200078e0200 */
[----:B------:R-:W-:Y:S01]  /*2280*/  SEL R3, RZ, 0xffffffff, P1 ;  /* 0xffffffffff037807 */ /* 0x000fe20000800000 */
[----:B------:R-:W-:Y:S01]  /*2290*/  ULDC.64 UR6, c[0x0][0x330] ;  /* 0x0000cc0000067ab9 */ /* 0x000fe20000000a00 */
[----:B------:R-:W-:Y:S01]  /*22a0*/  IADD3 R58, P1, R4, R6, RZ ;  /* 0x00000006043a7210 */ /* 0x000fe20007f3e0ff */
[----:B------:R-:W-:Y:S01]  /*22b0*/  VIADD R6, R22, 0xe0 ;  /* 0x000000e016067836 */ /* 0x000fe20000000000 */
[----:B------:R-:W-:Y:S01]  /*22c0*/  SEL R0, RZ, 0x1, P0 ;  /* 0x00000001ff007807 */ /* 0x000fe20000000000 */
[----:B------:R-:W-:Y:S01]  /*22d0*/  IMAD.SHL.U32 R3, R3, 0x2, RZ ;  /* 0x0000000203037824 */ /* 0x000fe200078e00ff */
[----:B------:R-:W-:Y:S01]  /*22e0*/  IADD3.X R57, R59, R7, R57, P1, !PT ;  /* 0x000000073b397210 */ /* 0x000fe20000ffe439 */
[----:B------:R-:W-:Y:S01]  /*22f0*/  IMAD R7, R11, UR6, RZ ;  /* 0x000000060b077c24 */ /* 0x000fe2000f8e02ff */
[----:B------:R-:W-:-:S02]  /*2300*/  ISETP.GE.AND P1, PT, R10, UR4, PT ;  /* 0x000000040a007c0c */ /* 0x000fc4000bf26270 */
[----:B------:R-:W-:Y:S01]  /*2310*/  LOP3.LUT R10, R3, 0x2, R0, 0xe2, !PT ;  /* 0x00000002030a7812 */ /* 0x000fe200078ee200 */
[----:B------:R-:W-:Y:S01]  /*2320*/  VIADD R3, R22, 0x40 ;  /* 0x0000004016037836 */ /* 0x000fe20000000000 */
[----:B------:R-:W-:Y:S01]  /*2330*/  ISETP.GE.AND P3, PT, R6, UR4, PT ;  /* 0x0000000406007c0c */ /* 0x000fe2000bf66270 */
[----:B------:R-:W-:Y:S01]  /*2340*/  VIADD R0, R22, 0x60 ;  /* 0x0000006016007836 */ /* 0x000fe20000000000 */
[----:B------:R-:W-:Y:S01]  /*2350*/  SEL R20, RZ, 0x40, P1 ;  /* 0x00000040ff147807 */ /* 0x000fe20000800000 */
[C---:B------:R-:W-:Y:S01]  /*2360*/  IMAD R13, R122.reuse, UR7, R7 ;  /* 0x000000077a0d7c24 */ /* 0x040fe2000f8e0207 */
[----:B------:R-:W-:Y:S01]  /*2370*/  ISETP.GE.AND P0, PT, R3, UR4, PT ;  /* 0x0000000403007c0c */ /* 0x000fe2000bf06270 */
[----:B------:R-:W-:Y:S01]  /*2380*/  IMAD.WIDE.U32 R6, R122, UR6, R22 ;  /* 0x000000067a067c25 */ /* 0x000fe2000f8e0016 */
[----:B------:R-:W-:Y:S01]  /*2390*/  ISETP.GE.AND P2, PT, R0, UR4, PT ;  /* 0x0000000400007c0c */ /* 0x000fe2000bf46270 */
[----:B------:R-:W-:Y:S01]  /*23a0*/  ULDC.64 UR6, c[0x0][0x338] ;  /* 0x0000ce0000067ab9 */ /* 0x000fe20000000a00 */
[----:B------:R-:W-:Y:S01]  /*23b0*/  SEL R11, RZ, 0x4, P0 ;  /* 0x00000004ff0b7807 */ /* 0x000fe20000000000 */
[----:B------:R-:W-:Y:S01]  /*23c0*/  IMAD.IADD R7, R7, 0x1, R13 ;  /* 0x0000000107077824 */ /* 0x000fe200078e020d */
[----:B------:R-:W-:Y:S01]  /*23d0*/  SEL R12, RZ, 0x8, P2 ;  /* 0x00000008ff0c7807 */ /* 0x000fe20001000000 */
[----:B------:R-:W-:Y:S01]  /*23e0*/  IMAD R13, R14, UR6, RZ ;  /* 0x000000060e0d7c24 */ /* 0x000fe2000f8e02ff */
[----:B------:R-:W-:Y:S01]  /*23f0*/  ISETP.GE.AND P0, PT, R61, UR4, PT ;  /* 0x000000043d007c0c */ /* 0x000fe2000bf06270 */
[----:B------:R-:W-:Y:S01]  /*2400*/  IMAD.WIDE.U32 R14, R153, R48, R22 ;  /* 0x00000030990e7225 */ /* 0x000fe200078e0016 */
[----:B------:R-:W-:-:S02]  /*2410*/  LOP3.LUT R10, R12, R10, R11, 0xfe, !PT ;  /* 0x0000000a0c0a7212 */ /* 0x000fc400078efe0b */
[----:B------:R-:W-:Y:S01]  /*2420*/  SEL R11, RZ, 0x10, P0 ;  /* 0x00000010ff0b7807 */ /* 0x000fe20000000000 */
[C---:B------:R-:W-:Y:S01]  /*2430*/  IMAD R85, R123.reuse, UR7, R13 ;  /* 0x000000077b557c24 */ /* 0x040fe2000f8e020d */
[----:B------:R-:W-:Y:S01]  /*2440*/  ISETP.GE.AND P0, PT, R22, R35, PT ;  /* 0x000000231600720c */ /* 0x000fe20003f06270 */
[----:B------:R-:W-:Y:S01]  /*2450*/  IMAD.WIDE.U32 R6, R123, UR6, R6 ;  /* 0x000000067b067c25 */ /* 0x000fe2000f8e0006 */
[----:B------:R-:W-:Y:S01]  /*2460*/  ISETP.GE.AND P2, PT, R62, UR4, PT ;  /* 0x000000043e007c0c */ /* 0x000fe2000bf46270 */
[----:B------:R-:W-:Y:S01]  /*2470*/  ULDC UR4, c[0x0][0x2f4] ;  /* 0x0000bd0000047ab9 */ /* 0x000fe20000000800 */
[----:B------:R-:W-:Y:S01]  /*2480*/  SEL R29, R35, RZ, P0 ;  /* 0x000000ff231d7207 */ /* 0x000fe20000000000 */
[----:B------:R-:W-:Y:S01]  /*2490*/  IMAD.IADD R85, R7, 0x1, R85 ;  /* 0x0000000107557824 */ /* 0x000fe200078e0255 */
[----:B------:R-:W-:Y:S02]  /*24a0*/  SEL R12, RZ, 0x20, P2 ;  /* 0x00000020ff0c7807 */ /* 0x000fe40001000000 */
[----:B------:R-:W-:Y:S01]  /*24b0*/  LOP3.LUT P1, RZ, R227, 0x4, RZ, 0xc0, !PT ;  /* 0x00000004e3ff7812 */ /* 0x000fe2000782c0ff */
[----:B------:R-:W-:Y:S01]  /*24c0*/  IMAD.IADD R29, R22, 0x1, R29 ;  /* 0x00000001161d7824 */ /* 0x000fe200078e021d */
[----:B------:R-:W-:Y:S01]  /*24d0*/  LOP3.LUT R21, R12, R10, R11, 0xfe, !PT ;  /* 0x0000000a0c157212 */ /* 0x000fe200078efe0b */
[----:B------:R-:W-:Y:S01]  /*24e0*/  IMAD R10, R159, R48, RZ ;  /* 0x000000309f0a7224 */ /* 0x000fe200078e02ff */
[C---:B------:R-:W-:Y:S01]  /*24f0*/  IADD3 R54, P2, R153.reuse, R54, RZ ;  /* 0x0000003699367210 */ /* 0x040fe20007f5e0ff */
[----:B------:R-:W-:Y:S01]  /*2500*/  IMAD.WIDE.U32 R12, R153, R52, R154 ;  /* 0x00000034990c7225 */ /* 0x000fe200078e009a */
[----:B------:R-:W-:-:S02]  /*2510*/  LOP3.LUT R87, R21, R20, RZ, 0xfc, !PT ;  /* 0x0000001415577212 */ /* 0x000fc400078efcff */
[----:B------:R-:W-:Y:S01]  /*2520*/  SHF.R.S32.HI R20, RZ, 0x1f, R29 ;  /* 0x0000001fff147819 */ /* 0x000fe2000001141d */
[----:B------:R-:W-:Y:S01]  /*2530*/  IMAD R31, R153, R49, R10 ;  /* 0x00000031991f7224 */ /* 0x000fe200078e020a */
[----:B------:R-:W-:Y:S01]  /*2540*/  SEL R70, R70, 0xffffffe0, !P1 ;  /* 0xffffffe046467807 */ /* 0x000fe20004800000 */
[----:B------:R-:W-:Y:S01]  /*2550*/  IMAD.IADD R13, R13, 0x1, R33 ;  /* 0x000000010d0d7824 */ /* 0x000fe200078e0221 */
[----:B------:R-:W-:Y:S01]  /*2560*/  LEA.HI R29, R20, R29, RZ, 0x3 ;  /* 0x0000001d141d7211 */ /* 0x000fe200078f18ff */
[-C--:B------:R-:W-:Y:S01]  /*2570*/  IMAD R20, R63, R48.reuse, RZ ;  /* 0x000000303f147224 */ /* 0x080fe200078e02ff */
[----:B------:R-:W-:Y:S01]  /*2580*/  SEL R86, RZ, 0xffffff80, P3 ;  /* 0xffffff80ff567807 */ /* 0x000fe20001800000 */
[----:B------:R-:W-:Y:S01]  /*2590*/  IMAD.IADD R15, R31, 0x1, R15 ;  /* 0x000000011f0f7824 */ /* 0x000fe200078e020f */
[----:B------:R-:W-:Y:S01]  /*25a0*/  LOP3.LUT R81, R29, 0xfffffff8, RZ, 0xc0, !PT ;  /* 0xfffffff81d517812 */ /* 0x000fe200078ec0ff */
[----:B------:R-:W-:Y:S01]  /*25b0*/  IMAD.WIDE.U32 R10, R153, R48, R154 ;  /* 0x00000030990a7225 */ /* 0x000fe200078e009a */
[----:B------:R-:W-:-:S02]  /*25c0*/  LOP3.LUT R86, R87, 0x80, R86, 0xc8, !PT ;  /* 0x0000008057567812 */ /* 0x000fc400078ec856 */
[----:B------:R-:W-:Y:S01]  /*25d0*/  SHF.R.S32.HI R80, RZ, 0x3, R29 ;  /* 0x00000003ff507819 */ /* 0x000fe2000001141d */
[C---:B------:R-:W-:Y:S01]  /*25e0*/  IMAD R33, R2.reuse, R49, R20 ;  /* 0x0000003102217224 */ /* 0x040fe200078e0214 */
[----:B------:R-:W-:Y:S01]  /*25f0*/  SHF.R.S32.HI R82, RZ, 0x1f, R81 ;  /* 0x0000001fff527819 */ /* 0x000fe20000011451 */
[----:B------:R-:W-:Y:S01]  /*2600*/  IMAD.WIDE.U32 R20, R2, R48, R14 ;  /* 0x0000003002147225 */ /* 0x000fe200078e000e */
[----:B------:R-:W-:Y:S02]  /*2610*/  ISETP.GE.AND P1, PT, R22, UR4, PT ;  /* 0x0000000416007c0c */ /* 0x000fe4000bf26270 */
[----:B------:R-:W-:Y:S01]  /*2620*/  LOP3.LUT R87, R87, 0x40, RZ, 0xc0, !PT ;  /* 0x0000004057577812 */ /* 0x000fe200078ec0ff */
[-C--:B------:R-:W-:Y:S01]  /*2630*/  IMAD.WIDE.U32 R50, R2, R52.reuse, R12 ;  /* 0x0000003402327225 */ /* 0x080fe200078e000c */
[--C-:B------:R-:W-:Y:S02]  /*2640*/  LOP3.LUT R12, R166, 0x38, R29.reuse, 0xf8, !PT ;  /* 0x00000038a60c7812 */ /* 0x100fe400078ef81d */
[----:B------:R-:W-:Y:S01]  /*2650*/  LOP3.LUT R13, R172, 0x38, R29, 0xf8, !PT ;  /* 0x00000038ac0d7812 */ /* 0x000fe200078ef81d */
[----:B------:R-:W-:Y:S01]  /*2660*/  IMAD.IADD R11, R11, 0x1, R31 ;  /* 0x000000010b0b7824 */ /* 0x000fe200078e021f */
[----:B------:R-:W-:Y:S01]  /*2670*/  LOP3.LUT R12, R12, R173, RZ, 0x3c, !PT ;  /* 0x000000ad0c0c7212 */ /* 0x000fe200078e3cff */
[----:B------:R-:W-:Y:S01]  /*2680*/  IMAD R14, R63, R52, RZ ;  /* 0x000000343f0e7224 */ /* 0x000fe200078e02ff */
[----:B------:R-:W-:Y:S01]  /*2690*/  LOP3.LUT R84, R13, R174, RZ, 0x3c, !PT ;  /* 0x000000ae0d547212 */ /* 0x000fe200078e3cff */
[----:B------:R-:W-:-:S02]  /*26a0*/  IMAD R31, R9, 0x60, RZ ;  /* 0x00000060091f7824 */ /* 0x000fc400078e02ff */
[----:B------:R-:W-:-:S04]  /*26b0*/  IMAD.WIDE.U32 R10, R2, R48, R10 ;  /* 0x00000030020a7225 */ /* 0x000fc800078e000a */
[----:B------:R-:W-:Y:S02]  /*26c0*/  IMAD R15, R53, 0x60, RZ ;  /* 0x00000060350f7824 */ /* 0x000fe400078e02ff */
[----:B------:R-:W-:Y:S02]  /*26d0*/  IMAD R79, R2, R53, R14 ;  /* 0x00000035024f7224 */ /* 0x000fe400078e020e */
        /* <DEDUP_REMOVED lines=13> */
[----:B------:R-:W-:-:S07]  /*27b0*/  IMAD.IADD R84, R175, 0x1, R84 ;  /* 0x00000001af547824 */ /* 0x000fce00078e0254 */
.L_x_3635:
[----:B0-----:R-:W0:Y:S01]  /*27c0*/  LDC.64 R90, c[0x0][0x2e8] ;  /* 0x0000ba00ff5a7b82 */ /* 0x001e220000000a00 */
        /* <DEDUP_REMOVED lines=19> */
[----:B------:R-:W-:Y:S02]  /*2900*/  LEA.HI.X R33, R12, R91, R13, 0x1, P3 ;  /* 0x0000005b0c217211 */ /* 0x000fe400018f0c0d */
[----:B-1----:R-:W-:Y:S02]  /*2910*/  ISETP.GE.AND P3, PT, R95, 0x1, PT ;  /* 0x000000015f00780c */ /* 0x002fe40003f66270 */
[----:B------:R-:W-:Y:S02]  /*2920*/  ISETP.GT.AND P4, PT, R26, R27, PT ;  /* 0x0000001b1a00720c */ /* 0x000fe40003f84270 */
[----:B------:R-:W-:Y:S02]  /*2930*/  LEA.HI.X R35, R14, R91, R15, 0x1, P5 ;  /* 0x0000005b0e237211 */ /* 0x000fe400028f0c0f */
[----:B------:R-:W-:-:S07]  /*2940*/  P2R R89, PR, RZ, 0x10 ;  /* 0x00000010ff597803 */ /* 0x000fce0000000000 */
[----:B------:R-:W-:Y:S05]  /*2950*/  @!P3 BRA `(.L_x_3585) ;  /* 0x0000002800dcb947 */ /* 0x000fea0003800000 */
[----:B------:R-:W-:Y:S01]  /*2960*/  ULDC.U8 UR4, c[0x0][0x410] ;  /* 0x0001040000047ab9 */ /* 0x000fe20000000000 */
[-C--:B------:R-:W-:Y:S01]  /*2970*/  IMAD R13, R75, R26.reuse, RZ ;  /* 0x0000001a4b0d7224 */ /* 0x080fe200078e02ff */
[----:B------:R-:W-:Y:S01]  /*2980*/  ISETP.NE.AND P3, PT, RZ, UR4, PT ;  /* 0x00000004ff007c0c */ /* 0x000fe2000bf65270 */
[----:B------:R-:W-:Y:S02]  /*2990*/  IMAD R15, R76, R26, RZ ;  /* 0x0000001a4c0f7224 */ /* 0x000fe400078e02ff */
[----:B------:R-:W-:Y:S02]  /*29a0*/  IMAD R98, R26, -0x60, R56 ;  /* 0xffffffa01a627824 */ /* 0x000fe400078e0238 */
[C---:B------:R-:W-:Y:S02]  /*29b0*/  IMAD R13, R28.reuse, R48, R13 ;  /* 0x000000301c0d7224 */ /* 0x040fe400078e020d */
[----:B------:R-:W-:Y:S01]  /*29c0*/  IMAD R15, R28, R52, R15 ;  /* 0x000000341c0f7224 */ /* 0x000fe200078e020f */
[----:B------:R-:W-:Y:S01]  /*29d0*/  VIMNMX R98, R98, 0x60, PT ;  /* 0x0000006062627848 */ /* 0x000fe20003fe0100 */
[----:B------:R-:W-:-:S04]  /*29e0*/  IMAD.WIDE.U32 R42, R48, R26, RZ ;  /* 0x0000001a302a7225 */ /* 0x000fc800078e00ff */
        /* <DEDUP_REMOVED lines=32> */
.L_x_3588:
[----:B------:R-:W-:Y:S05]  /*2bf0*/  BSYNC B1 ;  /* 0x0000000000017941 */ /* 0x000fea0003800000 */
.L_x_3587:
[----:B------:R-:W-:Y:S01]  /*2c00*/  ISETP.GE.AND P5, PT, R156, R98, PT ;  /* 0x000000629c00720c */ /* 0x000fe20003fa6270 */
[----:B------:R-:W-:Y:S01]  /*2c10*/  BSSY B1, `(.L_x_3589) ;  /* 0x000001b000017945 */ /* 0x000fe20003800000 */
[----:B------:R-:W-:Y:S02]  /*2c20*/  CS2R R36, SRZ ;  /* 0x0000000000247805 */ /* 0x000fe4000001ff00 */
        /* <DEDUP_REMOVED lines=9> */
[----:B0-----:R-:W-:Y:S02]  /*2cc0*/  IADD3.X R13, R77, R97, R66, P3, P6 ;  /* 0x000000614d0d7210 */ /* 0x001fe40001fec442 */
        /* <DEDUP_REMOVED lines=15> */
.L_x_3590:
[----:B------:R-:W-:Y:S05]  /*2dc0*/  BSYNC B1 ;  /* 0x0000000000017941 */ /* 0x000fea0003800000 */
.L_x_3589:
[----:B01----:R-:W-:Y:S01]  /*2dd0*/  IMAD.MOV.U32 R12, RZ, RZ, R92 ;  /* 0x000000ffff0c7224 */ /* 0x003fe200078e005c */
[----:B------:R-:W-:Y:S01]  /*2de0*/  PRMT R41, R41, 0x5410, R100 ;  /* 0x0000541029297816 */ /* 0x000fe20000000064 */
[----:B------:R-:W-:Y:S01]  /*2df0*/  IMAD.MOV.U32 R13, RZ, RZ, R93 ;  /* 0x000000ffff0d7224 */ /* 0x000fe200078e005d */
        /* <DEDUP_REMOVED lines=23> */
[----:B------:R-:W-:-:S03]  /*2f70*/  IMAD.MOV.U32 R15, RZ, RZ, R39 ;  /* 0x000000ffff0f7224 */ /* 0x000fc600078e0027 */
[----:B------:R-:W-:Y:S02]  /*2f80*/  PRMT R42, R12, 0x7610, R42 ;  /* 0x000076100c2a7816 */ /* 0x000fe4000000002a */
[----:B------:R-:W-:Y:S02]  /*2f90*/  PRMT R43, R13, 0x5410, R14 ;  /* 0x000054100d2b7816 */ /* 0x000fe4000000000e */
[----:B------:R-:W-:Y:S01]  /*2fa0*/  PRMT R108, R108, 0x5410, R15 ;  /* 0x000054106c6c7816 */ /* 0x000fe2000000000f */
[----:B------:R-:W-:Y:S06]  /*2fb0*/  @!P3 BRA `(.L_x_3591) ;  /* 0x000000000004b947 */ /* 0x000fec0003800000 */
[----:B------:R-:W-:Y:S01]  /*2fc0*/  BPT.TRAP 0x1 ;  /* 0x000000040000795c */ /* 0x000fe20000300000 */
.L_x_3591:
[----:B------:R-:W-:Y:S01]  /*2fd0*/  IMAD R88, R152, 0x8, R144 ;  /* 0x0000000898587824 */ /* 0x000fe200078e0290 */
[----:B------:R-:W-:Y:S01]  /*2fe0*/  SHF.L.U32 R99, R157, 0x1f, RZ ;  /* 0x0000001f9d637819 */ /* 0x000fe200000006ff */
[----:B------:R-:W-:Y:S03]  /*2ff0*/  BSSY B1, `(.L_x_3592) ;  /* 0x0000003000017945 */ /* 0x000fe60003800000 */
[----:B------:R-:W0:Y:S02]  /*3000*/  SYNCS.PHASECHK.TRANS64.TRYWAIT P6, [R88+URZ+0x32490], R99 ;  /* 0x03249063580075a7 */ /* 0x000e2400080c017f */
[----:B0-----:R-:W-:Y:S05]  /*3010*/  @!P6 BRA `(.L_x_3593) ;  /* 0x000003380014e947 */ /* 0x001fea0003800000 */
.L_x_3969:
[----:B------:R-:W-:Y:S05]  /*3020*/  BSYNC B1 ;  /* 0x0000000000017941 */ /* 0x000fea0003800000 */
.L_x_3592:
        /* <DEDUP_REMOVED lines=54> */
.L_x_3599:
[----:B------:R-:W-:Y:S05]  /*3390*/  BSYNC B3 ;  /* 0x0000000000037941 */ /* 0x000fea0003800000 */
.L_x_3598:
[----:B--2---:R1:W-:Y:S02]  /*33a0*/  STG.E.128 desc[UR42][R34.64], R12 ;  /* 0x0000000c22007986 */ /* 0x0043e4000c101d2a */
.L_x_3597:
[----:B------:R-:W-:Y:S05]  /*33b0*/  BSYNC B2 ;  /* 0x0000000000027941 */ /* 0x000fea0003800000 */
.L_x_3596:
        /* <DEDUP_REMOVED lines=51> */
.L_x_3601:
[----:B------:R-:W-:Y:S05]  /*36f0*/  BSYNC B2 ;  /* 0x0000000000027941 */ /* 0x000fea0003800000 */
.L_x_3600:
[----:B--2---:R2:W-:Y:S02]  /*3700*/  STG.E.128 desc[UR42][R34.64+0x40], R12 ;  /* 0x0000400c22007986 */ /* 0x0045e4000c101d2a */
.L_x_3595:
[----:B------:R-:W-:Y:S05]  /*3710*/  BSYNC B1 ;  /* 0x0000000000017941 */ /* 0x000fea0003800000 */
.L_x_3594:
        /* <DEDUP_REMOVED lines=53> */
.L_x_3606:
[----:B------:R-:W-:Y:S05]  /*3a70*/  BSYNC B2 ;  /* 0x0000000000027941 */ /* 0x000fea0003800000 */
.L_x_3605:
[----:B--2---:R3:W-:Y:S02]  /*3a80*/  STG.E.128 desc[UR42][R32.64], R12 ;  /* 0x0000000c20007986 */ /* 0x0047e4000c101d2a */
.L_x_3604:
[----:B------:R-:W-:Y:S05]  /*3a90*/  BSYNC B1 ;  /* 0x0000000000017941 */ /* 0x000fea0003800000 */
.L_x_3603:
        /* <DEDUP_REMOVED lines=51> */
.L_x_3608:
[----:B------:R-:W-:Y:S05]  /*3dd0*/  BSYNC B1 ;  /* 0x0000000000017941 */ /* 0x000fea0003800000 */
.L_x_3607:
[----:B--2---:R4:W-:Y:S01]  /*3de0*/  STG.E.128 desc[UR42][R32.64+0x40], R12 ;  /* 0x0000400c20007986 */ /* 0x0049e2000c101d2a */
[----:B------:R-:W-:Y:S05]  /*3df0*/  BRA `(.L_x_3602) ;  /* 0x0000001800187947 */ /* 0x000fea0003800000 */
.L_x_3586:
[-C--:B------:R-:W-:Y:S01]  /*3e00*/  ISETP.GE.AND P4, PT, R153, R98.reuse, PT ;  /* 0x000000629900720c */ /* 0x080fe20003f86270 */
[----:B------:R-:W-:Y:S01]  /*3e10*/  BSSY B1, `(.L_x_3609) ;  /* 0x0000020000017945 */ /* 0x000fe20003800000 */
[----:B------:R-:W-:Y:S02]  /*3e20*/  ISETP.GE.AND P3, PT, R156, R98, PT ;  /* 0x000000629c00720c */ /* 0x000fe40003f66270 */
[----:B------:R-:W-:Y:S02]  /*3e30*/  CS2R R34, SRZ ;  /* 0x0000000000227805 */ /* 0x000fe4000001ff00 */
[CC--:B------:R-:W-:Y:S02]  /*3e40*/  ISETP.GE.OR P4, PT, R22.reuse, R95.reuse, P4 ;  /* 0x0000005f1600720c */ /* 0x0c0fe40002786670 */
[----:B------:R-:W-:Y:S02]  /*3e50*/  CS2R R14, SRZ ;  /* 0x00000000000e7805 */ /* 0x000fe4000001ff00 */
[----:B------:R-:W-:-:S02]  /*3e60*/  ISETP.GE.OR P3, PT, R22, R95, P3 ;  /* 0x0000005f1600720c */ /* 0x000fc40001f66670 */
[----:B------:R-:W-:Y:S02]  /*3e70*/  CS2R R12, SRZ ;  /* 0x00000000000c7805 */ /* 0x000fe4000001ff00 */
[----:B------:R-:W-:Y:S02]  /*3e80*/  CS2R R30, SRZ ;  /* 0x00000000001e7805 */ /* 0x000fe4000001ff00 */
[----:B------:R-:W-:-:S03]  /*3e90*/  CS2R R28, SRZ ;  /* 0x00000000001c7805 */ /* 0x000fc6000001ff00 */
[----:B------:R-:W-:Y:S05]  /*3ea0*/  @P4 BRA `(.L_x_3610) ;  /* 0x0000000000584947 */ /* 0x000fea0003800000 */
[----:B------:R-:W-:Y:S01]  /*3eb0*/  ULDC.64 UR4, c[0x0][0x408] ;  /* 0x0001020000047ab9 */ /* 0x000fe20000000a00 */
[----:B------:R-:W-:Y:S01]  /*3ec0*/  IMAD.MOV.U32 R12, RZ, RZ, R22 ;  /* 0x000000ffff0c7224 */ /* 0x000fe200078e0016 */
[----:B------:R-:W-:Y:S01]  /*3ed0*/  ULDC.64 UR6, c[0x0][0x400] ;  /* 0x0001000000067ab9 */ /* 0x000fe20000000a00 */
[----:B------:R-:W-:Y:S02]  /*3ee0*/  IMAD R14, R159, UR4, RZ ;  /* 0x000000049f0e7c24 */ /* 0x000fe4000f8e02ff */
[----:B------:R-:W-:Y:S02]  /*3ef0*/  IMAD.MOV.U32 R13, RZ, RZ, R23 ;  /* 0x000000ffff0d7224 */ /* 0x000fe400078e0017 */
[C---:B------:R-:W-:Y:S02]  /*3f00*/  IMAD R15, R153.reuse, UR5, R14 ;  /* 0x00000005990f7c24 */ /* 0x040fe4000f8e020e */
[----:B------:R-:W-:-:S04]  /*3f10*/  IMAD.WIDE.U32 R12, R153, UR4, R12 ;  /* 0x00000004990c7c25 */ /* 0x000fc8000f8e000c */
[----:B------:R-:W-:Y:S02]  /*3f20*/  IMAD.IADD R13, R15, 0x1, R13 ;  /* 0x000000010f0d7824 */ /* 0x000fe400078e020d */
[----:B------:R-:W-:Y:S02]  /*3f30*/  IMAD R15, R63, UR4, RZ ;  /* 0x000000043f0f7c24 */ /* 0x000fe4000f8e02ff */
[----:B------:R-:W-:-:S04]  /*3f40*/  IMAD.WIDE.U32 R12, R2, UR4, R12 ;  /* 0x00000004020c7c25 */ /* 0x000fc8000f8e000c */
[----:B------:R-:W-:Y:S01]  /*3f50*/  IMAD R15, R2, UR5, R15 ;  /* 0x00000005020f7c24 */ /* 0x000fe2000f8e020f */
[----:B------:R-:W-:Y:S01]  /*3f60*/  IADD3 R14, P4, R40, R12, RZ ;  /* 0x0000000c280e7210 */ /* 0x000fe20007f9e0ff */
[----:B------:R-:W-:-:S03]  /*3f70*/  ULDC.64 UR4, c[0x0][0x3e8] ;  /* 0x0000fa0000047ab9 */ /* 0x000fc60000000a00 */
[----:B------:R-:W-:Y:S02]  /*3f80*/  IADD3.X R15, R99, R15, R13, P4, !PT ;  /* 0x0000000f630f7210 */ /* 0x000fe400027fe40d */
[----:B------:R-:W-:-:S05]  /*3f90*/  IADD3 R13, P4, R20, R42, RZ ;  /* 0x0000002a140d7210 */ /* 0x000fca0007f9e0ff */
[----:B------:R-:W-:Y:S01]  /*3fa0*/  IMAD.X R28, R97, 0x1, R78, P4 ;  /* 0x00000001611c7824 */ /* 0x000fe200020e064e */
[----:B------:R-:W-:-:S04]  /*3fb0*/  LEA R12, P4, R13, UR4, 0x1 ;  /* 0x000000040d0c7c11 */ /* 0x000fc8000f8808ff */
[----:B------:R-:W-:Y:S02]  /*3fc0*/  LEA.HI.X R13, R13, UR5, R28, 0x1, P4 ;  /* 0x000000050d0d7c11 */ /* 0x000fe4000a0f0c1c */
[----:B------:R-:W-:-:S04]  /*3fd0*/  LEA R28, P4, R14, UR6, 0x1 ;  /* 0x000000060e1c7c11 */ /* 0x000fc8000f8808ff */
[----:B------:R-:W-:Y:S02]  /*3fe0*/  LEA.HI.X R29, R14, UR7, R15, 0x1, P4 ;  /* 0x000000070e1d7c11 */ /* 0x000fe4000a0f0c0f */
[----:B------:R-:W5:Y:S04]  /*3ff0*/  LDG.E.128 R12, desc[UR42][R12.64] ;  /* 0x0000002a0c0c7981 */ /* 0x000f68000c1e1d00 */
[----:B------:R-:W5:Y:S03]  /*4000*/  LDG.E.128 R28, desc[UR42][R28.64] ;  /* 0x0000002a1c1c7981 */ /* 0x000f66000c1e1d00 */
.L_x_3610:
[----:B------:R-:W-:Y:S05]  /*4010*/  BSYNC B1 ;  /* 0x0000000000017941 */ /* 0x000fea0003800000 */
.L_x_3609:
[----:B------:R-:W-:Y:S01]  /*4020*/  BSSY B1, `(.L_x_3611) ;  /* 0x000001e000017945 */ /* 0x000fe20003800000 */
[----:B------:R-:W-:Y:S02]  /*4030*/  ISETP.GE.AND P4, PT, R22, R95, PT ;  /* 0x0000005f1600720c */ /* 0x000fe40003f86270 */
[----:B------:R-:W-:Y:S02]  /*4040*/  CS2R R32, SRZ ;  /* 0x0000000000207805 */ /* 0x000fe4000001ff00 */
[----:B------:R-:W-:Y:S01]  /*4050*/  CS2R R38, SRZ ;  /* 0x0000000000267805 */ /* 0x000fe2000001ff00 */
[----:B-----5:R-:W-:Y:S01]  /*4060*/  IMAD.MOV.U32 R45, RZ, RZ, R14 ;  /* 0x000000ffff2d7224 */ /* 0x020fe200078e000e */
[----:B------:R-:W-:Y:S01]  /*4070*/  CS2R R36, SRZ ;  /* 0x0000000000247805 */ /* 0x000fe2000001ff00 */
[----:B------:R-:W-:Y:S06]  /*4080*/  @P3 BRA `(.L_x_3612) ;  /* 0x00000000005c3947 */ /* 0x000fec0003800000 */
[----:B------:R-:W-:Y:S01]  /*4090*/  ULDC.64 UR4, c[0x0][0x408] ;  /* 0x0001020000047ab9 */ /* 0x000fe20000000a00 */
[----:B------:R-:W-:Y:S01]  /*40a0*/  IMAD.MOV.U32 R32, RZ, RZ, R22 ;  /* 0x000000ffff207224 */ /* 0x000fe200078e0016 */
[----:B------:R-:W-:Y:S01]  /*40b0*/  IADD3 R42, P3, P5, R20, R42, R67 ;  /* 0x0000002a142a7210 */ /* 0x000fe20007d7e043 */
[----:B------:R-:W-:Y:S01]  /*40c0*/  IMAD R34, R159, UR4, RZ ;  /* 0x000000049f227c24 */ /* 0x000fe2000f8e02ff */
[----:B------:R-:W-:Y:S01]  /*40d0*/  ULDC.64 UR6, c[0x0][0x400] ;  /* 0x0001000000067ab9 */ /* 0x000fe20000000a00 */
[----:B------:R-:W-:Y:S01]  /*40e0*/  IMAD.MOV.U32 R33, RZ, RZ, R23 ;  /* 0x000000ffff217224 */ /* 0x000fe200078e0017 */
[----:B------:R-:W-:Y:S01]  /*40f0*/  IADD3.X R37, R78, R97, R66, P3, P5 ;  /* 0x000000614e257210 */ /* 0x000fe20001fea442 */
[C---:B------:R-:W-:Y:S02]  /*4100*/  IMAD R35, R153.reuse, UR5, R34 ;  /* 0x0000000599237c24 */ /* 0x040fe4000f8e0222 */
[----:B------:R-:W-:-:S04]  /*4110*/  IMAD.WIDE.U32 R32, R153, UR4, R32 ;  /* 0x0000000499207c25 */ /* 0x000fc8000f8e0020 */
[----:B------:R-:W-:Y:S02]  /*4120*/  IMAD R39, R63, UR4, RZ ;  /* 0x000000043f277c24 */ /* 0x000fe4000f8e02ff */
[----:B------:R-:W-:Y:S02]  /*4130*/  IMAD.IADD R33, R35, 0x1, R33 ;  /* 0x0000000123217824 */ /* 0x000fe400078e0221 */
[C---:B------:R-:W-:Y:S02]  /*4140*/  IMAD R39, R2.reuse, UR5, R39 ;  /* 0x0000000502277c24 */ /* 0x040fe4000f8e0227 */
[----:B------:R-:W-:Y:S01]  /*4150*/  IMAD.WIDE.U32 R32, R2, UR4, R32 ;  /* 0x0000000402207c25 */ /* 0x000fe2000f8e0020 */
[----:B------:R-:W-:-:S03]  /*4160*/  ULDC.64 UR4, c[0x0][0x3e8] ;  /* 0x0000fa0000047ab9 */ /* 0x000fc60000000a00 */
[----:B------:R-:W-:Y:S01]  /*4170*/  IMAD.IADD R35, R39, 0x1, R33 ;  /* 0x0000000127237824 */ /* 0x000fe200078e0221 */
[----:B------:R-:W-:-:S04]  /*4180*/  IADD3 R40, P3, P5, R32, R40, R69 ;  /* 0x0000002820287210 */ /* 0x000fc80007d7e045 */
[----:B------:R-:W-:Y:S02]  /*4190*/  IADD3.X R35, R35, R99, R68, P3, P5 ;  /* 0x0000006323237210 */ /* 0x000fe40001fea444 */
[----:B------:R-:W-:-:S04]  /*41a0*/  LEA R32, P3, R42, UR4, 0x1 ;  /* 0x000000042a207c11 */ /* 0x000fc8000f8608ff */
[----:B------:R-:W-:Y:S02]  /*41b0*/  LEA.HI.X R33, R42, UR5, R37, 0x1, P3 ;  /* 0x000000052a217c11 */ /* 0x000fe400098f0c25 */
[----:B------:R-:W-:-:S04]  /*41c0*/  LEA R36, P3, R40, UR6, 0x1 ;  /* 0x0000000628247c11 */ /* 0x000fc8000f8608ff */
[----:B------:R-:W-:Y:S02]  /*41d0*/  LEA.HI.X R37, R40, UR7, R35, 0x1, P3 ;  /* 0x0000000728257c11 */ /* 0x000fe400098f0c23 */
[----:B------:R-:W5:Y:S04]  /*41e0*/  LDG.E.128 R32, desc[UR42][R32.64] ;  /* 0x0000002a20207981 */ /* 0x000f68000c1e1d00 */
[----:B------:R-:W5:Y:S03]  /*41f0*/  LDG.E.128 R36, desc[UR42][R36.64] ;  /* 0x0000002a24247981 */ /* 0x000f66000c1e1d00 */
.L_x_3612:
[----:B------:R-:W-:Y:S05]  /*4200*/  BSYNC B1 ;  /* 0x0000000000017941 */ /* 0x000fea0003800000 */
.L_x_3611:
        /* <DEDUP_REMOVED lines=32> */
[----:B------:R-:W-:Y:S06]  /*4410*/  @!P3 BRA `(.L_x_3613) ;  /* 0x000000000004b947 */ /* 0x000fec0003800000 */
[----:B------:R-:W-:Y:S01]  /*4420*/  BPT.TRAP 0x1 ;  /* 0x000000040000795c */ /* 0x000fe20000300000 */
.L_x_3613:
        /* <DEDUP_REMOVED lines=9> */
.L_x_3970:
[----:B------:R-:W-:Y:S05]  /*44c0*/  BSYNC B1 ;  /* 0x0000000000017941 */ /* 0x000fea0003800000 */
.L_x_3614:
        /* <DEDUP_REMOVED lines=14> */
[----:B------:R-:W-:Y:S02]  /*45b0*/  IMAD.SHL.U32 R105, R41, 0x8, RZ ;  /* 0x0000000829697824 */ /* 0x000fe400078e00ff */
[----:B------:R-:W-:-:S03]  /*45c0*/  IMAD R41, R152, 0x1800, R83 ;  /* 0x0000180098297824 */ /* 0x000fc600078e0253 */
[----:B------:R-:W-:Y:S01]  /*45d0*/  LOP3.LUT R40, R166, 0x38, R105, 0xf8, !PT ;  /* 0x00000038a6287812 */ /* 0x000fe200078ef869 */
[----:B------:R-:W-:-:S03]  /*45e0*/  IMAD R41, R41, 0x2, R144 ;  /* 0x0000000229297824 */ /* 0x000fc600078e0290 */
        /* <DEDUP_REMOVED lines=10> */
[----:B------:R-:W-:Y:S01]  /*4690*/  SHF.R.U64 R117, R14, 0x10, R15 ;  /* 0x000000100e757819 */ /* 0x000fe2000000120f */
[----:B-1----:R-:W-:Y:S01]  /*46a0*/  IMAD.U32 R14, R41, 0x10000, RZ ;  /* 0x00010000290e7824 */ /* 0x002fe200078e00ff */
[----:B------:R-:W-:Y:S01]  /*46b0*/  PRMT R115, R122, 0x5410, R115 ;  /* 0x000054107a737816 */ /* 0x000fe20000000073 */
[----:B------:R-:W-:Y:S01]  /*46c0*/  IMAD.U32 R122, R120, 0x10000, RZ ;  /* 0x00010000787a7824 */ /* 0x000fe200078e00ff */
[--C-:B------:R-:W-:Y:S01]  /*46d0*/  SHF.R.U64 R123, R30, 0x10, R31.reuse ;  /* 0x000000101e7b7819 */ /* 0x100fe2000000121f */
[----:B--2---:R-:W-:Y:S01]  /*46e0*/  IMAD.U32 R30, R44, 0x10000, RZ ;  /* 0x000100002c1e7824 */ /* 0x004fe200078e00ff */
[----:B------:R-:W-:Y:S01]  /*46f0*/  SHF.R.U32.HI R124, RZ, 0x10, R31 ;  /* 0x00000010ff7c7819 */ /* 0x000fe2000001161f */
[----:B------:R-:W-:Y:S01]  /*4700*/  IMAD.U32 R31, R45, 0x10000, RZ ;  /* 0x000100002d1f7824 */ /* 0x000fe200078e00ff */
[----:B------:R-:W-:Y:S01]  /*4710*/  PRMT R117, R116, 0x5410, R117 ;  /* 0x0000541074757816 */ /* 0x000fe20000000075 */
[----:B------:R-:W-:Y:S01]  /*4720*/  IMAD.U32 R116, R115, 0x10000, RZ ;  /* 0x0001000073747824 */ /* 0x000fe200078e00ff */
[----:B------:R-:W-:-:S02]  /*4730*/  SHF.R.U32.HI R118, RZ, 0x10, R15 ;  /* 0x00000010ff767819 */ /* 0x000fc4000001160f */
[----:B------:R-:W-:Y:S01]  /*4740*/  PRMT R123, R125, 0x5410, R123 ;  /* 0x000054107d7b7816 */ /* 0x000fe2000000007b */
[----:B------:R-:W-:Y:S01]  /*4750*/  FMUL.FTZ R125, R31, R122 ;  /* 0x0000007a1f7d7220 */ /* 0x000fe20000410000 */
[----:B------:R-:W-:Y:S01]  /*4760*/  LOP3.LUT R15, R41, 0xffff0000, RZ, 0xc0, !PT ;  /* 0xffff0000290f7812 */ /* 0x000fe200078ec0ff */
[-C--:B------:R-:W-:Y:S01]  /*4770*/  FMUL.FTZ R127, R31, R116.reuse ;  /* 0x000000741f7f7220 */ /* 0x080fe20000410000 */
[----:B------:R-:W-:Y:S01]  /*4780*/  SHF.R.U64 R119, R28, 0x10, R29 ;  /* 0x000000101c777819 */ /* 0x000fe2000000121d */
[C---:B------:R-:W-:Y:S01]  /*4790*/  FFMA.FTZ R125, R14.reuse, R116, -R125 ;  /* 0x000000740e7d7223 */ /* 0x040fe2000001087d */
[----:B------:R-:W-:Y:S01]  /*47a0*/  LOP3.LUT R41, R45, 0xffff0000, RZ, 0xc0, !PT ;  /* 0xffff00002d297812 */ /* 0x000fe200078ec0ff */
[----:B------:R-:W-:Y:S01]  /*47b0*/  FFMA.FTZ R127, R14, R122, R127 ;  /* 0x0000007a0e7f7223 */ /* 0x000fe2000001007f */
[----:B------:R-:W-:Y:S01]  /*47c0*/  LOP3.LUT R120, R120, 0xffff0000, RZ, 0xc0, !PT ;  /* 0xffff000078787812 */ /* 0x000fe200078ec0ff */
[----:B------:R-:W-:Y:S01]  /*47d0*/  IMAD.U32 R45, R47, 0x10000, RZ ;  /* 0x000100002f2d7824 */ /* 0x000fe200078e00ff */
[----:B------:R-:W-:Y:S01]  /*47e0*/  PRMT R118, R106, 0x5432, R118 ;  /* 0x000054326a767816 */ /* 0x000fe20000000076 */
[----:B------:R-:W-:Y:S01]  /*47f0*/  IMAD.U32 R28, R43, 0x10000, RZ ;  /* 0x000100002b1c7824 */ /* 0x000fe200078e00ff */
[----:B------:R-:W-:-:S02]  /*4800*/  PRMT R124, R108, 0x5432, R124 ;  /* 0x000054326c7c7816 */ /* 0x000fc4000000007c */
[----:B------:R-:W-:Y:S01]  /*4810*/  PRMT R119, R126, 0x5410, R119 ;  /* 0x000054107e777816 */ /* 0x000fe20000000077 */
[----:B------:R-:W-:Y:S01]  /*4820*/  FMUL.FTZ R126, R41, R120 ;  /* 0x00000078297e7220 */ /* 0x000fe20000410000 */
[----:B------:R-:W-:Y:S01]  /*4830*/  LOP3.LUT R116, R115, 0xffff0000, RZ, 0xc0, !PT ;  /* 0xffff000073747812 */ /* 0x000fe200078ec0ff */
[----:B------:R-:W-:Y:S01]  /*4840*/  IMAD.U32 R31, R124, 0x10000, RZ ;  /* 0x000100007c1f7824 */ /* 0x000fe200078e00ff */
[----:B------:R-:W-:Y:S01]  /*4850*/  SHF.R.U64 R114, R12, 0x10, R13 ;  /* 0x000000100c727819 */ /* 0x000fe2000000120d */
[----:B------:R-:W-:Y:S01]  /*4860*/  IMAD.U32 R14, R118, 0x10000, RZ ;  /* 0x00010000760e7824 */ /* 0x000fe200078e00ff */
[----:B------:R-:W-:Y:S01]  /*4870*/  LOP3.LUT R47, R47, 0xffff0000, RZ, 0xc0, !PT ;  /* 0xffff00002f2f7812 */ /* 0x000fe200078ec0ff */
[-C--:B------:R-:W-:Y:S01]  /*4880*/  FMUL.FTZ R122, R41, R116.reuse ;  /* 0x00000074297a7220 */ /* 0x080fe20000410000 */
[----:B------:R-:W-:Y:S01]  /*4890*/  FFMA.FTZ R126, R15, R116, -R126 ;  /* 0x000000740f7e7223 */ /* 0x000fe2000001087e */
[CC--:B------:R-:W-:Y:S01]  /*48a0*/  FMUL.FTZ R41, R45.reuse, R31.reuse ;  /* 0x0000001f2d297220 */ /* 0x0c0fe20000410000 */
[----:B------:R-:W-:Y:S01]  /*48b0*/  FMUL.FTZ R116, R45, R14 ;  /* 0x0000000e2d747220 */ /* 0x000fe20000410000 */
[----:B------:R-:W-:Y:S01]  /*48c0*/  PRMT R114, R107, 0x5432, R114 ;  /* 0x000054326b727816 */ /* 0x000fe20000000072 */
[----:B------:R-:W-:Y:S01]  /*48d0*/  FFMA.FTZ R122, R15, R120, R122 ;  /* 0x000000780f7a7223 */ /* 0x000fe2000001007a */
[----:B------:R-:W-:Y:S01]  /*48e0*/  LOP3.LUT R124, R124, 0xffff0000, RZ, 0xc0, !PT ;  /* 0xffff00007c7c7812 */ /* 0x000fe200078ec0ff */
[----:B------:R-:W-:Y:S01]  /*48f0*/  FFMA.FTZ R45, R28, R14, -R41 ;  /* 0x0000000e1c2d7223 */ /* 0x000fe20000010829 */
[----:B------:R-:W-:Y:S01]  /*4900*/  LOP3.LUT R118, R118, 0xffff0000, RZ, 0xc0, !PT ;  /* 0xffff000076767812 */ /* 0x000fe200078ec0ff */
[----:B------:R-:W-:Y:S01]  /*4910*/  FFMA.FTZ R116, R28, R31, R116 ;  /* 0x0000001f1c747223 */ /* 0x000fe20000010074 */
[----:B------:R-:W-:Y:S01]  /*4920*/  IMAD.U32 R28, R119, 0x10000, RZ ;  /* 0x00010000771c7824 */ /* 0x000fe200078e00ff */
[----:B------:R-:W-:Y:S01]  /*4930*/  LOP3.LUT R29, R43, 0xffff0000, RZ, 0xc0, !PT ;  /* 0xffff00002b1d7812 */ /* 0x000fe200078ec0ff */
[C---:B------:R-:W-:Y:S01]  /*4940*/  IMAD.U32 R14, R114.reuse, 0x10000, RZ ;  /* 0x00010000720e7824 */ /* 0x040fe200078e00ff */
[----:B------:R-:W-:Y:S01]  /*4950*/  LOP3.LUT R15, R114, 0xffff0000, RZ, 0xc0, !PT ;  /* 0xffff0000720f7812 */ /* 0x000fe200078ec0ff */
[----:B------:R-:W-:Y:S01]  /*4960*/  IMAD.U32 R13, R40, 0x10000, RZ ;  /* 0x00010000280d7824 */ /* 0x000fe200078e00ff */
[----:B------:R-:W-:Y:S01]  /*4970*/  LOP3.LUT R44, R44, 0xffff0000, RZ, 0xc0, !PT ;  /* 0xffff00002c2c7812 */ /* 0x000fe200078ec0ff */
[C---:B------:R-:W-:Y:S01]  /*4980*/  FMUL.FTZ R120, R47.reuse, R124 ;  /* 0x0000007c2f787220 */ /* 0x040fe20000410000 */
[----:B------:R-:W-:Y:S01]  /*4990*/  FMUL.FTZ R128, R47, R118 ;  /* 0x000000762f807220 */ /* 0x000fe20000410000 */
[----:B------:R-:W-:Y:S01]  /*49a0*/  LOP3.LUT R119, R119, 0xffff0000, RZ, 0xc0, !PT ;  /* 0xffff000077777812 */ /* 0x000fe200078ec0ff */
[C---:B------:R-:W-:Y:S01]  /*49b0*/  FMUL.FTZ R114, R30.reuse, R28 ;  /* 0x0000001c1e727220 */ /* 0x040fe20000410000 */
[----:B------:R-:W-:Y:S01]  /*49c0*/  FMUL.FTZ R31, R30, R14 ;  /* 0x0000000e1e1f7220 */ /* 0x000fe20000410000 */
[----:B------:R-:W-:Y:S01]  /*49d0*/  LOP3.LUT R40, R40, 0xffff0000, RZ, 0xc0, !PT ;  /* 0xffff000028287812 */ /* 0x000fe200078ec0ff */
[C---:B------:R-:W-:Y:S01]  /*49e0*/  FFMA.FTZ R120, R29.reuse, R118, -R120 ;  /* 0x000000761d787223 */ /* 0x040fe20000010878 */
[----:B------:R-:W-:Y:S01]  /*49f0*/  FFMA.FTZ R47, R29, R124, R128 ;  /* 0x0000007c1d2f7223 */ /* 0x000fe20000010080 */
[----:B------:R-:W-:Y:S01]  /*4a00*/  FFMA.FTZ R114, R13, R14, -R114 ;  /* 0x0000000e0d727223 */ /* 0x000fe20000010872 */
[----:B------:R-:W-:-:S02]  /*4a10*/  IMAD.U32 R43, R46, 0x10000, RZ ;  /* 0x000100002e2b7824 */ /* 0x000fc400078e00ff */
[----:B------:R-:W-:Y:S01]  /*4a20*/  FMUL.FTZ R29, R44, R119 ;  /* 0x000000772c1d7220 */ /* 0x000fe20000410000 */
[----:B------:R-:W-:Y:S01]  /*4a30*/  FFMA.FTZ R31, R13, R28, R31 ;  /* 0x0000001c0d1f7223 */ /* 0x000fe2000001001f */
[----:B------:R-:W-:Y:S01]  /*4a40*/  IMAD.U32 R14, R123, 0x10000, RZ ;  /* 0x000100007b0e7824 */ /* 0x000fe200078e00ff */
[----:B------:R-:W-:Y:S01]  /*4a50*/  LOP3.LUT R46, R46, 0xffff0000, RZ, 0xc0, !PT ;  /* 0xffff00002e2e7812 */ /* 0x000fe200078ec0ff */
[-C--:B------:R-:W-:Y:S01]  /*4a60*/  FMUL.FTZ R41, R44, R15.reuse ;  /* 0x0000000f2c297220 */ /* 0x080fe20000410000 */
[----:B------:R-:W-:Y:S01]  /*4a70*/  IMAD.U32 R13, R117, 0x10000, RZ ;  /* 0x00010000750d7824 */ /* 0x000fe200078e00ff */
[----:B------:R-:W-:Y:S01]  /*4a80*/  LOP3.LUT R123, R123, 0xffff0000, RZ, 0xc0, !PT ;  /* 0xffff00007b7b7812 */ /* 0x000fe200078ec0ff */
[----:B------:R-:W-:Y:S01]  /*4a90*/  FFMA.FTZ R29, R40, R15, -R29 ;  /* 0x0000000f281d7223 */ /* 0x000fe2000001081d */
[----:B------:R-:W-:Y:S01]  /*4aa0*/  LOP3.LUT R117, R117, 0xffff0000, RZ, 0xc0, !PT ;  /* 0xffff000075757812 */ /* 0x000fe200078ec0ff */
[----:B------:R-:W-:Y:S02]  /*4ab0*/  IMAD.U32 R12, R42, 0x10000, RZ ;  /* 0x000100002a0c7824 */ /* 0x000fe400078e00ff */
[----:B------:R-:W-:Y:S01]  /*4ac0*/  FFMA.FTZ R40, R40, R119, R41 ;  /* 0x0000007728287223 */ /* 0x000fe20000010029 */
[----:B------:R-:W-:Y:S01]  /*4ad0*/  LOP3.LUT R42, R42, 0xffff0000, RZ, 0xc0, !PT ;  /* 0xffff00002a2a7812 */ /* 0x000fe200078ec0ff */
[CC--:B------:R-:W-:Y:S01]  /*4ae0*/  FMUL.FTZ R15, R43.reuse, R14.reuse ;  /* 0x0000000e2b0f7220 */ /* 0x0c0fe20000410000 */
[C---:B------:R-:W-:Y:S01]  /*4af0*/  FMUL.FTZ R41, R46.reuse, R123 ;  /* 0x0000007b2e297220 */ /* 0x040fe20000410000 */
[----:B------:R-:W-:Y:S01]  /*4b00*/  FMUL.FTZ R43, R43, R13 ;  /* 0x0000000d2b2b7220 */ /* 0x000fe20000410000 */
[----:B------:R-:W-:Y:S01]  /*4b10*/  FMUL.FTZ R46, R46, R117 ;  /* 0x000000752e2e7220 */ /* 0x000fe20000410000 */
[----:B------:R-:W-:Y:S01]  /*4b20*/  FFMA.FTZ R15, R12, R13, -R15 ;  /* 0x0000000d0c0f7223 */ /* 0x000fe2000001080f */
[----:B------:R-:W-:Y:S01]  /*4b30*/  F2FP.BF16.F32.PACK_AB R120, R120, R45 ;  /* 0x0000002d7878723e */ /* 0x000fe200000010ff */
        /* <DEDUP_REMOVED lines=11> */
[----:B------:R-:W-:-:S07]  /*4bf0*/  F2FP.BF16.F32.PACK_AB R42, R12, R15 ;  /* 0x0000000f0c2a723e */ /* 0x000fce00000010ff */
.L_x_3619:
[----:B------:R-:W-:Y:S05]  /*4c00*/  BSYNC B2 ;  /* 0x0000000000027941 */ /* 0x000fea0003800000 */
.L_x_3618:
        /* <DEDUP_REMOVED lines=12> */
.L_x_3617:
[----:B------:R-:W-:Y:S05]  /*4cd0*/  BSYNC B1 ;  /* 0x0000000000017941 */ /* 0x000fea0003800000 */
.L_x_3616:
        /* <DEDUP_REMOVED lines=10> */
[----:B------:R-:W-:-:S04]  /*4d80*/  LEA R40, P5, R12, R90, 0x1 ;  /* 0x0000005a0c287211 */ /* 0x000fc800078a08ff */
[----:B------:R-:W-:Y:S02]  /*4d90*/  LEA.HI.X R41, R12, R91, R13, 0x1, P5 ;  /* 0x0000005b0c297211 */ /* 0x000fe400028f0c0d */
[----:B------:R-:W-:-:S04]  /*4da0*/  SHF.R.S32.HI R12, RZ, 0x1f, R103 ;  /* 0x0000001fff0c7819 */ /* 0x000fc80000011467 */
[----:B------:R-:W-:-:S04]  /*4db0*/  LEA.HI R103, R12, R103, RZ, 0x4 ;  /* 0x000000670c677211 */ /* 0x000fc800078f20ff */
[----:B------:R-:W-:-:S05]  /*4dc0*/  LEA.HI.SX32 R43, R103, R80, 0x1c ;  /* 0x00000050672b7211 */ /* 0x000fca00078fe2ff */
[----:B------:R-:W-:-:S05]  /*4dd0*/  IMAD.SHL.U32 R43, R43, 0x8, RZ ;  /* 0x000000082b2b7824 */ /* 0x000fca00078e00ff */
[----:B------:R-:W-:-:S04]  /*4de0*/  LOP3.LUT R13, R172, 0x38, R43, 0xf8, !PT ;  /* 0x00000038ac0d7812 */ /* 0x000fc800078ef82b */
[----:B------:R-:W-:Y:S01]  /*4df0*/  LOP3.LUT R12, R13, R174, RZ, 0x3c, !PT ;  /* 0x000000ae0d0c7212 */ /* 0x000fe200078e3cff */
[----:B------:R-:W-:-:S04]  /*4e00*/  IMAD R13, R152, 0x1800, R84 ;  /* 0x00001800980d7824 */ /* 0x000fc800078e0254 */
[----:B------:R-:W-:Y:S02]  /*4e10*/  IMAD.IADD R15, R175, 0x1, R12 ;  /* 0x00000001af0f7824 */ /* 0x000fe400078e020c */
        /* <DEDUP_REMOVED lines=14> */
[----:B------:R-:W-:Y:S01]  /*4f00*/  SHF.R.U64 R97, R32, 0x10, R33 ;  /* 0x0000001020617819 */ /* 0x000fe20000001221 */
[----:B-1----:R-:W-:Y:S01]  /*4f10*/  IMAD.U32 R32, R13, 0x10000, RZ ;  /* 0x000100000d207824 */ /* 0x002fe200078e00ff */
[--C-:B------:R-:W-:Y:S01]  /*4f20*/  SHF.R.U64 R95, R38, 0x10, R39.reuse ;  /* 0x00000010265f7819 */ /* 0x100fe20000001227 */
[----:B------:R-:W-:Y:S01]  /*4f30*/  IMAD.U32 R38, R31, 0x10000, RZ ;  /* 0x000100001f267824 */ /* 0x000fe200078e00ff */
[----:B------:R-:W-:Y:S02]  /*4f40*/  SHF.R.U32.HI R44, RZ, 0x10, R39 ;  /* 0x00000010ff2c7819 */ /* 0x000fe40000011627 */
[----:B------:R-:W-:Y:S01]  /*4f50*/  PRMT R106, R106, 0x5410, R47 ;  /* 0x000054106a6a7816 */ /* 0x000fe2000000002f */
[----:B------:R-:W-:Y:S01]  /*4f60*/  IMAD.U32 R47, R113, 0x10000, RZ ;  /* 0x00010000712f7824 */ /* 0x000fe200078e00ff */
[----:B------:R-:W-:Y:S01]  /*4f70*/  PRMT R112, R112, 0x5410, R45 ;  /* 0x0000541070707816 */ /* 0x000fe2000000002d */
[----:B------:R-:W-:Y:S01]  /*4f80*/  IMAD.U32 R45, R109, 0x10000, RZ ;  /* 0x000100006d2d7824 */ /* 0x000fe200078e00ff */
[----:B------:R-:W-:-:S02]  /*4f90*/  SHF.R.U32.HI R94, RZ, 0x10, R35 ;  /* 0x00000010ff5e7819 */ /* 0x000fc40000011623 */
[----:B------:R-:W-:Y:S01]  /*4fa0*/  PRMT R108, R108, 0x5410, R97 ;  /* 0x000054106c6c7816 */ /* 0x000fe20000000061 */
[----:B------:R-:W-:Y:S01]  /*4fb0*/  FMUL.FTZ R97, R36, R45 ;  /* 0x0000002d24617220 */ /* 0x000fe20000410000 */
[----:B------:R-:W-:Y:S01]  /*4fc0*/  PRMT R110, R110, 0x5410, R95 ;  /* 0x000054106e6e7816 */ /* 0x000fe2000000005f */
[-C--:B------:R-:W-:Y:S01]  /*4fd0*/  FMUL.FTZ R95, R36, R47.reuse ;  /* 0x0000002f245f7220 */ /* 0x080fe20000410000 */
[----:B------:R-:W-:Y:S01]  /*4fe0*/  PRMT R111, R111, 0x5410, R44 ;  /* 0x000054106f6f7816 */ /* 0x000fe2000000002c */
[C---:B------:R-:W-:Y:S01]  /*4ff0*/  FFMA.FTZ R97, R32.reuse, R47, R97 ;  /* 0x0000002f20617223 */ /* 0x040fe20000010061 */
[----:B------:R-:W-:Y:S01]  /*5000*/  LOP3.LUT R37, R29, 0xffff0000, RZ, 0xc0, !PT ;  /* 0xffff00001d257812 */ /* 0x000fe200078ec0ff */
[----:B------:R-:W-:Y:S01]  /*5010*/  FFMA.FTZ R46, R32, R45, -R95 ;  /* 0x0000002d202e7223 */ /* 0x000fe2000001085f */
[----:B------:R-:W-:Y:S01]  /*5020*/  LOP3.LUT R44, R113, 0xffff0000, RZ, 0xc0, !PT ;  /* 0xffff0000712c7812 */ /* 0x000fe200078ec0ff */
[----:B------:R-:W-:Y:S01]  /*5030*/  IMAD.U32 R95, R111, 0x10000, RZ ;  /* 0x000100006f5f7824 */ /* 0x000fe200078e00ff */
[----:B------:R-:W-:-:S02]  /*5040*/  PRMT R107, R107, 0x5410, R94 ;  /* 0x000054106b6b7816 */ /* 0x000fc4000000005e */
[----:B------:R-:W-:Y:S01]  /*5050*/  LOP3.LUT R36, R109, 0xffff0000, RZ, 0xc0, !PT ;  /* 0xffff00006d247812 */ /* 0x000fe200078ec0ff */
[----:B------:R-:W-:Y:S01]  /*5060*/  FMUL.FTZ R94, R37, R44 ;  /* 0x0000002c255e7220 */ /* 0x000fe20000410000 */
[----:B------:R-:W-:Y:S01]  /*5070*/  LOP3.LUT R33, R13, 0xffff0000, RZ, 0xc0, !PT ;  /* 0xffff00000d217812 */ /* 0x000fe200078ec0ff */
[----:B------:R-:W-:Y:S01]  /*5080*/  IMAD.U32 R45, R107, 0x10000, RZ ;  /* 0x000100006b2d7824 */ /* 0x000fe200078e00ff */
[----:B------:R-:W-:Y:S01]  /*5090*/  LOP3.LUT R35, R28, 0xffff0000, RZ, 0xc0, !PT ;  /* 0xffff00001c237812 */ /* 0x000fe200078ec0ff */
[-C--:B------:R-:W-:Y:S01]  /*50a0*/  FMUL.FTZ R32, R37, R36.reuse ;  /* 0x0000002425207220 */ /* 0x080fe20000410000 */
[C---:B------:R-:W-:Y:S01]  /*50b0*/  FMUL.FTZ R47, R38.reuse, R95 ;  /* 0x0000005f262f7220 */ /* 0x040fe20000410000 */
[----:B------:R-:W-:Y:S01]  /*50c0*/  FFMA.FTZ R37, R33, R36, -R94 ;  /* 0x0000002421257223 */ /* 0x000fe2000001085e */
[----:B------:R-:W-:Y:S01]  /*50d0*/  IMAD.U32 R28, R15, 0x10000, RZ ;  /* 0x000100000f1c7824 */ /* 0x000fe200078e00ff */
[----:B------:R-:W-:Y:S01]  /*50e0*/  LOP3.LUT R39, R31, 0xffff0000, RZ, 0xc0, !PT ;  /* 0xffff00001f277812 */ /* 0x000fe200078ec0ff */
[----:B------:R-:W-:Y:S01]  /*50f0*/  FMUL.FTZ R38, R38, R45 ;  /* 0x0000002d26267220 */ /* 0x000fe20000410000 */
[----:B------:R-:W-:Y:S01]  /*5100*/  LOP3.LUT R36, R111, 0xffff0000, RZ, 0xc0, !PT ;  /* 0xffff00006f247812 */ /* 0x000fe200078ec0ff */
[----:B------:R-:W-:Y:S01]  /*5110*/  FFMA.FTZ R44, R33, R44, R32 ;  /* 0x0000002c212c7223 */ /* 0x000fe20000010020 */
[----:B------:R-:W-:Y:S01]  /*5120*/  LOP3.LUT R32, R107, 0xffff0000, RZ, 0xc0, !PT ;  /* 0xffff00006b207812 */ /* 0x000fe200078ec0ff */
[C---:B------:R-:W-:Y:S01]  /*5130*/  FFMA.FTZ R95, R28.reuse, R95, R38 ;  /* 0x0000005f1c5f7223 */ /* 0x040fe20000010026 */
[----:B------:R-:W-:Y:S01]  /*5140*/  LOP3.LUT R29, R15, 0xffff0000, RZ, 0xc0, !PT ;  /* 0xffff00000f1d7812 */ /* 0x000fe200078ec0ff */
[----:B------:R-:W-:Y:S01]  /*5150*/  FFMA.FTZ R47, R28, R45, -R47 ;  /* 0x0000002d1c2f7223 */ /* 0x000fe2000001082f */
[----:B------:R-:W-:Y:S01]  /*5160*/  FMUL.FTZ R38, R39, R36 ;  /* 0x0000002427267220 */ /* 0x000fe20000410000 */
[----:B------:R-:W-:-:S02]  /*5170*/  IMAD.U32 R33, R112, 0x10000, RZ ;  /* 0x0001000070217824 */ /* 0x000fc400078e00ff */
[-C--:B------:R-:W-:Y:S01]  /*5180*/  FMUL.FTZ R96, R39, R32.reuse ;  /* 0x0000002027607220 */ /* 0x080fe20000410000 */
[----:B------:R-:W-:Y:S01]  /*5190*/  IMAD.U32 R28, R108, 0x10000, RZ ;  /* 0x000100006c1c7824 */ /* 0x000fe200078e00ff */
[----:B------:R-:W-:Y:S01]  /*51a0*/  LOP3.LUT R112, R112, 0xffff0000, RZ, 0xc0, !PT ;  /* 0xffff000070707812 */ /* 0x000fe200078ec0ff */
[C---:B------:R-:W-:Y:S02]  /*51b0*/  IMAD.U32 R13, R12.reuse, 0x10000, RZ ;  /* 0x000100000c0d7824 */ /* 0x040fe400078e00ff */
[C---:B------:R-:W-:Y:S01]  /*51c0*/  FFMA.FTZ R94, R29.reuse, R32, -R38 ;  /* 0x000000201d5e7223 */ /* 0x040fe20000010826 */
[----:B------:R-:W-:Y:S01]  /*51d0*/  LOP3.LUT R12, R12, 0xffff0000, RZ, 0xc0, !PT ;  /* 0xffff00000c0c7812 */ /* 0x000fe200078ec0ff */
[----:B------:R-:W-:Y:S01]  /*51e0*/  FMUL.FTZ R38, R34, R28 ;  /* 0x0000001c22267220 */ /* 0x000fe20000410000 */
[----:B------:R-:W-:Y:S01]  /*51f0*/  LOP3.LUT R108, R108, 0xffff0000, RZ, 0xc0, !PT ;  /* 0xffff00006c6c7812 */ /* 0x000fe200078ec0ff */
[----:B------:R-:W-:Y:S01]  /*5200*/  FFMA.FTZ R96, R29, R36, R96 ;  /* 0x000000241d607223 */ /* 0x000fe20000010060 */
[----:B------:R-:W-:Y:S01]  /*5210*/  FMUL.FTZ R29, R35, R112 ;  /* 0x00000070231d7220 */ /* 0x000fe20000410000 */
[-C--:B------:R-:W-:Y:S01]  /*5220*/  FMUL.FTZ R32, R34, R33.reuse ;  /* 0x0000002122207220 */ /* 0x080fe20000410000 */
[----:B------:R-:W-:Y:S01]  /*5230*/  FFMA.FTZ R38, R13, R33, R38 ;  /* 0x000000210d267223 */ /* 0x000fe20000010026 */
[----:B------:R-:W-:-:S02]  /*5240*/  IMAD.U32 R31, R30, 0x10000, RZ ;  /* 0x000100001e1f7824 */ /* 0x000fc400078e00ff */
[----:B------:R-:W-:Y:S01]  /*5250*/  FFMA.FTZ R33, R12, R108, -R29 ;  /* 0x0000006c0c217223 */ /* 0x000fe2000001081d */
[----:B------:R-:W-:Y:S01]  /*5260*/  LOP3.LUT R30, R30, 0xffff0000, RZ, 0xc0, !PT ;  /* 0xffff00001e1e7812 */ /* 0x000fe200078ec0ff */
[----:B------:R-:W-:Y:S01]  /*5270*/  FFMA.FTZ R34, R13, R28, -R32 ;  /* 0x0000001c0d227223 */ /* 0x000fe20000010820 */
[----:B------:R-:W-:Y:S01]  /*5280*/  FMUL.FTZ R35, R35, R108 ;  /* 0x0000006c23237220 */ /* 0x000fe20000410000 */
[C---:B------:R-:W-:Y:S01]  /*5290*/  LOP3.LUT R29, R110.reuse, 0xffff0000, RZ, 0xc0, !PT ;  /* 0xffff00006e1d7812 */ /* 0x040fe200078ec0ff */
[----:B------:R-:W-:Y:S01]  /*52a0*/  IMAD.U32 R32, R110, 0x10000, RZ ;  /* 0x000100006e207824 */ /* 0x000fe200078e00ff */
[C---:B------:R-:W-:Y:S01]  /*52b0*/  LOP3.LUT R13, R106.reuse, 0xffff0000, RZ, 0xc0, !PT ;  /* 0xffff00006a0d7812 */ /* 0x040fe200078ec0ff */
[----:B------:R-:W-:Y:S02]  /*52c0*/  IMAD.U32 R28, R106, 0x10000, RZ ;  /* 0x000100006a1c7824 */ /* 0x000fe400078e00ff */
[----:B------:R-:W-:Y:S01]  /*52d0*/  FFMA.FTZ R35, R12, R112, R35 ;  /* 0x000000700c237223 */ /* 0x000fe20000010023 */
[C---:B------:R-:W-:Y:S01]  /*52e0*/  IMAD.U32 R15, R14.reuse, 0x10000, RZ ;  /* 0x000100000e0f7824 */ /* 0x040fe200078e00ff */
        /* <DEDUP_REMOVED lines=16> */
[----:B------:R-:W-:Y:S02]  /*53f0*/  F2FP.BF16.F32.PACK_AB R15, R94, R47 ;  /* 0x0000002f5e0f723e */ /* 0x000fe400000010ff */
[----:B------:R-:W-:-:S02]  /*5400*/  F2FP.BF16.F32.PACK_AB R29, R44, R97 ;  /* 0x000000612c1d723e */ /* 0x000fc400000010ff */
[----:B------:R-:W-:-:S07]  /*5410*/  F2FP.BF16.F32.PACK_AB R28, R35, R38 ;  /* 0x00000026231c723e */ /* 0x000fce00000010ff */
.L_x_3621:
[----:B------:R-:W-:Y:S05]  /*5420*/  BSYNC B1 ;  /* 0x0000000000017941 */ /* 0x000fea0003800000 */
.L_x_3620:
        /* <DEDUP_REMOVED lines=10> */
.L_x_3585:
[----:B------:R-:W-:-:S13]  /*54d0*/  ISETP.NE.AND P3, PT, R71, 0x3, PT ;  /* 0x000000034700780c */ /* 0x000fda0003f65270 */
[----:B------:R-:W-:Y:S05]  /*54e0*/  @!P3 BRA `(.L_x_3622) ;  /* 0x000000000004b947 */ /* 0x000fea0003800000 */
[----:B------:R-:W-:Y:S01]  /*54f0*/  BPT.TRAP 0x1 ;  /* 0x000000040000795c */ /* 0x000fe20000300000 */
.L_x_3622:
[----:B------:R-:W-:Y:S01]  /*5500*/  IMAD R88, R152, 0x8, R144 ;  /* 0x0000000898587824 */ /* 0x000fe200078e0290 */
[----:B------:R-:W-:Y:S01]  /*5510*/  SHF.L.U32 R99, R157, 0x1f, RZ ;  /* 0x0000001f9d637819 */ /* 0x000fe200000006ff */
[----:B------:R-:W-:Y:S01]  /*5520*/  IMAD R98, R26, -0x60, R56 ;  /* 0xffffffa01a627824 */ /* 0x000fe200078e0238 */
[----:B------:R-:W-:Y:S02]  /*5530*/  BSSY B1, `(.L_x_3623) ;  /* 0x0000004000017945 */ /* 0x000fe40003800000 */
[----:B------:R-:W0:Y:S02]  /*5540*/  SYNCS.PHASECHK.TRANS64.TRYWAIT P4, [R88+URZ+0x32490], R99 ;  /* 0x03249063580075a7 */ /* 0x000e24000808017f */
[----:B------:R-:W-:Y:S01]  /*5550*/  VIMNMX R98, R98, 0x60, PT ;  /* 0x0000006062627848 */ /* 0x000fe20003fe0100 */
[----:B0-----:R-:W-:Y:S06]  /*5560*/  @!P4 BRA `(.L_x_3624) ;  /* 0x0000031000e8c947 */ /* 0x001fec0003800000 */
.L_x_3971:
[----:B------:R-:W-:Y:S05]  /*5570*/  BSYNC B1 ;  /* 0x0000000000017941 */ /* 0x000fea0003800000 */
.L_x_3623:
        /* <DEDUP_REMOVED lines=8> */
.L_x_3626:
[----:B------:R-:W-:Y:S05]  /*5600*/  BSYNC B1 ;  /* 0x0000000000017941 */ /* 0x000fea0003800000 */
.L_x_3625:
[----:B------:R-:W-:Y:S05]  /*5610*/  @P4 BRA `(.L_x_3602) ;  /* 0x0000000000104947 */ /* 0x000fea0003800000 */
[----:B-1----:R-:W1:Y:S04]  /*5620*/  @!P1 LDS.128 R12, [R96+0x2000] ;  /* 0x00200000600c9984 */ /* 0x002e680000000c00 */
[----:B------:R-:W2:Y:S04]  /*5630*/  @!P2 LDS.128 R28, [R94+0x2000] ;  /* 0x002000005e1ca984 */ /* 0x000ea80000000c00 */
[----:B-1----:R3:W-:Y:S04]  /*5640*/  @!P1 STG.E.128 desc[UR42][R32.64], R12 ;  /* 0x0000000c20009986 */ /* 0x0027e8000c101d2a */
[----:B--2---:R3:W-:Y:S02]  /*5650*/  @!P2 STG.E.128 desc[UR42][R32.64+0x40], R28 ;  /* 0x0000401c2000a986 */ /* 0x0047e4000c101d2a */
.L_x_3602:
[----:B------:R-:W-:Y:S05]  /*5660*/  BSYNC B0 ;  /* 0x0000000000007941 */ /* 0x000fea0003800000 */
.L_x_3584:
        /* <DEDUP_REMOVED lines=17> */
.L_x_3628:
[----:B------:R-:W-:Y:S05]  /*5780*/  BSYNC B0 ;  /* 0x0000000000007941 */ /* 0x000fea0003800000 */
.L_x_3627:
[----:B------:R-:W2:Y:S01]  /*5790*/  SYNCS.PHASECHK.TRANS64.TRYWAIT P3, [R88+URZ+0x324b0], R99 ;  /* 0x0324b063580075a7 */ /* 0x000ea2000806017f */
[----:B------:R-:W-:Y:S01]  /*57a0*/  ULDC UR49, c[0x0][0x320] ;  /* 0x0000c80000317ab9 */ /* 0x000fe20000000800 */
[----:B------:R-:W-:Y:S01]  /*57b0*/  ULDC.64 UR44, c[0x0][0x328] ;  /* 0x0000ca00002c7ab9 */ /* 0x000fe20000000a00 */
[----:B------:R-:W-:Y:S01]  /*57c0*/  ULDC.64 UR40, c[0x0][0x318] ;  /* 0x0000c60000287ab9 */ /* 0x000fe20000000a00 */
[----:B------:R-:W-:Y:S01]  /*57d0*/  BSSY B0, `(.L_x_3629) ;  /* 0x0000003000007945 */ /* 0x000fe20003800000 */
[----:B------:R-:W-:-:S03]  /*57e0*/  IMAD R13, R152, 0x6000, R160 ;  /* 0x00006000980d7824 */ /* 0x000fc600078e02a0 */
[----:B--2---:R-:W-:Y:S05]  /*57f0*/  @!P3 BRA `(.L_x_3630) ;  /* 0x000003100058b947 */ /* 0x004fea0003800000 */
.L_x_3972:
[----:B------:R-:W-:Y:S05]  /*5800*/  BSYNC B0 ;  /* 0x0000000000007941 */ /* 0x000fea0003800000 */
.L_x_3629:
        /* <DEDUP_REMOVED lines=8> */
[----:B-1----:R-:W-:Y:S02]  /*5890*/  IMAD.MOV.U32 R12, RZ, RZ, R6 ;  /* 0x000000ffff0c7224 */ /* 0x002fe400078e0006 */
[----:B------:R-:W-:Y:S02]  /*58a0*/  IMAD.MOV.U32 R13, RZ, RZ, R85 ;  /* 0x000000ffff0d7224 */ /* 0x000fe400078e0055 */
[C---:B------:R-:W-:Y:S02]  /*58b0*/  IMAD R15, R28.reuse, UR45, R15 ;  /* 0x0000002d1c0f7c24 */ /* 0x040fe4000f8e020f */
[----:B------:R-:W-:-:S04]  /*58c0*/  IMAD.WIDE.U32 R12, R28, UR44, R12 ;  /* 0x0000002c1c0c7c25 */ /* 0x000fc8000f8e000c */
[----:B------:R-:W-:Y:S01]  /*58d0*/  IMAD.IADD R13, R13, 0x1, R15 ;  /* 0x000000010d0d7824 */ /* 0x000fe200078e020f */
[----:B------:R-:W-:-:S04]  /*58e0*/  LEA R30, P3, R12, UR40, 0x1 ;  /* 0x000000280c1e7c11 */ /* 0x000fc8000f8608ff */
[----:B------:R-:W-:Y:S02]  /*58f0*/  LEA.HI.X R31, R12, UR41, R13, 0x1, P3 ;  /* 0x000000290c1f7c11 */ /* 0x000fe400098f0c0d */
[----:B------:R-:W-:-:S13]  /*5900*/  ISETP.GE.AND P3, PT, R22, UR49, PT ;  /* 0x0000003116007c0c */ /* 0x000fda000bf66270 */
[----:B------:R-:W1:Y:S04]  /*5910*/  @!P3 LDS.128 R12, [R32] ;  /* 0x00000000200cb984 */ /* 0x000e680000000c00 */
[----:B-1----:R-:W-:Y:S01]  /*5920*/  @!P3 STG.E.128 desc[UR42][R30.64], R12 ;  /* 0x0000000c1e00b986 */ /* 0x002fe2000c101d2a */
[----:B------:R-:W-:-:S13]  /*5930*/  ISETP.GE.AND P3, PT, R60, UR49, PT ;  /* 0x000000313c007c0c */ /* 0x000fda000bf66270 */
[----:B------:R-:W1:Y:S04]  /*5940*/  @!P3 LDS.128 R12, [R33] ;  /* 0x00000000210cb984 */ /* 0x000e680000000c00 */
[----:B-1----:R-:W-:Y:S01]  /*5950*/  @!P3 STG.E.128 desc[UR42][R30.64+0x40], R12 ;  /* 0x0000400c1e00b986 */ /* 0x002fe2000c101d2a */
[----:B------:R-:W-:-:S13]  /*5960*/  ISETP.GE.AND P3, PT, R3, UR49, PT ;  /* 0x0000003103007c0c */ /* 0x000fda000bf66270 */
[----:B------:R-:W1:Y:S04]  /*5970*/  @!P3 LDS.128 R12, [R32+0x3000] ;  /* 0x00300000200cb984 */ /* 0x000e680000000c00 */
        /* <DEDUP_REMOVED lines=10> */
[----:B------:R-:W-:-:S13]  /*5a20*/  ISETP.NE.AND P3, PT, R87, RZ, PT ;  /* 0x000000ff5700720c */ /* 0x000fda0003f65270 */
[----:B------:R-:W1:Y:S04]  /*5a30*/  @P3 LDS.128 R12, [R32+0x9000] ;  /* 0x00900000200c3984 */ /* 0x000e680000000c00 */
[----:B-1----:R-:W-:Y:S01]  /*5a40*/  @P3 STG.E.128 desc[UR42][R30.64+0x180], R12 ;  /* 0x0001800c1e003986 */ /* 0x002fe2000c101d2a */
[----:B------:R-:W-:-:S13]  /*5a50*/  ISETP.NE.AND P3, PT, R86, RZ, PT ;  /* 0x000000ff5600720c */ /* 0x000fda0003f65270 */
[----:B------:R-:W1:Y:S04]  /*5a60*/  @P3 LDS.128 R12, [R33+0x9000] ;  /* 0x00900000210c3984 */ /* 0x000e680000000c00 */
[----:B-1----:R3:W-:Y:S02]  /*5a70*/  @P3 STG.E.128 desc[UR42][R30.64+0x1c0], R12 ;  /* 0x0001c00c1e003986 */ /* 0x0027e4000c101d2a */
.L_x_3632:
[----:B------:R-:W-:Y:S05]  /*5a80*/  BSYNC B0 ;  /* 0x0000000000007941 */ /* 0x000fea0003800000 */
.L_x_3631:
[----:B------:R-:W-:Y:S01]  /*5a90*/  ISETP.GE.AND P3, PT, R156, R98, PT ;  /* 0x000000629c00720c */ /* 0x000fe20003f66270 */
[----:B------:R-:W-:-:S12]  /*5aa0*/  BSSY B0, `(.L_x_3633) ;  /* 0x0000024000007945 */ /* 0x000fd80003800000 */
[----:B------:R-:W-:Y:S05]  /*5ab0*/  @P3 BRA `(.L_x_3634) ;  /* 0x0000000000883947 */ /* 0x000fea0003800000 */
[----:B---3--:R-:W-:Y:S01]  /*5ac0*/  IADD3 R15, P3, R28, 0x40, RZ ;  /* 0x000000401c0f7810 */ /* 0x008fe20007f7e0ff */
[----:B-1----:R-:W-:Y:S02]  /*5ad0*/  IMAD.MOV.U32 R12, RZ, RZ, R6 ;  /* 0x000000ffff0c7224 */ /* 0x002fe400078e0006 */
        /* <DEDUP_REMOVED lines=31> */
[----:B-1----:R4:W-:Y:S02]  /*5cd0*/  @P3 STG.E.128 desc[UR42][R28.64+0x1c0], R12 ;  /* 0x0001c00c1c003986 */ /* 0x0029e4000c101d2a */
.L_x_3634:
[----:B------:R-:W-:Y:S05]  /*5ce0*/  BSYNC B0 ;  /* 0x0000000000007941 */ /* 0x000fea0003800000 */
.L_x_3633:
[----:B------:R-:W-:Y:S01]  /*5cf0*/  @!PT LDS RZ, [RZ] ;  /* 0x00000000fffff984 */ /* 0x000fe20000000800 */
[----:B------:R-:W-:Y:S01]  /*5d00*/  @!PT LDS RZ, [RZ] ;  /* 0x00000000fffff984 */ /* 0x000fe20000000800 */
[----:B------:R-:W-:Y:S01]  /*5d10*/  @!PT LDS RZ, [RZ] ;  /* 0x00000000fffff984 */ /* 0x000fe20000000800 */
[----:B------:R-:W-:Y:S01]  /*5d20*/  @!PT LDS RZ, [RZ] ;  /* 0x00000000fffff984 */ /* 0x000fe20000000800 */
[----:B------:R5:W-:Y:S06]  /*5d30*/  MEMBAR.ALL.CTA ;  /* 0x0000000000007992 */ /* 0x000bec0000008000 */
[----:B-----5:R-:W5:Y:S02]  /*5d40*/  FENCE.VIEW.ASYNC.S ;  /* 0x00000000000073c6 */ /* 0x020f640000000000 */
[----:B-----5:R1:W-:Y:S01]  /*5d50*/  BAR.SYNC.DEFER_BLOCKING R214, 0x80 ;  /* 0x000200d60000751d */ /* 0x0203e20000010000 */
[----:B------:R-:W-:Y:S01]  /*5d60*/  ISETP.NE.AND P5, PT, R89, RZ, PT ;  /* 0x000000ff5900720c */ /* 0x000fe20003fa5270 */
[----:B------:R-:W-:-:S02]  /*5d70*/  VIADD R152, R152, 0x1 ;  /* 0x0000000198987836 */ /* 0x000fc40000000000 */
[----:B0-2---:R-:W-:-:S03]  /*5d80*/  @!P4 VIADD R88, R88, 0x324c0 ;  /* 0x000324c05858c836 */ /* 0x005fc60000000000 */
[C---:B------:R-:W-:Y:S02]  /*5d90*/  ISETP.NE.AND P3, PT, R152.reuse, 0x2, PT ;  /* 0x000000029800780c */ /* 0x040fe40003f65270 */
[----:B------:R-:W-:Y:S02]  /*5da0*/  @!P4 PRMT R88, RZ, 0x654, R88 ;  /* 0x00000654ff58c816 */ /* 0x000fe40000000058 */
[----:B-1-34-:R-:W-:Y:S02]  /*5db0*/  SEL R12, RZ, 0x1, P3 ;  /* 0x00000001ff0c7807 */ /* 0x01afe40001800000 */
[----:B------:R-:W-:Y:S02]  /*5dc0*/  SEL R152, R152, RZ, P3 ;  /* 0x000000ff98987207 */ /* 0x000fe40001800000 */
[----:B------:R-:W-:Y:S01]  /*5dd0*/  LOP3.LUT R157, R157, R12, RZ, 0x3c, !PT ;  /* 0x0000000c9d9d7212 */ /* 0x000fe200078e3cff */
[----:B------:R0:W-:Y:S01]  /*5de0*/  @!P4 SYNCS.ARRIVE.TRANS64.RED.A1T0 RZ, [R88+URZ], RZ ;  /* 0x000000ff58ffc9a7 */ /* 0x0001e2000810043f */
[----:B------:R-:W-:Y:S05]  /*5df0*/  @P5 BRA `(.L_x_3635) ;  /* 0xffffffc800705947 */ /* 0x000fea000383ffff */
[----:B------:R-:W1:Y:S01]  /*5e00*/  S2R R13, SR_TID.X ;  /* 0x00000000000d7919 */ /* 0x000e620000002100 */
[----:B------:R-:W-:Y:S02]  /*5e10*/  PLOP3.LUT P0, PT, PT, PT, PT, 0x8, 0x0 ;  /* 0x000000000000781c */ /* 0x000fe40003f0e170 */
[----:B-1----:R-:W-:-:S04]  /*5e20*/  SHF.R.U32.HI R13, RZ, 0x7, R13 ;  /* 0x00000007ff0d7819 */ /* 0x002fc8000001160d */
[----:B------:R-:W-:-:S13]  /*5e30*/  ISETP.NE.AND P5, PT, R13, 0x1, PT ;  /* 0x000000010d00780c */ /* 0x000fda0003fa5270 */
[----:B------:R-:W-:Y:S06]  /*5e40*/  @!P5 BAR.ARV 0x9, 0x100 ;  /* 0x024400000000db1d */ /* 0x000fec0000002000 */
.L_x_3579:
[----:B------:R-:W1:Y:S01]  /*5e50*/  S2R R0, SR_TID.X ;  /* 0x0000000000007919 */ /* 0x000e620000002100 */
[----:B------:R-:W2:Y:S01]  /*5e60*/  LDC R15, c[0x0][0x448] ;  /* 0x00011200ff0f7b82 */ /* 0x000ea20000000800 */
[----:B------:R-:W-:Y:S01]  /*5e70*/  IMAD.MOV.U32 R12, RZ, RZ, 0x3000 ;  /* 0x00003000ff0c7424 */ /* 0x000fe200078e00ff */
[----:B------:R-:W3:Y:S01]  /*5e80*/  S2R R3, SR_SWINHI ;  /* 0x0000000000037919 */ /* 0x000ee20000002f00 */
[----:B------:R-:W-:Y:S02]  /*5e90*/  IMAD.U32 R13, RZ, RZ, UR38 ;  /* 0x00000026ff0d7e24 */ /* 0x000fe4000f8e00ff */
[----:B------:R-:W-:Y:S01]  /*5ea0*/  IMAD.MOV.U32 R9, RZ, RZ, 0x100 ;  /* 0x00000100ff097424 */ /* 0x000fe200078e00ff */
[----:B------:R-:W-:Y:S02]  /*5eb0*/  STL [R1+0x70], R121 ;  /* 0x0000707901007387 */ /* 0x000fe40000100800 */
[----:B------:R-:W4:Y:S01]  /*5ec0*/  LDC R14, c[0x0][0xa80] ;  /* 0x0002a000ff0e7b82 */ /* 0x000f220000000800 */
[----:B------:R-:W-:Y:S01]  /*5ed0*/  IMAD.MOV.U32 R10, RZ, RZ, 0x1 ;  /* 0x00000001ff0a7424 */ /* 0x000fe200078e00ff */
[----:B------:R0:W-:Y:S01]  /*5ee0*/  STL.64 [R1+0x18], R12 ;  /* 0x0000180c01007387 */ /* 0x0001e20000100a00 */
[----:B------:R-:W-:-:S02]  /*5ef0*/  IMAD.MOV.U32 R11, RZ, RZ, RZ ;  /* 0x000000ffff0b7224 */ /* 0x000fc400078e00ff */
[----:B------:R-:W-:Y:S01]  /*5f00*/  IMAD.MOV.U32 R4, RZ, RZ, 0xc000 ;  /* 0x0000c000ff047424 */ /* 0x000fe200078e00ff */
[----:B------:R-:W-:Y:S01]  /*5f10*/  STL.128 [R1+0x430], RZ ;  /* 0x000430ff01007387 */ /* 0x000fe20000100c00 */
[----:B------:R-:W-:Y:S02]  /*5f20*/  IMAD.U32 R5, RZ, RZ, UR38 ;  /* 0x00000026ff057e24 */ /* 0x000fe4000f8e00ff */
[----:B------:R-:W-:Y:S01]  /*5f30*/  IMAD.MOV.U32 R7, RZ, RZ, 0x100 ;  /* 0x00000100ff077424 */ /* 0x000fe200078e00ff */
[----:B------:R-:W-:Y:S01]  /*5f40*/  STL.128 [R1+0x440], RZ ;  /* 0x000440ff01007387 */ /* 0x000fe20000100c00 */
[----:B------:R-:W-:Y:S02]  /*5f50*/  IMAD.MOV.U32 R16, RZ, RZ, 0x1 ;  /* 0x00000001ff107424 */ /* 0x000fe400078e00ff */
[----:B------:R-:W-:Y:S01]  /*5f60*/  IMAD.MOV.U32 R17, RZ, RZ, RZ ;  /* 0x000000ffff117224 */ /* 0x000fe200078e00ff */
[----:B------:R-:W-:Y:S01]  /*5f70*/  STL.128 [R1+0x220], RZ ;  /* 0x000220ff01007387 */ /* 0x000fe20000100c00 */
[----:B------:R-:W-:-:S02]  /*5f80*/  IMAD.U32 R30, RZ, RZ, UR37 ;  /* 0x00000025ff1e7e24 */ /* 0x000fc4000f8e00ff */
[----:B------:R-:W-:Y:S01]  /*5f90*/  IMAD.U32 R72, RZ, RZ, UR37 ;  /* 0x00000025ff487e24 */ /* 0x000fe2000f8e00ff */
[----:B------:R-:W-:Y:S01]  /*5fa0*/  STL.128 [R1+0x230], RZ ;  /* 0x000230ff01007387 */ /* 0x000fe20000100c00 */
[----:B-1----:R-:W-:-:S03]  /*5fb0*/  LOP3.LUT R0, R0, 0x7f, RZ, 0xc0, !PT ;  /* 0x0000007f00007812 */ /* 0x002fc600078ec0ff */
[----:B----4-:R-:W-:Y:S01]  /*5fc0*/  STL [R1+0x450], R14 ;  /* 0x0004500e01007387 */ /* 0x010fe20000100800 */
[----:B------:R-:W-:Y:S02]  /*5fd0*/  IADD3 R72, P5, R72, 0x70, RZ ;  /* 0x0000007048487810 */ /* 0x000fe40007fbe0ff */
[----:B------:R-:W-:Y:S01]  /*5fe0*/  ISETP.NE.AND P1, PT, R0, RZ, PT ;  /* 0x000000ff0000720c */ /* 0x000fe20003f25270 */
[----:B------:R-:W-:Y:S01]  /*5ff0*/  STL.128 [R1+0x240], RZ ;  /* 0x000240ff01007387 */ /* 0x000fe20000100c00 */
[----:B------:R-:W-:Y:S02]  /*6000*/  MOV R28, R144 ;  /* 0x00000090001c7202 */ /* 0x000fe40000000f00 */
[----:B---3--:R-:W-:Y:S02]  /*6010*/  MOV R29, R3 ;  /* 0x00000003001d7202 */ /* 0x008fe40000000f00 */
[----:B------:R-:W-:Y:S01]  /*6020*/  SEL R8, RZ, 0x1, P1 ;  /* 0x00000001ff087807 */ /* 0x000fe20000800000 */
[----:B------:R-:W-:Y:S01]  /*6030*/  STL.128 [R1+0x250], RZ ;  /* 0x000250ff01007387 */ /* 0x000fe20000100c00 */
[----:B0-----:R-:W-:-:S02]  /*6040*/  IADD3 R12, P1, R28, 0x32430, RZ ;  /* 0x000324301c0c7810 */ /* 0x001fc40007f3e0ff */
[C---:B------:R-:W-:Y:S01]  /*6050*/  IADD3 R0, P3, R28.reuse, 0x32450, RZ ;  /* 0x000324501c007810 */ /* 0x040fe20007f7e0ff */
[----:B------:R-:W-:Y:S01]  /*6060*/  IMAD.MOV.U32 R6, RZ, RZ, R8 ;  /* 0x000000ffff067224 */ /* 0x000fe200078e0008 */
[C---:B------:R-:W-:Y:S01]  /*6070*/  IADD3 R3, P4, R28.reuse, 0x32460, RZ ;  /* 0x000324601c037810 */ /* 0x040fe20007f9e0ff */
[--C-:B------:R-:W-:Y:S01]  /*6080*/  IMAD.X R13, RZ, RZ, R29.reuse, P1 ;  /* 0x000000ffff0d7224 */ /* 0x100fe200008e061d */
[----:B--2---:R-:W-:Y:S01]  /*6090*/  ISETP.NE.AND P1, PT, R15, 0x1, PT ;  /* 0x000000010f00780c */ /* 0x004fe20003f25270 */
[----:B------:R0:W-:Y:S04]  /*60a0*/  STL.128 [R1+0x20], R8 ;  /* 0x0000200801007387 */ /* 0x0001e80000100c00 */
[----:B------:R1:W-:Y:S04]  /*60b0*/  STL.128 [R1+0x50], R4 ;  /* 0x0000500401007387 */ /* 0x0003e80000100c00 */
[----:B------:R-:W-:Y:S04]  /*60c0*/  STL.64 [R1+0x8], R12 ;  /* 0x0000080c01007387 */ /* 0x000fe80000100a00 */
[----:B------:R-:W-:Y:S01]  /*60d0*/  STL.128 [R1+0x260], RZ ;  /* 0x000260ff01007387 */ /* 0x000fe20000100c00 */
[--C-:B0-----:R-:W-:Y:S01]  /*60e0*/  IMAD.X R11, RZ, RZ, R29.reuse, P3 ;  /* 0x000000ffff0b7224 */ /* 0x101fe200018e061d */
[----:B------:R-:W-:Y:S01]  /*60f0*/  IADD3 R8, P2, R28, 0x32440, RZ ;  /* 0x000324401c087810 */ /* 0x000fe20007f5e0ff */
[----:B------:R-:W-:Y:S01]  /*6100*/  IMAD.X R10, RZ, RZ, R29, P4 ;  /* 0x000000ffff0a7224 */ /* 0x000fe200020e061d */
[----:B------:R-:W-:Y:S01]  /*6110*/  STL.128 [R1+0x270], RZ ;  /* 0x000270ff01007387 */ /* 0x000fe20000100c00 */
[----:B-1----:R-:W-:Y:S01]  /*6120*/  IMAD.MOV.U32 R4, RZ, RZ, R0 ;  /* 0x000000ffff047224 */ /* 0x002fe200078e0000 */
[----:B------:R-:W-:Y:S01]  /*6130*/  IADD3 R30, P4, R30, 0x38, RZ ;  /* 0x000000381e1e7810 */ /* 0x000fe20007f9e0ff */
[----:B------:R-:W-:Y:S01]  /*6140*/  IMAD.MOV.U32 R5, RZ, RZ, R11 ;  /* 0x000000ffff057224 */ /* 0x000fe200078e000b */
[----:B------:R-:W-:Y:S01]  /*6150*/  STL.128 [R1+0x280], RZ ;  /* 0x000280ff01007387 */ /* 0x000fe20000100c00 */
[----:B------:R-:W-:-:S02]  /*6160*/  IMAD.MOV.U32 R6, RZ, RZ, R3 ;  /* 0x000000ffff067224 */ /* 0x000fc400078e0003 */
[----:B------:R-:W-:Y:S01]  /*6170*/  IMAD.MOV.U32 R7, RZ, RZ, R10 ;  /* 0x000000ffff077224 */ /* 0x000fe200078e000a */
[----:B------:R-:W0:Y:S01]  /*6180*/  @P1 LDC R3, c[0x0][0x44c] ;  /* 0x00011300ff031b82 */ /* 0x000e220000000800 */
[----:B------:R-:W-:Y:S01]  /*6190*/  IMAD.X R9, RZ, RZ, R29, P2 ;  /* 0x000000ffff097224 */ /* 0x000fe200010e061d */
[----:B------:R-:W-:Y:S01]  /*61a0*/  STL.128 [R1+0x290], RZ ;  /* 0x000290ff01007387 */ /* 0x000fe20000100c00 */
[----:B------:R-:W-:-:S03]  /*61b0*/  VIADD R0, R191, 0x7f ;  /* 0x0000007fbf007836 */ /* 0x000fc60000000000 */
[----:B------:R1:W-:Y:S04]  /*61c0*/  STL.128 [R1+0x40], R4 ;  /* 0x0000400401007387 */ /* 0x0003e80000100c00 */
[----:B------:R2:W-:Y:S04]  /*61d0*/  STL.64 [R1+0x68], R6 ;  /* 0x0000680601007387 */ /* 0x0005e80000100a00 */
[----:B------:R-:W-:Y:S04]  /*61e0*/  STL.64 [R1+0x10], R8 ;  /* 0x0000100801007387 */ /* 0x000fe80000100a00 */
[----:B------:R-:W-:Y:S01]  /*61f0*/  STL.64 [R1+0x30], R8 ;  /* 0x0000300801007387 */ /* 0x000fe20000100a00 */
[----:B-1----:R-:W1:Y:S03]  /*6200*/  @P1 LDC R4, c[0x0][0x450] ;  /* 0x00011400ff041b82 */ /* 0x002e660000000800 */
[----:B------:R-:W-:Y:S01]  /*6210*/  STL.128 [R1+0x2a0], RZ ;  /* 0x0002a0ff01007387 */ /* 0x000fe20000100c00 */
[----:B0-----:R-:W-:-:S03]  /*6220*/  @P1 IMAD.HI.U32 R3, R0, R3, RZ ;  /* 0x0000000300031227 */ /* 0x001fc600078e00ff */
[----:B------:R-:W-:Y:S01]  /*6230*/  STL.128 [R1+0x2b0], RZ ;  /* 0x0002b0ff01007387 */ /* 0x000fe20000100c00 */
[----:B--2---:R-:W0:Y:S03]  /*6240*/  LDC.64 R6, c[0x0][0xad8] ;  /* 0x0002b600ff067b82 */ /* 0x004e260000000a00 */
[----:B------:R-:W-:Y:S04]  /*6250*/  STL.128 [R1+0x2c0], RZ ;  /* 0x0002c0ff01007387 */ /* 0x000fe80000100c00 */
[----:B------:R-:W-:Y:S04]  /*6260*/  STL.128 [R1+0x2d0], RZ ;  /* 0x0002d0ff01007387 */ /* 0x000fe80000100c00 */
[----:B------:R-:W-:Y:S04]  /*6270*/  STL.128 [R1+0x2e0], RZ ;  /* 0x0002e0ff01007387 */ /* 0x000fe80000100c00 */
[----:B------:R-:W-:Y:S01]  /*6280*/  STL.128 [R1+0x2f0], RZ ;  /* 0x0002f0ff01007387 */ /* 0x000fe20000100c00 */
[----:B-1----:R-:W-:-:S03]  /*6290*/  @P1 SHF.R.U32.HI R0, RZ, R4, R3 ;  /* 0x00000004ff001219 */ /* 0x002fc60000011603 */
[----:B------:R-:W-:Y:S04]  /*62a0*/  STL.128 [R1+0x300], RZ ;  /* 0x000300ff01007387 */ /* 0x000fe80000100c00 */
[----:B------:R-:W-:Y:S01]  /*62b0*/  STL.128 [R1+0x310], RZ ;  /* 0x000310ff01007387 */ /* 0x000fe20000100c00 */
[----:B0-----:R-:W-:-:S03]  /*62c0*/  ISETP.GE.AND P6, PT, R7, 0x1, PT ;  /* 0x000000010700780c */ /* 0x001fc60003fc6270 */
[----:B------:R-:W-:Y:S04]  /*62d0*/  STL.128 [R1+0x320], RZ ;  /* 0x000320ff01007387 */ /* 0x000fe80000100c00 */
        /* <DEDUP_REMOVED lines=15> */
[----:B------:R-:W-:Y:S04]  /*63d0*/  STL.64 [R1], RZ ;  /* 0x000000ff01007387 */ /* 0x000fe80000100a00 */
[----:B------:R-:W-:Y:S04]  /*63e0*/  STL.64 [R1+0x38], RZ ;  /* 0x000038ff01007387 */ /* 0x000fe80000100a00 */
[----:B------:R0:W-:Y:S02]  /*63f0*/  STL.64 [R1+0x60], R16 ;  /* 0x0000601001007387 */ /* 0x0001e40000100a00 */
[----:B0-----:R-:W-:-:S02]  /*6400*/  IMAD.U32 R17, RZ, RZ, UR37 ;  /* 0x00000025ff117e24 */ /* 0x001fc4000f8e00ff */
[----:B------:R-:W-:-:S03]  /*6410*/  IMAD.U32 R16, RZ, RZ, UR37 ;  /* 0x00000025ff107e24 */ /* 0x000fc6000f8e00ff */
[----:B------:R-:W-:Y:S02]  /*6420*/  IADD3 R17, P2, R17, 0x430, RZ ;  /* 0x0000043011117810 */ /* 0x000fe40007f5e0ff */
[----:B------:R-:W-:Y:S01]  /*6430*/  IADD3 R16, P3, R16, 0x220, RZ ;  /* 0x0000022010107810 */ /* 0x000fe20007f7e0ff */
[----:B------:R-:W-:-:S12]  /*6440*/  @P0 BRA `(.L_x_3636) ;  /* 0x00000000000c0947 */ /* 0x000fd80003800000 */
[----:B------:R-:W0:Y:S01]  /*6450*/  FENCE.VIEW.ASYNC.G ;  /* 0x00000000000073c6 */ /* 0x000e220000000100 */
[----:B------:R-:W-:Y:S05]  /*6460*/  WARPSYNC.ALL ;  /* 0x0000000000007948 */ /* 0x000fea0003800000 */
[----:B0-----:R-:W-:Y:S06]  /*6470*/  BAR.ARV 0xc, 0x180 ;  /* 0x0306000000007b1d */ /* 0x001fec0000002000 */
.L_x_3636:
[----:B------:R-:W-:Y:S02]  /*6480*/  IMAD.IADD R3, R179, 0x1, R0 ;  /* 0x00000001b3037824 */ /* 0x000fe400078e0200 */
[----:B------:R-:W-:Y:S02]  /*6490*/  IMAD.X R44, RZ, RZ, UR36, P2 ;  /* 0x00000024ff2c7e24 */ /* 0x000fe400090e06ff */
[----:B------:R-:W-:Y:S02]  /*64a0*/  IMAD.X R45, RZ, RZ, UR36, P3 ;  /* 0x00000024ff2d7e24 */ /* 0x000fe400098e06ff */
[----:B------:R-:W-:Y:S02]  /*64b0*/  IMAD.X R51, RZ, RZ, UR36, P4 ;  /* 0x00000024ff337e24 */ /* 0x000fe4000a0e06ff */
[----:B------:R-:W-:Y:S02]  /*64c0*/  IMAD.X R73, RZ, RZ, UR36, P5 ;  /* 0x00000024ff497e24 */ /* 0x000fe4000a8e06ff */
        /* <DEDUP_REMOVED lines=13> */
.L_x_3639:
[----:B------:R-:W-:-:S13]  /*65a0*/  ISETP.NE.AND P0, PT, R7, 0x1, PT ;  /* 0x000000010700780c */ /* 0x000fda0003f05270 */
[----:B------:R-:W0:Y:S02]  /*65b0*/  @P0 LDC.64 R4, c[0x0][0xae0] ;  /* 0x0002b800ff040b82 */ /* 0x000e240000000a00 */
[----:B0-----:R-:W-:-:S05]  /*65c0*/  @P0 IMAD.HI.U32 R4, R0, R4, RZ ;  /* 0x0000000400040227 */ /* 0x001fca00078e00ff */
[----:B------:R-:W-:-:S07]  /*65d0*/  @P0 SHF.R.U32.HI R0, RZ, R5, R4 ;  /* 0x00000005ff000219 */ /* 0x000fce0000011604 */
.L_x_3640:
[----:B------:R-:W-:Y:S05]  /*65e0*/  BSYNC B0 ;  /* 0x0000000000007941 */ /* 0x000fea0003800000 */
.L_x_3638:
[----:B------:R-:W-:-:S05]  /*65f0*/  IMAD R3, R0, R7, R7 ;  /* 0x0000000700037224 */ /* 0x000fca00078e0207 */
[----:B------:R-:W-:-:S07]  /*6600*/  VIMNMX R6, R6, R3, PT ;  /* 0x0000000306067248 */ /* 0x000fce0003fe0100 */
.L_x_3637:
[----:B------:R-:W0:Y:S01]  /*6610*/  @P1 LDC R0, c[0x0][0x44c] ;  /* 0x00011300ff001b82 */ /* 0x000e220000000800 */
[----:B------:R-:W-:Y:S01]  /*6620*/  VIADD R6, R6, 0x5f ;  /* 0x0000005f06067836 */ /* 0x000fe20000000000 */
[----:B------:R-:W-:Y:S01]  /*6630*/  ULDC UR4, c[0x0][0xad4] ;  /* 0x0002b50000047ab9 */ /* 0x000fe20000000800 */
[----:B------:R-:W-:Y:S02]  /*6640*/  IMAD.MOV.U32 R5, RZ, RZ, R191 ;  /* 0x000000ffff057224 */ /* 0x000fe400078e00bf */
[----:B------:R-:W-:-:S03]  /*6650*/  IMAD.HI R6, R6, 0x2aaaaaab, RZ ;  /* 0x2aaaaaab06067827 */ /* 0x000fc600078e02ff */
[----:B------:R-:W1:Y:S02]  /*6660*/  @P1 LDC R9, c[0x0][0x450] ;  /* 0x00011400ff091b82 */ /* 0x000e640000000800 */
[----:B------:R-:W-:-:S04]  /*6670*/  SHF.R.U32.HI R3, RZ, 0x1f, R6 ;  /* 0x0000001fff037819 */ /* 0x000fc80000011606 */
[----:B------:R-:W-:-:S04]  /*6680*/  LEA.HI.SX32 R6, R6, R3, 0x1c ;  /* 0x0000000306067211 */ /* 0x000fc800078fe2ff */
[----:B------:R-:W-:Y:S01]  /*6690*/  VIMNMX R177, R177, R6, PT ;  /* 0x00000006b1b17248 */ /* 0x000fe20003fe0100 */
        /* <DEDUP_REMOVED lines=15> */
.L_x_3643:
[----:B------:R-:W-:-:S13]  /*6790*/  ISETP.NE.AND P0, PT, R7, 0x1, PT ;  /* 0x000000010700780c */ /* 0x000fda0003f05270 */
[----:B------:R-:W0:Y:S02]  /*67a0*/  @P0 LDC.64 R4, c[0x0][0xae0] ;  /* 0x0002b800ff040b82 */ /* 0x000e240000000a00 */
[----:B0-----:R-:W-:-:S05]  /*67b0*/  @P0 IMAD.HI.U32 R4, R0, R4, RZ ;  /* 0x0000000400040227 */ /* 0x001fca00078e00ff */
[----:B------:R-:W-:-:S07]  /*67c0*/  @P0 SHF.R.U32.HI R0, RZ, R5, R4 ;  /* 0x00000005ff000219 */ /* 0x000fce0000011604 */
.L_x_3644:
[----:B------:R-:W-:Y:S05]  /*67d0*/  BSYNC B0 ;  /* 0x0000000000007941 */ /* 0x000fea0003800000 */
.L_x_3642:
[----:B------:R-:W-:-:S05]  /*67e0*/  IMAD R0, R0, R7, RZ ;  /* 0x0000000700007224 */ /* 0x000fca00078e02ff */
[----:B------:R-:W-:-:S07]  /*67f0*/  VIMNMX R3, R3, R0, !PT ;  /* 0x0000000003037248 */ /* 0x000fce0007fe0100 */
.L_x_3641:
[----:B------:R-:W-:Y:S01]  /*6800*/  IMAD.HI R3, R3, 0x2aaaaaab, RZ ;  /* 0x2aaaaaab03037827 */ /* 0x000fe200078e02ff */
[----:B------:R-:W-:-:S04]  /*6810*/  PLOP3.LUT P0, PT, PT, PT, PT, 0x80, 0x0 ;  /* 0x000000000000781c */ /* 0x000fc80003f0f070 */
[----:B------:R-:W-:-:S04]  /*6820*/  SHF.R.U32.HI R0, RZ, 0x1f, R3 ;  /* 0x0000001fff007819 */ /* 0x000fc80000011603 */
[----:B------:R-:W-:-:S04]  /*6830*/  LEA.HI.SX32 R0, R3, R0, 0x1c ;  /* 0x0000000003007211 */ /* 0x000fc800078fe2ff */
[----:B------:R-:W-:-:S04]  /*6840*/  VIMNMX R165, RZ, R0, !PT ;  /* 0x00000000ffa57248 */ /* 0x000fc80007fe0100 */
[----:B------:R-:W-:-:S13]  /*6850*/  ISETP.GT.AND P1, PT, R177, R165, PT ;  /* 0x000000a5b100720c */ /* 0x000fda0003f24270 */
[----:B------:R-:W-:Y:S05]  /*6860*/  @!P1 BRA `(.L_x_3645) ;  /* 0x0000024000e89947 */ /* 0x000fea0003800000 */
[----:B------:R0:W-:Y:S01]  /*6870*/  STL.64 [R1+0x78], RZ ;  /* 0x000078ff01007387 */ /* 0x0001e20000100a00 */
[----:B------:R-:W-:Y:S01]  /*6880*/  IMAD.U32 R47, RZ, RZ, UR37 ;  /* 0x00000025ff2f7e24 */ /* 0x000fe2000f8e00ff */
[----:B------:R-:W-:Y:S01]  /*6890*/  UMOV UR4, 0xffffffff ;  /* 0xffffffff00047882 */ /* 0x000fe20000000000 */
[----:B------:R-:W-:Y:S02]  /*68a0*/  IMAD.U32 R49, RZ, RZ, UR37 ;  /* 0x00000025ff317e24 */ /* 0x000fe4000f8e00ff */
[----:B------:R-:W-:Y:S01]  /*68b0*/  IMAD.U32 R42, RZ, RZ, UR37 ;  /* 0x00000025ff2a7e24 */ /* 0x000fe2000f8e00ff */
[----:B------:R-:W-:Y:S01]  /*68c0*/  IADD3 R47, P0, R47, 0x118, RZ ;  /* 0x000001182f2f7810 */ /* 0x000fe20007f1e0ff */
[----:B------:R-:W-:Y:S01]  /*68d0*/  IMAD.U32 R57, RZ, RZ, UR37 ;  /* 0x00000025ff397e24 */ /* 0x000fe2000f8e00ff */
[----:B------:R-:W-:Y:S01]  /*68e0*/  IADD3 R49, P1, R49, 0x110, RZ ;  /* 0x0000011031317810 */ /* 0x000fe20007f3e0ff */
[----:B------:R-:W-:Y:S01]  /*68f0*/  IMAD.U32 R34, RZ, RZ, UR37 ;  /* 0x00000025ff227e24 */ /* 0x000fe2000f8e00ff */
[----:B------:R-:W-:Y:S01]  /*6900*/  IADD3 R42, P2, R42, 0xa8, RZ ;  /* 0x000000a82a2a7810 */ /* 0x000fe20007f5e0ff */
[----:B------:R-:W-:Y:S01]  /*6910*/  IMAD.U32 R40, RZ, RZ, UR37 ;  /* 0x00000025ff287e24 */ /* 0x000fe2000f8e00ff */
[----:B------:R-:W-:Y:S01]  /*6920*/  IADD3 R57, P3, R57, 0x98, RZ ;  /* 0x0000009839397810 */ /* 0x000fe20007f7e0ff */
[----:B------:R-:W-:Y:S01]  /*6930*/  IMAD.X R46, RZ, RZ, UR36, P0 ;  /* 0x00000024ff2e7e24 */ /* 0x000fe200080e06ff */
[----:B------:R-:W-:Y:S01]  /*6940*/  IADD3 R34, P4, R34, 0x78, RZ ;  /* 0x0000007822227810 */ /* 0x000fe20007f9e0ff */
[----:B------:R-:W-:Y:S01]  /*6950*/  IMAD.X R48, RZ, RZ, UR36, P1 ;  /* 0x00000024ff307e24 */ /* 0x000fe200088e06ff */
[----:B------:R-:W-:Y:S01]  /*6960*/  IADD3 R40, P5, R40, 0x80, RZ ;  /* 0x0000008028287810 */ /* 0x000fe20007fbe0ff */
[----:B------:R-:W-:-:S02]  /*6970*/  IMAD.X R43, RZ, RZ, UR36, P2 ;  /* 0x00000024ff2b7e24 */ /* 0x000fc400090e06ff */
[----:B------:R-:W-:Y:S02]  /*6980*/  IMAD.X R50, RZ, RZ, UR36, P3 ;  /* 0x00000024ff327e24 */ /* 0x000fe400098e06ff */
[----:B------:R-:W-:Y:S02]  /*6990*/  IMAD.X R35, RZ, RZ, UR36, P4 ;  /* 0x00000024ff237e24 */ /* 0x000fe4000a0e06ff */
[----:B------:R-:W-:Y:S01]  /*69a0*/  IMAD.X R41, RZ, RZ, UR36, P5 ;  /* 0x00000024ff297e24 */ /* 0x000fe2000a8e06ff */
[----:B0-----:R-:W-:Y:S06]  /*69b0*/  BRA.DIV UR4, `(.L_x_3646) ;  /* 0x000002fe04fc7947 */ /* 0x001fec000b800000 */
[----:B------:R0:W1:Y:S02]  /*69c0*/  SHFL.IDX PT, R14, R231, RZ, 0x1f ;  /* 0x00001fffe70e7589 */ /* 0x00006400000e0000 */
.L_x_3975:
[----:B-1----:R-:W-:Y:S01]  /*69d0*/  LEA.HI R0, R14, R14, RZ, 0x1 ;  /* 0x0000000e0e007211 */ /* 0x002fe200078f08ff */
[C---:B------:R-:W-:Y:S01]  /*69e0*/  VIADD R61, R144.reuse, 0x18400 ;  /* 0x00018400903d7836 */ /* 0x040fe20000000000 */
[----:B------:R-:W-:Y:S01]  /*69f0*/  STL.128 [R1+0xb0], RZ ;  /* 0x0000b0ff01007387 */ /* 0x000fe20000100c00 */
[----:B------:R-:W-:Y:S01]  /*6a00*/  VIADD R8, R144, 0x400 ;  /* 0x0000040090087836 */ /* 0x000fe20000000000 */
[----:B------:R-:W-:Y:S01]  /*6a10*/  LOP3.LUT R3, R0, 0x7fffe, RZ, 0xc0, !PT ;  /* 0x0007fffe00037812 */ /* 0x000fe200078ec0ff */
[----:B------:R-:W-:Y:S01]  /*6a20*/  IMAD.MOV.U32 R4, RZ, RZ, 0x1 ;  /* 0x00000001ff047424 */ /* 0x000fe200078e00ff */
[----:B------:R-:W-:Y:S01]  /*6a30*/  STL.128 [R1+0xc0], RZ ;  /* 0x0000c0ff01007387 */ /* 0x000fe20000100c00 */
[----:B------:R-:W-:Y:S01]  /*6a40*/  IMAD.MOV.U32 R5, RZ, RZ, RZ ;  /* 0x000000ffff057224 */ /* 0x000fe200078e00ff */
[----:B------:R-:W-:Y:S01]  /*6a50*/  SHF.R.U32.HI R8, RZ, 0x4, R8 ;  /* 0x00000004ff087819 */ /* 0x000fe20000011608 */
[----:B------:R-:W-:Y:S01]  /*6a60*/  IMAD.IADD R0, R14, 0x1, -R3 ;  /* 0x000000010e007824 */ /* 0x000fe200078e0a03 */
[----:B------:R-:W-:Y:S01]  /*6a70*/  STL.128 [R1+0xd0], RZ ;  /* 0x0000d0ff01007387 */ /* 0x000fe20000100c00 */
[----:B------:R-:W-:Y:S01]  /*6a80*/  VIADD R3, R144, 0x1c400 ;  /* 0x0001c40090037836 */ /* 0x000fe20000000000 */
[----:B------:R-:W-:Y:S01]  /*6a90*/  LOP3.LUT R8, R8, 0x3fff, RZ, 0xc0, !PT ;  /* 0x00003fff08087812 */ /* 0x000fe200078ec0ff */
[----:B------:R-:W-:Y:S01]  /*6aa0*/  IMAD R0, R0, 0x2000, R61 ;  /* 0x0000200000007824 */ /* 0x000fe200078e023d */
[----:B------:R-:W-:Y:S01]  /*6ab0*/  STL.128 [R1+0xe0], RZ ;  /* 0x0000e0ff01007387 */ /* 0x000fe20000100c00 */
[----:B------:R-:W-:Y:S01]  /*6ac0*/  IMAD.MOV.U32 R6, RZ, RZ, 0x1 ;  /* 0x00000001ff067424 */ /* 0x000fe200078e00ff */
[----:B------:R-:W-:Y:S01]  /*6ad0*/  SHF.R.U32.HI R3, RZ, 0x4, R3 ;  /* 0x00000004ff037819 */ /* 0x000fe20000011603 */
[----:B------:R-:W-:Y:S01]  /*6ae0*/  VIADD R9, R0, 0xa000 ;  /* 0x0000a00000097836 */ /* 0x000fe20000000000 */
[----:B------:R-:W-:Y:S01]  /*6af0*/  SHF.R.U32.HI R0, RZ, 0x4, R0 ;  /* 0x00000004ff007819 */ /* 0x000fe20000011600 */
[----:B------:R-:W-:Y:S01]  /*6b00*/  IMAD.MOV.U32 R7, RZ, RZ, RZ ;  /* 0x000000ffff077224 */ /* 0x000fe200078e00ff */
[----:B------:R-:W-:Y:S01]  /*6b10*/  LOP3.LUT R3, R3, 0x3fff, RZ, 0xc0, !PT ;  /* 0x00003fff03037812 */ /* 0x000fe200078ec0ff */
[----:B------:R-:W-:Y:S01]  /*6b20*/  IMAD.MOV.U32 R12, RZ, RZ, 0x1 ;  /* 0x00000001ff0c7424 */ /* 0x000fe200078e00ff */
[----:B------:R-:W-:Y:S01]  /*6b30*/  SHF.R.U32.HI R9, RZ, 0x4, R9 ;  /* 0x00000004ff097819 */ /* 0x000fe20000011609 */
[----:B------:R-:W-:Y:S01]  /*6b40*/  IMAD.MOV.U32 R13, RZ, RZ, RZ ;  /* 0x000000ffff0d7224 */ /* 0x000fe200078e00ff */
[----:B------:R-:W-:Y:S01]  /*6b50*/  LOP3.LUT R3, R3, 0x10000, RZ, 0xfc, !PT ;  /* 0x0001000003037812 */ /* 0x000fe200078efcff */
[----:B------:R1:W-:Y:S01]  /*6b60*/  STL.128 [R1+0x80], R4 ;  /* 0x0000800401007387 */ /* 0x0003e20000100c00 */
[----:B------:R-:W-:Y:S01]  /*6b70*/  LOP3.LUT R9, R9, 0x3fff, RZ, 0xc0, !PT ;  /* 0x00003fff09097812 */ /* 0x000fe200078ec0ff */
[----:B------:R-:W-:Y:S01]  /*6b80*/  IMAD.MOV.U32 R11, RZ, RZ, 0x40000040 ;  /* 0x40000040ff0b7424 */ /* 0x000fe200078e00ff */
[----:B------:R-:W-:Y:S01]  /*6b90*/  LOP3.LUT R0, R0, 0x3fff, RZ, 0xc0, !PT ;  /* 0x00003fff00007812 */ /* 0x000fe200078ec0ff */
[----:B------:R2:W-:Y:S01]  /*6ba0*/  STL.64 [R1+0x90], R12 ;  /* 0x0000900c01007387 */ /* 0x0005e20000100a00 */
[----:B------:R-:W-:Y:S01]  /*6bb0*/  LOP3.LUT R10, R8, 0x10000, RZ, 0xfc, !PT ;  /* 0x00010000080a7812 */ /* 0x000fe200078efcff */
[----:B------:R-:W-:Y:S01]  /*6bc0*/  IMAD.U32 R33, RZ, RZ, UR37 ;  /* 0x00000025ff217e24 */ /* 0x000fe2000f8e00ff */
[----:B------:R-:W-:Y:S01]  /*6bd0*/  LOP3.LUT P0, RZ, R61, 0x1bf, RZ, 0xc0, !PT ;  /* 0x000001bf3dff7812 */ /* 0x000fe2000780c0ff */
[----:B------:R3:W-:Y:S01]  /*6be0*/  STL.128 [R1+0xf0], RZ ;  /* 0x0000f0ff01007387 */ /* 0x0007e20000100c00 */
[----:B------:R-:W-:Y:S01]  /*6bf0*/  IMAD.U32 R37, RZ, RZ, UR37 ;  /* 0x00000025ff257e24 */ /* 0x000fe2000f8e00ff */
[----:B------:R-:W-:Y:S01]  /*6c00*/  BSSY B6, `(.L_x_3647) ;  /* 0x0000028000067945 */ /* 0x000fe20003800000 */
[----:B------:R-:W-:Y:S01]  /*6c10*/  IMAD.U32 R39, RZ, RZ, UR37 ;  /* 0x00000025ff277e24 */ /* 0x000fe2000f8e00ff */
[----:B------:R3:W-:Y:S01]  /*6c20*/  STL.128 [R1+0x100], RZ ;  /* 0x000100ff01007387 */ /* 0x0007e20000100c00 */
[----:B------:R-:W-:Y:S01]  /*6c30*/  IMAD.U32 R31, RZ, RZ, UR37 ;  /* 0x00000025ff1f7e24 */ /* 0x000fe2000f8e00ff */
[----:B------:R-:W-:-:S02]  /*6c40*/  IADD3 R33, P1, R33, 0x88, RZ ;  /* 0x0000008821217810 */ /* 0x000fc40007f3e0ff */
[----:B-1----:R-:W-:Y:S01]  /*6c50*/  LOP3.LUT R6, R8, 0x3000000, RZ, 0xfc, !PT ;  /* 0x0300000008067812 */ /* 0x002fe200078efcff */
[----:B------:R-:W-:Y:S01]  /*6c60*/  IMAD.MOV.U32 R4, RZ, RZ, R3 ;  /* 0x000000ffff047224 */ /* 0x000fe200078e0003 */
[----:B------:R-:W-:Y:S01]  /*6c70*/  LOP3.LUT R8, R9, 0x10000, RZ, 0xfc, !PT ;  /* 0x0001000009087812 */ /* 0x000fe200078efcff */
[----:B------:R-:W-:Y:S01]  /*6c80*/  IMAD.MOV.U32 R5, RZ, RZ, 0x40000040 ;  /* 0x40000040ff057424 */ /* 0x000fe200078e00ff */
[----:B--2---:R-:W-:Y:S01]  /*6c90*/  LOP3.LUT R12, R0, 0x10000, RZ, 0xfc, !PT ;  /* 0x00010000000c7812 */ /* 0x004fe200078efcff */
[----:B------:R-:W-:Y:S01]  /*6ca0*/  IMAD.MOV.U32 R7, RZ, RZ, 0x40000040 ;  /* 0x40000040ff077424 */ /* 0x000fe200078e00ff */
[----:B------:R-:W-:Y:S01]  /*6cb0*/  IADD3 R37, P2, R37, 0x90, RZ ;  /* 0x0000009025257810 */ /* 0x000fe20007f5e0ff */
[----:B------:R-:W-:Y:S01]  /*6cc0*/  IMAD.MOV.U32 R13, RZ, RZ, 0x40000040 ;  /* 0x40000040ff0d7424 */ /* 0x000fe200078e00ff */
[----:B------:R-:W-:Y:S01]  /*6cd0*/  IADD3 R39, P3, R39, 0xa0, RZ ;  /* 0x000000a027277810 */ /* 0x000fe20007f7e0ff */
[----:B------:R-:W-:Y:S01]  /*6ce0*/  IMAD.MOV.U32 R9, RZ, RZ, 0x40000040 ;  /* 0x40000040ff097424 */ /* 0x000fe200078e00ff */
[----:B------:R3:W-:Y:S01]  /*6cf0*/  STL.128 [R1+0xa0], R4 ;  /* 0x0000a00401007387 */ /* 0x0007e20000100c00 */
[----:B------:R-:W-:Y:S01]  /*6d00*/  IADD3 R31, P4, R31, 0xb0, RZ ;  /* 0x000000b01f1f7810 */ /* 0x000fe20007f9e0ff */
[----:B------:R-:W-:-:S02]  /*6d10*/  IMAD.X R36, RZ, RZ, UR36, P1 ;  /* 0x00000024ff247e24 */ /* 0x000fc400088e06ff */
[----:B------:R3:W-:Y:S01]  /*6d20*/  STL.64 [R1+0x98], R12 ;  /* 0x0000980c01007387 */ /* 0x0007e20000100a00 */
[----:B------:R-:W-:Y:S02]  /*6d30*/  IMAD.X R56, RZ, RZ, UR36, P2 ;  /* 0x00000024ff387e24 */ /* 0x000fe400090e06ff */
[----:B------:R-:W-:Y:S01]  /*6d40*/  IMAD.X R58, RZ, RZ, UR36, P3 ;  /* 0x00000024ff3a7e24 */ /* 0x000fe200098e06ff */
[----:B------:R3:W-:Y:S01]  /*6d50*/  STL.128 [R1+0x110], R8 ;  /* 0x0001100801007387 */ /* 0x0007e20000100c00 */
[----:B------:R-:W-:Y:S01]  /*6d60*/  IMAD.X R52, RZ, RZ, UR36, P4 ;  /* 0x00000024ff347e24 */ /* 0x000fe2000a0e06ff */
[----:B------:R-:W-:Y:S06]  /*6d70*/  @!P0 BRA `(.L_x_3648) ;  /* 0x0000000000408947 */ /* 0x000fec0003800000 */
[----:B------:R-:W-:Y:S01]  /*6d80*/  MOV R0, 0x0 ;  /* 0x0000000000007802 */ /* 0x000fe20000000f00 */
[----:B------:R-:W-:Y:S01]  /*6d90*/  ULDC.64 UR4, c[0x4][0x98] ;  /* 0x0100260000047ab9 */ /* 0x000fe20000000a00 */
[----:B------:R-:W-:Y:S01]  /*6da0*/  ULDC.64 UR6, c[0x4][0xa0] ;  /* 0x0100280000067ab9 */ /* 0x000fe20000000a00 */
[----:B---3--:R-:W-:Y:S01]  /*6db0*/  IMAD.U32 R4, RZ, RZ, UR4 ;  /* 0x00000004ff047e24 */ /* 0x008fe2000f8e00ff */
        /* <DEDUP_REMOVED lines=12> */
.L_x_3648:
[----:B------:R-:W-:Y:S05]  /*6e80*/  BSYNC B6 ;  /* 0x0000000000067941 */ /* 0x000fea0003800000 */
.L_x_3647:
[----:B------:R-:W1:Y:S01]  /*6e90*/  S2R R20, SR_TID.X ;  /* 0x0000000000147919 */ /* 0x000e620000002100 */
[----:B---3--:R-:W2:Y:S01]  /*6ea0*/  LDC.64 R6, c[0x0][0xad8] ;  /* 0x0002b600ff067b82 */ /* 0x008ea20000000a00 */
[----:B------:R-:W-:Y:S01]  /*6eb0*/  UIADD3 UR4, UP0, UR37, 0x120, URZ ;  /* 0x0000012025047890 */ /* 0x000fe2000ff1e03f */
[----:B------:R-:W-:Y:S01]  /*6ec0*/  IMAD.MOV.U32 R4, RZ, RZ, RZ ;  /* 0x000000ffff047224 */ /* 0x000fe200078e00ff */
[----:B------:R-:W-:Y:S01]  /*6ed0*/  STL.64 [R1+0x120], R220 ;  /* 0x000120dc01007387 */ /* 0x000fe20000100a00 */
[----:B------:R-:W-:Y:S01]  /*6ee0*/  IMAD.U32 R32, RZ, RZ, UR37 ;  /* 0x00000025ff207e24 */ /* 0x000fe2000f8e00ff */
[----:B------:R-:W-:Y:S01]  /*6ef0*/  UIADD3.X UR5, URZ, UR36, URZ, UP0, !UPT ;  /* 0x000000243f057290 */ /* 0x000fe200087fe43f */
[----:B------:R-:W-:Y:S01]  /*6f00*/  IMAD.U32 R38, RZ, RZ, UR37 ;  /* 0x00000025ff267e24 */ /* 0x000fe2000f8e00ff */
[----:B------:R-:W-:Y:S01]  /*6f10*/  STL.U8 [R1+0x138], RZ ;  /* 0x000138ff01007387 */ /* 0x000fe20000100000 */
[----:B------:R-:W3:Y:S01]  /*6f20*/  LDC.64 R12, c[0x0][0xae0] ;  /* 0x0002b800ff0c7b82 */ /* 0x000ee20000000a00 */
[----:B------:R-:W-:Y:S01]  /*6f30*/  IMAD.U32 R8, RZ, RZ, UR4 ;  /* 0x00000004ff087e24 */ /* 0x000fe2000f8e00ff */
[----:B------:R-:W-:Y:S01]  /*6f40*/  ULDC UR4, c[0x0][0x3f4] ;  /* 0x0000fd0000047ab9 */ /* 0x000fe20000000800 */
[----:B------:R-:W-:Y:S01]  /*6f50*/  IMAD.U32 R9, RZ, RZ, UR5 ;  /* 0x00000005ff097e24 */ /* 0x000fe2000f8e00ff */
[----:B------:R-:W-:Y:S01]  /*6f60*/  STL.U8 [R1+0x16c], RZ ;  /* 0x00016cff01007387 */ /* 0x000fe20000100000 */
[----:B------:R-:W-:-:S02]  /*6f70*/  ISETP.LT.AND P0, PT, RZ, UR4, PT ;  /* 0x00000004ff007c0c */ /* 0x000fc4000bf01270 */
[----:B------:R-:W-:Y:S01]  /*6f80*/  IADD3 R32, P2, R32, 0x13c, RZ ;  /* 0x0000013c20207810 */ /* 0x000fe20007f5e0ff */
[----:B------:R-:W4:Y:S01]  /*6f90*/  LDC R26, c[0x0][0xad4] ;  /* 0x0002b500ff1a7b82 */ /* 0x000f220000000800 */
[----:B------:R-:W-:Y:S01]  /*6fa0*/  STL.64 [R1+0x128], R8 ;  /* 0x0001280801007387 */ /* 0x000fe20000100a00 */
[----:B------:R-:W-:Y:S02]  /*6fb0*/  IADD3 R38, P4, R38, 0x128, RZ ;  /* 0x0000012826267810 */ /* 0x000fe40007f9e0ff */
[----:B------:R-:W-:Y:S01]  /*6fc0*/  IMAD.X R53, RZ, RZ, UR36, P2 ;  /* 0x00000024ff357e24 */ /* 0x000fe200090e06ff */
[----:B------:R0:W-:Y:S02]  /*6fd0*/  STL.64 [R1+0x130], R34 ;  /* 0x0001302201007387 */ /* 0x0001e40000100a00 */
[----:B------:R-:W-:Y:S01]  /*6fe0*/  IMAD.X R59, RZ, RZ, UR36, P4 ;  /* 0x00000024ff3b7e24 */ /* 0x000fe2000a0e06ff */
[----:B------:R-:W4:Y:S01]  /*6ff0*/  LDC.64 R10, c[0x0][0x448] ;  /* 0x00011200ff0a7b82 */ /* 0x000f220000000a00 */
[----:B--2---:R-:W-:-:S02]  /*7000*/  IMAD.MOV.U32 R27, RZ, RZ, R6 ;  /* 0x000000ffff1b7224 */ /* 0x004fc400078e0006 */
[----:B------:R-:W-:Y:S02]  /*7010*/  IMAD.MOV.U32 R5, RZ, RZ, R7 ;  /* 0x000000ffff057224 */ /* 0x000fe400078e0007 */
[----:B-1----:R-:W-:-:S03]  /*7020*/  VIADD R222, R20, 0xffffff80 ;  /* 0xffffff8014de7836 */ /* 0x002fc60000000000 */
[----:B------:R-:W1:Y:S01]  /*7030*/  LDC R0, c[0x0][0x450] ;  /* 0x00011400ff007b82 */ /* 0x000e620000000800 */
[----:B---3--:R-:W-:Y:S02]  /*7040*/  IMAD.MOV.U32 R6, RZ, RZ, R12 ;  /* 0x000000ffff067224 */ /* 0x008fe400078e000c */
[----:B------:R-:W-:Y:S01]  /*7050*/  IMAD.MOV.U32 R7, RZ, RZ, R13 ;  /* 0x000000ffff077224 */ /* 0x000fe200078e000d */
[----:B------:R2:W-:Y:S01]  /*7060*/  STL [R1+0x13c], R222 ;  /* 0x00013cde01007387 */ /* 0x0005e20000100800 */
[----:B0-----:R-:W-:Y:S02]  /*7070*/  IMAD.U32 R34, RZ, RZ, UR37 ;  /* 0x00000025ff227e24 */ /* 0x001fe4000f8e00ff */
[----:B------:R-:W-:Y:S01]  /*7080*/  IMAD.U32 R35, RZ, RZ, UR37 ;  /* 0x00000025ff237e24 */ /* 0x000fe2000f8e00ff */
[----:B----4-:R2:W-:Y:S02]  /*7090*/  STL.128 [R1+0x140], R24 ;  /* 0x0001401801007387 */ /* 0x0105e40000100c00 */
[----:B------:R-:W-:-:S02]  /*70a0*/  IADD3 R34, P1, R34, 0x16c, RZ ;  /* 0x0000016c22227810 */ /* 0x000fc40007f3e0ff */
[----:B------:R2:W-:Y:S01]  /*70b0*/  STL.128 [R1+0x150], R4 ;  /* 0x0001500401007387 */ /* 0x0005e20000100c00 */
[----:B------:R-:W-:Y:S02]  /*70c0*/  IADD3 R35, P3, R35, 0x138, RZ ;  /* 0x0000013823237810 */ /* 0x000fe40007f7e0ff */
[----:B------:R-:W-:Y:S01]  /*70d0*/  IMAD.X R55, RZ, RZ, UR36, P1 ;  /* 0x00000024ff377e24 */ /* 0x000fe200088e06ff */
[----:B------:R2:W-:Y:S02]  /*70e0*/  STL.64 [R1+0x160], R10 ;  /* 0x0001600a01007387 */ /* 0x0005e40000100a00 */
[----:B------:R-:W-:Y:S02]  /*70f0*/  IMAD.X R54, RZ, RZ, UR36, P3 ;  /* 0x00000024ff367e24 */ /* 0x000fe400098e06ff */
[----:B-1----:R2:W-:Y:S01]  /*7100*/  STL [R1+0x168], R0 ;  /* 0x0001680001007387 */ /* 0x0025e20000100800 */
[----:B------:R-:W-:Y:S05]  /*7110*/  @P0 BRA `(.L_x_3649) ;  /* 0x0000000000400947 */ /* 0x000fea0003800000 */
[----:B------:R-:W2:Y:S02]  /*7120*/  LDL R3, [R1+0x21c] ;  /* 0x00021c0001037983 */ /* 0x000ea40000100800 */
[----:B--2---:R-:W-:-:S04]  /*7130*/  LEA.HI R0, R3, R3, RZ, 0x1 ;  /* 0x0000000303007211 */ /* 0x004fc800078f08ff */
        /* <DEDUP_REMOVED lines=8> */
.L_x_3652:
[----:B-1----:R1:W2:Y:S02]  /*71c0*/  SYNCS.PHASECHK.TRANS64.TRYWAIT P0, [R144+URZ+0x32400], R3 ;  /* 0x03240003900075a7 */ /* 0x0022a4000800017f */
[----:B--2---:R-:W-:Y:S05]  /*71d0*/  @!P0 NANOSLEEP.SYNCS 0x989680 ;  /* 0x009896800000895d */ /* 0x004fea0003900000 */
[----:B------:R-:W2:Y:S02]  /*71e0*/  @!P0 SYNCS.PHASECHK.TRANS64 P0, [R144+URZ+0x32400], R3 ;  /* 0x03240003900085a7 */ /* 0x000ea4000800007f */
[----:B--2---:R-:W-:Y:S05]  /*71f0*/  @!P0 BRA `(.L_x_3652) ;  /* 0xfffffffc00f08947 */ /* 0x004fea000383ffff */
.L_x_3651:
[----:B------:R-:W-:Y:S05]  /*7200*/  BSYNC B0 ;  /* 0x0000000000007941 */ /* 0x000fea0003800000 */
.L_x_3650:
[----:B------:R-:W-:Y:S05]  /*7210*/  BRA `(.L_x_3653) ;  /* 0x0000002c00447947 */ /* 0x000fea0003800000 */
.L_x_3649:
[----:B------:R-:W-:Y:S01]  /*7220*/  LOP3.LUT P0, RZ, R61, 0x3ff, RZ, 0xc0, !PT ;  /* 0x000003ff3dff7812 */ /* 0x000fe2000780c0ff */
[----:B------:R-:W-:Y:S01]  /*7230*/  ULDC.64 UR4, c[0x0][0x3f8] ;  /* 0x0000fe0000047ab9 */ /* 0x000fe20000000a00 */
[----:B--2--5:R-:W-:Y:S01]  /*7240*/  SHF.R.S32.HI R5, RZ, 0x1f, R2 ;  /* 0x0000001fff057819 */ /* 0x024fe20000011402 */
        /* <DEDUP_REMOVED lines=27> */
.L_x_3655:
[----:B------:R-:W-:Y:S05]  /*7400*/  BSYNC B6 ;  /* 0x0000000000067941 */ /* 0x000fea0003800000 */
.L_x_3654:
[----:B------:R-:W2:Y:S01]  /*7410*/  LDL R0, [R1+0x70] ;  /* 0x0000700001007983 */ /* 0x000ea20000100800 */
[----:B------:R-:W-:Y:S01]  /*7420*/  ULDC.U8 UR4, c[0x0][0x410] ;  /* 0x0001040000047ab9 */ /* 0x000fe20000000000 */
[----:B------:R-:W-:Y:S01]  /*7430*/  BSSY B0, `(.L_x_3656) ;  /* 0x00002a7000007945 */ /* 0x000fe20003800000 */
[----:B------:R-:W-:Y:S01]  /*7440*/  ISETP.NE.AND P0, PT, RZ, UR4, PT ;  /* 0x00000004ff007c0c */ /* 0x000fe2000bf05270 */
[----:B--2---:R-:W-:-:S12]  /*7450*/  IMAD R0, R0, 0x80, R153 ;  /* 0x0000008000007824 */ /* 0x004fd800078e0299 */
[----:B------:R-:W-:Y:S05]  /*7460*/  @!P0 BRA `(.L_x_3657) ;  /* 0x00000014006c8947 */ /* 0x000fea0003800000 */
[----:B------:R-:W0:Y:S01]  /*7470*/  LDC R67, c[0x0][0x448] ;  /* 0x00011200ff437b82 */ /* 0x000e220000000800 */
[----:B------:R-:W-:Y:S01]  /*7480*/  IMAD R5, R225, 0x40, R0 ;  /* 0x00000040e1057824 */ /* 0x000fe200078e0200 */
[----:B------:R-:W-:Y:S01]  /*7490*/  ULDC.64 UR4, c[0x0][0x3f8] ;  /* 0x0000fe0000047ab9 */ /* 0x000fe20000000a00 */
[----:B------:R-:W-:Y:S01]  /*74a0*/  ULDC.64 UR6, c[0x0][0x408] ;  /* 0x0001020000067ab9 */ /* 0x000fe20000000a00 */
[----:B------:R-:W-:Y:S02]  /*74b0*/  IMAD.MOV.U32 R6, RZ, RZ, R60 ;  /* 0x000000ffff067224 */ /* 0x000fe400078e003c */
[----:B------:R-:W-:Y:S01]  /*74c0*/  IMAD.MOV.U32 R7, RZ, RZ, R25 ;  /* 0x000000ffff077224 */ /* 0x000fe200078e0019 */
[----:B0-----:R-:W-:-:S13]  /*74d0*/  ISETP.NE.AND P0, PT, R67, 0x1, PT ;  /* 0x000000014300780c */ /* 0x001fda0003f05270 */
[----:B------:R-:W0:Y:S08]  /*74e0*/  @P0 LDC R2, c[0x0][0x44c] ;  /* 0x00011300ff020b82 */ /* 0x000e300000000800 */
[----:B------:R-:W1:Y:S01]  /*74f0*/  @P0 LDC R3, c[0x0][0x450] ;  /* 0x00011400ff030b82 */ /* 0x000e620000000800 */
[----:B0-----:R-:W-:-:S05]  /*7500*/  @P0 IMAD.HI.U32 R2, R5, R2, RZ ;  /* 0x0000000205020227 */ /* 0x001fca00078e00ff */
[----:B-1----:R-:W-:Y:S01]  /*7510*/  @P0 SHF.R.U32.HI R5, RZ, R3, R2 ;  /* 0x00000003ff050219 */ /* 0x002fe20000011602 */
[----:B------:R-:W-:Y:S02]  /*7520*/  IMAD.MOV.U32 R2, RZ, RZ, R26 ;  /* 0x000000ffff027224 */ /* 0x000fe400078e001a */
[----:B------:R-:W-:Y:S01]  /*7530*/  IMAD.MOV.U32 R3, RZ, RZ, R63 ;  /* 0x000000ffff037224 */ /* 0x000fe200078e003f */
[----:B------:R-:W-:Y:S01]  /*7540*/  SHF.R.S32.HI R4, RZ, 0x1f, R5 ;  /* 0x0000001fff047819 */ /* 0x000fe20000011405 */
[----:B------:R-:W-:-:S04]  /*7550*/  IMAD.WIDE.U32 R6, R5, UR4, R6 ;  /* 0x0000000405067c25 */ /* 0x000fc8000f8e0006 */
[C---:B------:R-:W-:Y:S02]  /*7560*/  IMAD R8, R4.reuse, UR4, RZ ;  /* 0x0000000404087c24 */ /* 0x040fe4000f8e02ff */
[----:B------:R-:W-:Y:S02]  /*7570*/  IMAD R4, R4, UR6, RZ ;  /* 0x0000000604047c24 */ /* 0x000fe4000f8e02ff */
[C---:B------:R-:W-:Y:S01]  /*7580*/  IMAD R9, R5.reuse, UR5, R8 ;  /* 0x0000000505097c24 */ /* 0x040fe2000f8e0208 */
[----:B------:R-:W-:Y:S01]  /*7590*/  ULDC.64 UR4, c[0x0][0x3e8] ;  /* 0x0000fa0000047ab9 */ /* 0x000fe20000000a00 */
[----:B------:R-:W-:-:S04]  /*75a0*/  IMAD.WIDE.U32 R2, R5, UR6, R2 ;  /* 0x0000000605027c25 */ /* 0x000fc8000f8e0002 */
[----:B------:R-:W-:Y:S01]  /*75b0*/  IMAD R11, R5, UR7, R4 ;  /* 0x00000007050b7c24 */ /* 0x000fe2000f8e0204 */
[----:B------:R-:W-:Y:S01]  /*75c0*/  ULDC.64 UR6, c[0x0][0x400] ;  /* 0x0001000000067ab9 */ /* 0x000fe20000000a00 */
[----:B------:R-:W-:Y:S01]  /*75d0*/  IMAD.IADD R5, R7, 0x1, R9 ;  /* 0x0000000107057824 */ /* 0x000fe200078e0209 */
[----:B------:R-:W-:Y:S01]  /*75e0*/  LEA R4, P0, R6, UR4, 0x1 ;  /* 0x0000000406047c11 */ /* 0x000fe2000f8008ff */
[----:B------:R-:W-:Y:S01]  /*75f0*/  IMAD.IADD R7, R3, 0x1, R11 ;  /* 0x0000000103077824 */ /* 0x000fe200078e020b */
[----:B------:R-:W-:Y:S01]  /*7600*/  LEA R8, P1, R2, UR6, 0x1 ;  /* 0x0000000602087c11 */ /* 0x000fe2000f8208ff */
[----:B------:R-:W-:Y:S01]  /*7610*/  UMOV UR4, 0xffffffff ;  /* 0xffffffff00047882 */ /* 0x000fe20000000000 */
[----:B------:R-:W-:Y:S02]  /*7620*/  LEA.HI.X R6, R6, UR5, R5, 0x1, P0 ;  /* 0x0000000506067c11 */ /* 0x000fe400080f0c05 */
[----:B------:R-:W-:Y:S01]  /*7630*/  LEA.HI.X R7, R2, UR7, R7, 0x1, P1 ;  /* 0x0000000702077c11 */ /* 0x000fe200088f0c07 */
[----:B------:R-:W-:Y:S08]  /*7640*/  BRA.DIV UR4, `(.L_x_3658) ;  /* 0x000002f604007947 */ /* 0x000ff0000b800000 */
[----:B------:R0:W1:Y:S04]  /*7650*/  SHFL.IDX PT, R3, R6, RZ, 0x1c1f ;  /* 0x001c1fff06037589 */ /* 0x00006800000e0000 */
[----:B------:R0:W2:Y:S04]  /*7660*/  SHFL.IDX PT, R2, R4, RZ, 0x1c1f ;  /* 0x001c1fff04027589 */ /* 0x0000a800000e0000 */
[----:B------:R0:W3:Y:S04]  /*7670*/  SHFL.IDX PT, R5, R7, RZ, 0x1c1f ;  /* 0x001c1fff07057589 */ /* 0x0000e800000e0000 */
[----:B------:R0:W4:Y:S02]  /*7680*/  SHFL.IDX PT, R14, R8, RZ, 0x1c1f ;  /* 0x001c1fff080e7589 */ /* 0x00012400000e0000 */
.L_x_3981:
        /* <DEDUP_REMOVED lines=9> */
[----:B------:R-:W-:Y:S02]  /*7720*/  CS2R R60, SRZ ;  /* 0x00000000003c7805 */ /* 0x000fe4000001ff00 */
[----:B------:R-:W-:Y:S02]  /*7730*/  ISETP.GE.AND P3, PT, R158, UR4, PT ;  /* 0x000000049e007c0c */ /* 0x000fe4000bf66270 */
[----:B------:R-:W-:Y:S01]  /*7740*/  ISETP.GE.AND P2, PT, R154, UR4, PT ;  /* 0x000000049a007c0c */ /* 0x000fe2000bf46270 */
[----:B---3--:R-:W-:-:S10]  /*7750*/  IMAD.MOV.U32 R15, RZ, RZ, R5 ;  /* 0x000000ffff0f7224 */ /* 0x008fd400078e0005 */
[C---:B------:R-:W-:Y:S01]  /*7760*/  @!P3 IMAD.SHL.U32 R21, R158.reuse, 0x2, RZ ;  /* 0x000000029e15b824 */ /* 0x040fe200078e00ff */
[----:B------:R-:W-:Y:S01]  /*7770*/  @!P3 SHF.L.U64.HI R26, R158, 0x1, R226 ;  /* 0x000000019e1ab819 */ /* 0x000fe200000102e2 */
[----:B-12---:R-:W-:-:S03]  /*7780*/  @!P2 IMAD.WIDE R10, R154, 0x2, R2 ;  /* 0x000000029a0aa825 */ /* 0x006fc600078e0202 */
[-C--:B------:R-:W-:Y:S02]  /*7790*/  @!P3 IADD3 R2, P0, R2, R21.reuse, RZ ;  /* 0x000000150202b210 */ /* 0x080fe40007f1e0ff */
[----:B----4-:R-:W-:Y:S02]  /*77a0*/  @!P3 IADD3 R20, P1, R14, R21, RZ ;  /* 0x000000150e14b210 */ /* 0x010fe40007f3e0ff */
[----:B------:R-:W-:Y:S02]  /*77b0*/  CS2R R62, SRZ ;  /* 0x00000000003e7805 */ /* 0x000fe4000001ff00 */
[----:B------:R-:W-:Y:S01]  /*77c0*/  CS2R R24, SRZ ;  /* 0x0000000000187805 */ /* 0x000fe2000001ff00 */
[--C-:B------:R-:W-:Y:S01]  /*77d0*/  @!P3 IMAD.X R3, R3, 0x1, R26.reuse, P0 ;  /* 0x000000010303b824 */ /* 0x100fe200000e061a */
[----:B------:R1:W5:Y:S01]  /*77e0*/  @!P2 LD.E.64 R60, desc[UR42][R10.64] ;  /* 0x0000002a0a3ca980 */ /* 0x000362000c101b00 */
[----:B------:R-:W-:Y:S01]  /*77f0*/  @!P3 IMAD.X R21, R5, 0x1, R26, P1 ;  /* 0x000000010515b824 */ /* 0x000fe200008e061a */
[----:B------:R-:W-:Y:S01]  /*7800*/  CS2R R26, SRZ ;  /* 0x00000000001a7805 */ /* 0x000fe2000001ff00 */
[----:B------:R-:W-:Y:S01]  /*7810*/  @!P2 IMAD.WIDE R12, R154, 0x2, R14 ;  /* 0x000000029a0ca825 */ /* 0x000fe200078e020e */
[----:B------:R1:W5:Y:S04]  /*7820*/  @!P3 LD.E.64 R24, desc[UR42][R2.64] ;  /* 0x0000002a0218b980 */ /* 0x000368000c101b00 */
[----:B------:R1:W5:Y:S04]  /*7830*/  @!P2 LD.E.64 R62, desc[UR42][R12.64] ;  /* 0x0000002a0c3ea980 */ /* 0x000368000c101b00 */
[----:B------:R1:W5:Y:S02]  /*7840*/  @!P3 LD.E.64 R26, desc[UR42][R20.64] ;  /* 0x0000002a141ab980 */ /* 0x000364000c101b00 */
.L_x_3660:
[----:B------:R-:W-:Y:S05]  /*7850*/  BSYNC B1 ;  /* 0x0000000000017941 */ /* 0x000fea0003800000 */
.L_x_3659:
[----:B-12--5:R-:W-:Y:S01]  /*7860*/  IMAD.MOV.U32 R2, RZ, RZ, R24 ;  /* 0x000000ffff027224 */ /* 0x026fe200078e0018 */
[----:B------:R-:W-:Y:S01]  /*7870*/  UMOV UR4, 0xffffffff ;  /* 0xffffffff00047882 */ /* 0x000fe20000000000 */
[----:B------:R-:W-:Y:S01]  /*7880*/  IMAD.MOV.U32 R3, RZ, RZ, R25 ;  /* 0x000000ffff037224 */ /* 0x000fe200078e0019 */
        /* <DEDUP_REMOVED lines=9> */
[----:B------:R-:W-:-:S04]  /*7920*/  PRMT R77, R2, 0x5410, R3 ;  /* 0x00005410024d7816 */ /* 0x000fc80000000003 */
[----:B------:R-:W-:Y:S01]  /*7930*/  PRMT R69, R5, 0x5410, R9 ;  /* 0x0000541005457816 */ /* 0x000fe20000000009 */
[----:B------:R-:W-:Y:S06]  /*7940*/  BRA.DIV UR4, `(.L_x_3661) ;  /* 0x000002f204b07947 */ /* 0x000fec000b800000 */
[----:B------:R1:W2:Y:S04]  /*7950*/  SHFL.IDX PT, R5, R6, 0x1, 0x1c1f ;  /* 0x003c1f0006057f89 */ /* 0x0002a800000e0000 */
[----:B0-----:R-:W0:Y:S04]  /*7960*/  SHFL.IDX PT, R4, R4, 0x1, 0x1c1f ;  /* 0x003c1f0004047f89 */ /* 0x001e2800000e0000 */
[----:B------:R-:W3:Y:S04]  /*7970*/  SHFL.IDX PT, R7, R7, 0x1, 0x1c1f ;  /* 0x003c1f0007077f89 */ /* 0x000ee800000e0000 */
[----:B----4-:R1:W4:Y:S02]  /*7980*/  SHFL.IDX PT, R14, R8, 0x1, 0x1c1f ;  /* 0x003c1f00080e7f89 */ /* 0x01032400000e0000 */
.L_x_3987:
[----:B------:R-:W5:Y:S01]  /*7990*/  LDL R3, [R1+0x21c] ;  /* 0x00021c0001037983 */ /* 0x000f620000100800 */
[----:B------:R-:W-:Y:S01]  /*79a0*/  VIADD R0, R0, 0x40 ;  /* 0x0000004000007836 */ /* 0x000fe20000000000 */
[----:B------:R-:W-:Y:S01]  /*79b0*/  BSSY B1, `(.L_x_3662) ;  /* 0x000001e000017945 */ /* 0x000fe20003800000 */
[----:B-1----:R-:W-:Y:S02]  /*79c0*/  CS2R R8, SRZ ;  /* 0x0000000000087805 */ /* 0x002fe4000001ff00 */
[----:B------:R-:W-:Y:S02]  /*79d0*/  CS2R R10, SRZ ;  /* 0x00000000000a7805 */ /* 0x000fe4000001ff00 */
[----:B------:R-:W-:Y:S02]  /*79e0*/  ISETP.GE.AND P0, PT, R0, R67, PT ;  /* 0x000000430000720c */ /* 0x000fe40003f06270 */
[----:B-----5:R-:W-:-:S04]  /*79f0*/  LEA.HI R2, R3, R3, RZ, 0x1 ;  /* 0x0000000303027211 */ /* 0x020fc800078f08ff */
[----:B------:R-:W-:-:S05]  /*7a00*/  LOP3.LUT R2, R2, 0xfffffffe, RZ, 0xc0, !PT ;  /* 0xfffffffe02027812 */ /* 0x000fca00078ec0ff */
[----:B------:R-:W-:Y:S01]  /*7a10*/  IMAD.IADD R0, R3, 0x1, -R2 ;  /* 0x0000000103007824 */ /* 0x000fe200078e0a02 */
[----:B------:R-:W-:-:S04]  /*7a20*/  CS2R R2, SRZ ;  /* 0x0000000000027805 */ /* 0x000fc8000001ff00 */
[----:B------:R-:W-:Y:S01]  /*7a30*/  SHF.L.U32 R13, R0, 0x1f, RZ ;  /* 0x0000001f000d7819 */ /* 0x000fe200000006ff */
[----:B------:R-:W-:Y:S06]  /*7a40*/  @P0 BRA `(.L_x_3663) ;  /* 0x0000000000500947 */ /* 0x000fec0003800000 */
[----:B------:R-:W-:Y:S01]  /*7a50*/  ULDC UR4, c[0x0][0x3f4] ;  /* 0x0000fd0000047ab9 */ /* 0x000fe20000000800 */
[----:B------:R-:W-:Y:S02]  /*7a60*/  CS2R R8, SRZ ;  /* 0x0000000000087805 */ /* 0x000fe4000001ff00 */
[----:B------:R-:W-:Y:S02]  /*7a70*/  ISETP.GE.AND P3, PT, R158, UR4, PT ;  /* 0x000000049e007c0c */ /* 0x000fe4000bf66270 */
[----:B------:R-:W-:Y:S01]  /*7a80*/  ISETP.GE.AND P2, PT, R154, UR4, PT ;  /* 0x000000049a007c0c */ /* 0x000fe2000bf46270 */
[----:B---3--:R-:W-:Y:S01]  /*7a90*/  IMAD.MOV.U32 R15, RZ, RZ, R7 ;  /* 0x000000ffff0f7224 */ /* 0x008fe200078e0007 */
[----:B------:R-:W-:-:S09]  /*7aa0*/  CS2R R10, SRZ ;  /* 0x00000000000a7805 */ /* 0x000fd2000001ff00 */
[C---:B------:R-:W-:Y:S01]  /*7ab0*/  @!P3 IMAD.SHL.U32 R3, R158.reuse, 0x2, RZ ;  /* 0x000000029e03b824 */ /* 0x040fe200078e00ff */
[----:B------:R-:W-:Y:S01]  /*7ac0*/  @!P3 SHF.L.U64.HI R0, R158, 0x1, R226 ;  /* 0x000000019e00b819 */ /* 0x000fe200000102e2 */
[----:B0-2---:R-:W-:-:S03]  /*7ad0*/  @!P2 IMAD.WIDE R64, R154, 0x2, R4 ;  /* 0x000000029a40a825 */ /* 0x005fc600078e0204 */
[-C--:B------:R-:W-:Y:S02]  /*7ae0*/  @!P3 IADD3 R4, P0, R4, R3.reuse, RZ ;  /* 0x000000030404b210 */ /* 0x080fe40007f1e0ff */
[----:B----4-:R-:W-:Y:S02]  /*7af0*/  @!P3 IADD3 R6, P1, R14, R3, RZ ;  /* 0x000000030e06b210 */ /* 0x010fe40007f3e0ff */
[----:B------:R-:W-:Y:S02]  /*7b00*/  CS2R R20, SRZ ;  /* 0x0000000000147805 */ /* 0x000fe4000001ff00 */
[----:B------:R-:W-:Y:S01]  /*7b10*/  CS2R R2, SRZ ;  /* 0x0000000000027805 */ /* 0x000fe2000001ff00 */
[----:B------:R-:W-:Y:S01]  /*7b20*/  @!P2 IMAD.WIDE R14, R154, 0x2, R14 ;  /* 0x000000029a0ea825 */ /* 0x000fe200078e020e */
[----:B------:R1:W5:Y:S03]  /*7b30*/  @!P2 LD.E.64 R8, desc[UR42][R64.64] ;  /* 0x0000002a4008a980 */ /* 0x000366000c101b00 */
[--C-:B------:R-:W-:Y:S01]  /*7b40*/  @!P3 IMAD.X R5, R5, 0x1, R0.reuse, P0 ;  /* 0x000000010505b824 */ /* 0x100fe200000e0600 */
[----:B------:R1:W5:Y:S01]  /*7b50*/  @!P2 LD.E.64 R10, desc[UR42][R14.64] ;  /* 0x0000002a0e0aa980 */ /* 0x000362000c101b00 */
[----:B------:R-:W-:-:S03]  /*7b60*/  @!P3 IMAD.X R7, R7, 0x1, R0, P1 ;  /* 0x000000010707b824 */ /* 0x000fc600008e0600 */
[----:B------:R1:W5:Y:S04]  /*7b70*/  @!P3 LD.E.64 R20, desc[UR42][R4.64] ;  /* 0x0000002a0414b980 */ /* 0x000368000c101b00 */
[----:B------:R1:W5:Y:S02]  /*7b80*/  @!P3 LD.E.64 R2, desc[UR42][R6.64] ;  /* 0x0000002a0602b980 */ /* 0x000364000c101b00 */
.L_x_3663:
[----:B------:R-:W-:Y:S05]  /*7b90*/  BSYNC B1 ;  /* 0x0000000000017941 */ /* 0x000fea0003800000 */
.L_x_3662:
[----:B------:R-:W0:Y:S01]  /*7ba0*/  SYNCS.PHASECHK.TRANS64.TRYWAIT P0, [R144+URZ+0x32400], R13 ;  /* 0x0324000d900075a7 */ /* 0x000e22000800017f */
[----:B------:R-:W-:Y:S04]  /*7bb0*/  BSSY B1, `(.L_x_3664) ;  /* 0x0000002000017945 */ /* 0x000fe80003800000 */
[----:B0-----:R-:W-:Y:S05]  /*7bc0*/  @!P0 BRA `(.L_x_3665) ;  /* 0x000002f000808947 */ /* 0x001fea0003800000 */
.L_x_3988:
[----:B------:R-:W-:Y:S05]  /*7bd0*/  BSYNC B1 ;  /* 0x0000000000017941 */ /* 0x000fea0003800000 */
.L_x_3664:
[----:B-1----:R-:W4:Y:S01]  /*7be0*/  LDL R6, [R1+0x70] ;  /* 0x0000700001067983 */ /* 0x002f220000100800 */
[----:B------:R-:W-:Y:S01]  /*7bf0*/  LOP3.LUT P0, RZ, R227, 0x4, RZ, 0xc0, !PT ;  /* 0x00000004e3ff7812 */ /* 0x000fe2000780c0ff */
[----:B--2---:R-:W-:Y:S01]  /*7c00*/  IMAD.IADD R5, R167, 0x1, R230 ;  /* 0x00000001a7057824 */ /* 0x004fe200078e02e6 */
[----:B------:R-:W-:Y:S01]  /*7c10*/  BSSY B1, `(.L_x_3666) ;  /* 0x000007a000017945 */ /* 0x000fe20003800000 */
[----:B---3-5:R-:W-:Y:S02]  /*7c20*/  IMAD.MOV.U32 R7, RZ, RZ, R8 ;  /* 0x000000ffff077224 */ /* 0x028fe400078e0008 */
[----:B------:R-:W-:Y:S02]  /*7c30*/  IMAD R144, R5, 0x2, R144 ;  /* 0x0000000205907824 */ /* 0x000fe400078e0290 */
[----:B------:R-:W-:Y:S02]  /*7c40*/  IMAD.MOV.U32 R5, RZ, RZ, R20 ;  /* 0x000000ffff057224 */ /* 0x000fe400078e0014 */
[----:B------:R-:W-:-:S02]  /*7c50*/  VIADD R4, R144, 0x18400 ;  /* 0x0001840090047836 */ /* 0x000fc40000000000 */
[----:B------:R-:W-:Y:S01]  /*7c60*/  VIADD R0, R144, 0x18440 ;  /* 0x0001844090007836 */ /* 0x000fe20000000000 */
[----:B------:R-:W-:Y:S01]  /*7c70*/  PRMT R12, R5, 0x5410, R7 ;  /* 0x00005410050c7816 */ /* 0x000fe20000000007 */
[----:B------:R-:W-:Y:S02]  /*7c80*/  @P0 VIADD R0, R4, 0xffffffc0 ;  /* 0xffffffc004000836 */ /* 0x000fe40000000000 */
[----:B------:R-:W-:Y:S02]  /*7c90*/  IMAD.MOV.U32 R5, RZ, RZ, R9 ;  /* 0x000000ffff057224 */ /* 0x000fe400078e0009 */
[----:B------:R-:W-:-:S03]  /*7ca0*/  IMAD.MOV.U32 R7, RZ, RZ, R11 ;  /* 0x000000ffff077224 */ /* 0x000fc600078e000b */
[----:B------:R-:W-:Y:S01]  /*7cb0*/  PRMT R78, R5, 0x7610, R78 ;  /* 0x00007610054e7816 */ /* 0x000fe2000000004e */
[----:B------:R-:W-:-:S05]  /*7cc0*/  IMAD.MOV.U32 R5, RZ, RZ, R3 ;  /* 0x000000ffff057224 */ /* 0x000fca00078e0003 */
[----:B----4-:R-:W-:Y:S01]  /*7cd0*/  PRMT R14, R5, 0x5410, R7 ;  /* 0x00005410050e7816 */ /* 0x010fe20000000007 */
[----:B------:R-:W-:Y:S02]  /*7ce0*/  IMAD R4, R6, -0x80, R67 ;  /* 0xffffff8006047824 */ /* 0x000fe400078e0243 */
[----:B------:R-:W-:-:S03]  /*7cf0*/  IMAD.MOV.U32 R6, RZ, RZ, R21 ;  /* 0x000000ffff067224 */ /* 0x000fc600078e0015 */
[----:B------:R-:W-:Y:S01]  /*7d00*/  VIMNMX R74, R4, 0x80, PT ;  /* 0x00000080044a7848 */ /* 0x000fe20003fe0100 */
[----:B------:R-:W-:Y:S01]  /*7d10*/  IMAD.MOV.U32 R4, RZ, RZ, R2 ;  /* 0x000000ffff047224 */ /* 0x000fe200078e0002 */
[----:B------:R-:W-:Y:S01]  /*7d20*/  PRMT R13, R6, 0x7610, R13 ;  /* 0x00007610060d7816 */ /* 0x000fe2000000000d */
[----:B------:R-:W-:Y:S01]  /*7d30*/  IMAD.MOV.U32 R6, RZ, RZ, R10 ;  /* 0x000000ffff067224 */ /* 0x000fe200078e000a */
[----:B------:R-:W-:Y:S02]  /*7d40*/  ISETP.GE.AND P0, PT, R153, R74, PT ;  /* 0x0000004a9900720c */ /* 0x000fe40003f06270 */
[----:B------:R-:W-:Y:S02]  /*7d50*/  PRMT R15, R4, 0x7610, R15 ;  /* 0x00007610040f7816 */ /* 0x000fe4000000000f */
[----:B------:R-:W-:-:S09]  /*7d60*/  PRMT R13, R13, 0x5410, R6 ;  /* 0x000054100d0d7816 */ /* 0x000fd20000000006 */
[----:B------:R-:W-:Y:S05]  /*7d70*/  @P0 BRA `(.L_x_3667) ;  /* 0x00000004008c0947 */ /* 0x000fea0003800000 */
[----:B------:R-:W0:Y:S01]  /*7d80*/  LDC R5, c[0x0][0x3f4] ;  /* 0x0000fd00ff057b82 */ /* 0x000e220000000800 */
[----:B------:R-:W-:Y:S01]  /*7d90*/  BSSY B2, `(.L_x_3668) ;  /* 0x0000032000027945 */ /* 0x000fe20003800000 */
[-C--:B0-----:R-:W-:Y:S02]  /*7da0*/  ISETP.GE.AND P0, PT, R154, R5.reuse, PT ;  /* 0x000000059a00720c */ /* 0x081fe40003f06270 */
[----:B------:R-:W-:-:S11]  /*7db0*/  ISETP.GE.AND P1, PT, R158, R5, PT ;  /* 0x000000059e00720c */ /* 0x000fd60003f26270 */
[----:B------:R-:W-:Y:S05]  /*7dc0*/  @P0 BRA `(.L_x_3669) ;  /* 0x0000000000b80947 */ /* 0x000fea0003800000 */
[----:B------:R-:W0:Y:S01]  /*7dd0*/  LDS.128 R4, [R144+0x18400] ;  /* 0x0184000090047984 */ /* 0x000e220000000c00 */
[----:B------:R-:W-:Y:S02]  /*7de0*/  SHF.R.U32.HI R68, RZ, 0x10, R63 ;  /* 0x00000010ff447819 */ /* 0x000fe4000001163f */
[----:B------:R-:W-:Y:S02]  /*7df0*/  SHF.R.U32.HI R65, RZ, 0x10, R61 ;  /* 0x00000010ff417819 */ /* 0x000fe4000001163d */
[----:B------:R-:W-:Y:S02]  /*7e00*/  SHF.R.U64 R67, R62, 0x10, R63 ;  /* 0x000000103e437819 */ /* 0x000fe4000000123f */
[----:B------:R-:W-:Y:S02]  /*7e10*/  PRMT R68, R69, 0x5432, R68 ;  /* 0x0000543245447816 */ /* 0x000fe40000000044 */
[----:B------:R-:W-:Y:S02]  /*7e20*/  SHF.R.U64 R64, R60, 0x10, R61 ;  /* 0x000000103c407819 */ /* 0x000fe4000000123d */
[----:B------:R-:W-:-:S02]  /*7e30*/  PRMT R65, R66, 0x5410, R65 ;  /* 0x0000541042417816 */ /* 0x000fc40000000041 */
[----:B------:R-:W-:Y:S01]  /*7e40*/  PRMT R67, R69, 0x5410, R67 ;  /* 0x0000541045437816 */ /* 0x000fe20000000043 */
[----:B------:R-:W-:Y:S01]  /*7e50*/  IMAD.U32 R69, R68, 0x10000, RZ ;  /* 0x0001000044457824 */ /* 0x000fe200078e00ff */
[----:B------:R-:W-:Y:S01]  /*7e60*/  PRMT R64, R66, 0x5432, R64 ;  /* 0x0000543242407816 */ /* 0x000fe20000000040 */
[C---:B------:R-:W-:Y:S01]  /*7e70*/  IMAD.U32 R66, R65.reuse, 0x10000, RZ ;  /* 0x0001000041427824 */ /* 0x040fe200078e00ff */
[----:B------:R-:W-:Y:S02]  /*7e80*/  LOP3.LUT R68, R68, 0xffff0000, RZ, 0xc0, !PT ;  /* 0xffff000044447812 */ /* 0x000fe400078ec0ff */
[----:B------:R-:W-:Y:S02]  /*7e90*/  LOP3.LUT R65, R65, 0xffff0000, RZ, 0xc0, !PT ;  /* 0xffff000041417812 */ /* 0x000fe400078ec0ff */
[C---:B0-----:R-:W-:Y:S01]  /*7ea0*/  LOP3.LUT R61, R6.reuse, 0xffff0000, RZ, 0xc0, !PT ;  /* 0xffff0000063d7812 */ /* 0x041fe200078ec0ff */
        /* <DEDUP_REMOVED lines=32> */
.L_x_3669:
[----:B------:R-:W-:Y:S05]  /*80b0*/  BSYNC B2 ;  /* 0x0000000000027941 */ /* 0x000fea0003800000 */
.L_x_3668:
[----:B------:R-:W-:Y:S05]  /*80c0*/  @P1 BRA `(.L_x_3667) ;  /* 0x0000000000b81947 */ /* 0x000fea0003800000 */
[----:B0-----:R-:W0:Y:S01]  /*80d0*/  LDS.128 R4, [R0] ;  /* 0x0000000000047984 */ /* 0x001e220000000c00 */
[----:B------:R-:W-:Y:S02]  /*80e0*/  SHF.R.U32.HI R64, RZ, 0x10, R27 ;  /* 0x00000010ff407819 */ /* 0x000fe4000001161b */
[----:B------:R-:W-:Y:S02]  /*80f0*/  SHF.R.U32.HI R61, RZ, 0x10, R25 ;  /* 0x00000010ff3d7819 */ /* 0x000fe40000011619 */
[----:B------:R-:W-:Y:S02]  /*8100*/  PRMT R64, R77, 0x5432, R64 ;  /* 0x000054324d407816 */ /* 0x000fe40000000040 */
[----:B------:R-:W-:Y:S02]  /*8110*/  PRMT R61, R76, 0x5410, R61 ;  /* 0x000054104c3d7816 */ /* 0x000fe4000000003d */
[----:B------:R-:W-:Y:S01]  /*8120*/  SHF.R.U64 R60, R24, 0x10, R25 ;  /* 0x00000010183c7819 */ /* 0x000fe20000001219 */
[----:B------:R-:W-:Y:S01]  /*8130*/  IMAD.U32 R65, R64, 0x10000, RZ ;  /* 0x0001000040417824 */ /* 0x000fe200078e00ff */
[----:B------:R-:W-:Y:S01]  /*8140*/  SHF.R.U64 R63, R26, 0x10, R27 ;  /* 0x000000101a3f7819 */ /* 0x000fe2000000121b */
[----:B------:R-:W-:Y:S01]  /*8150*/  IMAD.U32 R62, R61, 0x10000, RZ ;  /* 0x000100003d3e7824 */ /* 0x000fe200078e00ff */
[----:B------:R-:W-:-:S02]  /*8160*/  LOP3.LUT R64, R64, 0xffff0000, RZ, 0xc0, !PT ;  /* 0xffff000040407812 */ /* 0x000fc400078ec0ff */
[----:B------:R-:W-:Y:S02]  /*8170*/  LOP3.LUT R61, R61, 0xffff0000, RZ, 0xc0, !PT ;  /* 0xffff00003d3d7812 */ /* 0x000fe400078ec0ff */
[----:B------:R-:W-:Y:S02]  /*8180*/  PRMT R60, R76, 0x5432, R60 ;  /* 0x000054324c3c7816 */ /* 0x000fe4000000003c */
[----:B------:R-:W-:Y:S02]  /*8190*/  PRMT R63, R77, 0x5410, R63 ;  /* 0x000054104d3f7816 */ /* 0x000fe4000000003f */
[C---:B0-----:R-:W-:Y:S01]  /*81a0*/  LOP3.LUT R25, R6.reuse, 0xffff0000, RZ, 0xc0, !PT ;  /* 0xffff000006197812 */ /* 0x041fe200078ec0ff */
[----:B------:R-:W-:Y:S01]  /*81b0*/  IMAD.U32 R24, R6, 0x10000, RZ ;  /* 0x0001000006187824 */ /* 0x000fe200078e00ff */
        /* <DEDUP_REMOVED lines=31> */
.L_x_3667:
[----:B------:R-:W-:Y:S05]  /*83b0*/  BSYNC B1 ;  /* 0x0000000000017941 */ /* 0x000fea0003800000 */
.L_x_3666:
        /* <DEDUP_REMOVED lines=53> */
.L_x_3672:
[----:B------:R-:W-:Y:S05]  /*8710*/  BSYNC B1 ;  /* 0x0000000000017941 */ /* 0x000fea0003800000 */
.L_x_3671:
[----:B------:R-:W-:Y:S05]  /*8720*/  @P1 BRA `(.L_x_3670) ;  /* 0x0000001400dc1947 */ /* 0x000fea0003800000 */
[----:B0-----:R-:W0:Y:S01]  /*8730*/  LDS.128 R4, [R0+0x2000] ;  /* 0x0020000000047984 */ /* 0x001e220000000c00 */
[----:B------:R-:W-:Y:S02]  /*8740*/  SHF.R.U64 R2, R2, 0x10, R3 ;  /* 0x0000001002027819 */ /* 0x000fe40000001203 */
[----:B------:R-:W-:Y:S02]  /*8750*/  SHF.R.U64 R9, R20, 0x10, R21 ;  /* 0x0000001014097819 */ /* 0x000fe40000001215 */
[----:B------:R-:W-:Y:S02]  /*8760*/  SHF.R.U32.HI R3, RZ, 0x10, R3 ;  /* 0x00000010ff037819 */ /* 0x000fe40000011603 */
[----:B------:R-:W-:Y:S02]  /*8770*/  SHF.R.U32.HI R20, RZ, 0x10, R21 ;  /* 0x00000010ff147819 */ /* 0x000fe40000011615 */
[----:B------:R-:W-:Y:S02]  /*8780*/  PRMT R14, R14, 0x5410, R3 ;  /* 0x000054100e0e7816 */ /* 0x000fe40000000003 */
[----:B------:R-:W-:-:S02]  /*8790*/  PRMT R13, R13, 0x5410, R20 ;  /* 0x000054100d0d7816 */ /* 0x000fc40000000014 */
[----:B------:R-:W-:Y:S01]  /*87a0*/  PRMT R12, R12, 0x5410, R9 ;  /* 0x000054100c0c7816 */ /* 0x000fe20000000009 */
[C---:B------:R-:W-:Y:S01]  /*87b0*/  IMAD.U32 R21, R14.reuse, 0x10000, RZ ;  /* 0x000100000e157824 */ /* 0x040fe200078e00ff */
[C---:B------:R-:W-:Y:S01]  /*87c0*/  LOP3.LUT R10, R13.reuse, 0xffff0000, RZ, 0xc0, !PT ;  /* 0xffff00000d0a7812 */ /* 0x040fe200078ec0ff */
[----:B------:R-:W-:Y:S01]  /*87d0*/  IMAD.U32 R11, R13, 0x10000, RZ ;  /* 0x000100000d0b7824 */ /* 0x000fe200078e00ff */
[----:B------:R-:W-:Y:S02]  /*87e0*/  LOP3.LUT R14, R14, 0xffff0000, RZ, 0xc0, !PT ;  /* 0xffff00000e0e7812 */ /* 0x000fe400078ec0ff */
[----:B------:R-:W-:Y:S01]  /*87f0*/  PRMT R15, R15, 0x5410, R2 ;  /* 0x000054100f0f7816 */ /* 0x000fe20000000002 */
        /* <DEDUP_REMOVED lines=8> */
[----:B------:R-:W-:Y:S01]  /*8880*/  FMUL.FTZ R24, R7, R14 ;  /* 0x0000000e07187220 */ /* 0x000fe20000410000 */
[----:B------:R-:W-:-:S02]  /*8890*/  IMAD.U32 R4, R5, 0x10000, RZ ;  /* 0x0001000005047824 */ /* 0x000fc400078e00ff */
[C---:B------:R-:W-:Y:S01]  /*88a0*/  FFMA.FTZ R13, R8.reuse, R11, -R13 ;  /* 0x0000000b080d7223 */ /* 0x040fe2000001080d */
[----:B------:R-:W-:Y:S01]  /*88b0*/  FFMA.FTZ R20, R8, R21, R6 ;  /* 0x0000001508147223 */ /* 0x000fe20000010006 */
[-C--:B------:R-:W-:Y:S01]  /*88c0*/  FMUL.FTZ R8, R7, R10.reuse ;  /* 0x0000000a07087220 */ /* 0x080fe20000410000 */
        /* <DEDUP_REMOVED lines=19> */
[----:B------:R2:W-:Y:S01]  /*8a00*/  STS.128 [R0+0x2000], R4 ;  /* 0x0020000400007388 */ /* 0x0005e20000000c00 */
[----:B------:R-:W-:Y:S05]  /*8a10*/  BRA `(.L_x_3670) ;  /* 0x0000001400207947 */ /* 0x000fea0003800000 */
.L_x_3657:
[----:B------:R-:W0:Y:S01]  /*8a20*/  LDC R21, c[0x0][0x448] ;  /* 0x00011200ff157b82 */ /* 0x000e220000000800 */
[----:B------:R-:W-:Y:S01]  /*8a30*/  IMAD R5, R225, 0x40, R0 ;  /* 0x00000040e1057824 */ /* 0x000fe200078e0200 */
[----:B------:R-:W-:Y:S01]  /*8a40*/  ULDC.64 UR4, c[0x0][0x3f8] ;  /* 0x0000fe0000047ab9 */ /* 0x000fe20000000a00 */
[----:B------:R-:W-:Y:S01]  /*8a50*/  ULDC.64 UR6, c[0x0][0x408] ;  /* 0x0001020000067ab9 */ /* 0x000fe20000000a00 */
        /* <DEDUP_REMOVED lines=12> */
[----:B------:R-:W-:-:S04]  /*8b20*/  IMAD.WIDE.U32 R2, R5, UR4, R2 ;  /* 0x0000000405027c25 */ /* 0x000fc8000f8e0002 */
[C---:B------:R-:W-:Y:S01]  /*8b30*/  IMAD R7, R5.reuse, UR5, R6 ;  /* 0x0000000505077c24 */ /* 0x040fe2000f8e0206 */
[----:B------:R-:W-:Y:S01]  /*8b40*/  ULDC.64 UR4, c[0x0][0x3e8] ;  /* 0x0000fa0000047ab9 */ /* 0x000fe20000000a00 */
        /* <DEDUP_REMOVED lines=21> */
[----:B--2---:R-:W-:Y:S01]  /*8ca0*/  @!P1 IMAD.X R5, R2, 0x1, R21, P2 ;  /* 0x0000000102059824 */ /* 0x004fe200010e0615 */
[----:B---3--:R-:W-:-:S05]  /*8cb0*/  @!P1 IADD3 R14, P2, R14, R9, RZ ;  /* 0x000000090e0e9210 */ /* 0x008fca0007f5e0ff */
[----:B------:R-:W2:Y:S01]  /*8cc0*/  @!P1 LD.E.128 R4, desc[UR42][R4.64] ;  /* 0x0000002a04049980 */ /* 0x000ea2000c101d00 */
[----:B----4-:R-:W-:-:S04]  /*8cd0*/  @!P1 IMAD.X R3, R8, 0x1, R21, P2 ;  /* 0x0000000108039824 */ /* 0x010fc800010e0615 */
[----:B------:R-:W-:-:S05]  /*8ce0*/  @!P1 IMAD.MOV.U32 R15, RZ, RZ, R3 ;  /* 0x000000ffff0f9224 */ /* 0x000fca00078e0003 */
[----:B------:R0:W3:Y:S01]  /*8cf0*/  @!P1 LD.E.128 R24, desc[UR42][R14.64] ;  /* 0x0000002a0e189980 */ /* 0x0000e2000c101d00 */
[----:B------:R-:W-:Y:S02]  /*8d00*/  CS2R R64, SRZ ;  /* 0x0000000000407805 */ /* 0x000fe4000001ff00 */
[----:B------:R-:W-:Y:S02]  /*8d10*/  CS2R R66, SRZ ;  /* 0x0000000000427805 */ /* 0x000fe4000001ff00 */
[----:B------:R-:W-:Y:S01]  /*8d20*/  CS2R R20, SRZ ;  /* 0x0000000000147805 */ /* 0x000fe2000001ff00 */
[----:B------:R-:W1:Y:S01]  /*8d30*/  SHFL.IDX PT, R61, R61, 0x1, 0x1c1f ;  /* 0x003c1f003d3d7f89 */ /* 0x000e6200000e0000 */
[----:B------:R-:W-:-:S03]  /*8d40*/  CS2R R8, SRZ ;  /* 0x0000000000087805 */ /* 0x000fc6000001ff00 */
[----:B------:R-:W4:Y:S04]  /*8d50*/  SHFL.IDX PT, R60, R60, 0x1, 0x1c1f ;  /* 0x003c1f003c3c7f89 */ /* 0x000f2800000e0000 */
[----:B0-----:R0:W0:Y:S04]  /*8d60*/  SHFL.IDX PT, R14, R10, 0x1, 0x1c1f ;  /* 0x003c1f000a0e7f89 */ /* 0x00102800000e0000 */
[----:B------:R-:W0:Y:S01]  /*8d70*/  SHFL.IDX PT, R62, R62, 0x1, 0x1c1f ;  /* 0x003c1f003e3e7f89 */ /* 0x000e2200000e0000 */
[----:B--2---:R-:W-:Y:S02]  /*8d80*/  @!P1 IMAD.MOV.U32 R64, RZ, RZ, R4 ;  /* 0x000000ffff409224 */ /* 0x004fe400078e0004 */
[----:B------:R-:W-:-:S02]  /*8d90*/  @!P1 IMAD.MOV.U32 R65, RZ, RZ, R5 ;  /* 0x000000ffff419224 */ /* 0x000fc400078e0005 */
[----:B------:R-:W-:Y:S02]  /*8da0*/  IMAD.MOV.U32 R2, RZ, RZ, R64 ;  /* 0x000000ffff027224 */ /* 0x000fe400078e0040 */
[----:B------:R-:W-:Y:S02]  /*8db0*/  IMAD.MOV.U32 R3, RZ, RZ, R65 ;  /* 0x000000ffff037224 */ /* 0x000fe400078e0041 */
[----:B------:R-:W-:Y:S01]  /*8dc0*/  @!P1 IMAD.MOV.U32 R66, RZ, RZ, R6 ;  /* 0x000000ffff429224 */ /* 0x000fe200078e0006 */
[----:B------:R-:W-:Y:S01]  /*8dd0*/  PRMT R68, R68, 0x5410, R2 ;  /* 0x0000541044447816 */ /* 0x000fe20000000002 */
[----:B------:R-:W-:Y:S01]  /*8de0*/  @!P1 IMAD.MOV.U32 R67, RZ, RZ, R7 ;  /* 0x000000ffff439224 */ /* 0x000fe200078e0007 */
[----:B------:R-:W-:Y:S02]  /*8df0*/  PRMT R69, R69, 0x5410, R3 ;  /* 0x0000541045457816 */ /* 0x000fe40000000003 */
[----:B------:R-:W-:Y:S01]  /*8e00*/  CS2R R2, SRZ ;  /* 0x0000000000027805 */ /* 0x000fe2000001ff00 */
[----:B------:R-:W-:-:S02]  /*8e10*/  IMAD.MOV.U32 R4, RZ, RZ, R66 ;  /* 0x000000ffff047224 */ /* 0x000fc400078e0042 */
[----:B------:R-:W-:Y:S02]  /*8e20*/  IMAD.MOV.U32 R5, RZ, RZ, R67 ;  /* 0x000000ffff057224 */ /* 0x000fe400078e0043 */
[----:B---3--:R-:W-:Y:S01]  /*8e30*/  @!P1 IMAD.MOV.U32 R2, RZ, RZ, R24 ;  /* 0x000000ffff029224 */ /* 0x008fe200078e0018 */
[----:B------:R-:W-:Y:S01]  /*8e40*/  PRMT R68, R4, 0x7610, R68 ;  /* 0x0000761004447816 */ /* 0x000fe20000000044 */
[----:B------:R-:W-:Y:S01]  /*8e50*/  @!P1 IMAD.MOV.U32 R3, RZ, RZ, R25 ;  /* 0x000000ffff039224 */ /* 0x000fe200078e0019 */
[----:B------:R-:W-:Y:S01]  /*8e60*/  PRMT R69, R5, 0x7610, R69 ;  /* 0x0000761005457816 */ /* 0x000fe20000000045 */
[----:B------:R-:W-:Y:S02]  /*8e70*/  @!P1 IMAD.MOV.U32 R20, RZ, RZ, R26 ;  /* 0x000000ffff149224 */ /* 0x000fe400078e001a */
[----:B------:R-:W-:Y:S02]  /*8e80*/  @!P1 IMAD.MOV.U32 R21, RZ, RZ, R27 ;  /* 0x000000ffff159224 */ /* 0x000fe400078e001b */
[----:B------:R-:W-:-:S02]  /*8e90*/  IMAD.MOV.U32 R4, RZ, RZ, R2 ;  /* 0x000000ffff047224 */ /* 0x000fc400078e0002 */
[----:B------:R-:W-:Y:S02]  /*8ea0*/  IMAD.MOV.U32 R5, RZ, RZ, R3 ;  /* 0x000000ffff057224 */ /* 0x000fe400078e0003 */
[----:B------:R-:W-:Y:S02]  /*8eb0*/  IMAD.MOV.U32 R6, RZ, RZ, R20 ;  /* 0x000000ffff067224 */ /* 0x000fe400078e0014 */
[----:B------:R-:W-:Y:S01]  /*8ec0*/  IMAD.MOV.U32 R7, RZ, RZ, R21 ;  /* 0x000000ffff077224 */ /* 0x000fe200078e0015 */
[----:B------:R-:W-:Y:S02]  /*8ed0*/  PRMT R75, R75, 0x5410, R5 ;  /* 0x000054104b4b7816 */ /* 0x000fe40000000005 */
[----:B------:R-:W-:Y:S02]  /*8ee0*/  PRMT R77, R77, 0x5410, R6 ;  /* 0x000054104d4d7816 */ /* 0x000fe40000000006 */
[----:B01--4-:R-:W-:-:S07]  /*8ef0*/  PRMT R74, R7, 0x5410, R4 ;  /* 0x00005410074a7816 */ /* 0x013fce0000000004 */
.L_x_3998:
[----:B------:R-:W2:Y:S01]  /*8f00*/  LDL R5, [R1+0x21c] ;  /* 0x00021c0001057983 */ /* 0x000ea20000100800 */
[----:B------:R-:W-:Y:S01]  /*8f10*/  VIADD R0, R0, 0x40 ;  /* 0x0000004000007836 */ /* 0x000fe20000000000 */
[----:B------:R-:W-:Y:S01]  /*8f20*/  BSSY B1, `(.L_x_3674) ;  /* 0x0000016000017945 */ /* 0x000fe20003800000 */
[----:B------:R-:W-:Y:S02]  /*8f30*/  CS2R R10, SRZ ;  /* 0x00000000000a7805 */ /* 0x000fe4000001ff00 */
[----:B------:R-:W-:Y:S02]  /*8f40*/  CS2R R6, SRZ ;  /* 0x0000000000067805 */ /* 0x000fe4000001ff00 */
[----:B------:R-:W-:Y:S02]  /*8f50*/  ISETP.GE.AND P1, PT, R0, R63, PT ;  /* 0x0000003f0000720c */ /* 0x000fe40003f26270 */
[----:B--2---:R-:W-:-:S04]  /*8f60*/  LEA.HI R4, R5, R5, RZ, 0x1 ;  /* 0x0000000505047211 */ /* 0x004fc800078f08ff */
[----:B------:R-:W-:-:S05]  /*8f70*/  LOP3.LUT R4, R4, 0xfffffffe, RZ, 0xc0, !PT ;  /* 0xfffffffe04047812 */ /* 0x000fca00078ec0ff */
[----:B------:R-:W-:Y:S01]  /*8f80*/  IMAD.IADD R0, R5, 0x1, -R4 ;  /* 0x0000000105007824 */ /* 0x000fe200078e0a04 */
[----:B------:R-:W-:-:S04]  /*8f90*/  CS2R R4, SRZ ;  /* 0x0000000000047805 */ /* 0x000fc8000001ff00 */
        /* <DEDUP_REMOVED lines=8> */
[-C--:B------:R-:W-:Y:S02]  /*9020*/  IADD3 R4, P1, R61, R8.reuse, RZ ;  /* 0x000000083d047210 */ /* 0x080fe40007f3e0ff */
[----:B------:R-:W-:-:S03]  /*9030*/  IADD3 R8, P2, R14, R8, RZ ;  /* 0x000000080e087210 */ /* 0x000fc60007f5e0ff */
[--C-:B------:R-:W-:Y:S02]  /*9040*/  IMAD.X R5, R60, 0x1, R7.reuse, P1 ;  /* 0x000000013c057824 */ /* 0x100fe400008e0607 */
[----:B------:R-:W-:-:S04]  /*9050*/  IMAD.X R9, R62, 0x1, R7, P2 ;  /* 0x000000013e097824 */ /* 0x000fc800010e0607 */
[----:B------:R-:W5:Y:S04]  /*9060*/  LD.E.128 R4, desc[UR42][R4.64] ;  /* 0x0000002a04047980 */ /* 0x000f68000c101d00 */
[----:B------:R-:W5:Y:S02]  /*9070*/  LD.E.128 R8, desc[UR42][R8.64] ;  /* 0x0000002a08087980 */ /* 0x000f64000c101d00 */
.L_x_3675:
[----:B------:R-:W-:Y:S05]  /*9080*/  BSYNC B1 ;  /* 0x0000000000017941 */ /* 0x000fea0003800000 */
.L_x_3674:
[----:B------:R-:W0:Y:S01]  /*9090*/  SYNCS.PHASECHK.TRANS64.TRYWAIT P1, [R144+URZ+0x32400], R13 ;  /* 0x0324000d900075a7 */ /* 0x000e22000802017f */
[----:B------:R-:W-:Y:S04]  /*90a0*/  BSSY B1, `(.L_x_3676) ;  /* 0x0000002000017945 */ /* 0x000fe80003800000 */
[----:B0-----:R-:W-:Y:S05]  /*90b0*/  @!P1 BRA `(.L_x_3677) ;  /* 0x000002e000c09947 */ /* 0x001fea0003800000 */
.L_x_3999:
[----:B------:R-:W-:Y:S05]  /*90c0*/  BSYNC B1 ;  /* 0x0000000000017941 */ /* 0x000fea0003800000 */
.L_x_3676:
[----:B------:R-:W2:Y:S01]  /*90d0*/  LDL R0, [R1+0x70] ;  /* 0x0000700001007983 */ /* 0x000ea20000100800 */
[----:B-----5:R-:W-:Y:S01]  /*90e0*/  IMAD.MOV.U32 R12, RZ, RZ, R8 ;  /* 0x000000ffff0c7224 */ /* 0x020fe200078e0008 */
[----:B------:R-:W-:Y:S01]  /*90f0*/  BSSY B1, `(.L_x_3678) ;  /* 0x0000077000017945 */ /* 0x000fe20003800000 */
[----:B0-----:R-:W-:Y:S02]  /*9100*/  IMAD.MOV.U32 R13, RZ, RZ, R9 ;  /* 0x000000ffff0d7224 */ /* 0x001fe400078e0009 */
[----:B------:R-:W-:Y:S01]  /*9110*/  IMAD.MOV.U32 R14, RZ, RZ, R5 ;  /* 0x000000ffff0e7224 */ /* 0x000fe200078e0005 */
[----:B------:R-:W-:Y:S01]  /*9120*/  PRMT R60, R12, 0x7610, R60 ;  /* 0x000076100c3c7816 */ /* 0x000fe2000000003c */
[----:B------:R-:W-:Y:S01]  /*9130*/  IMAD.MOV.U32 R12, RZ, RZ, R11 ;  /* 0x000000ffff0c7224 */ /* 0x000fe200078e000b */
[----:B------:R-:W-:Y:S01]  /*9140*/  PRMT R61, R13, 0x7610, R61 ;  /* 0x000076100d3d7816 */ /* 0x000fe2000000003d */
[----:B------:R-:W-:Y:S02]  /*9150*/  IMAD.MOV.U32 R13, RZ, RZ, R4 ;  /* 0x000000ffff0d7224 */ /* 0x000fe400078e0004 */
[----:B------:R-:W-:Y:S01]  /*9160*/  IMAD.MOV.U32 R87, RZ, RZ, R6 ;  /* 0x000000ffff577224 */ /* 0x000fe200078e0006 */
[----:B------:R-:W-:Y:S01]  /*9170*/  PRMT R61, R61, 0x5410, R14 ;  /* 0x000054103d3d7816 */ /* 0x000fe2000000000e */
[----:B------:R-:W-:Y:S01]  /*9180*/  IMAD.MOV.U32 R88, RZ, RZ, R7 ;  /* 0x000000ffff587224 */ /* 0x000fe200078e0007 */
[----:B------:R-:W-:Y:S01]  /*9190*/  PRMT R60, R60, 0x5410, R13 ;  /* 0x000054103c3c7816 */ /* 0x000fe2000000000d */
[----:B--2---:R-:W-:-:S05]  /*91a0*/  IMAD R0, R0, -0x80, R63 ;  /* 0xffffff8000007824 */ /* 0x004fca00078e023f */
[----:B------:R-:W-:-:S04]  /*91b0*/  VIMNMX R0, R0, 0x80, PT ;  /* 0x0000008000007848 */ /* 0x000fc80003fe0100 */
[-C--:B------:R-:W-:Y:S02]  /*91c0*/  ISETP.GE.OR P1, PT, R153, R0.reuse, P0 ;  /* 0x000000009900720c */ /* 0x080fe40000726670 */
[----:B------:R-:W-:Y:S01]  /*91d0*/  ISETP.GE.OR P0, PT, R156, R0, P0 ;  /* 0x000000009c00720c */ /* 0x000fe20000706670 */
[----:B------:R-:W-:-:S05]  /*91e0*/  IMAD.MOV.U32 R0, RZ, RZ, R10 ;  /* 0x000000ffff007224 */ /* 0x000fca00078e000a */
[----:B------:R-:W-:-:S05]  /*91f0*/  PRMT R86, R0, 0x5410, R12 ;  /* 0x0000541000567816 */ /* 0x000fca000000000c */
[----:B------:R-:W-:Y:S05]  /*9200*/  @P1 BRA `(.L_x_3679) ;  /* 0x0000000400941947 */ /* 0x000fea0003800000 */
[----:B------:R-:W-:Y:S01]  /*9210*/  IMAD.IADD R13, R22, 0x1, R71 ;  /* 0x00000001160d7824 */ /* 0x000fe200078e0247 */
[----:B------:R-:W-:Y:S02]  /*9220*/  LOP3.LUT R0, R166, 0x38, R22, 0xf8, !PT ;  /* 0x00000038a6007812 */ /* 0x000fe400078ef816 */
[----:B------:R-:W-:Y:S02]  /*9230*/  SHF.R.U64 R70, R2, 0x10, R3 ;  /* 0x0000001002467819 */ /* 0x000fe40000001203 */
[----:B------:R-:W-:Y:S02]  /*9240*/  LOP3.LUT R12, R166, 0x38, R13, 0xf8, !PT ;  /* 0x00000038a60c7812 */ /* 0x000fe400078ef80d */
[-C--:B------:R-:W-:Y:S02]  /*9250*/  LOP3.LUT R0, R0, R173.reuse, RZ, 0x3c, !PT ;  /* 0x000000ad00007212 */ /* 0x080fe400078e3cff */
[----:B------:R-:W-:Y:S02]  /*9260*/  LOP3.LUT R12, R12, R173, RZ, 0x3c, !PT ;  /* 0x000000ad0c0c7212 */ /* 0x000fe400078e3cff */
[----:B------:R-:W-:Y:S01]  /*9270*/  SHF.R.U32.HI R76, RZ, 0x10, R3 ;  /* 0x00000010ff4c7819 */ /* 0x000fe20000011603 */
[C---:B------:R-:W-:Y:S01]  /*9280*/  IMAD.IADD R13, R167.reuse, 0x1, R0 ;  /* 0x00000001a70d7824 */ /* 0x040fe200078e0200 */
[--C-:B------:R-:W-:Y:S01]  /*9290*/  SHF.R.U64 R0, R64, 0x10, R65.reuse ;  /* 0x0000001040007819 */ /* 0x100fe20000001241 */
[----:B------:R-:W-:Y:S01]  /*92a0*/  IMAD.IADD R25, R167, 0x1, R12 ;  /* 0x00000001a7197824 */ /* 0x000fe200078e020c */
[----:B------:R-:W-:Y:S01]  /*92b0*/  SHF.R.U32.HI R64, RZ, 0x10, R65 ;  /* 0x00000010ff407819 */ /* 0x000fe20000011641 */
[--C-:B------:R-:W-:Y:S01]  /*92c0*/  IMAD R82, R13, 0x2, R144.reuse ;  /* 0x000000020d527824 */ /* 0x100fe200078e0290 */
[--C-:B------:R-:W-:Y:S01]  /*92d0*/  SHF.R.U64 R63, R66, 0x10, R67.reuse ;  /* 0x00000010423f7819 */ /* 0x100fe20000001243 */
[----:B------:R-:W-:Y:S01]  /*92e0*/  IMAD R84, R25, 0x2, R144 ;  /* 0x0000000219547824 */ /* 0x000fe200078e0290 */
[----:B------:R-:W-:-:S02]  /*92f0*/  SHF.R.U32.HI R66, RZ, 0x10, R67 ;  /* 0x00000010ff427819 */ /* 0x000fc40000011643 */
[----:B------:R-:W0:Y:S01]  /*9300*/  LDS.128 R12, [R82+0x18400] ;  /* 0x01840000520c7984 */ /* 0x000e220000000c00 */
[--C-:B------:R-:W-:Y:S02]  /*9310*/  SHF.R.U32.HI R79, RZ, 0x10, R21.reuse ;  /* 0x00000010ff4f7819 */ /* 0x100fe40000011615 */
[----:B------:R-:W-:Y:S01]  /*9320*/  PRMT R65, R68, 0x5432, R0 ;  /* 0x0000543244417816 */ /* 0x000fe20000000000 */
[----:B------:R-:W1:Y:S01]  /*9330*/  LDS.128 R24, [R84+0x18400] ;  /* 0x0184000054187984 */ /* 0x000e620000000c00 */
[----:B------:R-:W-:Y:S02]  /*9340*/  PRMT R70, R74, 0x5432, R70 ;  /* 0x000054324a467816 */ /* 0x000fe40000000046 */
[----:B------:R-:W-:Y:S02]  /*9350*/  SHF.R.U64 R78, R20, 0x10, R21 ;  /* 0x00000010144e7819 */ /* 0x000fe40000001215 */
[----:B------:R-:W-:Y:S02]  /*9360*/  PRMT R76, R75, 0x5432, R76 ;  /* 0x000054324b4c7816 */ /* 0x000fe4000000004c */
[----:B------:R-:W-:-:S02]  /*9370*/  PRMT R67, R69, 0x5432, R64 ;  /* 0x0000543245437816 */ /* 0x000fc40000000040 */
[----:B------:R-:W-:Y:S01]  /*9380*/  PRMT R69, R69, 0x5410, R66 ;  /* 0x0000541045457816 */ /* 0x000fe20000000042 */
[----:B------:R-:W-:Y:S01]  /*9390*/  IMAD.U32 R66, R65, 0x10000, RZ ;  /* 0x0001000041427824 */ /* 0x000fe200078e00ff */
[----:B------:R-:W-:Y:S01]  /*93a0*/  PRMT R79, R74, 0x5410, R79 ;  /* 0x000054104a4f7816 */ /* 0x000fe2000000004f */
[----:B------:R-:W-:Y:S01]  /*93b0*/  IMAD.U32 R74, R70, 0x10000, RZ ;  /* 0x00010000464a7824 */ /* 0x000fe200078e00ff */
[----:B------:R-:W-:Y:S01]  /*93c0*/  PRMT R78, R77, 0x5432, R78 ;  /* 0x000054324d4e7816 */ /* 0x000fe2000000004e */
[C---:B------:R-:W-:Y:S01]  /*93d0*/  IMAD.U32 R77, R76.reuse, 0x10000, RZ ;  /* 0x000100004c4d7824 */ /* 0x040fe200078e00ff */
[----:B------:R-:W-:Y:S01]  /*93e0*/  LOP3.LUT R65, R65, 0xffff0000, RZ, 0xc0, !PT ;  /* 0xffff000041417812 */ /* 0x000fe200078ec0ff */
[----:B------:R-:W-:Y:S01]  /*93f0*/  IMAD.U32 R81, R79, 0x10000, RZ ;  /* 0x000100004f517824 */ /* 0x000fe200078e00ff */
[----:B------:R-:W-:Y:S02]  /*9400*/  LOP3.LUT R76, R76, 0xffff0000, RZ, 0xc0, !PT ;  /* 0xffff00004c4c7812 */ /* 0x000fe400078ec0ff */
[----:B------:R-:W-:Y:S01]  /*9410*/  PRMT R68, R68, 0x5410, R63 ;  /* 0x0000541044447816 */ /* 0x000fe2000000003f */
        /* <DEDUP_REMOVED lines=9> */
[----:B------:R-:W-:Y:S01]  /*94b0*/  FMUL.FTZ R83, R21, R66 ;  /* 0x0000004215537220 */ /* 0x000fe20000410000 */
[----:B------:R-:W-:-:S02]  /*94c0*/  IMAD.U32 R21, R67, 0x10000, RZ ;  /* 0x0001000043157824 */ /* 0x000fc400078e00ff */
[----:B------:R-:W-:Y:S01]  /*94d0*/  FMUL.FTZ R80, R62, R77 ;  /* 0x0000004d3e507220 */ /* 0x000fe20000410000 */
[----:B------:R-:W-:Y:S02]  /*94e0*/  IMAD.U32 R64, R27, 0x10000, RZ ;  /* 0x000100001b407824 */ /* 0x000fe400078e00ff */
[----:B------:R-:W-:Y:S01]  /*94f0*/  FFMA.FTZ R66, R0, R66, -R75 ;  /* 0x0000004200427223 */ /* 0x000fe2000001084b */
[-C--:B------:R-:W-:Y:S01]  /*9500*/  FMUL.FTZ R62, R62, R21.reuse ;  /* 0x000000153e3e7220 */ /* 0x080fe20000410000 */
[----:B------:R-:W-:Y:S01]  /*9510*/  FFMA.FTZ R80, R3, R21, -R80 ;  /* 0x0000001503507223 */ /* 0x000fe20000010850 */
[----:B------:R-:W-:Y:S01]  /*9520*/  IMAD.U32 R75, R69, 0x10000, RZ ;  /* 0x00010000454b7824 */ /* 0x000fe200078e00ff */
[----:B------:R-:W-:Y:S01]  /*9530*/  LOP3.LUT R21, R70, 0xffff0000, RZ, 0xc0, !PT ;  /* 0xffff000046157812 */ /* 0x000fe200078ec0ff */
[----:B------:R-:W-:Y:S02]  /*9540*/  IMAD.U32 R20, R15, 0x10000, RZ ;  /* 0x000100000f147824 */ /* 0x000fe400078e00ff */
[C---:B------:R-:W-:Y:S01]  /*9550*/  FMUL.FTZ R85, R64.reuse, R81 ;  /* 0x0000005140557220 */ /* 0x040fe20000410000 */
[----:B------:R-:W-:Y:S01]  /*9560*/  FMUL.FTZ R64, R64, R75 ;  /* 0x0000004b40407220 */ /* 0x000fe20000410000 */
[----:B------:R-:W-:Y:S01]  /*9570*/  FFMA.FTZ R62, R3, R77, R62 ;  /* 0x0000004d033e7223 */ /* 0x000fe2000001003e */
[----:B------:R-:W-:Y:S01]  /*9580*/  FMUL.FTZ R3, R24, R21 ;  /* 0x0000001518037220 */ /* 0x000fe20000410000 */
[----:B------:R-:W-:Y:S01]  /*9590*/  LOP3.LUT R67, R67, 0xffff0000, RZ, 0xc0, !PT ;  /* 0xffff000043437812 */ /* 0x000fe200078ec0ff */
[C---:B------:R-:W-:Y:S01]  /*95a0*/  FFMA.FTZ R85, R20.reuse, R75, -R85 ;  /* 0x0000004b14557223 */ /* 0x040fe20000010855 */
[----:B------:R-:W-:Y:S01]  /*95b0*/  FFMA.FTZ R64, R20, R81, R64 ;  /* 0x0000005114407223 */ /* 0x000fe20000010040 */
[----:B------:R-:W-:Y:S01]  /*95c0*/  FMUL.FTZ R75, R24, R65 ;  /* 0x00000041184b7220 */ /* 0x000fe20000410000 */
[----:B------:R-:W-:-:S02]  /*95d0*/  IMAD.U32 R63, R26, 0x10000, RZ ;  /* 0x000100001a3f7824 */ /* 0x000fc400078e00ff */
[----:B------:R-:W-:Y:S01]  /*95e0*/  FFMA.FTZ R65, R2, R65, -R3 ;  /* 0x0000004102417223 */ /* 0x000fe20000010803 */
[----:B------:R-:W-:Y:S02]  /*95f0*/  IMAD.U32 R20, R78, 0x10000, RZ ;  /* 0x000100004e147824 */ /* 0x000fe400078e00ff */
[C---:B------:R-:W-:Y:S01]  /*9600*/  FMUL.FTZ R3, R25.reuse, R76 ;  /* 0x0000004c19037220 */ /* 0x040fe20000410000 */
[----:B------:R-:W-:Y:S01]  /*9610*/  FFMA.FTZ R83, R0, R74, R83 ;  /* 0x0000004a00537223 */ /* 0x000fe20000010053 */
[----:B------:R-:W-:Y:S01]  /*9620*/  FMUL.FTZ R25, R25, R67 ;  /* 0x0000004319197220 */ /* 0x000fe20000410000 */
[----:B------:R-:W-:Y:S02]  /*9630*/  IMAD.U32 R0, R68, 0x10000, RZ ;  /* 0x0001000044007824 */ /* 0x000fe400078e00ff */
[----:B------:R-:W-:Y:S01]  /*9640*/  FFMA.FTZ R24, R2, R21, R75 ;  /* 0x0000001502187223 */ /* 0x000fe2000001004b */
[----:B------:R-:W-:Y:S02]  /*9650*/  IMAD.U32 R13, R14, 0x10000, RZ ;  /* 0x000100000e0d7824 */ /* 0x000fe400078e00ff */
[C---:B------:R-:W-:Y:S01]  /*9660*/  FMUL.FTZ R2, R63.reuse, R20 ;  /* 0x000000143f027220 */ /* 0x040fe20000410000 */
[C---:B------:R-:W-:Y:S01]  /*9670*/  FFMA.FTZ R67, R12.reuse, R67, -R3 ;  /* 0x000000430c437223 */ /* 0x040fe20000010803 */
[----:B------:R-:W-:Y:S01]  /*9680*/  FFMA.FTZ R25, R12, R76, R25 ;  /* 0x0000004c0c197223 */ /* 0x000fe20000010019 */
[-C--:B------:R-:W-:Y:S01]  /*9690*/  FMUL.FTZ R12, R63, R0.reuse ;  /* 0x000000003f0c7220 */ /* 0x080fe20000410000 */
[----:B------:R-:W-:Y:S01]  /*96a0*/  FFMA.FTZ R63, R13, R0, -R2 ;  /* 0x000000000d3f7223 */ /* 0x000fe20000010802 */
[----:B------:R-:W-:-:S02]  /*96b0*/  LOP3.LUT R26, R26, 0xffff0000, RZ, 0xc0, !PT ;  /* 0xffff00001a1a7812 */ /* 0x000fc400078ec0ff */
[----:B------:R-:W-:Y:S01]  /*96c0*/  LOP3.LUT R27, R27, 0xffff0000, RZ, 0xc0, !PT ;  /* 0xffff00001b1b7812 */ /* 0x000fe200078ec0ff */
[----:B------:R-:W-:Y:S01]  /*96d0*/  FFMA.FTZ R20, R13, R20, R12 ;  /* 0x000000140d147223 */ /* 0x000fe2000001000c */
[----:B------:R-:W-:Y:S02]  /*96e0*/  LOP3.LUT R21, R78, 0xffff0000, RZ, 0xc0, !PT ;  /* 0xffff00004e157812 */ /* 0x000fe400078ec0ff */
[----:B------:R-:W-:Y:S02]  /*96f0*/  LOP3.LUT R2, R79, 0xffff0000, RZ, 0xc0, !PT ;  /* 0xffff00004f027812 */ /* 0x000fe400078ec0ff */
[----:B------:R-:W-:Y:S01]  /*9700*/  LOP3.LUT R3, R68, 0xffff0000, RZ, 0xc0, !PT ;  /* 0xffff000044037812 */ /* 0x000fe200078ec0ff */
[----:B------:R-:W-:Y:S01]  /*9710*/  FMUL.FTZ R13, R26, R21 ;  /* 0x000000151a0d7220 */ /* 0x000fe20000410000 */
[----:B------:R-:W-:Y:S01]  /*9720*/  LOP3.LUT R0, R69, 0xffff0000, RZ, 0xc0, !PT ;  /* 0xffff000045007812 */ /* 0x000fe200078ec0ff */
[----:B------:R-:W-:Y:S01]  /*9730*/  FMUL.FTZ R68, R27, R2 ;  /* 0x000000021b447220 */ /* 0x000fe20000410000 */
[----:B------:R-:W-:Y:S01]  /*9740*/  LOP3.LUT R14, R14, 0xffff0000, RZ, 0xc0, !PT ;  /* 0xffff00000e0e7812 */ /* 0x000fe200078ec0ff */
[----:B------:R-:W-:Y:S01]  /*9750*/  FMUL.FTZ R12, R26, R3 ;  /* 0x000000031a0c7220 */ /* 0x000fe20000410000 */
[----:B------:R-:W-:Y:S01]  /*9760*/  LOP3.LUT R15, R15, 0xffff0000, RZ, 0xc0, !PT ;  /* 0xffff00000f0f7812 */ /* 0x000fe200078ec0ff */
[-C--:B------:R-:W-:Y:S01]  /*9770*/  FMUL.FTZ R27, R27, R0.reuse ;  /* 0x000000001b1b7220 */ /* 0x080fe20000410000 */
[----:B------:R-:W-:Y:S01]  /*9780*/  F2FP.BF16.F32.PACK_AB R24, R24, R83 ;  /* 0x000000531818723e */ /* 0x000fe200000010ff */
        /* <DEDUP_REMOVED lines=13> */
.L_x_3679:
[----:B------:R-:W-:Y:S05]  /*9860*/  BSYNC B1 ;  /* 0x0000000000017941 */ /* 0x000fea0003800000 */
.L_x_3678:
[----:B------:R-:W-:Y:S01]  /*9870*/  PRMT R2, R87, 0x5410, R88 ;  /* 0x0000541057027816 */ /* 0x000fe20000000058 */
[----:B------:R-:W-:Y:S06]  /*9880*/  @P0 BRA `(.L_x_3670) ;  /* 0x0000000400840947 */ /* 0x000fec0003800000 */
[----:B------:R-:W-:Y:S01]  /*9890*/  IMAD.IADD R3, R22, 0x1, R71 ;  /* 0x0000000116037824 */ /* 0x000fe200078e0247 */
[----:B0-----:R-:W0:Y:S01]  /*98a0*/  LDS.128 R12, [R228+0x18400] ;  /* 0x01840000e40c7984 */ /* 0x001e220000000c00 */
[--C-:B------:R-:W-:Y:S02]  /*98b0*/  SHF.R.U64 R20, R4, 0x10, R5.reuse ;  /* 0x0000001004147819 */ /* 0x100fe40000001205 */
[----:B------:R-:W-:Y:S02]  /*98c0*/  SHF.R.U32.HI R62, RZ, 0x10, R5 ;  /* 0x00000010ff3e7819 */ /* 0x000fe40000011605 */
[----:B------:R-:W-:Y:S02]  /*98d0*/  LOP3.LUT R3, R172, 0x38, R3, 0xf8, !PT ;  /* 0x00000038ac037812 */ /* 0x000fe400078ef803 */
[----:B------:R-:W-:Y:S02]  /*98e0*/  SHF.R.U64 R5, R8, 0x10, R9 ;  /* 0x0000001008057819 */ /* 0x000fe40000001209 */
[----:B------:R-:W-:-:S02]  /*98f0*/  LOP3.LUT R0, R3, R174, RZ, 0x3c, !PT ;  /* 0x000000ae03007212 */ /* 0x000fc400078e3cff */
[----:B------:R-:W-:Y:S02]  /*9900*/  SHF.R.U32.HI R8, RZ, 0x10, R9 ;  /* 0x00000010ff087819 */ /* 0x000fe40000011609 */
[C---:B------:R-:W-:Y:S01]  /*9910*/  PRMT R20, R60.reuse, 0x5432, R20 ;  /* 0x000054323c147816 */ /* 0x040fe20000000014 */
[----:B------:R-:W-:Y:S01]  /*9920*/  IMAD.IADD R3, R175, 0x1, R0 ;  /* 0x00000001af037824 */ /* 0x000fe200078e0200 */
[----:B------:R-:W-:Y:S02]  /*9930*/  PRMT R60, R60, 0x5410, R5 ;  /* 0x000054103c3c7816 */ /* 0x000fe40000000005 */
[----:B------:R-:W-:Y:S01]  /*9940*/  PRMT R62, R61, 0x5432, R62 ;  /* 0x000054323d3e7816 */ /* 0x000fe2000000003e */
[----:B------:R-:W-:Y:S01]  /*9950*/  IMAD R3, R3, 0x2, R144 ;  /* 0x0000000203037824 */ /* 0x000fe200078e0290 */
[----:B------:R-:W-:Y:S01]  /*9960*/  PRMT R61, R61, 0x5410, R8 ;  /* 0x000054103d3d7816 */ /* 0x000fe20000000008 */
[----:B------:R-:W-:Y:S01]  /*9970*/  IMAD.U32 R21, R20, 0x10000, RZ ;  /* 0x0001000014157824 */ /* 0x000fe200078e00ff */
[----:B------:R-:W-:-:S02]  /*9980*/  SHF.R.U64 R65, R10, 0x10, R11 ;  /* 0x000000100a417819 */ /* 0x000fc4000000120b */
[----:B------:R-:W1:Y:S01]  /*9990*/  LDS.128 R24, [R3+0x18400] ;  /* 0x0184000003187984 */ /* 0x000e620000000c00 */
[--C-:B------:R-:W-:Y:S02]  /*99a0*/  SHF.R.U64 R63, R6, 0x10, R7.reuse ;  /* 0x00000010063f7819 */ /* 0x100fe40000001207 */
[----:B------:R-:W-:Y:S02]  /*99b0*/  SHF.R.U32.HI R64, RZ, 0x10, R7 ;  /* 0x00000010ff407819 */ /* 0x000fe40000011607 */
[----:B------:R-:W-:Y:S02]  /*99c0*/  SHF.R.U32.HI R66, RZ, 0x10, R11 ;  /* 0x00000010ff427819 */ /* 0x000fe4000001160b */
[C---:B------:R-:W-:Y:S02]  /*99d0*/  PRMT R63, R2.reuse, 0x5410, R63 ;  /* 0x00005410023f7816 */ /* 0x040fe4000000003f */
[----:B------:R-:W-:Y:S02]  /*99e0*/  PRMT R64, R2, 0x5432, R64 ;  /* 0x0000543202407816 */ /* 0x000fe40000000040 */
[----:B------:R-:W-:-:S02]  /*99f0*/  PRMT R66, R86, 0x5432, R66 ;  /* 0x0000543256427816 */ /* 0x000fc40000000042 */
        /* <DEDUP_REMOVED lines=14> */
[----:B------:R-:W-:-:S02]  /*9ae0*/  IMAD.U32 R25, R60, 0x10000, RZ ;  /* 0x000100003c197824 */ /* 0x000fc400078e00ff */
[----:B------:R-:W-:Y:S01]  /*9af0*/  FMUL.FTZ R69, R8, R21 ;  /* 0x0000001508457220 */ /* 0x000fe20000410000 */
[C---:B------:R-:W-:Y:S01]  /*9b00*/  IMAD.U32 R11, R26.reuse, 0x10000, RZ ;  /* 0x000100001a0b7824 */ /* 0x040fe200078e00ff */
[----:B------:R-:W-:Y:S01]  /*9b10*/  LOP3.LUT R13, R26, 0xffff0000, RZ, 0xc0, !PT ;  /* 0xffff00001a0d7812 */ /* 0x000fe200078ec0ff */
[----:B------:R-:W-:Y:S01]  /*9b20*/  FMUL.FTZ R67, R8, R25 ;  /* 0x0000001908437220 */ /* 0x000fe20000410000 */
[C---:B------:R-:W-:Y:S01]  /*9b30*/  IMAD.U32 R15, R27.reuse, 0x10000, RZ ;  /* 0x000100001b0f7824 */ /* 0x040fe200078e00ff */
[----:B------:R-:W-:Y:S01]  /*9b40*/  LOP3.LUT R26, R27, 0xffff0000, RZ, 0xc0, !PT ;  /* 0xffff00001b1a7812 */ /* 0x000fe200078ec0ff */
[----:B------:R-:W-:Y:S02]  /*9b50*/  IMAD.U32 R27, R61, 0x10000, RZ ;  /* 0x000100003d1b7824 */ /* 0x000fe400078e00ff */
[----:B------:R-:W-:Y:S01]  /*9b60*/  FFMA.FTZ R67, R0, R21, -R67 ;  /* 0x0000001500437223 */ /* 0x000fe20000010843 */
[----:B------:R-:W-:Y:S02]  /*9b70*/  IMAD.U32 R21, R62, 0x10000, RZ ;  /* 0x000100003e157824 */ /* 0x000fe400078e00ff */
[----:B------:R-:W-:Y:S01]  /*9b80*/  FFMA.FTZ R69, R0, R25, R69 ;  /* 0x0000001900457223 */ /* 0x000fe20000010045 */
[----:B------:R-:W-:-:S02]  /*9b90*/  IMAD.U32 R8, R66, 0x10000, RZ ;  /* 0x0001000042087824 */ /* 0x000fc400078e00ff */
[----:B------:R-:W-:Y:S01]  /*9ba0*/  FMUL.FTZ R71, R10, R27 ;  /* 0x0000001b0a477220 */ /* 0x000fe20000410000 */
[----:B------:R-:W-:Y:S02]  /*9bb0*/  IMAD.U32 R0, R64, 0x10000, RZ ;  /* 0x0001000040007824 */ /* 0x000fe400078e00ff */
[----:B------:R-:W-:Y:S01]  /*9bc0*/  FMUL.FTZ R25, R10, R21 ;  /* 0x000000150a197220 */ /* 0x000fe20000410000 */
[C---:B------:R-:W-:Y:S01]  /*9bd0*/  FMUL.FTZ R10, R15.reuse, R8 ;  /* 0x000000080f0a7220 */ /* 0x040fe20000410000 */
[----:B------:R-:W-:Y:S01]  /*9be0*/  LOP3.LUT R60, R60, 0xffff0000, RZ, 0xc0, !PT ;  /* 0xffff00003c3c7812 */ /* 0x000fe200078ec0ff */
[-C--:B------:R-:W-:Y:S01]  /*9bf0*/  FMUL.FTZ R15, R15, R0.reuse ;  /* 0x000000000f0f7220 */ /* 0x080fe20000410000 */
[C---:B------:R-:W-:Y:S01]  /*9c00*/  FFMA.FTZ R25, R4.reuse, R27, R25 ;  /* 0x0000001b04197223 */ /* 0x040fe20000010019 */
[----:B------:R-:W-:Y:S01]  /*9c10*/  FFMA.FTZ R71, R4, R21, -R71 ;  /* 0x0000001504477223 */ /* 0x000fe20000010847 */
[C---:B------:R-:W-:Y:S01]  /*9c20*/  FFMA.FTZ R21, R7.reuse, R0, -R10 ;  /* 0x0000000007157223 */ /* 0x040fe2000001080a */
[----:B------:R-:W-:Y:S01]  /*9c30*/  FFMA.FTZ R27, R7, R8, R15 ;  /* 0x00000008071b7223 */ /* 0x000fe2000001000f */
[----:B------:R-:W-:Y:S01]  /*9c40*/  FMUL.FTZ R15, R9, R60 ;  /* 0x0000003c090f7220 */ /* 0x000fe20000410000 */
[----:B------:R-:W-:Y:S01]  /*9c50*/  LOP3.LUT R61, R61, 0xffff0000, RZ, 0xc0, !PT ;  /* 0xffff00003d3d7812 */ /* 0x000fe200078ec0ff */
[-C--:B------:R-:W-:Y:S01]  /*9c60*/  FMUL.FTZ R9, R9, R20.reuse ;  /* 0x0000001409097220 */ /* 0x080fe20000410000 */
[----:B------:R-:W-:Y:S01]  /*9c70*/  LOP3.LUT R7, R62, 0xffff0000, RZ, 0xc0, !PT ;  /* 0xffff00003e077812 */ /* 0x000fe200078ec0ff */
[----:B------:R-:W-:Y:S01]  /*9c80*/  FFMA.FTZ R20, R2, R20, -R15 ;  /* 0x0000001402147223 */ /* 0x000fe2000001080f */
[----:B------:R-:W-:-:S02]  /*9c90*/  IMAD.U32 R4, R65, 0x10000, RZ ;  /* 0x0001000041047824 */ /* 0x000fc400078e00ff */
[C---:B------:R-:W-:Y:S01]  /*9ca0*/  FMUL.FTZ R15, R24.reuse, R61 ;  /* 0x0000003d180f7220 */ /* 0x040fe20000410000 */
[----:B------:R-:W-:Y:S02]  /*9cb0*/  IMAD.U32 R0, R63, 0x10000, RZ ;  /* 0x000100003f007824 */ /* 0x000fe400078e00ff */
[-C--:B------:R-:W-:Y:S01]  /*9cc0*/  FMUL.FTZ R24, R24, R7.reuse ;  /* 0x0000000718187220 */ /* 0x080fe20000410000 */
[----:B------:R-:W-:Y:S01]  /*9cd0*/  FFMA.FTZ R8, R2, R60, R9 ;  /* 0x0000003c02087223 */ /* 0x000fe20000010009 */
[----:B------:R-:W-:Y:S01]  /*9ce0*/  FMUL.FTZ R10, R11, R4 ;  /* 0x000000040b0a7220 */ /* 0x000fe20000410000 */
[C---:B------:R-:W-:Y:S01]  /*9cf0*/  FFMA.FTZ R2, R12.reuse, R7, -R15 ;  /* 0x000000070c027223 */ /* 0x040fe2000001080f */
[----:B------:R-:W-:Y:S01]  /*9d00*/  FFMA.FTZ R24, R12, R61, R24 ;  /* 0x0000003d0c187223 */ /* 0x000fe20000010018 */
[----:B------:R-:W-:Y:S01]  /*9d10*/  LOP3.LUT R63, R63, 0xffff0000, RZ, 0xc0, !PT ;  /* 0xffff00003f3f7812 */ /* 0x000fe200078ec0ff */
[-C--:B------:R-:W-:Y:S01]  /*9d20*/  FMUL.FTZ R12, R11, R0.reuse ;  /* 0x000000000b0c7220 */ /* 0x080fe20000410000 */
[----:B------:R-:W-:Y:S01]  /*9d30*/  LOP3.LUT R65, R65, 0xffff0000, RZ, 0xc0, !PT ;  /* 0xffff000041417812 */ /* 0x000fe200078ec0ff */
[C---:B------:R-:W-:Y:S01]  /*9d40*/  FFMA.FTZ R10, R5.reuse, R0, -R10 ;  /* 0x00000000050a7223 */ /* 0x040fe2000001080a */
[----:B------:R-:W-:Y:S01]  /*9d50*/  LOP3.LUT R9, R66, 0xffff0000, RZ, 0xc0, !PT ;  /* 0xffff000042097812 */ /* 0x000fe200078ec0ff */
[----:B------:R-:W-:Y:S01]  /*9d60*/  FFMA.FTZ R12, R5, R4, R12 ;  /* 0x00000004050c7223 */ /* 0x000fe2000001000c */
[----:B------:R-:W-:Y:S01]  /*9d70*/  LOP3.LUT R7, R64, 0xffff0000, RZ, 0xc0, !PT ;  /* 0xffff000040077812 */ /* 0x000fe200078ec0ff */
[C---:B------:R-:W-:Y:S01]  /*9d80*/  FMUL.FTZ R0, R13.reuse, R63 ;  /* 0x0000003f0d007220 */ /* 0x040fe20000410000 */
[----:B------:R-:W-:Y:S01]  /*9d90*/  FMUL.FTZ R5, R13, R65 ;  /* 0x000000410d057220 */ /* 0x000fe20000410000 */
[----:B------:R-:W-:Y:S01]  /*9da0*/  FMUL.FTZ R11, R26, R9 ;  /* 0x000000091a0b7220 */ /* 0x000fe20000410000 */
[----:B------:R-:W-:Y:S01]  /*9db0*/  F2FP.BF16.F32.PACK_AB R4, R20, R67 ;  /* 0x000000431404723e */ /* 0x000fe200000010ff */
[----:B------:R-:W-:Y:S01]  /*9dc0*/  FMUL.FTZ R26, R26, R7 ;  /* 0x000000071a1a7220 */ /* 0x000fe20000410000 */
[C---:B------:R-:W-:Y:S01]  /*9dd0*/  FFMA.FTZ R65, R6.reuse, R65, R0 ;  /* 0x0000004106417223 */ /* 0x040fe20000010000 */
[----:B------:R-:W-:Y:S01]  /*9de0*/  FFMA.FTZ R63, R6, R63, -R5 ;  /* 0x0000003f063f7223 */ /* 0x000fe20000010805 */
[C---:B------:R-:W-:Y:S01]  /*9df0*/  FFMA.FTZ R0, R14.reuse, R7, -R11 ;  /* 0x000000070e007223 */ /* 0x040fe2000001080b */
[----:B------:R-:W-:Y:S01]  /*9e00*/  FFMA.FTZ R26, R14, R9, R26 ;  /* 0x000000090e1a7223 */ /* 0x000fe2000001001a */
[----:B------:R-:W-:-:S02]  /*9e10*/  F2FP.BF16.F32.PACK_AB R5, R2, R71 ;  /* 0x000000470205723e */ /* 0x000fc400000010ff */
[----:B------:R-:W-:Y:S02]  /*9e20*/  F2FP.BF16.F32.PACK_AB R6, R63, R10 ;  /* 0x0000000a3f06723e */ /* 0x000fe400000010ff */
[----:B------:R-:W-:Y:S02]  /*9e30*/  F2FP.BF16.F32.PACK_AB R7, R0, R21 ;  /* 0x000000150007723e */ /* 0x000fe400000010ff */
[----:B------:R-:W-:Y:S02]  /*9e40*/  F2FP.BF16.F32.PACK_AB R8, R8, R69 ;  /* 0x000000450808723e */ /* 0x000fe400000010ff */
[----:B------:R-:W-:Y:S01]  /*9e50*/  F2FP.BF16.F32.PACK_AB R9, R24, R25 ;  /* 0x000000191809723e */ /* 0x000fe200000010ff */
[----:B------:R1:W-:Y:S01]  /*9e60*/  STS.128 [R228+0x18400], R4 ;  /* 0x01840004e4007388 */ /* 0x0003e20000000c00 */
[----:B------:R-:W-:Y:S02]  /*9e70*/  F2FP.BF16.F32.PACK_AB R10, R65, R12 ;  /* 0x0000000c410a723e */ /* 0x000fe400000010ff */
[----:B------:R-:W-:-:S05]  /*9e80*/  F2FP.BF16.F32.PACK_AB R11, R26, R27 ;  /* 0x0000001b1a0b723e */ /* 0x000fca00000010ff */
[----:B------:R1:W-:Y:S02]  /*9e90*/  STS.128 [R3+0x18400], R8 ;  /* 0x0184000803007388 */ /* 0x0003e40000000c00 */
.L_x_3670:
[----:B------:R-:W-:Y:S05]  /*9ea0*/  BSYNC B0 ;  /* 0x0000000000007941 */ /* 0x000fea0003800000 */
.L_x_3656:
[----:B------:R-:W-:Y:S01]  /*9eb0*/  @!PT LDS RZ, [RZ] ;  /* 0x00000000fffff984 */ /* 0x000fe20000000800 */
[----:B------:R-:W-:Y:S01]  /*9ec0*/  @!PT LDS RZ, [RZ] ;  /* 0x00000000fffff984 */ /* 0x000fe20000000800 */
[----:B------:R-:W-:Y:S01]  /*9ed0*/  @!PT LDS RZ, [RZ] ;  /* 0x00000000fffff984 */ /* 0x000fe20000000800 */
[----:B------:R-:W-:Y:S01]  /*9ee0*/  @!PT LDS RZ, [RZ] ;  /* 0x00000000fffff984 */ /* 0x000fe20000000800 */
[----:B------:R3:W-:Y:S06]  /*9ef0*/  MEMBAR.ALL.CTA ;  /* 0x0000000000007992 */ /* 0x0007ec0000008000 */
[----:B---3--:R-:W3:Y:S01]  /*9f00*/  FENCE.VIEW.ASYNC.S ;  /* 0x00000000000073c6 */ /* 0x008ee20000000000 */
[----:B------:R-:W-:Y:S05]  /*9f10*/  WARPSYNC.ALL ;  /* 0x0000000000007948 */ /* 0x000fea0003800000 */
[----:B---3--:R-:W-:Y:S06]  /*9f20*/  BAR.SYNC.DEFER_BLOCKING 0xd, 0x100 ;  /* 0x0344000000007b1d */ /* 0x008fec0000010000 */
.L_x_3653:
[----:B012---:R-:W-:Y:S01]  /*9f30*/  IMAD.MOV.U32 R4, RZ, RZ, R57 ;  /* 0x000000ffff047224 */ /* 0x007fe200078e0039 */
[----:B------:R-:W-:Y:S05]  /*9f40*/  WARPSYNC.ALL ;  /* 0x0000000000007948 */ /* 0x000fea0003800000 */
[----:B------:R-:W-:Y:S01]  /*9f50*/  IMAD.MOV.U32 R5, RZ, RZ, R50 ;  /* 0x000000ffff057224 */ /* 0x000fe200078e0032 */
[----:B------:R-:W-:Y:S01]  /*9f60*/  UIADD3 UR4, UP0, UR37, 0x420, URZ ;  /* 0x0000042025047890 */ /* 0x000fe2000ff1e03f */
[----:B------:R-:W-:Y:S01]  /*9f70*/  IMAD.MOV.U32 R6, RZ, RZ, R39 ;  /* 0x000000ffff067224 */ /* 0x000fe200078e0027 */
[----:B------:R0:W-:Y:S01]  /*9f80*/  BAR.SYNC.DEFER_BLOCKING R214, 0x100 ;  /* 0x000400d60000751d */ /* 0x0001e20000010000 */
[----:B------:R-:W-:Y:S01]  /*9f90*/  IMAD.MOV.U32 R7, RZ, RZ, R58 ;  /* 0x000000ffff077224 */ /* 0x000fe200078e003a */
[----:B------:R-:W-:Y:S01]  /*9fa0*/  UIADD3.X UR5, URZ, UR36, URZ, UP0, !UPT ;  /* 0x000000243f057290 */ /* 0x000fe200087fe43f */
[----:B------:R-:W-:Y:S01]  /*9fb0*/  IMAD.U32 R0, RZ, RZ, UR39 ;  /* 0x00000027ff007e24 */ /* 0x000fe2000f8e00ff */
[----:B------:R-:W-:Y:S01]  /*9fc0*/  MOV R236, 0xa2f0 ;  /* 0x0000a2f000ec7802 */ /* 0x000fe20000000f00 */
[----:B------:R-:W-:Y:S01]  /*9fd0*/  IMAD.U32 R3, RZ, RZ, UR47 ;  /* 0x0000002fff037e24 */ /* 0x000fe2000f8e00ff */
[----:B------:R-:W-:Y:S01]  /*9fe0*/  BSSY B0, `(.L_x_3680) ;  /* 0x0000031000007945 */ /* 0x000fe20003800000 */
[----:B------:R-:W-:Y:S01]  /*9ff0*/  IMAD.MOV.U32 R8, RZ, RZ, R30 ;  /* 0x000000ffff087224 */ /* 0x000fe200078e001e */
[----:B------:R1:W-:Y:S01]  /*a000*/  STL.128 [R1+0x190], R4 ;  /* 0x0001900401007387 */ /* 0x0003e20000100c00 */
[----:B------:R-:W-:-:S02]  /*a010*/  IMAD.MOV.U32 R9, RZ, RZ, R51 ;  /* 0x000000ffff097224 */ /* 0x000fc400078e0033 */
[----:B------:R-:W-:Y:S02]  /*a020*/  IMAD.MOV.U32 R10, RZ, RZ, R37 ;  /* 0x000000ffff0a7224 */ /* 0x000fe400078e0025 */
[----:B------:R-:W-:Y:S02]  /*a030*/  IMAD.MOV.U32 R11, RZ, RZ, R56 ;  /* 0x000000ffff0b7224 */ /* 0x000fe400078e0038 */
[----:B------:R-:W-:Y:S02]  /*a040*/  IMAD.U32 R30, RZ, RZ, UR46 ;  /* 0x0000002eff1e7e24 */ /* 0x000fe4000f8e00ff */
[----:B-----5:R-:W-:Y:S01]  /*a050*/  IMAD.U32 R2, RZ, RZ, UR37 ;  /* 0x00000025ff027e24 */ /* 0x020fe2000f8e00ff */
[----:B------:R-:W-:Y:S03]  /*a060*/  STL.128 [R1+0x1b0], R8 ;  /* 0x0001b00801007387 */ /* 0x000fe60000100c00 */
[----:B------:R-:W-:-:S02]  /*a070*/  VIADD R2, R2, 0x170 ;  /* 0x0000017002027836 */ /* 0x000fc40000000000 */
[----:B-1----:R-:W-:Y:S02]  /*a080*/  IMAD.MOV.U32 R4, RZ, RZ, R49 ;  /* 0x000000ffff047224 */ /* 0x002fe400078e0031 */
[----:B------:R-:W-:Y:S02]  /*a090*/  IMAD.MOV.U32 R5, RZ, RZ, R48 ;  /* 0x000000ffff057224 */ /* 0x000fe400078e0030 */
[----:B------:R-:W-:Y:S02]  /*a0a0*/  IMAD.MOV.U32 R6, RZ, RZ, R47 ;  /* 0x000000ffff067224 */ /* 0x000fe400078e002f */
[----:B------:R-:W-:-:S05]  /*a0b0*/  IMAD.MOV.U32 R7, RZ, RZ, R46 ;  /* 0x000000ffff077224 */ /* 0x000fca00078e002e */
[----:B------:R1:W-:Y:S02]  /*a0c0*/  STL.128 [R1+0x1c0], R4 ;  /* 0x0001c00401007387 */ /* 0x0003e40000100c00 */
[----:B-1----:R-:W-:Y:S02]  /*a0d0*/  IMAD.MOV.U32 R4, RZ, RZ, R17 ;  /* 0x000000ffff047224 */ /* 0x002fe400078e0011 */
[----:B------:R-:W-:Y:S02]  /*a0e0*/  IMAD.MOV.U32 R5, RZ, RZ, R44 ;  /* 0x000000ffff057224 */ /* 0x000fe400078e002c */
[----:B------:R-:W-:Y:S02]  /*a0f0*/  IMAD.MOV.U32 R6, RZ, RZ, R38 ;  /* 0x000000ffff067224 */ /* 0x000fe400078e0026 */
[----:B------:R-:W-:Y:S02]  /*a100*/  IMAD.MOV.U32 R7, RZ, RZ, R59 ;  /* 0x000000ffff077224 */ /* 0x000fe400078e003b */
[----:B------:R-:W-:-:S03]  /*a110*/  IMAD.MOV.U32 R17, RZ, RZ, R54 ;  /* 0x000000ffff117224 */ /* 0x000fc600078e0036 */
[----:B------:R1:W-:Y:S02]  /*a120*/  STL.128 [R1+0x1e0], R4 ;  /* 0x0001e00401007387 */ /* 0x0003e40000100c00 */
[----:B-1----:R-:W-:Y:S02]  /*a130*/  IMAD.MOV.U32 R4, RZ, RZ, R16 ;  /* 0x000000ffff047224 */ /* 0x002fe400078e0010 */
[----:B------:R-:W-:Y:S02]  /*a140*/  IMAD.MOV.U32 R5, RZ, RZ, R45 ;  /* 0x000000ffff057224 */ /* 0x000fe400078e002d */
[----:B------:R-:W-:Y:S02]  /*a150*/  IMAD.MOV.U32 R6, RZ, RZ, R33 ;  /* 0x000000ffff067224 */ /* 0x000fe400078e0021 */
[----:B------:R-:W-:Y:S02]  /*a160*/  IMAD.MOV.U32 R7, RZ, RZ, R36 ;  /* 0x000000ffff077224 */ /* 0x000fe400078e0024 */
[----:B------:R-:W-:-:S03]  /*a170*/  IMAD.MOV.U32 R16, RZ, RZ, R35 ;  /* 0x000000ffff107224 */ /* 0x000fc600078e0023 */
[----:B------:R1:W-:Y:S04]  /*a180*/  STL.128 [R1+0x1f0], R4 ;  /* 0x0001f00401007387 */ /* 0x0003e80000100c00 */
[----:B------:R-:W-:Y:S01]  /*a190*/  STL.128 [R1+0x180], R16 ;  /* 0x0001801001007387 */ /* 0x000fe20000100c00 */
[----:B-1----:R-:W-:Y:S02]  /*a1a0*/  IMAD.MOV.U32 R4, RZ, RZ, R31 ;  /* 0x000000ffff047224 */ /* 0x002fe400078e001f */
[----:B------:R-:W-:Y:S02]  /*a1b0*/  IMAD.MOV.U32 R5, RZ, RZ, R52 ;  /* 0x000000ffff057224 */ /* 0x000fe400078e0034 */
[----:B------:R-:W-:Y:S02]  /*a1c0*/  IMAD.MOV.U32 R6, RZ, RZ, R42 ;  /* 0x000000ffff067224 */ /* 0x000fe400078e002a */
[----:B------:R-:W-:-:S02]  /*a1d0*/  IMAD.MOV.U32 R7, RZ, RZ, R43 ;  /* 0x000000ffff077224 */ /* 0x000fc400078e002b */
[----:B------:R-:W-:-:S03]  /*a1e0*/  IMAD.U32 R31, RZ, RZ, UR48 ;  /* 0x00000030ff1f7e24 */ /* 0x000fc6000f8e00ff */
[----:B------:R1:W-:Y:S04]  /*a1f0*/  STL.128 [R1+0x200], R4 ;  /* 0x0002000401007387 */ /* 0x0003e80000100c00 */
[----:B------:R-:W-:Y:S01]  /*a200*/  STL.128 [R1+0x1a0], R28 ;  /* 0x0001a01c01007387 */ /* 0x000fe20000100c00 */
[----:B-1----:R-:W-:Y:S02]  /*a210*/  IMAD.MOV.U32 R6, RZ, RZ, R40 ;  /* 0x000000ffff067224 */ /* 0x002fe400078e0028 */
[----:B------:R-:W-:Y:S02]  /*a220*/  IMAD.MOV.U32 R7, RZ, RZ, R41 ;  /* 0x000000ffff077224 */ /* 0x000fe400078e0029 */
[----:B------:R-:W-:Y:S02]  /*a230*/  IMAD.MOV.U32 R4, RZ, RZ, R0 ;  /* 0x000000ffff047224 */ /* 0x000fe400078e0000 */
[----:B------:R-:W-:-:S02]  /*a240*/  IMAD.MOV.U32 R5, RZ, RZ, R3 ;  /* 0x000000ffff057224 */ /* 0x000fc400078e0003 */
[----:B------:R-:W-:Y:S02]  /*a250*/  IMAD.U32 R0, RZ, RZ, UR4 ;  /* 0x00000004ff007e24 */ /* 0x000fe4000f8e00ff */
[----:B------:R-:W-:Y:S01]  /*a260*/  IMAD.U32 R3, RZ, RZ, UR5 ;  /* 0x00000005ff037e24 */ /* 0x000fe2000f8e00ff */
[----:B------:R1:W-:Y:S02]  /*a270*/  STL.128 [R1+0x170], R4 ;  /* 0x0001700401007387 */ /* 0x0003e40000100c00 */
[----:B-1----:R-:W-:Y:S02]  /*a280*/  IMAD.MOV.U32 R6, RZ, RZ, R34 ;  /* 0x000000ffff067224 */ /* 0x002fe400078e0022 */
[----:B------:R-:W-:Y:S02]  /*a290*/  IMAD.MOV.U32 R7, RZ, RZ, R55 ;  /* 0x000000ffff077224 */ /* 0x000fe400078e0037 */
[----:B------:R-:W-:Y:S02]  /*a2a0*/  IMAD.MOV.U32 R4, RZ, RZ, R0 ;  /* 0x000000ffff047224 */ /* 0x000fe400078e0000 */
[----:B------:R-:W-:-:S02]  /*a2b0*/  IMAD.MOV.U32 R5, RZ, RZ, R3 ;  /* 0x000000ffff057224 */ /* 0x000fc400078e0003 */
[----:B------:R-:W-:-:S03]  /*a2c0*/  VIADD R0, R177, 0xffffffff ;  /* 0xffffffffb1007836 */ /* 0x000fc60000000000 */
[----:B------:R0:W-:Y:S04]  /*a2d0*/  STL.128 [R1+0x1d0], R4 ;  /* 0x0001d00401007387 */ /* 0x0001e80000100c00 */
[----:B0-----:R-:W-:Y:S05]  /*a2e0*/  CALL.REL.NOINC `($_ZN7cutlass13device_kernelIN5flash11enable_sm90INS1_16FlashAttnFwdSm90INS1_25CollectiveMainloopFwdSm90ILi2EN4cute5tupleIJNS5_1CILi1EEES8_S8_EEENS6_IJNS7_ILi128EEENS7_ILi96EEENS7_ILi64EEEEEELi256ENS_10bfloat16_tEfNS_4arch4Sm90ELb0ELb1ELb0ELb1ELb0ELb1ELb1ELb1ELb0ELb1ELb0ELb0EEENS1_21CollectiveEpilogueFwdINS6_IJSA_NS7_ILi256EEESB_EEES9_SE_SG_Li256ELb1ELb1ELb0ELb0EEENS1_36VarlenDynamicPersistentTileSchedulerILi128ELi96ELi256ELi128ELb0ELb1ELb1ELb1ELb0ELb1EEEEEEEEEvNT_6ParamsE$_ZZN5flash25CollectiveMainloopFwdSm90ILi2EN4cute5tupleIJNS1_1CILi1EEES4_S4_EEENS2_IJNS3_ILi128EEENS3_ILi96EEENS3_ILi64EEEEEELi256EN7cutlass10bfloat16_tEfNSA_4arch4Sm90ELb0ELb1ELb0ELb1ELb0ELb1ELb1ELb1ELb0ELb1ELb0ELb0EE3mmaINS_16FlashAttnFwdSm90ISE_NS_21CollectiveEpilogueFwdINS2_IJS6_NS3_ILi256EEES7_EEES5_SB_SD_Li256ELb1ELb1ELb0ELb0EEENS_36VarlenDynamicPersistentTileSchedulerILi128ELi96ELi256ELi128ELb0ELb1ELb1ELb1ELb0ELb1EEEE13SharedStorageENS1_6TensorINS1_11ArrayEngineIfLm128EEENS1_6LayoutINS2_IJNS2_IJNS3_ILi2EEEST_NS3_ILi32EEEEEES4_S4_EEENS2_IJNS2_IJS4_ST_NS3_ILi4EEEEEENS3_ILi0EEESZ_EEEEEEENS_7SoftmaxILi2ELi0EEEEEbRKNSE_6ParamsENSA_25PipelineTmaAsyncNoClusterILi2ENSA_16PipelineTmaAsyncILi2EEEEES1B_RNSA_13PipelineStateILj2EEERT0_RT1_iRiRKNS_16SeqlenInfoQKNewKILb1ELb1EEENS2_IJiiiiEEERT_ENKUliT_T0_T1_E_clIZSF_ISO_S12_S14_EbS17_S1B_S1B_S1E_S1G_S1I_iS1J_S1N_S1O_S1Q_EUlRS1R_iE0_NS3_ILb1EEES1Y_EEDaiS1R_S1S_S1T_) ;  /* 0x0000030000fc7944 */ /* 0x001fea0003c00000 */
[----:B------:R-:W-:Y:S05]  /*a2f0*/  BSYNC B0 ;  /* 0x0000000000007941 */ /* 0x000fea0003800000 */
.L_x_3680:
[----:B------:R-:W2:Y:S01]  /*a300*/  LDL R2, [R1+0x70] ;  /* 0x0000700001027983 */ /* 0x000ea20000100800 */
[----:B------:R-:W0:Y:S08]  /*a310*/  LDC R0, c[0x0][0x448] ;  /* 0x00011200ff007b82 */ /* 0x000e300000000800 */
[----:B------:R-:W1:Y:S01]  /*a320*/  LDC.64 R6, c[0x0][0xad8] ;  /* 0x0002b600ff067b82 */ /* 0x000e620000000a00 */
[----:B0-----:R-:W-:-:S13]  /*a330*/  ISETP.NE.AND P0, PT, R0, 0x1, PT ;  /* 0x000000010000780c */ /* 0x001fda0003f05270 */
[----:B------:R-:W0:Y:S08]  /*a340*/  @P0 LDC R3, c[0x0][0x44c] ;  /* 0x00011300ff030b82 */ /* 0x000e300000000800 */
[----:B------:R-:W3:Y:S01]  /*a350*/  @P0 LDC R5, c[0x0][0x450] ;  /* 0x00011400ff050b82 */ /* 0x000ee20000000800 */
[----:B--2---:R-:W-:-:S04]  /*a360*/  IMAD.SHL.U32 R2, R2, 0x80, RZ ;  /* 0x0000008002027824 */ /* 0x004fc800078e00ff */
[----:B0-----:R-:W-:-:S04]  /*a370*/  @P0 IMAD.HI.U32 R0, R2, R3, RZ ;  /* 0x0000000302000227 */ /* 0x001fc800078e00ff */
[----:B------:R-:W-:Y:S01]  /*a380*/  IMAD.MOV.U32 R3, RZ, RZ, R2 ;  /* 0x000000ffff037224 */ /* 0x000fe200078e0002 */
[----:B---3--:R-:W-:Y:S01]  /*a390*/  @P0 SHF.R.U32.HI R3, RZ, R5, R0 ;  /* 0x00000005ff030219 */ /* 0x008fe20000011600 */
[----:B------:R-:W-:Y:S01]  /*a3a0*/  VIADD R0, R177, 0xfffffffe ;  /* 0xfffffffeb1007836 */ /* 0x000fe20000000000 */
[----:B-1----:R-:W-:-:S03]  /*a3b0*/  ISETP.GE.AND P0, PT, R7, 0x1, PT ;  /* 0x000000010700780c */ /* 0x002fc60003f06270 */
[----:B------:R-:W-:-:S04]  /*a3c0*/  IMAD.IADD R5, R178, 0x1, R3 ;  /* 0x00000001b2057824 */ /* 0x000fc800078e0203 */
[----:B------:R-:W-:-:S06]  /*a3d0*/  IMAD.IADD R6, R5, 0x1, R6 ;  /* 0x0000000105067824 */ /* 0x000fcc00078e0206 */
[----:B------:R-:W-:Y:S05]  /*a3e0*/  @!P0 BRA `(.L_x_3681) ;  /* 0x0000000000488947 */ /* 0x000fea0003800000 */
        /* <DEDUP_REMOVED lines=11> */
.L_x_3683:
[----:B------:R-:W-:-:S13]  /*a4a0*/  ISETP.NE.AND P0, PT, R7, 0x1, PT ;  /* 0x000000010700780c */ /* 0x000fda0003f05270 */
[----:B------:R-:W0:Y:S02]  /*a4b0*/  @P0 LDC.64 R4, c[0x0][0xae0] ;  /* 0x0002b800ff040b82 */ /* 0x000e240000000a00 */
[----:B0-----:R-:W-:-:S05]  /*a4c0*/  @P0 IMAD.HI.U32 R4, R3, R4, RZ ;  /* 0x0000000403040227 */ /* 0x001fca00078e00ff */
[----:B------:R-:W-:-:S07]  /*a4d0*/  @P0 SHF.R.U32.HI R3, RZ, R5, R4 ;  /* 0x00000005ff030219 */ /* 0x000fce0000011604 */
.L_x_3684:
[----:B------:R-:W-:Y:S05]  /*a4e0*/  BSYNC B0 ;  /* 0x0000000000007941 */ /* 0x000fea0003800000 */
.L_x_3682:
[----:B------:R-:W-:-:S05]  /*a4f0*/  IMAD R3, R3, R7, R7 ;  /* 0x0000000703037224 */ /* 0x000fca00078e0207 */
[----:B------:R-:W-:-:S07]  /*a500*/  VIMNMX R6, R6, R3, PT ;  /* 0x0000000306067248 */ /* 0x000fce0003fe0100 */
.L_x_3681:
[----:B------:R-:W-:-:S05]  /*a510*/  IMAD.HI R6, R6, 0x2aaaaaab, RZ ;  /* 0x2aaaaaab06067827 */ /* 0x000fca00078e02ff */
[----:B------:R-:W-:-:S04]  /*a520*/  SHF.R.U32.HI R3, RZ, 0x1f, R6 ;  /* 0x0000001fff037819 */ /* 0x000fc80000011606 */
[----:B------:R-:W-:-:S04]  /*a530*/  LEA.HI.SX32 R6, R6, R3, 0x1c ;  /* 0x0000000306067211 */ /* 0x000fc800078fe2ff */
[----:B------:R-:W-:-:S04]  /*a540*/  VIMNMX R3, R165, R6, !PT ;  /* 0x00000006a5037248 */ /* 0x000fc80007fe0100 */
[----:B------:R-:W-:-:S13]  /*a550*/  ISETP.GE.AND P0, PT, R0, R3, PT ;  /* 0x000000030000720c */ /* 0x000fda0003f06270 */
[----:B------:R-:W-:Y:S05]  /*a560*/  @!P0 BRA `(.L_x_3685) ;  /* 0x000000a800e08947 */ /* 0x000fea0003800000 */
.L_x_3712:
        /* <DEDUP_REMOVED lines=16> */
[----:B-1----:R-:W-:Y:S01]  /*a670*/  @!P0 IMAD.MOV.U32 R5, RZ, RZ, RZ ;  /* 0x000000ffff058224 */ /* 0x002fe200078e00ff */
[----:B--2---:R-:W-:-:S04]  /*a680*/  LOP3.LUT R2, R2, 0x1, RZ, 0xfc, !PT ;  /* 0x0000000102027812 */ /* 0x004fc800078efcff */
[----:B------:R-:W-:-:S13]  /*a690*/  ISETP.NE.AND P1, PT, R2, 0x3, PT ;  /* 0x000000030200780c */ /* 0x000fda0003f25270 */
[----:B0-----:R-:W-:Y:S05]  /*a6a0*/  @!P1 BRA `(.L_x_3687) ;  /* 0x0000000000049947 */ /* 0x001fea0003800000 */
[----:B------:R-:W-:Y:S01]  /*a6b0*/  BPT.TRAP 0x1 ;  /* 0x000000040000795c */ /* 0x000fe20000300000 */
.L_x_3687:
[----:B------:R-:W-:Y:S05]  /*a6c0*/  BSYNC B0 ;  /* 0x0000000000007941 */ /* 0x000fea0003800000 */
.L_x_3686:
        /* <DEDUP_REMOVED lines=13> */
.L_x_3689:
[----:B------:R-:W-:Y:S05]  /*a7a0*/  BSYNC B0 ;  /* 0x0000000000007941 */ /* 0x000fea0003800000 */
.L_x_3688:
        /* <DEDUP_REMOVED lines=8> */
.L_x_3691:
[----:B------:R-:W-:Y:S05]  /*a830*/  BSYNC B0 ;  /* 0x0000000000007941 */ /* 0x000fea0003800000 */
.L_x_3690:
[----:B------:R-:W2:Y:S04]  /*a840*/  LD.E R5, desc[UR42][R18.64+0x210] ;  /* 0x0002102a12057980 */ /* 0x000ea8000c101900 */
[----:B------:R-:W2:Y:S01]  /*a850*/  LDL.64 R8, [R1+0xa0] ;  /* 0x0000a00001087983 */ /* 0x000ea20000100a00 */
[----:B------:R-:W-:Y:S05]  /*a860*/  WARPSYNC.ALL ;  /* 0x0000000000007948 */ /* 0x000fea0003800000 */
[----:B------:R-:W3:Y:S04]  /*a870*/  LDL.64 R14, [R1+0x98] ;  /* 0x00009800010e7983 */ /* 0x000ee80000100a00 */
[----:B0----5:R-:W4:Y:S04]  /*a880*/  LDL.64 R6, [R1+0x98] ;  /* 0x0000980001067983 */ /* 0x021f280000100a00 */
[----:B------:R-:W4:Y:S01]  /*a890*/  LDL.64 R10, [R1+0x98] ;  /* 0x00009800010a7983 */ /* 0x000f220000100a00 */
[----:B--2---:R-:W-:-:S03]  /*a8a0*/  IMAD R4, R5, 0x300, R8 ;  /* 0x0000030005047824 */ /* 0x004fc600078e0208 */
[----:B------:R-:W2:Y:S01]  /*a8b0*/  LDL.64 R12, [R1+0x98] ;  /* 0x00009800010c7983 */ /* 0x000ea20000100a00 */
[----:B------:R-:W-:Y:S01]  /*a8c0*/  IMAD.MOV.U32 R5, RZ, RZ, R9 ;  /* 0x000000ffff057224 */ /* 0x000fe200078e0009 */
[----:B------:R-:W-:Y:S01]  /*a8d0*/  R2UR UR6, R4 ;  /* 0x00000000040672ca */ /* 0x000fe200000e0000 */
[----:B------:R-:W-:-:S03]  /*a8e0*/  WARPGROUP.ARRIVE ;  /* 0x00000000000079c5 */ /* 0x000fc60000000000 */
        /* <DEDUP_REMOVED lines=9> */
[----:B------:R-:W-:Y:S02]  /*a980*/  R2UR UR5, R15 ;  /* 0x000000000f0572ca */ /* 0x000fe400000e0000 */
[----:B------:R-:W3:Y:S11]  /*a990*/  LDL R15, [R1+0x54] ;  /* 0x00005400010f7983 */ /* 0x000ef60000100800 */
[----:B------:R-:W-:Y:S01]  /*a9a0*/  HGMMA.64x96x16.F32.BF16 R24, gdesc[UR4], RZ, !UPT, gsb0 ;  /* 0x01600000041879f0 */ /* 0x000fe2000c0018ff */
[----:B----4-:R-:W-:Y:S01]  /*a9b0*/  VIADD R6, R6, 0x2 ;  /* 0x0000000206067836 */ /* 0x010fe20000000000 */
[----:B------:R-:W-:-:S02]  /*a9c0*/  R2UR UR6, R8 ;  /* 0x00000000080672ca */ /* 0x000fc400000e0000 */
[----:B------:R-:W-:Y:S02]  /*a9d0*/  R2UR UR7, R9 ;  /* 0x00000000090772ca */ /* 0x000fe400000e0000 */
[----:B------:R-:W-:Y:S02]  /*a9e0*/  R2UR UR4, R6 ;  /* 0x00000000060472ca */ /* 0x000fe400000e0000 */
[----:B------:R-:W-:Y:S01]  /*a9f0*/  R2UR UR5, R7 ;  /* 0x00000000070572ca */ /* 0x000fe200000e0000 */
[----:B------:R-:W-:Y:S02]  /*aa00*/  VIADD R10, R10, 0x4 ;  /* 0x000000040a0a7836 */ /* 0x000fe40000000000 */
[----:B------:R-:W-:Y:S02]  /*aa10*/  VIADD R6, R4, 0x4 ;  /* 0x0000000404067836 */ /* 0x000fe40000000000 */
[----:B------:R-:W-:Y:S01]  /*aa20*/  IMAD.MOV.U32 R7, RZ, RZ, R9 ;  /* 0x000000ffff077224 */ /* 0x000fe200078e0009 */
[----:B------:R-:W-:-:S02]  /*aa30*/  WARPGROUP.DEPBAR.LE gsb0, 0x0 ;  /* 0x00008000000079c5 */ /* 0x000fc40000010000 */
        /* <DEDUP_REMOVED lines=21> */
[----:B---3--:R-:W-:-:S04]  /*ab90*/  LOP3.LUT R15, R15, 0x1, RZ, 0xfc, !PT ;  /* 0x000000010f0f7812 */ /* 0x008fc800078efcff */
[----:B------:R-:W-:Y:S01]  /*aba0*/  ISETP.NE.AND P1, PT, R15, 0x3, PT ;  /* 0x000000030f00780c */ /* 0x000fe20003f25270 */
[----:B------:R-:W-:Y:S01]  /*abb0*/  BSSY B0, `(.L_x_3693) ;  /* 0x0000004000007945 */ /* 0x000fe20003800000 */
[----:B------:R-:W-:-:S11]  /*abc0*/  WARPGROUP.DEPBAR.LE gsb0, 0x0 ;  /* 0x00008000000079c5 */ /* 0x000fd60000010000 */
[----:B0-----:R-:W-:Y:S05]  /*abd0*/  @!P1 BRA `(.L_x_3694) ;  /* 0x0000000000049947 */ /* 0x001fea0003800000 */
[----:B------:R-:W-:Y:S01]  /*abe0*/  BPT.TRAP 0x1 ;  /* 0x000000040000795c */ /* 0x000fe20000300000 */
.L_x_3694:
[----:B------:R-:W-:Y:S05]  /*abf0*/  BSYNC B0 ;  /* 0x0000000000007941 */ /* 0x000fea0003800000 */
.L_x_3693:
        /* <DEDUP_REMOVED lines=10> */
.L_x_3696:
[----:B------:R-:W-:Y:S05]  /*aca0*/  BSYNC B0 ;  /* 0x0000000000007941 */ /* 0x000fea0003800000 */
.L_x_3695:
[----:B------:R-:W-:Y:S04]  /*acb0*/  BSSY B0, `(.L_x_3697) ;  /* 0x0000006000007945 */ /* 0x000fe80003800000 */
[----:B-1----:R-:W-:Y:S05]  /*acc0*/  @P0 BRA `(.L_x_3698) ;  /* 0x0000000000100947 */ /* 0x002fea0003800000 */
[----:B-----5:R-:W-:Y:S01]  /*acd0*/  IMAD R4, R4, 0x8, R7 ;  /* 0x0000000804047824 */ /* 0x020fe200078e0207 */
[----:B0-----:R-:W-:-:S04]  /*ace0*/  SHF.L.U32 R5, R6, 0x1f, RZ ;  /* 0x0000001f06057819 */ /* 0x001fc800000006ff */
[----:B------:R-:W0:Y:S02]  /*acf0*/  SYNCS.PHASECHK.TRANS64.TRYWAIT P0, [R4+URZ], R5 ;  /* 0x00000005040075a7 */ /* 0x000e24000800017f */
[----:B0-----:R-:W-:Y:S05]  /*ad00*/  @!P0 BRA `(.L_x_3699) ;  /* 0x000002c400d48947 */ /* 0x001fea0003800000 */
.L_x_3698:
[----:B------:R-:W-:Y:S05]  /*ad10*/  BSYNC B0 ;  /* 0x0000000000007941 */ /* 0x000fea0003800000 */
.L_x_3697:
[----:B0-----:R-:W2:Y:S04]  /*ad20*/  LDL R5, [R1+0x90] ;  /* 0x0000900001057983 */ /* 0x001ea80000100800 */
        /* <DEDUP_REMOVED lines=8> */
[----:B--2---:R-:W-:Y:S01]  /*adb0*/  ISETP.NE.U32.AND P0, PT, R5, RZ, PT ;  /* 0x000000ff0500720c */ /* 0x004fe20003f05070 */
[----:B---3--:R-:W-:-:S02]  /*adc0*/  IMAD R4, R15, 0xc00, R20 ;  /* 0x00000c000f047824 */ /* 0x008fc400078e0214 */
[----:B------:R-:W-:Y:S01]  /*add0*/  IMAD.MOV.U32 R5, RZ, RZ, R21 ;  /* 0x000000ffff057224 */ /* 0x000fe200078e0015 */
[----:B------:R-:W2:Y:S01]  /*ade0*/  LDL.64 R14, [R1+0x110] ;  /* 0x00011000010e7983 */ /* 0x000ea20000100a00 */
[----:B----4-:R-:W-:Y:S02]  /*adf0*/  R2UR UR4, R6 ;  /* 0x00000000060472ca */ /* 0x010fe400000e0000 */
[----:B------:R-:W-:Y:S02]  /*ae00*/  R2UR UR6, R4 ;  /* 0x00000000040672ca */ /* 0x000fe400000e0000 */
[----:B------:R-:W-:Y:S02]  /*ae10*/  R2UR UR7, R5 ;  /* 0x00000000050772ca */ /* 0x000fe400000e0000 */
[----:B------:R-:W-:Y:S02]  /*ae20*/  R2UR UR5, R7 ;  /* 0x00000000070572ca */ /* 0x000fe400000e0000 */
[----:B------:R-:W-:-:S11]  /*ae30*/  VOTEU.ANY UP0, P0 ;  /* 0x00000000003f7886 */ /* 0x000fd60000000100 */
        /* <DEDUP_REMOVED lines=129> */
[----:B---3--:R-:W-:Y:S01]  /*b650*/  VIADD R8, R8, 0xc02 ;  /* 0x00000c0208087836 */ /* 0x008fe20000000000 */
[----:B------:R-:W-:Y:S02]  /*b660*/  WARPGROUP.DEPBAR.LE gsb0, 0x0 ;  /* 0x00008000000079c5 */ /* 0x000fe40000010000 */
[----:B------:R-:W-:-:S09]  /*b670*/  WARPGROUP.ARRIVE ;  /* 0x00000000000079c5 */ /* 0x000fd20000000000 */
[----:B------:R-:W-:Y:S01]  /*b680*/  HGMMA.64x96x16.F32.BF16 R24, gdesc[UR4], R24, gsb0 ;  /* 0x01600000041879f0 */ /* 0x000fe20008001818 */
[----:B------:R-:W-:Y:S01]  /*b690*/  VIADD R20, R4, 0x902 ;  /* 0x0000090204147836 */ /* 0x000fe20000000000 */
        /* <DEDUP_REMOVED lines=13> */
[----:B------:R-:W-:Y:S02]  /*b770*/  VIADD R12, R12, 0xc06 ;  /* 0x00000c060c0c7836 */ /* 0x000fe40000000000 */
        /* <DEDUP_REMOVED lines=8> */
[----:B------:R-:W0:Y:S01]  /*b800*/  S2R R72, SR_TID.X ;  /* 0x0000000000487919 */ /* 0x000e220000002100 */
[----:B------:R-:W-:Y:S04]  /*b810*/  STL [R1+0x90], R2 ;  /* 0x0000900201007387 */ /* 0x000fe80000100800 */
[----:B------:R-:W-:Y:S01]  /*b820*/  STL [R1+0x90], R2 ;  /* 0x0000900201007387 */ /* 0x000fe20000100800 */
[----:B------:R-:W-:-:S02]  /*b830*/  WARPGROUP.DEPBAR.LE gsb0, 0x0 ;  /* 0x00008000000079c5 */ /* 0x000fc40000010000 */
[----:B------:R-:W-:-:S06]  /*b840*/  WARPGROUP.ARRIVE ;  /* 0x00000000000079c5 */ /* 0x000fcc0000000000 */
[----:B------:R-:W-:Y:S01]  /*b850*/  HGMMA.64x96x16.F32.BF16 R24, gdesc[UR4], R24, gsb0 ;  /* 0x01600000041879f0 */ /* 0x000fe20008001818 */
[----:B0-----:R-:W-:Y:S01]  /*b860*/  LOP3.LUT R72, R72, 0x7f, RZ, 0xc0, !PT ;  /* 0x0000007f48487812 */ /* 0x001fe200078ec0ff */
[----:B------:R-:W-:Y:S03]  /*b870*/  STL [R1+0x90], R2 ;  /* 0x0000900201007387 */ /* 0x000fe60000100800 */
[----:B------:R-:W-:Y:S01]  /*b880*/  ISETP.NE.AND P0, PT, R72, RZ, PT ;  /* 0x000000ff4800720c */ /* 0x000fe20003f05270 */
        /* <DEDUP_REMOVED lines=21> */
[----:B------:R-:W2:Y:S04]  /*b9e0*/  LDL R12, [R1+0x13c] ;  /* 0x00013c00010c7983 */ /* 0x000ea80000100800 */
[----:B------:R-:W3:Y:S04]  /*b9f0*/  LDL R72, [R1+0x70] ;  /* 0x0000700001487983 */ /* 0x000ee80000100800 */
[----:B------:R-:W4:Y:S04]  /*ba00*/  LDL.64 R74, [R1+0x160] ;  /* 0x00016000014a7983 */ /* 0x000f280000100a00 */
[----:B------:R-:W4:Y:S04]  /*ba10*/  LDL R73, [R1+0x168] ;  /* 0x0001680001497983 */ /* 0x000f280000100800 */
[----:B------:R-:W4:Y:S04]  /*ba20*/  LDL.128 R8, [R1+0x150] ;  /* 0x0001500001087983 */ /* 0x000f280000100c00 */
[----:B-1----:R-:W4:Y:S01]  /*ba30*/  LDL.128 R4, [R1+0x140] ;  /* 0x0001400001047983 */ /* 0x002f220000100c00 */
[----:B------:R-:W-:Y:S01]  /*ba40*/  BSSY B0, `(.L_x_3700) ;  /* 0x0000040000007945 */ /* 0x000fe20003800000 */
[----:B--2---:R-:W-:-:S04]  /*ba50*/  SHF.R.S32.HI R13, RZ, 0x1f, R12 ;  /* 0x0000001fff0d7819 */ /* 0x004fc8000001140c */
        /* <DEDUP_REMOVED lines=19> */
[----:B---3--:R-:W-:Y:S01]  /*bb90*/  IMAD R72, R72, 0x8, R13 ;  /* 0x0000000848487824 */ /* 0x008fe200078e020d */
[----:B----4-:R-:W-:Y:S01]  /*bba0*/  ISETP.NE.AND P1, PT, R74, 0x1, PT ;  /* 0x000000014a00780c */ /* 0x010fe20003f25270 */
[----:B------:R-:W-:Y:S01]  /*bbb0*/  IMAD.IADD R14, R77, 0x1, -R14 ;  /* 0x000000014d0e7824 */ /* 0x000fe200078e0a0e */
[----:B------:R-:W-:Y:S01]  /*bbc0*/  LOP3.LUT R12, R12, 0x1ffffffe, RZ, 0xc0, !PT ;  /* 0x1ffffffe0c0c7812 */ /* 0x000fe200078ec0ff */
[----:B------:R-:W-:-:S04]  /*bbd0*/  IMAD.U32 R21, R72, 0x10, R21 ;  /* 0x0000001048157824 */ /* 0x000fc800078e0015 */
[----:B------:R-:W-:Y:S02]  /*bbe0*/  IMAD.IADD R12, R79, 0x1, -R12 ;  /* 0x000000014f0c7824 */ /* 0x000fe400078e0a0c */
[----:B------:R-:W-:-:S04]  /*bbf0*/  IMAD R21, R14, 0x40, R21 ;  /* 0x000000400e157824 */ /* 0x000fc800078e0215 */
[----:B------:R-:W-:-:S04]  /*bc00*/  IMAD R14, R12, 0x8, R21 ;  /* 0x000000080c0e7824 */ /* 0x000fc800078e0215 */
[----:B------:R-:W-:-:S05]  /*bc10*/  @P1 IMAD.HI.U32 R12, R14, R75, RZ ;  /* 0x0000004b0e0c1227 */ /* 0x000fca00078e00ff */
[----:B------:R-:W-:Y:S01]  /*bc20*/  @P1 SHF.R.U32.HI R14, RZ, R73, R12 ;  /* 0x00000049ff0e1219 */ /* 0x000fe2000001160c */
[----:B------:R-:W-:Y:S01]  /*bc30*/  IMAD.MOV.U32 R13, RZ, RZ, -0x60 ;  /* 0xffffffa0ff0d7424 */ /* 0x000fe200078e00ff */
[----:B------:R-:W-:-:S03]  /*bc40*/  LOP3.LUT R12, R17, 0x7ffffffc, RZ, 0xc0, !PT ;  /* 0x7ffffffc110c7812 */ /* 0x000fc600078ec0ff */
[----:B------:R-:W1:Y:S01]  /*bc50*/  SHFL.IDX PT, R20, R14, RZ, 0x1c1f ;  /* 0x001c1fff0e147589 */ /* 0x000e6200000e0000 */
[----:B------:R-:W-:Y:S02]  /*bc60*/  IMAD R13, R0, R13, 0x1 ;  /* 0x00000001000d7424 */ /* 0x000fe400078e020d */
[----:B------:R-:W-:Y:S01]  /*bc70*/  IMAD.IADD R12, R15, 0x1, -R12 ;  /* 0x000000010f0c7824 */ /* 0x000fe200078e0a0c */
[----:B------:R-:W-:-:S03]  /*bc80*/  ISETP.GE.AND P2, PT, R9, 0x1, PT ;  /* 0x000000010900780c */ /* 0x000fc60003f46270 */
[----:B------:R-:W-:Y:S01]  /*bc90*/  IMAD R12, R12, -0x2, R13 ;  /* 0xfffffffe0c0c7824 */ /* 0x000fe200078e020d */
[----:B------:R-:W-:-:S04]  /*bca0*/  LOP3.LUT R13, RZ, R6, RZ, 0x33, !PT ;  /* 0x00000006ff0d7212 */ /* 0x000fc800078e33ff */
[----:B------:R-:W-:Y:S01]  /*bcb0*/  IADD3 R16, -R4, R12, R5 ;  /* 0x0000000c04107210 */ /* 0x000fe20007ffe105 */
[----:B------:R-:W-:-:S04]  /*bcc0*/  IMAD R21, R0, -0x60, R8 ;  /* 0xffffffa000157824 */ /* 0x000fc800078e0208 */
[C---:B------:R-:W-:Y:S02]  /*bcd0*/  IMAD.IADD R15, R16.reuse, 0x1, R7 ;  /* 0x00000001100f7824 */ /* 0x040fe400078e0207 */
[----:B------:R-:W-:Y:S02]  /*bce0*/  IMAD.IADD R17, R16, 0x1, R13 ;  /* 0x0000000110117824 */ /* 0x000fe400078e020d */
[----:B------:R-:W-:Y:S02]  /*bcf0*/  VIADD R73, R12, 0xffffffff ;  /* 0xffffffff0c497836 */ /* 0x000fe40000000000 */
[--C-:B-1----:R-:W-:Y:S02]  /*bd00*/  IMAD.IADD R6, R15, 0x1, R20.reuse ;  /* 0x000000010f067824 */ /* 0x102fe400078e0214 */
[----:B------:R-:W-:Y:S01]  /*bd10*/  IMAD.IADD R7, R17, 0x1, R20 ;  /* 0x0000000111077824 */ /* 0x000fe200078e0214 */
[----:B0-----:R-:W-:Y:S06]  /*bd20*/  @!P2 BRA `(.L_x_3701) ;  /* 0x000000000044a947 */ /* 0x001fec0003800000 */
[----:B------:R-:W-:Y:S01]  /*bd30*/  IADD3 R8, -R4, R5, R20 ;  /* 0x0000000504087210 */ /* 0x000fe20007ffe114 */
[----:B------:R-:W-:Y:S03]  /*bd40*/  BSSY B1, `(.L_x_3702) ;  /* 0x000000c000017945 */ /* 0x000fe60003800000 */
[----:B------:R-:W-:-:S13]  /*bd50*/  ISETP.GT.AND P1, PT, R8, -0x1, PT ;  /* 0xffffffff0800780c */ /* 0x000fda0003f24270 */
[----:B------:R-:W-:Y:S05]  /*bd60*/  @P1 BRA `(.L_x_3703) ;  /* 0x0000000000181947 */ /* 0x000fea0003800000 */
[----:B------:R-:W-:Y:S02]  /*bd70*/  ISETP.NE.AND P1, PT, R9, 0x1, PT ;  /* 0x000000010900780c */ /* 0x000fe40003f25270 */
[----:B------:R-:W-:-:S11]  /*bd80*/  LOP3.LUT R13, RZ, R8, RZ, 0x33, !PT ;  /* 0x00000008ff0d7212 */ /* 0x000fd600078e33ff */
[----:B------:R-:W-:-:S05]  /*bd90*/  @P1 IMAD.HI.U32 R8, R13, R10, RZ ;  /* 0x0000000a0d081227 */ /* 0x000fca00078e00ff */
[----:B------:R-:W-:-:S04]  /*bda0*/  @P1 SHF.R.U32.HI R13, RZ, R11, R8 ;  /* 0x0000000bff0d1219 */ /* 0x000fc80000011608 */
[----:B------:R-:W-:Y:S01]  /*bdb0*/  LOP3.LUT R8, RZ, R13, RZ, 0x33, !PT ;  /* 0x0000000dff087212 */ /* 0x000fe200078e33ff */
[----:B------:R-:W-:Y:S06]  /*bdc0*/  BRA `(.L_x_3704) ;  /* 0x00000000000c7947 */ /* 0x000fec0003800000 */
.L_x_3703:
[----:B------:R-:W-:-:S13]  /*bdd0*/  ISETP.NE.AND P1, PT, R9, 0x1, PT ;  /* 0x000000010900780c */ /* 0x000fda0003f25270 */
[----:B------:R-:W-:-:S05]  /*bde0*/  @P1 IMAD.HI.U32 R12, R8, R10, RZ ;  /* 0x0000000a080c1227 */ /* 0x000fca00078e00ff */
[----:B------:R-:W-:-:S07]  /*bdf0*/  @P1 SHF.R.U32.HI R8, RZ, R11, R12 ;  /* 0x0000000bff081219 */ /* 0x000fce000001160c */
.L_x_3704:
[----:B------:R-:W-:Y:S05]  /*be00*/  BSYNC B1 ;  /* 0x0000000000017941 */ /* 0x000fea0003800000 */
.L_x_3702:
[----:B------:R-:W-:-:S05]  /*be10*/  IMAD R8, R8, R9, R73 ;  /* 0x0000000908087224 */ /* 0x000fca00078e0249 */
[----:B------:R-:W-:Y:S02]  /*be20*/  VIMNMX R7, R7, R8, !PT ;  /* 0x0000000807077248 */ /* 0x000fe40007fe0100 */
[----:B------:R-:W-:-:S07]  /*be30*/  VIADDMNMX R6, R8, R9, R6, PT ;  /* 0x0000000908067246 */ /* 0x000fce0003800106 */
.L_x_3701:
[----:B------:R-:W-:Y:S05]  /*be40*/  BSYNC B0 ;  /* 0x0000000000007941 */ /* 0x000fea0003800000 */
.L_x_3700:
[C---:B------:R-:W-:Y:S01]  /*be50*/  ISETP.GE.AND P1, PT, R21.reuse, 0x9, PT ;  /* 0x000000091500780c */ /* 0x040fe20003f26270 */
[----:B------:R-:W0:Y:S01]  /*be60*/  SHFL.IDX PT, R14, R14, 0x1, 0x1c1f ;  /* 0x003c1f000e0e7f89 */ /* 0x000e2200000e0000 */
[----:B------:R-:W-:Y:S01]  /*be70*/  ISETP.GE.AND P2, PT, R21, 0x2, PT ;  /* 0x000000021500780c */ /* 0x000fe20003f46270 */
[----:B------:R-:W-:Y:S01]  /*be80*/  BSSY B0, `(.L_x_3705) ;  /* 0x0000087000007945 */ /* 0x000fe20003800000 */
[----:B------:R-:W-:Y:S02]  /*be90*/  P2R R75, PR, RZ, 0x2 ;  /* 0x00000002ff4b7803 */ /* 0x000fe40000000000 */
[----:B------:R-:W-:Y:S02]  /*bea0*/  ISETP.GT.AND P1, PT, R7, 0x8, !P1 ;  /* 0x000000080700780c */ /* 0x000fe40004f24270 */
[----:B------:R-:W-:Y:S02]  /*beb0*/  P2R R13, PR, RZ, 0x4 ;  /* 0x00000004ff0d7803 */ /* 0x000fe40000000000 */
[----:B------:R-:W-:-:S02]  /*bec0*/  ISETP.LT.OR P1, PT, R6, 0x9, P1 ;  /* 0x000000090600780c */ /* 0x000fc40000f21670 */
[----:B------:R-:W-:Y:S02]  /*bed0*/  ISETP.GT.AND P2, PT, R7, 0x1, !P2 ;  /* 0x000000010700780c */ /* 0x000fe40005744270 */
[----:B------:R-:W-:Y:S02]  /*bee0*/  ISETP.GE.AND P3, PT, R21, 0xa, PT ;  /* 0x0000000a1500780c */ /* 0x000fe40003f66270 */
[----:B------:R-:W-:Y:S02]  /*bef0*/  FSEL R170, R28, -INF , !P1 ;  /* 0xff8000001caa7808 */ /* 0x000fe40004800000 */
[----:B------:R-:W-:Y:S02]  /*bf00*/  ISETP.LT.OR P2, PT, R6, 0x2, P2 ;  /* 0x000000020600780c */ /* 0x000fe40001741670 */
[----:B------:R-:W-:Y:S02]  /*bf10*/  ISETP.GT.AND P1, PT, R7, 0x9, !P3 ;  /* 0x000000090700780c */ /* 0x000fe40005f24270 */
[----:B------:R-:W-:-:S02]  /*bf20*/  FSEL R168, R25, -INF , !P2 ;  /* 0xff80000019a87808 */ /* 0x000fc40005000000 */
[C---:B------:R-:W-:Y:S01]  /*bf30*/  ISETP.LT.OR P1, PT, R6.reuse, 0xa, P1 ;  /* 0x0000000a0600780c */ /* 0x040fe20000f21670 */
[----:B0-----:R-:W-:Y:S01]  /*bf40*/  IMAD.IADD R8, R15, 0x1, R14 ;  /* 0x000000010f087824 */ /* 0x001fe200078e020e */
        /* <DEDUP_REMOVED lines=29> */
[C---:B------:R-:W-:Y:S02]  /*c120*/  ISETP.LT.OR P1, PT, R6.reuse, 0x22, P1 ;  /* 0x000000220600780c */ /* 0x040fe40000f21670 */
        /* <DEDUP_REMOVED lines=45> */
[----:B------:R-:W-:Y:S02]  /*c400*/  P2R R25, PR, RZ, 0x8 ;  /* 0x00000008ff197803 */ /* 0x000fe40000000000 */
[----:B------:R-:W-:-:S02]  /*c410*/  FSEL R60, R60, -INF , !P1 ;  /* 0xff8000003c3c7808 */ /* 0x000fc40004800000 */
        /* <DEDUP_REMOVED lines=22> */
[----:B------:R-:W-:Y:S01]  /*c580*/  ISETP.GT.AND P6, PT, R7, 0x59, !P6 ;  /* 0x000000590700780c */ /* 0x000fe200077c4270 */
[----:B------:R-:W-:-:S03]  /*c590*/  IMAD.IADD R7, R17, 0x1, R14 ;  /* 0x0000000111077824 */ /* 0x000fc600078e020e */
        /* <DEDUP_REMOVED lines=14> */
.L_x_3708:
[----:B------:R-:W-:-:S13]  /*c680*/  ISETP.NE.AND P6, PT, R9, 0x1, PT ;  /* 0x000000010900780c */ /* 0x000fda0003fc5270 */
[----:B------:R-:W-:-:S05]  /*c690*/  @P6 IMAD.HI.U32 R10, R4, R10, RZ ;  /* 0x0000000a040a6227 */ /* 0x000fca00078e00ff */
[----:B------:R-:W-:-:S07]  /*c6a0*/  @P6 SHF.R.U32.HI R4, RZ, R11, R10 ;  /* 0x0000000bff046219 */ /* 0x000fce000001160a */
.L_x_3709:
[----:B------:R-:W-:Y:S05]  /*c6b0*/  BSYNC B1 ;  /* 0x0000000000017941 */ /* 0x000fea0003800000 */
.L_x_3707:
[----:B------:R-:W-:-:S05]  /*c6c0*/  IMAD R4, R4, R9, R73 ;  /* 0x0000000904047224 */ /* 0x000fca00078e0249 */
[----:B------:R-:W-:Y:S02]  /*c6d0*/  VIADDMNMX R8, R4, R9, R8, PT ;  /* 0x0000000904087246 */ /* 0x000fe40003800108 */
[----:B------:R-:W-:-:S07]  /*c6e0*/  VIMNMX R7, R7, R4, !PT ;  /* 0x0000000407077248 */ /* 0x000fce0007fe0100 */
.L_x_3706:
[----:B------:R-:W-:Y:S05]  /*c6f0*/  BSYNC B0 ;  /* 0x0000000000007941 */ /* 0x000fea0003800000 */
.L_x_3705:
[----:B------:R-:W2:Y:S01]  /*c700*/  LDL.64 R14, [R1+0x430] ;  /* 0x00043000010e7983 */ /* 0x000ea20000100a00 */
[----:B------:R-:W-:Y:S02]  /*c710*/  ISETP.GT.AND P5, PT, R7, RZ, !P5 ;  /* 0x000000ff0700720c */ /* 0x000fe40006fa4270 */
        /* <DEDUP_REMOVED lines=35> */
[----:B------:R-:W-:Y:S02]  /*c950*/  ISETP.NE.AND P5, PT, R40, RZ, PT ;  /* 0x000000ff2800720c */ /* 0x000fe40003fa5270 */
[C---:B------:R-:W-:Y:S01]  /*c960*/  ISETP.GT.AND P1, PT, R7.reuse, 0x49, !P1 ;  /* 0x000000490700780c */ /* 0x040fe20004f24270 */
[----:B------:R-:W3:Y:S01]  /*c970*/  LDL R40, [R1+0x450] ;  /* 0x0004500001287983 */ /* 0x000ee20000100800 */
        /* <DEDUP_REMOVED lines=36> */
[----:B--2---:R-:W-:Y:S02]  /*cbc0*/  FMNMX.FTZ R4, R86, R14, !PT ;  /* 0x0000000e56047209 */ /* 0x004fe40007810000 */
[----:B------:R-:W-:Y:S02]  /*cbd0*/  ISETP.LT.OR P5, PT, R8, 0x49, P5 ;  /* 0x000000490800780c */ /* 0x000fe40002fa1670 */
[----:B------:R-:W-:Y:S02]  /*cbe0*/  FMNMX.FTZ R4, R168, R4, !PT ;  /* 0x00000004a8047209 */ /* 0x000fe40007810000 */
[----:B------:R-:W-:-:S02]  /*cbf0*/  FSEL R62, R62, -INF , !P5 ;  /* 0xff8000003e3e7808 */ /* 0x000fc40006800000 */
[----:B------:R-:W-:Y:S02]  /*cc00*/  FMNMX.FTZ R4, R170, R4, !PT ;  /* 0x00000004aa047209 */ /* 0x000fe40007810000 */
[C---:B------:R-:W-:Y:S02]  /*cc10*/  ISETP.GT.AND P2, PT, R7.reuse, 0x50, !P2 ;  /* 0x000000500700780c */ /* 0x040fe40005744270 */
[----:B------:R-:W-:Y:S02]  /*cc20*/  FMNMX.FTZ R4, R84, R4, !PT ;  /* 0x0000000454047209 */ /* 0x000fe40007810000 */
[----:B------:R-:W-:Y:S02]  /*cc30*/  ISETP.LT.OR P1, PT, R8, 0x4a, P1 ;  /* 0x0000004a0800780c */ /* 0x000fe40000f21670 */
[----:B------:R-:W-:Y:S02]  /*cc40*/  FMNMX.FTZ R4, R82, R4, !PT ;  /* 0x0000000452047209 */ /* 0x000fe40007810000 */
[----:B------:R-:W-:-:S02]  /*cc50*/  ISETP.GT.AND P3, PT, R7, 0x51, !P3 ;  /* 0x000000510700780c */ /* 0x000fc40005f64270 */
[----:B------:R-:W-:Y:S02]  /*cc60*/  FMNMX.FTZ R4, R80, R4, !PT ;  /* 0x0000000450047209 */ /* 0x000fe40007810000 */
[----:B------:R-:W-:Y:S02]  /*cc70*/  ISETP.NE.AND P6, PT, R21, RZ, PT ;  /* 0x000000ff1500720c */ /* 0x000fe40003fc5270 */
        /* <DEDUP_REMOVED lines=37> */
[----:B------:R-:W-:Y:S02]  /*ced0*/  FMNMX.FTZ R5, R59, R4, !PT ;  /* 0x000000043b057209 */ /* 0x000fe40007810000 */
[----:B------:R-:W-:Y:S01]  /*cee0*/  ISETP.LT.OR P2, PT, R8, 0x51, P2 ;  /* 0x000000510800780c */ /* 0x000fe20001741670 */
[----:B------:R-:W0:Y:S01]  /*cef0*/  SHFL.BFLY PT, R10, R9, 0x1, 0x1f ;  /* 0x0c201f00090a7f89 */ /* 0x000e2200000e0000 */
        /* <DEDUP_REMOVED lines=16> */
[----:B0-----:R-:W-:Y:S01]  /*d000*/  FMNMX.FTZ R8, R9, R10, !PT ;  /* 0x0000000a09087209 */ /* 0x001fe20007810000 */
[----:B------:R-:W2:Y:S04]  /*d010*/  LDL.64 R4, [R1+0x440] ;  /* 0x0004400001047983 */ /* 0x000ea80000100a00 */
[----:B------:R0:W-:Y:S04]  /*d020*/  STL.64 [R1+0x430], R6 ;  /* 0x0004300601007387 */ /* 0x0001e80000100a00 */
[----:B------:R-:W4:Y:S04]  /*d030*/  LDL R10, [R1+0x434] ;  /* 0x00043400010a7983 */ /* 0x000f280000100800 */
[----:B------:R-:W-:Y:S04]  /*d040*/  STL [R1+0x430], R8 ;  /* 0x0004300801007387 */ /* 0x000fe80000100800 */
[----:B------:R-:W3:Y:S04]  /*d050*/  LDL R11, [R1+0x430] ;  /* 0x00043000010b7983 */ /* 0x000ee80000100800 */
[----:B----4-:R-:W1:Y:S01]  /*d060*/  SHFL.BFLY PT, R7, R10, 0x2, 0x1f ;  /* 0x0c401f000a077f89 */ /* 0x010e6200000e0000 */
[----:B---3--:R-:W-:Y:S01]  /*d070*/  FMUL.FTZ R9, R40, R11 ;  /* 0x0000000b28097220 */ /* 0x008fe20000410000 */
[----:B------:R-:W-:-:S04]  /*d080*/  FSETP.NEU.FTZ.AND P1, PT, R11, -INF , PT ;  /* 0xff8000000b00780b */ /* 0x000fc80003f3d000 */
[----:B------:R-:W-:-:S05]  /*d090*/  FSEL R9, R9, RZ, P1 ;  /* 0x000000ff09097208 */ /* 0x000fca0000800000 */
[----:B0-----:R-:W-:Y:S01]  /*d0a0*/  FFMA.FTZ R6, R84, R40, -R9 ;  /* 0x0000002854067223 */ /* 0x001fe20000010809 */
[----:B-1----:R-:W-:-:S03]  /*d0b0*/  FMNMX.FTZ R7, R7, R10, !PT ;  /* 0x0000000a07077209 */ /* 0x002fc60007810000 */
[----:B------:R0:W-:Y:S02]  /*d0c0*/  MUFU.EX2 R25, R6 ;  /* 0x0000000600197308 */ /* 0x0001e40000000800 */
[----:B0-----:R-:W0:Y:S01]  /*d0d0*/  SHFL.BFLY PT, R6, R7, 0x1, 0x1f ;  /* 0x0c201f0007067f89 */ /* 0x001e2200000e0000 */
[----:B------:R-:W-:Y:S01]  /*d0e0*/  FSEL R11, R11, RZ, P1 ;  /* 0x000000ff0b0b7208 */ /* 0x000fe20000800000 */
[-CC-:B------:R-:W-:Y:S01]  /*d0f0*/  FFMA.FTZ R13, R86, R40.reuse, -R9.reuse ;  /* 0x00000028560d7223 */ /* 0x180fe20000010809 */
[----:B------:R-:W-:-:S03]  /*d100*/  FFMA.FTZ R21, R24, R40, -R9 ;  /* 0x0000002818157223 */ /* 0x000fc60000010809 */
[----:B------:R-:W-:Y:S01]  /*d110*/  FADD.FTZ R11, R14, -R11 ;  /* 0x8000000b0e0b7221 */ /* 0x000fe20000010000 */
[----:B0-----:R-:W-:-:S04]  /*d120*/  FMNMX.FTZ R6, R7, R6, !PT ;  /* 0x0000000607067209 */ /* 0x001fc80007810000 */
        /* <DEDUP_REMOVED lines=10> */
[-C--:B------:R-:W-:Y:S01]  /*d1d0*/  FFMA.FTZ R169, R27, R40.reuse, -R7 ;  /* 0x000000281ba97223 */ /* 0x080fe20000010807 */
[----:B------:R-:W-:Y:S01]  /*d1e0*/  MUFU.EX2 R13, R13 ;  /* 0x0000000d000d7308 */ /* 0x000fe20000000800 */
[-C--:B------:R-:W-:Y:S01]  /*d1f0*/  FFMA.FTZ R170, R170, R40.reuse, -R9 ;  /* 0x00000028aaaa7223 */ /* 0x080fe20000010809 */
[----:B------:R-:W-:-:S06]  /*d200*/  FFMA.FTZ R171, R30, R40, -R7 ;  /* 0x000000281eab7223 */ /* 0x000fcc0000010807 */
[----:B------:R-:W2:Y:S01]  /*d210*/  MUFU.EX2 R28, R11 ;  /* 0x0000000b001c7308 */ /* 0x000ea20000000800 */
[-C--:B------:R-:W-:Y:S01]  /*d220*/  FFMA.FTZ R178, R12, R40.reuse, -R9 ;  /* 0x000000280cb27223 */ /* 0x080fe20000010809 */
[----:B------:R-:W-:-:S06]  /*d230*/  FFMA.FTZ R12, R31, R40, -R7 ;  /* 0x000000281f0c7223 */ /* 0x000fcc0000010807 */
[----:B------:R-:W-:Y:S08]  /*d240*/  MUFU.EX2 R24, R24 ;  /* 0x0000001800187308 */ /* 0x000ff00000000800 */
[----:B------:R-:W0:Y:S01]  /*d250*/  MUFU.EX2 R26, R15 ;  /* 0x0000000f001a7308 */ /* 0x000e220000000800 */
[----:B------:R-:W-:-:S07]  /*d260*/  FFMA.FTZ R212, R82, R40, -R9 ;  /* 0x0000002852d47223 */ /* 0x000fce0000010809 */
[----:B------:R-:W1:Y:S01]  /*d270*/  MUFU.EX2 R168, R168 ;  /* 0x000000a800a87308 */ /* 0x000e620000000800 */
[----:B------:R-:W-:-:S07]  /*d280*/  FFMA.FTZ R208, R34, R40, -R7 ;  /* 0x0000002822d07223 */ /* 0x000fce0000010807 */
[----:B------:R-:W3:Y:S01]  /*d290*/  MUFU.EX2 R169, R169 ;  /* 0x000000a900a97308 */ /* 0x000ee20000000800 */
[----:B------:R-:W-:-:S07]  /*d2a0*/  FFMA.FTZ R233, R80, R40, -R9 ;  /* 0x0000002850e97223 */ /* 0x000fce0000010809 */
[----:B------:R-:W4:Y:S01]  /*d2b0*/  MUFU.EX2 R170, R170 ;  /* 0x000000aa00aa7308 */ /* 0x000f220000000800 */
[-C--:B------:R-:W-:Y:S01]  /*d2c0*/  FFMA.FTZ R187, R20, R40.reuse, -R9 ;  /* 0x0000002814bb7223 */ /* 0x080fe20000010809 */
[----:B------:R-:W-:-:S06]  /*d2d0*/  FFMA.FTZ R209, R35, R40, -R7 ;  /* 0x0000002823d17223 */ /* 0x000fcc0000010807 */
        /* <DEDUP_REMOVED lines=14> */
[----:B------:R-:W5:Y:S01]  /*d3c0*/  MUFU.EX2 R212, R212 ;  /* 0x000000d400d47308 */ /* 0x000f620000000800 */
[-CC-:B------:R-:W-:Y:S01]  /*d3d0*/  FFMA.FTZ R177, R64, R40.reuse, -R9.reuse ;  /* 0x0000002840b17223 */ /* 0x180fe20000010809 */
[----:B------:R-:W-:Y:S01]  /*d3e0*/  FFMA.FTZ R20, R68, R40, -R9 ;  /* 0x0000002844147223 */ /* 0x000fe20000010809 */
[----:B--2---:R-:W-:Y:S01]  /*d3f0*/  FFMA.FTZ R9, R28, R4, R13 ;  /* 0x000000041c097223 */ /* 0x004fe2000001000d */
[----:B0-----:R-:W-:Y:S01]  /*d400*/  FFMA.FTZ R4, R5, R26, R24 ;  /* 0x0000001a05047223 */ /* 0x001fe20000010018 */
[----:B------:R-:W-:-:S03]  /*d410*/  FFMA.FTZ R206, R38, R40, -R7 ;  /* 0x0000002826ce7223 */ /* 0x000fc60000010807 */
[----:B------:R-:W0:Y:S01]  /*d420*/  MUFU.EX2 R208, R208 ;  /* 0x000000d000d07308 */ /* 0x000e220000000800 */
[----:B-1----:R-:W-:Y:S01]  /*d430*/  FADD.FTZ R9, R168, R9 ;  /* 0x00000009a8097221 */ /* 0x002fe20000010000 */
[----:B---3--:R-:W-:Y:S01]  /*d440*/  FADD.FTZ R4, R169, R4 ;  /* 0x00000004a9047221 */ /* 0x008fe20000010000 */
[----:B------:R-:W-:-:S05]  /*d450*/  FFMA.FTZ R207, R39, R40, -R7 ;  /* 0x0000002827cf7223 */ /* 0x000fca0000010807 */
[----:B------:R-:W1:Y:S01]  /*d460*/  MUFU.EX2 R233, R233 ;  /* 0x000000e900e97308 */ /* 0x000e620000000800 */
[----:B----4-:R-:W-:Y:S01]  /*d470*/  FADD.FTZ R8, R170, R9 ;  /* 0x00000009aa087221 */ /* 0x010fe20000010000 */
[----:B-----5:R-:W-:-:S06]  /*d480*/  FADD.FTZ R5, R171, R4 ;  /* 0x00000004ab057221 */ /* 0x020fcc0000010000 */
[----:B------:R-:W2:Y:S01]  /*d490*/  MUFU.EX2 R209, R209 ;  /* 0x000000d100d17308 */ /* 0x000ea20000000800 */
[----:B------:R-:W-:Y:S01]  /*d4a0*/  FFMA.FTZ R200, R42, R40, -R7 ;  /* 0x000000282ac87223 */ /* 0x000fe20000010807 */
[----:B------:R-:W-:-:S06]  /*d4b0*/  FADD.FTZ R9, R25, R8 ;  /* 0x0000000819097221 */ /* 0x000fcc0000010000 */
[----:B------:R-:W3:Y:S01]  /*d4c0*/  MUFU.EX2 R210, R210 ;  /* 0x000000d200d27308 */ /* 0x000ee20000000800 */
[----:B------:R-:W-:Y:S01]  /*d4d0*/  FADD.FTZ R5, R12, R5 ;  /* 0x000000050c057221 */ /* 0x000fe20000010000 */
[----:B------:R-:W-:-:S06]  /*d4e0*/  FFMA.FTZ R201, R43, R40, -R7 ;  /* 0x000000282bc97223 */ /* 0x000fcc0000010807 */
[----:B------:R-:W4:Y:S01]  /*d4f0*/  MUFU.EX2 R206, R206 ;  /* 0x000000ce00ce7308 */ /* 0x000f220000000800 */
[----:B------:R-:W-:Y:S01]  /*d500*/  FADD.FTZ R4, R212, R9 ;  /* 0x00000009d4047221 */ /* 0x000fe20000010000 */
[----:B0-----:R-:W-:-:S06]  /*d510*/  FADD.FTZ R8, R208, R5 ;  /* 0x00000005d0087221 */ /* 0x001fcc0000010000 */
[----:B------:R-:W0:Y:S01]  /*d520*/  MUFU.EX2 R211, R211 ;  /* 0x000000d300d37308 */ /* 0x000e220000000800 */
[----:B------:R-:W-:-:S07]  /*d530*/  FFMA.FTZ R198, R46, R40, -R7 ;  /* 0x000000282ec67223 */ /* 0x000fce0000010807 */
[----:B------:R-:W5:Y:S01]  /*d540*/  MUFU.EX2 R207, R207 ;  /* 0x000000cf00cf7308 */ /* 0x000f620000000800 */
[----:B-1----:R-:W-:Y:S01]  /*d550*/  FADD.FTZ R5, R233, R4 ;  /* 0x00000004e9057221 */ /* 0x002fe20000010000 */
[----:B--2---:R-:W-:-:S06]  /*d560*/  FADD.FTZ R9, R209, R8 ;  /* 0x00000008d1097221 */ /* 0x004fcc0000010000 */
[----:B------:R-:W1:Y:S01]  /*d570*/  MUFU.EX2 R205, R205 ;  /* 0x000000cd00cd7308 */ /* 0x000e620000000800 */
[----:B------:R-:W-:-:S07]  /*d580*/  FFMA.FTZ R199, R47, R40, -R7 ;  /* 0x000000282fc77223 */ /* 0x000fce0000010807 */
[----:B------:R-:W2:Y:S01]  /*d590*/  MUFU.EX2 R200, R200 ;  /* 0x000000c800c87308 */ /* 0x000ea20000000800 */
[----:B---3--:R-:W-:Y:S01]  /*d5a0*/  FADD.FTZ R4, R210, R5 ;  /* 0x00000005d2047221 */ /* 0x008fe20000010000 */
[----:B----4-:R-:W-:-:S06]  /*d5b0*/  FADD.FTZ R8, R206, R9 ;  /* 0x00000009ce087221 */ /* 0x010fcc0000010000 */
[----:B------:R-:W3:Y:S01]  /*d5c0*/  MUFU.EX2 R204, R204 ;  /* 0x000000cc00cc7308 */ /* 0x000ee20000000800 */
[----:B------:R-:W-:-:S07]  /*d5d0*/  FFMA.FTZ R190, R50, R40, -R7 ;  /* 0x0000002832be7223 */ /* 0x000fce0000010807 */
[----:B------:R-:W4:Y:S01]  /*d5e0*/  MUFU.EX2 R201, R201 ;  /* 0x000000c900c97308 */ /* 0x000f220000000800 */
[----:B0-----:R-:W-:Y:S01]  /*d5f0*/  FADD.FTZ R4, R211, R4 ;  /* 0x00000004d3047221 */ /* 0x001fe20000010000 */
[----:B-----5:R-:W-:-:S06]  /*d600*/  FADD.FTZ R5, R207, R8 ;  /* 0x00000008cf057221 */ /* 0x020fcc0000010000 */
        /* <DEDUP_REMOVED lines=55> */
[----:B------:R-:W3:Y:S08]  /*d980*/  MUFU.EX2 R178, R178 ;  /* 0x000000b200b27308 */ /* 0x000ef00000000800 */
[----:B------:R-:W4:Y:S01]  /*d990*/  MUFU.EX2 R17, R17 ;  /* 0x0000001100117308 */ /* 0x000f220000000800 */
[----:B0-----:R-:W-:Y:S01]  /*d9a0*/  FADD.FTZ R4, R185, R4 ;  /* 0x00000004b9047221 */ /* 0x001fe20000010000 */
[----:B-----5:R-:W-:-:S06]  /*d9b0*/  FADD.FTZ R5, R181, R8 ;  /* 0x00000008b5057221 */ /* 0x020fcc0000010000 */
[----:B------:R-:W0:Y:S08]  /*d9c0*/  MUFU.EX2 R20, R20 ;  /* 0x0000001400147308 */ /* 0x000e300000000800 */
[----:B------:R-:W5:Y:S01]  /*d9d0*/  MUFU.EX2 R14, R14 ;  /* 0x0000000e000e7308 */ /* 0x000f620000000800 */
[----:B-1----:R-:W-:Y:S01]  /*d9e0*/  FADD.FTZ R7, R177, R4 ;  /* 0x00000004b1077221 */ /* 0x002fe20000010000 */
[----:B--2---:R-:W-:-:S06]  /*d9f0*/  FADD.FTZ R4, R16, R5 ;  /* 0x0000000510047221 */ /* 0x004fcc0000010000 */
[----:B------:R-:W1:Y:S08]  /*da00*/  MUFU.EX2 R21, R21 ;  /* 0x0000001500157308 */ /* 0x000e700000000800 */
[----:B------:R-:W2:Y:S01]  /*da10*/  MUFU.EX2 R15, R15 ;  /* 0x0000000f000f7308 */ /* 0x000ea20000000800 */
[----:B---3--:R-:W-:Y:S01]  /*da20*/  FADD.FTZ R7, R178, R7 ;  /* 0x00000007b2077221 */ /* 0x008fe20000010000 */
[----:B----4-:R-:W-:-:S03]  /*da30*/  FADD.FTZ R5, R17, R4 ;  /* 0x0000000411057221 */ /* 0x010fc60000010000 */
[----:B0-----:R-:W-:Y:S01]  /*da40*/  FADD.FTZ R8, R20, R7 ;  /* 0x0000000714087221 */ /* 0x001fe20000010000 */
[----:B-----5:R-:W-:-:S03]  /*da50*/  FADD.FTZ R4, R14, R5 ;  /* 0x000000050e047221 */ /* 0x020fc60000010000 */
[----:B-1----:R-:W-:Y:S01]  /*da60*/  FADD.FTZ R8, R21, R8 ;  /* 0x0000000815087221 */ /* 0x002fe20000010000 */
[----:B------:R-:W-:Y:S01]  /*da70*/  STL [R1+0x434], R6 ;  /* 0x0004340601007387 */ /* 0x000fe20000100800 */
[----:B--2---:R-:W-:-:S05]  /*da80*/  FADD.FTZ R9, R15, R4 ;  /* 0x000000040f097221 */ /* 0x004fca0000010000 */
[----:B------:R0:W-:Y:S04]  /*da90*/  STL.64 [R1+0x440], R8 ;  /* 0x0004400801007387 */ /* 0x0001e80000100a00 */
[----:B------:R-:W2:Y:S01]  /*daa0*/  LD.E R7, desc[UR42][R18.64+0x220] ;  /* 0x0002202a12077980 */ /* 0x000ea2000c101900 */
[----:B------:R-:W-:-:S04]  /*dab0*/  UIADD3 UR4, UP0, UR37, 0x220, URZ ;  /* 0x0000022025047890 */ /* 0x000fc8000ff1e03f */
[----:B------:R-:W-:Y:S02]  /*dac0*/  ULOP3.LUT UR5, UR4, 0x4, URZ, 0xfc, !UPT ;  /* 0x0000000404057892 */ /* 0x000fe4000f8efc3f */
[----:B------:R-:W-:-:S04]  /*dad0*/  UIADD3.X UR6, URZ, UR36, URZ, UP0, !UPT ;  /* 0x000000243f067290 */ /* 0x000fc800087fe43f */
[----:B------:R-:W-:Y:S02]  /*dae0*/  IMAD.U32 R4, RZ, RZ, UR5 ;  /* 0x00000005ff047e24 */ /* 0x000fe4000f8e00ff */
[----:B------:R-:W-:Y:S02]  /*daf0*/  IMAD.U32 R5, RZ, RZ, UR6 ;  /* 0x00000006ff057e24 */ /* 0x000fe4000f8e00ff */
[----:B--2---:R-:W-:-:S05]  /*db00*/  FMUL.FTZ R7, R28, R7 ;  /* 0x000000071c077220 */ /* 0x004fca0000410000 */
[----:B------:R1:W-:Y:S04]  /*db10*/  ST.E desc[UR42][R18.64+0x220], R7 ;  /* 0x0002200712007985 */ /* 0x0003e8000c10192a */
[----:B------:R-:W2:Y:S02]  /*db20*/  LD.E R10, desc[UR42][R4.64] ;  /* 0x0000002a040a7980 */ /* 0x000ea4000c101900 */
[----:B--2---:R-:W-:-:S05]  /*db30*/  FMUL.FTZ R11, R28, R10 ;  /* 0x0000000a1c0b7220 */ /* 0x004fca0000410000 */
[----:B------:R2:W-:Y:S04]  /*db40*/  ST.E desc[UR42][R4.64], R11 ;  /* 0x0000000b04007985 */ /* 0x0005e8000c10192a */
[----:B0-----:R-:W3:Y:S04]  /*db50*/  LD.E R9, desc[UR42][R18.64+0x230] ;  /* 0x0002302a12097980 */ /* 0x001ee8000c101900 */
[----:B------:R-:W4:Y:S04]  /*db60*/  LD.E R143, desc[UR42][R18.64+0x414] ;  /* 0x0004142a128f7980 */ /* 0x000f28000c101900 */
        /* <DEDUP_REMOVED lines=60> */
[----:B------:R-:W-:-:S06]  /*df30*/  ULOP3.LUT UR5, UR4, 0x8, URZ, 0xfc, !UPT ;  /* 0x0000000804057892 */ /* 0x000fcc000f8efc3f */
[----:B------:R-:W-:Y:S02]  /*df40*/  IMAD.U32 R8, RZ, RZ, UR5 ;  /* 0x00000005ff087e24 */ /* 0x000fe4000f8e00ff */
[C---:B---3--:R-:W-:Y:S01]  /*df50*/  FMUL.FTZ R9, R28.reuse, R9 ;  /* 0x000000091c097220 */ /* 0x048fe20000410000 */
[----:B----4-:R-:W-:-:S04]  /*df60*/  FMUL.FTZ R143, R28, R143 ;  /* 0x0000008f1c8f7220 */ /* 0x010fc80000410000 */
[----:B------:R0:W-:Y:S01]  /*df70*/  ST.E desc[UR42][R18.64+0x230], R9 ;  /* 0x0002300912007985 */ /* 0x0001e2000c10192a */
[C---:B-----5:R-:W-:Y:S01]  /*df80*/  FMUL.FTZ R27, R28.reuse, R27 ;  /* 0x0000001b1c1b7220 */ /* 0x060fe20000410000 */
[C---:B------:R-:W-:Y:S01]  /*df90*/  FMUL.FTZ R29, R28.reuse, R29 ;  /* 0x0000001d1c1d7220 */ /* 0x040fe20000410000 */
[C---:B------:R-:W-:Y:S01]  /*dfa0*/  FMUL.FTZ R31, R28.reuse, R31 ;  /* 0x0000001f1c1f7220 */ /* 0x040fe20000410000 */
[----:B0-----:R-:W-:Y:S02]  /*dfb0*/  IMAD.U32 R9, RZ, RZ, UR6 ;  /* 0x00000006ff097e24 */ /* 0x001fe4000f8e00ff */
[C---:B------:R-:W-:Y:S01]  /*dfc0*/  FMUL.FTZ R33, R28.reuse, R33 ;  /* 0x000000211c217220 */ /* 0x040fe20000410000 */
[C---:B------:R-:W-:Y:S01]  /*dfd0*/  FMUL.FTZ R35, R28.reuse, R35 ;  /* 0x000000231c237220 */ /* 0x040fe20000410000 */
[C---:B------:R-:W-:Y:S01]  /*dfe0*/  FMUL.FTZ R7, R28.reuse, R7 ;  /* 0x000000071c077220 */ /* 0x040fe20000410000 */
[C---:B------:R-:W-:Y:S01]  /*dff0*/  FMUL.FTZ R37, R28.reuse, R37 ;  /* 0x000000251c257220 */ /* 0x040fe20000410000 */
[C---:B------:R-:W-:Y:S01]  /*e000*/  FMUL.FTZ R39, R28.reuse, R39 ;  /* 0x000000271c277220 */ /* 0x040fe20000410000 */
[C---:B--2---:R-:W-:Y:S01]  /*e010*/  FMUL.FTZ R11, R28.reuse, R11 ;  /* 0x0000000b1c0b7220 */ /* 0x044fe20000410000 */
        /* <DEDUP_REMOVED lines=112> */
[----:B0-----:R-:W2:Y:S01]  /*e720*/  LD.E R11, desc[UR42][R8.64] ;  /* 0x0000002a080b7980 */ /* 0x001ea2000c101900 */
[----:B------:R-:W-:Y:S01]  /*e730*/  ULOP3.LUT UR4, UR4, 0xc, URZ, 0xfc, !UPT ;  /* 0x0000000c04047892 */ /* 0x000fe2000f8efc3f */
[----:B------:R-:W-:-:S05]  /*e740*/  IMAD.U32 R7, RZ, RZ, UR6 ;  /* 0x00000006ff077e24 */ /* 0x000fca000f8e00ff */
[----:B------:R-:W-:Y:S02]  /*e750*/  IMAD.U32 R6, RZ, RZ, UR4 ;  /* 0x00000004ff067e24 */ /* 0x000fe4000f8e00ff */
[----:B--2---:R-:W-:-:S05]  /*e760*/  FMUL.FTZ R11, R26, R11 ;  /* 0x0000000b1a0b7220 */ /* 0x004fca0000410000 */
[----:B------:R0:W-:Y:S04]  /*e770*/  ST.E desc[UR42][R8.64], R11 ;  /* 0x0000000b08007985 */ /* 0x0001e8000c10192a */
[----:B------:R-:W2:Y:S02]  /*e780*/  LD.E R27, desc[UR42][R6.64] ;  /* 0x0000002a061b7980 */ /* 0x000ea4000c101900 */
[----:B--2---:R-:W-:-:S05]  /*e790*/  FMUL.FTZ R27, R26, R27 ;  /* 0x0000001b1a1b7220 */ /* 0x004fca0000410000 */
[----:B------:R1:W-:Y:S04]  /*e7a0*/  ST.E desc[UR42][R6.64], R27 ;  /* 0x0000001b06007985 */ /* 0x0003e8000c10192a */
[----:B------:R-:W2:Y:S04]  /*e7b0*/  LD.E R147, desc[UR42][R18.64+0x41c] ;  /* 0x00041c2a12937980 */ /* 0x000ea8000c101900 */
[----:B------:R-:W3:Y:S04]  /*e7c0*/  LD.E R29, desc[UR42][R18.64+0x238] ;  /* 0x0002382a121d7980 */ /* 0x000ee8000c101900 */
[----:B------:R-:W4:Y:S04]  /*e7d0*/  LD.E R31, desc[UR42][R18.64+0x23c] ;  /* 0x00023c2a121f7980 */ /* 0x000f28000c101900 */
[----:B------:R-:W5:Y:S04]  /*e7e0*/  LD.E R33, desc[UR42][R18.64+0x248] ;  /* 0x0002482a12217980 */ /* 0x000f68000c101900 */
[----:B------:R-:W5:Y:S04]  /*e7f0*/  LD.E R35, desc[UR42][R18.64+0x24c] ;  /* 0x00024c2a12237980 */ /* 0x000f68000c101900 */
[----:B------:R-:W5:Y:S04]  /*e800*/  LD.E R37, desc[UR42][R18.64+0x258] ;  /* 0x0002582a12257980 */ /* 0x000f68000c101900 */
[----:B------:R-:W5:Y:S04]  /*e810*/  LD.E R39, desc[UR42][R18.64+0x25c] ;  /* 0x00025c2a12277980 */ /* 0x000f68000c101900 */
[----:B0-----:R-:W5:Y:S04]  /*e820*/  LD.E R11, desc[UR42][R18.64+0x268] ;  /* 0x0002682a120b7980 */ /* 0x001f68000c101900 */
        /* <DEDUP_REMOVED lines=177> */
[----:B------:R-:W-:Y:S01]  /*f340*/  ST.E desc[UR42][R18.64+0x418], R145 ;  /* 0x0004189112007985 */ /* 0x000fe2000c10192a */
[----:B------:R2:W-:Y:S06]  /*f350*/  BAR.SYNC.DEFER_BLOCKING R214, 0x100 ;  /* 0x000400d60000751d */ /* 0x0005ec0000010000 */
[----:B0-----:R-:W3:Y:S04]  /*f360*/  LD.E R29, desc[UR42][R18.64+0x220] ;  /* 0x0002202a121d7980 */ /* 0x001ee8000c101900 */
[----:B-1----:R-:W4:Y:S04]  /*f370*/  LD.E R27, desc[UR42][R18.64+0x210] ;  /* 0x0002102a121b7980 */ /* 0x002f28000c101900 */
[----:B------:R-:W4:Y:S04]  /*f380*/  LD.E.64 R10, desc[UR42][R18.64+0xa8] ;  /* 0x0000a82a120a7980 */ /* 0x000f28000c101b00 */
[----:B---3--:R0:W-:Y:S04]  /*f390*/  ST.E desc[UR42][R18.64+0x220], R29 ;  /* 0x0002201d12007985 */ /* 0x0081e8000c10192a */
[----:B------:R-:W3:Y:S04]  /*f3a0*/  LD.E R31, desc[UR42][R4.64] ;  /* 0x0000002a041f7980 */ /* 0x000ee8000c101900 */
[----:B---3--:R1:W-:Y:S04]  /*f3b0*/  ST.E desc[UR42][R4.64], R31 ;  /* 0x0000001f04007985 */ /* 0x0083e8000c10192a */
[----:B------:R-:W3:Y:S04]  /*f3c0*/  LD.E R33, desc[UR42][R8.64] ;  /* 0x0000002a08217980 */ /* 0x000ee8000c101900 */
[----:B---3--:R3:W-:Y:S04]  /*f3d0*/  ST.E desc[UR42][R8.64], R33 ;  /* 0x0000002108007985 */ /* 0x0087e8000c10192a */
[----:B------:R-:W5:Y:S04]  /*f3e0*/  LD.E R35, desc[UR42][R6.64] ;  /* 0x0000002a06237980 */ /* 0x000f68000c101900 */
[----:B-----5:R5:W-:Y:S04]  /*f3f0*/  ST.E desc[UR42][R6.64], R35 ;  /* 0x0000002306007985 */ /* 0x020be8000c10192a */
[----:B------:R-:W2:Y:S04]  /*f400*/  LD.E R37, desc[UR42][R18.64+0x230] ;  /* 0x0002302a12257980 */ /* 0x000ea8000c101900 */
[----:B------:R-:W4:Y:S04]  /*f410*/  LD.E R39, desc[UR42][R18.64+0x234] ;  /* 0x0002342a12277980 */ /* 0x000f28000c101900 */
[----:B0-----:R-:W4:Y:S04]  /*f420*/  LD.E R29, desc[UR42][R18.64+0x238] ;  /* 0x0002382a121d7980 */ /* 0x001f28000c101900 */
[----:B------:R-:W4:Y:S04]  /*f430*/  LD.E R41, desc[UR42][R18.64+0x23c] ;  /* 0x00023c2a12297980 */ /* 0x000f28000c101900 */
[----:B------:R-:W4:Y:S04]  /*f440*/  LD.E R43, desc[UR42][R18.64+0x240] ;  /* 0x0002402a122b7980 */ /* 0x000f28000c101900 */
[----:B------:R-:W4:Y:S04]  /*f450*/  LD.E R45, desc[UR42][R18.64+0x244] ;  /* 0x0002442a122d7980 */ /* 0x000f28000c101900 */
[----:B-1----:R-:W4:Y:S04]  /*f460*/  LD.E R31, desc[UR42][R18.64+0x248] ;  /* 0x0002482a121f7980 */ /* 0x002f28000c101900 */
[----:B------:R-:W4:Y:S04]  /*f470*/  LD.E R47, desc[UR42][R18.64+0x24c] ;  /* 0x00024c2a122f7980 */ /* 0x000f28000c101900 */
[----:B---3--:R-:W3:Y:S04]  /*f480*/  LD.E R33, desc[UR42][R18.64+0x250] ;  /* 0x0002502a12217980 */ /* 0x008ee8000c101900 */
[----:B------:R-:W3:Y:S04]  /*f490*/  LD.E R49, desc[UR42][R18.64+0x254] ;  /* 0x0002542a12317980 */ /* 0x000ee8000c101900 */
        /* <DEDUP_REMOVED lines=114> */
[----:B--2---:R-:W-:Y:S04]  /*fbc0*/  ST.E desc[UR42][R18.64+0x230], R37 ;  /* 0x0002302512007985 */ /* 0x004fe8000c10192a */
[----:B----4-:R-:W-:Y:S04]  /*fbd0*/  ST.E desc[UR42][R18.64+0x234], R39 ;  /* 0x0002342712007985 */ /* 0x010fe8000c10192a */
[----:B------:R-:W-:Y:S04]  /*fbe0*/  ST.E desc[UR42][R18.64+0x238], R29 ;  /* 0x0002381d12007985 */ /* 0x000fe8000c10192a */
[----:B------:R-:W-:Y:S04]  /*fbf0*/  ST.E desc[UR42][R18.64+0x23c], R41 ;  /* 0x00023c2912007985 */ /* 0x000fe8000c10192a */
[----:B------:R-:W-:Y:S04]  /*fc00*/  ST.E desc[UR42][R18.64+0x240], R43 ;  /* 0x0002402b12007985 */ /* 0x000fe8000c10192a */
[----:B------:R-:W-:Y:S04]  /*fc10*/  ST.E desc[UR42][R18.64+0x244], R45 ;  /* 0x0002442d12007985 */ /* 0x000fe8000c10192a */
[----:B------:R-:W-:Y:S04]  /*fc20*/  ST.E desc[UR42][R18.64+0x248], R31 ;  /* 0x0002481f12007985 */ /* 0x000fe8000c10192a */
[----:B------:R-:W-:Y:S04]  /*fc30*/  ST.E desc[UR42][R18.64+0x24c], R47 ;  /* 0x00024c2f12007985 */ /* 0x000fe8000c10192a */
[----:B---3--:R-:W-:Y:S04]  /*fc40*/  ST.E desc[UR42][R18.64+0x250], R33 ;  /* 0x0002502112007985 */ /* 0x008fe8000c10192a */
[----:B------:R-:W-:Y:S04]  /*fc50*/  ST.E desc[UR42][R18.64+0x254], R49 ;  /* 0x0002543112007985 */ /* 0x000fe8000c10192a */
        /* <DEDUP_REMOVED lines=114> */
[----:B0-----:R-:W5:Y:S01]  /*10380*/  LDL R26, [R1+0x88] ;  /* 0x00008800011a7983 */ /* 0x001f620000100800 */
[----:B------:R-:W-:Y:S01]  /*10390*/  IMAD R10, R27, 0xc00, R10 ;  /* 0x00000c001b0a7824 */ /* 0x000fe200078e020a */
[----:B------:R-:W-:-:S02]  /*103a0*/  F2FP.BF16.F32.PACK_AB R170, R25, R170 ;  /* 0x000000aa19aa723e */ /* 0x000fc400000010ff */
[----:B------:R-:W-:Y:S01]  /*103b0*/  F2FP.BF16.F32.PACK_AB R169, R169, R24 ;  /* 0x00000018a9a9723e */ /* 0x000fe200000010ff */
[----:B-1----:R-:W5:Y:S04]  /*103c0*/  LD.E R28, desc[UR42][R18.64+0x230] ;  /* 0x0002302a121c7980 */ /* 0x002f68000c101900 */
[----:B------:R-:W5:Y:S04]  /*103d0*/  LD.E R24, desc[UR42][R18.64+0x220] ;  /* 0x0002202a12187980 */ /* 0x000f68000c101900 */
        /* <DEDUP_REMOVED lines=72> */
[----:B------:R-:W-:-:S03]  /*10860*/  ISETP.NE.U32.AND P1, PT, R26, RZ, PT ;  /* 0x000000ff1a00720c */ /* 0x000fc60003f25070 */
        /* <DEDUP_REMOVED lines=54> */
[----:B------:R-:W-:-:S02]  /*10bd0*/  R2UR UR6, R10 ;  /* 0x000000000a0672ca */ /* 0x000fc400000e0000 */
[----:B------:R-:W-:Y:S02]  /*10be0*/  R2UR UR7, R11 ;  /* 0x000000000b0772ca */ /* 0x000fe400000e0000 */
[----:B------:R-:W-:Y:S02]  /*10bf0*/  F2FP.BF16.F32.PACK_AB R168, R168, R13 ;  /* 0x0000000da8a8723e */ /* 0x000fe400000010ff */
[----:B------:R-:W-:Y:S01]  /*10c00*/  F2FP.BF16.F32.PACK_AB R171, R12, R171 ;  /* 0x000000ab0cab723e */ /* 0x000fe200000010ff */
[----:B------:R-:W-:Y:S01]  /*10c10*/  VOTEU.ANY UP0, P1 ;  /* 0x00000000003f7886 */ /* 0x000fe20000800100 */
[----:B------:R-:W-:Y:S02]  /*10c20*/  VIADD R12, R10, 0x80 ;  /* 0x000000800a0c7836 */ /* 0x000fe40000000000 */
        /* <DEDUP_REMOVED lines=8> */
[----:B------:R-:W-:Y:S01]  /*10cb0*/  ST.E desc[UR42][R18.64+0x220], R24 ;  /* 0x0002201812007985 */ /* 0x000fe2000c10192a */
[----:B------:R-:W-:-:S02]  /*10cc0*/  F2FP.BF16.F32.PACK_AB R168, R233, R212 ;  /* 0x000000d4e9a8723e */ /* 0x000fc400000010ff */
[----:B------:R-:W-:Y:S01]  /*10cd0*/  F2FP.BF16.F32.PACK_AB R170, R211, R210 ;  /* 0x000000d2d3aa723e */ /* 0x000fe200000010ff */
[----:B------:R-:W-:Y:S01]  /*10ce0*/  ST.E desc[UR42][R4.64], R25 ;  /* 0x0000001904007985 */ /* 0x000fe2000c10192a */
        /* <DEDUP_REMOVED lines=130> */
[----:B------:R-:W-:Y:S01]  /*11510*/  R2UR UR6, R12 ;  /* 0x000000000c0672ca */ /* 0x000fe200000e0000 */
[----:B------:R-:W-:Y:S01]  /*11520*/  STL [R1+0x88], R2 ;  /* 0x0000880201007387 */ /* 0x000fe20000100800 */
        /* <DEDUP_REMOVED lines=281> */
[----:B------:R-:W-:Y:S01]  /*126c0*/  VIADD R10, R10, 0x280 ;  /* 0x000002800a0a7836 */ /* 0x000fe20000000000 */
[----:B------:R-:W-:Y:S02]  /*126d0*/  WARPGROUP.DEPBAR.LE gsb0, 0x0 ;  /* 0x00008000000079c5 */ /* 0x000fe40000010000 */
[----:B------:R-:W-:Y:S01]  /*126e0*/  ST.E desc[UR42][R18.64+0x220], R24 ;  /* 0x0002201812007985 */ /* 0x000fe2000c10192a */
[----:B------:R-:W-:Y:S02]  /*126f0*/  F2FP.BF16.F32.PACK_AB R168, R187, R186 ;  /* 0x000000babba8723e */ /* 0x000fe400000010ff */
[----:B------:R-:W-:Y:S01]  /*12700*/  F2FP.BF16.F32.PACK_AB R170, R185, R184 ;  /* 0x000000b8b9aa723e */ /* 0x000fe200000010ff */
[----:B------:R-:W-:Y:S01]  /*12710*/  ST.E desc[UR42][R4.64], R25 ;  /* 0x0000001904007985 */ /* 0x000fe2000c10192a */
        /* <DEDUP_REMOVED lines=398> */
[----:B------:R-:W-:Y:S04]  /*14000*/  STL [R1+0x88], R2 ;  /* 0x0000880201007387 */ /* 0x000fe80000100800 */
[----:B------:R-:W3:Y:S04]  /*14010*/  LD.E R11, desc[UR42][R18.64+0x220] ;  /* 0x0002202a120b7980 */ /* 0x000ee8000c101900 */
[----:B---3--:R3:W-:Y:S04]  /*14020*/  ST.E desc[UR42][R18.64+0x220], R11 ;  /* 0x0002200b12007985 */ /* 0x0087e8000c10192a */
[----:B------:R-:W4:Y:S04]  /*14030*/  LD.E R13, desc[UR42][R4.64] ;  /* 0x0000002a040d7980 */ /* 0x000f28000c101900 */
[----:B----4-:R4:W-:Y:S04]  /*14040*/  ST.E desc[UR42][R4.64], R13 ;  /* 0x0000000d04007985 */ /* 0x0109e8000c10192a */
[----:B------:R-:W5:Y:S04]  /*14050*/  LD.E R15, desc[UR42][R8.64] ;  /* 0x0000002a080f7980 */ /* 0x000f68000c101900 */
[----:B-----5:R5:W-:Y:S04]  /*14060*/  ST.E desc[UR42][R8.64], R15 ;  /* 0x0000000f08007985 */ /* 0x020be8000c10192a */
[----:B------:R-:W2:Y:S04]  /*14070*/  LD.E R17, desc[UR42][R6.64] ;  /* 0x0000002a06117980 */ /* 0x000ea8000c101900 */
[----:B--2---:R2:W-:Y:S04]  /*14080*/  ST.E desc[UR42][R6.64], R17 ;  /* 0x0000001106007985 */ /* 0x0045e8000c10192a */
[----:B------:R-:W2:Y:S04]  /*14090*/  LD.E R21, desc[UR42][R18.64+0x230] ;  /* 0x0002302a12157980 */ /* 0x000ea8000c101900 */
[----:B0-----:R-:W2:Y:S04]  /*140a0*/  LD.E R25, desc[UR42][R18.64+0x234] ;  /* 0x0002342a12197980 */ /* 0x001ea8000c101900 */
[----:B-1----:R-:W2:Y:S04]  /*140b0*/  LD.E R27, desc[UR42][R18.64+0x238] ;  /* 0x0002382a121b7980 */ /* 0x002ea8000c101900 */
[----:B------:R-:W2:Y:S04]  /*140c0*/  LD.E R29, desc[UR42][R18.64+0x23c] ;  /* 0x00023c2a121d7980 */ /* 0x000ea8000c101900 */
[----:B---3--:R-:W3:Y:S04]  /*140d0*/  LD.E R11, desc[UR42][R18.64+0x240] ;  /* 0x0002402a120b7980 */ /* 0x008ee8000c101900 */
[----:B------:R-:W3:Y:S04]  /*140e0*/  LD.E R31, desc[UR42][R18.64+0x244] ;  /* 0x0002442a121f7980 */ /* 0x000ee8000c101900 */
[----:B----4-:R-:W4:Y:S04]  /*140f0*/  LD.E R5, desc[UR42][R18.64+0x248] ;  /* 0x0002482a12057980 */ /* 0x010f28000c101900 */
[----:B------:R-:W4:Y:S04]  /*14100*/  LD.E R13, desc[UR42][R18.64+0x24c] ;  /* 0x00024c2a120d7980 */ /* 0x000f28000c101900 */
[----:B-----5:R-:W5:Y:S04]  /*14110*/  LD.E R9, desc[UR42][R18.64+0x250] ;  /* 0x0002502a12097980 */ /* 0x020f68000c101900 */
        /* <DEDUP_REMOVED lines=115> */
[----:B------:R0:W-:Y:S04]  /*14850*/  ST.E desc[UR42][R18.64+0x230], R21 ;  /* 0x0002301512007985 */ /* 0x0001e8000c10192a */
[----:B------:R0:W-:Y:S04]  /*14860*/  ST.E desc[UR42][R18.64+0x234], R25 ;  /* 0x0002341912007985 */ /* 0x0001e8000c10192a */
[----:B------:R0:W-:Y:S04]  /*14870*/  ST.E desc[UR42][R18.64+0x238], R27 ;  /* 0x0002381b12007985 */ /* 0x0001e8000c10192a */
[----:B------:R0:W-:Y:S04]  /*14880*/  ST.E desc[UR42][R18.64+0x23c], R29 ;  /* 0x00023c1d12007985 */ /* 0x0001e8000c10192a */
[----:B---3--:R0:W-:Y:S04]  /*14890*/  ST.E desc[UR42][R18.64+0x240], R11 ;  /* 0x0002400b12007985 */ /* 0x0081e8000c10192a */
[----:B------:R0:W-:Y:S04]  /*148a0*/  ST.E desc[UR42][R18.64+0x244], R31 ;  /* 0x0002441f12007985 */ /* 0x0001e8000c10192a */
[----:B----4-:R0:W-:Y:S04]  /*148b0*/  ST.E desc[UR42][R18.64+0x248], R5 ;  /* 0x0002480512007985 */ /* 0x0101e8000c10192a */
[----:B------:R0:W-:Y:S04]  /*148c0*/  ST.E desc[UR42][R18.64+0x24c], R13 ;  /* 0x00024c0d12007985 */ /* 0x0001e8000c10192a */
[----:B-----5:R0:W-:Y:S04]  /*148d0*/  ST.E desc[UR42][R18.64+0x250], R9 ;  /* 0x0002500912007985 */ /* 0x0201e8000c10192a */
[----:B------:R0:W-:Y:S04]  /*148e0*/  ST.E desc[UR42][R18.64+0x254], R15 ;  /* 0x0002540f12007985 */ /* 0x0001e8000c10192a */
[----:B--2---:R0:W-:Y:S04]  /*148f0*/  ST.E desc[UR42][R18.64+0x258], R7 ;  /* 0x0002580712007985 */ /* 0x0041e8000c10192a */
        /* <DEDUP_REMOVED lines=121> */
.L_x_3711:
[----:B------:R-:W-:Y:S05]  /*15090*/  BSYNC B0 ;  /* 0x0000000000007941 */ /* 0x000fea0003800000 */
.L_x_3710:
[C---:B------:R-:W-:Y:S01]  /*150a0*/  ISETP.GT.AND P0, PT, R0.reuse, R3, PT ;  /* 0x000000030000720c */ /* 0x040fe20003f04270 */
[----:B------:R-:W-:-:S12]  /*150b0*/  VIADD R0, R0, 0xffffffff ;  /* 0xffffffff00007836 */ /* 0x000fd80000000000 */
[----:B------:R-:W-:Y:S05]  /*150c0*/  @P0 BRA `(.L_x_3712) ;  /* 0xffffff5400280947 */ /* 0x000fea000383ffff */
[----:B01----:R-:W2:Y:S02]  /*150d0*/  LDL R2, [R1+0x70] ;  /* 0x0000700001027983 */ /* 0x003ea40000100800 */
[----:B--2---:R-:W-:-:S07]  /*150e0*/  IMAD.SHL.U32 R2, R2, 0x80, RZ ;  /* 0x0000008002027824 */ /* 0x004fce00078e00ff */
.L_x_3685:
        /* <DEDUP_REMOVED lines=10> */
[----:B------:R-:W-:-:S04]  /*15190*/  IMAD.IADD R2, R179, 0x1, R2 ;  /* 0x00000001b3027824 */ /* 0x000fc800078e0202 */
        /* <DEDUP_REMOVED lines=12> */
.L_x_3715:
[----:B------:R-:W-:-:S13]  /*15260*/  ISETP.NE.AND P0, PT, R7, 0x1, PT ;  /* 0x000000010700780c */ /* 0x000fda0003f05270 */
[----:B------:R-:W0:Y:S02]  /*15270*/  @P0 LDC.64 R4, c[0x0][0xae0] ;  /* 0x0002b800ff040b82 */ /* 0x000e240000000a00 */
[----:B0-----:R-:W-:-:S05]  /*15280*/  @P0 IMAD.HI.U32 R4, R2, R4, RZ ;  /* 0x0000000402040227 */ /* 0x001fca00078e00ff */
[----:B------:R-:W-:-:S07]  /*15290*/  @P0 SHF.R.U32.HI R2, RZ, R5, R4 ;  /* 0x00000005ff020219 */ /* 0x000fce0000011604 */
.L_x_3716:
[----:B------:R-:W-:Y:S05]  /*152a0*/  BSYNC B0 ;  /* 0x0000000000007941 */ /* 0x000fea0003800000 */
.L_x_3714:
[----:B------:R-:W-:-:S05]  /*152b0*/  IMAD R2, R2, R7, RZ ;  /* 0x0000000702027224 */ /* 0x000fca00078e02ff */
[----:B------:R-:W-:-:S07]  /*152c0*/  VIMNMX R3, R3, R2, !PT ;  /* 0x0000000203037248 */ /* 0x000fce0007fe0100 */
.L_x_3713:
[----:B------:R-:W-:-:S04]  /*152d0*/  VIADD R3, R3, 0x5f ;  /* 0x0000005f03037836 */ /* 0x000fc80000000000 */
[----:B------:R-:W-:-:S05]  /*152e0*/  IMAD.HI R3, R3, 0x2aaaaaab, RZ ;  /* 0x2aaaaaab03037827 */ /* 0x000fca00078e02ff */
[----:B------:R-:W-:-:S04]  /*152f0*/  SHF.R.U32.HI R2, RZ, 0x1f, R3 ;  /* 0x0000001fff027819 */ /* 0x000fc80000011603 */
[----:B------:R-:W-:-:S04]  /*15300*/  LEA.HI.SX32 R2, R3, R2, 0x1c ;  /* 0x0000000203027211 */ /* 0x000fc800078fe2ff */
[----:B------:R-:W-:-:S04]  /*15310*/  VIMNMX R5, R165, R2, !PT ;  /* 0x00000002a5057248 */ /* 0x000fc80007fe0100 */
[----:B------:R-:W-:-:S13]  /*15320*/  ISETP.GE.AND P0, PT, R0, R5, PT ;  /* 0x000000050000720c */ /* 0x000fda0003f06270 */
[----:B------:R-:W-:Y:S05]  /*15330*/  @!P0 BRA `(.L_x_3717) ;  /* 0x00000098001c8947 */ /* 0x000fea0003800000 */
[----:B------:R0:W5:Y:S01]  /*15340*/  LDL.64 R2, [R1+0x170] ;  /* 0x0001700001027983 */ /* 0x0001620000100a00 */
[----:B------:R-:W-:-:S07]  /*15350*/  IMAD.MOV.U32 R4, RZ, RZ, R0 ;  /* 0x000000ffff047224 */ /* 0x000fce00078e0000 */
.L_x_3734:
        /* <DEDUP_REMOVED lines=19> */
[----:B---3--:R-:W-:Y:S01]  /*15490*/  @!P1 IMAD.MOV.U32 R7, RZ, RZ, RZ ;  /* 0x000000ffff079224 */ /* 0x008fe200078e00ff */
[----:B--2---:R-:W-:-:S04]  /*154a0*/  LOP3.LUT R0, R0, 0x1, RZ, 0xfc, !PT ;  /* 0x0000000100007812 */ /* 0x004fc800078efcff */
[----:B------:R-:W-:-:S13]  /*154b0*/  ISETP.NE.AND P2, PT, R0, 0x3, PT ;  /* 0x000000030000780c */ /* 0x000fda0003f45270 */
[----:B-1----:R-:W-:Y:S05]  /*154c0*/  @!P2 BRA `(.L_x_3719) ;  /* 0x000000000004a947 */ /* 0x002fea0003800000 */
[----:B------:R-:W-:Y:S01]  /*154d0*/  BPT.TRAP 0x1 ;  /* 0x000000040000795c */ /* 0x000fe20000300000 */
.L_x_3719:
[----:B------:R-:W-:Y:S05]  /*154e0*/  BSYNC B0 ;  /* 0x0000000000007941 */ /* 0x000fea0003800000 */
.L_x_3718:
        /* <DEDUP_REMOVED lines=13> */
.L_x_3721:
[----:B------:R-:W-:Y:S05]  /*155c0*/  BSYNC B0 ;  /* 0x0000000000007941 */ /* 0x000fea0003800000 */
.L_x_3720:
        /* <DEDUP_REMOVED lines=8> */
.L_x_3723:
[----:B------:R-:W-:Y:S05]  /*15650*/  BSYNC B0 ;  /* 0x0000000000007941 */ /* 0x000fea0003800000 */
.L_x_3722:
        /* <DEDUP_REMOVED lines=57> */
[----:B-1----:R-:W-:Y:S05]  /*159f0*/  @!P2 BRA `(.L_x_3726) ;  /* 0x000000000004a947 */ /* 0x002fea0003800000 */
[----:B------:R-:W-:Y:S01]  /*15a00*/  BPT.TRAP 0x1 ;  /* 0x000000040000795c */ /* 0x000fe20000300000 */
.L_x_3726:
[----:B------:R-:W-:Y:S05]  /*15a10*/  BSYNC B0 ;  /* 0x0000000000007941 */ /* 0x000fea0003800000 */
.L_x_3725:
        /* <DEDUP_REMOVED lines=10> */
.L_x_3728:
[----:B------:R-:W-:Y:S05]  /*15ac0*/  BSYNC B0 ;  /* 0x0000000000007941 */ /* 0x000fea0003800000 */
.L_x_3727:
[----:B------:R-:W-:Y:S04]  /*15ad0*/  BSSY B0, `(.L_x_3729) ;  /* 0x0000006000007945 */ /* 0x000fe80003800000 */
[----:B--2---:R-:W-:Y:S05]  /*15ae0*/  @P1 BRA `(.L_x_3730) ;  /* 0x0000000000101947 */ /* 0x004fea0003800000 */
[----:B-----5:R-:W-:Y:S01]  /*15af0*/  IMAD R6, R6, 0x8, R9 ;  /* 0x0000000806067824 */ /* 0x020fe200078e0209 */
[----:B-1----:R-:W-:-:S04]  /*15b00*/  SHF.L.U32 R7, R8, 0x1f, RZ ;  /* 0x0000001f08077819 */ /* 0x002fc800000006ff */
[----:B------:R-:W1:Y:S02]  /*15b10*/  SYNCS.PHASECHK.TRANS64.TRYWAIT P1, [R6+URZ], R7 ;  /* 0x00000007060075a7 */ /* 0x000e64000802017f */
[----:B-1----:R-:W-:Y:S05]  /*15b20*/  @!P1 BRA `(.L_x_3731) ;  /* 0x0000021800749947 */ /* 0x002fea0003800000 */
.L_x_3730:
[----:B------:R-:W-:Y:S05]  /*15b30*/  BSYNC B0 ;  /* 0x0000000000007941 */ /* 0x000fea0003800000 */
.L_x_3729:
        /* <DEDUP_REMOVED lines=174> */
[----:B------:R-:W1:Y:S01]  /*16620*/  S2R R74, SR_TID.X ;  /* 0x00000000004a7919 */ /* 0x000e620000002100 */
[----:B------:R-:W-:Y:S04]  /*16630*/  STL [R1+0x90], R0 ;  /* 0x0000900001007387 */ /* 0x000fe80000100800 */
[----:B------:R-:W-:Y:S01]  /*16640*/  STL [R1+0x90], R0 ;  /* 0x0000900001007387 */ /* 0x000fe20000100800 */
[----:B------:R-:W-:-:S02]  /*16650*/  WARPGROUP.DEPBAR.LE gsb0, 0x0 ;  /* 0x00008000000079c5 */ /* 0x000fc40000010000 */
[----:B------:R-:W-:-:S06]  /*16660*/  WARPGROUP.ARRIVE ;  /* 0x00000000000079c5 */ /* 0x000fcc0000000000 */
[----:B------:R-:W-:Y:S01]  /*16670*/  HGMMA.64x96x16.F32.BF16 R24, gdesc[UR4], R24, gsb0 ;  /* 0x01600000041879f0 */ /* 0x000fe20008001818 */
[----:B-1----:R-:W-:Y:S01]  /*16680*/  LOP3.LUT R74, R74, 0x7f, RZ, 0xc0, !PT ;  /* 0x0000007f4a4a7812 */ /* 0x002fe200078ec0ff */
        /* <DEDUP_REMOVED lines=24> */
[----:B--2---:R-:W2:Y:S02]  /*16810*/  LDL.64 R6, [R1+0x430] ;  /* 0x0004300001067983 */ /* 0x004ea40000100a00 */
[----:B--2---:R-:W-:-:S04]  /*16820*/  FMNMX.FTZ R8, R24, R6, !PT ;  /* 0x0000000618087209 */ /* 0x004fc80007810000 */
        /* <DEDUP_REMOVED lines=37> */
[----:B------:R-:W-:-:S04]  /*16a80*/  FMNMX.FTZ R8, R54, R9, !PT ;  /* 0x0000000936087209 */ /* 0x000fc80007810000 */
[----:B------:R-:W-:Y:S01]  /*16a90*/  FMNMX.FTZ R9, R55, R8, !PT ;  /* 0x0000000837097209 */ /* 0x000fe20007810000 */
[----:B------:R-:W2:Y:S03]  /*16aa0*/  SHFL.BFLY PT, R11, R10, 0x2, 0x1f ;  /* 0x0c401f000a0b7f89 */ /* 0x000ea600000e0000 */
[----:B------:R-:W-:-:S04]  /*16ab0*/  FMNMX.FTZ R8, R58, R9, !PT ;  /* 0x000000093a087209 */ /* 0x000fc80007810000 */
[----:B------:R-:W-:-:S04]  /*16ac0*/  FMNMX.FTZ R9, R59, R8, !PT ;  /* 0x000000083b097209 */ /* 0x000fc80007810000 */
[----:B------:R-:W-:-:S04]  /*16ad0*/  FMNMX.FTZ R8, R62, R9, !PT ;  /* 0x000000093e087209 */ /* 0x000fc80007810000 */
[----:B------:R-:W-:-:S04]  /*16ae0*/  FMNMX.FTZ R9, R63, R8, !PT ;  /* 0x000000083f097209 */ /* 0x000fc80007810000 */
[----:B------:R-:W-:-:S04]  /*16af0*/  FMNMX.FTZ R8, R66, R9, !PT ;  /* 0x0000000942087209 */ /* 0x000fc80007810000 */
[----:B------:R-:W-:Y:S02]  /*16b00*/  FMNMX.FTZ R9, R67, R8, !PT ;  /* 0x0000000843097209 */ /* 0x000fe40007810000 */
[----:B--2---:R-:W-:Y:S02]  /*16b10*/  FMNMX.FTZ R13, R10, R11, !PT ;  /* 0x0000000b0a0d7209 */ /* 0x004fe40007810000 */
[----:B------:R-:W-:-:S03]  /*16b20*/  FMNMX.FTZ R8, R70, R9, !PT ;  /* 0x0000000946087209 */ /* 0x000fc60007810000 */
[----:B------:R-:W2:Y:S01]  /*16b30*/  SHFL.BFLY PT, R12, R13, 0x1, 0x1f ;  /* 0x0c201f000d0c7f89 */ /* 0x000ea200000e0000 */
[----:B------:R-:W-:-:S03]  /*16b40*/  FMNMX.FTZ R11, R71, R8, !PT ;  /* 0x00000008470b7209 */ /* 0x000fc60007810000 */
[----:B------:R-:W4:Y:S04]  /*16b50*/  LDL.64 R8, [R1+0x440] ;  /* 0x0004400001087983 */ /* 0x000f280000100a00 */
[----:B------:R-:W-:Y:S04]  /*16b60*/  STL.64 [R1+0x430], R10 ;  /* 0x0004300a01007387 */ /* 0x000fe80000100a00 */
[----:B------:R-:W3:Y:S01]  /*16b70*/  LDL R76, [R1+0x434] ;  /* 0x00043400014c7983 */ /* 0x000ee20000100800 */
[----:B--2---:R-:W-:-:S05]  /*16b80*/  FMNMX.FTZ R12, R13, R12, !PT ;  /* 0x0000000c0d0c7209 */ /* 0x004fca0007810000 */
[----:B------:R-:W-:Y:S04]  /*16b90*/  STL [R1+0x430], R12 ;  /* 0x0004300c01007387 */ /* 0x000fe80000100800 */
[----:B------:R-:W2:Y:S04]  /*16ba0*/  LDL R75, [R1+0x430] ;  /* 0x00043000014b7983 */ /* 0x000ea80000100800 */
[----:B---3--:R-:W3:Y:S01]  /*16bb0*/  SHFL.BFLY PT, R11, R76, 0x2, 0x1f ;  /* 0x0c401f004c0b7f89 */ /* 0x008ee200000e0000 */
[----:B--2---:R-:W-:Y:S01]  /*16bc0*/  FADD.FTZ R13, R6, -R75 ;  /* 0x8000004b060d7221 */ /* 0x004fe20000010000 */
[----:B------:R-:W-:Y:S01]  /*16bd0*/  FMUL.FTZ R75, R74, R75 ;  /* 0x0000004b4a4b7220 */ /* 0x000fe20000410000 */
[----:B---3--:R-:W-:-:S03]  /*16be0*/  FMNMX.FTZ R11, R11, R76, !PT ;  /* 0x0000004c0b0b7209 */ /* 0x008fc60007810000 */
[-CC-:B------:R-:W-:Y:S02]  /*16bf0*/  FFMA.FTZ R73, R24, R74.reuse, -R75.reuse ;  /* 0x0000004a18497223 */ /* 0x180fe4000001084b */
[----:B------:R-:W2:Y:S01]  /*16c00*/  SHFL.BFLY PT, R24, R11, 0x1, 0x1f ;  /* 0x0c201f000b187f89 */ /* 0x000ea200000e0000 */
[-CC-:B------:R-:W-:Y:S01]  /*16c10*/  FFMA.FTZ R168, R25, R74.reuse, -R75.reuse ;  /* 0x0000004a19a87223 */ /* 0x180fe2000001084b */
[-C--:B------:R-:W-:Y:S01]  /*16c20*/  FMUL.FTZ R13, R13, R74.reuse ;  /* 0x0000004a0d0d7220 */ /* 0x080fe20000410000 */
[-CC-:B------:R-:W-:Y:S01]  /*16c30*/  FFMA.FTZ R21, R32, R74.reuse, -R75.reuse ;  /* 0x0000004a20157223 */ /* 0x180fe2000001084b */
[----:B------:R-:W-:Y:S01]  /*16c40*/  MUFU.EX2 R73, R73 ;  /* 0x0000004900497308 */ /* 0x000fe20000000800 */
[----:B------:R-:W-:Y:S01]  /*16c50*/  FFMA.FTZ R170, R28, R74, -R75 ;  /* 0x0000004a1caa7223 */ /* 0x000fe2000001084b */
[----:B--2---:R-:W-:-:S05]  /*16c60*/  FMNMX.FTZ R24, R11, R24, !PT ;  /* 0x000000180b187209 */ /* 0x004fca0007810000 */
[----:B------:R-:W-:Y:S01]  /*16c70*/  FMUL.FTZ R25, R24, R74 ;  /* 0x0000004a18197220 */ /* 0x000fe20000410000 */
[----:B------:R-:W-:-:S03]  /*16c80*/  FADD.FTZ R7, R7, -R24 ;  /* 0x8000001807077221 */ /* 0x000fc60000010000 */
[-CC-:B------:R-:W-:Y:S01]  /*16c90*/  FFMA.FTZ R26, R26, R74.reuse, -R25.reuse ;  /* 0x0000004a1a1a7223 */ /* 0x180fe20000010819 */
[----:B------:R-:W-:Y:S01]  /*16ca0*/  FMUL.FTZ R7, R74, R7 ;  /* 0x000000074a077220 */ /* 0x000fe20000410000 */
        /* <DEDUP_REMOVED lines=8> */
[----:B------:R-:W2:Y:S08]  /*16d30*/  MUFU.EX2 R169, R169 ;  /* 0x000000a900a97308 */ /* 0x000eb00000000800 */
[----:B------:R-:W3:Y:S01]  /*16d40*/  MUFU.EX2 R168, R168 ;  /* 0x000000a800a87308 */ /* 0x000ee20000000800 */
[----:B------:R-:W-:-:S07]  /*16d50*/  FFMA.FTZ R211, R35, R74, -R25 ;  /* 0x0000004a23d37223 */ /* 0x000fce0000010819 */
[----:B------:R-:W0:Y:S01]  /*16d60*/  MUFU.EX2 R171, R171 ;  /* 0x000000ab00ab7308 */ /* 0x000e220000000800 */
[----:B------:R-:W-:-:S07]  /*16d70*/  FFMA.FTZ R190, R33, R74, -R75 ;  /* 0x0000004a21be7223 */ /* 0x000fce000001084b */
[----:B------:R-:W1:Y:S01]  /*16d80*/  MUFU.EX2 R170, R170 ;  /* 0x000000aa00aa7308 */ /* 0x000e620000000800 */
[----:B----4-:R-:W-:Y:S01]  /*16d90*/  FFMA.FTZ R6, R9, R32, R26 ;  /* 0x0000002009067223 */ /* 0x010fe2000001001a */
[----:B------:R-:W-:-:S06]  /*16da0*/  FFMA.FTZ R209, R38, R74, -R25 ;  /* 0x0000004a26d17223 */ /* 0x000fcc0000010819 */
[----:B------:R-:W4:Y:S01]  /*16db0*/  MUFU.EX2 R28, R28 ;  /* 0x0000001c001c7308 */ /* 0x000f220000000800 */
[----:B------:R-:W-:Y:S01]  /*16dc0*/  FFMA.FTZ R7, R72, R8, R73 ;  /* 0x0000000848077223 */ /* 0x000fe20000010049 */
[----:B------:R-:W-:-:S06]  /*16dd0*/  FFMA.FTZ R20, R36, R74, -R75 ;  /* 0x0000004a24147223 */ /* 0x000fcc000001084b */
[----:B------:R-:W4:Y:S01]  /*16de0*/  MUFU.EX2 R29, R29 ;  /* 0x0000001d001d7308 */ /* 0x000f220000000800 */
        /* <DEDUP_REMOVED lines=9> */
[----:B-1----:R-:W-:Y:S01]  /*16e80*/  FADD.FTZ R6, R170, R7 ;  /* 0x00000007aa067221 */ /* 0x002fe20000010000 */
[----:B------:R-:W-:-:S06]  /*16e90*/  FFMA.FTZ R16, R40, R74, -R75 ;  /* 0x0000004a28107223 */ /* 0x000fcc000001084b */
[----:B------:R-:W1:Y:S01]  /*16ea0*/  MUFU.EX2 R190, R190 ;  /* 0x000000be00be7308 */ /* 0x000e620000000800 */
[----:B----4-:R-:W-:Y:S01]  /*16eb0*/  FADD.FTZ R9, R28, R9 ;  /* 0x000000091c097221 */ /* 0x010fe20000010000 */
[----:B------:R-:W-:-:S06]  /*16ec0*/  FFMA.FTZ R207, R43, R74, -R25 ;  /* 0x0000004a2bcf7223 */ /* 0x000fcc0000010819 */
[----:B------:R-:W4:Y:S01]  /*16ed0*/  MUFU.EX2 R209, R209 ;  /* 0x000000d100d17308 */ /* 0x000f220000000800 */
[----:B------:R-:W-:Y:S01]  /*16ee0*/  FADD.FTZ R6, R29, R6 ;  /* 0x000000061d067221 */ /* 0x000fe20000010000 */
        /* <DEDUP_REMOVED lines=75> */
[----:B---3--:R-:W-:-:S06]  /*173a0*/  FADD.FTZ R6, R12, R7 ;  /* 0x000000070c067221 */ /* 0x008fcc0000010000 */
[----:B------:R-:W2:Y:S01]  /*173b0*/  MUFU.EX2 R202, R202 ;  /* 0x000000ca00ca7308 */ /* 0x000ea20000000800 */
[----:B------:R-:W-:-:S07]  /*173c0*/  FFMA.FTZ R198, R70, R74, -R25 ;  /* 0x0000004a46c67223 */ /* 0x000fce0000010819 */
[----:B------:R-:W3:Y:S01]  /*173d0*/  MUFU.EX2 R184, R184 ;  /* 0x000000b800b87308 */ /* 0x000ee20000000800 */
[----:B------:R-:W-:Y:S01]  /*173e0*/  FFMA.FTZ R68, R68, R74, -R75 ;  /* 0x0000004a44447223 */ /* 0x000fe2000001084b */
[----:B0-----:R-:W-:-:S06]  /*173f0*/  FADD.FTZ R7, R201, R8 ;  /* 0x00000008c9077221 */ /* 0x001fcc0000010000 */
[----:B------:R-:W0:Y:S01]  /*17400*/  MUFU.EX2 R197, R197 ;  /* 0x000000c500c57308 */ /* 0x000e220000000800 */
[----:B-1----:R-:W-:Y:S01]  /*17410*/  FADD.FTZ R6, R183, R6 ;  /* 0x00000006b7067221 */ /* 0x002fe20000010000 */
[----:B------:R-:W-:-:S06]  /*17420*/  FFMA.FTZ R177, R69, R74, -R75 ;  /* 0x0000004a45b17223 */ /* 0x000fcc000001084b */
[----:B------:R-:W1:Y:S01]  /*17430*/  MUFU.EX2 R10, R10 ;  /* 0x0000000a000a7308 */ /* 0x000e620000000800 */
[----:B------:R-:W-:Y:S01]  /*17440*/  FFMA.FTZ R204, R71, R74, -R25 ;  /* 0x0000004a47cc7223 */ /* 0x000fe20000010819 */
[----:B----4-:R-:W-:-:S06]  /*17450*/  FADD.FTZ R9, R196, R7 ;  /* 0x00000007c4097221 */ /* 0x010fcc0000010000 */
[----:B------:R-:W4:Y:S01]  /*17460*/  MUFU.EX2 R203, R203 ;  /* 0x000000cb00cb7308 */ /* 0x000f220000000800 */
[----:B------:R-:W-:-:S07]  /*17470*/  FADD.FTZ R7, R13, R6 ;  /* 0x000000060d077221 */ /* 0x000fce0000010000 */
[----:B------:R-:W4:Y:S01]  /*17480*/  MUFU.EX2 R182, R182 ;  /* 0x000000b600b67308 */ /* 0x000f220000000800 */
[----:B--2---:R-:W-:Y:S01]  /*17490*/  FADD.FTZ R6, R202, R9 ;  /* 0x00000009ca067221 */ /* 0x004fe20000010000 */
[----:B---3--:R-:W-:-:S06]  /*174a0*/  FADD.FTZ R7, R184, R7 ;  /* 0x00000007b8077221 */ /* 0x008fcc0000010000 */
[----:B------:R-:W-:Y:S08]  /*174b0*/  MUFU.EX2 R11, R68 ;  /* 0x00000044000b7308 */ /* 0x000ff00000000800 */
[----:B------:R-:W2:Y:S01]  /*174c0*/  MUFU.EX2 R198, R198 ;  /* 0x000000c600c67308 */ /* 0x000ea20000000800 */
[----:B0-----:R-:W-:Y:S01]  /*174d0*/  FADD.FTZ R6, R197, R6 ;  /* 0x00000006c5067221 */ /* 0x001fe20000010000 */
[----:B-1----:R-:W-:-:S06]  /*174e0*/  FADD.FTZ R7, R10, R7 ;  /* 0x000000070a077221 */ /* 0x002fcc0000010000 */
[----:B------:R-:W0:Y:S08]  /*174f0*/  MUFU.EX2 R177, R177 ;  /* 0x000000b100b17308 */ /* 0x000e300000000800 */
[----:B------:R-:W1:Y:S01]  /*17500*/  MUFU.EX2 R204, R204 ;  /* 0x000000cc00cc7308 */ /* 0x000e620000000800 */
[----:B----4-:R-:W-:Y:S01]  /*17510*/  FADD.FTZ R9, R203, R6 ;  /* 0x00000006cb097221 */ /* 0x010fe20000010000 */
[----:B------:R-:W-:-:S03]  /*17520*/  FADD.FTZ R6, R182, R7 ;  /* 0x00000007b6067221 */ /* 0x000fc60000010000 */
[----:B--2---:R-:W-:Y:S01]  /*17530*/  FADD.FTZ R9, R198, R9 ;  /* 0x00000009c6097221 */ /* 0x004fe20000010000 */
[----:B------:R-:W-:-:S04]  /*17540*/  FADD.FTZ R6, R11, R6 ;  /* 0x000000060b067221 */ /* 0x000fc80000010000 */
[----:B0-----:R-:W-:Y:S01]  /*17550*/  FADD.FTZ R8, R177, R6 ;  /* 0x00000006b1087221 */ /* 0x001fe20000010000 */
[----:B------:R-:W-:Y:S01]  /*17560*/  STL [R1+0x434], R24 ;  /* 0x0004341801007387 */ /* 0x000fe20000100800 */
[----:B-1----:R-:W-:-:S05]  /*17570*/  FADD.FTZ R9, R204, R9 ;  /* 0x00000009cc097221 */ /* 0x002fca0000010000 */
        /* <DEDUP_REMOVED lines=12> */
[----:B------:R-:W3:Y:S04]  /*17640*/  LD.E R149, desc[UR42][R18.64+0x414] ;  /* 0x0004142a12957980 */ /* 0x000ee8000c101900 */
[----:B0-----:R-:W4:Y:S04]  /*17650*/  LD.E R9, desc[UR42][R18.64+0x230] ;  /* 0x0002302a12097980 */ /* 0x001f28000c101900 */
        /* <DEDUP_REMOVED lines=60> */
[----:B------:R-:W-:Y:S01]  /*17a20*/  ULOP3.LUT UR6, UR4, 0x8, URZ, 0xfc, !UPT ;  /* 0x0000000804067892 */ /* 0x000fe2000f8efc3f */
[----:B------:R-:W-:-:S05]  /*17a30*/  IMAD.U32 R179, RZ, RZ, UR5 ;  /* 0x00000005ffb37e24 */ /* 0x000fca000f8e00ff */
[----:B------:R-:W-:Y:S02]  /*17a40*/  IMAD.U32 R178, RZ, RZ, UR6 ;  /* 0x00000006ffb27e24 */ /* 0x000fe4000f8e00ff */
[C---:B---3--:R-:W-:Y:S01]  /*17a50*/  FMUL.FTZ R149, R72.reuse, R149 ;  /* 0x0000009548957220 */ /* 0x048fe20000410000 */
[C---:B----4-:R-:W-:Y:S01]  /*17a60*/  FMUL.FTZ R9, R72.reuse, R9 ;  /* 0x0000000948097220 */ /* 0x050fe20000410000 */
        /* <DEDUP_REMOVED lines=122> */
[----:B0-----:R-:W3:Y:S01]  /*18210*/  LD.E R9, desc[UR42][R178.64] ;  /* 0x0000002ab2097980 */ /* 0x001ee2000c101900 */
[----:B------:R-:W-:Y:S01]  /*18220*/  ULOP3.LUT UR4, UR4, 0xc, URZ, 0xfc, !UPT ;  /* 0x0000000c04047892 */ /* 0x000fe2000f8efc3f */
[----:B------:R-:W-:-:S05]  /*18230*/  IMAD.U32 R181, RZ, RZ, UR5 ;  /* 0x00000005ffb57e24 */ /* 0x000fca000f8e00ff */
[----:B------:R-:W-:Y:S02]  /*18240*/  IMAD.U32 R180, RZ, RZ, UR4 ;  /* 0x00000004ffb47e24 */ /* 0x000fe4000f8e00ff */
[----:B---3--:R-:W-:-:S05]  /*18250*/  FMUL.FTZ R9, R32, R9 ;  /* 0x0000000920097220 */ /* 0x008fca0000410000 */
[----:B------:R0:W-:Y:S04]  /*18260*/  ST.E desc[UR42][R178.64], R9 ;  /* 0x00000009b2007985 */ /* 0x0001e8000c10192a */
[----:B-1----:R-:W3:Y:S02]  /*18270*/  LD.E R25, desc[UR42][R180.64] ;  /* 0x0000002ab4197980 */ /* 0x002ee4000c101900 */
[----:B---3--:R-:W-:-:S05]  /*18280*/  FMUL.FTZ R25, R32, R25 ;  /* 0x0000001920197220 */ /* 0x008fca0000410000 */
[----:B------:R1:W-:Y:S04]  /*18290*/  ST.E desc[UR42][R180.64], R25 ;  /* 0x00000019b4007985 */ /* 0x0003e8000c10192a */
[----:B------:R-:W3:Y:S04]  /*182a0*/  LD.E R149, desc[UR42][R18.64+0x41c] ;  /* 0x00041c2a12957980 */ /* 0x000ee8000c101900 */
[----:B--2---:R-:W2:Y:S04]  /*182b0*/  LD.E R27, desc[UR42][R18.64+0x238] ;  /* 0x0002382a121b7980 */ /* 0x004ea8000c101900 */
[----:B------:R-:W4:Y:S04]  /*182c0*/  LD.E R31, desc[UR42][R18.64+0x23c] ;  /* 0x00023c2a121f7980 */ /* 0x000f28000c101900 */
[----:B------:R-:W4:Y:S04]  /*182d0*/  LD.E R33, desc[UR42][R18.64+0x248] ;  /* 0x0002482a12217980 */ /* 0x000f28000c101900 */
[----:B------:R-:W4:Y:S04]  /*182e0*/  LD.E R35, desc[UR42][R18.64+0x24c] ;  /* 0x00024c2a12237980 */ /* 0x000f28000c101900 */
[----:B------:R-:W4:Y:S04]  /*182f0*/  LD.E R37, desc[UR42][R18.64+0x258] ;  /* 0x0002582a12257980 */ /* 0x000f28000c101900 */
[----:B------:R-:W4:Y:S04]  /*18300*/  LD.E R39, desc[UR42][R18.64+0x25c] ;  /* 0x00025c2a12277980 */ /* 0x000f28000c101900 */
[----:B0-----:R-:W4:Y:S04]  /*18310*/  LD.E R9, desc[UR42][R18.64+0x268] ;  /* 0x0002682a12097980 */ /* 0x001f28000c101900 */
        /* <DEDUP_REMOVED lines=54> */
[C---:B---3--:R-:W-:Y:S01]  /*18680*/  FMUL.FTZ R149, R32.reuse, R149 ;  /* 0x0000009520957220 */ /* 0x048fe20000410000 */
[C---:B--2---:R-:W-:Y:S01]  /*18690*/  FMUL.FTZ R27, R32.reuse, R27 ;  /* 0x0000001b201b7220 */ /* 0x044fe20000410000 */
        /* <DEDUP_REMOVED lines=131> */
[----:B------:R-:W2:Y:S04]  /*18ed0*/  LD.E R37, desc[UR42][R180.64] ;  /* 0x0000002ab4257980 */ /* 0x000ea8000c101900 */
[----:B--2---:R2:W-:Y:S04]  /*18ee0*/  ST.E desc[UR42][R180.64], R37 ;  /* 0x00000025b4007985 */ /* 0x0045e8000c10192a */
[----:B------:R-:W4:Y:S04]  /*18ef0*/  LD.E R39, desc[UR42][R18.64+0x230] ;  /* 0x0002302a12277980 */ /* 0x000f28000c101900 */
[----:B------:R-:W4:Y:S04]  /*18f00*/  LD.E R41, desc[UR42][R18.64+0x234] ;  /* 0x0002342a12297980 */ /* 0x000f28000c101900 */
[----:B------:R-:W4:Y:S04]  /*18f10*/  LD.E R27, desc[UR42][R18.64+0x238] ;  /* 0x0002382a121b7980 */ /* 0x000f28000c101900 */
[----:B0-----:R-:W4:Y:S04]  /*18f20*/  LD.E R31, desc[UR42][R18.64+0x23c] ;  /* 0x00023c2a121f7980 */ /* 0x001f28000c101900 */
[----:B-1----:R-:W4:Y:S04]  /*18f30*/  LD.E R33, desc[UR42][R18.64+0x240] ;  /* 0x0002402a12217980 */ /* 0x002f28000c101900 */
[----:B------:R-:W4:Y:S04]  /*18f40*/  LD.E R43, desc[UR42][R18.64+0x244] ;  /* 0x0002442a122b7980 */ /* 0x000f28000c101900 */
[----:B---3--:R-:W3:Y:S04]  /*18f50*/  LD.E R35, desc[UR42][R18.64+0x248] ;  /* 0x0002482a12237980 */ /* 0x008ee8000c101900 */
[----:B------:R-:W3:Y:S04]  /*18f60*/  LD.E R45, desc[UR42][R18.64+0x24c] ;  /* 0x00024c2a122d7980 */ /* 0x000ee8000c101900 */
        /* <DEDUP_REMOVED lines=67> */
[----:B----4-:R0:W-:Y:S04]  /*193a0*/  ST.E desc[UR42][R18.64+0x230], R39 ;  /* 0x0002302712007985 */ /* 0x0101e8000c10192a */
[----:B------:R1:W-:Y:S04]  /*193b0*/  ST.E desc[UR42][R18.64+0x234], R41 ;  /* 0x0002342912007985 */ /* 0x0003e8000c10192a */
        /* <DEDUP_REMOVED lines=51> */
[----:B------:R-:W-:Y:S04]  /*196f0*/  ST.E desc[UR42][R18.64+0x240], R33 ;  /* 0x0002402112007985 */ /* 0x000fe8000c10192a */
[----:B------:R-:W-:Y:S04]  /*19700*/  ST.E desc[UR42][R18.64+0x244], R43 ;  /* 0x0002442b12007985 */ /* 0x000fe8000c10192a */
[----:B---3--:R-:W-:Y:S04]  /*19710*/  ST.E desc[UR42][R18.64+0x248], R35 ;  /* 0x0002482312007985 */ /* 0x008fe8000c10192a */
[----:B------:R-:W-:Y:S04]  /*19720*/  ST.E desc[UR42][R18.64+0x24c], R45 ;  /* 0x00024c2d12007985 */ /* 0x000fe8000c10192a */
[----:B--2---:R-:W-:Y:S04]  /*19730*/  ST.E desc[UR42][R18.64+0x250], R37 ;  /* 0x0002502512007985 */ /* 0x004fe8000c10192a */
        /* <DEDUP_REMOVED lines=115> */
[----:B0-----:R-:W4:Y:S01]  /*19e70*/  LDL R24, [R1+0x88] ;  /* 0x0000880001187983 */ /* 0x001f220000100800 */
[----:B------:R-:W-:Y:S01]  /*19e80*/  IMAD R8, R25, 0xc00, R8 ;  /* 0x00000c0019087824 */ /* 0x000fe200078e0208 */
[----:B------:R-:W-:-:S02]  /*19e90*/  F2FP.BF16.F32.PACK_AB R168, R168, R73 ;  /* 0x00000049a8a8723e */ /* 0x000fc400000010ff */
[----:B------:R-:W-:Y:S01]  /*19ea0*/  F2FP.BF16.F32.PACK_AB R169, R169, R26 ;  /* 0x0000001aa9a9723e */ /* 0x000fe200000010ff */
[----:B-1----:R-:W4:Y:S01]  /*19eb0*/  LD.E R30, desc[UR42][R18.64+0x238] ;  /* 0x0002382a121e7980 */ /* 0x002f22000c101900 */
[----:B------:R-:W-:Y:S02]  /*19ec0*/  F2FP.BF16.F32.PACK_AB R170, R29, R170 ;  /* 0x000000aa1daa723e */ /* 0x000fe400000010ff */
[----:B------:R-:W-:Y:S01]  /*19ed0*/  F2FP.BF16.F32.PACK_AB R171, R28, R171 ;  /* 0x000000ab1cab723e */ /* 0x000fe200000010ff */
[----:B------:R-:W4:Y:S04]  /*19ee0*/  LD.E R29, desc[UR42][R18.64+0x234] ;  /* 0x0002342a121d7980 */ /* 0x000f28000c101900 */
[----:B------:R-:W4:Y:S04]  /*19ef0*/  LD.E R28, desc[UR42][R18.64+0x230] ;  /* 0x0002302a121c7980 */ /* 0x000f28000c101900 */
[----:B------:R-:W4:Y:S04]  /*19f00*/  LD.E R31, desc[UR42][R18.64+0x23c] ;  /* 0x00023c2a121f7980 */ /* 0x000f28000c101900 */
        /* <DEDUP_REMOVED lines=126> */
[----:B------:R-:W-:Y:S01]  /*1a6f0*/  R2UR UR7, R9 ;  /* 0x00000000090772ca */ /* 0x000fe200000e0000 */
[----:B------:R-:W-:Y:S01]  /*1a700*/  VOTEU.ANY UP0, P1 ;  /* 0x00000000003f7886 */ /* 0x000fe20000800100 */
[----:B--2---:R-:W-:-:S11]  /*1a710*/  WARPGROUP.ARRIVE ;  /* 0x00000000000079c5 */ /* 0x004fd60000000000 */
[----:B------:R-:W-:Y:S03]  /*1a720*/  HGMMA.64x256x16.F32.BF16 R24, R168, gdesc[UR4].tnspB, R24, UP0, gsb0 ;  /* 0x43e00004a8187df0 */ /* 0x000fe6000b801818 */
[----:B------:R-:W-:Y:S02]  /*1a730*/  WARPGROUP.DEPBAR.LE gsb0, 0x0 ;  /* 0x00008000000079c5 */ /* 0x000fe40000010000 */
[----:B------:R-:W-:Y:S02]  /*1a740*/  VIADD R168, R8, 0x80 ;  /* 0x0000008008a87836 */ /* 0x000fe40000000000 */
[----:B------:R-:W-:Y:S01]  /*1a750*/  IMAD.MOV.U32 R169, RZ, RZ, R9 ;  /* 0x000000ffffa97224 */ /* 0x000fe200078e0009 */
[----:B------:R-:W-:Y:S02]  /*1a760*/  ST.E desc[UR42][R18.64+0x220], R24 ;  /* 0x0002201812007985 */ /* 0x000fe4000c10192a */
[----:B------:R-:W-:-:S02]  /*1a770*/  R2UR UR6, R168 ;  /* 0x00000000a80672ca */ /* 0x000fc400000e0000 */
[----:B------:R-:W-:Y:S01]  /*1a780*/  R2UR UR7, R169 ;  /* 0x00000000a90772ca */ /* 0x000fe200000e0000 */
[----:B------:R-:W-:Y:S01]  /*1a790*/  ST.E desc[UR42][R6.64], R25 ;  /* 0x0000001906007985 */ /* 0x000fe2000c10192a */
[----:B------:R-:W-:Y:S02]  /*1a7a0*/  F2FP.BF16.F32.PACK_AB R168, R190, R21 ;  /* 0x00000015bea8723e */ /* 0x000fe400000010ff */
        /* <DEDUP_REMOVED lines=132> */
[----:B------:R-:W-:Y:S01]  /*1aff0*/  IMAD.MOV.U32 R21, RZ, RZ, R9 ;  /* 0x000000ffff157224 */ /* 0x000fe200078e0009 */
[----:B------:R-:W-:Y:S02]  /*1b000*/  STL [R1+0x88], R0 ;  /* 0x0000880001007387 */ /* 0x000fe40000100800 */
[----:B------:R-:W-:Y:S02]  /*1b010*/  R2UR UR6, R20 ;  /* 0x00000000140672ca */ /* 0x000fe400000e0000 */
[----:B------:R-:W-:Y:S01]  /*1b020*/  R2UR UR7, R21 ;  /* 0x00000000150772ca */ /* 0x000fe200000e0000 */
        /* <DEDUP_REMOVED lines=280> */
[----:B------:R-:W-:Y:S01]  /*1c1b0*/  VIADD R8, R8, 0x280 ;  /* 0x0000028008087836 */ /* 0x000fe20000000000 */
[----:B------:R-:W-:-:S02]  /*1c1c0*/  WARPGROUP.DEPBAR.LE gsb0, 0x0 ;  /* 0x00008000000079c5 */ /* 0x000fc40000010000 */
        /* <DEDUP_REMOVED lines=403> */
[----:B------:R-:W2:Y:S04]  /*1db00*/  LD.E R9, desc[UR42][R18.64+0x220] ;  /* 0x0002202a12097980 */ /* 0x000ea8000c101900 */
[----:B--2---:R2:W-:Y:S04]  /*1db10*/  ST.E desc[UR42][R18.64+0x220], R9 ;  /* 0x0002200912007985 */ /* 0x0045e8000c10192a */
[----:B------:R-:W3:Y:S04]  /*1db20*/  LD.E R11, desc[UR42][R6.64] ;  /* 0x0000002a060b7980 */ /* 0x000ee8000c101900 */
[----:B---3--:R3:W-:Y:S04]  /*1db30*/  ST.E desc[UR42][R6.64], R11 ;  /* 0x0000000b06007985 */ /* 0x0087e8000c10192a */
[----:B------:R-:W4:Y:S04]  /*1db40*/  LD.E R13, desc[UR42][R178.64] ;  /* 0x0000002ab20d7980 */ /* 0x000f28000c101900 */
[----:B----4-:R4:W-:Y:S04]  /*1db50*/  ST.E desc[UR42][R178.64], R13 ;  /* 0x0000000db2007985 */ /* 0x0109e8000c10192a */
[----:B------:R-:W2:Y:S04]  /*1db60*/  LD.E R15, desc[UR42][R180.64] ;  /* 0x0000002ab40f7980 */ /* 0x000ea8000c101900 */
[----:B--2---:R2:W-:Y:S04]  /*1db70*/  ST.E desc[UR42][R180.64], R15 ;  /* 0x0000000fb4007985 */ /* 0x0045e8000c10192a */
[----:B------:R-:W2:Y:S04]  /*1db80*/  LD.E R17, desc[UR42][R18.64+0x230] ;  /* 0x0002302a12117980 */ /* 0x000ea8000c101900 */
[----:B------:R-:W2:Y:S04]  /*1db90*/  LD.E R21, desc[UR42][R18.64+0x234] ;  /* 0x0002342a12157980 */ /* 0x000ea8000c101900 */
[----:B0-----:R-:W2:Y:S04]  /*1dba0*/  LD.E R25, desc[UR42][R18.64+0x238] ;  /* 0x0002382a12197980 */ /* 0x001ea8000c101900 */
[----:B-1----:R-:W2:Y:S04]  /*1dbb0*/  LD.E R27, desc[UR42][R18.64+0x23c] ;  /* 0x00023c2a121b7980 */ /* 0x002ea8000c101900 */
[----:B------:R-:W2:Y:S04]  /*1dbc0*/  LD.E R9, desc[UR42][R18.64+0x240] ;  /* 0x0002402a12097980 */ /* 0x000ea8000c101900 */
[----:B------:R-:W2:Y:S04]  /*1dbd0*/  LD.E R29, desc[UR42][R18.64+0x244] ;  /* 0x0002442a121d7980 */ /* 0x000ea8000c101900 */
[----:B---3--:R-:W3:Y:S04]  /*1dbe0*/  LD.E R7, desc[UR42][R18.64+0x248] ;  /* 0x0002482a12077980 */ /* 0x008ee8000c101900 */
[----:B------:R-:W3:Y:S04]  /*1dbf0*/  LD.E R11, desc[UR42][R18.64+0x24c] ;  /* 0x00024c2a120b7980 */ /* 0x000ee8000c101900 */
[----:B----4-:R-:W4:Y:S04]  /*1dc00*/  LD.E R13, desc[UR42][R18.64+0x250] ;  /* 0x0002502a120d7980 */ /* 0x010f28000c101900 */
        /* <DEDUP_REMOVED lines=247> */
.L_x_3733:
[----:B------:R-:W-:Y:S05]  /*1eb80*/  BSYNC B0 ;  /* 0x0000000000007941 */ /* 0x000fea0003800000 */
.L_x_3732:
[----:B------:R-:W-:Y:S05]  /*1eb90*/  @P0 BRA `(.L_x_3734) ;  /* 0xffffff6400f00947 */ /* 0x000fea000383ffff */
[----:B01----:R-:W-:-:S07]  /*1eba0*/  IMAD.MOV.U32 R0, RZ, RZ, R4 ;  /* 0x000000ffff007224 */ /* 0x003fce00078e0004 */
.L_x_3717:
[----:B------:R-:W-:-:S13]  /*1ebb0*/  ISETP.GE.AND P0, PT, R0, R165, PT ;  /* 0x000000a50000720c */ /* 0x000fda0003f06270 */
[----:B------:R-:W-:Y:S05]  /*1ebc0*/  @!P0 BRA `(.L_x_3735) ;  /* 0x000000ac003c8947 */ /* 0x000fea0003800000 */
[----:B------:R0:W5:Y:S02]  /*1ebd0*/  LDL.64 R2, [R1+0x170] ;  /* 0x0001700001027983 */ /* 0x0001640000100a00 */
.L_x_3762:
        /* <DEDUP_REMOVED lines=21> */
.L_x_3737:
[----:B------:R-:W-:Y:S05]  /*1ed30*/  BSYNC B0 ;  /* 0x0000000000007941 */ /* 0x000fea0003800000 */
.L_x_3736:
        /* <DEDUP_REMOVED lines=13> */
.L_x_3739:
[----:B------:R-:W-:Y:S05]  /*1ee10*/  BSYNC B0 ;  /* 0x0000000000007941 */ /* 0x000fea0003800000 */
.L_x_3738:
        /* <DEDUP_REMOVED lines=8> */
.L_x_3741:
[----:B------:R-:W-:Y:S05]  /*1eea0*/  BSYNC B0 ;  /* 0x0000000000007941 */ /* 0x000fea0003800000 */
.L_x_3740:
[----:B-1---5:R-:W2:Y:S04]  /*1eeb0*/  LD.E R7, desc[UR42][R2.64] ;  /* 0x0000002a02077980 */ /* 0x022ea8000c101900 */
[----:B------:R-:W2:Y:S01]  /*1eec0*/  LDL.64 R10, [R1+0xa0] ;  /* 0x0000a000010a7983 */ /* 0x000ea20000100a00 */
[----:B------:R-:W-:Y:S05]  /*1eed0*/  WARPSYNC.ALL ;  /* 0x0000000000007948 */ /* 0x000fea0003800000 */
[----:B------:R-:W3:Y:S04]  /*1eee0*/  LDL.64 R4, [R1+0x98] ;  /* 0x0000980001047983 */ /* 0x000ee80000100a00 */
[----:B------:R-:W4:Y:S04]  /*1eef0*/  LDL.64 R8, [R1+0x98] ;  /* 0x0000980001087983 */ /* 0x000f280000100a00 */
        /* <DEDUP_REMOVED lines=8> */
[----:B------:R-:W-:Y:S01]  /*1ef80*/  VIADD R10, R6, 0x2 ;  /* 0x00000002060a7836 */ /* 0x000fe20000000000 */
[----:B------:R1:W-:Y:S01]  /*1ef90*/  STL [R1+0x80], RZ ;  /* 0x000080ff01007387 */ /* 0x0003e20000100800 */
[----:B---3--:R-:W-:Y:S02]  /*1efa0*/  R2UR UR4, R4 ;  /* 0x00000000040472ca */ /* 0x008fe400000e0000 */
[----:B------:R-:W-:-:S13]  /*1efb0*/  R2UR UR5, R5 ;  /* 0x00000000050572ca */ /* 0x000fda00000e0000 */
[----:B------:R-:W-:Y:S01]  /*1efc0*/  HGMMA.64x96x16.F32.BF16 R24, gdesc[UR4], RZ, !UPT, gsb0 ;  /* 0x01600000041879f0 */ /* 0x000fe2000c0018ff */
[----:B----4-:R-:W-:Y:S02]  /*1efd0*/  VIADD R8, R8, 0x2 ;  /* 0x0000000208087836 */ /* 0x010fe40000000000 */
[----:B------:R-:W-:Y:S01]  /*1efe0*/  IMAD.MOV.U32 R4, RZ, RZ, 0x1 ;  /* 0x00000001ff047424 */ /* 0x000fe200078e00ff */
[----:B------:R-:W-:Y:S02]  /*1eff0*/  R2UR UR6, R10 ;  /* 0x000000000a0672ca */ /* 0x000fe400000e0000 */
[----:B------:R-:W-:Y:S02]  /*1f000*/  R2UR UR7, R11 ;  /* 0x000000000b0772ca */ /* 0x000fe400000e0000 */
[----:B------:R-:W-:Y:S02]  /*1f010*/  R2UR UR4, R8 ;  /* 0x00000000080472ca */ /* 0x000fe400000e0000 */
[----:B------:R-:W-:Y:S01]  /*1f020*/  R2UR UR5, R9 ;  /* 0x00000000090572ca */ /* 0x000fe200000e0000 */
[----:B------:R1:W-:Y:S04]  /*1f030*/  STL [R1+0x80], R4 ;  /* 0x0000800401007387 */ /* 0x0003e80000100800 */
[----:B------:R1:W-:Y:S04]  /*1f040*/  STL [R1+0x80], R4 ;  /* 0x0000800401007387 */ /* 0x0003e80000100800 */
[----:B------:R1:W-:Y:S04]  /*1f050*/  STL [R1+0x80], R4 ;  /* 0x0000800401007387 */ /* 0x0003e80000100800 */
[----:B------:R1:W-:Y:S01]  /*1f060*/  STL [R1+0x80], R4 ;  /* 0x0000800401007387 */ /* 0x0003e20000100800 */
[----:B------:R-:W-:-:S03]  /*1f070*/  WARPGROUP.DEPBAR.LE gsb0, 0x0 ;  /* 0x00008000000079c5 */ /* 0x000fc60000010000 */
[----:B------:R1:W5:Y:S04]  /*1f080*/  LD.E R5, desc[UR42][R2.64] ;  /* 0x0000002a02057980 */ /* 0x000368000c101900 */
[----:B------:R1:W5:Y:S01]  /*1f090*/  LD.E R7, desc[UR42][R2.64+0x4] ;  /* 0x0000042a02077980 */ /* 0x000362000c101900 */
[----:B------:R-:W-:-:S06]  /*1f0a0*/  WARPGROUP.ARRIVE ;  /* 0x00000000000079c5 */ /* 0x000fcc0000000000 */
        /* <DEDUP_REMOVED lines=12> */
[----:B--2---:R-:W-:Y:S02]  /*1f170*/  VIADD R14, R14, 0x6 ;  /* 0x000000060e0e7836 */ /* 0x004fe40000000000 */
[----:B------:R-:W-:Y:S01]  /*1f180*/  IMAD.MOV.U32 R9, RZ, RZ, R11 ;  /* 0x000000ffff097224 */ /* 0x000fe200078e000b */
[----:B------:R-:W-:Y:S02]  /*1f190*/  R2UR UR6, R8 ;  /* 0x00000000080672ca */ /* 0x000fe400000e0000 */
[----:B------:R-:W-:Y:S02]  /*1f1a0*/  R2UR UR4, R14 ;  /* 0x000000000e0472ca */ /* 0x000fe400000e0000 */
[----:B------:R-:W-:Y:S02]  /*1f1b0*/  R2UR UR7, R9 ;  /* 0x00000000090772ca */ /* 0x000fe400000e0000 */
[----:B------:R-:W-:-:S02]  /*1f1c0*/  R2UR UR5, R15 ;  /* 0x000000000f0572ca */ /* 0x000fc400000e0000 */
[----:B------:R-:W-:Y:S01]  /*1f1d0*/  LOP3.LUT R16, R16, 0x1, RZ, 0xfc, !PT ;  /* 0x0000000110107812 */ /* 0x000fe200078efcff */
[----:B------:R-:W-:Y:S02]  /*1f1e0*/  WARPGROUP.DEPBAR.LE gsb0, 0x0 ;  /* 0x00008000000079c5 */ /* 0x000fe40000010000 */
[----:B------:R-:W-:-:S08]  /*1f1f0*/  WARPGROUP.ARRIVE ;  /* 0x00000000000079c5 */ /* 0x000fd00000000000 */
[----:B------:R-:W-:Y:S01]  /*1f200*/  HGMMA.64x96x16.F32.BF16 R24, gdesc[UR4], R24, gsb0 ;  /* 0x01600000041879f0 */ /* 0x000fe20008001818 */
[----:B------:R-:W-:Y:S01]  /*1f210*/  ISETP.NE.AND P1, PT, R16, 0x3, PT ;  /* 0x000000031000780c */ /* 0x000fe20003f25270 */
[----:B------:R-:W-:Y:S01]  /*1f220*/  BSSY B0, `(.L_x_3743) ;  /* 0x0000004000007945 */ /* 0x000fe20003800000 */
[----:B------:R-:W-:-:S11]  /*1f230*/  WARPGROUP.DEPBAR.LE gsb0, 0x0 ;  /* 0x00008000000079c5 */ /* 0x000fd60000010000 */
[----:B-1----:R-:W-:Y:S05]  /*1f240*/  @!P1 BRA `(.L_x_3744) ;  /* 0x0000000000049947 */ /* 0x002fea0003800000 */
[----:B------:R-:W-:Y:S01]  /*1f250*/  BPT.TRAP 0x1 ;  /* 0x000000040000795c */ /* 0x000fe20000300000 */
.L_x_3744:
[----:B------:R-:W-:Y:S05]  /*1f260*/  BSYNC B0 ;  /* 0x0000000000007941 */ /* 0x000fea0003800000 */
.L_x_3743:
        /* <DEDUP_REMOVED lines=10> */
.L_x_3746:
[----:B------:R-:W-:Y:S05]  /*1f310*/  BSYNC B0 ;  /* 0x0000000000007941 */ /* 0x000fea0003800000 */
.L_x_3745:
[----:B------:R-:W-:Y:S04]  /*1f320*/  BSSY B0, `(.L_x_3747) ;  /* 0x0000006000007945 */ /* 0x000fe80003800000 */
[----:B--2---:R-:W-:Y:S05]  /*1f330*/  @P0 BRA `(.L_x_3748) ;  /* 0x0000000000100947 */ /* 0x004fea0003800000 */
[----:B-----5:R-:W-:Y:S01]  /*1f340*/  IMAD R6, R6, 0x8, R8 ;  /* 0x0000000806067824 */ /* 0x020fe200078e0208 */
[----:B------:R-:W-:-:S04]  /*1f350*/  SHF.L.U32 R7, R7, 0x1f, RZ ;  /* 0x0000001f07077819 */ /* 0x000fc800000006ff */
[----:B------:R-:W2:Y:S02]  /*1f360*/  SYNCS.PHASECHK.TRANS64.TRYWAIT P0, [R6+URZ], R7 ;  /* 0x00000007060075a7 */ /* 0x000ea4000800017f */
[----:B--2---:R-:W-:Y:S05]  /*1f370*/  @!P0 BRA `(.L_x_3749) ;  /* 0x0000018000888947 */ /* 0x004fea0003800000 */
.L_x_3748:
[----:B------:R-:W-:Y:S05]  /*1f380*/  BSYNC B0 ;  /* 0x0000000000007941 */ /* 0x000fea0003800000 */
.L_x_3747:
[----:B------:R-:W3:Y:S04]  /*1f390*/  LD.E R17, desc[UR42][R2.64] ;  /* 0x0000002a02117980 */ /* 0x000ee8000c101900 */
[----:B--2--5:R-:W3:Y:S04]  /*1f3a0*/  LDL.64 R6, [R1+0x118] ;  /* 0x0001180001067983 */ /* 0x024ee80000100a00 */
[----:B-1----:R-:W2:Y:S04]  /*1f3b0*/  LDL R5, [R1+0x90] ;  /* 0x0000900001057983 */ /* 0x002ea80000100800 */
[----:B------:R-:W4:Y:S04]  /*1f3c0*/  LDL.64 R8, [R1+0x110] ;  /* 0x0001100001087983 */ /* 0x000f280000100a00 */
[----:B------:R-:W4:Y:S04]  /*1f3d0*/  LDL.64 R10, [R1+0x110] ;  /* 0x00011000010a7983 */ /* 0x000f280000100a00 */
[----:B------:R-:W4:Y:S04]  /*1f3e0*/  LDL.64 R12, [R1+0x110] ;  /* 0x00011000010c7983 */ /* 0x000f280000100a00 */
[----:B------:R-:W4:Y:S01]  /*1f3f0*/  LDL.64 R14, [R1+0x110] ;  /* 0x00011000010e7983 */ /* 0x000f220000100a00 */
[----:B------:R-:W-:Y:S05]  /*1f400*/  WARPSYNC.ALL ;  /* 0x0000000000007948 */ /* 0x000fea0003800000 */
[----:B------:R-:W-:Y:S01]  /*1f410*/  WARPGROUP.ARRIVE ;  /* 0x00000000000079c5 */ /* 0x000fe20000000000 */
[----:B---3--:R-:W-:Y:S01]  /*1f420*/  IMAD R6, R17, 0xc00, R6 ;  /* 0x00000c0011067824 */ /* 0x008fe200078e0206 */
[----:B------:R-:W-:Y:S01]  /*1f430*/  R2UR UR7, R7 ;  /* 0x00000000070772ca */ /* 0x000fe200000e0000 */
[----:B------:R-:W3:Y:S01]  /*1f440*/  LDL.64 R16, [R1+0x110] ;  /* 0x0001100001107983 */ /* 0x000ee20000100a00 */
[----:B--2---:R-:W-:-:S02]  /*1f450*/  ISETP.NE.U32.AND P0, PT, R5, RZ, PT ;  /* 0x000000ff0500720c */ /* 0x004fc40003f05070 */
        /* <DEDUP_REMOVED lines=143> */
[----:B----4-:R-:W-:-:S02]  /*1fd50*/  VIADD R12, R12, 0xc04 ;  /* 0x00000c040c0c7836 */ /* 0x010fc40000000000 */
        /* <DEDUP_REMOVED lines=49> */
[----:B------:R-:W4:Y:S04]  /*20070*/  LDL.64 R74, [R1+0x160] ;  /* 0x00016000014a7983 */ /* 0x000f280000100a00 */
[----:B--2---:R-:W2:Y:S04]  /*20080*/  LDL R5, [R1+0x13c] ;  /* 0x00013c0001057983 */ /* 0x004ea80000100800 */
[----:B------:R-:W4:Y:S04]  /*20090*/  LDL R76, [R1+0x168] ;  /* 0x00016800014c7983 */ /* 0x000f280000100800 */
[----:B------:R-:W4:Y:S04]  /*200a0*/  LDL.128 R12, [R1+0x150] ;  /* 0x00015000010c7983 */ /* 0x000f280000100c00 */
[----:B------:R-:W4:Y:S01]  /*200b0*/  LDL.128 R8, [R1+0x140] ;  /* 0x0001400001087983 */ /* 0x000f220000100c00 */
        /* <DEDUP_REMOVED lines=30> */
[----:B------:R-:W-:Y:S02]  /*202a0*/  @P1 SHF.R.U32.HI R6, RZ, R76, R75 ;  /* 0x0000004cff061219 */ /* 0x000fe4000001164b */
[----:B------:R-:W-:Y:S01]  /*202b0*/  LOP3.LUT R5, R20, 0x7ffffffc, RZ, 0xc0, !PT ;  /* 0x7ffffffc14057812 */ /* 0x000fe200078ec0ff */
[----:B------:R-:W-:Y:S02]  /*202c0*/  IMAD.MOV.U32 R7, RZ, RZ, -0x60 ;  /* 0xffffffa0ff077424 */ /* 0x000fe400078e00ff */
[----:B------:R-:W2:Y:S02]  /*202d0*/  SHFL.IDX PT, R72, R6, RZ, 0x1c1f ;  /* 0x001c1fff06487589 */ /* 0x000ea400000e0000 */
[----:B------:R-:W-:Y:S02]  /*202e0*/  IMAD.IADD R5, R16, 0x1, -R5 ;  /* 0x0000000110057824 */ /* 0x000fe400078e0a05 */
[----:B------:R-:W-:Y:S01]  /*202f0*/  IMAD R16, R0, R7, 0x1 ;  /* 0x0000000100107424 */ /* 0x000fe200078e0207 */
[----:B------:R-:W-:-:S03]  /*20300*/  ISETP.GE.AND P2, PT, R13, 0x1, PT ;  /* 0x000000010d00780c */ /* 0x000fc60003f46270 */
[----:B------:R-:W-:Y:S01]  /*20310*/  IMAD R5, R5, -0x2, R16 ;  /* 0xfffffffe05057824 */ /* 0x000fe200078e0210 */
[----:B------:R-:W-:-:S04]  /*20320*/  LOP3.LUT R7, RZ, R10, RZ, 0x33, !PT ;  /* 0x0000000aff077212 */ /* 0x000fc800078e33ff */
[----:B------:R-:W-:Y:S01]  /*20330*/  IADD3 R16, -R8, R5, R9 ;  /* 0x0000000508107210 */ /* 0x000fe20007ffe109 */
[----:B------:R-:W-:-:S04]  /*20340*/  VIADD R86, R5, 0xffffffff ;  /* 0xffffffff05567836 */ /* 0x000fc80000000000 */
[C---:B------:R-:W-:Y:S02]  /*20350*/  IMAD.IADD R11, R16.reuse, 0x1, R11 ;  /* 0x00000001100b7824 */ /* 0x040fe400078e020b */
[----:B------:R-:W-:Y:S02]  /*20360*/  IMAD.IADD R17, R16, 0x1, R7 ;  /* 0x0000000110117824 */ /* 0x000fe400078e0207 */
[----:B------:R-:W-:Y:S02]  /*20370*/  IMAD R21, R0, -0x60, R12 ;  /* 0xffffffa000157824 */ /* 0x000fe400078e020c */
[--C-:B--2---:R-:W-:Y:S02]  /*20380*/  IMAD.IADD R10, R11, 0x1, R72.reuse ;  /* 0x000000010b0a7824 */ /* 0x104fe400078e0248 */
        /* <DEDUP_REMOVED lines=12> */
.L_x_3753:
[----:B------:R-:W-:-:S13]  /*20450*/  ISETP.NE.AND P1, PT, R13, 0x1, PT ;  /* 0x000000010d00780c */ /* 0x000fda0003f25270 */
[----:B------:R-:W-:-:S05]  /*20460*/  @P1 IMAD.HI.U32 R12, R7, R14, RZ ;  /* 0x0000000e070c1227 */ /* 0x000fca00078e00ff */
[----:B------:R-:W-:-:S07]  /*20470*/  @P1 SHF.R.U32.HI R7, RZ, R15, R12 ;  /* 0x0000000fff071219 */ /* 0x000fce000001160c */
.L_x_3754:
[----:B------:R-:W-:Y:S05]  /*20480*/  BSYNC B1 ;  /* 0x0000000000017941 */ /* 0x000fea0003800000 */
.L_x_3752:
[----:B------:R-:W-:-:S05]  /*20490*/  IMAD R12, R7, R13, R86 ;  /* 0x0000000d070c7224 */ /* 0x000fca00078e0256 */
[----:B------:R-:W-:Y:S02]  /*204a0*/  VIMNMX R5, R5, R12, !PT ;  /* 0x0000000c05057248 */ /* 0x000fe40007fe0100 */
[----:B------:R-:W-:-:S07]  /*204b0*/  VIADDMNMX R10, R12, R13, R10, PT ;  /* 0x0000000d0c0a7246 */ /* 0x000fce000380010a */
.L_x_3751:
[----:B------:R-:W-:Y:S05]  /*204c0*/  BSYNC B0 ;  /* 0x0000000000007941 */ /* 0x000fea0003800000 */
.L_x_3750:
[C---:B------:R-:W-:Y:S01]  /*204d0*/  ISETP.GE.AND P1, PT, R21.reuse, 0x9, PT ;  /* 0x000000091500780c */ /* 0x040fe20003f26270 */
[----:B------:R-:W1:Y:S01]  /*204e0*/  SHFL.IDX PT, R6, R6, 0x1, 0x1c1f ;  /* 0x003c1f0006067f89 */ /* 0x000e6200000e0000 */
        /* <DEDUP_REMOVED lines=13> */
[----:B-1----:R-:W-:Y:S01]  /*205c0*/  IMAD.IADD R7, R17, 0x1, R6 ;  /* 0x0000000111077824 */ /* 0x002fe200078e0206 */
        /* <DEDUP_REMOVED lines=115> */
.L_x_3758:
[----:B------:R-:W-:-:S13]  /*20d00*/  ISETP.NE.AND P6, PT, R13, 0x1, PT ;  /* 0x000000010d00780c */ /* 0x000fda0003fc5270 */
[----:B------:R-:W-:-:S05]  /*20d10*/  @P6 IMAD.HI.U32 R14, R8, R14, RZ ;  /* 0x0000000e080e6227 */ /* 0x000fca00078e00ff */
[----:B------:R-:W-:-:S07]  /*20d20*/  @P6 SHF.R.U32.HI R8, RZ, R15, R14 ;  /* 0x0000000fff086219 */ /* 0x000fce000001160e */
.L_x_3759:
[----:B------:R-:W-:Y:S05]  /*20d30*/  BSYNC B1 ;  /* 0x0000000000017941 */ /* 0x000fea0003800000 */
.L_x_3757:
[----:B------:R-:W-:-:S05]  /*20d40*/  IMAD R8, R8, R13, R86 ;  /* 0x0000000d08087224 */ /* 0x000fca00078e0256 */
[----:B------:R-:W-:Y:S02]  /*20d50*/  VIADDMNMX R10, R8, R13, R10, PT ;  /* 0x0000000d080a7246 */ /* 0x000fe4000380010a */
[----:B------:R-:W-:-:S07]  /*20d60*/  VIMNMX R7, R7, R8, !PT ;  /* 0x0000000807077248 */ /* 0x000fce0007fe0100 */
.L_x_3756:
[----:B------:R-:W-:Y:S05]  /*20d70*/  BSYNC B0 ;  /* 0x0000000000007941 */ /* 0x000fea0003800000 */
.L_x_3755:
        /* <DEDUP_REMOVED lines=77> */
[----:B------:R-:W-:Y:S02]  /*21250*/  FMNMX.FTZ R6, R26, R15, !PT ;  /* 0x0000000f1a067209 */ /* 0x000fe40007810000 */
[----:B------:R-:W-:Y:S02]  /*21260*/  FMNMX.FTZ R5, R168, R5, !PT ;  /* 0x00000005a8057209 */ /* 0x000fe40007810000 */
[----:B------:R-:W-:-:S02]  /*21270*/  ISETP.LT.OR P5, PT, R10, 0x49, P5 ;  /* 0x000000490a00780c */ /* 0x000fc40002fa1670 */
[----:B------:R-:W-:Y:S02]  /*21280*/  FMNMX.FTZ R5, R170, R5, !PT ;  /* 0x00000005aa057209 */ /* 0x000fe40007810000 */
[----:B------:R-:W-:Y:S02]  /*21290*/  FSEL R62, R62, -INF , !P5 ;  /* 0xff8000003e3e7808 */ /* 0x000fe40006800000 */
[----:B------:R-:W-:Y:S02]  /*212a0*/  FMNMX.FTZ R5, R212, R5, !PT ;  /* 0x00000005d4057209 */ /* 0x000fe40007810000 */
[----:B------:R-:W-:Y:S02]  /*212b0*/  ISETP.GT.AND P2, PT, R7, 0x50, !P2 ;  /* 0x000000500700780c */ /* 0x000fe40005744270 */
[----:B------:R-:W-:Y:S02]  /*212c0*/  FMNMX.FTZ R5, R84, R5, !PT ;  /* 0x0000000554057209 */ /* 0x000fe40007810000 */
[----:B------:R-:W-:-:S02]  /*212d0*/  ISETP.LT.OR P1, PT, R10, 0x4a, P1 ;  /* 0x0000004a0a00780c */ /* 0x000fc40000f21670 */
        /* <DEDUP_REMOVED lines=39> */
[----:B------:R-:W-:Y:S02]  /*21550*/  FMNMX.FTZ R5, R59, R6, !PT ;  /* 0x000000063b057209 */ /* 0x000fe40007810000 */
[----:B------:R-:W-:Y:S01]  /*21560*/  ISETP.LT.OR P2, PT, R10, 0x51, P2 ;  /* 0x000000510a00780c */ /* 0x000fe20001741670 */
[----:B------:R-:W1:Y:S01]  /*21570*/  SHFL.BFLY PT, R12, R11, 0x1, 0x1f ;  /* 0x0c201f000b0c7f89 */ /* 0x000e6200000e0000 */
        /* <DEDUP_REMOVED lines=17> */
[----:B------:R-:W2:Y:S04]  /*21690*/  LDL.64 R6, [R1+0x440] ;  /* 0x0004400001067983 */ /* 0x000ea80000100a00 */
[----:B------:R-:W-:Y:S04]  /*216a0*/  STL.64 [R1+0x430], R8 ;  /* 0x0004300801007387 */ /* 0x000fe80000100a00 */
[----:B------:R-:W4:Y:S04]  /*216b0*/  LDL R11, [R1+0x434] ;  /* 0x00043400010b7983 */ /* 0x000f280000100800 */
[----:B------:R-:W-:Y:S04]  /*216c0*/  STL [R1+0x430], R10 ;  /* 0x0004300a01007387 */ /* 0x000fe80000100800 */
[----:B------:R-:W3:Y:S04]  /*216d0*/  LDL R12, [R1+0x430] ;  /* 0x00043000010c7983 */ /* 0x000ee80000100800 */
[----:B----4-:R-:W1:Y:S02]  /*216e0*/  SHFL.BFLY PT, R8, R11, 0x2, 0x1f ;  /* 0x0c401f000b087f89 */ /* 0x010e6400000e0000 */
[----:B-1----:R-:W-:-:S05]  /*216f0*/  FMNMX.FTZ R8, R8, R11, !PT ;  /* 0x0000000b08087209 */ /* 0x002fca0007810000 */
[----:B------:R-:W1:Y:S01]  /*21700*/  SHFL.BFLY PT, R9, R8, 0x1, 0x1f ;  /* 0x0c201f0008097f89 */ /* 0x000e6200000e0000 */
[----:B---3--:R-:W-:Y:S01]  /*21710*/  FMUL.FTZ R5, R44, R12 ;  /* 0x0000000c2c057220 */ /* 0x008fe20000410000 */
[----:B------:R-:W-:-:S04]  /*21720*/  FSETP.NEU.FTZ.AND P1, PT, R12, -INF , PT ;  /* 0xff8000000c00780b */ /* 0x000fc80003f3d000 */
[----:B------:R-:W-:Y:S02]  /*21730*/  FSEL R5, R5, RZ, P1 ;  /* 0x000000ff05057208 */ /* 0x000fe40000800000 */
[----:B------:R-:W-:-:S03]  /*21740*/  FSEL R11, R12, RZ, P1 ;  /* 0x000000ff0c0b7208 */ /* 0x000fc60000800000 */
        /* <DEDUP_REMOVED lines=10> */
[----:B-1----:R-:W-:Y:S01]  /*217f0*/  FMNMX.FTZ R8, R8, R9, !PT ;  /* 0x0000000908087209 */ /* 0x002fe20007810000 */
        /* <DEDUP_REMOVED lines=14> */
[C---:B------:R-:W-:Y:S01]  /*218e0*/  FSETP.NEU.FTZ.AND P1, PT, R8.reuse, -INF , PT ;  /* 0xff8000000800780b */ /* 0x040fe20003f3d000 */
[----:B------:R-:W-:-:S03]  /*218f0*/  FMUL.FTZ R5, R8, R44 ;  /* 0x0000002c08057220 */ /* 0x000fc60000410000 */
[----:B------:R-:W-:Y:S02]  /*21900*/  FSEL R10, R8, RZ, P1 ;  /* 0x000000ff080a7208 */ /* 0x000fe40000800000 */
[----:B------:R-:W-:Y:S01]  /*21910*/  FSEL R9, R5, RZ, P1 ;  /* 0x000000ff05097208 */ /* 0x000fe20000800000 */
[----:B------:R-:W-:Y:S02]  /*21920*/  FADD.FTZ R11, R14, -R11 ;  /* 0x8000000b0e0b7221 */ /* 0x000fe40000010000 */
[----:B------:R-:W-:Y:S02]  /*21930*/  FADD.FTZ R15, R15, -R10 ;  /* 0x8000000a0f0f7221 */ /* 0x000fe40000010000 */
[-CC-:B------:R-:W-:Y:S01]  /*21940*/  FFMA.FTZ R169, R26, R44.reuse, -R9.reuse ;  /* 0x0000002c1aa97223 */ /* 0x180fe20000010809 */
[-C--:B------:R-:W-:Y:S01]  /*21950*/  FMUL.FTZ R11, R11, R44.reuse ;  /* 0x0000002c0b0b7220 */ /* 0x080fe20000410000 */
[----:B------:R-:W-:Y:S01]  /*21960*/  FMUL.FTZ R15, R44, R15 ;  /* 0x0000000f2c0f7220 */ /* 0x000fe20000410000 */
[-CC-:B------:R-:W-:Y:S01]  /*21970*/  FFMA.FTZ R13, R27, R44.reuse, -R9.reuse ;  /* 0x0000002c1b0d7223 */ /* 0x180fe20000010809 */
[----:B------:R-:W-:Y:S01]  /*21980*/  MUFU.EX2 R25, R25 ;  /* 0x0000001900197308 */ /* 0x000fe20000000800 */
[----:B------:R-:W-:-:S07]  /*21990*/  FFMA.FTZ R171, R30, R44, -R9 ;  /* 0x0000002c1eab7223 */ /* 0x000fce0000010809 */
[----:B------:R-:W2:Y:S01]  /*219a0*/  MUFU.EX2 R28, R11 ;  /* 0x0000000b001c7308 */ /* 0x000ea20000000800 */
[----:B------:R-:W-:-:S07]  /*219b0*/  FFMA.FTZ R12, R31, R44, -R9 ;  /* 0x0000002c1f0c7223 */ /* 0x000fce0000010809 */
[----:B------:R-:W-:Y:S08]  /*219c0*/  MUFU.EX2 R169, R169 ;  /* 0x000000a900a97308 */ /* 0x000ff00000000800 */
[----:B------:R-:W1:Y:S01]  /*219d0*/  MUFU.EX2 R26, R15 ;  /* 0x0000000f001a7308 */ /* 0x000e620000000800 */
[----:B------:R-:W-:-:S07]  /*219e0*/  FFMA.FTZ R206, R34, R44, -R9 ;  /* 0x0000002c22ce7223 */ /* 0x000fce0000010809 */
[----:B------:R-:W3:Y:S08]  /*219f0*/  MUFU.EX2 R168, R168 ;  /* 0x000000a800a87308 */ /* 0x000ef00000000800 */
[----:B------:R-:W4:Y:S01]  /*21a00*/  MUFU.EX2 R13, R13 ;  /* 0x0000000d000d7308 */ /* 0x000f220000000800 */
[----:B------:R-:W-:-:S07]  /*21a10*/  FFMA.FTZ R207, R35, R44, -R9 ;  /* 0x0000002c23cf7223 */ /* 0x000fce0000010809 */
[----:B------:R-:W5:Y:S08]  /*21a20*/  MUFU.EX2 R170, R170 ;  /* 0x000000aa00aa7308 */ /* 0x000f700000000800 */
[----:B------:R-:W0:Y:S01]  /*21a30*/  MUFU.EX2 R171, R171 ;  /* 0x000000ab00ab7308 */ /* 0x000e220000000800 */
[----:B--2---:R-:W-:Y:S01]  /*21a40*/  FFMA.FTZ R5, R28, R6, R25 ;  /* 0x000000061c057223 */ /* 0x004fe20000010019 */
[----:B-1----:R-:W-:-:S06]  /*21a50*/  FFMA.FTZ R6, R7, R26, R169 ;  /* 0x0000001a07067223 */ /* 0x002fcc00000100a9 */
        /* <DEDUP_REMOVED lines=8> */
[----:B-----5:R-:W-:Y:S01]  /*21ae0*/  FADD.FTZ R5, R170, R5 ;  /* 0x00000005aa057221 */ /* 0x020fe20000010000 */
        /* <DEDUP_REMOVED lines=81> */
[----:B------:R-:W1:Y:S08]  /*22000*/  MUFU.EX2 R177, R177 ;  /* 0x000000b100b17308 */ /* 0x000e700000000800 */
        /* <DEDUP_REMOVED lines=10> */
[----:B--2---:R-:W-:-:S03]  /*220b0*/  FADD.FTZ R10, R16, R7 ;  /* 0x00000007100a7221 */ /* 0x004fc60000010000 */
[----:B---3--:R-:W-:Y:S01]  /*220c0*/  FADD.FTZ R7, R17, R6 ;  /* 0x0000000611077221 */ /* 0x008fe20000010000 */
[----:B----4-:R-:W-:-:S03]  /*220d0*/  FADD.FTZ R11, R5, R10 ;  /* 0x0000000a050b7221 */ /* 0x010fc60000010000 */
[----:B0-----:R-:W-:Y:S01]  /*220e0*/  FADD.FTZ R10, R20, R7 ;  /* 0x00000007140a7221 */ /* 0x001fe20000010000 */
[----:B------:R-:W-:Y:S01]  /*220f0*/  STL [R1+0x434], R8 ;  /* 0x0004340801007387 */ /* 0x000fe20000100800 */
[----:B-----5:R-:W-:-:S05]  /*22100*/  FADD.FTZ R11, R14, R11 ;  /* 0x0000000b0e0b7221 */ /* 0x020fca0000010000 */
[----:B------:R-:W-:Y:S04]  /*22110*/  STL.64 [R1+0x440], R10 ;  /* 0x0004400a01007387 */ /* 0x000fe80000100a00 */
        /* <DEDUP_REMOVED lines=11> */
[----:B0-----:R-:W2:Y:S04]  /*221d0*/  LD.E R9, desc[UR42][R18.64+0x260] ;  /* 0x0002602a12097980 */ /* 0x001ea8000c101900 */
        /* <DEDUP_REMOVED lines=61> */
[----:B------:R-:W-:-:S06]  /*225b0*/  ULOP3.LUT UR5, UR4, 0x8, URZ, 0xfc, !UPT ;  /* 0x0000000804057892 */ /* 0x000fcc000f8efc3f */
[----:B------:R-:W-:Y:S02]  /*225c0*/  IMAD.U32 R8, RZ, RZ, UR5 ;  /* 0x00000005ff087e24 */ /* 0x000fe4000f8e00ff */
[C---:B--2---:R-:W-:Y:S01]  /*225d0*/  FMUL.FTZ R9, R28.reuse, R9 ;  /* 0x000000091c097220 */ /* 0x044fe20000410000 */
[----:B---3--:R-:W-:-:S04]  /*225e0*/  FMUL.FTZ R145, R28, R145 ;  /* 0x000000911c917220 */ /* 0x008fc80000410000 */
[----:B------:R0:W-:Y:S01]  /*225f0*/  ST.E desc[UR42][R18.64+0x260], R9 ;  /* 0x0002600912007985 */ /* 0x0001e2000c10192a */
[C---:B----4-:R-:W-:Y:S01]  /*22600*/  FMUL.FTZ R11, R28.reuse, R11 ;  /* 0x0000000b1c0b7220 */ /* 0x050fe20000410000 */
[C---:B-----5:R-:W-:Y:S01]  /*22610*/  FMUL.FTZ R29, R28.reuse, R29 ;  /* 0x0000001d1c1d7220 */ /* 0x060fe20000410000 */
[C---:B------:R-:W-:Y:S01]  /*22620*/  FMUL.FTZ R31, R28.reuse, R31 ;  /* 0x0000001f1c1f7220 */ /* 0x040fe20000410000 */
[----:B0-----:R-:W-:Y:S02]  /*22630*/  IMAD.U32 R9, RZ, RZ, UR7 ;  /* 0x00000007ff097e24 */ /* 0x001fe4000f8e00ff */
        /* <DEDUP_REMOVED lines=118> */
[----:B0-----:R-:W1:Y:S01]  /*22da0*/  LD.E R11, desc[UR42][R8.64] ;  /* 0x0000002a080b7980 */ /* 0x001e62000c101900 */
[----:B------:R-:W-:-:S06]  /*22db0*/  ULOP3.LUT UR6, UR4, 0xc, URZ, 0xfc, !UPT ;  /* 0x0000000c04067892 */ /* 0x000fcc000f8efc3f */
[----:B------:R-:W-:Y:S02]  /*22dc0*/  IMAD.U32 R10, RZ, RZ, UR6 ;  /* 0x00000006ff0a7e24 */ /* 0x000fe4000f8e00ff */
[----:B-1----:R-:W-:Y:S01]  /*22dd0*/  FMUL.FTZ R27, R26, R11 ;  /* 0x0000000b1a1b7220 */ /* 0x002fe20000410000 */
[----:B------:R-:W-:-:S04]  /*22de0*/  IMAD.U32 R11, RZ, RZ, UR7 ;  /* 0x00000007ff0b7e24 */ /* 0x000fc8000f8e00ff */
[----:B------:R0:W-:Y:S04]  /*22df0*/  ST.E desc[UR42][R8.64], R27 ;  /* 0x0000001b08007985 */ /* 0x0001e8000c10192a */
[----:B------:R-:W2:Y:S01]  /*22e00*/  LD.E R11, desc[UR42][R10.64] ;  /* 0x0000002a0a0b7980 */ /* 0x000ea2000c101900 */
[----:B------:R-:W-:Y:S02]  /*22e10*/  IMAD.U32 R28, RZ, RZ, UR6 ;  /* 0x00000006ff1c7e24 */ /* 0x000fe4000f8e00ff */
[----:B------:R-:W-:Y:S02]  /*22e20*/  IMAD.U32 R29, RZ, RZ, UR7 ;  /* 0x00000007ff1d7e24 */ /* 0x000fe4000f8e00ff */
        /* <DEDUP_REMOVED lines=8> */
[----:B0-----:R-:W5:Y:S04]  /*22eb0*/  LD.E R27, desc[UR42][R18.64+0x25c] ;  /* 0x00025c2a121b7980 */ /* 0x001f68000c101900 */
        /* <DEDUP_REMOVED lines=180> */
[----:B0-----:R-:W5:Y:S04]  /*23a00*/  LD.E R33, desc[UR42][R18.64+0x220] ;  /* 0x0002202a12217980 */ /* 0x001f68000c101900 */
[----:B-1----:R-:W4:Y:S04]  /*23a10*/  LD.E R27, desc[UR42][R2.64] ;  /* 0x0000002a021b7980 */ /* 0x002f28000c101900 */
[----:B--2---:R-:W2:Y:S04]  /*23a20*/  LD.E.64 R10, desc[UR42][R18.64+0xa8] ;  /* 0x0000a82a120a7980 */ /* 0x004ea8000c101b00 */
[----:B-----5:R0:W-:Y:S04]  /*23a30*/  ST.E desc[UR42][R18.64+0x220], R33 ;  /* 0x0002202112007985 */ /* 0x0201e8000c10192a */
[----:B------:R-:W5:Y:S01]  /*23a40*/  LD.E R35, desc[UR42][R6.64] ;  /* 0x0000002a06237980 */ /* 0x000f62000c101900 */
[----:B---3--:R-:W-:-:S03]  /*23a50*/  IMAD.U32 R29, RZ, RZ, UR7 ;  /* 0x00000007ff1d7e24 */ /* 0x008fc6000f8e00ff */
[----:B-----5:R1:W-:Y:S04]  /*23a60*/  ST.E desc[UR42][R6.64], R35 ;  /* 0x0000002306007985 */ /* 0x0203e8000c10192a */
[----:B------:R-:W3:Y:S01]  /*23a70*/  LD.E R37, desc[UR42][R8.64] ;  /* 0x0000002a08257980 */ /* 0x000ee2000c101900 */
[----:B------:R-:W-:Y:S02]  /*23a80*/  IMAD.U32 R30, RZ, RZ, UR6 ;  /* 0x00000006ff1e7e24 */ /* 0x000fe4000f8e00ff */
[----:B----4-:R-:W-:Y:S01]  /*23a90*/  IMAD.U32 R31, RZ, RZ, UR7 ;  /* 0x00000007ff1f7e24 */ /* 0x010fe2000f8e00ff */
[----:B---3--:R3:W-:Y:S04]  /*23aa0*/  ST.E desc[UR42][R8.64], R37 ;  /* 0x0000002508007985 */ /* 0x0087e8000c10192a */
[----:B------:R-:W4:Y:S04]  /*23ab0*/  LD.E R29, desc[UR42][R28.64] ;  /* 0x0000002a1c1d7980 */ /* 0x000f28000c101900 */
[----:B----4-:R4:W-:Y:S04]  /*23ac0*/  ST.E desc[UR42][R30.64], R29 ;  /* 0x0000001d1e007985 */ /* 0x0109e8000c10192a */
[----:B------:R-:W5:Y:S04]  /*23ad0*/  LD.E R39, desc[UR42][R18.64+0x230] ;  /* 0x0002302a12277980 */ /* 0x000f68000c101900 */
[----:B0-----:R-:W2:Y:S04]  /*23ae0*/  LD.E R33, desc[UR42][R18.64+0x234] ;  /* 0x0002342a12217980 */ /* 0x001ea8000c101900 */
[----:B------:R-:W2:Y:S04]  /*23af0*/  LD.E R41, desc[UR42][R18.64+0x238] ;  /* 0x0002382a12297980 */ /* 0x000ea8000c101900 */
[----:B------:R-:W2:Y:S04]  /*23b00*/  LD.E R43, desc[UR42][R18.64+0x23c] ;  /* 0x00023c2a122b7980 */ /* 0x000ea8000c101900 */
[----:B-1----:R-:W2:Y:S04]  /*23b10*/  LD.E R35, desc[UR42][R18.64+0x240] ;  /* 0x0002402a12237980 */ /* 0x002ea8000c101900 */
[----:B------:R-:W2:Y:S04]  /*23b20*/  LD.E R45, desc[UR42][R18.64+0x244] ;  /* 0x0002442a122d7980 */ /* 0x000ea8000c101900 */
[----:B------:R-:W2:Y:S04]  /*23b30*/  LD.E R47, desc[UR42][R18.64+0x248] ;  /* 0x0002482a122f7980 */ /* 0x000ea8000c101900 */
[----:B---3--:R-:W3:Y:S04]  /*23b40*/  LD.E R37, desc[UR42][R18.64+0x24c] ;  /* 0x00024c2a12257980 */ /* 0x008ee8000c101900 */
[----:B------:R-:W3:Y:S04]  /*23b50*/  LD.E R49, desc[UR42][R18.64+0x250] ;  /* 0x0002502a12317980 */ /* 0x000ee8000c101900 */
[----:B------:R-:W3:Y:S04]  /*23b60*/  LD.E R51, desc[UR42][R18.64+0x254] ;  /* 0x0002542a12337980 */ /* 0x000ee8000c101900 */
        /* <DEDUP_REMOVED lines=114> */
[----:B-----5:R-:W-:Y:S04]  /*24290*/  ST.E desc[UR42][R18.64+0x230], R39 ;  /* 0x0002302712007985 */ /* 0x020fe8000c10192a */
[----:B--2---:R-:W-:Y:S04]  /*242a0*/  ST.E desc[UR42][R18.64+0x234], R33 ;  /* 0x0002342112007985 */ /* 0x004fe8000c10192a */
[----:B------:R-:W-:Y:S04]  /*242b0*/  ST.E desc[UR42][R18.64+0x238], R41 ;  /* 0x0002382912007985 */ /* 0x000fe8000c10192a */
[----:B------:R-:W-:Y:S04]  /*242c0*/  ST.E desc[UR42][R18.64+0x23c], R43 ;  /* 0x00023c2b12007985 */ /* 0x000fe8000c10192a */
[----:B------:R-:W-:Y:S04]  /*242d0*/  ST.E desc[UR42][R18.64+0x240], R35 ;  /* 0x0002402312007985 */ /* 0x000fe8000c10192a */
[----:B------:R-:W-:Y:S04]  /*242e0*/  ST.E desc[UR42][R18.64+0x244], R45 ;  /* 0x0002442d12007985 */ /* 0x000fe8000c10192a */
[----:B------:R-:W-:Y:S04]  /*242f0*/  ST.E desc[UR42][R18.64+0x248], R47 ;  /* 0x0002482f12007985 */ /* 0x000fe8000c10192a */
[----:B---3--:R-:W-:Y:S04]  /*24300*/  ST.E desc[UR42][R18.64+0x24c], R37 ;  /* 0x00024c2512007985 */ /* 0x008fe8000c10192a */
        /* <DEDUP_REMOVED lines=117> */
[----:B------:R-:W-:-:S02]  /*24a60*/  IMAD R10, R27, 0xc00, R10 ;  /* 0x00000c001b0a7824 */ /* 0x000fc400078e020a */
[----:B------:R-:W-:Y:S01]  /*24a70*/  IMAD.U32 R27, RZ, RZ, UR7 ;  /* 0x00000007ff1b7e24 */ /* 0x000fe2000f8e00ff */
[----:B------:R-:W-:Y:S01]  /*24a80*/  F2FP.BF16.F32.PACK_AB R168, R168, R25 ;  /* 0x00000019a8a8723e */ /* 0x000fe200000010ff */
[----:B-1----:R-:W-:Y:S01]  /*24a90*/  IMAD.U32 R26, RZ, RZ, UR6 ;  /* 0x00000006ff1a7e24 */ /* 0x002fe2000f8e00ff */
[----:B--2---:R-:W2:Y:S04]  /*24aa0*/  LD.E R28, desc[UR42][R18.64+0x230] ;  /* 0x0002302a121c7980 */ /* 0x004ea8000c101900 */
[----:B------:R-:W2:Y:S04]  /*24ab0*/  LD.E R27, desc[UR42][R26.64] ;  /* 0x0000002a1a1b7980 */ /* 0x000ea8000c101900 */
        /* <DEDUP_REMOVED lines=130> */
[----:B------:R-:W-:Y:S02]  /*252e0*/  F2FP.BF16.F32.PACK_AB R169, R13, R169 ;  /* 0x000000a90da9723e */ /* 0x000fe400000010ff */
[----:B------:R-:W-:Y:S01]  /*252f0*/  F2FP.BF16.F32.PACK_AB R171, R12, R171 ;  /* 0x000000ab0cab723e */ /* 0x000fe200000010ff */
[----:B------:R-:W-:Y:S01]  /*25300*/  VOTEU.ANY UP0, P1 ;  /* 0x00000000003f7886 */ /* 0x000fe20000800100 */
[----:B------:R-:W-:Y:S02]  /*25310*/  VIADD R12, R10, 0x80 ;  /* 0x000000800a0c7836 */ /* 0x000fe40000000000 */
[----:B------:R-:W-:Y:S01]  /*25320*/  IMAD.MOV.U32 R13, RZ, RZ, R11 ;  /* 0x000000ffff0d7224 */ /* 0x000fe200078e000b */
[----:B--2---:R-:W-:-:S06]  /*25330*/  WARPGROUP.ARRIVE ;  /* 0x00000000000079c5 */ /* 0x004fcc0000000000 */
[----:B------:R-:W-:Y:S01]  /*25340*/  HGMMA.64x256x16.F32.BF16 R24, R168, gdesc[UR8].tnspB, R24, UP0, gsb0 ;  /* 0x43e00008a8187df0 */ /* 0x000fe2000b801818 */
[----:B------:R-:W-:Y:S01]  /*25350*/  R2UR UR10, R12 ;  /* 0x000000000c0a72ca */ /* 0x000fe200000e0000 */
[----:B------:R-:W-:Y:S01]  /*25360*/  IMAD.U32 R12, RZ, RZ, UR6 ;  /* 0x00000006ff0c7e24 */ /* 0x000fe2000f8e00ff */
[----:B------:R-:W-:Y:S01]  /*25370*/  R2UR UR11, R13 ;  /* 0x000000000d0b72ca */ /* 0x000fe200000e0000 */
[----:B------:R-:W-:Y:S01]  /*25380*/  IMAD.U32 R13, RZ, RZ, UR7 ;  /* 0x00000007ff0d7e24 */ /* 0x000fe2000f8e00ff */
        /* <DEDUP_REMOVED lines=138> */
[----:B------:R-:W-:Y:S01]  /*25c30*/  R2UR UR10, R12 ;  /* 0x000000000c0a72ca */ /* 0x000fe200000e0000 */
[----:B------:R-:W-:Y:S01]  /*25c40*/  IMAD.U32 R12, RZ, RZ, UR6 ;  /* 0x00000006ff0c7e24 */ /* 0x000fe2000f8e00ff */
[----:B------:R-:W-:Y:S01]  /*25c50*/  R2UR UR11, R13 ;  /* 0x000000000d0b72ca */ /* 0x000fe200000e0000 */
[----:B------:R-:W-:Y:S01]  /*25c60*/  IMAD.U32 R13, RZ, RZ, UR7 ;  /* 0x00000007ff0d7e24 */ /* 0x000fe2000f8e00ff */
        /* <DEDUP_REMOVED lines=283> */
[----:B------:R-:W-:Y:S02]  /*26e20*/  IMAD.U32 R13, RZ, RZ, UR7 ;  /* 0x00000007ff0d7e24 */ /* 0x000fe4000f8e00ff */
        /* <DEDUP_REMOVED lines=137> */
[----:B------:R-:W-:Y:S01]  /*276c0*/  IMAD.U32 R10, RZ, RZ, UR6 ;  /* 0x00000006ff0a7e24 */ /* 0x000fe2000f8e00ff */
[----:B------:R-:W-:Y:S01]  /*276d0*/  R2UR UR11, R11 ;  /* 0x000000000b0b72ca */ /* 0x000fe200000e0000 */
[----:B------:R-:W-:Y:S01]  /*276e0*/  IMAD.U32 R11, RZ, RZ, UR7 ;  /* 0x00000007ff0b7e24 */ /* 0x000fe2000f8e00ff */
[----:B------:R-:W-:Y:S01]  /*276f0*/  STL [R1+0x88], R4 ;  /* 0x0000880401007387 */ /* 0x000fe20000100800 */
[----:B------:R-:W-:-:S03]  /*27700*/  WARPGROUP.DEPBAR.LE gsb0, 0x0 ;  /* 0x00008000000079c5 */ /* 0x000fc60000010000 */
        /* <DEDUP_REMOVED lines=134> */
[----:B------:R-:W-:Y:S01]  /*27f70*/  IMAD.U32 R10, RZ, RZ, UR6 ;  /* 0x00000006ff0a7e24 */ /* 0x000fe2000f8e00ff */
[----:B------:R-:W-:Y:S01]  /*27f80*/  STL [R1+0x88], R4 ;  /* 0x0000880401007387 */ /* 0x000fe20000100800 */
[----:B------:R-:W-:Y:S01]  /*27f90*/  IMAD.U32 R11, RZ, RZ, UR7 ;  /* 0x00000007ff0b7e24 */ /* 0x000fe2000f8e00ff */
[----:B------:R-:W-:Y:S02]  /*27fa0*/  WARPGROUP.DEPBAR.LE gsb0, 0x0 ;  /* 0x00008000000079c5 */ /* 0x000fe40000010000 */
        /* <DEDUP_REMOVED lines=131> */
[----:B0-----:R-:W2:Y:S01]  /*287e0*/  LD.E R11, desc[UR42][R6.64] ;  /* 0x0000002a060b7980 */ /* 0x001ea2000c101900 */
[----:B------:R-:W-:-:S02]  /*287f0*/  IMAD.U32 R14, RZ, RZ, UR6 ;  /* 0x00000006ff0e7e24 */ /* 0x000fc4000f8e00ff */
[----:B------:R-:W-:Y:S01]  /*28800*/  IMAD.U32 R15, RZ, RZ, UR7 ;  /* 0x00000007ff0f7e24 */ /* 0x000fe2000f8e00ff */
[----:B--2---:R0:W-:Y:S04]  /*28810*/  ST.E desc[UR42][R6.64], R11 ;  /* 0x0000000b06007985 */ /* 0x0041e8000c10192a */
[----:B------:R-:W2:Y:S01]  /*28820*/  LD.E R13, desc[UR42][R8.64] ;  /* 0x0000002a080d7980 */ /* 0x000ea2000c101900 */
[----:B------:R-:W-:Y:S02]  /*28830*/  IMAD.U32 R16, RZ, RZ, UR6 ;  /* 0x00000006ff107e24 */ /* 0x000fe4000f8e00ff */
[----:B------:R-:W-:Y:S01]  /*28840*/  IMAD.U32 R17, RZ, RZ, UR7 ;  /* 0x00000007ff117e24 */ /* 0x000fe2000f8e00ff */
[----:B--2---:R2:W-:Y:S04]  /*28850*/  ST.E desc[UR42][R8.64], R13 ;  /* 0x0000000d08007985 */ /* 0x0045e8000c10192a */
[----:B------:R-:W3:Y:S04]  /*28860*/  LD.E R10, desc[UR42][R14.64] ;  /* 0x0000002a0e0a7980 */ /* 0x000ee8000c101900 */
[----:B---3--:R3:W-:Y:S04]  /*28870*/  ST.E desc[UR42][R16.64], R10 ;  /* 0x0000000a10007985 */ /* 0x0087e8000c10192a */
[----:B------:R-:W4:Y:S04]  /*28880*/  LD.E R21, desc[UR42][R18.64+0x230] ;  /* 0x0002302a12157980 */ /* 0x000f28000c101900 */
[----:B------:R-:W5:Y:S04]  /*28890*/  LD.E R25, desc[UR42][R18.64+0x234] ;  /* 0x0002342a12197980 */ /* 0x000f68000c101900 */
[----:B-1----:R-:W5:Y:S04]  /*288a0*/  LD.E R5, desc[UR42][R18.64+0x238] ;  /* 0x0002382a12057980 */ /* 0x002f68000c101900 */
[----:B------:R-:W5:Y:S04]  /*288b0*/  LD.E R27, desc[UR42][R18.64+0x23c] ;  /* 0x00023c2a121b7980 */ /* 0x000f68000c101900 */
[----:B0-----:R-:W5:Y:S04]  /*288c0*/  LD.E R7, desc[UR42][R18.64+0x240] ;  /* 0x0002402a12077980 */ /* 0x001f68000c101900 */
[----:B------:R-:W5:Y:S04]  /*288d0*/  LD.E R11, desc[UR42][R18.64+0x244] ;  /* 0x0002442a120b7980 */ /* 0x000f68000c101900 */
[----:B------:R-:W5:Y:S04]  /*288e0*/  LD.E R29, desc[UR42][R18.64+0x248] ;  /* 0x0002482a121d7980 */ /* 0x000f68000c101900 */
[----:B--2---:R-:W2:Y:S04]  /*288f0*/  LD.E R9, desc[UR42][R18.64+0x24c] ;  /* 0x00024c2a12097980 */ /* 0x004ea8000c101900 */
[----:B------:R-:W2:Y:S04]  /*28900*/  LD.E R13, desc[UR42][R18.64+0x250] ;  /* 0x0002502a120d7980 */ /* 0x000ea8000c101900 */
[----:B------:R-:W2:Y:S04]  /*28910*/  LD.E R15, desc[UR42][R18.64+0x254] ;  /* 0x0002542a120f7980 */ /* 0x000ea8000c101900 */
[----:B---3--:R-:W3:Y:S04]  /*28920*/  LD.E R17, desc[UR42][R18.64+0x258] ;  /* 0x0002582a12117980 */ /* 0x008ee8000c101900 */
[----:B------:R-:W3:Y:S04]  /*28930*/  LD.E R31, desc[UR42][R18.64+0x25c] ;  /* 0x00025c2a121f7980 */ /* 0x000ee8000c101900 */
        /* <DEDUP_REMOVED lines=112> */
[----:B----4-:R0:W-:Y:S04]  /*29040*/  ST.E desc[UR42][R18.64+0x230], R21 ;  /* 0x0002301512007985 */ /* 0x0101e8000c10192a */
[----:B-----5:R0:W-:Y:S04]  /*29050*/  ST.E desc[UR42][R18.64+0x234], R25 ;  /* 0x0002341912007985 */ /* 0x0201e8000c10192a */
[----:B------:R0:W-:Y:S04]  /*29060*/  ST.E desc[UR42][R18.64+0x238], R5 ;  /* 0x0002380512007985 */ /* 0x0001e8000c10192a */
[----:B------:R0:W-:Y:S04]  /*29070*/  ST.E desc[UR42][R18.64+0x23c], R27 ;  /* 0x00023c1b12007985 */ /* 0x0001e8000c10192a */
[----:B------:R0:W-:Y:S04]  /*29080*/  ST.E desc[UR42][R18.64+0x240], R7 ;  /* 0x0002400712007985 */ /* 0x0001e8000c10192a */
[----:B------:R0:W-:Y:S04]  /*29090*/  ST.E desc[UR42][R18.64+0x244], R11 ;  /* 0x0002440b12007985 */ /* 0x0001e8000c10192a */
[----:B------:R0:W-:Y:S04]  /*290a0*/  ST.E desc[UR42][R18.64+0x248], R29 ;  /* 0x0002481d12007985 */ /* 0x0001e8000c10192a */
[----:B--2---:R0:W-:Y:S04]  /*290b0*/  ST.E desc[UR42][R18.64+0x24c], R9 ;  /* 0x00024c0912007985 */ /* 0x0041e8000c10192a */
[----:B------:R0:W-:Y:S04]  /*290c0*/  ST.E desc[UR42][R18.64+0x250], R13 ;  /* 0x0002500d12007985 */ /* 0x0001e8000c10192a */
[----:B------:R0:W-:Y:S04]  /*290d0*/  ST.E desc[UR42][R18.64+0x254], R15 ;  /* 0x0002540f12007985 */ /* 0x0001e8000c10192a */
[----:B---3--:R0:W-:Y:S04]  /*290e0*/  ST.E desc[UR42][R18.64+0x258], R17 ;  /* 0x0002581112007985 */ /* 0x0081e8000c10192a */
        /* <DEDUP_REMOVED lines=121> */
.L_x_3761:
[----:B------:R-:W-:Y:S05]  /*29880*/  BSYNC B0 ;  /* 0x0000000000007941 */ /* 0x000fea0003800000 */
.L_x_3760:
[C---:B------:R-:W-:Y:S01]  /*29890*/  ISETP.GT.AND P0, PT, R0.reuse, R165, PT ;  /* 0x000000a50000720c */ /* 0x040fe20003f04270 */
[----:B------:R-:W-:-:S12]  /*298a0*/  VIADD R0, R0, 0xffffffff ;  /* 0xffffffff00007836 */ /* 0x000fd80000000000 */
[----:B------:R-:W-:Y:S05]  /*298b0*/  @P0 BRA `(.L_x_3762) ;  /* 0xffffff5000c80947 */ /* 0x000fea000383ffff */
.L_x_3735:
[----:B0-----:R-:W2:Y:S01]  /*298c0*/  LDL R5, [R1+0x440] ;  /* 0x0004400001057983 */ /* 0x001ea20000100800 */
[----:B------:R-:W-:Y:S05]  /*298d0*/  WARPSYNC.ALL ;  /* 0x0000000000007948 */ /* 0x000fea0003800000 */
[----:B------:R-:W3:Y:S04]  /*298e0*/  LDL R6, [R1+0x444] ;  /* 0x0004440001067983 */ /* 0x000ee80000100800 */
[----:B------:R-:W4:Y:S04]  /*298f0*/  LDL R136, [R1+0x210] ;  /* 0x0002100001887983 */ /* 0x000f280000100800 */
        /* <DEDUP_REMOVED lines=62> */
[----:B--2---:R-:W0:Y:S02]  /*29ce0*/  SHFL.BFLY PT, R0, R5, 0x2, 0x1f ;  /* 0x0c401f0005007f89 */ /* 0x004e2400000e0000 */
[----:B0-----:R-:W-:-:S05]  /*29cf0*/  FADD.FTZ R0, R5, R0 ;  /* 0x0000000005007221 */ /* 0x001fca0000010000 */
[----:B------:R-:W0:Y:S02]  /*29d00*/  SHFL.BFLY PT, R3, R0, 0x1, 0x1f ;  /* 0x0c201f0000037f89 */ /* 0x000e2400000e0000 */
[----:B0-----:R-:W-:Y:S01]  /*29d10*/  FADD.FTZ R2, R0, R3 ;  /* 0x0000000300027221 */ /* 0x001fe20000010000 */
[----:B----4-:R-:W-:Y:S01]  /*29d20*/  VIADD R136, R136, 0x1 ;  /* 0x0000000188887836 */ /* 0x010fe20000000000 */
[----:B------:R-:W2:Y:S04]  /*29d30*/  LDL R0, [R1+0x21c] ;  /* 0x00021c0001007983 */ /* 0x000ea80000100800 */
[----:B------:R-:W-:Y:S04]  /*29d40*/  STL [R1+0x440], R2 ;  /* 0x0004400201007387 */ /* 0x000fe80000100800 */
[----:B------:R-:W4:Y:S04]  /*29d50*/  LDL R147, [R1+0x440] ;  /* 0x0004400001937983 */ /* 0x000f280000100800 */
[----:B---3--:R-:W0:Y:S02]  /*29d60*/  SHFL.BFLY PT, R3, R6, 0x2, 0x1f ;  /* 0x0c401f0006037f89 */ /* 0x008e2400000e0000 */
[----:B0-----:R-:W-:Y:S01]  /*29d70*/  FADD.FTZ R3, R3, R6 ;  /* 0x0000000603037221 */ /* 0x001fe20000010000 */
[----:B------:R-:W-:Y:S01]  /*29d80*/  ISETP.NE.AND P2, PT, R136, 0x2, PT ;  /* 0x000000028800780c */ /* 0x000fe20003f45270 */
[----:B------:R-:W3:Y:S04]  /*29d90*/  LDL.64 R6, [R1+0x408] ;  /* 0x0004080001067983 */ /* 0x000ee80000100a00 */
[----:B-1----:R-:W0:Y:S08]  /*29da0*/  SHFL.BFLY PT, R4, R3, 0x1, 0x1f ;  /* 0x0c201f0003047f89 */ /* 0x002e3000000e0000 */
[----:B------:R-:W5:Y:S01]  /*29db0*/  @!P2 LDL R134, [R1+0x214] ;  /* 0x000214000186a983 */ /* 0x000f620000100800 */
[----:B0-----:R-:W-:-:S03]  /*29dc0*/  FADD.FTZ R140, R3, R4 ;  /* 0x00000004038c7221 */ /* 0x001fc60000010000 */
[----:B------:R-:W3:Y:S02]  /*29dd0*/  LDL.64 R4, [R1+0x3f8] ;  /* 0x0003f80001047983 */ /* 0x000ee40000100a00 */
[----:B------:R-:W-:Y:S02]  /*29de0*/  FSETP.NE.FTZ.AND P1, PT, R140, RZ, PT ;  /* 0x000000ff8c00720b */ /* 0x000fe40003f35000 */
[----:B------:R-:W3:Y:S11]  /*29df0*/  LDL.64 R2, [R1+0x418] ;  /* 0x0004180001027983 */ /* 0x000ef60000100a00 */
[----:B------:R-:W3:Y:S04]  /*29e00*/  @P1 LDL R143, [R1+0x450] ;  /* 0x00045000018f1983 */ /* 0x000ee80000100800 */
[----:B------:R-:W3:Y:S01]  /*29e10*/  @P1 LDL R145, [R1+0x434] ;  /* 0x0004340001911983 */ /* 0x000ee20000100800 */
[----:B------:R-:W-:-:S02]  /*29e20*/  IMAD.MOV.U32 R142, RZ, RZ, -0x800000 ;  /* 0xff800000ff8e7424 */ /* 0x000fc400078e00ff */
[----:B------:R-:W-:Y:S02]  /*29e30*/  IMAD.MOV.U32 R137, RZ, RZ, RZ ;  /* 0x000000ffff897224 */ /* 0x000fe400078e00ff */
[----:B------:R-:W-:Y:S01]  /*29e40*/  IMAD.MOV.U32 R144, RZ, RZ, -0x800000 ;  /* 0xff800000ff907424 */ /* 0x000fe200078e00ff */
[----:B------:R0:W-:Y:S08]  /*29e50*/  BAR.ARV R219, 0x100 ;  /* 0x000400db0000751d */ /* 0x0001f00000002000 */
[----:B------:R-:W-:Y:S06]  /*29e60*/  BAR.ARV 0x8, 0x180 ;  /* 0x0206000000007b1d */ /* 0x000fec0000002000 */
[----:B----4-:R-:W-:-:S13]  /*29e70*/  FSETP.NE.FTZ.AND P0, PT, R147, RZ, PT ;  /* 0x000000ff9300720b */ /* 0x010fda0003f15000 */
[----:B------:R-:W4:Y:S04]  /*29e80*/  @P0 LDL R138, [R1+0x450] ;  /* 0x00045000018a0983 */ /* 0x000f280000100800 */
[----:B------:R-:W3:Y:S01]  /*29e90*/  @P0 LDL R139, [R1+0x430] ;  /* 0x00043000018b0983 */ /* 0x000ee20000100800 */
[----:B------:R-:W1:Y:S02]  /*29ea0*/  @P0 MUFU.LG2 R141, R147 ;  /* 0x00000093008d0308 */ /* 0x000e640000000c00 */
[----:B-1----:R-:W-:-:S06]  /*29eb0*/  @P0 FMUL.FTZ R141, R141, 0.69314718246459960938 ;  /* 0x3f3172188d8d0820 */ /* 0x002fcc0000410000 */
[----:B------:R-:W-:Y:S08]  /*29ec0*/  @P1 MUFU.LG2 R146, R140 ;  /* 0x0000008c00921308 */ /* 0x000ff00000000c00 */
[----:B------:R-:W1:Y:S01]  /*29ed0*/  @P0 MUFU.RCP R137, R147 ;  /* 0x0000009300890308 */ /* 0x000e620000001000 */
[----:B-----5:R-:W-:Y:S01]  /*29ee0*/  @!P2 LOP3.LUT R134, R134, 0x1, RZ, 0x3c, !PT ;  /* 0x000000018686a812 */ /* 0x020fe200078e3cff */
[----:B--2---:R-:W-:Y:S01]  /*29ef0*/  VIADD R0, R0, 0x1 ;  /* 0x0000000100007836 */ /* 0x004fe20000000000 */
[----:B------:R-:W-:Y:S04]  /*29f00*/  STL [R1+0x444], R140 ;  /* 0x0004448c01007387 */ /* 0x000fe80000100800 */
[----:B------:R-:W-:Y:S04]  /*29f10*/  STL [R1+0x210], R136 ;  /* 0x0002108801007387 */ /* 0x000fe80000100800 */
[----:B------:R-:W-:Y:S01]  /*29f20*/  @!P2 STL [R1+0x214], R134 ;  /* 0x000214860100a387 */ /* 0x000fe20000100800 */
        /* <DEDUP_REMOVED lines=99> */
[----:B---3--:R-:W-:Y:S01]  /*2a560*/  @P0 FFMA.FTZ R142, R138, R139, R141 ;  /* 0x0000008b8a8e0223 */ /* 0x008fe2000001008d */
[----:B------:R-:W-:-:S06]  /*2a570*/  IMAD.MOV.U32 R138, RZ, RZ, RZ ;  /* 0x000000ffff8a7224 */ /* 0x000fcc00078e00ff */
[----:B------:R-:W1:Y:S01]  /*2a580*/  @P1 MUFU.RCP R138, R140 ;  /* 0x0000008c008a1308 */ /* 0x000e620000001000 */
[----:B------:R-:W-:Y:S01]  /*2a590*/  @P1 FMUL.FTZ R139, R146, 0.69314718246459960938 ;  /* 0x3f317218928b1820 */ /* 0x000fe20000410000 */
[----:B------:R-:W-:-:S04]  /*2a5a0*/  @P1 FMUL.FTZ R146, R143, 0.69314718246459960938 ;  /* 0x3f3172188f921820 */ /* 0x000fc80000410000 */
[----:B------:R-:W-:Y:S01]  /*2a5b0*/  @P1 FFMA.FTZ R144, R146, R145, R139 ;  /* 0x0000009192901223 */ /* 0x000fe2000001008b */
[-C--:B-1----:R-:W-:Y:S01]  /*2a5c0*/  FMUL.FTZ R13, R13, R138.reuse ;  /* 0x0000008a0d0d7220 */ /* 0x082fe20000410000 */
        /* <DEDUP_REMOVED lines=98> */
[----:B------:R0:W-:Y:S01]  /*2abf0*/  STL [R1+0x218], R12 ;  /* 0x0002180c01007387 */ /* 0x0001e20000100800 */
[----:B------:R-:W-:-:S13]  /*2ac00*/  PLOP3.LUT P0, PT, PT, PT, PT, 0x8, 0x0 ;  /* 0x000000000000781c */ /* 0x000fda0003f0e170 */
.L_x_3645:
[----:B------:R-:W-:Y:S05]  /*2ac10*/  WARPSYNC.ALL ;  /* 0x0000000000007948 */ /* 0x000fea0003800000 */
[----:B------:R-:W1:Y:S08]  /*2ac20*/  S2UR UR5, SR_CgaCtaId ;  /* 0x00000000000579c3 */ /* 0x000e700000008800 */
[----:B------:R-:W-:Y:S06]  /*2ac30*/  BAR.SYNC.DEFER_BLOCKING 0x5, 0x180 ;  /* 0x0146000000007b1d */ /* 0x000fec0000010000 */
[----:B------:R-:W-:Y:S01]  /*2ac40*/  UMOV UR4, 0x400 ;  /* 0x0000040000047882 */ /* 0x000fe20000000000 */
[----:B------:R-:W-:Y:S01]  /*2ac50*/  BSSY B0, `(.L_x_3763) ;  /* 0x00002e3000007945 */ /* 0x000fe20003800000 */
[----:B-1----:R-:W-:-:S06]  /*2ac60*/  ULEA UR4, UR5, UR4, 0x18 ;  /* 0x0000000405047291 */ /* 0x002fcc000f8ec03f */
[----:B0-----:R-:W-:-:S05]  /*2ac70*/  IMAD.U32 R144, RZ, RZ, UR4 ;  /* 0x00000004ff907e24 */ /* 0x001fca000f8e00ff */
[----:B------:R0:W1:Y:S01]  /*2ac80*/  LDS.128 R120, [R144+0x324d0] ;  /* 0x0324d00090787984 */ /* 0x0000620000000c00 */
[----:B------:R-:W-:Y:S06]  /*2ac90*/  BAR.ARV 0x4, 0x180 ;  /* 0x0106000000007b1d */ /* 0x000fec0000002000 */
[----:B------:R-:W-:Y:S05]  /*2aca0*/  @P0 BRA `(.L_x_3764) ;  /* 0x0000002000280947 */ /* 0x000fea0003800000 */
        /* <DEDUP_REMOVED lines=32> */
[----:B------:R-:W0:Y:S01]  /*2aeb0*/  S2R R17, SR_SWINHI ;  /* 0x0000000000117919 */ /* 0x000e220000002f00 */
[----:B------:R-:W-:Y:S05]  /*2aec0*/  WARPSYNC.ALL ;  /* 0x0000000000007948 */ /* 0x000fea0003800000 */
[----:B------:R-:W-:Y:S01]  /*2aed0*/  ULDC.64 UR4, c[0x0][0xd00] ;  /* 0x0003400000047ab9 */ /* 0x000fe20000000a00 */
[----:B-----5:R-:W-:-:S02]  /*2aee0*/  MOV R2, R144 ;  /* 0x0000009000027202 */ /* 0x020fc40000000f00 */
[----:B0-----:R-:W-:-:S03]  /*2aef0*/  MOV R3, R17 ;  /* 0x0000001100037202 */ /* 0x001fc60000000f00 */
[----:B------:R-:W-:-:S03]  /*2af00*/  IMAD.WIDE R16, R234, 0x2, R2 ;  /* 0x00000002ea107825 */ /* 0x000fc600078e0202 */
[C---:B------:R-:W-:Y:S02]  /*2af10*/  IADD3 R0, P1, R16.reuse, 0x20, RZ ;  /* 0x0000002010007810 */ /* 0x040fe40007f3e0ff */
[----:B------:R-:W-:Y:S02]  /*2af20*/  IADD3 R148, P2, R16, 0x40, RZ ;  /* 0x0000004010947810 */ /* 0x000fe40007f5e0ff */
[----:B------:R-:W-:Y:S02]  /*2af30*/  LOP3.LUT R201, R0, 0x380, RZ, 0xc0, !PT ;  /* 0x0000038000c97812 */ /* 0x000fe400078ec0ff */
[C---:B------:R-:W-:Y:S01]  /*2af40*/  IADD3 R146, P3, R16.reuse, 0x60, RZ ;  /* 0x0000006010927810 */ /* 0x040fe20007f7e0ff */
[----:B------:R-:W-:Y:S01]  /*2af50*/  IMAD.X R197, RZ, RZ, R17, P1 ;  /* 0x000000ffffc57224 */ /* 0x000fe200008e0611 */
[----:B------:R-:W-:Y:S02]  /*2af60*/  SHF.R.U64 R201, R201, 0x3, RZ ;  /* 0x00000003c9c97819 */ /* 0x000fe400000012ff */
[----:B------:R-:W-:-:S02]  /*2af70*/  IADD3 R145, P0, R16, 0x4040, RZ ;  /* 0x0000404010917810 */ /* 0x000fc40007f1e0ff */
[----:B------:R-:W-:Y:S02]  /*2af80*/  IADD3 R170, P1, R16, 0x4060, RZ ;  /* 0x0000406010aa7810 */ /* 0x000fe40007f3e0ff */
[----:B------:R-:W-:Y:S02]  /*2af90*/  LOP3.LUT R178, R148, 0x380, RZ, 0xc0, !PT ;  /* 0x0000038094b27812 */ /* 0x000fe400078ec0ff */
[----:B------:R-:W-:Y:S02]  /*2afa0*/  LOP3.LUT R180, R146, 0x380, RZ, 0xc0, !PT ;  /* 0x0000038092b47812 */ /* 0x000fe400078ec0ff */
[----:B------:R-:W-:Y:S02]  /*2afb0*/  LOP3.LUT R196, R201, R0, RZ, 0x3c, !PT ;  /* 0x00000000c9c47212 */ /* 0x000fe400078e3cff */
[----:B------:R-:W-:Y:S01]  /*2afc0*/  LOP3.LUT R0, R145, 0x380, RZ, 0xc0, !PT ;  /* 0x0000038091007812 */ /* 0x000fe200078ec0ff */
[----:B------:R-:W-:Y:S01]  /*2afd0*/  IMAD.X R181, RZ, RZ, R17, P1 ;  /* 0x000000ffffb57224 */ /* 0x000fe200008e0611 */
[----:B------:R-:W-:-:S02]  /*2afe0*/  IADD3 R20, P4, R16, 0x4000, RZ ;  /* 0x0000400010147810 */ /* 0x000fc40007f9e0ff */
[----:B------:R-:W-:Y:S02]  /*2aff0*/  SHF.R.U64 R203, R178, 0x3, RZ ;  /* 0x00000003b2cb7819 */ /* 0x000fe400000012ff */
[----:B-1----:R-:W-:Y:S02]  /*2b000*/  IADD3 R120, P5, R16, 0x4020, RZ ;  /* 0x0000402010787810 */ /* 0x002fe40007fbe0ff */
[----:B------:R-:W-:Y:S01]  /*2b010*/  SHF.R.U64 R205, R180, 0x3, RZ ;  /* 0x00000003b4cd7819 */ /* 0x000fe200000012ff */
[--C-:B------:R-:W-:Y:S01]  /*2b020*/  IMAD.X R195, RZ, RZ, R17.reuse, P2 ;  /* 0x000000ffffc37224 */ /* 0x100fe200010e0611 */
[----:B------:R-:W-:Y:S01]  /*2b030*/  IADD3 R190, P1, R16, 0xc020, RZ ;  /* 0x0000c02010be7810 */ /* 0x000fe20007f3e0ff */
[----:B------:R-:W-:Y:S01]  /*2b040*/  IMAD.X R189, RZ, RZ, R17, P3 ;  /* 0x000000ffffbd7224 */ /* 0x000fe200018e0611 */
[----:B------:R-:W-:Y:S02]  /*2b050*/  SHF.R.U64 R0, R0, 0x3, RZ ;  /* 0x0000000300007819 */ /* 0x000fe400000012ff */
[----:B------:R-:W-:-:S02]  /*2b060*/  LOP3.LUT R21, R16, 0x380, RZ, 0xc0, !PT ;  /* 0x0000038010157812 */ /* 0x000fc400078ec0ff */
[----:B------:R-:W-:Y:S02]  /*2b070*/  IADD3 R150, P2, R16, 0x8000, RZ ;  /* 0x0000800010967810 */ /* 0x000fe40007f5e0ff */
[----:B------:R-:W-:Y:S02]  /*2b080*/  LOP3.LUT R194, R203, R148, RZ, 0x3c, !PT ;  /* 0x00000094cbc27212 */ /* 0x000fe400078e3cff */
[----:B------:R-:W-:Y:S02]  /*2b090*/  LOP3.LUT R201, R20, 0x380, RZ, 0xc0, !PT ;  /* 0x0000038014c97812 */ /* 0x000fe400078ec0ff */
[----:B------:R-:W-:Y:S02]  /*2b0a0*/  IADD3 R168, P3, R16, 0x8020, RZ ;  /* 0x0000802010a87810 */ /* 0x000fe40007f7e0ff */
[----:B------:R-:W-:Y:S02]  /*2b0b0*/  LOP3.LUT R188, R205, R146, RZ, 0x3c, !PT ;  /* 0x00000092cdbc7212 */ /* 0x000fe400078e3cff */
[----:B------:R-:W-:Y:S01]  /*2b0c0*/  LOP3.LUT R203, R120, 0x380, RZ, 0xc0, !PT ;  /* 0x0000038078cb7812 */ /* 0x000fe200078ec0ff */
[--C-:B------:R-:W-:Y:S01]  /*2b0d0*/  IMAD.X R147, RZ, RZ, R17.reuse, P1 ;  /* 0x000000ffff937224 */ /* 0x100fe200008e0611 */
[----:B------:R-:W-:Y:S01]  /*2b0e0*/  LOP3.LUT R205, R170, 0x380, RZ, 0xc0, !PT ;  /* 0x00000380aacd7812 */ /* 0x000fe200078ec0ff */
[--C-:B------:R-:W-:Y:S01]  /*2b0f0*/  IMAD.X R183, RZ, RZ, R17.reuse, P0 ;  /* 0x000000ffffb77224 */ /* 0x100fe200000e0611 */
[----:B------:R-:W-:Y:S01]  /*2b100*/  LOP3.LUT R182, R0, R145, RZ, 0x3c, !PT ;  /* 0x0000009100b67212 */ /* 0x000fe200078e3cff */
[----:B------:R-:W-:Y:S01]  /*2b110*/  IMAD.X R187, RZ, RZ, R17, P4 ;  /* 0x000000ffffbb7224 */ /* 0x000fe200020e0611 */
[----:B------:R-:W-:-:S02]  /*2b120*/  SHF.R.U64 R199, R21, 0x3, RZ ;  /* 0x0000000315c77819 */ /* 0x000fc400000012ff */
[----:B------:R-:W-:Y:S02]  /*2b130*/  SHF.R.U64 R201, R201, 0x3, RZ ;  /* 0x00000003c9c97819 */ /* 0x000fe400000012ff */
[----:B------:R-:W-:Y:S02]  /*2b140*/  LOP3.LUT R145, R150, 0x380, RZ, 0xc0, !PT ;  /* 0x0000038096917812 */ /* 0x000fe400078ec0ff */
[----:B------:R-:W-:Y:S01]  /*2b150*/  ISETP.NE.U32.AND P1, PT, RZ, UR4, PT ;  /* 0x00000004ff007c0c */ /* 0x000fe2000bf25070 */
[--C-:B------:R-:W-:Y:S01]  /*2b160*/  IMAD.X R185, RZ, RZ, R17.reuse, P5 ;  /* 0x000000ffffb97224 */ /* 0x100fe200028e0611 */
[C---:B------:R-:W-:Y:S01]  /*2b170*/  IADD3 R165, P0, R16.reuse, 0xc000, RZ ;  /* 0x0000c00010a57810 */ /* 0x040fe20007f1e0ff */
[--C-:B------:R-:W-:Y:S01]  /*2b180*/  IMAD.X R179, RZ, RZ, R17.reuse, P2 ;  /* 0x000000ffffb37224 */ /* 0x100fe200010e0611 */
[----:B------:R-:W-:Y:S01]  /*2b190*/  SHF.R.U64 R203, R203, 0x3, RZ ;  /* 0x00000003cbcb7819 */ /* 0x000fe200000012ff */
[----:B------:R-:W-:Y:S01]  /*2b1a0*/  IMAD.X R171, RZ, RZ, R17, P3 ;  /* 0x000000ffffab7224 */ /* 0x000fe200018e0611 */
[----:B------:R-:W-:-:S02]  /*2b1b0*/  IADD3 R200, P4, R16, 0x8040, RZ ;  /* 0x0000804010c87810 */ /* 0x000fc40007f9e0ff */
[----:B------:R-:W-:Y:S02]  /*2b1c0*/  SHF.R.U64 R205, R205, 0x3, RZ ;  /* 0x00000003cdcd7819 */ /* 0x000fe400000012ff */
[C---:B------:R-:W-:Y:S02]  /*2b1d0*/  IADD3 R198, P5, R16.reuse, 0x8060, RZ ;  /* 0x0000806010c67810 */ /* 0x040fe40007fbe0ff */
[C---:B------:R-:W-:Y:S02]  /*2b1e0*/  IADD3 R193, P2, R16.reuse, 0xc040, RZ ;  /* 0x0000c04010c17810 */ /* 0x040fe40007f5e0ff */
[----:B------:R-:W-:Y:S02]  /*2b1f0*/  IADD3 R177, P3, R16, 0xc060, RZ ;  /* 0x0000c06010b17810 */ /* 0x000fe40007f7e0ff */
[----:B------:R-:W-:Y:S02]  /*2b200*/  LOP3.LUT R16, R199, R16, RZ, 0x3c, !PT ;  /* 0x00000010c7107212 */ /* 0x000fe400078e3cff */
[----:B------:R-:W-:-:S02]  /*2b210*/  LOP3.LUT R186, R201, R20, RZ, 0x3c, !PT ;  /* 0x00000014c9ba7212 */ /* 0x000fc400078e3cff */
[----:B------:R-:W-:Y:S02]  /*2b220*/  SHF.R.U64 R145, R145, 0x3, RZ ;  /* 0x0000000391917819 */ /* 0x000fe400000012ff */
[----:B------:R-:W-:Y:S01]  /*2b230*/  ISETP.NE.AND.EX P1, PT, RZ, UR5, PT, P1 ;  /* 0x00000005ff007c0c */ /* 0x000fe2000bf25310 */
[----:B------:R-:W-:Y:S01]  /*2b240*/  ULDC.64 UR4, c[0x0][0xd08] ;  /* 0x0003420000047ab9 */ /* 0x000fe20000000a00 */
[----:B------:R-:W-:Y:S01]  /*2b250*/  LOP3.LUT R184, R203, R120, RZ, 0x3c, !PT ;  /* 0x00000078cbb87212 */ /* 0x000fe200078e3cff */
[----:B------:R-:W-:Y:S01]  /*2b260*/  IMAD.X R149, RZ, RZ, R17, P0 ;  /* 0x000000ffff957224 */ /* 0x000fe200000e0611 */
[----:B------:R-:W-:Y:S02]  /*2b270*/  LOP3.LUT R201, R168, 0x380, RZ, 0xc0, !PT ;  /* 0x00000380a8c97812 */ /* 0x000fe400078ec0ff */
[----:B------:R-:W-:Y:S02]  /*2b280*/  LOP3.LUT R180, R205, R170, RZ, 0x3c, !PT ;  /* 0x000000aacdb47212 */ /* 0x000fe400078e3cff */
[----:B------:R-:W-:-:S02]  /*2b290*/  LOP3.LUT R203, R200, 0x380, RZ, 0xc0, !PT ;  /* 0x00000380c8cb7812 */ /* 0x000fc400078ec0ff */
[----:B------:R-:W-:Y:S02]  /*2b2a0*/  LOP3.LUT R205, R198, 0x380, RZ, 0xc0, !PT ;  /* 0x00000380c6cd7812 */ /* 0x000fe400078ec0ff */
[----:B------:R-:W-:Y:S02]  /*2b2b0*/  ISETP.NE.U32.AND P0, PT, RZ, UR4, PT ;  /* 0x00000004ff007c0c */ /* 0x000fe4000bf05070 */
[----:B------:R-:W-:Y:S02]  /*2b2c0*/  LOP3.LUT R178, R145, R150, RZ, 0x3c, !PT ;  /* 0x0000009691b27212 */ /* 0x000fe400078e3cff */
[----:B------:R-:W-:Y:S02]  /*2b2d0*/  LOP3.LUT R0, R165, 0x380, RZ, 0xc0, !PT ;  /* 0x00000380a5007812 */ /* 0x000fe400078ec0ff */
[----:B------:R-:W-:Y:S02]  /*2b2e0*/  MOV R16, R16 ;  /* 0x0000001000107202 */ /* 0x000fe40000000f00 */
[----:B------:R-:W-:-:S02]  /*2b2f0*/  SHF.R.U64 R201, R201, 0x3, RZ ;  /* 0x00000003c9c97819 */ /* 0x000fc400000012ff */
[----:B------:R-:W-:Y:S02]  /*2b300*/  LOP3.LUT R145, R190, 0x380, RZ, 0xc0, !PT ;  /* 0x00000380be917812 */ /* 0x000fe400078ec0ff */
[----:B------:R-:W-:Y:S02]  /*2b310*/  MOV R196, R196 ;  /* 0x000000c400c47202 */ /* 0x000fe40000000f00 */
[----:B------:R-:W-:Y:S02]  /*2b320*/  SHF.R.U64 R203, R203, 0x3, RZ ;  /* 0x00000003cbcb7819 */ /* 0x000fe400000012ff */
[----:B------:R-:W-:Y:S02]  /*2b330*/  LOP3.LUT R20, R193, 0x380, RZ, 0xc0, !PT ;  /* 0x00000380c1147812 */ /* 0x000fe400078ec0ff */
[----:B------:R-:W-:Y:S02]  /*2b340*/  MOV R194, R194 ;  /* 0x000000c200c27202 */ /* 0x000fe40000000f00 */
[----:B------:R-:W-:-:S02]  /*2b350*/  SHF.R.U64 R205, R205, 0x3, RZ ;  /* 0x00000003cdcd7819 */ /* 0x000fc400000012ff */
[----:B------:R-:W-:Y:S02]  /*2b360*/  LOP3.LUT R120, R177, 0x380, RZ, 0xc0, !PT ;  /* 0x00000380b1787812 */ /* 0x000fe400078ec0ff */
[----:B------:R-:W-:Y:S02]  /*2b370*/  MOV R188, R188 ;  /* 0x000000bc00bc7202 */ /* 0x000fe40000000f00 */
[----:B------:R-:W-:Y:S01]  /*2b380*/  ISETP.NE.AND.EX P0, PT, RZ, UR5, PT, P0 ;  /* 0x00000005ff007c0c */ /* 0x000fe2000bf05300 */
[----:B------:R-:W-:Y:S01]  /*2b390*/  IMAD.X R169, RZ, RZ, R17, P4 ;  /* 0x000000ffffa97224 */ /* 0x000fe200020e0611 */
[----:B------:R-:W-:Y:S02]  /*2b3a0*/  SHF.R.U64 R0, R0, 0x3, RZ ;  /* 0x0000000300007819 */ /* 0x000fe400000012ff */
[----:B------:R-:W-:Y:S02]  /*2b3b0*/  MOV R186, R186 ;  /* 0x000000ba00ba7202 */ /* 0x000fe40000000f00 */
        /* <DEDUP_REMOVED lines=20> */
[----:B------:R0:W-:Y:S01]  /*2b500*/  STSM.16.M88.4 [R16], R140 ;  /* 0x0000008c10007844 */ /* 0x0001e20000000200 */
[----:B------:R-:W-:-:S02]  /*2b510*/  F2FP.BF16.F32.PACK_AB R97, R99, R98 ;  /* 0x000000626361723e */ /* 0x000fc400000010ff */
[----:B------:R-:W-:Y:S02]  /*2b520*/  F2FP.BF16.F32.PACK_AB R106, R101, R100 ;  /* 0x00000064656a723e */ /* 0x000fe400000010ff */
[----:B------:R-:W-:Y:S02]  /*2b530*/  F2FP.BF16.F32.PACK_AB R107, R103, R102 ;  /* 0x00000066676b723e */ /* 0x000fe400000010ff */
[----:B------:R-:W-:Y:S01]  /*2b540*/  F2FP.BF16.F32.PACK_AB R88, R89, R88 ;  /* 0x000000585958723e */ /* 0x000fe200000010ff */
[----:B------:R-:W-:Y:S01]  /*2b550*/  IMAD.X R151, RZ, RZ, R17, P5 ;  /* 0x000000ffff977224 */ /* 0x000fe200028e0611 */
[----:B------:R-:W-:Y:S01]  /*2b560*/  LOP3.LUT R170, R201, R168, RZ, 0x3c, !PT ;  /* 0x000000a8c9aa7212 */ /* 0x000fe200078e3cff */
[----:B------:R1:W-:Y:S01]  /*2b570*/  STSM.16.M88.4 [R196], R132 ;  /* 0x00000084c4007844 */ /* 0x0003e20000000200 */
[----:B------:R-:W-:Y:S02]  /*2b580*/  SHF.R.U64 R145, R145, 0x3, RZ ;  /* 0x0000000391917819 */ /* 0x000fe400000012ff */
[----:B------:R-:W-:-:S02]  /*2b590*/  MOV R184, R184 ;  /* 0x000000b800b87202 */ /* 0x000fc40000000f00 */
[----:B------:R-:W-:Y:S02]  /*2b5a0*/  F2FP.BF16.F32.PACK_AB R98, R93, R92 ;  /* 0x0000005c5d62723e */ /* 0x000fe400000010ff */
[----:B------:R-:W-:Y:S02]  /*2b5b0*/  F2FP.BF16.F32.PACK_AB R99, R95, R94 ;  /* 0x0000005e5f63723e */ /* 0x000fe400000010ff */
[----:B------:R-:W-:Y:S02]  /*2b5c0*/  F2FP.BF16.F32.PACK_AB R89, R91, R90 ;  /* 0x0000005a5b59723e */ /* 0x000fe400000010ff */
[----:B------:R-:W-:Y:S01]  /*2b5d0*/  F2FP.BF16.F32.PACK_AB R80, R81, R80 ;  /* 0x000000505150723e */ /* 0x000fe200000010ff */
[----:B------:R1:W-:Y:S01]  /*2b5e0*/  STSM.16.M88.4 [R194], R124 ;  /* 0x0000007cc2007844 */ /* 0x0003e20000000200 */
[----:B------:R-:W-:Y:S02]  /*2b5f0*/  LOP3.LUT R168, R203, R200, RZ, 0x3c, !PT ;  /* 0x000000c8cba87212 */ /* 0x000fe400078e3cff */
[----:B------:R-:W-:-:S02]  /*2b600*/  SHF.R.U64 R20, R20, 0x3, RZ ;  /* 0x0000000314147819 */ /* 0x000fc400000012ff */
[----:B------:R-:W-:Y:S02]  /*2b610*/  MOV R182, R182 ;  /* 0x000000b600b67202 */ /* 0x000fe40000000f00 */
[----:B------:R-:W-:Y:S02]  /*2b620*/  F2FP.BF16.F32.PACK_AB R90, R85, R84 ;  /* 0x00000054555a723e */ /* 0x000fe400000010ff */
[----:B------:R-:W-:Y:S02]  /*2b630*/  F2FP.BF16.F32.PACK_AB R91, R87, R86 ;  /* 0x00000056575b723e */ /* 0x000fe400000010ff */
[----:B------:R-:W-:Y:S02]  /*2b640*/  F2FP.BF16.F32.PACK_AB R81, R83, R82 ;  /* 0x000000525351723e */ /* 0x000fe400000010ff */
[----:B------:R-:W-:Y:S01]  /*2b650*/  F2FP.BF16.F32.PACK_AB R72, R73, R72 ;  /* 0x000000484948723e */ /* 0x000fe200000010ff */
[----:B------:R1:W-:Y:S01]  /*2b660*/  STSM.16.M88.4 [R188], R112 ;  /* 0x00000070bc007844 */ /* 0x0003e20000000200 */
[----:B------:R-:W-:-:S02]  /*2b670*/  LOP3.LUT R150, R205, R198, RZ, 0x3c, !PT ;  /* 0x000000c6cd967212 */ /* 0x000fc400078e3cff */
[----:B------:R-:W-:Y:S02]  /*2b680*/  SHF.R.U64 R120, R120, 0x3, RZ ;  /* 0x0000000378787819 */ /* 0x000fe400000012ff */
[----:B------:R-:W-:Y:S02]  /*2b690*/  MOV R180, R180 ;  /* 0x000000b400b47202 */ /* 0x000fe40000000f00 */
[----:B------:R-:W-:Y:S02]  /*2b6a0*/  F2FP.BF16.F32.PACK_AB R82, R77, R76 ;  /* 0x0000004c4d52723e */ /* 0x000fe400000010ff */
[----:B------:R-:W-:Y:S02]  /*2b6b0*/  F2FP.BF16.F32.PACK_AB R83, R79, R78 ;  /* 0x0000004e4f53723e */ /* 0x000fe400000010ff */
[----:B------:R-:W-:Y:S02]  /*2b6c0*/  F2FP.BF16.F32.PACK_AB R73, R75, R74 ;  /* 0x0000004a4b49723e */ /* 0x000fe400000010ff */
[----:B------:R-:W-:Y:S01]  /*2b6d0*/  F2FP.BF16.F32.PACK_AB R64, R65, R64 ;  /* 0x000000404140723e */ /* 0x000fe200000010ff */
[----:B------:R-:W-:Y:S01]  /*2b6e0*/  IMAD.X R21, RZ, RZ, R17, P2 ;  /* 0x000000ffff157224 */ /* 0x000fe200010e0611 */
[----:B------:R-:W-:Y:S01]  /*2b6f0*/  LOP3.LUT R148, R0, R165, RZ, 0x3c, !PT ;  /* 0x000000a500947212 */ /* 0x000fe200078e3cff */
[----:B------:R1:W-:Y:S01]  /*2b700*/  STSM.16.M88.4 [R186], R104 ;  /* 0x00000068ba007844 */ /* 0x0003e20000000200 */
[----:B------:R-:W-:-:S02]  /*2b710*/  MOV R178, R178 ;  /* 0x000000b200b27202 */ /* 0x000fc40000000f00 */
        /* <DEDUP_REMOVED lines=12> */
[----:B------:R1:W-:Y:S01]  /*2b7e0*/  STSM.16.M88.4 [R182], R88 ;  /* 0x00000058b6007844 */ /* 0x0003e20000000200 */
[----:B------:R-:W-:Y:S02]  /*2b7f0*/  LOP3.LUT R20, R20, R193, RZ, 0x3c, !PT ;  /* 0x000000c114147212 */ /* 0x000fe400078e3cff */
        /* <DEDUP_REMOVED lines=13> */
[----:B------:R-:W-:Y:S01]  /*2b8d0*/  MOV R148, R148 ;  /* 0x0000009400947202 */ /* 0x000fe20000000f00 */
[----:B------:R-:W2:Y:S01]  /*2b8e0*/  LDC.64 R44, c[0x0][0xd00] ;  /* 0x00034000ff2c7b82 */ /* 0x000ea20000000a00 */
[----:B------:R-:W-:-:S02]  /*2b8f0*/  F2FP.BF16.F32.PACK_AB R42, R37, R36 ;  /* 0x00000024252a723e */ /* 0x000fc400000010ff */
[----:B------:R-:W-:Y:S02]  /*2b900*/  F2FP.BF16.F32.PACK_AB R43, R39, R38 ;  /* 0x00000026272b723e */ /* 0x000fe400000010ff */
[----:B------:R-:W-:Y:S02]  /*2b910*/  F2FP.BF16.F32.PACK_AB R33, R35, R34 ;  /* 0x000000222321723e */ /* 0x000fe400000010ff */
[----:B------:R-:W-:Y:S01]  /*2b920*/  F2FP.BF16.F32.PACK_AB R24, R25, R24 ;  /* 0x000000181918723e */ /* 0x000fe200000010ff */
[----:B------:R1:W-:Y:S01]  /*2b930*/  STSM.16.M88.4 [R170], R64 ;  /* 0x00000040aa007844 */ /* 0x0003e20000000200 */
        /* <DEDUP_REMOVED lines=9> */
[----:B------:R-:W-:Y:S01]  /*2b9d0*/  F2FP.BF16.F32.PACK_AB R9, R11, R10 ;  /* 0x0000000a0b09723e */ /* 0x000fe200000010ff */
[----:B------:R1:W-:Y:S01]  /*2b9e0*/  STSM.16.M88.4 [R150], R48 ;  /* 0x0000003096007844 */ /* 0x0003e20000000200 */
[----:B------:R-:W-:Y:S01]  /*2b9f0*/  MOV R198, R198 ;  /* 0x000000c600c67202 */ /* 0x000fe20000000f00 */
[----:B------:R-:W-:Y:S01]  /*2ba00*/  ULDC UR4, c[0x0][0xb88] ;  /* 0x0002e20000047ab9 */ /* 0x000fe20000000800 */
[----:B------:R-:W-:Y:S01]  /*2ba10*/  F2FP.BF16.F32.PACK_AB R10, R5, R4 ;  /* 0x00000004050a723e */ /* 0x000fe200000010ff */
[----:B0-----:R-:W-:Y:S01]  /*2ba20*/  IMAD.MOV.U32 R16, RZ, RZ, RZ ;  /* 0x000000ffff107224 */ /* 0x001fe200078e00ff */
[----:B------:R-:W-:Y:S01]  /*2ba30*/  F2FP.BF16.F32.PACK_AB R11, R7, R6 ;  /* 0x00000006070b723e */ /* 0x000fe200000010ff */
[----:B------:R-:W0:Y:S01]  /*2ba40*/  @P0 LDC.64 R4, c[0x0][0xd08] ;  /* 0x00034200ff040b82 */ /* 0x000e220000000a00 */
[----:B------:R1:W-:Y:S04]  /*2ba50*/  STSM.16.M88.4 [R148], R40 ;  /* 0x0000002894007844 */ /* 0x0003e80000000200 */
[----:B------:R1:W-:Y:S01]  /*2ba60*/  STSM.16.M88.4 [R146], R32 ;  /* 0x0000002092007844 */ /* 0x0003e20000000200 */
[----:B--2---:R-:W-:-:S02]  /*2ba70*/  IMAD.WIDE R44, R213, 0x4, R44 ;  /* 0x00000004d52c7825 */ /* 0x004fc400078e022c */
[----:B------:R-:W2:Y:S01]  /*2ba80*/  LDC R21, c[0x0][0xce8] ;  /* 0x00033a00ff157b82 */ /* 0x000ea20000000800 */
[----:B------:R1:W-:Y:S04]  /*2ba90*/  STSM.16.M88.4 [R20], R24 ;  /* 0x0000001814007844 */ /* 0x0003e80000000200 */
[----:B------:R1:W-:Y:S03]  /*2baa0*/  STSM.16.M88.4 [R198], R8 ;  /* 0x00000008c6007844 */ /* 0x0003e60000000200 */
[----:B------:R-:W-:Y:S01]  /*2bab0*/  BAR.SYNC.DEFER_BLOCKING 0x1, 0x100 ;  /* 0x0044000000007b1d */ /* 0x000fe20000010000 */
[----:B------:R-:W-:Y:S02]  /*2bac0*/  IMAD.U32 R0, RZ, RZ, UR4 ;  /* 0x00000004ff007e24 */ /* 0x000fe4000f8e00ff */
[----:B0-----:R-:W-:-:S03]  /*2bad0*/  @P0 IMAD.WIDE R4, R213, 0x4, R4 ;  /* 0x00000004d5040825 */ /* 0x001fc600078e0204 */
[----:B------:R1:W5:Y:S04]  /*2bae0*/  @P1 LDG.E R16, desc[UR42][R44.64] ;  /* 0x0000002a2c101981 */ /* 0x000368000c1e1900 */
[----:B------:R1:W5:Y:S01]  /*2baf0*/  @P0 LDG.E R0, desc[UR42][R4.64] ;  /* 0x0000002a04000981 */ /* 0x000362000c1e1900 */
[----:B------:R-:W-:Y:S05]  /*2bb00*/  @P0 BRA `(.L_x_3765) ;  /* 0x0000000000100947 */ /* 0x000fea0003800000 */
[----:B------:R-:W-:Y:S05]  /*2bb10*/  @!P1 BRA `(.L_x_3765) ;  /* 0x00000000000c9947 */ /* 0x000fea0003800000 */
[----:B-1----:R-:W3:Y:S04]  /*2bb20*/  LDG.E R5, desc[UR42][R44.64] ;  /* 0x0000002a2c057981 */ /* 0x002ee8000c1e1900 */
[----:B-----5:R-:W3:Y:S02]  /*2bb30*/  LDG.E R0, desc[UR42][R44.64+0x4] ;  /* 0x0000042a2c007981 */ /* 0x020ee4000c1e1900 */
[----:B---3--:R-:W-:-:S07]  /*2bb40*/  IMAD.IADD R0, R0, 0x1, -R5 ;  /* 0x0000000100007824 */ /* 0x008fce00078e0a05 */
.L_x_3765:
[----:B-12--5:R-:W-:Y:S01]  /*2bb50*/  IMAD R20, R0, R21, RZ ;  /* 0x0000001500147224 */ /* 0x026fe200078e02ff */
[----:B------:R-:W-:Y:S01]  /*2bb60*/  LOP3.LUT P0, RZ, R229, 0x3, RZ, 0xc0, !PT ;  /* 0x00000003e5ff7812 */ /* 0x000fe2000780c0ff */
[--C-:B------:R-:W-:Y:S01]  /*2bb70*/  IMAD.IADD R15, R220, 0x1, R191.reuse ;  /* 0x00000001dc0f7824 */ /* 0x100fe200078e02bf */
[----:B------:R-:W-:Y:S01]  /*2bb80*/  ISETP.NE.AND P2, PT, R21, 0x1, PT ;  /* 0x000000011500780c */ /* 0x000fe20003f45270 */
[----:B------:R-:W-:Y:S01]  /*2bb90*/  IMAD.IADD R8, R232, 0x1, R191 ;  /* 0x00000001e8087824 */ /* 0x000fe200078e02bf */
[----:B------:R-:W-:Y:S02]  /*2bba0*/  ULDC.64 UR4, c[0x0][0xc90] ;  /* 0x0003240000047ab9 */ /* 0x000fe40000000a00 */
[----:B------:R-:W-:-:S09]  /*2bbb0*/  ISETP.GE.OR P3, PT, R15, R20, P0 ;  /* 0x000000140f00720c */ /* 0x000fd20000766670 */
[----:B------:R-:W0:Y:S04]  /*2bbc0*/  @P2 LDC R5, c[0x0][0xcec] ;  /* 0x00033b00ff052b82 */ /* 0x000e280000000800 */
[----:B------:R-:W2:Y:S01]  /*2bbd0*/  @!P3 LDL R11, [R1+0x440] ;  /* 0x00044000010bb983 */ /* 0x000ea20000100800 */
[----:B------:R-:W-:Y:S01]  /*2bbe0*/  SHF.R.S32.HI R0, RZ, 0x1f, R192 ;  /* 0x0000001fff007819 */ /* 0x000fe200000114c0 */
[----:B------:R-:W-:Y:S01]  /*2bbf0*/  IMAD.MOV.U32 R4, RZ, RZ, R8 ;  /* 0x000000ffff047224 */ /* 0x000fe200078e0008 */
[----:B------:R-:W-:Y:S01]  /*2bc00*/  SHF.R.S32.HI R17, RZ, 0x1f, R16 ;  /* 0x0000001fff117819 */ /* 0x000fe20000011410 */
[----:B------:R-:W1:Y:S01]  /*2bc10*/  @P2 LDC R6, c[0x0][0xcf0] ;  /* 0x00033c00ff062b82 */ /* 0x000e620000000800 */
[----:B------:R-:W-:Y:S01]  /*2bc20*/  SHF.R.S32.HI R76, RZ, 0x1f, R213 ;  /* 0x0000001fff4c7819 */ /* 0x000fe200000114d5 */
[----:B------:R-:W-:Y:S01]  /*2bc30*/  IMAD R7, R0, UR4, RZ ;  /* 0x0000000400077c24 */ /* 0x000fe2000f8e02ff */
[----:B------:R-:W-:-:S02]  /*2bc40*/  SEL R77, R213, RZ, !P1 ;  /* 0x000000ffd54d7207 */ /* 0x000fc40004800000 */
[----:B------:R-:W-:-:S03]  /*2bc50*/  SEL R76, R76, RZ, !P1 ;  /* 0x000000ff4c4c7207 */ /* 0x000fc60004800000 */
[----:B------:R-:W3:Y:S01]  /*2bc60*/  @P2 LDC R79, c[0x0][0xcec] ;  /* 0x00033b00ff4f2b82 */ /* 0x000ee20000000800 */
[----:B0-----:R-:W-:-:S07]  /*2bc70*/  @P2 IMAD.HI.U32 R5, R8, R5, RZ ;  /* 0x0000000508052227 */ /* 0x001fce00078e00ff */
[----:B------:R-:W0:Y:S01]  /*2bc80*/  @P2 LDC R81, c[0x0][0xcf0] ;  /* 0x00033c00ff512b82 */ /* 0x000e220000000800 */
[----:B-1----:R-:W-:Y:S01]  /*2bc90*/  @P2 SHF.R.U32.HI R4, RZ, R6, R5 ;  /* 0x00000006ff042219 */ /* 0x002fe20000011605 */
[C---:B------:R-:W-:Y:S02]  /*2bca0*/  IMAD R5, R192.reuse, UR5, R7 ;  /* 0x00000005c0057c24 */ /* 0x040fe4000f8e0207 */
[----:B------:R-:W-:Y:S01]  /*2bcb0*/  IMAD.WIDE.U32 R6, R192, UR4, R16 ;  /* 0x00000004c0067c25 */ /* 0x000fe2000f8e0010 */
[----:B------:R-:W-:Y:S01]  /*2bcc0*/  ULDC.64 UR4, c[0x0][0xc98] ;  /* 0x0003260000047ab9 */ /* 0x000fe20000000a00 */
[--C-:B------:R-:W-:Y:S02]  /*2bcd0*/  SHF.R.S32.HI R13, RZ, 0x1f, R4.reuse ;  /* 0x0000001fff0d7819 */ /* 0x100fe40000011404 */
[----:B------:R-:W-:Y:S02]  /*2bce0*/  IMAD.MOV R9, RZ, RZ, -R4 ;  /* 0x000000ffff097224 */ /* 0x000fe400078e0a04 */
[----:B------:R-:W-:-:S02]  /*2bcf0*/  IMAD.IADD R7, R7, 0x1, R5 ;  /* 0x0000000107077824 */ /* 0x000fc400078e0205 */
[----:B------:R-:W-:Y:S02]  /*2bd00*/  IMAD R9, R21, R9, R8 ;  /* 0x0000000915097224 */ /* 0x000fe400078e0208 */
[----:B------:R-:W-:Y:S02]  /*2bd10*/  IMAD R8, R76, UR4, RZ ;  /* 0x000000044c087c24 */ /* 0x000fe4000f8e02ff */
[----:B------:R-:W-:Y:S01]  /*2bd20*/  IMAD.WIDE.U32 R6, R77, UR4, R6 ;  /* 0x000000044d067c25 */ /* 0x000fe2000f8e0006 */
[----:B------:R-:W-:-:S03]  /*2bd30*/  SHF.R.S32.HI R5, RZ, 0x1f, R9 ;  /* 0x0000001fff057819 */ /* 0x000fc60000011409 */
[----:B------:R-:W-:Y:S01]  /*2bd40*/  IMAD R8, R77, UR5, R8 ;  /* 0x000000054d087c24 */ /* 0x000fe2000f8e0208 */
[----:B------:R-:W-:Y:S01]  /*2bd50*/  IADD3 R4, P1, R4, R6, RZ ;  /* 0x0000000604047210 */ /* 0x000fe20007f3e0ff */
[----:B------:R-:W-:Y:S02]  /*2bd60*/  ULDC.64 UR4, c[0x0][0xc88] ;  /* 0x0003220000047ab9 */ /* 0x000fe40000000a00 */
[----:B------:R-:W-:Y:S01]  /*2bd70*/  IMAD R6, R5, UR4, RZ ;  /* 0x0000000405067c24 */ /* 0x000fe2000f8e02ff */
[----:B------:R-:W-:-:S03]  /*2bd80*/  IADD3.X R5, R13, R7, R8, P1, !PT ;  /* 0x000000070d057210 */ /* 0x000fc60000ffe408 */
[C---:B------:R-:W-:Y:S02]  /*2bd90*/  IMAD R7, R9.reuse, UR5, R6 ;  /* 0x0000000509077c24 */ /* 0x040fe4000f8e0206 */
[----:B------:R-:W-:Y:S01]  /*2bda0*/  IMAD.WIDE.U32 R4, R9, UR4, R4 ;  /* 0x0000000409047c25 */ /* 0x000fe2000f8e0004 */
[----:B------:R-:W-:-:S03]  /*2bdb0*/  ULDC.64 UR4, c[0x0][0xc50] ;  /* 0x0003140000047ab9 */ /* 0x000fc60000000a00 */
[----:B------:R-:W-:Y:S01]  /*2bdc0*/  IMAD.IADD R5, R5, 0x1, R7 ;  /* 0x0000000105057824 */ /* 0x000fe200078e0207 */
[----:B------:R-:W-:-:S04]  /*2bdd0*/  LEA R10, P1, R4, UR4, 0x2 ;  /* 0x00000004040a7c11 */ /* 0x000fc8000f8210ff */
[----:B------:R-:W-:Y:S01]  /*2bde0*/  LEA.HI.X R4, R4, UR5, R5, 0x2, P1 ;  /* 0x0000000504047c11 */ /* 0x000fe200088f1405 */
[----:B------:R-:W-:Y:S01]  /*2bdf0*/  SHFL.IDX PT, R6, R10, RZ, 0x1c1f ;  /* 0x001c1fff0a067589 */ /* 0x000fe200000e0000 */
[----:B------:R-:W-:Y:S01]  /*2be00*/  VIADD R5, R15, 0x8 ;  /* 0x000000080f057836 */ /* 0x000fe20000000000 */
[----:B------:R-:W-:Y:S02]  /*2be10*/  ULDC.64 UR4, c[0x0][0xba0] ;  /* 0x0002e80000047ab9 */ /* 0x000fe40000000a00 */
[----:B------:R-:W2:Y:S02]  /*2be20*/  SHFL.IDX PT, R7, R4, RZ, 0x1c1f ;  /* 0x001c1fff04077589 */ /* 0x000ea400000e0000 */
[----:B------:R-:W-:Y:S02]  /*2be30*/  ISETP.GE.OR P0, PT, R5, R20, P0 ;  /* 0x000000140500720c */ /* 0x000fe40000706670 */
[----:B--2---:R1:W-:Y:S11]  /*2be40*/  @!P3 ST.E desc[UR42][R6.64], R11 ;  /* 0x0000000b0600b985 */ /* 0x0043f6000c10192a */
[----:B------:R-:W2:Y:S01]  /*2be50*/  @!P0 LDL R59, [R1+0x444] ;  /* 0x00044400013b8983 */ /* 0x000ea20000100800 */
[----:B------:R-:W-:-:S03]  /*2be60*/  IMAD R5, R223, 0x40, R161 ;  /* 0x00000040df057824 */ /* 0x000fc600078e02a1 */
[----:B------:R-:W-:Y:S01]  /*2be70*/  SHFL.IDX PT, R54, R10, 0x1, 0x1c1f ;  /* 0x003c1f000a367f89 */ /* 0x000fe200000e0000 */
[----:B------:R-:W-:-:S03]  /*2be80*/  IMAD.WIDE R2, R5, 0x2, R2 ;  /* 0x0000000205027825 */ /* 0x000fc600078e0202 */
[----:B------:R4:W2:Y:S01]  /*2be90*/  SHFL.IDX PT, R55, R4, 0x1, 0x1c1f ;  /* 0x003c1f0004377f89 */ /* 0x0008a200000e0000 */
[C---:B------:R-:W-:Y:S02]  /*2bea0*/  IADD3 R25, P4, R2.reuse, 0x3000, RZ ;  /* 0x0000300002197810 */ /* 0x040fe40007f9e0ff */
[C---:B------:R-:W-:Y:S02]  /*2beb0*/  IADD3 R9, P1, R2.reuse, 0x1000, RZ ;  /* 0x0000100002097810 */ /* 0x040fe40007f3e0ff */
[----:B------:R-:W-:Y:S02]  /*2bec0*/  IADD3 R13, P5, R2, 0x2000, RZ ;  /* 0x00002000020d7810 */ /* 0x000fe40007fbe0ff */
[----:B------:R-:W-:Y:S02]  /*2bed0*/  LOP3.LUT R24, R25, 0x380, RZ, 0xc0, !PT ;  /* 0x0000038019187812 */ /* 0x000fe400078ec0ff */
[----:B------:R-:W-:Y:S02]  /*2bee0*/  LOP3.LUT R8, R9, 0x380, RZ, 0xc0, !PT ;  /* 0x0000038009087812 */ /* 0x000fe400078ec0ff */
[----:B------:R-:W-:-:S02]  /*2bef0*/  LOP3.LUT R12, R13, 0x380, RZ, 0xc0, !PT ;  /* 0x000003800d0c7812 */ /* 0x000fc400078ec0ff */
        /* <DEDUP_REMOVED lines=16> */
[----:B------:R-:W-:Y:S02]  /*2c000*/  LOP3.LUT R36, R37, 0x380, RZ, 0xc0, !PT ;  /* 0x0000038025247812 */ /* 0x000fe400078ec0ff */
        /* <DEDUP_REMOVED lines=34> */
[C---:B------:R-:W-:Y:S01]  /*2c230*/  IADD3 R65, P1, R2.reuse, 0xd000, RZ ;  /* 0x0000d00002417810 */ /* 0x040fe20007f3e0ff */
[----:B------:R-:W-:Y:S01]  /*2c240*/  IMAD.X R73, RZ, RZ, R3, P4 ;  /* 0x000000ffff497224 */ /* 0x000fe200020e0603 */
[C---:B------:R-:W-:Y:S02]  /*2c250*/  IADD3 R69, P5, R2.reuse, 0xe000, RZ ;  /* 0x0000e00002457810 */ /* 0x040fe40007fbe0ff */
[----:B-1----:R-:W-:Y:S02]  /*2c260*/  LOP3.LUT R7, R2, 0x380, RZ, 0xc0, !PT ;  /* 0x0000038002077812 */ /* 0x002fe400078ec0ff */
[----:B----4-:R-:W-:Y:S02]  /*2c270*/  LOP3.LUT R4, R5, 0x380, RZ, 0xc0, !PT ;  /* 0x0000038005047812 */ /* 0x010fe400078ec0ff */
[----:B------:R-:W-:-:S02]  /*2c280*/  LOP3.LUT R60, R61, 0x380, RZ, 0xc0, !PT ;  /* 0x000003803d3c7812 */ /* 0x000fc400078ec0ff */
[----:B------:R-:W-:Y:S02]  /*2c290*/  LOP3.LUT R64, R65, 0x380, RZ, 0xc0, !PT ;  /* 0x0000038041407812 */ /* 0x000fe400078ec0ff */
[----:B------:R-:W-:Y:S02]  /*2c2a0*/  LOP3.LUT R68, R69, 0x380, RZ, 0xc0, !PT ;  /* 0x0000038045447812 */ /* 0x000fe400078ec0ff */
[----:B------:R-:W-:Y:S02]  /*2c2b0*/  SHF.R.U64 R7, R7, 0x3, RZ ;  /* 0x0000000307077819 */ /* 0x000fe400000012ff */
[----:B------:R-:W-:Y:S02]  /*2c2c0*/  SHF.R.U64 R4, R4, 0x3, RZ ;  /* 0x0000000304047819 */ /* 0x000fe400000012ff */
[----:B------:R-:W-:Y:S02]  /*2c2d0*/  SHF.R.U64 R60, R60, 0x3, RZ ;  /* 0x000000033c3c7819 */ /* 0x000fe400000012ff */
[----:B------:R-:W-:-:S02]  /*2c2e0*/  SHF.R.U64 R64, R64, 0x3, RZ ;  /* 0x0000000340407819 */ /* 0x000fc400000012ff */
[----:B------:R-:W-:Y:S02]  /*2c2f0*/  SHF.R.U64 R68, R68, 0x3, RZ ;  /* 0x0000000344447819 */ /* 0x000fe400000012ff */
[----:B------:R-:W-:Y:S02]  /*2c300*/  LOP3.LUT R2, R7, R2, RZ, 0x3c, !PT ;  /* 0x0000000207027212 */ /* 0x000fe400078e3cff */
[----:B------:R-:W-:Y:S01]  /*2c310*/  LOP3.LUT R60, R60, R61, RZ, 0x3c, !PT ;  /* 0x0000003d3c3c7212 */ /* 0x000fe200078e3cff */
[--C-:B------:R-:W-:Y:S01]  /*2c320*/  IMAD.X R61, RZ, RZ, R3.reuse, P3 ;  /* 0x000000ffff3d7224 */ /* 0x100fe200018e0603 */
[----:B------:R-:W-:Y:S01]  /*2c330*/  LOP3.LUT R64, R64, R65, RZ, 0x3c, !PT ;  /* 0x0000004140407212 */ /* 0x000fe200078e3cff */
[--C-:B------:R-:W-:Y:S01]  /*2c340*/  IMAD.X R65, RZ, RZ, R3.reuse, P1 ;  /* 0x000000ffff417224 */ /* 0x100fe200008e0603 */
[----:B------:R-:W-:Y:S01]  /*2c350*/  LOP3.LUT R68, R68, R69, RZ, 0x3c, !PT ;  /* 0x0000004544447212 */ /* 0x000fe200078e3cff */
[----:B------:R-:W-:Y:S01]  /*2c360*/  IMAD.X R69, RZ, RZ, R3, P5 ;  /* 0x000000ffff457224 */ /* 0x000fe200028e0603 */
[----:B------:R-:W-:Y:S01]  /*2c370*/  LOP3.LUT R72, R4, R5, RZ, 0x3c, !PT ;  /* 0x0000000504487212 */ /* 0x000fe200078e3cff */
[----:B------:R-:W-:-:S02]  /*2c380*/  IMAD.IADD R78, R224, 0x1, R191 ;  /* 0x00000001e04e7824 */ /* 0x000fc400078e02bf */
[----:B------:R-:W-:Y:S01]  /*2c390*/  IMAD.IADD R191, R223, 0x1, R191 ;  /* 0x00000001dfbf7824 */ /* 0x000fe200078e02bf */
[----:B------:R-:W-:Y:S01]  /*2c3a0*/  BSSY B1, `(.L_x_3766) ;  /* 0x0000056000017945 */ /* 0x000fe20003800000 */
[----:B--2---:R1:W-:Y:S04]  /*2c3b0*/  @!P0 ST.E desc[UR42][R54.64], R59 ;  /* 0x0000003b36008985 */ /* 0x0043e8000c10192a */
[----:B------:R2:W5:Y:S04]  /*2c3c0*/  LD.E.128 R4, desc[UR42][R2.64] ;  /* 0x0000002a02047980 */ /* 0x000568000c101d00 */
        /* <DEDUP_REMOVED lines=9> */
[----:B------:R-:W-:Y:S01]  /*2c460*/  IMAD R17, R0, UR4, RZ ;  /* 0x0000000400117c24 */ /* 0x000fe2000f8e02ff */
[----:B------:R-:W5:Y:S01]  /*2c470*/  LD.E.128 R32, desc[UR42][R32.64] ;  /* 0x0000002a20207980 */ /* 0x000f62000c101d00 */
[----:B------:R-:W-:-:S03]  /*2c480*/  IMAD.WIDE.U32 R2, R192, UR4, R2 ;  /* 0x00000004c0027c25 */ /* 0x000fc6000f8e0002 */
[----:B------:R-:W5:Y:S01]  /*2c490*/  LD.E.128 R36, desc[UR42][R36.64] ;  /* 0x0000002a24247980 */ /* 0x000f62000c101d00 */
[----:B------:R-:W-:Y:S01]  /*2c4a0*/  IMAD R17, R192, UR5, R17 ;  /* 0x00000005c0117c24 */ /* 0x000fe2000f8e0211 */
[----:B------:R-:W-:Y:S01]  /*2c4b0*/  ULDC.64 UR4, c[0x0][0xbf0] ;  /* 0x0002fc0000047ab9 */ /* 0x000fe20000000a00 */
[----:B---3--:R-:W-:Y:S01]  /*2c4c0*/  @P2 IMAD.HI.U32 R0, R78, R79, RZ ;  /* 0x0000004f4e002227 */ /* 0x008fe200078e00ff */
[----:B------:R-:W5:Y:S03]  /*2c4d0*/  LD.E.128 R40, desc[UR42][R40.64] ;  /* 0x0000002a28287980 */ /* 0x000f66000c101d00 */
[----:B------:R-:W-:Y:S01]  /*2c4e0*/  IMAD.IADD R3, R3, 0x1, R17 ;  /* 0x0000000103037824 */ /* 0x000fe200078e0211 */
[----:B------:R-:W5:Y:S01]  /*2c4f0*/  LD.E.128 R44, desc[UR42][R44.64] ;  /* 0x0000002a2c2c7980 */ /* 0x000f62000c101d00 */
[----:B------:R-:W-:Y:S01]  /*2c500*/  IMAD.MOV.U32 R17, RZ, RZ, R78 ;  /* 0x000000ffff117224 */ /* 0x000fe200078e004e */
[----:B0-----:R-:W-:Y:S01]  /*2c510*/  @P2 SHF.R.U32.HI R17, RZ, R81, R0 ;  /* 0x00000051ff112219 */ /* 0x001fe20000011600 */
[----:B------:R-:W-:Y:S01]  /*2c520*/  IMAD R76, R76, UR4, RZ ;  /* 0x000000044c4c7c24 */ /* 0x000fe2000f8e02ff */
[----:B------:R-:W5:Y:S02]  /*2c530*/  LD.E.128 R48, desc[UR42][R48.64] ;  /* 0x0000002a30307980 */ /* 0x000f64000c101d00 */
[--C-:B------:R-:W-:Y:S01]  /*2c540*/  SHF.R.S32.HI R0, RZ, 0x1f, R17.reuse ;  /* 0x0000001fff007819 */ /* 0x100fe20000011411 */
[----:B------:R-:W-:Y:S01]  /*2c550*/  IMAD.MOV R16, RZ, RZ, -R17 ;  /* 0x000000ffff107224 */ /* 0x000fe200078e0a11 */
[----:B-1----:R-:W5:Y:S01]  /*2c560*/  LD.E.128 R52, desc[UR42][R52.64] ;  /* 0x0000002a34347980 */ /* 0x002f62000c101d00 */
[----:B------:R-:W-:-:S02]  /*2c570*/  IMAD R79, R77, UR5, R76 ;  /* 0x000000054d4f7c24 */ /* 0x000fc4000f8e024c */
[----:B------:R-:W-:Y:S01]  /*2c580*/  IMAD.WIDE.U32 R2, R77, UR4, R2 ;  /* 0x000000044d027c25 */ /* 0x000fe2000f8e0002 */
[----:B------:R-:W-:Y:S01]  /*2c590*/  ULDC.64 UR4, c[0x0][0xbe0] ;  /* 0x0002f80000047ab9 */ /* 0x000fe20000000a00 */
[----:B------:R-:W5:Y:S02]  /*2c5a0*/  LD.E.128 R56, desc[UR42][R56.64] ;  /* 0x0000002a38387980 */ /* 0x000f64000c101d00 */
[----:B------:R-:W-:Y:S02]  /*2c5b0*/  IMAD R0, R0, UR4, RZ ;  /* 0x0000000400007c24 */ /* 0x000fe4000f8e02ff */
[----:B------:R-:W-:Y:S01]  /*2c5c0*/  IMAD R21, R21, R16, R78 ;  /* 0x0000001015157224 */ /* 0x000fe200078e024e */
[----:B------:R-:W5:Y:S01]  /*2c5d0*/  LD.E.128 R60, desc[UR42][R60.64] ;  /* 0x0000002a3c3c7980 */ /* 0x000f62000c101d00 */
[----:B------:R-:W-:-:S03]  /*2c5e0*/  IMAD.IADD R3, R3, 0x1, R79 ;  /* 0x0000000103037824 */ /* 0x000fc600078e024f */
[----:B------:R-:W5:Y:S01]  /*2c5f0*/  LD.E.128 R64, desc[UR42][R64.64] ;  /* 0x0000002a40407980 */ /* 0x000f62000c101d00 */
[----:B------:R-:W-:-:S03]  /*2c600*/  IMAD R77, R17, UR5, R0 ;  /* 0x00000005114d7c24 */ /* 0x000fc6000f8e0200 */
[----:B------:R-:W5:Y:S01]  /*2c610*/  LD.E.128 R68, desc[UR42][R68.64] ;  /* 0x0000002a44447980 */ /* 0x000f62000c101d00 */
[----:B------:R-:W-:-:S03]  /*2c620*/  SHF.R.S32.HI R0, RZ, 0x1f, R21 ;  /* 0x0000001fff007819 */ /* 0x000fc60000011415 */
[----:B------:R-:W5:Y:S01]  /*2c630*/  LD.E.128 R72, desc[UR42][R72.64] ;  /* 0x0000002a48487980 */ /* 0x000f62000c101d00 */
[----:B------:R-:W-:Y:S01]  /*2c640*/  IMAD.WIDE.U32 R2, R17, UR4, R2 ;  /* 0x0000000411027c25 */ /* 0x000fe2000f8e0002 */
[----:B------:R-:W-:Y:S01]  /*2c650*/  ULDC.64 UR4, c[0x0][0xbd8] ;  /* 0x0002f60000047ab9 */ /* 0x000fe20000000a00 */
[----:B------:R-:W-:Y:S01]  /*2c660*/  ISETP.GE.AND P2, PT, R191, R20, PT ;  /* 0x00000014bf00720c */ /* 0x000fe20003f46270 */
        /* <DEDUP_REMOVED lines=8> */
[----:B------:R-:W-:-:S04]  /*2c6f0*/  IMAD.WIDE.U32 R2, R21, UR4, R2 ;  /* 0x0000000415027c25 */ /* 0x000fc8000f8e0002 */
[----:B------:R-:W-:Y:S01]  /*2c700*/  IMAD R77, R21, UR5, R0 ;  /* 0x00000005154d7c24 */ /* 0x000fe2000f8e0200 */
[----:B------:R-:W-:Y:S01]  /*2c710*/  ULDC.64 UR4, c[0x0][0xb80] ;  /* 0x0002e00000047ab9 */ /* 0x000fe20000000a00 */
[----:B------:R-:W-:Y:S01]  /*2c720*/  VIADD R0, R144, 0x32420 ;  /* 0x0003242090007836 */ /* 0x000fe20000000000 */
[C---:B------:R-:W-:Y:S01]  /*2c730*/  LEA R21, P3, R2.reuse, UR4, 0x1 ;  /* 0x0000000402157c11 */ /* 0x040fe2000f8608ff */
[----:B------:R-:W-:Y:S02]  /*2c740*/  IMAD.IADD R3, R3, 0x1, R77 ;  /* 0x0000000103037824 */ /* 0x000fe400078e024d */
[----:B------:R-:W-:Y:S01]  /*2c750*/  VIADD R17, R191, 0x20 ;  /* 0x00000020bf117836 */ /* 0x000fe20000000000 */
[----:B------:R-:W-:Y:S01]  /*2c760*/  PRMT R0, RZ, 0x654, R0 ;  /* 0x00000654ff007816 */ /* 0x000fe20000000000 */
[----:B0-----:R0:W1:Y:S01]  /*2c770*/  SHFL.IDX PT, R78, R21, RZ, 0x181f ;  /* 0x00181fff154e7589 */ /* 0x00106200000e0000 */
[----:B------:R-:W-:Y:S02]  /*2c780*/  LEA.HI.X R80, R2, UR5, R3, 0x1, P3 ;  /* 0x0000000502507c11 */ /* 0x000fe400098f0c03 */
[-C--:B------:R-:W-:Y:S01]  /*2c790*/  ISETP.GE.AND P1, PT, R17, R20.reuse, PT ;  /* 0x000000141100720c */ /* 0x080fe20003f26270 */
[----:B------:R-:W-:Y:S01]  /*2c7a0*/  VIADD R17, R191, 0x40 ;  /* 0x00000040bf117836 */ /* 0x000fe20000000000 */
[----:B------:R2:W-:Y:S04]  /*2c7b0*/  SYNCS.ARRIVE.TRANS64.RED.A1T0 RZ, [R0+URZ], RZ ;  /* 0x000000ff00ff79a7 */ /* 0x0005e8000810043f */
[----:B------:R-:W-:Y:S01]  /*2c7c0*/  ISETP.GE.AND P0, PT, R17, R20, PT ;  /* 0x000000141100720c */ /* 0x000fe20003f06270 */
[----:B--2---:R0:W2:Y:S01]  /*2c7d0*/  SHFL.IDX PT, R0, R80, RZ, 0x181f ;  /* 0x00181fff50007589 */ /* 0x0040a200000e0000 */
[----:B------:R-:W-:Y:S11]  /*2c7e0*/  @P2 BRA `(.L_x_3767) ;  /* 0x0000000000442947 */ /* 0x000ff60003800000 */
[----:B------:R-:W-:Y:S02]  /*2c7f0*/  ULDC UR4, c[0x0][0xbc8] ;  /* 0x0002f20000047ab9 */ /* 0x000fe40000000800 */
[----:B------:R-:W-:Y:S02]  /*2c800*/  ISETP.GE.AND P2, PT, R161, UR4, PT ;  /* 0x00000004a1007c0c */ /* 0x000fe4000bf46270 */
[----:B------:R-:W-:Y:S02]  /*2c810*/  ISETP.GE.AND P3, PT, R163, UR4, PT ;  /* 0x00000004a3007c0c */ /* 0x000fe4000bf66270 */
[----:B------:R-:W-:-:S09]  /*2c820*/  ISETP.GE.AND P4, PT, R162, UR4, PT ;  /* 0x00000004a2007c0c */ /* 0x000fd2000bf86270 */
[----:B-1----:R-:W-:-:S04]  /*2c830*/  @!P2 LEA R2, P5, R161, R78, 0x1 ;  /* 0x0000004ea102a211 */ /* 0x002fc800078a08ff */
[----:B--2---:R-:W-:Y:S02]  /*2c840*/  @!P2 LEA.HI.X R3, R161, R0, R218, 0x1, P5 ;  /* 0x00000000a103a211 */ /* 0x004fe400028f0cda */
        /* <DEDUP_REMOVED lines=11> */
.L_x_3767:
[----:B------:R-:W-:Y:S05]  /*2c900*/  BSYNC B1 ;  /* 0x0000000000017941 */ /* 0x000fea0003800000 */
.L_x_3766:
        /* <DEDUP_REMOVED lines=11> */
[----:B-----5:R-:W-:-:S03]  /*2c9c0*/  @!P3 LEA R4, P5, R163, R16, 0x1 ;  /* 0x00000010a304b211 */ /* 0x020fc600078a08ff */
        /* <DEDUP_REMOVED lines=9> */
.L_x_3769:
[----:B------:R-:W-:Y:S05]  /*2ca60*/  BSYNC B1 ;  /* 0x0000000000017941 */ /* 0x000fea0003800000 */
.L_x_3768:
        /* <DEDUP_REMOVED lines=10> */
[----:B------:R-:W-:Y:S02]  /*2cb10*/  @!P2 LEA R4, P4, R163, R8, 0x1 ;  /* 0x00000008a304a211 */ /* 0x000fe400078808ff */
        /* <DEDUP_REMOVED lines=10> */
.L_x_3771:
[----:B------:R-:W-:Y:S05]  /*2cbc0*/  BSYNC B1 ;  /* 0x0000000000017941 */ /* 0x000fea0003800000 */
.L_x_3770:
[----:B0-----:R-:W-:Y:S01]  /*2cbd0*/  VIADD R3, R191, 0x60 ;  /* 0x00000060bf037836 */ /* 0x001fe20000000000 */
[----:B--2-4-:R-:W2:Y:S04]  /*2cbe0*/  SHFL.IDX PT, R80, R80, 0x3, 0x181f ;  /* 0x00781f0050507f89 */ /* 0x014ea800000e0000 */
[----:B------:R-:W-:Y:S01]  /*2cbf0*/  ISETP.GE.AND P0, PT, R3, R20, PT ;  /* 0x000000140300720c */ /* 0x000fe20003f06270 */
[----:B------:R-:W4:-:S12]  /*2cc00*/  SHFL.IDX PT, R21, R21, 0x3, 0x181f ;  /* 0x00781f0015157f89 */ /* 0x000f1800000e0000 */
[----:B------:R-:W-:Y:S05]  /*2cc10*/  @P0 BRA `(.L_x_3772) ;  /* 0x0000000c00980947 */ /* 0x000fea0003800000 */
[----:B------:R-:W-:Y:S02]  /*2cc20*/  ULDC UR4, c[0x0][0xbc8] ;  /* 0x0002f20000047ab9 */ /* 0x000fe40000000800 */
[----:B------:R-:W-:Y:S02]  /*2cc30*/  ISETP.GE.AND P3, PT, R161, UR4, PT ;  /* 0x00000004a1007c0c */ /* 0x000fe4000bf66270 */
[----:B------:R-:W-:Y:S02]  /*2cc40*/  ISETP.GE.AND P4, PT, R163, UR4, PT ;  /* 0x00000004a3007c0c */ /* 0x000fe4000bf86270 */
[----:B------:R-:W-:-:S09]  /*2cc50*/  ISETP.GE.AND P5, PT, R162, UR4, PT ;  /* 0x00000004a2007c0c */ /* 0x000fd2000bfa6270 */
[-C--:B----4-:R-:W-:Y:S02]  /*2cc60*/  @!P3 LEA R2, P0, R161, R21.reuse, 0x1 ;  /* 0x00000015a102b211 */ /* 0x090fe400078008ff */
[-C--:B------:R-:W-:Y:S02]  /*2cc70*/  @!P4 LEA R4, P1, R163, R21.reuse, 0x1 ;  /* 0x00000015a304c211 */ /* 0x080fe400078208ff */
[C---:B------:R-:W-:Y:S02]  /*2cc80*/  @!P5 LEA R6, P2, R162.reuse, R21, 0x1 ;  /* 0x00000015a206d211 */ /* 0x040fe400078408ff */
[-C--:B--2---:R-:W-:Y:S02]  /*2cc90*/  @!P3 LEA.HI.X R3, R161, R80.reuse, R218, 0x1, P0 ;  /* 0x00000050a103b211 */ /* 0x084fe400000f0cda */
        /* <DEDUP_REMOVED lines=11> */
.L_x_3764:
[----:B------:R-:W-:Y:S01]  /*2cd50*/  ULDC.64 UR4, c[0x0][0xd00] ;  /* 0x0003400000047ab9 */ /* 0x000fe20000000a00 */
[----:B-----5:R-:W2:Y:S01]  /*2cd60*/  LDC.64 R2, c[0x0][0xd00] ;  /* 0x00034000ff027b82 */ /* 0x020ea20000000a00 */
[----:B------:R-:W-:Y:S01]  /*2cd70*/  ISETP.NE.U32.AND P0, PT, RZ, UR4, PT ;  /* 0x00000004ff007c0c */ /* 0x000fe2000bf05070 */
[----:B------:R-:W-:-:S03]  /*2cd80*/  IMAD.MOV.U32 R0, RZ, RZ, RZ ;  /* 0x000000ffff007224 */ /* 0x000fc600078e00ff */
[----:B------:R-:W-:Y:S01]  /*2cd90*/  ISETP.NE.AND.EX P0, PT, RZ, UR5, PT, P0 ;  /* 0x00000005ff007c0c */ /* 0x000fe2000bf05300 */
[----:B------:R-:W-:Y:S02]  /*2cda0*/  ULDC.64 UR4, c[0x0][0xd08] ;  /* 0x0003420000047ab9 */ /* 0x000fe40000000a00 */
[----:B------:R-:W-:Y:S01]  /*2cdb0*/  ISETP.NE.U32.AND P1, PT, RZ, UR4, PT ;  /* 0x00000004ff007c0c */ /* 0x000fe2000bf25070 */
[----:B------:R-:W3:Y:S03]  /*2cdc0*/  LDC R21, c[0x0][0xce8] ;  /* 0x00033a00ff157b82 */ /* 0x000ee60000000800 */
[----:B------:R-:W-:Y:S01]  /*2cdd0*/  ISETP.NE.AND.EX P1, PT, RZ, UR5, PT, P1 ;  /* 0x00000005ff007c0c */ /* 0x000fe2000bf25310 */
[----:B--2---:R-:W-:-:S12]  /*2cde0*/  IMAD.WIDE R2, R213, 0x4, R2 ;  /* 0x00000004d5027825 */ /* 0x004fd800078e0202 */
[----:B------:R-:W2:Y:S01]  /*2cdf0*/  @P1 LDC.64 R4, c[0x0][0xd08] ;  /* 0x00034200ff041b82 */ /* 0x000ea20000000a00 */
[----:B------:R-:W-:Y:S02]  /*2ce00*/  ULDC UR4, c[0x0][0xb88] ;  /* 0x0002e20000047ab9 */ /* 0x000fe40000000800 */
[----:B------:R-:W-:Y:S01]  /*2ce10*/  IMAD.U32 R6, RZ, RZ, UR4 ;  /* 0x00000004ff067e24 */ /* 0x000fe2000f8e00ff */
[----:B------:R4:W5:Y:S01]  /*2ce20*/  @P0 LDG.E R0, desc[UR42][R2.64] ;  /* 0x0000002a02000981 */ /* 0x000962000c1e1900 */
[----:B--2---:R-:W-:-:S05]  /*2ce30*/  @P1 IMAD.WIDE R4, R213, 0x4, R4 ;  /* 0x00000004d5041825 */ /* 0x004fca00078e0204 */
[----:B------:R4:W5:Y:S01]  /*2ce40*/  @P1 LDG.E R6, desc[UR42][R4.64] ;  /* 0x0000002a04061981 */ /* 0x000962000c1e1900 */
[----:B---3--:R-:W-:Y:S02]  /*2ce50*/  ISETP.NE.AND P2, PT, R21, 0x1, PT ;  /* 0x000000011500780c */ /* 0x008fe40003f45270 */
[----:B------:R-:W-:Y:S02]  /*2ce60*/  ISETP.GE.AND P3, PT, R222, 0x80, PT ;  /* 0x00000080de00780c */ /* 0x000fe40003f66270 */
[----:B------:R-:W-:-:S09]  /*2ce70*/  SHF.R.S32.HI R7, RZ, 0x1f, R213 ;  /* 0x0000001fff077819 */ /* 0x000fd200000114d5 */
[----:B------:R-:W2:Y:S01]  /*2ce80*/  @P2 LDC R25, c[0x0][0xcec] ;  /* 0x00033b00ff192b82 */ /* 0x000ea20000000800 */
[----:B----4-:R-:W-:Y:S05]  /*2ce90*/  @P1 BRA `(.L_x_3773) ;  /* 0x0000000000101947 */ /* 0x010fea0003800000 */
[----:B------:R-:W-:Y:S05]  /*2cea0*/  @!P0 BRA `(.L_x_3773) ;  /* 0x00000000000c8947 */ /* 0x000fea0003800000 */
[----:B------:R-:W3:Y:S04]  /*2ceb0*/  LDG.E R5, desc[UR42][R2.64] ;  /* 0x0000002a02057981 */ /* 0x000ee8000c1e1900 */
[----:B-----5:R-:W3:Y:S02]  /*2cec0*/  LDG.E R6, desc[UR42][R2.64+0x4] ;  /* 0x0000042a02067981 */ /* 0x020ee4000c1e1900 */
[----:B---3--:R-:W-:-:S07]  /*2ced0*/  IMAD.IADD R6, R6, 0x1, -R5 ;  /* 0x0000000106067824 */ /* 0x008fce00078e0a05 */
.L_x_3773:
        /* <DEDUP_REMOVED lines=8> */
[----:B----4-:R-:W-:Y:S01]  /*2cf60*/  IMAD R2, R6, R9, RZ ;  /* 0x0000000906027224 */ /* 0x010fe200078e02ff */
[----:B---3--:R-:W-:-:S04]  /*2cf70*/  IADD3 R8, R191, -0x80, R3 ;  /* 0xffffff80bf087810 */ /* 0x008fc80007ffe003 */
        /* <DEDUP_REMOVED lines=19> */
[----:B------:R-:W-:-:S04]  /*2d0b0*/  IMAD.MOV R7, RZ, RZ, -R5 ;  /* 0x000000ffff077224 */ /* 0x000fc800078e0a05 */
[----:B------:R-:W-:Y:S01]  /*2d0c0*/  IMAD R7, R9, R7, R8 ;  /* 0x0000000709077224 */ /* 0x000fe200078e0208 */
[----:B------:R-:W-:Y:S01]  /*2d0d0*/  SHF.R.S32.HI R9, RZ, 0x1f, R5 ;  /* 0x0000001fff097819 */ /* 0x000fe20000011405 */
[----:B------:R-:W-:Y:S01]  /*2d0e0*/  IMAD R8, R13, UR5, R4 ;  /* 0x000000050d087c24 */ /* 0x000fe2000f8e0204 */
[----:B------:R-:W-:Y:S02]  /*2d0f0*/  ULDC.64 UR4, c[0x0][0xc88] ;  /* 0x0003220000047ab9 */ /* 0x000fe40000000a00 */
        /* <DEDUP_REMOVED lines=11> */
.L_x_3775:
[----:B------:R-:W-:Y:S05]  /*2d1b0*/  BSYNC B1 ;  /* 0x0000000000017941 */ /* 0x000fea0003800000 */
.L_x_3774:
[----:B------:R-:W4:Y:S01]  /*2d1c0*/  @P2 LDC R9, c[0x0][0xcf0] ;  /* 0x00033c00ff092b82 */ /* 0x000f220000000800 */
[----:B------:R-:W-:Y:S01]  /*2d1d0*/  ULDC.64 UR4, c[0x0][0xba0] ;  /* 0x0002e80000047ab9 */ /* 0x000fe20000000a00 */
[----:B------:R-:W-:Y:S02]  /*2d1e0*/  IMAD.IADD R8, R224, 0x1, R191 ;  /* 0x00000001e0087824 */ /* 0x000fe400078e02bf */
[----:B---3--:R-:W-:-:S04]  /*2d1f0*/  IMAD R3, R11, UR4, RZ ;  /* 0x000000040b037c24 */ /* 0x008fc8000f8e02ff */
[C---:B------:R-:W-:Y:S02]  /*2d200*/  IMAD R5, R0.reuse, UR5, R3 ;  /* 0x0000000500057c24 */ /* 0x040fe4000f8e0203 */
[----:B------:R-:W-:Y:S01]  /*2d210*/  IMAD.WIDE.U32 R2, R0, UR4, RZ ;  /* 0x0000000400027c25 */ /* 0x000fe2000f8e00ff */
[----:B------:R-:W-:-:S03]  /*2d220*/  ULDC.64 UR4, c[0x0][0xbe8] ;  /* 0x0002fa0000047ab9 */ /* 0x000fc60000000a00 */
[----:B------:R-:W-:Y:S02]  /*2d230*/  IMAD.IADD R3, R3, 0x1, R5 ;  /* 0x0000000103037824 */ /* 0x000fe400078e0205 */
[----:B------:R-:W-:Y:S02]  /*2d240*/  IMAD R5, R10, UR4, RZ ;  /* 0x000000040a057c24 */ /* 0x000fe4000f8e02ff */
[----:B--2---:R-:W-:-:S04]  /*2d250*/  @P2 IMAD.HI.U32 R0, R8, R25, RZ ;  /* 0x0000001908002227 */ /* 0x004fc800078e00ff */
        /* <DEDUP_REMOVED lines=31> */
.L_x_4002:
[----:B------:R-:W-:Y:S01]  /*2d450*/  IMAD R21, R6, R21, RZ ;  /* 0x0000001506157224 */ /* 0x000fe200078e02ff */
[----:B------:R-:W-:Y:S01]  /*2d460*/  BSSY B1, `(.L_x_3777) ;  /* 0x0000015000017945 */ /* 0x000fe20003800000 */
[----:B------:R-:W-:-:S05]  /*2d470*/  IMAD.IADD R6, R223, 0x1, R191 ;  /* 0x00000001df067824 */ /* 0x000fca00078e02bf */
[----:B------:R-:W-:-:S13]  /*2d480*/  ISETP.GE.AND P0, PT, R6, R21, PT ;  /* 0x000000150600720c */ /* 0x000fda0003f06270 */
[----:B------:R-:W-:Y:S05]  /*2d490*/  @P0 BRA `(.L_x_3778) ;  /* 0x0000000000440947 */ /* 0x000fea0003800000 */
[----:B------:R-:W-:Y:S02]  /*2d4a0*/  ULDC UR4, c[0x0][0xbc8] ;  /* 0x0002f20000047ab9 */ /* 0x000fe40000000800 */
[----:B------:R-:W-:Y:S02]  /*2d4b0*/  ISETP.GE.AND P3, PT, R161, UR4, PT ;  /* 0x00000004a1007c0c */ /* 0x000fe4000bf66270 */
[----:B------:R-:W-:Y:S02]  /*2d4c0*/  ISETP.GE.AND P2, PT, R163, UR4, PT ;  /* 0x00000004a3007c0c */ /* 0x000fe4000bf46270 */
[----:B------:R-:W-:Y:S02]  /*2d4d0*/  ISETP.GE.AND P1, PT, R162, UR4, PT ;  /* 0x00000004a2007c0c */ /* 0x000fe4000bf26270 */
[----:B------:R-:W-:-:S07]  /*2d4e0*/  ISETP.GE.AND P0, PT, R164, UR4, PT ;  /* 0x00000004a4007c0c */ /* 0x000fce000bf06270 */
[-C--:B----4-:R-:W-:Y:S02]  /*2d4f0*/  @!P3 LEA R4, P5, R161, R14.reuse, 0x1 ;  /* 0x0000000ea104b211 */ /* 0x090fe400078a08ff */
[----:B------:R-:W-:Y:S02]  /*2d500*/  @!P2 LEA R8, P4, R163, R14, 0x1 ;  /* 0x0000000ea308a211 */ /* 0x000fe400078808ff */
        /* <DEDUP_REMOVED lines=10> */
.L_x_3778:
[----:B------:R-:W-:Y:S05]  /*2d5b0*/  BSYNC B1 ;  /* 0x0000000000017941 */ /* 0x000fea0003800000 */
.L_x_3777:
[----:B------:R-:W-:-:S03]  /*2d5c0*/  UMOV UR4, 0xffffffff ;  /* 0xffffffff00047882 */ /* 0x000fc60000000000 */
[----:B------:R-:W-:Y:S05]  /*2d5d0*/  BRA.DIV UR4, `(.L_x_3779) ;  /* 0x000000a204387947 */ /* 0x000fea000b800000 */
[----:B---3--:R3:W0:Y:S04]  /*2d5e0*/  SHFL.IDX PT, R0, R3, 0x1, 0x181f ;  /* 0x00381f0003007f89 */ /* 0x00862800000e0000 */
[----:B----4-:R3:W4:Y:S02]  /*2d5f0*/  SHFL.IDX PT, R14, R2, 0x1, 0x181f ;  /* 0x00381f00020e7f89 */ /* 0x01072400000e0000 */
.L_x_4006:
[----:B------:R-:W-:Y:S01]  /*2d600*/  VIADD R4, R6, 0x20 ;  /* 0x0000002006047836 */ /* 0x000fe20000000000 */
[----:B------:R-:W-:Y:S04]  /*2d610*/  BSSY B1, `(.L_x_3780) ;  /* 0x0000014000017945 */ /* 0x000fe80003800000 */
        /* <DEDUP_REMOVED lines=9> */
[----:B0-----:R-:W-:Y:S02]  /*2d6b0*/  @!P3 LEA.HI.X R5, R161, R0, R218, 0x1, P5 ;  /* 0x00000000a105b211 */ /* 0x001fe400028f0cda */
        /* <DEDUP_REMOVED lines=9> */
.L_x_3781:
[----:B------:R-:W-:Y:S05]  /*2d750*/  BSYNC B1 ;  /* 0x0000000000017941 */ /* 0x000fea0003800000 */
.L_x_3780:
[----:B------:R-:W-:-:S03]  /*2d760*/  UMOV UR4, 0xffffffff ;  /* 0xffffffff00047882 */ /* 0x000fc60000000000 */
[----:B------:R-:W-:Y:S05]  /*2d770*/  BRA.DIV UR4, `(.L_x_3782) ;  /* 0x000000a204187947 */ /* 0x000fea000b800000 */
[----:B0-----:R0:W0:Y:S04]  /*2d780*/  SHFL.IDX PT, R0, R3, 0x2, 0x181f ;  /* 0x00581f0003007f89 */ /* 0x00102800000e0000 */
[----:B----4-:R4:W0:Y:S02]  /*2d790*/  SHFL.IDX PT, R14, R2, 0x2, 0x181f ;  /* 0x00581f00020e7f89 */ /* 0x01082400000e0000 */
.L_x_4010:
        /* <DEDUP_REMOVED lines=9> */
[-C--:B0-----:R-:W-:Y:S02]  /*2d830*/  @!P3 LEA R4, P5, R161, R14.reuse, 0x1 ;  /* 0x0000000ea104b211 */ /* 0x081fe400078a08ff */
[----:B------:R-:W-:Y:S02]  /*2d840*/  @!P2 LEA R8, P4, R163, R14, 0x1 ;  /* 0x0000000ea308a211 */ /* 0x000fe400078808ff */
[----:B------:R-:W-:Y:S02]  /*2d850*/  @!P3 LEA.HI.X R5, R161, R0, R218, 0x1, P5 ;  /* 0x00000000a105b211 */ /* 0x000fe400028f0cda */
        /* <DEDUP_REMOVED lines=9> */
.L_x_3784:
[----:B------:R-:W-:Y:S05]  /*2d8f0*/  BSYNC B1 ;  /* 0x0000000000017941 */ /* 0x000fea0003800000 */
.L_x_3783:
[----:B------:R-:W-:-:S03]  /*2d900*/  UMOV UR4, 0xffffffff ;  /* 0xffffffff00047882 */ /* 0x000fc60000000000 */
[----:B------:R-:W-:Y:S05]  /*2d910*/  BRA.DIV UR4, `(.L_x_3785) ;  /* 0x0000009e04f87947 */ /* 0x000fea000b800000 */
[----:B0-----:R0:W0:Y:S04]  /*2d920*/  SHFL.IDX PT, R0, R3, 0x3, 0x181f ;  /* 0x00781f0003007f89 */ /* 0x00102800000e0000 */
[----:B------:R0:W0:Y:S02]  /*2d930*/  SHFL.IDX PT, R14, R2, 0x3, 0x181f ;  /* 0x00781f00020e7f89 */ /* 0x00002400000e0000 */
.L_x_4014:
[----:B0-234-:R-:W-:-:S05]  /*2d940*/  VIADD R2, R6, 0x60 ;  /* 0x0000006006027836 */ /* 0x01dfca0000000000 */
[----:B------:R-:W-:-:S13]  /*2d950*/  ISETP.GE.AND P0, PT, R2, R21, PT ;  /* 0x000000150200720c */ /* 0x000fda0003f06270 */
[----:B------:R-:W-:Y:S05]  /*2d960*/  @P0 BRA `(.L_x_3772) ;  /* 0x0000000000440947 */ /* 0x000fea0003800000 */
[----:B------:R-:W-:Y:S02]  /*2d970*/  ULDC UR4, c[0x0][0xbc8] ;  /* 0x0002f20000047ab9 */ /* 0x000fe40000000800 */
[----:B------:R-:W-:Y:S02]  /*2d980*/  ISETP.GE.AND P3, PT, R161, UR4, PT ;  /* 0x00000004a1007c0c */ /* 0x000fe4000bf66270 */
[----:B------:R-:W-:Y:S02]  /*2d990*/  ISETP.GE.AND P2, PT, R163, UR4, PT ;  /* 0x00000004a3007c0c */ /* 0x000fe4000bf46270 */
[----:B------:R-:W-:Y:S02]  /*2d9a0*/  ISETP.GE.AND P1, PT, R162, UR4, PT ;  /* 0x00000004a2007c0c */ /* 0x000fe4000bf26270 */
[----:B------:R-:W-:-:S07]  /*2d9b0*/  ISETP.GE.AND P0, PT, R164, UR4, PT ;  /* 0x00000004a4007c0c */ /* 0x000fce000bf06270 */
[-C--:B------:R-:W-:Y:S02]  /*2d9c0*/  @!P3 LEA R2, P5, R161, R14.reuse, 0x1 ;  /* 0x0000000ea102b211 */ /* 0x080fe400078a08ff */
        /* <DEDUP_REMOVED lines=11> */
.L_x_3772:
[----:B------:R-:W-:Y:S05]  /*2da80*/  BSYNC B0 ;  /* 0x0000000000007941 */ /* 0x000fea0003800000 */
.L_x_3763:
[----:B------:R-:W-:Y:S02]  /*2da90*/  ULDC UR4, c[0x0][0xd3c] ;  /* 0x00034f0000047ab9 */ /* 0x000fe40000000800 */
[----:B-1----:R-:W-:-:S13]  /*2daa0*/  ISETP.GE.AND P0, PT, R123, UR4, PT ;  /* 0x000000047b007c0c */ /* 0x002fda000bf06270 */
[----:B------:R-:W-:Y:S05]  /*2dab0*/  @!P0 BRA `(.L_x_3786) ;  /* 0xfffffd3400c88947 */ /* 0x000fea000383ffff */
[----:B------:R-:W-:Y:S05]  /*2dac0*/  BRA `(.L_x_3567) ;  /* 0x0000008c00607947 */ /* 0x000fea0003800000 */
.L_x_3565:
[----:B------:R-:W-:-:S08]  /*2dad0*/  NOP ;  /* 0x0000000000007918 */ /* 0x000fd00000000000 */
[----:B------:R-:W0:-:S00]  /*2dae0*/  USETMAXREG.DEALLOC.CTAPOOL 0x18 ;  /* 0x00000018000079c8 */ /* 0x000e0000080e0500 */
        /* <DEDUP_REMOVED lines=16> */
.L_x_3787:
        /* <DEDUP_REMOVED lines=42> */
.L_x_3793:
        /* <DEDUP_REMOVED lines=12> */
.L_x_3792:
[----:B------:R-:W-:Y:S05]  /*2df50*/  BSYNC B0 ;  /* 0x0000000000007941 */ /* 0x000fea0003800000 */
.L_x_3791:
        /* <DEDUP_REMOVED lines=21> */
.L_x_3789:
        /* <DEDUP_REMOVED lines=20> */
.L_x_3794:
        /* <DEDUP_REMOVED lines=56> */
.L_x_3790:
[----:B------:R-:W-:Y:S02]  /*2e570*/  IMAD.MOV.U32 R17, RZ, RZ, RZ ;  /* 0x000000ffff117224 */ /* 0x000fe400078e00ff */
[----:B------:R-:W-:Y:S02]  /*2e580*/  IMAD.U32 R16, RZ, RZ, UR6 ;  /* 0x00000006ff107e24 */ /* 0x000fe4000f8e00ff */
[----:B------:R-:W-:-:S07]  /*2e590*/  IMAD.MOV.U32 R18, RZ, RZ, RZ ;  /* 0x000000ffff127224 */ /* 0x000fce00078e00ff */
.L_x_3795:
[----:B------:R-:W-:-:S13]  /*2e5a0*/  ISETP.NE.AND P0, PT, R0, RZ, PT ;  /* 0x000000ff0000720c */ /* 0x000fda0003f05270 */
[----:B------:R-:W1:Y:S01]  /*2e5b0*/  @!P0 S2R R3, SR_CgaCtaId ;  /* 0x0000000000038919 */ /* 0x000e620000008800 */
[----:B------:R-:W-:-:S04]  /*2e5c0*/  @!P0 MOV R0, 0x400 ;  /* 0x0000040000008802 */ /* 0x000fc80000000f00 */
[----:B-1----:R-:W-:-:S05]  /*2e5d0*/  @!P0 LEA R0, R3, R0, 0x18 ;  /* 0x0000000003008211 */ /* 0x002fca00078ec0ff */
[----:B------:R1:W-:Y:S01]  /*2e5e0*/  @!P0 STS.128 [R0+0x324d0], R16 ;  /* 0x0324d01000008388 */ /* 0x0003e20000000c00 */
[----:B------:R-:W-:Y:S06]  /*2e5f0*/  BAR.ARV 0x5, 0x180 ;  /* 0x0146000000007b1d */ /* 0x000fec0000002000 */
.L_x_3788:
        /* <DEDUP_REMOVED lines=11> */
[----:B------:R-:W-:Y:S01]  /*2e6b0*/  STL [R1+0x4d4], RZ ;  /* 0x0004d4ff01007387 */ /* 0x000fe20000100800 */
[----:B------:R-:W-:Y:S01]  /*2e6c0*/  ULDC.64 UR40, c[0x0][0x198] ;  /* 0x0000660000287ab9 */ /* 0x000fe20000000a00 */
[----:B------:R-:W-:Y:S02]  /*2e6d0*/  ULDC UR39, c[0x0][0xc] ;  /* 0x0000030000277ab9 */ /* 0x000fe40000000800 */
[----:B------:R-:W-:Y:S04]  /*2e6e0*/  STL [R1+0x468], RZ ;  /* 0x000468ff01007387 */ /* 0x000fe80000100800 */
        /* <DEDUP_REMOVED lines=17> */
[----:B------:R2:W-:Y:S01]  /*2e800*/  STL [R1+0x478], R2 ;  /* 0x0004780201007387 */ /* 0x0005e20000100800 */
[----:B0-----:R-:W-:Y:S01]  /*2e810*/  IMAD.MOV.U32 R4, RZ, RZ, 0x1 ;  /* 0x00000001ff047424 */ /* 0x001fe200078e00ff */
[----:B-1----:R-:W-:-:S04]  /*2e820*/  LOP3.LUT R3, R0, 0x40, RZ, 0xfc, !PT ;  /* 0x0000004000037812 */ /* 0x002fc800078efcff */
[----:B------:R0:W-:Y:S01]  /*2e830*/  STL [R1+0x474], R4 ;  /* 0x0004740401007387 */ /* 0x0001e20000100800 */
[C---:B--2---:R-:W-:Y:S02]  /*2e840*/  LOP3.LUT R2, R0.reuse, 0x80, RZ, 0xfc, !PT ;  /* 0x0000008000027812 */ /* 0x044fe400078efcff */
[----:B------:R-:W-:-:S07]  /*2e850*/  LOP3.LUT R0, R0, 0xc0, RZ, 0xfc, !PT ;  /* 0x000000c000007812 */ /* 0x000fce00078efcff */
.L_x_3958:
[----:B------:R-:W-:Y:S05]  /*2e860*/  YIELD ;  /* 0x0000000000007946 */ /* 0x000fea0003800000 */
[----:B------:R-:W-:Y:S01]  /*2e870*/  ULDC.64 UR4, c[0x0][0xb20] ;  /* 0x0002c80000047ab9 */ /* 0x000fe20000000a00 */
[----:B---3--:R-:W-:Y:S02]  /*2e880*/  CS2R R6, SRZ ;  /* 0x0000000000067805 */ /* 0x008fe4000001ff00 */
[----:B------:R-:W-:Y:S01]  /*2e890*/  ISETP.NE.U32.AND P0, PT, RZ, UR4, PT ;  /* 0x00000004ff007c0c */ /* 0x000fe2000bf05070 */
[----:B-1----:R-:W1:Y:S01]  /*2e8a0*/  LDC.64 R12, c[0x0][0xaf8] ;  /* 0x0002be00ff0c7b82 */ /* 0x002e620000000a00 */
[----:B------:R-:W-:Y:S01]  /*2e8b0*/  ULDC.64 UR6, c[0x0][0xb00] ;  /* 0x0002c00000067ab9 */ /* 0x000fe20000000a00 */
[----:B------:R-:W-:Y:S01]  /*2e8c0*/  ULDC.64 UR8, c[0x0][0xb08] ;  /* 0x0002c20000087ab9 */ /* 0x000fe20000000a00 */
[----:B------:R-:W-:Y:S01]  /*2e8d0*/  ISETP.NE.AND.EX P0, PT, RZ, UR5, PT, P0 ;  /* 0x00000005ff007c0c */ /* 0x000fe2000bf05300 */
[----:B------:R-:W-:-:S04]  /*2e8e0*/  ULDC.64 UR4, c[0x0][0xb10] ;  /* 0x0002c40000047ab9 */ /* 0x000fc80000000a00 */
[----:B0-----:R-:W0:Y:S08]  /*2e8f0*/  LDC.64 R4, c[0x0][0xb00] ;  /* 0x0002c000ff047b82 */ /* 0x001e300000000a00 */
[----:B------:R-:W2:Y:S02]  /*2e900*/  @P0 LDC.64 R2, c[0x0][0xb20] ;  /* 0x0002c800ff020b82 */ /* 0x000ea40000000a00 */
[----:B--2---:R-:W-:-:S05]  /*2e910*/  @P0 IMAD.WIDE R2, R19, 0x4, R2 ;  /* 0x0000000413020825 */ /* 0x004fca00078e0202 */
        /* <DEDUP_REMOVED lines=9> */
[----:B--2---:R-:W1:Y:S01]  /*2e9b0*/  LDC.64 R2, c[0x0][0xb08] ;  /* 0x0002c200ff027b82 */ /* 0x004e620000000a00 */
[----:B------:R-:W-:-:S02]  /*2e9c0*/  IMAD.MOV.U32 R0, RZ, RZ, RZ ;  /* 0x000000ffff007224 */ /* 0x000fc400078e00ff */
[----:B------:R-:W-:Y:S01]  /*2e9d0*/  ISETP.NE.AND.EX P3, PT, RZ, UR5, PT, P1 ;  /* 0x00000005ff007c0c */ /* 0x000fe2000bf65310 */
[----:B0-----:R-:W-:-:S04]  /*2e9e0*/  IMAD.WIDE R4, R19, 0x4, R4 ;  /* 0x0000000413047825 */ /* 0x001fc800078e0204 */
[----:B------:R-:W0:Y:S01]  /*2e9f0*/  @P0 LDC.64 R10, c[0x0][0xb10] ;  /* 0x0002c400ff0a0b82 */ /* 0x000e220000000a00 */
[----:B------:R-:W-:Y:S01]  /*2ea00*/  ULDC UR4, c[0x0][0x288] ;  /* 0x0000a20000047ab9 */ /* 0x000fe20000000800 */
[----:B------:R-:W-:Y:S02]  /*2ea10*/  ISETP.NE.AND.EX P1, PT, RZ, UR7, PT, P2 ;  /* 0x00000007ff007c0c */ /* 0x000fe4000bf25320 */
[----:B------:R-:W-:-:S04]  /*2ea20*/  ISETP.NE.AND.EX P2, PT, RZ, UR9, PT, P4 ;  /* 0x00000009ff007c0c */ /* 0x000fc8000bf45340 */
[----:B------:R-:W2:Y:S07]  /*2ea30*/  @P3 LDG.E R7, desc[UR42][R12.64] ;  /* 0x0000002a0c073981 */ /* 0x000eae000c1e1900 */
[----:B------:R-:W5:Y:S01]  /*2ea40*/  @P1 LDG.E R8, desc[UR42][R4.64] ;  /* 0x0000002a04081981 */ /* 0x000f62000c1e1900 */
[----:B-1----:R-:W-:-:S05]  /*2ea50*/  IMAD.WIDE R2, R19, 0x4, R2 ;  /* 0x0000000413027825 */ /* 0x002fca00078e0202 */
[----:B------:R-:W5:Y:S01]  /*2ea60*/  @P2 LDG.E R0, desc[UR42][R2.64] ;  /* 0x0000002a02002981 */ /* 0x000f62000c1e1900 */
[----:B0-----:R-:W-:-:S03]  /*2ea70*/  @P0 IMAD.WIDE R10, R19, 0x4, R10 ;  /* 0x00000004130a0825 */ /* 0x001fc600078e020a */
        /* <DEDUP_REMOVED lines=21> */
.L_x_3797:
        /* <DEDUP_REMOVED lines=10> */
.L_x_3798:
[----:B------:R-:W-:Y:S05]  /*2ec70*/  @!P1 BRA `(.L_x_3799) ;  /* 0x00000000000c9947 */ /* 0x000fea0003800000 */
[----:B------:R-:W2:Y:S04]  /*2ec80*/  LDG.E R7, desc[UR42][R4.64] ;  /* 0x0000002a04077981 */ /* 0x000ea8000c1e1900 */
[----:B------:R-:W2:Y:S02]  /*2ec90*/  LDG.E R4, desc[UR42][R4.64+0x4] ;  /* 0x0000042a04047981 */ /* 0x000ea4000c1e1900 */
[----:B--2---:R-:W-:-:S07]  /*2eca0*/  IMAD.IADD R7, R4, 0x1, -R7 ;  /* 0x0000000104077824 */ /* 0x004fce00078e0a07 */
.L_x_3799:
        /* <DEDUP_REMOVED lines=35> */
.L_x_3802:
[----:B------:R-:W-:-:S13]  /*2eee0*/  ISETP.NE.AND P0, PT, R3, 0x1, PT ;  /* 0x000000010300780c */ /* 0x000fda0003f05270 */
[----:B------:R-:W1:Y:S02]  /*2eef0*/  @P0 LDC.64 R4, c[0x0][0xae0] ;  /* 0x0002b800ff040b82 */ /* 0x000e640000000a00 */
[----:B-1----:R-:W-:-:S05]  /*2ef00*/  @P0 IMAD.HI.U32 R4, R2, R4, RZ ;  /* 0x0000000402040227 */ /* 0x002fca00078e00ff */
[----:B------:R-:W-:-:S07]  /*2ef10*/  @P0 SHF.R.U32.HI R2, RZ, R5, R4 ;  /* 0x00000005ff020219 */ /* 0x000fce0000011604 */
.L_x_3803:
[----:B------:R-:W-:Y:S05]  /*2ef20*/  BSYNC B0 ;  /* 0x0000000000007941 */ /* 0x000fea0003800000 */
.L_x_3801:
[----:B------:R-:W-:-:S05]  /*2ef30*/  IMAD R2, R2, R3, R3 ;  /* 0x0000000302027224 */ /* 0x000fca00078e0203 */
[----:B------:R-:W-:-:S07]  /*2ef40*/  VIMNMX R8, R8, R2, PT ;  /* 0x0000000208087248 */ /* 0x000fce0003fe0100 */
.L_x_3800:
        /* <DEDUP_REMOVED lines=20> */
.L_x_3806:
[----:B------:R-:W-:-:S13]  /*2f090*/  ISETP.NE.AND P0, PT, R3, 0x1, PT ;  /* 0x000000010300780c */ /* 0x000fda0003f05270 */
[----:B------:R-:W1:Y:S02]  /*2f0a0*/  @P0 LDC.64 R4, c[0x0][0xae0] ;  /* 0x0002b800ff040b82 */ /* 0x000e640000000a00 */
[----:B-1----:R-:W-:-:S05]  /*2f0b0*/  @P0 IMAD.HI.U32 R4, R2, R4, RZ ;  /* 0x0000000402040227 */ /* 0x002fca00078e00ff */
[----:B------:R-:W-:-:S07]  /*2f0c0*/  @P0 SHF.R.U32.HI R2, RZ, R5, R4 ;  /* 0x00000005ff020219 */ /* 0x000fce0000011604 */
.L_x_3807:
[----:B------:R-:W-:Y:S05]  /*2f0d0*/  BSYNC B0 ;  /* 0x0000000000007941 */ /* 0x000fea0003800000 */
.L_x_3805:
[----:B------:R-:W-:-:S05]  /*2f0e0*/  IMAD R2, R2, R3, RZ ;  /* 0x0000000302027224 */ /* 0x000fca00078e02ff */
[----:B------:R-:W-:-:S07]  /*2f0f0*/  VIMNMX R6, R6, R2, !PT ;  /* 0x0000000206067248 */ /* 0x000fce0007fe0100 */
.L_x_3804:
        /* <DEDUP_REMOVED lines=32> */
.L_x_4017:
[----:B--2---:R-:W-:Y:S02]  /*2f300*/  ISETP.NE.AND P0, PT, R14, RZ, PT ;  /* 0x000000ff0e00720c */ /* 0x004fe40003f05270 */
[----:B------:R-:W-:-:S11]  /*2f310*/  PLOP3.LUT P6, PT, PT, PT, PT, 0x8, 0x0 ;  /* 0x000000000000781c */ /* 0x000fd60003fce170 */
[----:B------:R-:W-:Y:S05]  /*2f320*/  @P0 BRA `(.L_x_3811) ;  /* 0x00000000000c0947 */ /* 0x000fea0003800000 */
[----:B------:R-:W-:-:S03]  /*2f330*/  UMOV UR4, 0xffffffff ;  /* 0xffffffff00047882 */ /* 0x000fc60000000000 */
[----:B------:R-:W-:Y:S05]  /*2f340*/  BRA.DIV UR4, `(.L_x_3812) ;  /* 0x0000008604e87947 */ /* 0x000fea000b800000 */
[----:B------:R-:W-:-:S13]  /*2f350*/  ELECT P6, URZ, PT ;  /* 0x00000000003f782f */ /* 0x000fda00038c0000 */
.L_x_3811:
        /* <DEDUP_REMOVED lines=10> */
.L_x_4020:
[----:B------:R-:W-:Y:S05]  /*2f400*/  BSYNC B1 ;  /* 0x0000000000017941 */ /* 0x000fea0003800000 */
.L_x_3813:
[----:B------:R-:W-:Y:S04]  /*2f410*/  BSSY B1, `(.L_x_3815) ;  /* 0x0000083000017945 */ /* 0x000fe80003800000 */
[----:B------:R-:W-:Y:S05]  /*2f420*/  @!P6 BRA `(.L_x_3816) ;  /* 0x000000080004e947 */ /* 0x000fea0003800000 */
[----:B------:R-:W2:Y:S04]  /*2f430*/  LDL R6, [R1+0x460] ;  /* 0x0004600001067983 */ /* 0x000ea80000100800 */
[----:B------:R-:W3:Y:S01]  /*2f440*/  LDL R7, [R1+0x468] ;  /* 0x0004680001077983 */ /* 0x000ee20000100800 */
[----:B-1----:R-:W1:Y:S01]  /*2f450*/  S2R R5, SR_TID.X ;  /* 0x0000000000057919 */ /* 0x002e620000002100 */
[----:B--2---:R-:W-:Y:S02]  /*2f460*/  IMAD.MOV.U32 R9, RZ, RZ, R6 ;  /* 0x000000ffff097224 */ /* 0x004fe400078e0006 */
[----:B------:R-:W2:Y:S02]  /*2f470*/  LDL R6, [R1+0x478] ;  /* 0x0004780001067983 */ /* 0x000ea40000100800 */
[----:B---3--:R-:W-:Y:S01]  /*2f480*/  IMAD R4, R7, 0x8, R9 ;  /* 0x0000000807047824 */ /* 0x008fe200078e0209 */
[----:B-1----:R-:W-:Y:S01]  /*2f490*/  LOP3.LUT R5, R5, 0x7f, RZ, 0xc0, !PT ;  /* 0x0000007f05057812 */ /* 0x002fe200078ec0ff */
[----:B------:R-:W-:Y:S03]  /*2f4a0*/  BSSY B2, `(.L_x_3817) ;  /* 0x0000005000027945 */ /* 0x000fe60003800000 */
[----:B------:R-:W-:-:S02]  /*2f4b0*/  ISETP.NE.AND P1, PT, R5, RZ, PT ;  /* 0x000000ff0500720c */ /* 0x000fc40003f25270 */
[----:B--2---:R-:W-:-:S04]  /*2f4c0*/  SHF.L.U32 R9, R6, 0x1f, RZ ;  /* 0x0000001f06097819 */ /* 0x004fc800000006ff */
[----:B------:R-:W1:Y:S02]  /*2f4d0*/  SYNCS.PHASECHK.TRANS64.TRYWAIT P0, [R4+URZ+0x324a0], R9 ;  /* 0x0324a009040075a7 */ /* 0x000e64000800017f */
[----:B-1----:R-:W-:Y:S05]  /*2f4e0*/  @!P0 BRA `(.L_x_3818) ;  /* 0x0000008400b88947 */ /* 0x002fea0003800000 */
.L_x_4021:
[----:B------:R-:W-:Y:S05]  /*2f4f0*/  BSYNC B2 ;  /* 0x0000000000027941 */ /* 0x000fea0003800000 */
.L_x_3817:
        /* <DEDUP_REMOVED lines=9> */
.L_x_3820:
[----:B------:R-:W-:Y:S05]  /*2f590*/  BSYNC B2 ;  /* 0x0000000000027941 */ /* 0x000fea0003800000 */
.L_x_3819:
        /* <DEDUP_REMOVED lines=14> */
.L_x_3821:
        /* <DEDUP_REMOVED lines=13> */
.L_x_4022:
[----:B------:R-:W-:Y:S05]  /*2f750*/  BSYNC B2 ;  /* 0x0000000000027941 */ /* 0x000fea0003800000 */
.L_x_3822:
[----:B------:R-:W-:Y:S01]  /*2f760*/  BSSY B2, `(.L_x_3824) ;  /* 0x000000b000027945 */ /* 0x000fe20003800000 */
[----:B------:R-:W-:Y:S02]  /*2f770*/  IMAD.MOV.U32 R10, RZ, RZ, 0x0 ;  /* 0x00000000ff0a7424 */ /* 0x000fe400078e00ff */
[----:B0-----:R-:W-:Y:S01]  /*2f780*/  IMAD.MOV.U32 R11, RZ, RZ, 0x12f00000 ;  /* 0x12f00000ff0b7424 */ /* 0x001fe200078e00ff */
        /* <DEDUP_REMOVED lines=8> */
.L_x_3825:
[----:B------:R-:W-:Y:S05]  /*2f810*/  BSYNC B2 ;  /* 0x0000000000027941 */ /* 0x000fea0003800000 */
.L_x_3824:
        /* <DEDUP_REMOVED lines=11> */
.L_x_3826:
        /* <DEDUP_REMOVED lines=15> */
.L_x_3827:
        /* <DEDUP_REMOVED lines=15> */
.L_x_3828:
        /* <DEDUP_REMOVED lines=15> */
.L_x_3829:
        /* <DEDUP_REMOVED lines=10> */
.L_x_3816:
[----:B------:R-:W-:Y:S05]  /*2fc40*/  BSYNC B1 ;  /* 0x0000000000017941 */ /* 0x000fea0003800000 */
.L_x_3815:
[----:B------:R-:W2:Y:S04]  /*2fc50*/  LDL.LU R6, [R1+0x468] ;  /* 0x0004680001067983 */ /* 0x000ea80000300800 */
[----:B------:R-:W3:Y:S01]  /*2fc60*/  LDL.LU R9, [R1+0x478] ;  /* 0x0004780001097983 */ /* 0x000ee20000300800 */
[----:B-1----:R-:W-:Y:S01]  /*2fc70*/  VIADD R4, R8, 0xfffffffe ;  /* 0xfffffffe08047836 */ /* 0x002fe20000000000 */
        /* <DEDUP_REMOVED lines=10> */
.L_x_3845:
[----:B------:R-:W-:Y:S05]  /*2fd20*/  YIELD ;  /* 0x0000000000007946 */ /* 0x000fea0003800000 */
[----:B------:R-:W-:Y:S04]  /*2fd30*/  BSSY B1, `(.L_x_3830) ;  /* 0x0000081000017945 */ /* 0x000fe80003800000 */
[----:B--2---:R-:W-:Y:S05]  /*2fd40*/  @!P6 BRA `(.L_x_3831) ;  /* 0x0000000400fce947 */ /* 0x004fea0003800000 */
[----:B------:R-:W2:Y:S04]  /*2fd50*/  LDL R8, [R1+0x460] ;  /* 0x0004600001087983 */ /* 0x000ea80000100800 */
[----:B-1----:R-:W2:Y:S04]  /*2fd60*/  LDL R5, [R1+0x468] ;  /* 0x0004680001057983 */ /* 0x002ea80000100800 */
[----:B------:R-:W3:Y:S01]  /*2fd70*/  LDL R6, [R1+0x478] ;  /* 0x0004780001067983 */ /* 0x000ee20000100800 */
[----:B------:R-:W1:Y:S01]  /*2fd80*/  S2R R7, SR_TID.X ;  /* 0x0000000000077919 */ /* 0x000e620000002100 */
[----:B------:R-:W-:Y:S01]  /*2fd90*/  BSSY B2, `(.L_x_3832) ;  /* 0x0000007000027945 */ /* 0x000fe20003800000 */
[----:B-1----:R-:W-:-:S04]  /*2fda0*/  LOP3.LUT R7, R7, 0x7f, RZ, 0xc0, !PT ;  /* 0x0000007f07077812 */ /* 0x002fc800078ec0ff */
[----:B------:R-:W-:Y:S01]  /*2fdb0*/  ISETP.NE.AND P2, PT, R7, RZ, PT ;  /* 0x000000ff0700720c */ /* 0x000fe20003f45270 */
[----:B--2---:R-:W-:Y:S01]  /*2fdc0*/  IMAD R5, R5, 0x8, R8 ;  /* 0x0000000805057824 */ /* 0x004fe200078e0208 */
[----:B---3--:R-:W-:-:S04]  /*2fdd0*/  SHF.L.U32 R6, R6, 0x1f, RZ ;  /* 0x0000001f06067819 */ /* 0x008fc800000006ff */
[----:B------:R-:W1:Y:S02]  /*2fde0*/  SYNCS.PHASECHK.TRANS64.TRYWAIT P1, [R5+URZ+0x324a0], R6 ;  /* 0x0324a006050075a7 */ /* 0x000e64000802017f */
[----:B-1----:R-:W-:Y:S05]  /*2fdf0*/  @!P1 BRA `(.L_x_3833) ;  /* 0x0000007c009c9947 */ /* 0x002fea0003800000 */
.L_x_4023:
[----:B------:R-:W-:Y:S05]  /*2fe00*/  BSYNC B2 ;  /* 0x0000000000027941 */ /* 0x000fea0003800000 */
.L_x_3832:
        /* <DEDUP_REMOVED lines=9> */
.L_x_3835:
[----:B------:R-:W-:Y:S05]  /*2fea0*/  BSYNC B2 ;  /* 0x0000000000027941 */ /* 0x000fea0003800000 */
.L_x_3834:
        /* <DEDUP_REMOVED lines=13> */
.L_x_3836:
        /* <DEDUP_REMOVED lines=13> */
.L_x_4024:
[----:B------:R-:W-:Y:S05]  /*30050*/  BSYNC B2 ;  /* 0x0000000000027941 */ /* 0x000fea0003800000 */
.L_x_3837:
        /* <DEDUP_REMOVED lines=11> */
.L_x_3840:
[----:B------:R-:W-:Y:S05]  /*30110*/  BSYNC B2 ;  /* 0x0000000000027941 */ /* 0x000fea0003800000 */
.L_x_3839:
        /* <DEDUP_REMOVED lines=11> */
.L_x_3841:
        /* <DEDUP_REMOVED lines=15> */
.L_x_3842:
        /* <DEDUP_REMOVED lines=15> */
.L_x_3843:
        /* <DEDUP_REMOVED lines=15> */
.L_x_3844:
        /* <DEDUP_REMOVED lines=10> */
.L_x_3831:
[----:B------:R-:W-:Y:S05]  /*30540*/  BSYNC B1 ;  /* 0x0000000000017941 */ /* 0x000fea0003800000 */
.L_x_3830:
[----:B-1----:R-:W2:Y:S04]  /*30550*/  LDL.LU R9, [R1+0x468] ;  /* 0x0004680001097983 */ /* 0x002ea80000300800 */
[----:B------:R-:W3:Y:S01]  /*30560*/  LDL.LU R7, [R1+0x478] ;  /* 0x0004780001077983 */ /* 0x000ee20000300800 */
[C---:B------:R-:W-:Y:S01]  /*30570*/  ISETP.GT.AND P2, PT, R4.reuse, R3, PT ;  /* 0x000000030400720c */ /* 0x040fe20003f44270 */
[----:B------:R-:W-:Y:S02]  /*30580*/  VIADD R4, R4, 0xffffffff ;  /* 0xffffffff04047836 */ /* 0x000fe40000000000 */
[----:B--2---:R-:W-:-:S05]  /*30590*/  VIADD R5, R9, 0x1 ;  /* 0x0000000109057836 */ /* 0x004fca0000000000 */
[----:B------:R-:W-:-:S04]  /*305a0*/  ISETP.NE.AND P1, PT, R5, 0x2, PT ;  /* 0x000000020500780c */ /* 0x000fc80003f25270 */
[----:B------:R-:W-:Y:S02]  /*305b0*/  SEL R6, RZ, 0x1, P1 ;  /* 0x00000001ff067807 */ /* 0x000fe40000800000 */
[----:B------:R-:W-:Y:S02]  /*305c0*/  SEL R5, R5, RZ, P1 ;  /* 0x000000ff05057207 */ /* 0x000fe40000800000 */
[----:B---3--:R-:W-:-:S03]  /*305d0*/  LOP3.LUT R7, R7, R6, RZ, 0x3c, !PT ;  /* 0x0000000607077212 */ /* 0x008fc600078e3cff */
[----:B------:R2:W-:Y:S04]  /*305e0*/  STL [R1+0x468], R5 ;  /* 0x0004680501007387 */ /* 0x0005e80000100800 */
[----:B------:R2:W-:Y:S01]  /*305f0*/  STL [R1+0x478], R7 ;  /* 0x0004780701007387 */ /* 0x0005e20000100800 */
[----:B------:R-:W-:Y:S05]  /*30600*/  @P2 BRA `(.L_x_3845) ;  /* 0xfffffff400c42947 */ /* 0x000fea000383ffff */
.L_x_3809:
[----:B------:R-:W-:Y:S05]  /*30610*/  BSYNC B0 ;  /* 0x0000000000007941 */ /* 0x000fea0003800000 */
.L_x_3808:
        /* <DEDUP_REMOVED lines=9> */
[----:B----4-:R-:W-:-:S05]  /*306b0*/  @P1 SHF.R.U32.HI R2, RZ, R3, R0 ;  /* 0x00000003ff021219 */ /* 0x010fca0000011600 */
[----:B------:R-:W-:Y:S02]  /*306c0*/  IMAD.IADD R0, R17, 0x1, R2 ;  /* 0x0000000111007824 */ /* 0x000fe400078e0202 */
[----:B------:R-:W2:Y:S02]  /*306d0*/  LDC.64 R2, c[0x0][0xad8] ;  /* 0x0002b600ff027b82 */ /* 0x000ea40000000a00 */
[----:B--2---:R-:W-:Y:S01]  /*306e0*/  ISETP.GE.AND P2, PT, R3, 0x1, PT ;  /* 0x000000010300780c */ /* 0x004fe20003f46270 */
[----:B------:R-:W-:-:S12]  /*306f0*/  IMAD.IADD R2, R0, 0x1, R2 ;  /* 0x0000000100027824 */ /* 0x000fd800078e0202 */
        /* <DEDUP_REMOVED lines=12> */
.L_x_3848:
[----:B------:R-:W-:-:S13]  /*307c0*/  ISETP.NE.AND P0, PT, R3, 0x1, PT ;  /* 0x000000010300780c */ /* 0x000fda0003f05270 */
[----:B-1----:R-:W1:Y:S02]  /*307d0*/  @P0 LDC.64 R4, c[0x0][0xae0] ;  /* 0x0002b800ff040b82 */ /* 0x002e640000000a00 */
[----:B-1----:R-:W-:-:S05]  /*307e0*/  @P0 IMAD.HI.U32 R4, R6, R4, RZ ;  /* 0x0000000406040227 */ /* 0x002fca00078e00ff */
[----:B------:R-:W-:-:S07]  /*307f0*/  @P0 SHF.R.U32.HI R6, RZ, R5, R4 ;  /* 0x00000005ff060219 */ /* 0x000fce0000011604 */
.L_x_3849:
[----:B------:R-:W-:Y:S05]  /*30800*/  BSYNC B0 ;  /* 0x0000000000007941 */ /* 0x000fea0003800000 */
.L_x_3847:
[----:B------:R-:W-:-:S05]  /*30810*/  IMAD R6, R6, R3, R3 ;  /* 0x0000000306067224 */ /* 0x000fca00078e0203 */
[----:B------:R-:W-:-:S07]  /*30820*/  VIMNMX R2, R2, R6, PT ;  /* 0x0000000602027248 */ /* 0x000fce0003fe0100 */
.L_x_3846:
        /* <DEDUP_REMOVED lines=25> */
.L_x_3852:
[----:B------:R-:W-:-:S13]  /*309c0*/  ISETP.NE.AND P0, PT, R3, 0x1, PT ;  /* 0x000000010300780c */ /* 0x000fda0003f05270 */
[----:B-1----:R-:W1:Y:S02]  /*309d0*/  @P0 LDC.64 R4, c[0x0][0xae0] ;  /* 0x0002b800ff040b82 */ /* 0x002e640000000a00 */
[----:B-1----:R-:W-:-:S05]  /*309e0*/  @P0 IMAD.HI.U32 R4, R0, R4, RZ ;  /* 0x0000000400040227 */ /* 0x002fca00078e00ff */
[----:B------:R-:W-:-:S07]  /*309f0*/  @P0 SHF.R.U32.HI R0, RZ, R5, R4 ;  /* 0x00000005ff000219 */ /* 0x000fce0000011604 */
.L_x_3853:
[----:B------:R-:W-:Y:S05]  /*30a00*/  BSYNC B0 ;  /* 0x0000000000007941 */ /* 0x000fea0003800000 */
.L_x_3851:
[----:B------:R-:W-:-:S05]  /*30a10*/  IMAD R0, R0, R3, RZ ;  /* 0x0000000300007224 */ /* 0x000fca00078e02ff */
[----:B------:R-:W-:-:S07]  /*30a20*/  VIMNMX R2, R2, R0, !PT ;  /* 0x0000000002027248 */ /* 0x000fce0007fe0100 */
.L_x_3850:
        /* <DEDUP_REMOVED lines=13> */
[----:B------:R-:W-:Y:S01]  /*30b00*/  VOTEU.ANY UR4, UPT, PT ;  /* 0x0000000000047886 */ /* 0x000fe200038e0100 */
[----:B-1----:R-:W1:Y:S01]  /*30b10*/  LDC.64 R4, c[0x0][0xd60] ;  /* 0x00035800ff047b82 */ /* 0x002e620000000a00 */
[----:B------:R-:W2:Y:S08]  /*30b20*/  FLO.U32 R0, UR4 ;  /* 0x0000000400007d00 */ /* 0x000eb000080e0000 */
[----:B------:R-:W1:Y:S01]  /*30b30*/  POPC R2, UR4 ;  /* 0x0000000400027d09 */ /* 0x000e620008000000 */
[----:B--2---:R-:W-:-:S13]  /*30b40*/  ISETP.EQ.U32.AND P0, PT, R0, R3, PT ;  /* 0x000000030000720c */ /* 0x004fda0003f02070 */
[----:B-1----:R-:W2:Y:S01]  /*30b50*/  @P0 ATOMG.E.ADD.STRONG.GPU PT, R5, desc[UR42][R4.64], R2 ;  /* 0x00000002040509a8 */ /* 0x002ea200081ee1ea */
[----:B------:R-:W1:Y:S02]  /*30b60*/  S2R R3, SR_LTMASK ;  /* 0x0000000000037919 */ /* 0x000e640000003900 */
[----:B-1----:R-:W-:-:S06]  /*30b70*/  LOP3.LUT R3, R3, UR4, RZ, 0xc0, !PT ;  /* 0x0000000403037c12 */ /* 0x002fcc000f8ec0ff */
[----:B------:R-:W1:Y:S01]  /*30b80*/  POPC R3, R3 ;  /* 0x0000000300037309 */ /* 0x000e620000000000 */
[----:B--2---:R-:W1:Y:S02]  /*30b90*/  SHFL.IDX PT, R0, R5, R0, 0x1f ;  /* 0x00001f0005007589 */ /* 0x004e6400000e0000 */
[----:B-1----:R-:W-:Y:S01]  /*30ba0*/  IADD3 R16, R0, UR39, R3 ;  /* 0x0000002700107c10 */ /* 0x002fe2000fffe003 */
[----:B------:R-:W-:Y:S06]  /*30bb0*/  BRA `(.L_x_3856) ;  /* 0x0000004c001c7947 */ /* 0x000fec0003800000 */
.L_x_3855:
        /* <DEDUP_REMOVED lines=21> */
.L_x_3858:
[----:B------:R-:W-:Y:S05]  /*30d10*/  BSYNC B6 ;  /* 0x0000000000067941 */ /* 0x000fea0003800000 */
.L_x_3857:
        /* <DEDUP_REMOVED lines=20> */
.L_x_3861:
        /* <DEDUP_REMOVED lines=15> */
.L_x_3860:
[----:B------:R-:W-:Y:S05]  /*30f50*/  BSYNC B6 ;  /* 0x0000000000067941 */ /* 0x000fea0003800000 */
.L_x_3859:
        /* <DEDUP_REMOVED lines=8> */
[----:B------:R3:W4:Y:S02]  /*30fe0*/  @P0 LDG.E R7, desc[UR42][R2.64] ;  /* 0x0000002a02070981 */ /* 0x000724000c1e1900 */
[----:B---3--:R-:W3:Y:S02]  /*30ff0*/  LDC.64 R2, c[0x0][0x418] ;  /* 0x00010600ff027b82 */ /* 0x008ee40000000a00 */
[----:B---3--:R-:W-:Y:S01]  /*31000*/  LOP3.LUT P0, RZ, R2, UR4, RZ, 0xfc, !PT ;  /* 0x0000000402ff7c12 */ /* 0x008fe2000f80fcff */
[----:B------:R-:W-:-:S03]  /*31010*/  UMOV UR4, 0xffffffff ;  /* 0xffffffff00047882 */ /* 0x000fc60000000000 */
[----:B------:R-:W-:Y:S01]  /*31020*/  LOP3.LUT P0, RZ, R3, UR5, RZ, 0xfc, P0 ;  /* 0x0000000503ff7c12 */ /* 0x000fe2000800fcff */
[----:B--2---:R-:W-:Y:S01]  /*31030*/  VIADD R0, R17, 0xffffffff ;  /* 0xffffffff11007836 */ /* 0x004fe20000000000 */
        /* <DEDUP_REMOVED lines=9> */
.L_x_4027:
        /* <DEDUP_REMOVED lines=11> */
.L_x_4030:
[----:B------:R-:W-:Y:S05]  /*31180*/  @!P6 BRA `(.L_x_3863) ;  /* 0x00000004000ce947 */ /* 0x000fea0003800000 */
[----:B------:R-:W-:-:S04]  /*31190*/  ISETP.NE.U32.AND P0, PT, R2, RZ, PT ;  /* 0x000000ff0200720c */ /* 0x000fc80003f05070 */
[----:B------:R-:W-:-:S13]  /*311a0*/  ISETP.NE.AND.EX P0, PT, R3, RZ, PT, P0 ;  /* 0x000000ff0300720c */ /* 0x000fda0003f05300 */
[----:B------:R-:W-:Y:S05]  /*311b0*/  @!P0 BRA `(.L_x_3865) ;  /* 0x0000000000508947 */ /* 0x000fea0003800000 */
[----:B------:R-:W3:Y:S01]  /*311c0*/  LDC R6, c[0x0][0x43c] ;  /* 0x00010f00ff067b82 */ /* 0x000ee20000000800 */
[----:B-1----:R-:W-:Y:S01]  /*311d0*/  IMAD.MOV.U32 R9, RZ, RZ, R0 ;  /* 0x000000ffff097224 */ /* 0x002fe200078e0000 */
[----:B------:R-:W-:-:S03]  /*311e0*/  ULDC.64 UR4, c[0x0][0x428] ;  /* 0x00010a0000047ab9 */ /* 0x000fc60000000a00 */
[----:B----4-:R-:W-:Y:S01]  /*311f0*/  IMAD.MOV.U32 R0, RZ, RZ, R9 ;  /* 0x000000ffff007224 */ /* 0x010fe200078e0009 */
[----:B---3--:R-:W-:-:S13]  /*31200*/  ISETP.NE.AND P0, PT, R6, 0x1, PT ;  /* 0x000000010600780c */ /* 0x008fda0003f05270 */
[----:B------:R-:W1:Y:S02]  /*31210*/  @P0 LDC.64 R4, c[0x0][0x440] ;  /* 0x00011000ff040b82 */ /* 0x000e640000000a00 */
[----:B-1----:R-:W-:-:S05]  /*31220*/  @P0 IMAD.HI.U32 R4, R9, R4, RZ ;  /* 0x0000000409040227 */ /* 0x002fca00078e00ff */
        /* <DEDUP_REMOVED lines=13> */
.L_x_3865:
[----:B--2---:R-:W2:Y:S04]  /*31300*/  LDL R7, [R1+0x460] ;  /* 0x0004600001077983 */ /* 0x004ea80000100800 */
[----:B----4-:R-:W2:Y:S04]  /*31310*/  LDL R0, [R1+0x464] ;  /* 0x0004640001007983 */ /* 0x010ea80000100800 */
[----:B---3--:R-:W3:Y:S01]  /*31320*/  LDL R2, [R1+0x474] ;  /* 0x0004740001027983 */ /* 0x008ee20000100800 */
[----:B--2---:R-:W-:Y:S01]  /*31330*/  IMAD R0, R0, 0x8, R7 ;  /* 0x0000000800007824 */ /* 0x004fe200078e0207 */
[----:B---3--:R-:W-:-:S04]  /*31340*/  SHF.L.U32 R2, R2, 0x1f, RZ ;  /* 0x0000001f02027819 */ /* 0x008fc800000006ff */
[----:B------:R-:W2:Y:S02]  /*31350*/  SYNCS.PHASECHK.TRANS64.TRYWAIT P0, [R0+URZ+0x32440], R2 ;  /* 0x03244002000075a7 */ /* 0x000ea4000800017f */
[----:B--2---:R-:W-:Y:S05]  /*31360*/  @!P0 BRA `(.L_x_3866) ;  /* 0x0000006800bc8947 */ /* 0x004fea0003800000 */
.L_x_4031:
        /* <DEDUP_REMOVED lines=11> */
.L_x_3867:
[----:B------:R-:W3:Y:S04]  /*31420*/  LDL R6, [R1+0x460] ;  /* 0x0004600001067983 */ /* 0x000ee80000100800 */
[----:B-1----:R-:W3:Y:S04]  /*31430*/  LDL R5, [R1+0x464] ;  /* 0x0004640001057983 */ /* 0x002ee80000100800 */
        /* <DEDUP_REMOVED lines=24> */
.L_x_3863:
        /* <DEDUP_REMOVED lines=26> */
[----:B-1----:R-:W-:Y:S02]  /*31760*/  IMAD.U32 R5, RZ, RZ, UR5 ;  /* 0x00000005ff057e24 */ /* 0x002fe4000f8e00ff */
[----:B------:R-:W-:Y:S02]  /*31770*/  IMAD.U32 R6, RZ, RZ, UR6 ;  /* 0x00000006ff067e24 */ /* 0x000fe4000f8e00ff */
[----:B--2---:R-:W-:-:S02]  /*31780*/  IMAD.U32 R7, RZ, RZ, UR7 ;  /* 0x00000007ff077e24 */ /* 0x004fc4000f8e00ff */
[----:B------:R-:W-:Y:S02]  /*31790*/  IMAD.U32 R10, RZ, RZ, UR8 ;  /* 0x00000008ff0a7e24 */ /* 0x000fe4000f8e00ff */
[----:B0-----:R-:W-:Y:S02]  /*317a0*/  IMAD.U32 R11, RZ, RZ, UR9 ;  /* 0x00000009ff0b7e24 */ /* 0x001fe4000f8e00ff */
[----:B------:R-:W-:Y:S02]  /*317b0*/  IMAD.MOV.U32 R8, RZ, RZ, 0x70 ;  /* 0x00000070ff087424 */ /* 0x000fe400078e00ff */
[----:B------:R-:W-:Y:S02]  /*317c0*/  IMAD.MOV.U32 R12, RZ, RZ, 0x1 ;  /* 0x00000001ff0c7424 */ /* 0x000fe400078e00ff */
[----:B------:R-:W-:-:S07]  /*317d0*/  IMAD.MOV.U32 R13, RZ, RZ, RZ ;  /* 0x000000ffff0d7224 */ /* 0x000fce00078e00ff */
[----:B------:R-:W-:-:S07]  /*317e0*/  LEPC R20, `(.L_x_3869) ;  /* 0x000000001014794e */ /* 0x000fce0000000000 */
[----:B---34-:R-:W-:Y:S05]  /*317f0*/  CALL.ABS.NOINC R2 ;  /* 0x0000000002007343 */ /* 0x018fea0003c00000 */
.L_x_3869:
[----:B------:R-:W-:Y:S05]  /*31800*/  BSYNC B6 ;  /* 0x0000000000067941 */ /* 0x000fea0003800000 */
.L_x_3868:
[----:B0-----:R-:W4:Y:S01]  /*31810*/  LDL R11, [R1+0x488] ;  /* 0x00048800010b7983 */ /* 0x001f220000100800 */
[----:B--2---:R-:W0:Y:S01]  /*31820*/  LDC R7, c[0x0][0x448] ;  /* 0x00011200ff077b82 */ /* 0x004e220000000800 */
[----:B------:R-:W-:Y:S01]  /*31830*/  ULDC.64 UR4, c[0x0][0x298] ;  /* 0x0000a60000047ab9 */ /* 0x000fe20000000a00 */
[----:B------:R-:W-:Y:S01]  /*31840*/  ULDC.64 UR6, c[0x0][0x280] ;  /* 0x0000a00000067ab9 */ /* 0x000fe20000000a00 */
[----:B------:R-:W2:Y:S04]  /*31850*/  LDL R4, [R1+0x4a8] ;  /* 0x0004a80001047983 */ /* 0x000ea80000100800 */
[----:B------:R-:W2:Y:S04]  /*31860*/  LDL R10, [R1+0x49c] ;  /* 0x00049c00010a7983 */ /* 0x000ea80000100800 */
[----:B-1----:R-:W2:Y:S01]  /*31870*/  LDL R9, [R1+0x4b8] ;  /* 0x0004b80001097983 */ /* 0x002ea20000100800 */
[----:B------:R-:W1:Y:S01]  /*31880*/  S2R R2, SR_TID.X ;  /* 0x0000000000027919 */ /* 0x000e620000002100 */
[----:B---3--:R-:W3:Y:S02]  /*31890*/  S2R R0, SR_TID.X ;  /* 0x0000000000007919 */ /* 0x008ee40000002100 */
[----:B------:R-:W2:Y:S01]  /*318a0*/  LDL R8, [R1+0x4bc] ;  /* 0x0004bc0001087983 */ /* 0x000ea20000100800 */
[----:B0-----:R-:W-:-:S03]  /*318b0*/  ISETP.NE.AND P0, PT, R7, 0x1, PT ;  /* 0x000000010700780c */ /* 0x001fc60003f05270 */
[----:B------:R-:W2:Y:S10]  /*318c0*/  LDL R6, [R1+0x4a4] ;  /* 0x0004a40001067983 */ /* 0x000eb40000100800 */
[----:B------:R-:W0:Y:S01]  /*318d0*/  @P0 LDC R3, c[0x0][0x450] ;  /* 0x00011400ff030b82 */ /* 0x000e220000000800 */
[----:B-1----:R-:W-:-:S04]  /*318e0*/  LOP3.LUT R2, R2, 0x7f, RZ, 0xc0, !PT ;  /* 0x0000007f02027812 */ /* 0x002fc800078ec0ff */
[----:B------:R-:W-:Y:S01]  /*318f0*/  SHF.R.U32.HI R2, RZ, 0x3, R2 ;  /* 0x00000003ff027819 */ /* 0x000fe20000011602 */
[----:B---3--:R-:W-:-:S05]  /*31900*/  IMAD.SHL.U32 R0, R0, 0x10, RZ ;  /* 0x0000001000007824 */ /* 0x008fca00078e00ff */
[----:B------:R-:W-:Y:S02]  /*31910*/  LOP3.LUT R0, R2, 0x70, R0, 0xf8, !PT ;  /* 0x0000007002007812 */ /* 0x000fe400078ef800 */
[----:B------:R-:W1:Y:S03]  /*31920*/  @P0 LDC R2, c[0x0][0x44c] ;  /* 0x00011300ff020b82 */ /* 0x000e660000000800 */
[----:B----4-:R-:W-:-:S04]  /*31930*/  IMAD.IADD R5, R0, 0x1, R11 ;  /* 0x0000000100057824 */ /* 0x010fc800078e020b */
[----:B-1----:R-:W-:-:S04]  /*31940*/  @P0 IMAD.HI.U32 R2, R5, R2, RZ ;  /* 0x0000000205020227 */ /* 0x002fc800078e00ff */
[----:B------:R-:W-:Y:S01]  /*31950*/  IMAD.MOV.U32 R0, RZ, RZ, R5 ;  /* 0x000000ffff007224 */ /* 0x000fe200078e0005 */
[----:B0-----:R-:W-:Y:S01]  /*31960*/  @P0 SHF.R.U32.HI R0, RZ, R3, R2 ;  /* 0x00000003ff000219 */ /* 0x001fe20000011602 */
[----:B--2---:R-:W-:-:S04]  /*31970*/  IMAD R2, R4, UR4, RZ ;  /* 0x0000000404027c24 */ /* 0x004fc8000f8e02ff */
        /* <DEDUP_REMOVED lines=42> */
[----:B------:R-:W0:Y:S04]  /*31c20*/  SHFL.IDX PT, R5, R3, RZ, 0x181f ;  /* 0x00181fff03057589 */ /* 0x000e2800000e0000 */
[----:B------:R-:W1:Y:S01]  /*31c30*/  SHFL.IDX PT, R4, R2, RZ, 0x181f ;  /* 0x00181fff02047589 */ /* 0x000e6200000e0000 */
[----:B--2---:R-:W-:-:S03]  /*31c40*/  IMAD R0, R11, R7, RZ ;  /* 0x000000070b007224 */ /* 0x004fc600078e02ff */
[----:B------:R-:W-:Y:S01]  /*31c50*/  SHFL.IDX PT, R7, R2, 0x1, 0x181f ;  /* 0x00381f0002077f89 */ /* 0x000fe200000e0000 */
[----:B---3--:R-:W-:-:S03]  /*31c60*/  IMAD.IADD R8, R8, 0x1, R6 ;  /* 0x0000000108087824 */ /* 0x008fc600078e0206 */
[----:B------:R-:W2:Y:S01]  /*31c70*/  SHFL.IDX PT, R6, R3, 0x1, 0x181f ;  /* 0x00381f0003067f89 */ /* 0x000ea200000e0000 */
[C---:B------:R-:W-:Y:S01]  /*31c80*/  VIADD R11, R8.reuse, 0x10 ;  /* 0x00000010080b7836 */ /* 0x040fe20000000000 */
[-C--:B------:R-:W-:Y:S02]  /*31c90*/  ISETP.GE.AND P1, PT, R8, R0.reuse, PT ;  /* 0x000000000800720c */ /* 0x080fe40003f26270 */
[----:B------:R-:W-:Y:S02]  /*31ca0*/  STL [R1+0x488], R8 ;  /* 0x0004880801007387 */ /* 0x000fe40000100800 */
[----:B------:R-:W-:Y:S02]  /*31cb0*/  ISETP.GE.AND P2, PT, R11, R0, PT ;  /* 0x000000000b00720c */ /* 0x000fe40003f46270 */
[----:B------:R3:W-:Y:S07]  /*31cc0*/  STL [R1+0x4b0], R11 ;  /* 0x0004b00b01007387 */ /* 0x0007ee0000100800 */
[----:B0-----:R-:W-:Y:S01]  /*31cd0*/  @!P1 LEA R5, P3, R10, R5, 0x1 ;  /* 0x000000050a059211 */ /* 0x001fe200078608ff */
[----:B---3--:R-:W-:-:S04]  /*31ce0*/  VIADD R11, R8, 0x20 ;  /* 0x00000020080b7836 */ /* 0x008fc80000000000 */
        /* <DEDUP_REMOVED lines=8> */
[----:B------:R-:W-:Y:S01]  /*31d70*/  @!P2 IMAD.X R4, RZ, RZ, R7, P1 ;  /* 0x000000ffff04a224 */ /* 0x000fe200008e0607 */
        /* <DEDUP_REMOVED lines=58> */
.L_x_4048:
[----:B0-----:R-:W3:Y:S04]  /*32120*/  LDL R2, [R1+0x488] ;  /* 0x0004880001027983 */ /* 0x001ee80000100800 */
[----:B------:R0:W5:Y:S01]  /*32130*/  LDL R8, [R1+0x460] ;  /* 0x0004600001087983 */ /* 0x0001620000100800 */
[----:B---3--:R-:W-:-:S05]  /*32140*/  VIADD R2, R2, 0x70 ;  /* 0x0000007002027836 */ /* 0x008fca0000000000 */
[----:B------:R-:W-:Y:S01]  /*32150*/  ISETP.GE.AND P1, PT, R2, R0, PT ;  /* 0x000000000200720c */ /* 0x000fe20003f26270 */
[----:B------:R1:W-:-:S12]  /*32160*/  STL [R1+0x4d0], R2 ;  /* 0x0004d00201007387 */ /* 0x0003d80000100800 */
[----:B-1----:R-:W-:-:S05]  /*32170*/  @!P1 LEA R2, P2, R10, R3, 0x1 ;  /* 0x000000030a029211 */ /* 0x002fca00078408ff */
[----:B--2---:R-:W-:-:S05]  /*32180*/  @!P1 IMAD.X R3, RZ, RZ, R4, P2 ;  /* 0x000000ffff039224 */ /* 0x004fca00010e0604 */
[----:B------:R-:W-:Y:S01]  /*32190*/  @!PT LDS RZ, [RZ] ;  /* 0x00000000fffff984 */ /* 0x000fe20000000800 */
[----:B------:R-:W-:Y:S01]  /*321a0*/  @!PT LDS RZ, [RZ] ;  /* 0x00000000fffff984 */ /* 0x000fe20000000800 */
[----:B------:R-:W-:Y:S01]  /*321b0*/  @!PT LDS RZ, [RZ] ;  /* 0x00000000fffff984 */ /* 0x000fe20000000800 */
[----:B------:R0:W-:Y:S01]  /*321c0*/  @!P1 LDGSTS.E.BYPASS.LTC128B.128 [R9+0x1bc00], desc[UR42][R2.64], !P0 ;  /* 0x1bc0000002099fae */ /* 0x0001e2000c101d6a */
[----:B------:R-:W-:Y:S01]  /*321d0*/  PLOP3.LUT P0, PT, PT, PT, PT, 0x80, 0x0 ;  /* 0x000000000000781c */ /* 0x000fe20003f0f070 */
[----:B------:R-:W-:-:S12]  /*321e0*/  NOP ;  /* 0x0000000000007918 */ /* 0x000fd80000000000 */
.L_x_3871:
        /* <DEDUP_REMOVED lines=38> */
.L_x_3873:
[----:B------:R-:W-:Y:S05]  /*32450*/  BSYNC B6 ;  /* 0x0000000000067941 */ /* 0x000fea0003800000 */
.L_x_3872:
        /* <DEDUP_REMOVED lines=61> */
[----:B------:R-:W-:Y:S04]  /*32830*/  SHFL.IDX PT, R6, R0, RZ, 0x181f ;  /* 0x00181fff00067589 */ /* 0x000fe800000e0000 */
[----:B------:R-:W5:Y:S01]  /*32840*/  LDL.LU R12, [R1+0x4c4] ;  /* 0x0004c400010c7983 */ /* 0x000f620000300800 */
[----:B--2---:R-:W-:-:S03]  /*32850*/  IMAD R3, R10, R7, RZ ;  /* 0x000000070a037224 */ /* 0x004fc600078e02ff */
[----:B------:R-:W2:Y:S02]  /*32860*/  LDL.LU R10, [R1+0x4c0] ;  /* 0x0004c000010a7983 */ /* 0x000ea40000300800 */
[-C--:B---3--:R-:W-:Y:S02]  /*32870*/  ISETP.GE.AND P4, PT, R4, R3.reuse, PT ;  /* 0x000000030400720c */ /* 0x088fe40003f86270 */
[----:B------:R-:W0:Y:S01]  /*32880*/  SHFL.IDX PT, R4, R2, RZ, 0x181f ;  /* 0x00181fff02047589 */ /* 0x000e2200000e0000 */
[----:B----4-:R-:W-:-:S13]  /*32890*/  ISETP.GE.AND P5, PT, R5, R3, PT ;  /* 0x000000030500720c */ /* 0x010fda0003fa6270 */
        /* <DEDUP_REMOVED lines=76> */
[----:B------:R-:W-:-:S05]  /*32d60*/  @!P4 IMAD.X R4, RZ, RZ, R6, P5 ;  /* 0x000000ffff04c224 */ /* 0x000fca00028e0606 */
[----:B------:R-:W-:-:S04]  /*32d70*/  @!P4 LOP3.LUT R5, R5, R4, RZ, 0x3c, !PT ;  /* 0x000000040505c212 */ /* 0x000fc800078e3cff */
[----:B------:R-:W-:-:S04]  /*32d80*/  @!P4 LOP3.LUT R4, R5, R4, RZ, 0x3c, !PT ;  /* 0x000000040504c212 */ /* 0x000fc800078e3cff */
[----:B------:R-:W-:Y:S01]  /*32d90*/  @!P4 LOP3.LUT R5, R5, R4, RZ, 0x3c, !PT ;  /* 0x000000040505c212 */ /* 0x000fe200078e3cff */
[----:B------:R2:W3:Y:S04]  /*32da0*/  SHFL.IDX PT, R6, R0, 0x7, 0x181f ;  /* 0x00f81f0000067f89 */ /* 0x0004e800000e0000 */
[----:B------:R2:W-:Y:S04]  /*32db0*/  @!P4 LDGSTS.E.BYPASS.LTC128B.128 [R9+0x25400], desc[UR42][R4.64], !P3 ;  /* 0x254000000409cfae */ /* 0x0005e8000d901d6a */
[----:B------:R2:W-:Y:S04]  /*32dc0*/  @!P4 LDGSTS.E.BYPASS.LTC128B.128 [R9+0x29400], desc[UR42][R4.64+0x80], !P2 ;  /* 0x294000800409cfae */ /* 0x0005e8000d101d6a */
[----:B------:R2:W-:Y:S04]  /*32dd0*/  @!P4 LDGSTS.E.BYPASS.LTC128B.128 [R9+0x2d400], desc[UR42][R4.64+0x100], !P1 ;  /* 0x2d4001000409cfae */ /* 0x0005e8000c901d6a */
[----:B-1----:R2:W-:Y:S02]  /*32de0*/  @!P4 LDGSTS.E.BYPASS.LTC128B.128 [R9+0x31400], desc[UR42][R4.64+0x180], !P0 ;  /* 0x314001800409cfae */ /* 0x0025e4000c101d6a */
.L_x_4066:
[----:B--2---:R-:W2:Y:S01]  /*32df0*/  LDL.LU R0, [R1+0x4d0] ;  /* 0x0004d00001007983 */ /* 0x004ea20000300800 */
[----:B------:R-:W-:Y:S01]  /*32e00*/  BSSY B0, `(.L_x_3875) ;  /* 0x000000d000007945 */ /* 0x000fe20003800000 */
[----:B--2---:R-:W-:-:S13]  /*32e10*/  ISETP.GE.AND P4, PT, R0, R3, PT ;  /* 0x000000030000720c */ /* 0x004fda0003f86270 */
[----:B------:R-:W-:Y:S05]  /*32e20*/  @P4 BRA `(.L_x_3876) ;  /* 0x0000000000284947 */ /* 0x000fea0003800000 */
[----:B------:R-:W2:Y:S01]  /*32e30*/  LDL R0, [R1+0x470] ;  /* 0x0004700001007983 */ /* 0x000ea20000100800 */
[----:B------:R-:W-:-:S05]  /*32e40*/  LEA R2, P4, R8, R2, 0x1 ;  /* 0x0000000208027211 */ /* 0x000fca00078808ff */
[----:B---3--:R-:W-:-:S05]  /*32e50*/  IMAD.X R3, RZ, RZ, R6, P4 ;  /* 0x000000ffff037224 */ /* 0x008fca00020e0606 */
[----:B------:R-:W-:Y:S01]  /*32e60*/  @!PT LDS RZ, [RZ] ;  /* 0x00000000fffff984 */ /* 0x000fe20000000800 */
[----:B------:R-:W-:Y:S01]  /*32e70*/  @!PT LDS RZ, [RZ] ;  /* 0x00000000fffff984 */ /* 0x000fe20000000800 */
[----:B------:R-:W-:Y:S01]  /*32e80*/  @!PT LDS RZ, [RZ] ;  /* 0x00000000fffff984 */ /* 0x000fe20000000800 */
[----:B--2---:R1:W-:Y:S04]  /*32e90*/  LDGSTS.E.BYPASS.LTC128B.128 [R0+0x25c00], desc[UR42][R2.64], !P3 ;  /* 0x25c0000002007fae */ /* 0x0043e8000d901d6a */
[----:B------:R1:W-:Y:S04]  /*32ea0*/  LDGSTS.E.BYPASS.LTC128B.128 [R0+0x29c00], desc[UR42][R2.64+0x80], !P2 ;  /* 0x29c0008002007fae */ /* 0x0003e8000d101d6a */
[----:B------:R1:W-:Y:S04]  /*32eb0*/  LDGSTS.E.BYPASS.LTC128B.128 [R0+0x2dc00], desc[UR42][R2.64+0x100], !P1 ;  /* 0x2dc0010002007fae */ /* 0x0003e8000c901d6a */
[----:B------:R1:W-:Y:S02]  /*32ec0*/  LDGSTS.E.BYPASS.LTC128B.128 [R0+0x31c00], desc[UR42][R2.64+0x180], !P0 ;  /* 0x31c0018002007fae */ /* 0x0003e4000c101d6a */
.L_x_3876:
[----:B------:R-:W-:Y:S05]  /*32ed0*/  BSYNC B0 ;  /* 0x0000000000007941 */ /* 0x000fea0003800000 */
.L_x_3875:
[----:B------:R2:W5:Y:S01]  /*32ee0*/  LDL R8, [R1+0x460] ;  /* 0x0004600001087983 */ /* 0x0005620000100800 */
[----:B------:R-:W-:Y:S01]  /*32ef0*/  PLOP3.LUT P0, PT, PT, PT, PT, 0x80, 0x0 ;  /* 0x000000000000781c */ /* 0x000fe20003f0f070 */
[----:B------:R-:W-:-:S12]  /*32f00*/  NOP ;  /* 0x0000000000007918 */ /* 0x000fd80000000000 */
.L_x_3877:
[----:B-1----:R-:W4:Y:S01]  /*32f10*/  LDL R2, [R1+0x460] ;  /* 0x0004600001027983 */ /* 0x002f220000100800 */
        /* <DEDUP_REMOVED lines=16> */
[----:B------:R-:W4:Y:S03]  /*33020*/  SYNCS.PHASECHK.TRANS64.TRYWAIT P0, [R2+URZ+0x32420], R0 ;  /* 0x03242000020075a7 */ /* 0x000f26000800017f */
[----:B-1--4-:R-:W-:Y:S05]  /*33030*/  @!P0 BRA `(.L_x_3879) ;  /* 0x0000006400dc8947 */ /* 0x012fea0003800000 */
.L_x_4067:
[----:B------:R-:W-:Y:S05]  /*33040*/  BSYNC B0 ;  /* 0x0000000000007941 */ /* 0x000fea0003800000 */
.L_x_3878:
[----:B-1----:R-:W4:Y:S01]  /*33050*/  LDL R2, [R1+0x48c] ;  /* 0x00048c0001027983 */ /* 0x002f220000100800 */
[----:B------:R-:W-:Y:S01]  /*33060*/  BSSY B0, `(.L_x_3880) ;  /* 0x000005f000007945 */ /* 0x000fe20003800000 */
[----:B----4-:R-:W-:-:S13]  /*33070*/  LOP3.LUT P0, RZ, R2, 0x1, RZ, 0xc0, !PT ;  /* 0x0000000102ff7812 */ /* 0x010fda000780c0ff */
[----:B------:R-:W-:Y:S05]  /*33080*/  @!P0 BRA `(.L_x_3881) ;  /* 0x0000000400708947 */ /* 0x000fea0003800000 */
[----:B------:R-:W4:Y:S04]  /*33090*/  LDL R2, [R1+0x460] ;  /* 0x0004600001027983 */ /* 0x000f280000100800 */
[----:B0-----:R-:W2:Y:S01]  /*330a0*/  LDL R4, [R1+0x474] ;  /* 0x0004740001047983 */ /* 0x001ea20000100800 */
        /* <DEDUP_REMOVED lines=10> */
.L_x_4068:
[----:B------:R-:W-:Y:S05]  /*33150*/  BSYNC B1 ;  /* 0x0000000000017941 */ /* 0x000fea0003800000 */
.L_x_3882:
        /* <DEDUP_REMOVED lines=9> */
.L_x_3885:
[----:B------:R-:W-:Y:S05]  /*331f0*/  BSYNC B1 ;  /* 0x0000000000017941 */ /* 0x000fea0003800000 */
.L_x_3884:
[----:B------:R-:W2:Y:S04]  /*33200*/  LDL R5, [R1+0x460] ;  /* 0x0004600001057983 */ /* 0x000ea80000100800 */
[----:B0-----:R-:W2:Y:S04]  /*33210*/  LDL R0, [R1+0x464] ;  /* 0x0004640001007983 */ /* 0x001ea80000100800 */
        /* <DEDUP_REMOVED lines=12> */
.L_x_3886:
        /* <DEDUP_REMOVED lines=15> */
.L_x_3887:
        /* <DEDUP_REMOVED lines=15> */
.L_x_3888:
        /* <DEDUP_REMOVED lines=15> */
.L_x_3889:
        /* <DEDUP_REMOVED lines=10> */
.L_x_3881:
[----:B------:R-:W-:Y:S05]  /*33650*/  BSYNC B0 ;  /* 0x0000000000007941 */ /* 0x000fea0003800000 */
.L_x_3880:
[----:B0-----:R-:W4:Y:S04]  /*33660*/  LDL R4, [R1+0x490] ;  /* 0x0004900001047983 */ /* 0x001f280000100800 */
[----:B------:R-:W2:Y:S01]  /*33670*/  LDL R5, [R1+0x484] ;  /* 0x0004840001057983 */ /* 0x000ea20000100800 */
[----:B------:R-:W-:Y:S01]  /*33680*/  BSSY B0, `(.L_x_3890) ;  /* 0x00001ff000007945 */ /* 0x000fe20003800000 */
[----:B----4-:R-:W-:-:S05]  /*33690*/  VIADD R0, R4, 0xfffffffe ;  /* 0xfffffffe04007836 */ /* 0x010fca0000000000 */
[----:B--2---:R-:W-:-:S13]  /*336a0*/  ISETP.GE.AND P0, PT, R0, R5, PT ;  /* 0x000000050000720c */ /* 0x004fda0003f06270 */
[----:B------:R-:W-:Y:S05]  /*336b0*/  @!P0 BRA `(.L_x_3891) ;  /* 0x0000001c00ec8947 */ /* 0x000fea0003800000 */
[----:B------:R-:W-:Y:S01]  /*336c0*/  IMAD.MOV R2, RZ, RZ, -R4 ;  /* 0x000000ffff027224 */ /* 0x000fe200078e0a04 */
[----:B---3--:R-:W-:Y:S01]  /*336d0*/  LOP3.LUT R6, RZ, R5, RZ, 0x33, !PT ;  /* 0x00000005ff067212 */ /* 0x008fe200078e33ff */
        /* <DEDUP_REMOVED lines=42> */
.L_x_3896:
[----:B------:R-:W2:Y:S01]  /*33980*/  LDL R2, [R1+0x460] ;  /* 0x0004600001027983 */ /* 0x000ea20000100800 */
[----:B0-----:R-:W-:Y:S01]  /*33990*/  SHF.L.U32 R5, R7, 0x1f, RZ ;  /* 0x0000001f07057819 */ /* 0x001fe200000006ff */
[----:B------:R-:W0:Y:S01]  /*339a0*/  S2R R3, SR_TID.X ;  /* 0x0000000000037919 */ /* 0x000e220000002100 */
[----:B------:R-:W-:Y:S01]  /*339b0*/  BSSY B3, `(.L_x_3897) ;  /* 0x0000006000037945 */ /* 0x000fe20003800000 */
[----:B0-----:R-:W-:-:S04]  /*339c0*/  LOP3.LUT R3, R3, 0x7f, RZ, 0xc0, !PT ;  /* 0x0000007f03037812 */ /* 0x001fc800078ec0ff */
[----:B------:R-:W-:Y:S01]  /*339d0*/  ISETP.NE.AND P1, PT, R3, RZ, PT ;  /* 0x000000ff0300720c */ /* 0x000fe20003f25270 */
[----:B--2---:R-:W-:-:S04]  /*339e0*/  IMAD R2, R8, 0x8, R2 ;  /* 0x0000000808027824 */ /* 0x004fc800078e0202 */
[----:B------:R-:W0:Y:S02]  /*339f0*/  SYNCS.PHASECHK.TRANS64.TRYWAIT P0, [R2+URZ+0x32440], R5 ;  /* 0x03244005020075a7 */ /* 0x000e24000800017f */
[----:B0-----:R-:W-:Y:S06]  /*33a00*/  @!P0 BRA `(.L_x_3898) ;  /* 0x0000005c00948947 */ /* 0x001fec0003800000 */
.L_x_4069:
[----:B------:R-:W-:Y:S05]  /*33a10*/  BSYNC B3 ;  /* 0x0000000000037941 */ /* 0x000fea0003800000 */
.L_x_3897:
        /* <DEDUP_REMOVED lines=9> */
.L_x_3900:
[----:B------:R-:W-:Y:S05]  /*33ab0*/  BSYNC B3 ;  /* 0x0000000000037941 */ /* 0x000fea0003800000 */
.L_x_3899:
        /* <DEDUP_REMOVED lines=14> */
.L_x_3901:
        /* <DEDUP_REMOVED lines=13> */
.L_x_4070:
[----:B------:R-:W-:Y:S05]  /*33c70*/  BSYNC B3 ;  /* 0x0000000000037941 */ /* 0x000fea0003800000 */
.L_x_3902:
        /* <DEDUP_REMOVED lines=11> */
.L_x_3905:
[----:B------:R-:W-:Y:S05]  /*33d30*/  BSYNC B3 ;  /* 0x0000000000037941 */ /* 0x000fea0003800000 */
.L_x_3904:
        /* <DEDUP_REMOVED lines=11> */
.L_x_3906:
        /* <DEDUP_REMOVED lines=15> */
.L_x_3907:
        /* <DEDUP_REMOVED lines=15> */
.L_x_3908:
        /* <DEDUP_REMOVED lines=15> */
.L_x_3909:
        /* <DEDUP_REMOVED lines=10> */
.L_x_3895:
[----:B------:R-:W-:Y:S05]  /*34160*/  BSYNC B1 ;  /* 0x0000000000017941 */ /* 0x000fea0003800000 */
.L_x_3894:
[----:B------:R-:W2:Y:S02]  /*34170*/  LDL R4, [R1+0x490] ;  /* 0x0004900001047983 */ /* 0x000ea40000100800 */
[----:B--2---:R-:W-:-:S07]  /*34180*/  VIADD R0, R4, 0xfffffffd ;  /* 0xfffffffd04007836 */ /* 0x004fce0000000000 */
.L_x_3893:
[----:B------:R-:W-:Y:S05]  /*34190*/  BSYNC B2 ;  /* 0x0000000000027941 */ /* 0x000fea0003800000 */
.L_x_3892:
[----:B------:R-:W2:Y:S01]  /*341a0*/  LDL.LU R2, [R1+0x490] ;  /* 0x0004900001027983 */ /* 0x000ea20000300800 */
[----:B------:R-:W-:Y:S01]  /*341b0*/  VIADD R6, R6, 0xfffffffe ;  /* 0xfffffffe06067836 */ /* 0x000fe20000000000 */
[----:B--2---:R-:W-:-:S04]  /*341c0*/  LOP3.LUT R2, RZ, R2, RZ, 0x33, !PT ;  /* 0x00000002ff027212 */ /* 0x004fc800078e33ff */
[----:B------:R-:W-:-:S13]  /*341d0*/  ISETP.NE.AND P0, PT, R6, R2, PT ;  /* 0x000000020600720c */ /* 0x000fda0003f05270 */
[----:B------:R-:W-:Y:S05]  /*341e0*/  @!P0 BRA `(.L_x_3891) ;  /* 0x0000001400208947 */ /* 0x000fea0003800000 */
.L_x_3942:
        /* <DEDUP_REMOVED lines=36> */
.L_x_3912:
        /* <DEDUP_REMOVED lines=9> */
.L_x_4071:
[----:B------:R-:W-:Y:S05]  /*344c0*/  BSYNC B2 ;  /* 0x0000000000027941 */ /* 0x000fea0003800000 */
.L_x_3913:
        /* <DEDUP_REMOVED lines=9> */
.L_x_3916:
[----:B------:R-:W-:Y:S05]  /*34560*/  BSYNC B2 ;  /* 0x0000000000027941 */ /* 0x000fea0003800000 */
.L_x_3915:
        /* <DEDUP_REMOVED lines=13> */
.L_x_3917:
        /* <DEDUP_REMOVED lines=13> */
.L_x_4072:
[----:B------:R-:W-:Y:S05]  /*34710*/  BSYNC B2 ;  /* 0x0000000000027941 */ /* 0x000fea0003800000 */
.L_x_3918:
        /* <DEDUP_REMOVED lines=11> */
.L_x_3921:
[----:B------:R-:W-:Y:S05]  /*347d0*/  BSYNC B2 ;  /* 0x0000000000027941 */ /* 0x000fea0003800000 */
.L_x_3920:
        /* <DEDUP_REMOVED lines=10> */
.L_x_3922:
        /* <DEDUP_REMOVED lines=15> */
.L_x_3923:
        /* <DEDUP_REMOVED lines=15> */
.L_x_3924:
        /* <DEDUP_REMOVED lines=15> */
.L_x_3925:
        /* <DEDUP_REMOVED lines=10> */
.L_x_3911:
[----:B------:R-:W-:Y:S05]  /*34bf0*/  BSYNC B1 ;  /* 0x0000000000017941 */ /* 0x000fea0003800000 */
.L_x_3910:
        /* <DEDUP_REMOVED lines=36> */
.L_x_3928:
        /* <DEDUP_REMOVED lines=9> */
.L_x_4073:
[----:B------:R-:W-:Y:S05]  /*34ed0*/  BSYNC B2 ;  /* 0x0000000000027941 */ /* 0x000fea0003800000 */
.L_x_3929:
        /* <DEDUP_REMOVED lines=9> */
.L_x_3932:
[----:B------:R-:W-:Y:S05]  /*34f70*/  BSYNC B2 ;  /* 0x0000000000027941 */ /* 0x000fea0003800000 */
.L_x_3931:
        /* <DEDUP_REMOVED lines=14> */
.L_x_3933:
        /* <DEDUP_REMOVED lines=13> */
.L_x_4074:
[----:B------:R-:W-:Y:S05]  /*35130*/  BSYNC B2 ;  /* 0x0000000000027941 */ /* 0x000fea0003800000 */
.L_x_3934:
        /* <DEDUP_REMOVED lines=11> */
.L_x_3937:
[----:B------:R-:W-:Y:S05]  /*351f0*/  BSYNC B2 ;  /* 0x0000000000027941 */ /* 0x000fea0003800000 */
.L_x_3936:
        /* <DEDUP_REMOVED lines=11> */
.L_x_3938:
        /* <DEDUP_REMOVED lines=15> */
.L_x_3939:
        /* <DEDUP_REMOVED lines=15> */
.L_x_3940:
        /* <DEDUP_REMOVED lines=15> */
.L_x_3941:
        /* <DEDUP_REMOVED lines=10> */
.L_x_3927:
[----:B------:R-:W-:Y:S05]  /*35620*/  BSYNC B1 ;  /* 0x0000000000017941 */ /* 0x000fea0003800000 */
.L_x_3926:
[----:B------:R-:W2:Y:S01]  /*35630*/  LDL R5, [R1+0x484] ;  /* 0x0004840001057983 */ /* 0x000ea20000100800 */
[----:B------:R-:W-:Y:S01]  /*35640*/  VIADD R0, R0, 0xfffffffe ;  /* 0xfffffffe00007836 */ /* 0x000fe20000000000 */
[----:B--2---:R-:W-:-:S13]  /*35650*/  ISETP.GT.AND P0, PT, R6, R5, PT ;  /* 0x000000050600720c */ /* 0x004fda0003f04270 */
[----:B------:R-:W-:Y:S05]  /*35660*/  @P0 BRA `(.L_x_3942) ;  /* 0xffffffe800e00947 */ /* 0x000fea000383ffff */
.L_x_3891:
[----:B------:R-:W-:Y:S05]  /*35670*/  BSYNC B0 ;  /* 0x0000000000007941 */ /* 0x000fea0003800000 */
.L_x_3890:
[----:B------:R-:W2:Y:S04]  /*35680*/  LDL.LU R4, [R1+0x464] ;  /* 0x0004640001047983 */ /* 0x000ea80000300800 */
[----:B------:R-:W4:Y:S01]  /*35690*/  LDL.LU R3, [R1+0x474] ;  /* 0x0004740001037983 */ /* 0x000f220000300800 */
[----:B------:R-:W0:Y:S01]  /*356a0*/  S2R R2, SR_TID.X ;  /* 0x0000000000027919 */ /* 0x000e220000002100 */
[----:B------:R-:W-:Y:S01]  /*356b0*/  BSSY B0, `(.L_x_3943) ;  /* 0x0000015000007945 */ /* 0x000fe20003800000 */
[----:B0-----:R-:W-:-:S04]  /*356c0*/  LOP3.LUT R2, R2, 0x7f, RZ, 0xc0, !PT ;  /* 0x0000007f02027812 */ /* 0x001fc800078ec0ff */
[----:B------:R-:W-:Y:S01]  /*356d0*/  ISETP.NE.AND P1, PT, R2, RZ, PT ;  /* 0x000000ff0200720c */ /* 0x000fe20003f25270 */
[----:B--2---:R-:W-:-:S05]  /*356e0*/  VIADD R0, R4, 0x1 ;  /* 0x0000000104007836 */ /* 0x004fca0000000000 */
[----:B------:R-:W-:-:S04]  /*356f0*/  ISETP.NE.AND P0, PT, R0, 0x2, PT ;  /* 0x000000020000780c */ /* 0x000fc80003f05270 */
[----:B------:R-:W-:-:S04]  /*35700*/  SEL R2, RZ, 0x1, P0 ;  /* 0x00000001ff027807 */ /* 0x000fc80000000000 */
[----:B----4-:R-:W-:-:S05]  /*35710*/  LOP3.LUT R3, R3, R2, RZ, 0x3c, !PT ;  /* 0x0000000203037212 */ /* 0x010fca00078e3cff */
[----:B------:R0:W-:Y:S01]  /*35720*/  STL [R1+0x474], R3 ;  /* 0x0004740301007387 */ /* 0x0001e20000100800 */
[----:B------:R-:W-:Y:S05]  /*35730*/  @P1 BRA `(.L_x_3944) ;  /* 0x0000000000301947 */ /* 0x000fea0003800000 */
[----:B0-----:R-:W0:Y:S01]  /*35740*/  S2R R3, SR_LANEID ;  /* 0x0000000000037919 */ /* 0x001e220000000000 */
[----:B------:R-:W-:Y:S01]  /*35750*/  VOTEU.ANY UR4, UPT, PT ;  /* 0x0000000000047886 */ /* 0x000fe200038e0100 */
[----:B------:R-:W1:Y:S01]  /*35760*/  LDC.64 R4, c[0x0][0xd60] ;  /* 0x00035800ff047b82 */ /* 0x000e620000000a00 */
[----:B------:R-:W0:Y:S02]  /*35770*/  FLO.U32 R2, UR4 ;  /* 0x0000000400027d00 */ /* 0x000e2400080e0000 */
[----:B0-----:R-:W-:-:S06]  /*35780*/  ISETP.EQ.U32.AND P1, PT, R2, R3, PT ;  /* 0x000000030200720c */ /* 0x001fcc0003f22070 */
[----:B------:R-:W1:Y:S07]  /*35790*/  POPC R3, UR4 ;  /* 0x0000000400037d09 */ /* 0x000e6e0008000000 */
[----:B-1----:R-:W2:Y:S01]  /*357a0*/  @P1 ATOMG.E.ADD.STRONG.GPU PT, R3, desc[UR42][R4.64], R3 ;  /* 0x00000003040319a8 */ /* 0x002ea200081ee1ea */
[----:B---3--:R-:W0:Y:S02]  /*357b0*/  S2R R6, SR_LTMASK ;  /* 0x0000000000067919 */ /* 0x008e240000003900 */
[----:B0-----:R-:W-:-:S04]  /*357c0*/  LOP3.LUT R6, R6, UR4, RZ, 0xc0, !PT ;  /* 0x0000000406067c12 */ /* 0x001fc8000f8ec0ff */
[----:B------:R-:W0:Y:S01]  /*357d0*/  POPC R7, R6 ;  /* 0x0000000600077309 */ /* 0x000e220000000000 */
[----:B--2---:R-:W0:Y:S02]  /*357e0*/  SHFL.IDX PT, R2, R3, R2, 0x1f ;  /* 0x00001f0203027589 */ /* 0x004e2400000e0000 */
[----:B0-----:R-:W-:-:S07]  /*357f0*/  IADD3 R16, R2, UR39, R7 ;  /* 0x0000002702107c10 */ /* 0x001fce000fffe007 */
.L_x_3944:
[----:B------:R-:W-:Y:S05]  /*35800*/  BSYNC B0 ;  /* 0x0000000000007941 */ /* 0x000fea0003800000 */
.L_x_3943:
[----:B------:R-:W-:-:S05]  /*35810*/  SEL R0, R0, RZ, P0 ;  /* 0x000000ff00007207 */ /* 0x000fca0000000000 */
[----:B------:R1:W-:Y:S02]  /*35820*/  STL [R1+0x464], R0 ;  /* 0x0004640001007387 */ /* 0x0003e40000100800 */
.L_x_3856:
[----:B------:R-:W-:Y:S05]  /*35830*/  BSYNC B7 ;  /* 0x0000000000077941 */ /* 0x000fea0003800000 */
.L_x_3854:
[----:B-1----:R-:W2:Y:S02]  /*35840*/  LDL R0, [R1+0x48c] ;  /* 0x00048c0001007983 */ /* 0x002ea40000100800 */
[----:B--2---:R-:W-:-:S13]  /*35850*/  LOP3.LUT P0, RZ, R0, 0x40, RZ, 0xc0, !PT ;  /* 0x0000004000ff7812 */ /* 0x004fda000780c0ff */
[----:B------:R-:W-:Y:S05]  /*35860*/  @!P0 BRA `(.L_x_3945) ;  /* 0x0000000000288947 */ /* 0x000fea0003800000 */
[----:B------:R-:W-:Y:S05]  /*35870*/  WARPSYNC.ALL ;  /* 0x0000000000007948 */ /* 0x000fea0003800000 */
[----:B------:R-:W1:Y:S08]  /*35880*/  S2UR UR5, SR_CgaCtaId ;  /* 0x00000000000579c3 */ /* 0x000e700000008800 */
[----:B------:R-:W-:Y:S06]  /*35890*/  BAR.SYNC.DEFER_BLOCKING 0x5, 0x180 ;  /* 0x0146000000007b1d */ /* 0x000fec0000010000 */
[----:B------:R-:W-:-:S02]  /*358a0*/  UMOV UR4, 0x400 ;  /* 0x0000040000047882 */ /* 0x000fc40000000000 */
[----:B-1----:R-:W-:-:S06]  /*358b0*/  ULEA UR4, UR5, UR4, 0x18 ;  /* 0x0000000405047291 */ /* 0x002fcc000f8ec03f */
[----:B------:R-:W-:-:S05]  /*358c0*/  IMAD.U32 R0, RZ, RZ, UR4 ;  /* 0x00000004ff007e24 */ /* 0x000fca000f8e00ff */
[----:B------:R1:W2:Y:S04]  /*358d0*/  LDS.128 R16, [R0+0x324d0] ;  /* 0x0324d00000107984 */ /* 0x0002a80000000c00 */
[----:B------:R1:W-:Y:S01]  /*358e0*/  STL [R1+0x460], R0 ;  /* 0x0004600001007387 */ /* 0x0003e20000100800 */
[----:B------:R-:W-:Y:S06]  /*358f0*/  BAR.ARV 0x4, 0x180 ;  /* 0x0106000000007b1d */ /* 0x000fec0000002000 */
[----:B------:R-:W-:Y:S05]  /*35900*/  BRA `(.L_x_3946) ;  /* 0x0000000800d87947 */ /* 0x000fea0003800000 */
.L_x_3945:
        /* <DEDUP_REMOVED lines=22> */
[----:B------:R-:W-:Y:S04]  /*35a70*/  SHFL.IDX PT, R0, R16, RZ, 0x1f ;  /* 0x00001fff10007589 */ /* 0x000fe800000e0000 */
        /* <DEDUP_REMOVED lines=13> */
.L_x_4084:
[----:B------:R-:W-:Y:S02]  /*35b50*/  ULDC UR4, c[0x0][0xd38] ;  /* 0x00034e0000047ab9 */ /* 0x000fe40000000800 */
[----:B------:R-:W-:-:S04]  /*35b60*/  IMAD.U32 R4, RZ, RZ, UR4 ;  /* 0x00000004ff047e24 */ /* 0x000fc8000f8e00ff */
[----:B-1----:R-:W-:-:S04]  /*35b70*/  IMAD R16, R16, R4, RZ ;  /* 0x0000000410107224 */ /* 0x002fc800078e02ff */
[----:B------:R-:W-:-:S05]  /*35b80*/  IMAD.IADD R5, R5, 0x1, R16 ;  /* 0x0000000105057824 */ /* 0x000fca00078e0210 */
[----:B------:R-:W-:-:S13]  /*35b90*/  ISETP.GT.AND P6, PT, R5, R0, PT ;  /* 0x000000000500720c */ /* 0x000fda0003fc4270 */
[----:B------:R-:W-:Y:S05]  /*35ba0*/  @P6 BRA `(.L_x_3948) ;  /* 0x00000000009c6947 */ /* 0x000fea0003800000 */
.L_x_3953:
[----:B0-----:R-:W0:Y:S01]  /*35bb0*/  LDC R2, c[0x0][0xd3c] ;  /* 0x00034f00ff027b82 */ /* 0x001e220000000800 */
[----:B------:R-:W-:-:S05]  /*35bc0*/  VIADD R19, R19, 0x1f ;  /* 0x0000001f13137836 */ /* 0x000fca0000000000 */
[----:B0-----:R-:W-:-:S13]  /*35bd0*/  ISETP.GE.AND P6, PT, R19, R2, PT ;  /* 0x000000021300720c */ /* 0x001fda0003fc6270 */
[----:B------:R-:W-:Y:S05]  /*35be0*/  @P6 BRA `(.L_x_3949) ;  /* 0x0000000400d46947 */ /* 0x000fea0003800000 */
[----:B------:R-:W0:Y:S01]  /*35bf0*/  S2R R3, SR_TID.X ;  /* 0x0000000000037919 */ /* 0x000e220000002100 */
[----:B------:R-:W-:Y:S01]  /*35c00*/  BSSY B0, `(.L_x_3950) ;  /* 0x0000009000007945 */ /* 0x000fe20003800000 */
[----:B0-----:R-:W-:-:S05]  /*35c10*/  LOP3.LUT R3, R3, 0x1f, RZ, 0xc0, !PT ;  /* 0x0000001f03037812 */ /* 0x001fca00078ec0ff */
[----:B------:R-:W-:Y:S02]  /*35c20*/  IMAD.IADD R4, R19, 0x1, R3 ;  /* 0x0000000113047824 */ /* 0x000fe400078e0203 */
[----:B------:R-:W-:-:S03]  /*35c30*/  IMAD.MOV.U32 R3, RZ, RZ, RZ ;  /* 0x000000ffff037224 */ /* 0x000fc600078e00ff */
[----:B------:R-:W-:-:S13]  /*35c40*/  ISETP.GE.OR P6, PT, R4, R2, !P0 ;  /* 0x000000020400720c */ /* 0x000fda00047c6670 */
[----:B------:R-:W-:Y:S05]  /*35c50*/  @P6 BRA `(.L_x_3951) ;  /* 0x00000000000c6947 */ /* 0x000fea0003800000 */
[----:B------:R-:W0:Y:S02]  /*35c60*/  LDC.64 R2, c[0x0][0xd80] ;  /* 0x00036000ff027b82 */ /* 0x000e240000000a00 */
[----:B0-----:R-:W-:-:S06]  /*35c70*/  IMAD.WIDE R2, R4, 0x4, R2 ;  /* 0x0000000404027825 */ /* 0x001fcc00078e0202 */
[----:B------:R0:W5:Y:S02]  /*35c80*/  LDG.E R3, desc[UR42][R2.64] ;  /* 0x0000002a02037981 */ /* 0x000164000c1e1900 */
.L_x_3951:
[----:B------:R-:W-:Y:S05]  /*35c90*/  BSYNC B0 ;  /* 0x0000000000007941 */ /* 0x000fea0003800000 */
.L_x_3950:
        /* <DEDUP_REMOVED lines=18> */
.L_x_4092:
[----:B------:R-:W-:Y:S02]  /*35dc0*/  ULDC UR4, c[0x0][0xd38] ;  /* 0x00034e0000047ab9 */ /* 0x000fe40000000800 */
[----:B------:R-:W-:-:S04]  /*35dd0*/  IMAD.U32 R4, RZ, RZ, UR4 ;  /* 0x00000004ff047e24 */ /* 0x000fc8000f8e00ff */
[----:B-1----:R-:W-:-:S04]  /*35de0*/  IMAD R16, R16, R4, RZ ;  /* 0x0000000410107224 */ /* 0x002fc800078e02ff */
[----:B------:R-:W-:-:S05]  /*35df0*/  IMAD.IADD R5, R16, 0x1, R5 ;  /* 0x0000000110057824 */ /* 0x000fca00078e0205 */
[----:B------:R-:W-:-:S13]  /*35e00*/  ISETP.GT.AND P6, PT, R5, R0, PT ;  /* 0x000000000500720c */ /* 0x000fda0003fc4270 */
[----:B------:R-:W-:Y:S05]  /*35e10*/  @!P6 BRA `(.L_x_3953) ;  /* 0xfffffffc0064e947 */ /* 0x000fea000383ffff */
.L_x_3948:
        /* <DEDUP_REMOVED lines=8> */
.L_x_4096:
[----:B------:R-:W-:Y:S01]  /*35ea0*/  ISETP.NE.AND P0, PT, R5, RZ, PT ;  /* 0x000000ff0500720c */ /* 0x000fe20003f05270 */
[----:B------:R-:W-:-:S12]  /*35eb0*/  IMAD.MOV.U32 R5, RZ, RZ, RZ ;  /* 0x000000ffff057224 */ /* 0x000fd800078e00ff */
[----:B------:R-:W-:Y:S05]  /*35ec0*/  @!P0 BRA `(.L_x_3955) ;  /* 0x0000000000148947 */ /* 0x000fea0003800000 */
[----:B------:R-:W-:Y:S01]  /*35ed0*/  UMOV UR4, 0xffffffff ;  /* 0xffffffff00047882 */ /* 0x000fe20000000000 */
[----:B------:R-:W-:Y:S02]  /*35ee0*/  VIADD R12, R6, 0xffffffff ;  /* 0xffffffff060c7836 */ /* 0x000fe40000000000 */
[----:B------:R-:W-:Y:S05]  /*35ef0*/  BRA.DIV UR4, `(.L_x_3956) ;  /* 0x00000046042c7947 */ /* 0x000fea000b800000 */
[----:B0-----:R0:W3:Y:S02]  /*35f00*/  SHFL.IDX PT, R2, R2, R12, 0x1f ;  /* 0x00001f0c02027589 */ /* 0x0010e400000e0000 */
.L_x_4099:
[----:B---3--:R-:W-:-:S07]  /*35f10*/  IMAD.MOV.U32 R5, RZ, RZ, R2 ;  /* 0x000000ffff057224 */ /* 0x008fce00078e0002 */
.L_x_3955:
        /* <DEDUP_REMOVED lines=35> */
[----:B------:R-:W-:-:S04]  /*36150*/  VIADDMNMX R4, R3, R4, R7, PT ;  /* 0x0000000403047246 */ /* 0x000fc80003800107 */
        /* <DEDUP_REMOVED lines=19> */
[C---:B------:R-:W-:Y:S01]  /*36290*/  LOP3.LUT R3, R0.reuse, R4, RZ, 0x3c, !PT ;  /* 0x0000000400037212 */ /* 0x040fe200078e3cff */
[----:B------:R-:W-:-:S03]  /*362a0*/  IMAD.IADD R0, R0, 0x1, R5 ;  /* 0x0000000100007824 */ /* 0x000fc600078e0205 */
        /* <DEDUP_REMOVED lines=9> */
.L_x_3949:
[----:B------:R-:W-:Y:S01]  /*36340*/  UMOV UR4, URZ ;  /* 0x0000003f00047c82 */ /* 0x000fe20008000000 */
[----:B------:R-:W-:Y:S01]  /*36350*/  UMOV UR5, URZ ;  /* 0x0000003f00057c82 */ /* 0x000fe20008000000 */
[----:B------:R-:W-:Y:S01]  /*36360*/  ULDC UR6, c[0x0][0xd3c] ;  /* 0x00034f0000067ab9 */ /* 0x000fe20000000800 */
[----:B------:R-:W-:Y:S02]  /*36370*/  IMAD.MOV.U32 R16, RZ, RZ, R0 ;  /* 0x000000ffff107224 */ /* 0x000fe400078e0000 */
[----:B------:R-:W-:Y:S02]  /*36380*/  IMAD.U32 R17, RZ, RZ, UR4 ;  /* 0x00000004ff117e24 */ /* 0x000fe4000f8e00ff */
[----:B------:R-:W-:Y:S02]  /*36390*/  IMAD.U32 R18, RZ, RZ, UR5 ;  /* 0x00000005ff127e24 */ /* 0x000fe4000f8e00ff */
[----:B------:R-:W-:-:S07]  /*363a0*/  IMAD.U32 R19, RZ, RZ, UR6 ;  /* 0x00000006ff137e24 */ /* 0x000fce000f8e00ff */
.L_x_3957:
        /* <DEDUP_REMOVED lines=12> */
.L_x_3946:
[----:B------:R-:W-:Y:S02]  /*36470*/  ULDC UR4, c[0x0][0xd3c] ;  /* 0x00034f0000047ab9 */ /* 0x000fe40000000800 */
[----:B--2---:R-:W-:-:S13]  /*36480*/  ISETP.GE.AND P0, PT, R19, UR4, PT ;  /* 0x0000000413007c0c */ /* 0x004fda000bf06270 */
[----:B------:R-:W-:Y:S05]  /*36490*/  @!P0 BRA `(.L_x_3958) ;  /* 0xffffff8000f08947 */ /* 0x000fea000383ffff */
[----:B------:R-:W-:Y:S05]  /*364a0*/  BSYNC B8 ;  /* 0x0000000000087941 */ /* 0x000fea0003800000 */
.L_x_3796:
[----:B-1----:R-:W2:Y:S01]  /*364b0*/  LDL.LU R0, [R1+0x4d4] ;  /* 0x0004d40001007983 */ /* 0x002ea20000300800 */
[----:B------:R-:W-:Y:S01]  /*364c0*/  BSSY B0, `(.L_x_3959) ;  /* 0x000000b000007945 */ /* 0x000fe20003800000 */
[----:B------:R-:W1:Y:S01]  /*364d0*/  S2R R5, SR_CgaCtaId ;  /* 0x0000000000057919 */ /* 0x000e620000008800 */
        /* <DEDUP_REMOVED lines=9> */
.L_x_4100:
[----:B------:R-:W-:Y:S05]  /*36570*/  BSYNC B0 ;  /* 0x0000000000007941 */ /* 0x000fea0003800000 */
.L_x_3959:
[----:B------:R-:W-:-:S03]  /*36580*/  UMOV UR4, 0xffffffff ;  /* 0xffffffff00047882 */ /* 0x000fc60000000000 */
[----:B------:R-:W-:Y:S05]  /*36590*/  BRA.DIV UR4, `(.L_x_3961) ;  /* 0x0000003e04c07947 */ /* 0x000fea000b800000 */
[----:B------:R-:W1:Y:S02]  /*365a0*/  S2R R2, SR_TID.X ;  /* 0x0000000000027919 */ /* 0x000e640000002100 */
[----:B-1----:R-:W-:-:S04]  /*365b0*/  SHF.R.U32.HI R2, RZ, 0x5, R2 ;  /* 0x00000005ff027819 */ /* 0x002fc80000011602 */
[----:B------:R-:W-:-:S05]  /*365c0*/  LOP3.LUT R2, R2, 0x3, RZ, 0xc0, !PT ;  /* 0x0000000302027812 */ /* 0x000fca00078ec0ff */
[----:B------:R1:W2:Y:S02]  /*365d0*/  SHFL.IDX PT, R14, R2, RZ, 0x1f ;  /* 0x00001fff020e7589 */ /* 0x0002a400000e0000 */
.L_x_4103:
[----:B--2---:R-:W-:-:S13]  /*365e0*/  ISETP.NE.AND P0, PT, R14, RZ, PT ;  /* 0x000000ff0e00720c */ /* 0x004fda0003f05270 */
[----:B------:R-:W-:Y:S05]  /*365f0*/  @P0 BRA `(.L_x_3567) ;  /* 0x0000000000940947 */ /* 0x000fea0003800000 */
[----:B------:R-:W-:-:S03]  /*36600*/  UMOV UR4, 0xffffffff ;  /* 0xffffffff00047882 */ /* 0x000fc60000000000 */
[----:B------:R-:W-:Y:S05]  /*36610*/  BRA.DIV UR4, `(.L_x_3962) ;  /* 0x0000003e04d47947 */ /* 0x000fea000b800000 */
[----:B------:R-:W-:-:S13]  /*36620*/  ELECT P6, URZ, PT ;  /* 0x00000000003f782f */ /* 0x000fda00038c0000 */
.L_x_4106:
[----:B------:R-:W-:Y:S05]  /*36630*/  @!P6 BRA `(.L_x_3567) ;  /* 0x000000000084e947 */ /* 0x000fea0003800000 */
[----:B------:R-:W-:-:S06]  /*36640*/  ULOP3.LUT UR4, UR38, 0x2, URZ, 0xfc, !UPT ;  /* 0x0000000226047892 */ /* 0x000fcc000f8efc3f */
[----:B-1----:R-:W-:-:S05]  /*36650*/  IMAD.U32 R2, RZ, RZ, UR4 ;  /* 0x00000004ff027e24 */ /* 0x002fca000f8e00ff */
[----:B------:R-:W-:-:S13]  /*36660*/  ISETP.NE.AND P2, PT, R2, 0x3, PT ;  /* 0x000000030200780c */ /* 0x000fda0003f45270 */
[----:B------:R-:W-:Y:S05]  /*36670*/  @!P2 BRA `(.L_x_3963) ;  /* 0x000000000004a947 */ /* 0x000fea0003800000 */
[----:B------:R-:W-:Y:S01]  /*36680*/  BPT.TRAP 0x1 ;  /* 0x000000040000795c */ /* 0x000fe20000300000 */
.L_x_3963:
[----:B0-----:R-:W3:Y:S04]  /*36690*/  LDL R3, [R1+0x464] ;  /* 0x0004640001037983 */ /* 0x001ee80000100800 */
[----:B------:R-:W2:Y:S01]  /*366a0*/  LDL.LU R7, [R1+0x474] ;  /* 0x0004740001077983 */ /* 0x000ea20000300800 */
        /* <DEDUP_REMOVED lines=12> */
.L_x_4107:
[----:B------:R-:W1:Y:S02]  /*36770*/  SYNCS.PHASECHK.TRANS64.TRYWAIT P0, [R7+URZ], R2 ;  /* 0x00000002070075a7 */ /* 0x000e64000800017f */
[----:B-1----:R-:W-:Y:S05]  /*36780*/  @!P0 BRA `(.L_x_3965) ;  /* 0x0000003c00ac8947 */ /* 0x002fea0003800000 */
.L_x_4108:
[----:B------:R-:W-:Y:S05]  /*36790*/  @!P2 BRA `(.L_x_3966) ;  /* 0x000000000004a947 */ /* 0x000fea0003800000 */
[----:B------:R-:W-:Y:S01]  /*367a0*/  BPT.TRAP 0x1 ;  /* 0x000000040000795c */ /* 0x000fe20000300000 */
.L_x_3966:
[----:B------:R-:W2:Y:S01]  /*367b0*/  LDL.LU R4, [R1+0x464] ;  /* 0x0004640001047983 */ /* 0x000ea20000300800 */
[----:B------:R-:W-:-:S04]  /*367c0*/  VIADD R0, R0, 0x32460 ;  /* 0x0003246000007836 */ /* 0x000fc80000000000 */
[----:B--2---:R-:W-:-:S04]  /*367d0*/  IMAD R4, R4, 0x8, R0 ;  /* 0x0000000804047824 */ /* 0x004fc800078e0200 */
[----:B------:R-:W2:Y:S02]  /*367e0*/  SYNCS.PHASECHK.TRANS64.TRYWAIT P0, [R4+URZ], R5 ;  /* 0x00000005040075a7 */ /* 0x000ea4000800017f */
[----:B--2---:R-:W-:Y:S05]  /*367f0*/  @!P0 BRA `(.L_x_3967) ;  /* 0x0000003c00a48947 */ /* 0x004fea0003800000 */
.L_x_4109:
[----:B------:R-:W-:-:S07]  /*36800*/  IMAD R3, R3, 0x8, R0 ;  /* 0x0000000803037824 */ /* 0x000fce00078e0200 */
.L_x_3968:
[----:B---3--:R3:W4:Y:S02]  /*36810*/  SYNCS.PHASECHK.TRANS64.TRYWAIT P0, [R3+URZ], R2 ;  /* 0x00000002030075a7 */ /* 0x008724000800017f */
[----:B----4-:R-:W-:Y:S05]  /*36820*/  @!P0 NANOSLEEP.SYNCS 0x989680 ;  /* 0x009896800000895d */ /* 0x010fea0003900000 */
[----:B------:R-:W4:Y:S02]  /*36830*/  @!P0 SYNCS.PHASECHK.TRANS64 P0, [R3+URZ], R2 ;  /* 0x00000002030085a7 */ /* 0x000f24000800007f */
[----:B----4-:R-:W-:Y:S05]  /*36840*/  @!P0 BRA `(.L_x_3968) ;  /* 0xfffffffc00f08947 */ /* 0x010fea000383ffff */
.L_x_3567:
[----:B------:R-:W-:Y:S05]  /*36850*/  BSYNC B9 ;  /* 0x0000000000097941 */ /* 0x000fea0003800000 */
.L_x_3564:
[----:B------:R-:W-:Y:S05]  /*36860*/  EXIT ;  /* 0x000000000000794d */ /* 0x000fea0003800000 */
.L_x_3593:
[----:B0-----:R0:W1:Y:S02]  /*36870*/  SYNCS.PHASECHK.TRANS64.TRYWAIT P6, [R88+URZ+0x32490], R99 ;  /* 0x03249063580075a7 */ /* 0x00106400080c017f */
[----:B-1----:R-:W-:Y:S05]  /*36880*/  @!P6 NANOSLEEP.SYNCS 0x989680 ;  /* 0x009896800000e95d */ /* 0x002fea0003900000 */
[----:B------:R-:W1:Y:S02]  /*36890*/  @!P6 SYNCS.PHASECHK.TRANS64 P6, [R88+URZ+0x32490], R99 ;  /* 0x032490635800e5a7 */ /* 0x000e6400080c007f */
[----:B-1----:R-:W-:Y:S05]  /*368a0*/  @!P6 BRA `(.L_x_3593) ;  /* 0xfffffffc00f0e947 */ /* 0x002fea000383ffff */
[----:B------:R-:W-:Y:S05]  /*368b0*/  BRA `(.L_x_3969) ;  /* 0xfffffcc400d87947 */ /* 0x000fea000383ffff */
.L_x_3615:
[----:B0-----:R0:W1:Y:S02]  /*368c0*/  SYNCS.PHASECHK.TRANS64.TRYWAIT P5, [R88+URZ+0x32490], R99 ;  /* 0x03249063580075a7 */ /* 0x00106400080a017f */
[----:B-1----:R-:W-:Y:S05]  /*368d0*/  @!P5 NANOSLEEP.SYNCS 0x989680 ;  /* 0x009896800000d95d */ /* 0x002fea0003900000 */
[----:B------:R-:W1:Y:S02]  /*368e0*/  @!P5 SYNCS.PHASECHK.TRANS64 P5, [R88+URZ+0x32490], R99 ;  /* 0x032490635800d5a7 */ /* 0x000e6400080a007f */
[----:B-1----:R-:W-:Y:S05]  /*368f0*/  @!P5 BRA `(.L_x_3615) ;  /* 0xfffffffc00f0d947 */ /* 0x002fea000383ffff */
[----:B------:R-:W-:Y:S05]  /*36900*/  BRA `(.L_x_3970) ;  /* 0xfffffcd800ec7947 */ /* 0x000fea000383ffff */
.L_x_3624:
[----:B0-----:R0:W1:Y:S02]  /*36910*/  SYNCS.PHASECHK.TRANS64.TRYWAIT P4, [R88+URZ+0x32490], R99 ;  /* 0x03249063580075a7 */ /* 0x001064000808017f */
[----:B-1----:R-:W-:Y:S05]  /*36920*/  @!P4 NANOSLEEP.SYNCS 0x989680 ;  /* 0x009896800000c95d */ /* 0x002fea0003900000 */
[----:B------:R-:W1:Y:S02]  /*36930*/  @!P4 SYNCS.PHASECHK.TRANS64 P4, [R88+URZ+0x32490], R99 ;  /* 0x032490635800c5a7 */ /* 0x000e64000808007f */
[----:B-1----:R-:W-:Y:S05]  /*36940*/  @!P4 BRA `(.L_x_3624) ;  /* 0xfffffffc00f0c947 */ /* 0x002fea000383ffff */
[----:B------:R-:W-:Y:S05]  /*36950*/  BRA `(.L_x_3971) ;  /* 0xfffffcec00047947 */ /* 0x000fea000383ffff */
.L_x_3630:
[----:B--2---:R2:W3:Y:S02]  /*36960*/  SYNCS.PHASECHK.TRANS64.TRYWAIT P3, [R88+URZ+0x324b0], R99 ;  /* 0x0324b063580075a7 */ /* 0x0044e4000806017f */
[----:B---3--:R-:W-:Y:S05]  /*36970*/  @!P3 NANOSLEEP.SYNCS 0x989680 ;  /* 0x009896800000b95d */ /* 0x008fea0003900000 */
[----:B------:R-:W3:Y:S02]  /*36980*/  @!P3 SYNCS.PHASECHK.TRANS64 P3, [R88+URZ+0x324b0], R99 ;  /* 0x0324b0635800b5a7 */ /* 0x000ee4000806007f */
[----:B---3--:R-:W-:Y:S05]  /*36990*/  @!P3 BRA `(.L_x_3630) ;  /* 0xfffffffc00f0b947 */ /* 0x008fea000383ffff */
[----:B------:R-:W-:Y:S05]  /*369a0*/  BRA `(.L_x_3972) ;  /* 0xfffffcec00947947 */ /* 0x000fea000383ffff */
.L_x_3646:
        /* <DEDUP_REMOVED lines=8> */
.L_x_3974:
[----:B------:R-:W-:Y:S05]  /*36a30*/  BSYNC B0 ;  /* 0x0000000000007941 */ /* 0x000fea0003800000 */
.L_x_3973:
[----:B------:R-:W-:Y:S05]  /*36a40*/  BRA `(.L_x_3975) ;  /* 0xfffffcfc00e07947 */ /* 0x000fea000383ffff */
.L_x_3658:
        /* <DEDUP_REMOVED lines=8> */
.L_x_3977:
[----:B------:R-:W-:Y:S05]  /*36ad0*/  BSYNC B1 ;  /* 0x0000000000017941 */ /* 0x000fea0003800000 */
.L_x_3976:
        /* <DEDUP_REMOVED lines=8> */
.L_x_3978:
[----:B------:R-:W-:Y:S02]  /*36b60*/  IMAD.MOV.U32 R13, RZ, RZ, R7 ;  /* 0x000000ffff0d7224 */ /* 0x000fe400078e0007 */
[----:B------:R-:W-:-:S07]  /*36b70*/  IMAD.MOV.U32 R2, RZ, RZ, R14 ;  /* 0x000000ffff027224 */ /* 0x000fce00078e000e */
[----:B------:R-:W-:Y:S05]  /*36b80*/  WARPSYNC.COLLECTIVE R15, `(.L_x_3979) ;  /* 0x000000000f087348 */ /* 0x000fea0003c00000 */
[----:B------:R0:W1:Y:S02]  /*36b90*/  SHFL.IDX P6, R14, R13, R12, R11 ;  /* 0x0000000c0d0e7389 */ /* 0x00006400000c000b */
[----:B01----:R-:W-:Y:S01]  /*36ba0*/  ENDCOLLECTIVE ;  /* 0x000000000000791b */ /* 0x003fe20003800000 */
.L_x_3979:
[----:B------:R-:W-:Y:S02]  /*36bb0*/  IMAD.MOV.U32 R13, RZ, RZ, R8 ;  /* 0x000000ffff0d7224 */ /* 0x000fe400078e0008 */
[----:B------:R-:W-:-:S07]  /*36bc0*/  IMAD.MOV.U32 R5, RZ, RZ, R14 ;  /* 0x000000ffff057224 */ /* 0x000fce00078e000e */
[----:B------:R-:W-:Y:S05]  /*36bd0*/  WARPSYNC.COLLECTIVE R15, `(.L_x_3980) ;  /* 0x000000000f087348 */ /* 0x000fea0003c00000 */
[----:B------:R0:W1:Y:S02]  /*36be0*/  SHFL.IDX P6, R14, R13, R12, R11 ;  /* 0x0000000c0d0e7389 */ /* 0x00006400000c000b */
[----:B01----:R-:W-:Y:S01]  /*36bf0*/  ENDCOLLECTIVE ;  /* 0x000000000000791b */ /* 0x003fe20003800000 */
.L_x_3980:
[----:B------:R-:W-:Y:S05]  /*36c00*/  BRA `(.L_x_3981) ;  /* 0xfffffd0800a07947 */ /* 0x000fea000383ffff */
.L_x_3661:
        /* <DEDUP_REMOVED lines=8> */
.L_x_3983:
[----:B------:R-:W-:Y:S05]  /*36c90*/  BSYNC B1 ;  /* 0x0000000000017941 */ /* 0x000fea0003800000 */
.L_x_3982:
        /* <DEDUP_REMOVED lines=8> */
.L_x_3984:
[----:B------:R-:W-:Y:S02]  /*36d20*/  IMAD.MOV.U32 R13, RZ, RZ, R7 ;  /* 0x000000ffff0d7224 */ /* 0x000fe400078e0007 */
[----:B------:R-:W-:-:S07]  /*36d30*/  IMAD.MOV.U32 R4, RZ, RZ, R14 ;  /* 0x000000ffff047224 */ /* 0x000fce00078e000e */
[----:B------:R-:W-:Y:S05]  /*36d40*/  WARPSYNC.COLLECTIVE R15, `(.L_x_3985) ;  /* 0x000000000f087348 */ /* 0x000fea0003c00000 */
[----:B------:R0:W1:Y:S02]  /*36d50*/  SHFL.IDX P6, R14, R13, R12, R11 ;  /* 0x0000000c0d0e7389 */ /* 0x00006400000c000b */
[----:B01----:R-:W-:Y:S01]  /*36d60*/  ENDCOLLECTIVE ;  /* 0x000000000000791b */ /* 0x003fe20003800000 */
.L_x_3985:
[----:B------:R-:W-:Y:S02]  /*36d70*/  IMAD.MOV.U32 R13, RZ, RZ, R8 ;  /* 0x000000ffff0d7224 */ /* 0x000fe400078e0008 */
[----:B------:R-:W-:-:S07]  /*36d80*/  IMAD.MOV.U32 R7, RZ, RZ, R14 ;  /* 0x000000ffff077224 */ /* 0x000fce00078e000e */
[----:B------:R-:W-:Y:S05]  /*36d90*/  WARPSYNC.COLLECTIVE R15, `(.L_x_3986) ;  /* 0x000000000f087348 */ /* 0x000fea0003c00000 */
[----:B------:R0:W1:Y:S02]  /*36da0*/  SHFL.IDX P6, R14, R13, R12, R11 ;  /* 0x0000000c0d0e7389 */ /* 0x00006400000c000b */
[----:B01----:R-:W-:Y:S01]  /*36db0*/  ENDCOLLECTIVE ;  /* 0x000000000000791b */ /* 0x003fe20003800000 */
.L_x_3986:
[----:B------:R-:W-:Y:S05]  /*36dc0*/  BRA `(.L_x_3987) ;  /* 0xfffffd0800f07947 */ /* 0x000fea000383ffff */
.L_x_3665:
[----:B------:R0:W0:Y:S02]  /*36dd0*/  SYNCS.PHASECHK.TRANS64.TRYWAIT P0, [R144+URZ+0x32400], R13 ;  /* 0x0324000d900075a7 */ /* 0x000024000800017f */
[----:B0-----:R-:W-:Y:S05]  /*36de0*/  @!P0 NANOSLEEP.SYNCS 0x989680 ;  /* 0x009896800000895d */ /* 0x001fea0003900000 */
[----:B------:R-:W0:Y:S02]  /*36df0*/  @!P0 SYNCS.PHASECHK.TRANS64 P0, [R144+URZ+0x32400], R13 ;  /* 0x0324000d900085a7 */ /* 0x000e24000800007f */
[----:B0-----:R-:W-:Y:S05]  /*36e00*/  @!P0 BRA `(.L_x_3665) ;  /* 0xfffffffc00f08947 */ /* 0x001fea000383ffff */
[----:B------:R-:W-:Y:S05]  /*36e10*/  BRA `(.L_x_3988) ;  /* 0xfffffd0c006c7947 */ /* 0x000fea000383ffff */
.L_x_3673:
        /* <DEDUP_REMOVED lines=9> */
.L_x_3990:
[----:B------:R-:W-:Y:S05]  /*36eb0*/  BSYNC B1 ;  /* 0x0000000000017941 */ /* 0x000fea0003800000 */
.L_x_3989:
        /* <DEDUP_REMOVED lines=10> */
.L_x_3991:
        /* <DEDUP_REMOVED lines=8> */
.L_x_3992:
[----:B------:R-:W-:-:S05]  /*36fe0*/  @!P1 IADD3 R4, P2, R3, R9, RZ ;  /* 0x0000000903049210 */ /* 0x000fca0007f5e0ff */
[----:B------:R-:W-:Y:S02]  /*36ff0*/  @!P1 IMAD.X R5, R2, 0x1, R21, P2 ;  /* 0x0000000102059824 */ /* 0x000fe400010e0615 */
[----:B------:R-:W-:-:S04]  /*37000*/  IMAD.MOV.U32 R13, RZ, RZ, R10 ;  /* 0x000000ffff0d7224 */ /* 0x000fc800078e000a */
[----:B------:R-:W5:Y:S01]  /*37010*/  @!P1 LD.E.128 R4, desc[UR42][R4.64] ;  /* 0x0000002a04049980 */ /* 0x000f62000c101d00 */
[----:B------:R-:W-:-:S07]  /*37020*/  IMAD.MOV.U32 R8, RZ, RZ, R14 ;  /* 0x000000ffff087224 */ /* 0x000fce00078e000e */
[----:B-----5:R-:W-:Y:S05]  /*37030*/  WARPSYNC.COLLECTIVE R15, `(.L_x_3993) ;  /* 0x000000000f087348 */ /* 0x020fea0003c00000 */
[----:B------:R0:W1:Y:S02]  /*37040*/  SHFL.IDX P6, R14, R13, R12, R11 ;  /* 0x0000000c0d0e7389 */ /* 0x00006400000c000b */
[----:B01---5:R-:W-:Y:S01]  /*37050*/  ENDCOLLECTIVE ;  /* 0x000000000000791b */ /* 0x023fe20003800000 */
.L_x_3993:
        /* <DEDUP_REMOVED lines=10> */
.L_x_3994:
[----:B------:R-:W-:Y:S02]  /*37100*/  IMAD.MOV.U32 R13, RZ, RZ, R61 ;  /* 0x000000ffff0d7224 */ /* 0x000fe400078e003d */
[----:B------:R-:W-:-:S07]  /*37110*/  IMAD.MOV.U32 R60, RZ, RZ, R14 ;  /* 0x000000ffff3c7224 */ /* 0x000fce00078e000e */
[----:B------:R-:W-:Y:S05]  /*37120*/  WARPSYNC.COLLECTIVE R15, `(.L_x_3995) ;  /* 0x000000000f087348 */ /* 0x000fea0003c00000 */
[----:B------:R0:W1:Y:S02]  /*37130*/  SHFL.IDX P6, R14, R13, R12, R11 ;  /* 0x0000000c0d0e7389 */ /* 0x00006400000c000b */
[----:B01----:R-:W-:Y:S01]  /*37140*/  ENDCOLLECTIVE ;  /* 0x000000000000791b */ /* 0x003fe20003800000 */
.L_x_3995:
[----:B------:R-:W-:Y:S02]  /*37150*/  IMAD.MOV.U32 R13, RZ, RZ, R62 ;  /* 0x000000ffff0d7224 */ /* 0x000fe400078e003e */
[----:B------:R-:W-:-:S07]  /*37160*/  IMAD.MOV.U32 R61, RZ, RZ, R14 ;  /* 0x000000ffff3d7224 */ /* 0x000fce00078e000e */
[----:B------:R-:W-:Y:S05]  /*37170*/  WARPSYNC.COLLECTIVE R15, `(.L_x_3996) ;  /* 0x000000000f087348 */ /* 0x000fea0003c00000 */
[----:B------:R0:W1:Y:S02]  /*37180*/  SHFL.IDX P6, R14, R13, R12, R11 ;  /* 0x0000000c0d0e7389 */ /* 0x00006400000c000b */
[----:B01----:R-:W-:Y:S01]  /*37190*/  ENDCOLLECTIVE ;  /* 0x000000000000791b */ /* 0x003fe20003800000 */
.L_x_3996:
[----:B------:R-:W-:Y:S02]  /*371a0*/  CS2R R64, SRZ ;  /* 0x0000000000407805 */ /* 0x000fe4000001ff00 */
[----:B------:R-:W-:Y:S01]  /*371b0*/  CS2R R66, SRZ ;  /* 0x0000000000427805 */ /* 0x000fe2000001ff00 */
[----:B------:R-:W-:Y:S02]  /*371c0*/  IMAD.MOV.U32 R13, RZ, RZ, R10 ;  /* 0x000000ffff0d7224 */ /* 0x000fe400078e000a */
[----:B------:R-:W-:-:S07]  /*371d0*/  IMAD.MOV.U32 R62, RZ, RZ, R14 ;  /* 0x000000ffff3e7224 */ /* 0x000fce00078e000e */
[----:B------:R-:W-:Y:S05]  /*371e0*/  WARPSYNC.COLLECTIVE R15, `(.L_x_3997) ;  /* 0x000000000f087348 */ /* 0x000fea0003c00000 */
[----:B------:R0:W1:Y:S02]  /*371f0*/  SHFL.IDX P6, R14, R13, R12, R11 ;  /* 0x0000000c0d0e7389 */ /* 0x00006400000c000b */
[----:B01----:R-:W-:Y:S01]  /*37200*/  ENDCOLLECTIVE ;  /* 0x000000000000791b */ /* 0x003fe20003800000 */
.L_x_3997:
[----:B------:R-:W-:Y:S02]  /*37210*/  CS2R R20, SRZ ;  /* 0x0000000000147805 */ /* 0x000fe4000001ff00 */
[----:B------:R-:W-:Y:S01]  /*37220*/  CS2R R8, SRZ ;  /* 0x0000000000087805 */ /* 0x000fe2000001ff00 */
[----:B------:R-:W-:Y:S02]  /*37230*/  @!P1 IMAD.MOV.U32 R64, RZ, RZ, R4 ;  /* 0x000000ffff409224 */ /* 0x000fe400078e0004 */
[----:B------:R-:W-:Y:S02]  /*37240*/  @!P1 IMAD.MOV.U32 R65, RZ, RZ, R5 ;  /* 0x000000ffff419224 */ /* 0x000fe400078e0005 */
[----:B------:R-:W-:Y:S02]  /*37250*/  IMAD.MOV.U32 R2, RZ, RZ, R64 ;  /* 0x000000ffff027224 */ /* 0x000fe400078e0040 */
[----:B------:R-:W-:Y:S02]  /*37260*/  IMAD.MOV.U32 R3, RZ, RZ, R65 ;  /* 0x000000ffff037224 */ /* 0x000fe400078e0041 */
[----:B------:R-:W-:-:S02]  /*37270*/  @!P1 IMAD.MOV.U32 R66, RZ, RZ, R6 ;  /* 0x000000ffff429224 */ /* 0x000fc400078e0006 */
[----:B------:R-:W-:Y:S01]  /*37280*/  @!P1 IMAD.MOV.U32 R67, RZ, RZ, R7 ;  /* 0x000000ffff439224 */ /* 0x000fe200078e0007 */
[----:B------:R-:W-:Y:S01]  /*37290*/  PRMT R68, R68, 0x5410, R2 ;  /* 0x0000541044447816 */ /* 0x000fe20000000002 */
[----:B------:R-:W-:Y:S01]  /*372a0*/  IMAD.MOV.U32 R4, RZ, RZ, R66 ;  /* 0x000000ffff047224 */ /* 0x000fe200078e0042 */
[----:B------:R-:W-:Y:S02]  /*372b0*/  PRMT R69, R69, 0x5410, R3 ;  /* 0x0000541045457816 */ /* 0x000fe40000000003 */
[----:B------:R-:W-:Y:S01]  /*372c0*/  CS2R R2, SRZ ;  /* 0x0000000000027805 */ /* 0x000fe2000001ff00 */
[----:B------:R-:W-:Y:S01]  /*372d0*/  IMAD.MOV.U32 R5, RZ, RZ, R67 ;  /* 0x000000ffff057224 */ /* 0x000fe200078e0043 */
[----:B------:R-:W-:-:S04]  /*372e0*/  PRMT R68, R4, 0x7610, R68 ;  /* 0x0000761004447816 */ /* 0x000fc80000000044 */
[----:B------:R-:W-:Y:S01]  /*372f0*/  PRMT R69, R5, 0x7610, R69 ;  /* 0x0000761005457816 */ /* 0x000fe20000000045 */
[----:B------:R-:W-:Y:S02]  /*37300*/  @!P1 IMAD.MOV.U32 R2, RZ, RZ, R24 ;  /* 0x000000ffff029224 */ /* 0x000fe400078e0018 */
[----:B------:R-:W-:Y:S02]  /*37310*/  @!P1 IMAD.MOV.U32 R3, RZ, RZ, R25 ;  /* 0x000000ffff039224 */ /* 0x000fe400078e0019 */
[----:B------:R-:W-:Y:S02]  /*37320*/  @!P1 IMAD.MOV.U32 R20, RZ, RZ, R26 ;  /* 0x000000ffff149224 */ /* 0x000fe400078e001a */
[----:B------:R-:W-:Y:S02]  /*37330*/  @!P1 IMAD.MOV.U32 R21, RZ, RZ, R27 ;  /* 0x000000ffff159224 */ /* 0x000fe400078e001b */
[----:B------:R-:W-:Y:S02]  /*37340*/  IMAD.MOV.U32 R4, RZ, RZ, R2 ;  /* 0x000000ffff047224 */ /* 0x000fe400078e0002 */
[----:B------:R-:W-:-:S02]  /*37350*/  IMAD.MOV.U32 R5, RZ, RZ, R3 ;  /* 0x000000ffff057224 */ /* 0x000fc400078e0003 */
[----:B------:R-:W-:Y:S02]  /*37360*/  IMAD.MOV.U32 R6, RZ, RZ, R20 ;  /* 0x000000ffff067224 */ /* 0x000fe400078e0014 */
[----:B------:R-:W-:Y:S01]  /*37370*/  IMAD.MOV.U32 R7, RZ, RZ, R21 ;  /* 0x000000ffff077224 */ /* 0x000fe200078e0015 */
[----:B------:R-:W-:Y:S02]  /*37380*/  PRMT R75, R75, 0x5410, R5 ;  /* 0x000054104b4b7816 */ /* 0x000fe40000000005 */
[----:B------:R-:W-:Y:S02]  /*37390*/  PRMT R77, R77, 0x5410, R6 ;  /* 0x000054104d4d7816 */ /* 0x000fe40000000006 */
[----:B------:R-:W-:Y:S01]  /*373a0*/  PRMT R74, R7, 0x5410, R4 ;  /* 0x00005410074a7816 */ /* 0x000fe20000000004 */
[----:B------:R-:W-:Y:S06]  /*373b0*/  BRA `(.L_x_3998) ;  /* 0xfffffd1800d07947 */ /* 0x000fec000383ffff */
.L_x_3677:
[----:B0-----:R0:W1:Y:S02]  /*373c0*/  SYNCS.PHASECHK.TRANS64.TRYWAIT P1, [R144+URZ+0x32400], R13 ;  /* 0x0324000d900075a7 */ /* 0x001064000802017f */
[----:B-1----:R-:W-:Y:S05]  /*373d0*/  @!P1 NANOSLEEP.SYNCS 0x989680 ;  /* 0x009896800000995d */ /* 0x002fea0003900000 */
[----:B------:R-:W1:Y:S02]  /*373e0*/  @!P1 SYNCS.PHASECHK.TRANS64 P1, [R144+URZ+0x32400], R13 ;  /* 0x0324000d900095a7 */ /* 0x000e64000802007f */
[----:B-1----:R-:W-:Y:S05]  /*373f0*/  @!P1 BRA `(.L_x_3677) ;  /* 0xfffffffc00f09947 */ /* 0x002fea000383ffff */
[----:B------:R-:W-:Y:S05]  /*37400*/  BRA `(.L_x_3999) ;  /* 0xfffffd1c002c7947 */ /* 0x000fea000383ffff */
.L_x_3692:
[----:B0-----:R0:W1:Y:S02]  /*37410*/  SYNCS.PHASECHK.TRANS64.TRYWAIT P0, [R2+URZ], R7 ;  /* 0x00000007020075a7 */ /* 0x001064000800017f */
[----:B-1----:R-:W-:Y:S05]  /*37420*/  @!P0 NANOSLEEP.SYNCS 0x989680 ;  /* 0x009896800000895d */ /* 0x002fea0003900000 */
[----:B------:R-:W1:Y:S02]  /*37430*/  @!P0 SYNCS.PHASECHK.TRANS64 P0, [R2+URZ], R7 ;  /* 0x00000007020085a7 */ /* 0x000e64000800007f */
[----:B-1----:R-:W-:Y:S05]  /*37440*/  @!P0 BRA `(.L_x_3692) ;  /* 0xfffffffc00f08947 */ /* 0x002fea000383ffff */
[----:B------:R-:W-:Y:S05]  /*37450*/  BRA `(.L_x_3691) ;  /* 0xfffffd3000f47947 */ /* 0x000fea000383ffff */
.L_x_3699:
[----:B0-----:R0:W1:Y:S02]  /*37460*/  SYNCS.PHASECHK.TRANS64.TRYWAIT P0, [R4+URZ], R5 ;  /* 0x00000005040075a7 */ /* 0x001064000800017f */
[----:B-1----:R-:W-:Y:S05]  /*37470*/  @!P0 NANOSLEEP.SYNCS 0x989680 ;  /* 0x009896800000895d */ /* 0x002fea0003900000 */
[----:B------:R-:W1:Y:S02]  /*37480*/  @!P0 SYNCS.PHASECHK.TRANS64 P0, [R4+URZ], R5 ;  /* 0x00000005040085a7 */ /* 0x000e64000800007f */
[----:B-1----:R-:W-:Y:S05]  /*37490*/  @!P0 BRA `(.L_x_3699) ;  /* 0xfffffffc00f08947 */ /* 0x002fea000383ffff */
[----:B------:R-:W-:Y:S05]  /*374a0*/  BRA `(.L_x_3698) ;  /* 0xfffffd3800187947 */ /* 0x000fea000383ffff */
.L_x_3724:
[----:B-1----:R1:W2:Y:S02]  /*374b0*/  SYNCS.PHASECHK.TRANS64.TRYWAIT P1, [R0+URZ], R9 ;  /* 0x00000009000075a7 */ /* 0x0022a4000802017f */
[----:B--2---:R-:W-:Y:S05]  /*374c0*/  @!P1 NANOSLEEP.SYNCS 0x989680 ;  /* 0x009896800000995d */ /* 0x004fea0003900000 */
[----:B------:R-:W2:Y:S02]  /*374d0*/  @!P1 SYNCS.PHASECHK.TRANS64 P1, [R0+URZ], R9 ;  /* 0x00000009000095a7 */ /* 0x000ea4000802007f */
[----:B--2---:R-:W-:Y:S05]  /*374e0*/  @!P1 BRA `(.L_x_3724) ;  /* 0xfffffffc00f09947 */ /* 0x004fea000383ffff */
[----:B------:R-:W-:Y:S05]  /*374f0*/  BRA `(.L_x_3723) ;  /* 0xfffffde000547947 */ /* 0x000fea000383ffff */
.L_x_3731:
[----:B-1----:R1:W2:Y:S02]  /*37500*/  SYNCS.PHASECHK.TRANS64.TRYWAIT P1, [R6+URZ], R7 ;  /* 0x00000007060075a7 */ /* 0x0022a4000802017f */
[----:B--2---:R-:W-:Y:S05]  /*37510*/  @!P1 NANOSLEEP.SYNCS 0x989680 ;  /* 0x009896800000995d */ /* 0x004fea0003900000 */
[----:B------:R-:W2:Y:S02]  /*37520*/  @!P1 SYNCS.PHASECHK.TRANS64 P1, [R6+URZ], R7 ;  /* 0x00000007060095a7 */ /* 0x000ea4000802007f */
[----:B--2---:R-:W-:Y:S05]  /*37530*/  @!P1 BRA `(.L_x_3731) ;  /* 0xfffffffc00f09947 */ /* 0x004fea000383ffff */
[----:B------:R-:W-:Y:S05]  /*37540*/  BRA `(.L_x_3730) ;  /* 0xfffffde400787947 */ /* 0x000fea000383ffff */
.L_x_3742:
[----:B-1----:R1:W2:Y:S02]  /*37550*/  SYNCS.PHASECHK.TRANS64.TRYWAIT P0, [R6+URZ], R7 ;  /* 0x00000007060075a7 */ /* 0x0022a4000800017f */
[----:B--2---:R-:W-:Y:S05]  /*37560*/  @!P0 NANOSLEEP.SYNCS 0x989680 ;  /* 0x009896800000895d */ /* 0x004fea0003900000 */
[----:B------:R-:W2:Y:S02]  /*37570*/  @!P0 SYNCS.PHASECHK.TRANS64 P0, [R6+URZ], R7 ;  /* 0x00000007060085a7 */ /* 0x000ea4000800007f */
[----:B--2---:R-:W-:Y:S05]  /*37580*/  @!P0 BRA `(.L_x_3742) ;  /* 0xfffffffc00f08947 */ /* 0x004fea000383ffff */
[----:B------:R-:W-:Y:S05]  /*37590*/  BRA `(.L_x_3741) ;  /* 0xfffffe7800407947 */ /* 0x000fea000383ffff */
.L_x_3749:
[----:B--2---:R2:W3:Y:S02]  /*375a0*/  SYNCS.PHASECHK.TRANS64.TRYWAIT P0, [R6+URZ], R7 ;  /* 0x00000007060075a7 */ /* 0x0044e4000800017f */
[----:B---3--:R-:W-:Y:S05]  /*375b0*/  @!P0 NANOSLEEP.SYNCS 0x989680 ;  /* 0x009896800000895d */ /* 0x008fea0003900000 */
[----:B------:R-:W3:Y:S02]  /*375c0*/  @!P0 SYNCS.PHASECHK.TRANS64 P0, [R6+URZ], R7 ;  /* 0x00000007060085a7 */ /* 0x000ee4000800007f */
[----:B---3--:R-:W-:Y:S05]  /*375d0*/  @!P0 BRA `(.L_x_3749) ;  /* 0xfffffffc00f08947 */ /* 0x008fea000383ffff */
[----:B------:R-:W-:Y:S05]  /*375e0*/  BRA `(.L_x_3748) ;  /* 0xfffffe7c00647947 */ /* 0x000fea000383ffff */
.L_x_3776:
[----:B------:R-:W-:Y:S02]  /*375f0*/  IMAD.MOV.U32 R13, RZ, RZ, R3 ;  /* 0x000000ffff0d7224 */ /* 0x000fe400078e0003 */
[----:B------:R-:W-:Y:S02]  /*37600*/  IMAD.MOV.U32 R12, RZ, RZ, RZ ;  /* 0x000000ffff0c7224 */ /* 0x000fe400078e00ff */
[----:B------:R-:W-:Y:S02]  /*37610*/  IMAD.MOV.U32 R11, RZ, RZ, 0x181f ;  /* 0x0000181fff0b7424 */ /* 0x000fe400078e00ff */
[----:B------:R-:W-:-:S07]  /*37620*/  IMAD.MOV.U32 R15, RZ, RZ, -0x1 ;  /* 0xffffffffff0f7424 */ /* 0x000fce00078e00ff */
[----:B01----:R-:W-:Y:S05]  /*37630*/  WARPSYNC.COLLECTIVE R15, `(.L_x_4000) ;  /* 0x000000000f087348 */ /* 0x003fea0003c00000 */
[----:B------:R2:W3:Y:S02]  /*37640*/  SHFL.IDX P6, R14, R13, R12, R11 ;  /* 0x0000000c0d0e7389 */ /* 0x0004e400000c000b */
[----:B0123--:R-:W-:Y:S01]  /*37650*/  ENDCOLLECTIVE ;  /* 0x000000000000791b */ /* 0x00ffe20003800000 */
.L_x_4000:
[----:B------:R-:W-:Y:S02]  /*37660*/  IMAD.MOV.U32 R13, RZ, RZ, R2 ;  /* 0x000000ffff0d7224 */ /* 0x000fe400078e0002 */
[----:B------:R-:W-:-:S07]  /*37670*/  IMAD.MOV.U32 R0, RZ, RZ, R14 ;  /* 0x000000ffff007224 */ /* 0x000fce00078e000e */
[----:B------:R-:W-:Y:S05]  /*37680*/  WARPSYNC.COLLECTIVE R15, `(.L_x_4001) ;  /* 0x000000000f087348 */ /* 0x000fea0003c00000 */
[----:B------:R0:W1:Y:S02]  /*37690*/  SHFL.IDX P6, R14, R13, R12, R11 ;  /* 0x0000000c0d0e7389 */ /* 0x00006400000c000b */
[----:B01----:R-:W-:Y:S01]  /*376a0*/  ENDCOLLECTIVE ;  /* 0x000000000000791b */ /* 0x003fe20003800000 */
.L_x_4001:
[----:B------:R-:W-:Y:S05]  /*376b0*/  BRA `(.L_x_4002) ;  /* 0xffffff5c00647947 */ /* 0x000fea000383ffff */
.L_x_3779:
[----:B------:R-:W-:Y:S01]  /*376c0*/  BSSY B1, `(.L_x_4003) ;  /* 0x0000008000017945 */ /* 0x000fe20003800000 */
[----:B------:R-:W-:Y:S02]  /*376d0*/  IMAD.MOV.U32 R13, RZ, RZ, R3 ;  /* 0x000000ffff0d7224 */ /* 0x000fe400078e0003 */
[----:B------:R-:W-:Y:S02]  /*376e0*/  IMAD.MOV.U32 R12, RZ, RZ, 0x1 ;  /* 0x00000001ff0c7424 */ /* 0x000fe400078e00ff */
[----:B---3--:R-:W-:Y:S02]  /*376f0*/  IMAD.MOV.U32 R11, RZ, RZ, 0x181f ;  /* 0x0000181fff0b7424 */ /* 0x008fe400078e00ff */
[----:B------:R-:W-:-:S07]  /*37700*/  IMAD.MOV.U32 R15, RZ, RZ, -0x1 ;  /* 0xffffffffff0f7424 */ /* 0x000fce00078e00ff */
[----:B012-4-:R-:W-:Y:S05]  /*37710*/  WARPSYNC.COLLECTIVE R15, `(.L_x_4004) ;  /* 0x000000000f087348 */ /* 0x017fea0003c00000 */
[----:B----4-:R3:W4:Y:S02]  /*37720*/  SHFL.IDX P6, R14, R13, R12, R11 ;  /* 0x0000000c0d0e7389 */ /* 0x01072400000c000b */
[----:B01234-:R-:W-:Y:S01]  /*37730*/  ENDCOLLECTIVE ;  /* 0x000000000000791b */ /* 0x01ffe20003800000 */
.L_x_4004:
[----:B------:R-:W-:Y:S05]  /*37740*/  BSYNC B1 ;  /* 0x0000000000017941 */ /* 0x000fea0003800000 */
.L_x_4003:
        /* <DEDUP_REMOVED lines=8> */
.L_x_4005:
[----:B------:R-:W-:Y:S05]  /*377d0*/  BRA `(.L_x_4006) ;  /* 0xffffff5c00887947 */ /* 0x000fea000383ffff */
.L_x_3782:
[----:B------:R-:W-:Y:S01]  /*377e0*/  BSSY B1, `(.L_x_4007) ;  /* 0x0000008000017945 */ /* 0x000fe20003800000 */
[----:B------:R-:W-:Y:S02]  /*377f0*/  IMAD.MOV.U32 R13, RZ, RZ, R3 ;  /* 0x000000ffff0d7224 */ /* 0x000fe400078e0003 */
[----:B------:R-:W-:Y:S02]  /*37800*/  IMAD.MOV.U32 R12, RZ, RZ, 0x2 ;  /* 0x00000002ff0c7424 */ /* 0x000fe400078e00ff */
[----:B0-----:R-:W-:Y:S02]  /*37810*/  IMAD.MOV.U32 R11, RZ, RZ, 0x181f ;  /* 0x0000181fff0b7424 */ /* 0x001fe400078e00ff */
[----:B------:R-:W-:-:S07]  /*37820*/  IMAD.MOV.U32 R15, RZ, RZ, -0x1 ;  /* 0xffffffffff0f7424 */ /* 0x000fce00078e00ff */
[----:B-1234-:R-:W-:Y:S05]  /*37830*/  WARPSYNC.COLLECTIVE R15, `(.L_x_4008) ;  /* 0x000000000f087348 */ /* 0x01efea0003c00000 */
[----:B----4-:R0:W4:Y:S02]  /*37840*/  SHFL.IDX P6, R14, R13, R12, R11 ;  /* 0x0000000c0d0e7389 */ /* 0x01012400000c000b */
[----:B01234-:R-:W-:Y:S01]  /*37850*/  ENDCOLLECTIVE ;  /* 0x000000000000791b */ /* 0x01ffe20003800000 */
.L_x_4008:
[----:B------:R-:W-:Y:S05]  /*37860*/  BSYNC B1 ;  /* 0x0000000000017941 */ /* 0x000fea0003800000 */
.L_x_4007:
        /* <DEDUP_REMOVED lines=8> */
.L_x_4009:
[----:B------:R-:W-:Y:S05]  /*378f0*/  BRA `(.L_x_4010) ;  /* 0xffffff5c00a87947 */ /* 0x000fea000383ffff */
.L_x_3785:
[----:B------:R-:W-:Y:S01]  /*37900*/  BSSY B1, `(.L_x_4011) ;  /* 0x0000008000017945 */ /* 0x000fe20003800000 */
[----:B------:R-:W-:Y:S02]  /*37910*/  IMAD.MOV.U32 R13, RZ, RZ, R3 ;  /* 0x000000ffff0d7224 */ /* 0x000fe400078e0003 */
[----:B------:R-:W-:Y:S02]  /*37920*/  IMAD.MOV.U32 R12, RZ, RZ, 0x3 ;  /* 0x00000003ff0c7424 */ /* 0x000fe400078e00ff */
[----:B0-----:R-:W-:Y:S02]  /*37930*/  IMAD.MOV.U32 R11, RZ, RZ, 0x181f ;  /* 0x0000181fff0b7424 */ /* 0x001fe400078e00ff */
[----:B------:R-:W-:-:S07]  /*37940*/  IMAD.MOV.U32 R15, RZ, RZ, -0x1 ;  /* 0xffffffffff0f7424 */ /* 0x000fce00078e00ff */
[----:B-1234-:R-:W-:Y:S05]  /*37950*/  WARPSYNC.COLLECTIVE R15, `(.L_x_4012) ;  /* 0x000000000f087348 */ /* 0x01efea0003c00000 */
[----:B------:R0:W0:Y:S02]  /*37960*/  SHFL.IDX P6, R14, R13, R12, R11 ;  /* 0x0000000c0d0e7389 */ /* 0x00002400000c000b */
[----:B01234-:R-:W-:Y:S01]  /*37970*/  ENDCOLLECTIVE ;  /* 0x000000000000791b */ /* 0x01ffe20003800000 */
.L_x_4012:
[----:B------:R-:W-:Y:S05]  /*37980*/  BSYNC B1 ;  /* 0x0000000000017941 */ /* 0x000fea0003800000 */
.L_x_4011:
        /* <DEDUP_REMOVED lines=8> */
.L_x_4013:
[----:B------:R-:W-:Y:S05]  /*37a10*/  BRA `(.L_x_4014) ;  /* 0xffffff5c00c87947 */ /* 0x000fea000383ffff */
.L_x_3810:
        /* <DEDUP_REMOVED lines=11> */
.L_x_4016:
[----:B------:R-:W-:Y:S05]  /*37ad0*/  BSYNC B1 ;  /* 0x0000000000017941 */ /* 0x000fea0003800000 */
.L_x_4015:
[----:B------:R-:W-:Y:S05]  /*37ae0*/  BRA `(.L_x_4017) ;  /* 0xffffff7800047947 */ /* 0x000fea000383ffff */
.L_x_3812:
[----:B------:R-:W-:Y:S01]  /*37af0*/  BSSY B1, `(.L_x_4018) ;  /* 0x0000006000017945 */ /* 0x000fe20003800000 */
[----:B------:R-:W-:-:S07]  /*37b00*/  IMAD.MOV.U32 R15, RZ, RZ, -0x1 ;  /* 0xffffffffff0f7424 */ /* 0x000fce00078e00ff */
[----:B01----:R-:W-:Y:S05]  /*37b10*/  WARPSYNC.COLLECTIVE R15, `(.L_x_4019) ;  /* 0x000000000f0c7348 */ /* 0x003fea0003c00000 */
[----:B------:R-:W-:Y:S02]  /*37b20*/  ELECT P6, UR62, PT ;  /* 0x00000000003e782f */ /* 0x000fe400038c0000 */
[----:B------:R-:W-:Y:S01]  /*37b30*/  MOV R14, UR62 ;  /* 0x0000003e000e7c02 */ /* 0x000fe20008000f00 */
[----:B01----:R-:W-:Y:S10]  /*37b40*/  ENDCOLLECTIVE ;  /* 0x000000000000791b */ /* 0x003ff40003800000 */
.L_x_4019:
[----:B------:R-:W-:Y:S05]  /*37b50*/  BSYNC B1 ;  /* 0x0000000000017941 */ /* 0x000fea0003800000 */
.L_x_4018:
[----:B------:R-:W-:Y:S05]  /*37b60*/  BRA `(.L_x_3811) ;  /* 0xffffff7400fc7947 */ /* 0x000fea000383ffff */
.L_x_3814:
[----:B-1----:R-:W2:Y:S02]  /*37b70*/  LDL R5, [R1+0x460] ;  /* 0x0004600001057983 */ /* 0x002ea40000100800 */
[----:B--2---:R1:W2:Y:S02]  /*37b80*/  SYNCS.PHASECHK.TRANS64.TRYWAIT P0, [R5+URZ+0x32420], R4 ;  /* 0x03242004050075a7 */ /* 0x0042a4000800017f */
[----:B--2---:R-:W-:Y:S05]  /*37b90*/  @!P0 NANOSLEEP.SYNCS 0x989680 ;  /* 0x009896800000895d */ /* 0x004fea0003900000 */
[----:B------:R-:W2:Y:S02]  /*37ba0*/  @!P0 SYNCS.PHASECHK.TRANS64 P0, [R5+URZ+0x32420], R4 ;  /* 0x03242004050085a7 */ /* 0x000ea4000800007f */
[----:B--2---:R-:W-:Y:S05]  /*37bb0*/  @!P0 BRA `(.L_x_3814) ;  /* 0xfffffffc00ec8947 */ /* 0x004fea000383ffff */
[----:B------:R-:W-:Y:S05]  /*37bc0*/  BRA `(.L_x_4020) ;  /* 0xffffff78000c7947 */ /* 0x000fea000383ffff */
.L_x_3818:
[----:B-1----:R1:W2:Y:S02]  /*37bd0*/  SYNCS.PHASECHK.TRANS64.TRYWAIT P0, [R4+URZ+0x324a0], R9 ;  /* 0x0324a009040075a7 */ /* 0x0022a4000800017f */
[----:B--2---:R-:W-:Y:S05]  /*37be0*/  @!P0 NANOSLEEP.SYNCS 0x989680 ;  /* 0x009896800000895d */ /* 0x004fea0003900000 */
[----:B------:R-:W2:Y:S02]  /*37bf0*/  @!P0 SYNCS.PHASECHK.TRANS64 P0, [R4+URZ+0x324a0], R9 ;  /* 0x0324a009040085a7 */ /* 0x000ea4000800007f */
[----:B--2---:R-:W-:Y:S05]  /*37c00*/  @!P0 BRA `(.L_x_3818) ;  /* 0xfffffffc00f08947 */ /* 0x004fea000383ffff */
[----:B------:R-:W-:Y:S05]  /*37c10*/  BRA `(.L_x_4021) ;  /* 0xffffff7800347947 */ /* 0x000fea000383ffff */
.L_x_3823:
[----:B--2---:R2:W3:Y:S02]  /*37c20*/  SYNCS.PHASECHK.TRANS64.TRYWAIT P0, [R4+URZ+0x324c0], R9 ;  /* 0x0324c009040075a7 */ /* 0x0044e4000800017f */
[----:B---3--:R-:W-:Y:S05]  /*37c30*/  @!P0 NANOSLEEP.SYNCS 0x989680 ;  /* 0x009896800000895d */ /* 0x008fea0003900000 */
[----:B------:R-:W3:Y:S02]  /*37c40*/  @!P0 SYNCS.PHASECHK.TRANS64 P0, [R4+URZ+0x324c0], R9 ;  /* 0x0324c009040085a7 */ /* 0x000ee4000800007f */
[----:B---3--:R-:W-:Y:S05]  /*37c50*/  @!P0 BRA `(.L_x_3823) ;  /* 0xfffffffc00f08947 */ /* 0x008fea000383ffff */
[----:B------:R-:W-:Y:S05]  /*37c60*/  BRA `(.L_x_4022) ;  /* 0xffffff7800b87947 */ /* 0x000fea000383ffff */
.L_x_3833:
[----:B-1----:R1:W2:Y:S02]  /*37c70*/  SYNCS.PHASECHK.TRANS64.TRYWAIT P1, [R5+URZ+0x324a0], R6 ;  /* 0x0324a006050075a7 */ /* 0x0022a4000802017f */
[----:B--2---:R-:W-:Y:S05]  /*37c80*/  @!P1 NANOSLEEP.SYNCS 0x989680 ;  /* 0x009896800000995d */ /* 0x004fea0003900000 */
[----:B------:R-:W2:Y:S02]  /*37c90*/  @!P1 SYNCS.PHASECHK.TRANS64 P1, [R5+URZ+0x324a0], R6 ;  /* 0x0324a006050095a7 */ /* 0x000ea4000802007f */
[----:B--2---:R-:W-:Y:S05]  /*37ca0*/  @!P1 BRA `(.L_x_3833) ;  /* 0xfffffffc00f09947 */ /* 0x004fea000383ffff */
[----:B------:R-:W-:Y:S05]  /*37cb0*/  BRA `(.L_x_4023) ;  /* 0xffffff8000507947 */ /* 0x000fea000383ffff */
.L_x_3838:
[----:B--2---:R2:W3:Y:S02]  /*37cc0*/  SYNCS.PHASECHK.TRANS64.TRYWAIT P1, [R5+URZ+0x324c0], R6 ;  /* 0x0324c006050075a7 */ /* 0x0044e4000802017f */
[----:B---3--:R-:W-:Y:S05]  /*37cd0*/  @!P1 NANOSLEEP.SYNCS 0x989680 ;  /* 0x009896800000995d */ /* 0x008fea0003900000 */
[----:B------:R-:W3:Y:S02]  /*37ce0*/  @!P1 SYNCS.PHASECHK.TRANS64 P1, [R5+URZ+0x324c0], R6 ;  /* 0x0324c006050095a7 */ /* 0x000ee4000802007f */
[----:B---3--:R-:W-:Y:S05]  /*37cf0*/  @!P1 BRA `(.L_x_3838) ;  /* 0xfffffffc00f09947 */ /* 0x008fea000383ffff */
[----:B------:R-:W-:Y:S05]  /*37d00*/  BRA `(.L_x_4024) ;  /* 0xffffff8000d07947 */ /* 0x000fea000383ffff */
.L_x_3862:
[----:B------:R-:W3:Y:S01]  /*37d10*/  S2R R4, SR_TID.X ;  /* 0x0000000000047919 */ /* 0x000ee20000002100 */
[----:B------:R-:W-:Y:S01]  /*37d20*/  BSSY B0, `(.L_x_4025) ;  /* 0x000000a000007945 */ /* 0x000fe20003800000 */
[----:B------:R-:W-:Y:S02]  /*37d30*/  IMAD.MOV.U32 R12, RZ, RZ, RZ ;  /* 0x000000ffff0c7224 */ /* 0x000fe400078e00ff */
[----:B0-----:R-:W-:Y:S02]  /*37d40*/  IMAD.MOV.U32 R11, RZ, RZ, 0x1f ;  /* 0x0000001fff0b7424 */ /* 0x001fe400078e00ff */
[----:B------:R-:W-:Y:S01]  /*37d50*/  IMAD.MOV.U32 R15, RZ, RZ, -0x1 ;  /* 0xffffffffff0f7424 */ /* 0x000fe200078e00ff */
[----:B---3--:R-:W-:-:S04]  /*37d60*/  SHF.R.U32.HI R4, RZ, 0x5, R4 ;  /* 0x00000005ff047819 */ /* 0x008fc80000011604 */
[----:B------:R-:W-:-:S05]  /*37d70*/  LOP3.LUT R4, R4, 0x3, RZ, 0xc0, !PT ;  /* 0x0000000304047812 */ /* 0x000fca00078ec0ff */
[----:B------:R-:W-:-:S07]  /*37d80*/  IMAD.MOV.U32 R13, RZ, RZ, R4 ;  /* 0x000000ffff0d7224 */ /* 0x000fce00078e0004 */
[----:B-12---:R-:W-:Y:S05]  /*37d90*/  WARPSYNC.COLLECTIVE R15, `(.L_x_4026) ;  /* 0x000000000f087348 */ /* 0x006fea0003c00000 */
[----:B------:R0:W3:Y:S02]  /*37da0*/  SHFL.IDX P6, R14, R13, R12, R11 ;  /* 0x0000000c0d0e7389 */ /* 0x0000e400000c000b */
[----:B0123--:R-:W-:Y:S01]  /*37db0*/  ENDCOLLECTIVE ;  /* 0x000000000000791b */ /* 0x00ffe20003800000 */
.L_x_4026:
[----:B------:R-:W-:Y:S05]  /*37dc0*/  BSYNC B0 ;  /* 0x0000000000007941 */ /* 0x000fea0003800000 */
.L_x_4025:
[----:B------:R-:W-:Y:S05]  /*37dd0*/  BRA `(.L_x_4027) ;  /* 0xffffff9000bc7947 */ /* 0x000fea000383ffff */
.L_x_3864:
[----:B------:R-:W-:Y:S01]  /*37de0*/  BSSY B0, `(.L_x_4028) ;  /* 0x0000006000007945 */ /* 0x000fe20003800000 */
[----:B------:R-:W-:-:S07]  /*37df0*/  IMAD.MOV.U32 R15, RZ, RZ, -0x1 ;  /* 0xffffffffff0f7424 */ /* 0x000fce00078e00ff */
[----:B012-4-:R-:W-:Y:S05]  /*37e00*/  WARPSYNC.COLLECTIVE R15, `(.L_x_4029) ;  /* 0x000000000f0c7348 */ /* 0x017fea0003c00000 */
[----:B------:R-:W-:Y:S02]  /*37e10*/  ELECT P6, UR62, PT ;  /* 0x00000000003e782f */ /* 0x000fe400038c0000 */
[----:B------:R-:W-:Y:S01]  /*37e20*/  MOV R14, UR62 ;  /* 0x0000003e000e7c02 */ /* 0x000fe20008000f00 */
[----:B012-4-:R-:W-:Y:S10]  /*37e30*/  ENDCOLLECTIVE ;  /* 0x000000000000791b */ /* 0x017ff40003800000 */
.L_x_4029:
[----:B------:R-:W-:Y:S05]  /*37e40*/  BSYNC B0 ;  /* 0x0000000000007941 */ /* 0x000fea0003800000 */
.L_x_4028:
[----:B------:R-:W-:Y:S05]  /*37e50*/  BRA `(.L_x_4030) ;  /* 0xffffff9000c87947 */ /* 0x000fea000383ffff */
.L_x_3866:
[----:B--2---:R2:W3:Y:S02]  /*37e60*/  SYNCS.PHASECHK.TRANS64.TRYWAIT P0, [R0+URZ+0x32440], R2 ;  /* 0x03244002000075a7 */ /* 0x0044e4000800017f */
[----:B---3--:R-:W-:Y:S05]  /*37e70*/  @!P0 NANOSLEEP.SYNCS 0x989680 ;  /* 0x009896800000895d */ /* 0x008fea0003900000 */
[----:B------:R-:W3:Y:S02]  /*37e80*/  @!P0 SYNCS.PHASECHK.TRANS64 P0, [R0+URZ+0x32440], R2 ;  /* 0x03244002000085a7 */ /* 0x000ee4000800007f */
[----:B---3--:R-:W-:Y:S05]  /*37e90*/  @!P0 BRA `(.L_x_3866) ;  /* 0xfffffffc00f08947 */ /* 0x008fea000383ffff */
[----:B------:R-:W-:Y:S05]  /*37ea0*/  BRA `(.L_x_4031) ;  /* 0xffffff9400307947 */ /* 0x000fea000383ffff */
.L_x_3870:
        /* <DEDUP_REMOVED lines=10> */
.L_x_4032:
[----:B------:R0:W-:Y:S01]  /*37f50*/  STL [R1+0x488], R8 ;  /* 0x0004880801007387 */ /* 0x0001e20000100800 */
[----:B------:R-:W-:Y:S02]  /*37f60*/  IMAD.MOV.U32 R13, RZ, RZ, R3 ;  /* 0x000000ffff0d7224 */ /* 0x000fe400078e0003 */
[----:B------:R-:W-:-:S07]  /*37f70*/  IMAD.MOV.U32 R4, RZ, RZ, R14 ;  /* 0x000000ffff047224 */ /* 0x000fce00078e000e */
[----:B0-----:R-:W-:Y:S05]  /*37f80*/  WARPSYNC.COLLECTIVE R15, `(.L_x_4033) ;  /* 0x000000000f087348 */ /* 0x001fea0003c00000 */
[----:B------:R1:W2:Y:S02]  /*37f90*/  SHFL.IDX P6, R14, R13, R12, R11 ;  /* 0x0000000c0d0e7389 */ /* 0x0002a400000c000b */
[----:B012---:R-:W-:Y:S01]  /*37fa0*/  ENDCOLLECTIVE ;  /* 0x000000000000791b */ /* 0x007fe20003800000 */
.L_x_4033:
[----:B------:R-:W-:Y:S02]  /*37fb0*/  IMAD.MOV.U32 R13, RZ, RZ, R2 ;  /* 0x000000ffff0d7224 */ /* 0x000fe400078e0002 */
[----:B------:R-:W-:Y:S02]  /*37fc0*/  IMAD.MOV.U32 R12, RZ, RZ, 0x1 ;  /* 0x00000001ff0c7424 */ /* 0x000fe400078e00ff */
[----:B------:R-:W-:-:S07]  /*37fd0*/  IMAD.MOV.U32 R5, RZ, RZ, R14 ;  /* 0x000000ffff057224 */ /* 0x000fce00078e000e */
[----:B------:R-:W-:Y:S05]  /*37fe0*/  WARPSYNC.COLLECTIVE R15, `(.L_x_4034) ;  /* 0x000000000f087348 */ /* 0x000fea0003c00000 */
[----:B------:R0:W1:Y:S02]  /*37ff0*/  SHFL.IDX P6, R14, R13, R12, R11 ;  /* 0x0000000c0d0e7389 */ /* 0x00006400000c000b */
[----:B01----:R-:W-:Y:S01]  /*38000*/  ENDCOLLECTIVE ;  /* 0x000000000000791b */ /* 0x003fe20003800000 */
.L_x_4034:
[----:B------:R-:W-:Y:S02]  /*38010*/  IMAD.MOV.U32 R13, RZ, RZ, R3 ;  /* 0x000000ffff0d7224 */ /* 0x000fe400078e0003 */
[----:B------:R-:W-:Y:S02]  /*38020*/  IMAD R0, R0, R7, RZ ;  /* 0x0000000700007224 */ /* 0x000fe400078e02ff */
[----:B------:R-:W-:-:S07]  /*38030*/  IMAD.MOV.U32 R7, RZ, RZ, R14 ;  /* 0x000000ffff077224 */ /* 0x000fce00078e000e */
[----:B------:R-:W-:Y:S05]  /*38040*/  WARPSYNC.COLLECTIVE R15, `(.L_x_4035) ;  /* 0x000000000f087348 */ /* 0x000fea0003c00000 */
[----:B------:R0:W1:Y:S02]  /*38050*/  SHFL.IDX P6, R14, R13, R12, R11 ;  /* 0x0000000c0d0e7389 */ /* 0x00006400000c000b */
[----:B01----:R-:W-:Y:S01]  /*38060*/  ENDCOLLECTIVE ;  /* 0x000000000000791b */ /* 0x003fe20003800000 */
.L_x_4035:
        /* <DEDUP_REMOVED lines=10> */
.L_x_4036:
        /* <DEDUP_REMOVED lines=15> */
.L_x_4037:
        /* <DEDUP_REMOVED lines=19> */
.L_x_4038:
        /* <DEDUP_REMOVED lines=10> */
.L_x_4039:
        /* <DEDUP_REMOVED lines=13> */
.L_x_4040:
        /* <DEDUP_REMOVED lines=10> */
.L_x_4041:
        /* <DEDUP_REMOVED lines=13> */
.L_x_4042:
        /* <DEDUP_REMOVED lines=10> */
.L_x_4043:
        /* <DEDUP_REMOVED lines=13> */
.L_x_4044:
        /* <DEDUP_REMOVED lines=10> */
.L_x_4045:
        /* <DEDUP_REMOVED lines=11> */
.L_x_4046:
        /* <DEDUP_REMOVED lines=14> */
.L_x_4047:
[----:B------:R-:W-:Y:S01]  /*389b0*/  IMAD.MOV.U32 R3, RZ, RZ, R14 ;  /* 0x000000ffff037224 */ /* 0x000fe200078e000e */
[----:B------:R-:W-:Y:S06]  /*389c0*/  BRA `(.L_x_4048) ;  /* 0xffffff9400d47947 */ /* 0x000fec000383ffff */
.L_x_3874:
        /* <DEDUP_REMOVED lines=36> */
.L_x_4050:
[----:B------:R-:W-:Y:S05]  /*38c10*/  BSYNC B0 ;  /* 0x0000000000007941 */ /* 0x000fea0003800000 */
.L_x_4049:
        /* <DEDUP_REMOVED lines=10> */
.L_x_4051:
        /* <DEDUP_REMOVED lines=16> */
.L_x_4052:
        /* <DEDUP_REMOVED lines=15> */
.L_x_4053:
        /* <DEDUP_REMOVED lines=9> */
.L_x_4054:
        /* <DEDUP_REMOVED lines=15> */
.L_x_4055:
        /* <DEDUP_REMOVED lines=9> */
.L_x_4056:
        /* <DEDUP_REMOVED lines=15> */
.L_x_4057:
        /* <DEDUP_REMOVED lines=9> */
.L_x_4058:
        /* <DEDUP_REMOVED lines=15> */
.L_x_4059:
        /* <DEDUP_REMOVED lines=9> */
.L_x_4060:
        /* <DEDUP_REMOVED lines=14> */
.L_x_4061:
        /* <DEDUP_REMOVED lines=19> */
.L_x_4062:
[----:B------:R-:W-:Y:S02]  /*395d0*/  IMAD.MOV.U32 R13, RZ, RZ, R2 ;  /* 0x000000ffff0d7224 */ /* 0x000fe400078e0002 */
[----:B------:R-:W-:-:S07]  /*395e0*/  IMAD.MOV.U32 R6, RZ, RZ, R14 ;  /* 0x000000ffff067224 */ /* 0x000fce00078e000e */
[----:B------:R-:W-:Y:S05]  /*395f0*/  WARPSYNC.COLLECTIVE R15, `(.L_x_4063) ;  /* 0x000000000f087348 */ /* 0x000fea0003c00000 */
[----:B------:R0:W1:Y:S02]  /*39600*/  SHFL.IDX P6, R14, R13, R12, R11 ;  /* 0x0000000c0d0e7389 */ /* 0x00006400000c000b */
[----:B01----:R-:W-:Y:S01]  /*39610*/  ENDCOLLECTIVE ;  /* 0x000000000000791b */ /* 0x003fe20003800000 */
.L_x_4063:
[----:B------:R-:W-:Y:S02]  /*39620*/  IMAD.MOV.U32 R13, RZ, RZ, R0 ;  /* 0x000000ffff0d7224 */ /* 0x000fe400078e0000 */
[----:B------:R-:W-:Y:S02]  /*39630*/  IMAD.MOV.U32 R12, RZ, RZ, 0x7 ;  /* 0x00000007ff0c7424 */ /* 0x000fe400078e00ff */
[----:B------:R-:W-:-:S07]  /*39640*/  IMAD.MOV.U32 R4, RZ, RZ, R14 ;  /* 0x000000ffff047224 */ /* 0x000fce00078e000e */
[----:B------:R-:W-:Y:S05]  /*39650*/  WARPSYNC.COLLECTIVE R15, `(.L_x_4064) ;  /* 0x000000000f087348 */ /* 0x000fea0003c00000 */
[----:B------:R0:W1:Y:S02]  /*39660*/  SHFL.IDX P6, R14, R13, R12, R11 ;  /* 0x0000000c0d0e7389 */ /* 0x00006400000c000b */
[----:B01----:R-:W-:Y:S01]  /*39670*/  ENDCOLLECTIVE ;  /* 0x000000000000791b */ /* 0x003fe20003800000 */
.L_x_4064:
        /* <DEDUP_REMOVED lines=10> */
.L_x_4065:
        /* <DEDUP_REMOVED lines=9> */
.L_x_3879:
[----:B-1----:R-:W4:Y:S02]  /*397b0*/  LDL R2, [R1+0x460] ;  /* 0x0004600001027983 */ /* 0x002f240000100800 */
[----:B----4-:R1:W4:Y:S02]  /*397c0*/  SYNCS.PHASECHK.TRANS64.TRYWAIT P0, [R2+URZ+0x32420], R0 ;  /* 0x03242000020075a7 */ /* 0x010324000800017f */
[----:B----4-:R-:W-:Y:S05]  /*397d0*/  @!P0 NANOSLEEP.SYNCS 0x989680 ;  /* 0x009896800000895d */ /* 0x010fea0003900000 */
[----:B------:R-:W4:Y:S02]  /*397e0*/  @!P0 SYNCS.PHASECHK.TRANS64 P0, [R2+URZ+0x32420], R0 ;  /* 0x03242000020085a7 */ /* 0x000f24000800007f */
[----:B----4-:R-:W-:Y:S05]  /*397f0*/  @!P0 BRA `(.L_x_3879) ;  /* 0xfffffffc00ec8947 */ /* 0x010fea000383ffff */
[----:B------:R-:W-:Y:S05]  /*39800*/  BRA `(.L_x_4067) ;  /* 0xffffff98000c7947 */ /* 0x000fea000383ffff */
.L_x_3883:
[----:B0-----:R0:W1:Y:S02]  /*39810*/  SYNCS.PHASECHK.TRANS64.TRYWAIT P0, [R2+URZ+0x32460], R0 ;  /* 0x03246000020075a7 */ /* 0x001064000800017f */
[----:B-1----:R-:W-:Y:S05]  /*39820*/  @!P0 NANOSLEEP.SYNCS 0x989680 ;  /* 0x009896800000895d */ /* 0x002fea0003900000 */
[----:B------:R-:W1:Y:S02]  /*39830*/  @!P0 SYNCS.PHASECHK.TRANS64 P0, [R2+URZ+0x32460], R0 ;  /* 0x03246000020085a7 */ /* 0x000e64000800007f */
[----:B-1----:R-:W-:Y:S05]  /*39840*/  @!P0 BRA `(.L_x_3883) ;  /* 0xfffffffc00f08947 */ /* 0x002fea000383ffff */
[----:B------:R-:W-:Y:S05]  /*39850*/  BRA `(.L_x_4068) ;  /* 0xffffff98003c7947 */ /* 0x000fea000383ffff */
.L_x_3898:
[----:B0-----:R0:W1:Y:S02]  /*39860*/  SYNCS.PHASECHK.TRANS64.TRYWAIT P0, [R2+URZ+0x32440], R5 ;  /* 0x03244005020075a7 */ /* 0x001064000800017f */
[----:B-1----:R-:W-:Y:S05]  /*39870*/  @!P0 NANOSLEEP.SYNCS 0x989680 ;  /* 0x009896800000895d */ /* 0x002fea0003900000 */
[----:B------:R-:W1:Y:S02]  /*39880*/  @!P0 SYNCS.PHASECHK.TRANS64 P0, [R2+URZ+0x32440], R5 ;  /* 0x03244005020085a7 */ /* 0x000e64000800007f */
[----:B-1----:R-:W-:Y:S05]  /*39890*/  @!P0 BRA `(.L_x_3898) ;  /* 0xfffffffc00f08947 */ /* 0x002fea000383ffff */
[----:B------:R-:W-:Y:S05]  /*398a0*/  BRA `(.L_x_4069) ;  /* 0xffffffa000587947 */ /* 0x000fea000383ffff */
.L_x_3903:
[----:B-1----:R1:W2:Y:S02]  /*398b0*/  SYNCS.PHASECHK.TRANS64.TRYWAIT P0, [R2+URZ+0x32460], R5 ;  /* 0x03246005020075a7 */ /* 0x0022a4000800017f */
[----:B--2---:R-:W-:Y:S05]  /*398c0*/  @!P0 NANOSLEEP.SYNCS 0x989680 ;  /* 0x009896800000895d */ /* 0x004fea0003900000 */
[----:B------:R-:W2:Y:S02]  /*398d0*/  @!P0 SYNCS.PHASECHK.TRANS64 P0, [R2+URZ+0x32460], R5 ;  /* 0x03246005020085a7 */ /* 0x000ea4000800007f */
[----:B--2---:R-:W-:Y:S05]  /*398e0*/  @!P0 BRA `(.L_x_3903) ;  /* 0xfffffffc00f08947 */ /* 0x004fea000383ffff */
[----:B------:R-:W-:Y:S05]  /*398f0*/  BRA `(.L_x_4070) ;  /* 0xffffffa000dc7947 */ /* 0x000fea000383ffff */
.L_x_3914:
[----:B0-----:R0:W1:Y:S02]  /*39900*/  SYNCS.PHASECHK.TRANS64.TRYWAIT P0, [R3+URZ+0x32440], R2 ;  /* 0x03244002030075a7 */ /* 0x001064000800017f */
[----:B-1----:R-:W-:Y:S05]  /*39910*/  @!P0 NANOSLEEP.SYNCS 0x989680 ;  /* 0x009896800000895d */ /* 0x002fea0003900000 */
[----:B------:R-:W1:Y:S02]  /*39920*/  @!P0 SYNCS.PHASECHK.TRANS64 P0, [R3+URZ+0x32440], R2 ;  /* 0x03244002030085a7 */ /* 0x000e64000800007f */
[----:B-1----:R-:W-:Y:S05]  /*39930*/  @!P0 BRA `(.L_x_3914) ;  /* 0xfffffffc00f08947 */ /* 0x002fea000383ffff */
[----:B------:R-:W-:Y:S05]  /*39940*/  BRA `(.L_x_4071) ;  /* 0xffffffa800dc7947 */ /* 0x000fea000383ffff */
.L_x_3919:
[----:B-1----:R1:W2:Y:S02]  /*39950*/  SYNCS.PHASECHK.TRANS64.TRYWAIT P0, [R3+URZ+0x32460], R2 ;  /* 0x03246002030075a7 */ /* 0x0022a4000800017f */
[----:B--2---:R-:W-:Y:S05]  /*39960*/  @!P0 NANOSLEEP.SYNCS 0x989680 ;  /* 0x009896800000895d */ /* 0x004fea0003900000 */
[----:B------:R-:W2:Y:S02]  /*39970*/  @!P0 SYNCS.PHASECHK.TRANS64 P0, [R3+URZ+0x32460], R2 ;  /* 0x03246002030085a7 */ /* 0x000ea4000800007f */
[----:B--2---:R-:W-:Y:S05]  /*39980*/  @!P0 BRA `(.L_x_3919) ;  /* 0xfffffffc00f08947 */ /* 0x004fea000383ffff */
[----:B------:R-:W-:Y:S05]  /*39990*/  BRA `(.L_x_4072) ;  /* 0xffffffac005c7947 */ /* 0x000fea000383ffff */
.L_x_3930:
[----:B0-----:R0:W1:Y:S02]  /*399a0*/  SYNCS.PHASECHK.TRANS64.TRYWAIT P0, [R3+URZ+0x32440], R2 ;  /* 0x03244002030075a7 */ /* 0x001064000800017f */
[----:B-1----:R-:W-:Y:S05]  /*399b0*/  @!P0 NANOSLEEP.SYNCS 0x989680 ;  /* 0x009896800000895d */ /* 0x002fea0003900000 */
[----:B------:R-:W1:Y:S02]  /*399c0*/  @!P0 SYNCS.PHASECHK.TRANS64 P0, [R3+URZ+0x32440], R2 ;  /* 0x03244002030085a7 */ /* 0x000e64000800007f */
[----:B-1----:R-:W-:Y:S05]  /*399d0*/  @!P0 BRA `(.L_x_3930) ;  /* 0xfffffffc00f08947 */ /* 0x002fea000383ffff */
[----:B------:R-:W-:Y:S05]  /*399e0*/  BRA `(.L_x_4073) ;  /* 0xffffffb400387947 */ /* 0x000fea000383ffff */
.L_x_3935:
[----:B-1----:R1:W2:Y:S02]  /*399f0*/  SYNCS.PHASECHK.TRANS64.TRYWAIT P0, [R3+URZ+0x32460], R2 ;  /* 0x03246002030075a7 */ /* 0x0022a4000800017f */
[----:B--2---:R-:W-:Y:S05]  /*39a00*/  @!P0 NANOSLEEP.SYNCS 0x989680 ;  /* 0x009896800000895d */ /* 0x004fea0003900000 */
[----:B------:R-:W2:Y:S02]  /*39a10*/  @!P0 SYNCS.PHASECHK.TRANS64 P0, [R3+URZ+0x32460], R2 ;  /* 0x03246002030085a7 */ /* 0x000ea4000800007f */
[----:B--2---:R-:W-:Y:S05]  /*39a20*/  @!P0 BRA `(.L_x_3935) ;  /* 0xfffffffc00f08947 */ /* 0x004fea000383ffff */
[----:B------:R-:W-:Y:S05]  /*39a30*/  BRA `(.L_x_4074) ;  /* 0xffffffb400bc7947 */ /* 0x000fea000383ffff */
.L_x_3947:
[----:B------:R-:W-:Y:S01]  /*39a40*/  BSSY B0, `(.L_x_4075) ;  /* 0x0000008000007945 */ /* 0x000fe20003800000 */
[----:B------:R-:W-:Y:S02]  /*39a50*/  IMAD.MOV.U32 R13, RZ, RZ, R16 ;  /* 0x000000ffff0d7224 */ /* 0x000fe400078e0010 */
[----:B------:R-:W-:Y:S02]  /*39a60*/  IMAD.MOV.U32 R12, RZ, RZ, RZ ;  /* 0x000000ffff0c7224 */ /* 0x000fe400078e00ff */
[----:B0-----:R-:W-:Y:S02]  /*39a70*/  IMAD.MOV.U32 R11, RZ, RZ, 0x1f ;  /* 0x0000001fff0b7424 */ /* 0x001fe400078e00ff */
[----:B------:R-:W-:-:S07]  /*39a80*/  IMAD.MOV.U32 R15, RZ, RZ, -0x1 ;  /* 0xffffffffff0f7424 */ /* 0x000fce00078e00ff */
[----:B-----5:R-:W-:Y:S05]  /*39a90*/  WARPSYNC.COLLECTIVE R15, `(.L_x_4076) ;  /* 0x000000000f087348 */ /* 0x020fea0003c00000 */
[----:B------:R0:W1:Y:S02]  /*39aa0*/  SHFL.IDX P6, R14, R13, R12, R11 ;  /* 0x0000000c0d0e7389 */ /* 0x00006400000c000b */
[----:B01---5:R-:W-:Y:S01]  /*39ab0*/  ENDCOLLECTIVE ;  /* 0x000000000000791b */ /* 0x023fe20003800000 */
.L_x_4076:
[----:B------:R-:W-:Y:S05]  /*39ac0*/  BSYNC B0 ;  /* 0x0000000000007941 */ /* 0x000fea0003800000 */
.L_x_4075:
        /* <DEDUP_REMOVED lines=9> */
.L_x_4077:
        /* <DEDUP_REMOVED lines=18> */
.L_x_4078:
        /* <DEDUP_REMOVED lines=8> */
.L_x_4079:
        /* <DEDUP_REMOVED lines=8> */
.L_x_4080:
        /* <DEDUP_REMOVED lines=8> */
.L_x_4081:
        /* <DEDUP_REMOVED lines=8> */
.L_x_4082:
        /* <DEDUP_REMOVED lines=9> */
.L_x_4083:
[----:B------:R-:W-:Y:S01]  /*39f10*/  IMAD.MOV.U32 R16, RZ, RZ, R14 ;  /* 0x000000ffff107224 */ /* 0x000fe200078e000e */
[----:B------:R-:W-:Y:S06]  /*39f20*/  BRA `(.L_x_4084) ;  /* 0xffffffbc00087947 */ /* 0x000fec000383ffff */
.L_x_3952:
        /* <DEDUP_REMOVED lines=8> */
.L_x_4086:
[----:B------:R-:W-:Y:S05]  /*39fb0*/  BSYNC B0 ;  /* 0x0000000000007941 */ /* 0x000fea0003800000 */
.L_x_4085:
        /* <DEDUP_REMOVED lines=10> */
.L_x_4087:
        /* <DEDUP_REMOVED lines=8> */
.L_x_4088:
        /* <DEDUP_REMOVED lines=8> */
.L_x_4089:
        /* <DEDUP_REMOVED lines=8> */
.L_x_4090:
        /* <DEDUP_REMOVED lines=9> */
.L_x_4091:
[----:B------:R-:W-:Y:S01]  /*3a270*/  IMAD.MOV.U32 R16, RZ, RZ, R14 ;  /* 0x000000ffff107224 */ /* 0x000fe200078e000e */
[----:B------:R-:W-:Y:S06]  /*3a280*/  BRA `(.L_x_4092) ;  /* 0xffffffb800cc7947 */ /* 0x000fec000383ffff */
.L_x_3954:
[----:B------:R-:W-:Y:S01]  /*3a290*/  BSSY B0, `(.L_x_4093) ;  /* 0x0000006000007945 */ /* 0x000fe20003800000 */
[----:B------:R-:W-:Y:S01]  /*3a2a0*/  PLOP3.LUT P6, PT, P6, PT, PT, 0x8, 0x0 ;  /* 0x000000000000781c */ /* 0x000fe200037ce170 */
[----:B------:R-:W-:-:S12]  /*3a2b0*/  IMAD.MOV.U32 R15, RZ, RZ, -0x1 ;  /* 0xffffffffff0f7424 */ /* 0x000fd800078e00ff */
[----:B0----5:R-:W-:Y:S05]  /*3a2c0*/  WARPSYNC.COLLECTIVE R15, `(.L_x_4094) ;  /* 0x000000000f087348 */ /* 0x021fea0003c00000 */
[----:B------:R-:W-:Y:S01]  /*3a2d0*/  VOTE.ANY R14, PT, P6 ;  /* 0x00000000000e7806 */ /* 0x000fe200030e0100 */
[----:B0----5:R-:W-:Y:S06]  /*3a2e0*/  ENDCOLLECTIVE ;  /* 0x000000000000791b */ /* 0x021fec0003800000 */
.L_x_4094:
[----:B------:R-:W-:Y:S05]  /*3a2f0*/  BSYNC B0 ;  /* 0x0000000000007941 */ /* 0x000fea0003800000 */
.L_x_4093:
        /* <DEDUP_REMOVED lines=9> */
.L_x_4095:
[----:B------:R-:W-:Y:S01]  /*3a390*/  IMAD.MOV.U32 R17, RZ, RZ, R14 ;  /* 0x000000ffff117224 */ /* 0x000fe200078e000e */
[----:B------:R-:W-:Y:S06]  /*3a3a0*/  BRA `(.L_x_4096) ;  /* 0xffffffb800bc7947 */ /* 0x000fec000383ffff */
.L_x_3956:
[----:B------:R-:W-:Y:S01]  /*3a3b0*/  BSSY B0, `(.L_x_4097) ;  /* 0x0000007000007945 */ /* 0x000fe20003800000 */
[----:B------:R-:W-:Y:S02]  /*3a3c0*/  IMAD.MOV.U32 R13, RZ, RZ, R2 ;  /* 0x000000ffff0d7224 */ /* 0x000fe400078e0002 */
[----:B------:R-:W-:Y:S02]  /*3a3d0*/  IMAD.MOV.U32 R11, RZ, RZ, 0x1f ;  /* 0x0000001fff0b7424 */ /* 0x000fe400078e00ff */
[----:B------:R-:W-:-:S07]  /*3a3e0*/  IMAD.MOV.U32 R15, RZ, RZ, -0x1 ;  /* 0xffffffffff0f7424 */ /* 0x000fce00078e00ff */
[----:B012--5:R-:W-:Y:S05]  /*3a3f0*/  WARPSYNC.COLLECTIVE R15, `(.L_x_4098) ;  /* 0x000000000f087348 */ /* 0x027fea0003c00000 */
[----:B------:R3:W4:Y:S02]  /*3a400*/  SHFL.IDX P6, R14, R13, R12, R11 ;  /* 0x0000000c0d0e7389 */ /* 0x00072400000c000b */
[----:B012345:R-:W-:Y:S01]  /*3a410*/  ENDCOLLECTIVE ;  /* 0x000000000000791b */ /* 0x03ffe20003800000 */
.L_x_4098:
[----:B------:R-:W-:Y:S05]  /*3a420*/  BSYNC B0 ;  /* 0x0000000000007941 */ /* 0x000fea0003800000 */
.L_x_4097:
[----:B------:R-:W-:Y:S01]  /*3a430*/  IMAD.MOV.U32 R2, RZ, RZ, R14 ;  /* 0x000000ffff027224 */ /* 0x000fe200078e000e */
[----:B------:R-:W-:Y:S06]  /*3a440*/  BRA `(.L_x_4099) ;  /* 0xffffffb800b07947 */ /* 0x000fec000383ffff */
.L_x_3960:
[----:B0-----:R0:W1:Y:S02]  /*3a450*/  SYNCS.PHASECHK.TRANS64.TRYWAIT P0, [R0+URZ+0x32420], R3 ;  /* 0x03242003000075a7 */ /* 0x001064000800017f */
[----:B-1----:R-:W-:Y:S05]  /*3a460*/  @!P0 NANOSLEEP.SYNCS 0x989680 ;  /* 0x009896800000895d */ /* 0x002fea0003900000 */
[----:B------:R-:W1:Y:S02]  /*3a470*/  @!P0 SYNCS.PHASECHK.TRANS64 P0, [R0+URZ+0x32420], R3 ;  /* 0x03242003000085a7 */ /* 0x000e64000800007f */
[----:B-1----:R-:W-:Y:S05]  /*3a480*/  @!P0 BRA `(.L_x_3960) ;  /* 0xfffffffc00f08947 */ /* 0x002fea000383ffff */
[----:B------:R-:W-:Y:S05]  /*3a490*/  BRA `(.L_x_4100) ;  /* 0xffffffc000347947 */ /* 0x000fea000383ffff */
.L_x_3961:
        /* <DEDUP_REMOVED lines=8> */
[----:B0--3-5:R-:W-:Y:S05]  /*3a520*/  WARPSYNC.COLLECTIVE R15, `(.L_x_4102) ;  /* 0x000000000f087348 */ /* 0x029fea0003c00000 */
[----:B------:R1:W2:Y:S02]  /*3a530*/  SHFL.IDX P6, R14, R13, R12, R11 ;  /* 0x0000000c0d0e7389 */ /* 0x0002a400000c000b */
[----:B0123-5:R-:W-:Y:S01]  /*3a540*/  ENDCOLLECTIVE ;  /* 0x000000000000791b */ /* 0x02ffe20003800000 */
.L_x_4102:
[----:B------:R-:W-:Y:S05]  /*3a550*/  BSYNC B0 ;  /* 0x0000000000007941 */ /* 0x000fea0003800000 */
.L_x_4101:
[----:B------:R-:W-:Y:S05]  /*3a560*/  BRA `(.L_x_4103) ;  /* 0xffffffc0001c7947 */ /* 0x000fea000383ffff */
.L_x_3962:
[----:B------:R-:W-:Y:S01]  /*3a570*/  BSSY B0, `(.L_x_4104) ;  /* 0x0000006000007945 */ /* 0x000fe20003800000 */
[----:B------:R-:W-:-:S07]  /*3a580*/  IMAD.MOV.U32 R15, RZ, RZ, -0x1 ;  /* 0xffffffffff0f7424 */ /* 0x000fce00078e00ff */
[----:B01-3-5:R-:W-:Y:S05]  /*3a590*/  WARPSYNC.COLLECTIVE R15, `(.L_x_4105) ;  /* 0x000000000f0c7348 */ /* 0x02bfea0003c00000 */
[----:B------:R-:W-:Y:S02]  /*3a5a0*/  ELECT P6, UR62, PT ;  /* 0x00000000003e782f */ /* 0x000fe400038c0000 */
[----:B------:R-:W-:Y:S01]  /*3a5b0*/  MOV R14, UR62 ;  /* 0x0000003e000e7c02 */ /* 0x000fe20008000f00 */
[----:B01-3-5:R-:W-:Y:S10]  /*3a5c0*/  ENDCOLLECTIVE ;  /* 0x000000000000791b */ /* 0x02bff40003800000 */
.L_x_4105:
[----:B------:R-:W-:Y:S05]  /*3a5d0*/  BSYNC B0 ;  /* 0x0000000000007941 */ /* 0x000fea0003800000 */
.L_x_4104:
[----:B------:R-:W-:Y:S05]  /*3a5e0*/  BRA `(.L_x_4106) ;  /* 0xffffffc000107947 */ /* 0x000fea000383ffff */
.L_x_3964:
[----:B0-----:R0:W1:Y:S02]  /*3a5f0*/  SYNCS.PHASECHK.TRANS64.TRYWAIT P0, [R6+URZ], R5 ;  /* 0x00000005060075a7 */ /* 0x001064000800017f */
[----:B-1----:R-:W-:Y:S05]  /*3a600*/  @!P0 NANOSLEEP.SYNCS 0x989680 ;  /* 0x009896800000895d */ /* 0x002fea0003900000 */
[----:B------:R-:W1:Y:S02]  /*3a610*/  @!P0 SYNCS.PHASECHK.TRANS64 P0, [R6+URZ], R5 ;  /* 0x00000005060085a7 */ /* 0x000e64000800007f */
[----:B-1----:R-:W-:Y:S05]  /*3a620*/  @!P0 BRA `(.L_x_3964) ;  /* 0xfffffffc00f08947 */ /* 0x002fea000383ffff */
[----:B------:R-:W-:Y:S05]  /*3a630*/  BRA `(.L_x_4107) ;  /* 0xffffffc0004c7947 */ /* 0x000fea000383ffff */
.L_x_3965:
[----:B-1----:R1:W2:Y:S02]  /*3a640*/  SYNCS.PHASECHK.TRANS64.TRYWAIT P0, [R7+URZ], R2 ;  /* 0x00000002070075a7 */ /* 0x0022a4000800017f */
[----:B--2---:R-:W-:Y:S05]  /*3a650*/  @!P0 NANOSLEEP.SYNCS 0x989680 ;  /* 0x009896800000895d */ /* 0x004fea0003900000 */
[----:B------:R-:W2:Y:S02]  /*3a660*/  @!P0 SYNCS.PHASECHK.TRANS64 P0, [R7+URZ], R2 ;  /* 0x00000002070085a7 */ /* 0x000ea4000800007f */
[----:B--2---:R-:W-:Y:S05]  /*3a670*/  @!P0 BRA `(.L_x_3965) ;  /* 0xfffffffc00f08947 */ /* 0x004fea000383ffff */
[----:B------:R-:W-:Y:S05]  /*3a680*/  BRA `(.L_x_4108) ;  /* 0xffffffc000407947 */ /* 0x000fea000383ffff */
.L_x_3967:
[----:B--2---:R2:W3:Y:S02]  /*3a690*/  SYNCS.PHASECHK.TRANS64.TRYWAIT P0, [R4+URZ], R5 ;  /* 0x00000005040075a7 */ /* 0x0044e4000800017f */
[----:B---3--:R-:W-:Y:S05]  /*3a6a0*/  @!P0 NANOSLEEP.SYNCS 0x989680 ;  /* 0x009896800000895d */ /* 0x008fea0003900000 */
[----:B------:R-:W3:Y:S02]  /*3a6b0*/  @!P0 SYNCS.PHASECHK.TRANS64 P0, [R4+URZ], R5 ;  /* 0x00000005040085a7 */ /* 0x000ee4000800007f */
[----:B---3--:R-:W-:Y:S05]  /*3a6c0*/  @!P0 BRA `(.L_x_3967) ;  /* 0xfffffffc00f08947 */ /* 0x008fea000383ffff */
[----:B------:R-:W-:Y:S05]  /*3a6d0*/  BRA `(.L_x_4109) ;  /* 0xffffffc000487947 */ /* 0x000fea000383ffff */
        .type           $_ZN7cutlass13device_kernelIN5flash11enable_sm90INS1_16FlashAttnFwdSm90INS1_25CollectiveMainloopFwdSm90ILi2EN4cute5tupleIJNS5_1CILi1EEES8_S8_EEENS6_IJNS7_ILi128EEENS7_ILi96EEENS7_ILi64EEEEEELi256ENS_10bfloat16_tEfNS_4arch4Sm90ELb0ELb1ELb0ELb1ELb0ELb1ELb1ELb1ELb0ELb1ELb0ELb0EEENS1_21CollectiveEpilogueFwdINS6_IJSA_NS7_ILi256EEESB_EEES9_SE_SG_Li256ELb1ELb1ELb0ELb0EEENS1_36VarlenDynamicPersistentTileSchedulerILi128ELi96ELi256ELi128ELb0ELb1ELb1ELb1ELb0ELb1EEEEEEEEEvNT_6ParamsE$_ZZN5flash25CollectiveMainloopFwdSm90ILi2EN4cute5tupleIJNS1_1CILi1EEES4_S4_EEENS2_IJNS3_ILi128EEENS3_ILi96EEENS3_ILi64EEEEEELi256EN7cutlass10bfloat16_tEfNSA_4arch4Sm90ELb0ELb1ELb0ELb1ELb0ELb1ELb1ELb1ELb0ELb1ELb0ELb0EE3mmaINS_16FlashAttnFwdSm90ISE_NS_21CollectiveEpilogueFwdINS2_IJS6_NS3_ILi256EEES7_EEES5_SB_SD_Li256ELb1ELb1ELb0ELb0EEENS_36VarlenDynamicPersistentTileSchedulerILi128ELi96ELi256ELi128ELb0ELb1ELb1ELb1ELb0ELb1EEEE13SharedStorageENS1_6TensorINS1_11ArrayEngineIfLm128EEENS1_6LayoutINS2_IJNS2_IJNS3_ILi2EEEST_NS3_ILi32EEEEEES4_S4_EEENS2_IJNS2_IJS4_ST_NS3_ILi4EEEEEENS3_ILi0EEESZ_EEEEEEENS_7SoftmaxILi2ELi0EEEEEbRKNSE_6ParamsENSA_25PipelineTmaAsyncNoClusterILi2ENSA_16PipelineTmaAsyncILi2EEEEES1B_RNSA_13PipelineStateILj2EEERT0_RT1_iRiRKNS_16SeqlenInfoQKNewKILb1ELb1EEENS2_IJiiiiEEERT_ENKUliT_T0_T1_E_clIZSF_ISO_S12_S14_EbS17_S1B_S1B_S1E_S1G_S1I_iS1J_S1N_S1O_S1Q_EUlRS1R_iE0_NS3_ILb1EEES1Y_EEDaiS1R_S1S_S1T_,@function
        .size           $_ZN7cutlass13device_kernelIN5flash11enable_sm90INS1_16FlashAttnFwdSm90INS1_25CollectiveMainloopFwdSm90ILi2EN4cute5tupleIJNS5_1CILi1EEES8_S8_EEENS6_IJNS7_ILi128EEENS7_ILi96EEENS7_ILi64EEEEEELi256ENS_10bfloat16_tEfNS_4arch4Sm90ELb0ELb1ELb0ELb1ELb0ELb1ELb1ELb1ELb0ELb1ELb0ELb0EEENS1_21CollectiveEpilogueFwdINS6_IJSA_NS7_ILi256EEESB_EEES9_SE_SG_Li256ELb1ELb1ELb0ELb0EEENS1_36VarlenDynamicPersistentTileSchedulerILi128ELi96ELi256ELi128ELb0ELb1ELb1ELb1ELb0ELb1EEEEEEEEEvNT_6ParamsE$_ZZN5flash25CollectiveMainloopFwdSm90ILi2EN4cute5tupleIJNS1_1CILi1EEES4_S4_EEENS2_IJNS3_ILi128EEENS3_ILi96EEENS3_ILi64EEEEEELi256EN7cutlass10bfloat16_tEfNSA_4arch4Sm90ELb0ELb1ELb0ELb1ELb0ELb1ELb1ELb1ELb0ELb1ELb0ELb0EE3mmaINS_16FlashAttnFwdSm90ISE_NS_21CollectiveEpilogueFwdINS2_IJS6_NS3_ILi256EEES7_EEES5_SB_SD_Li256ELb1ELb1ELb0ELb0EEENS_36VarlenDynamicPersistentTileSchedulerILi128ELi96ELi256ELi128ELb0ELb1ELb1ELb1ELb0ELb1EEEE13SharedStorageENS1_6TensorINS1_11ArrayEngineIfLm128EEENS1_6LayoutINS2_IJNS2_IJNS3_ILi2EEEST_NS3_ILi32EEEEEES4_S4_EEENS2_IJNS2_IJS4_ST_NS3_ILi4EEEEEENS3_ILi0EEESZ_EEEEEEENS_7SoftmaxILi2ELi0EEEEEbRKNSE_6ParamsENSA_25PipelineTmaAsyncNoClusterILi2ENSA_16PipelineTmaAsyncILi2EEEEES1B_RNSA_13PipelineStateILj2EEERT0_RT1_iRiRKNS_16SeqlenInfoQKNewKILb1ELb1EEENS2_IJiiiiEEERT_ENKUliT_T0_T1_E_clIZSF_ISO_S12_S14_EbS17_S1B_S1B_S1E_S1G_S1I_iS1J_S1N_S1O_S1Q_EUlRS1R_iE0_NS3_ILb1EEES1Y_EEDaiS1R_S1S_S1T_,(.L_x_6047 - $_ZN7cutlass13device_kernelIN5flash11enable_sm90INS1_16FlashAttnFwdSm90INS1_25CollectiveMainloopFwdSm90ILi2EN4cute5tupleIJNS5_1CILi1EEES8_S8_EEENS6_IJNS7_ILi128EEENS7_ILi96EEENS7_ILi64EEEEEELi256ENS_10bfloat16_tEfNS_4arch4Sm90ELb0ELb1ELb0ELb1ELb0ELb1ELb1ELb1ELb0ELb1ELb0ELb0EEENS1_21CollectiveEpilogueFwdINS6_IJSA_NS7_ILi256EEESB_EEES9_SE_SG_Li256ELb1ELb1ELb0ELb0EEENS1_36VarlenDynamicPersistentTileSchedulerILi128ELi96ELi256ELi128ELb0ELb1ELb1ELb1ELb0ELb1EEEEEEEEEvNT_6ParamsE$_ZZN5flash25CollectiveMainloopFwdSm90ILi2EN4cute5tupleIJNS1_1CILi1EEES4_S4_EEENS2_IJNS3_ILi128EEENS3_ILi96EEENS3_ILi64EEEEEELi256EN7cutlass10bfloat16_tEfNSA_4arch4Sm90ELb0ELb1ELb0ELb1ELb0ELb1ELb1ELb1ELb0ELb1ELb0ELb0EE3mmaINS_16FlashAttnFwdSm90ISE_NS_21CollectiveEpilogueFwdINS2_IJS6_NS3_ILi256EEES7_EEES5_SB_SD_Li256ELb1ELb1ELb0ELb0EEENS_36VarlenDynamicPersistentTileSchedulerILi128ELi96ELi256ELi128ELb0ELb1ELb1ELb1ELb0ELb1EEEE13SharedStorageENS1_6TensorINS1_11ArrayEngineIfLm128EEENS1_6LayoutINS2_IJNS2_IJNS3_ILi2EEEST_NS3_ILi32EEEEEES4_S4_EEENS2_IJNS2_IJS4_ST_NS3_ILi4EEEEEENS3_ILi0EEESZ_EEEEEEENS_7SoftmaxILi2ELi0EEEEEbRKNSE_6ParamsENSA_25PipelineTmaAsyncNoClusterILi2ENSA_16PipelineTmaAsyncILi2EEEEES1B_RNSA_13PipelineStateILj2EEERT0_RT1_iRiRKNS_16SeqlenInfoQKNewKILb1ELb1EEENS2_IJiiiiEEERT_ENKUliT_T0_T1_E_clIZSF_ISO_S12_S14_EbS17_S1B_S1B_S1E_S1G_S1I_iS1J_S1N_S1O_S1Q_EUlRS1R_iE0_NS3_ILb1EEES1Y_EEDaiS1R_S1S_S1T_)
$_ZN7cutlass13device_kernelIN5flash11enable_sm90INS1_16FlashAttnFwdSm90INS1_25CollectiveMainloopFwdSm90ILi2EN4cute5tupleIJNS5_1CILi1EEES8_S8_EEENS6_IJNS7_ILi128EEENS7_ILi96EEENS7_ILi64EEEEEELi256ENS_10bfloat16_tEfNS_4arch4Sm90ELb0ELb1ELb0ELb1ELb0ELb1ELb1ELb1ELb0ELb1ELb0ELb0EEENS1_21CollectiveEpilogueFwdINS6_IJSA_NS7_ILi256EEESB_EEES9_SE_SG_Li256ELb1ELb1ELb0ELb0EEENS1_36VarlenDynamicPersistentTileSchedulerILi128ELi96ELi256ELi128ELb0ELb1ELb1ELb1ELb0ELb1EEEEEEEEEvNT_6ParamsE$_ZZN5flash25CollectiveMainloopFwdSm90ILi2EN4cute5tupleIJNS1_1CILi1EEES4_S4_EEENS2_IJNS3_ILi128EEENS3_ILi96EEENS3_ILi64EEEEEELi256EN7cutlass10bfloat16_tEfNSA_4arch4Sm90ELb0ELb1ELb0ELb1ELb0ELb1ELb1ELb1ELb0ELb1ELb0ELb0EE3mmaINS_16FlashAttnFwdSm90ISE_NS_21CollectiveEpilogueFwdINS2_IJS6_NS3_ILi256EEES7_EEES5_SB_SD_Li256ELb1ELb1ELb0ELb0EEENS_36VarlenDynamicPersistentTileSchedulerILi128ELi96ELi256ELi128ELb0ELb1ELb1ELb1ELb0ELb1EEEE13SharedStorageENS1_6TensorINS1_11ArrayEngineIfLm128EEENS1_6LayoutINS2_IJNS2_IJNS3_ILi2EEEST_NS3_ILi32EEEEEES4_S4_EEENS2_IJNS2_IJS4_ST_NS3_ILi4EEEEEENS3_ILi0EEESZ_EEEEEEENS_7SoftmaxILi2ELi0EEEEEbRKNSE_6ParamsENSA_25PipelineTmaAsyncNoClusterILi2ENSA_16PipelineTmaAsyncILi2EEEEES1B_RNSA_13PipelineStateILj2EEERT0_RT1_iRiRKNS_16SeqlenInfoQKNewKILb1ELb1EEENS2_IJiiiiEEERT_ENKUliT_T0_T1_E_clIZSF_ISO_S12_S14_EbS17_S1B_S1B_S1E_S1G_S1I_iS1J_S1N_S1O_S1Q_EUlRS1R_iE0_NS3_ILb1EEES1Y_EEDaiS1R_S1S_S1T_:
[----:B------:R-:W-:Y:S01]  /*3a6e0*/  R2UR UR5, R2 ;  /* 0x00000000020572ca */ /* 0x000fe200000e0000 */
[----:B------:R-:W-:-:S12]  /*3a6f0*/  ULDC UR4, c[0x0][0x20] ;  /* 0x0000080000047ab9 */ /* 0x000fd80000000800 */
[----:B------:R-:W-:-:S09]  /*3a700*/  UIADD3 UR4, -UR4, UR5, URZ ;  /* 0x0000000504047290 */ /* 0x000fd2000fffe13f */
[----:B------:R-:W2:Y:S04]  /*3a710*/  LDL.64 R6, [UR4+0x18] ;  /* 0x00001804ff067983 */ /* 0x000ea80008100a00 */
[----:B------:R-:W3:Y:S01]  /*3a720*/  LDL.64 R4, [UR4] ;  /* 0x00000004ff047983 */ /* 0x000ee20008100a00 */
[----:B------:R-:W-:-:S03]  /*3a730*/  ULDC.64 UR6, c[0x0][0x208] ;  /* 0x0000820000067ab9 */ /* 0x000fc60000000a00 */
[----:B--2---:R-:W2:Y:S04]  /*3a740*/  LD.E R2, desc[UR6][R6.64+0x1c] ;  /* 0x00001c0606027980 */ /* 0x004ea8000c101900 */
[----:B---3--:R0:W5:Y:S04]  /*3a750*/  LD.E R10, desc[UR6][R4.64] ;  /* 0x00000006040a7980 */ /* 0x008168000c101900 */
[----:B------:R0:W5:Y:S01]  /*3a760*/  LD.E R11, desc[UR6][R4.64+0x4] ;  /* 0x00000406040b7980 */ /* 0x000162000c101900 */
[----:B------:R-:W-:Y:S01]  /*3a770*/  BSSY B1, `(.L_x_4110) ;  /* 0x0000007000017945 */ /* 0x000fe20003800000 */
[----:B------:R-:W-:Y:S01]  /*3a780*/  IMAD.MOV.U32 R3, RZ, RZ, R53 ;  /* 0x000000ffff037224 */ /* 0x000fe200078e0035 */
[----:B--2---:R-:W-:-:S04]  /*3a790*/  LOP3.LUT R2, R2, 0x1, RZ, 0xfc, !PT ;  /* 0x0000000102027812 */ /* 0x004fc800078efcff */
[----:B------:R-:W-:Y:S01]  /*3a7a0*/  ISETP.NE.AND P0, PT, R2, 0x3, PT ;  /* 0x000000030200780c */ /* 0x000fe20003f05270 */
[----:B------:R-:W-:-:S12]  /*3a7b0*/  IMAD.MOV.U32 R2, RZ, RZ, R32 ;  /* 0x000000ffff027224 */ /* 0x000fd800078e0020 */
[----:B0-----:R-:W-:Y:S05]  /*3a7c0*/  @!P0 BRA `(.L_x_4111) ;  /* 0x0000000000048947 */ /* 0x001fea0003800000 */
[----:B------:R-:W-:Y:S01]  /*3a7d0*/  BPT.TRAP 0x1 ;  /* 0x000000040000795c */ /* 0x000fe20000300000 */
.L_x_4111:
[----:B------:R-:W-:Y:S05]  /*3a7e0*/  BSYNC B1 ;  /* 0x0000000000017941 */ /* 0x000fea0003800000 */
.L_x_4110:
        /* <DEDUP_REMOVED lines=13> */
.L_x_4113:
[----:B------:R-:W-:Y:S05]  /*3a8c0*/  BSYNC B1 ;  /* 0x0000000000017941 */ /* 0x000fea0003800000 */
.L_x_4112:
        /* <DEDUP_REMOVED lines=8> */
.L_x_4115:
[----:B------:R-:W-:Y:S05]  /*3a950*/  BSYNC B1 ;  /* 0x0000000000017941 */ /* 0x000fea0003800000 */
.L_x_4114:
[----:B0----5:R-:W2:Y:S04]  /*3a960*/  LDL.64 R8, [UR4] ;  /* 0x00000004ff087983 */ /* 0x021ea80008100a00 */
[----:B------:R-:W3:Y:S04]  /*3a970*/  LDL.64 R6, [UR4+0x28] ;  /* 0x00002804ff067983 */ /* 0x000ee80008100a00 */
[----:B------:R-:W4:Y:S04]  /*3a980*/  LDL.64 R4, [UR4+0x20] ;  /* 0x00002004ff047983 */ /* 0x000f280008100a00 */
[----:B------:R-:W4:Y:S04]  /*3a990*/  LDL.64 R10, [UR4+0x8] ;  /* 0x00000804ff0a7983 */ /* 0x000f280008100a00 */
[----:B--2---:R-:W2:Y:S04]  /*3a9a0*/  LD.E R9, desc[UR6][R8.64] ;  /* 0x0000000608097980 */ /* 0x004ea8000c101900 */
[----:B---3--:R-:W2:Y:S01]  /*3a9b0*/  LD.E.64 R12, desc[UR6][R6.64] ;  /* 0x00000006060c7980 */ /* 0x008ea2000c101b00 */
[----:B------:R-:W-:Y:S05]  /*3a9c0*/  WARPSYNC.ALL ;  /* 0x0000000000007948 */ /* 0x000fea0003800000 */
[----:B----4-:R0:W-:Y:S04]  /*3a9d0*/  ST.E desc[UR6][R10.64], RZ ;  /* 0x000000ff0a007985 */ /* 0x0101e8000c101906 */
[----:B------:R-:W3:Y:S01]  /*3a9e0*/  LD.E.64 R6, desc[UR6][R4.64] ;  /* 0x0000000604067980 */ /* 0x000ee2000c101b00 */
[----:B--2---:R-:W-:Y:S01]  /*3a9f0*/  IMAD R8, R9, 0x300, R12 ;  /* 0x0000030009087824 */ /* 0x004fe200078e020c */
[----:B------:R-:W-:Y:S01]  /*3aa00*/  WARPGROUP.ARRIVE ;  /* 0x00000000000079c5 */ /* 0x000fe20000000000 */
[----:B------:R-:W-:-:S02]  /*3aa10*/  IMAD.MOV.U32 R9, RZ, RZ, R13 ;  /* 0x000000ffff097224 */ /* 0x000fc400078e000d */
[----:B------:R-:W-:Y:S01]  /*3aa20*/  IMAD.MOV.U32 R209, RZ, RZ, 0x1 ;  /* 0x00000001ffd17424 */ /* 0x000fe200078e00ff */
        /* <DEDUP_REMOVED lines=10> */
[----:B------:R-:W-:-:S03]  /*3aad0*/  WARPGROUP.ARRIVE ;  /* 0x00000000000079c5 */ /* 0x000fc60000000000 */
        /* <DEDUP_REMOVED lines=21> */
[----:B------:R-:W-:-:S03]  /*3ac30*/  IMAD.MOV.U32 R9, RZ, RZ, R13 ;  /* 0x000000ffff097224 */ /* 0x000fc600078e000d */
        /* <DEDUP_REMOVED lines=8> */
[----:B------:R-:W2:Y:S04]  /*3acc0*/  LDL.64 R6, [UR4+0x38] ;  /* 0x00003804ff067983 */ /* 0x000ea80008100a00 */
[----:B------:R-:W3:Y:S04]  /*3acd0*/  LDL.64 R4, [UR4+0x30] ;  /* 0x00003004ff047983 */ /* 0x000ee80008100a00 */
[----:B--2---:R-:W2:Y:S01]  /*3ace0*/  LD.E R6, desc[UR6][R6.64] ;  /* 0x0000000606067980 */ /* 0x004ea2000c101900 */
[----:B---3--:R-:W-:Y:S01]  /*3acf0*/  MOV R4, R4 ;  /* 0x0000000400047202 */ /* 0x008fe20000000f00 */
[----:B------:R-:W-:Y:S01]  /*3ad00*/  BSSY B1, `(.L_x_4117) ;  /* 0x0000007000017945 */ /* 0x000fe20003800000 */
[----:B--2---:R-:W-:-:S04]  /*3ad10*/  LEA.HI R8, R6, R6, RZ, 0x1 ;  /* 0x0000000606087211 */ /* 0x004fc800078f08ff */
[----:B------:R-:W-:-:S05]  /*3ad20*/  LOP3.LUT R9, R8, 0xfffffffe, RZ, 0xc0, !PT ;  /* 0xfffffffe08097812 */ /* 0x000fca00078ec0ff */
[----:B------:R-:W-:-:S05]  /*3ad30*/  IMAD.IADD R9, R6, 0x1, -R9 ;  /* 0x0000000106097824 */ /* 0x000fca00078e0a09 */
[----:B------:R-:W-:-:S04]  /*3ad40*/  SHF.L.U32 R9, R9, 0x1f, RZ ;  /* 0x0000001f09097819 */ /* 0x000fc800000006ff */
[----:B------:R-:W1:Y:S02]  /*3ad50*/  SYNCS.PHASECHK.TRANS64.TRYWAIT P0, [R4+URZ+0x32410], R9 ;  /* 0x03241009040075a7 */ /* 0x000e64000800017f */
[----:B01----:R-:W-:Y:S05]  /*3ad60*/  @!P0 BRA `(.L_x_4118) ;  /* 0x000000ac00d48947 */ /* 0x003fea0003800000 */
.L_x_4141:
[----:B------:R-:W-:Y:S05]  /*3ad70*/  BSYNC B1 ;  /* 0x0000000000017941 */ /* 0x000fea0003800000 */
.L_x_4117:
[----:B------:R-:W2:Y:S04]  /*3ad80*/  LDL.64 R6, [UR4+0x40] ;  /* 0x00004004ff067983 */ /* 0x000ea80008100a00 */
[----:B0-----:R-:W3:Y:S04]  /*3ad90*/  LDL.64 R4, [UR4] ;  /* 0x00000004ff047983 */ /* 0x001ee80008100a00 */
[----:B--2---:R-:W2:Y:S04]  /*3ada0*/  LD.E R8, desc[UR6][R6.64+0x1c] ;  /* 0x00001c0606087980 */ /* 0x004ea8000c101900 */
[----:B---3--:R0:W5:Y:S04]  /*3adb0*/  LD.E R10, desc[UR6][R4.64] ;  /* 0x00000006040a7980 */ /* 0x008168000c101900 */
[----:B------:R0:W5:Y:S01]  /*3adc0*/  LD.E R11, desc[UR6][R4.64+0x4] ;  /* 0x00000406040b7980 */ /* 0x000162000c101900 */
[----:B------:R-:W-:Y:S01]  /*3add0*/  BSSY B1, `(.L_x_4119) ;  /* 0x0000005000017945 */ /* 0x000fe20003800000 */
[----:B--2---:R-:W-:-:S04]  /*3ade0*/  LOP3.LUT R8, R8, 0x1, RZ, 0xfc, !PT ;  /* 0x0000000108087812 */ /* 0x004fc800078efcff */
[----:B------:R-:W-:-:S13]  /*3adf0*/  ISETP.NE.AND P0, PT, R8, 0x3, PT ;  /* 0x000000030800780c */ /* 0x000fda0003f05270 */
[----:B0-----:R-:W-:Y:S05]  /*3ae00*/  @!P0 BRA `(.L_x_4120) ;  /* 0x0000000000048947 */ /* 0x001fea0003800000 */
[----:B------:R-:W-:Y:S01]  /*3ae10*/  BPT.TRAP 0x1 ;  /* 0x000000040000795c */ /* 0x000fe20000300000 */
.L_x_4120:
[----:B------:R-:W-:Y:S05]  /*3ae20*/  BSYNC B1 ;  /* 0x0000000000017941 */ /* 0x000fea0003800000 */
.L_x_4119:
        /* <DEDUP_REMOVED lines=13> */
.L_x_4122:
[----:B------:R-:W-:Y:S05]  /*3af00*/  BSYNC B1 ;  /* 0x0000000000017941 */ /* 0x000fea0003800000 */
.L_x_4121:
        /* <DEDUP_REMOVED lines=8> */
.L_x_4124:
[----:B------:R-:W-:Y:S05]  /*3af90*/  BSYNC B1 ;  /* 0x0000000000017941 */ /* 0x000fea0003800000 */
.L_x_4123:
[----:B------:R-:W2:Y:S04]  /*3afa0*/  LDL.64 R12, [UR4] ;  /* 0x00000004ff0c7983 */ /* 0x000ea80008100a00 */
[----:B------:R-:W3:Y:S04]  /*3afb0*/  LDL.64 R10, [UR4+0x58] ;  /* 0x00005804ff0a7983 */ /* 0x000ee80008100a00 */
[----:B------:R-:W4:Y:S04]  /*3afc0*/  LDL.64 R4, [UR4+0x48] ;  /* 0x00004804ff047983 */ /* 0x000f280008100a00 */
[----:B0----5:R-:W4:Y:S04]  /*3afd0*/  LDL.64 R8, [UR4+0x50] ;  /* 0x00005004ff087983 */ /* 0x021f280008100a00 */
[----:B------:R-:W4:Y:S04]  /*3afe0*/  LDL.LU R17, [R1+0x48c] ;  /* 0x00048c0001117983 */ /* 0x000f280000300800 */
[----:B--2---:R-:W2:Y:S04]  /*3aff0*/  LD.E R13, desc[UR6][R12.64] ;  /* 0x000000060c0d7980 */ /* 0x004ea8000c101900 */
[----:B---3--:R-:W2:Y:S04]  /*3b000*/  LD.E.64 R6, desc[UR6][R10.64] ;  /* 0x000000060a067980 */ /* 0x008ea8000c101b00 */
[----:B----4-:R-:W3:Y:S04]  /*3b010*/  LD.E R16, desc[UR6][R4.64] ;  /* 0x0000000604107980 */ /* 0x010ee8000c101900 */
[----:B------:R-:W4:Y:S01]  /*3b020*/  LD.E.64 R14, desc[UR6][R8.64] ;  /* 0x00000006080e7980 */ /* 0x000f22000c101b00 */
[----:B------:R-:W-:Y:S05]  /*3b030*/  WARPSYNC.ALL ;  /* 0x0000000000007948 */ /* 0x000fea0003800000 */
[----:B------:R-:W-:Y:S01]  /*3b040*/  WARPGROUP.ARRIVE ;  /* 0x00000000000079c5 */ /* 0x000fe20000000000 */
[----:B--2---:R-:W-:Y:S01]  /*3b050*/  IMAD R6, R13, 0xc00, R6 ;  /* 0x00000c000d067824 */ /* 0x004fe200078e0206 */
[----:B---3--:R-:W-:-:S04]  /*3b060*/  ISETP.NE.U32.AND P0, PT, R16, RZ, PT ;  /* 0x000000ff1000720c */ /* 0x008fc80003f05070 */
[----:B------:R-:W-:Y:S02]  /*3b070*/  R2UR UR10, R6 ;  /* 0x00000000060a72ca */ /* 0x000fe400000e0000 */
[----:B----4-:R-:W-:Y:S02]  /*3b080*/  R2UR UR8, R14 ;  /* 0x000000000e0872ca */ /* 0x010fe400000e0000 */
[----:B------:R-:W-:Y:S02]  /*3b090*/  R2UR UR9, R15 ;  /* 0x000000000f0972ca */ /* 0x000fe400000e0000 */
[----:B------:R-:W-:-:S03]  /*3b0a0*/  R2UR UR11, R7 ;  /* 0x00000000070b72ca */ /* 0x000fc600000e0000 */
[----:B------:R-:W-:-:S10]  /*3b0b0*/  VOTEU.ANY UP0, P0 ;  /* 0x00000000003f7886 */ /* 0x000fd40000000100 */
        /* <DEDUP_REMOVED lines=177> */
[----:B------:R-:W0:Y:S02]  /*3bbd0*/  S2R R235, SR_TID.X ;  /* 0x0000000000eb7919 */ /* 0x000e240000002100 */
        /* <DEDUP_REMOVED lines=8> */
[----:B------:R-:W2:Y:S04]  /*3bc60*/  @!P1 LDL.64 R6, [UR4+0x18] ;  /* 0x00001804ff069983 */ /* 0x000ea80008100a00 */
[----:B------:R-:W3:Y:S01]  /*3bc70*/  @!P1 LDL.64 R8, [UR4] ;  /* 0x00000004ff089983 */ /* 0x000ee20008100a00 */
[----:B------:R-:W-:-:S04]  /*3bc80*/  SHF.R.U32.HI R10, RZ, 0x7, R235 ;  /* 0x00000007ff0a7819 */ /* 0x000fc800000116eb */
[----:B------:R-:W-:-:S05]  /*3bc90*/  IADD3 R10, -R10, 0xb, RZ ;  /* 0x0000000b0a0a7810 */ /* 0x000fca0007ffe1ff */
[----:B------:R1:W-:Y:S06]  /*3bca0*/  BAR.ARV R10, 0x100 ;  /* 0x0004000a0000751d */ /* 0x0003ec0000002000 */
[----:B--2---:R-:W2:Y:S04]  /*3bcb0*/  @!P1 LD.E.64 R6, desc[UR6][R6.64+0x30] ;  /* 0x0000300606069980 */ /* 0x004ea8000c101b00 */
[----:B---3--:R-:W3:Y:S01]  /*3bcc0*/  @!P1 LD.E R8, desc[UR6][R8.64] ;  /* 0x0000000608089980 */ /* 0x008ee2000c101900 */
[----:B--2---:R-:W-:-:S05]  /*3bcd0*/  @!P1 MOV R11, R6 ;  /* 0x00000006000b9202 */ /* 0x004fca0000000f00 */
[----:B---3--:R-:W-:-:S05]  /*3bce0*/  @!P1 IMAD R11, R8, 0x8, R11 ;  /* 0x00000008080b9824 */ /* 0x008fca00078e020b */
[----:B------:R-:W-:-:S04]  /*3bcf0*/  @!P1 PRMT R11, RZ, 0x654, R11 ;  /* 0x00000654ff0b9816 */ /* 0x000fc8000000000b */
[----:B------:R2:W-:Y:S01]  /*3bd00*/  @!P1 SYNCS.ARRIVE.TRANS64.RED.A1T0 RZ, [R11+URZ], RZ ;  /* 0x000000ff0bff99a7 */ /* 0x0005e2000810043f */
[----:B0-----:R-:W3:Y:S04]  /*3bd10*/  LD.E R5, desc[UR6][R2.64+0x24] ;  /* 0x0000240602057980 */ /* 0x001ee8000c101900 */
[----:B------:R-:W4:Y:S04]  /*3bd20*/  LD.E R4, desc[UR6][R2.64] ;  /* 0x0000000602047980 */ /* 0x000f28000c101900 */
[----:B------:R-:W2:Y:S01]  /*3bd30*/  LD.E R73, desc[UR6][R72.64] ;  /* 0x0000000648497980 */ /* 0x000ea2000c101900 */
[----:B------:R-:W-:-:S03]  /*3bd40*/  LOP3.LUT R17, R17, 0xfff7ffff, RZ, 0xc0, !PT ;  /* 0xfff7ffff11117812 */ /* 0x000fc600078ec0ff */
[----:B------:R-:W2:Y:S01]  /*3bd50*/  LD.E R74, desc[UR6][R2.64+0x18] ;  /* 0x00001806024a7980 */ /* 0x000ea2000c101900 */
[----:B------:R-:W-:-:S03]  /*3bd60*/  @P1 LOP3.LUT R17, R17, 0x80000, RZ, 0xfc, !PT ;  /* 0x0008000011111812 */ /* 0x000fc600078efcff */
[----:B------:R-:W2:Y:S04]  /*3bd70*/  LD.E R13, desc[UR6][R2.64+0x8] ;  /* 0x00000806020d7980 */ /* 0x000ea8000c101900 */
[----:B------:R0:W-:Y:S04]  /*3bd80*/  STL [R1+0x48c], R17 ;  /* 0x00048c1101007387 */ /* 0x0001e80000100800 */
[----:B------:R-:W2:Y:S04]  /*3bd90*/  LD.E R16, desc[UR6][R2.64+0x4] ;  /* 0x0000040602107980 */ /* 0x000ea8000c101900 */
[----:B------:R-:W2:Y:S04]  /*3bda0*/  LD.E R21, desc[UR6][R2.64+0xc] ;  /* 0x00000c0602157980 */ /* 0x000ea8000c101900 */
[----:B------:R-:W2:Y:S04]  /*3bdb0*/  LD.E R20, desc[UR6][R2.64+0x10] ;  /* 0x0000100602147980 */ /* 0x000ea8000c101900 */
[----:B------:R-:W2:Y:S01]  /*3bdc0*/  LD.E R75, desc[UR6][R2.64+0x14] ;  /* 0x00001406024b7980 */ /* 0x000ea2000c101900 */
[----:B---3--:R-:W-:-:S13]  /*3bdd0*/  ISETP.NE.AND P0, PT, R5, 0x1, PT ;  /* 0x000000010500780c */ /* 0x008fda0003f05270 */
[----:B------:R-:W3:Y:S04]  /*3bde0*/  @P0 LD.E R14, desc[UR6][R2.64+0x28] ;  /* 0x00002806020e0980 */ /* 0x000ee8000c101900 */
[----:B0-----:R-:W3:Y:S01]  /*3bdf0*/  @P0 LD.E R17, desc[UR6][R2.64+0x2c] ;  /* 0x00002c0602110980 */ /* 0x001ee2000c101900 */
        /* <DEDUP_REMOVED lines=8> */
[--C-:B-1----:R-:W-:Y:S02]  /*3be80*/  SHF.R.S32.HI R10, RZ, 0x2, R9.reuse ;  /* 0x00000002ff0a7819 */ /* 0x102fe40000011409 */
[----:B--2---:R-:W-:-:S02]  /*3be90*/  SHF.R.S32.HI R11, RZ, 0x1f, R9 ;  /* 0x0000001fff0b7819 */ /* 0x004fc40000011409 */
[----:B------:R-:W-:Y:S02]  /*3bea0*/  LEA.HI R8, R8, R7, RZ, 0x5 ;  /* 0x0000000708087211 */ /* 0x000fe400078f28ff */
[----:B------:R-:W-:Y:S02]  /*3beb0*/  SHF.R.S32.HI R5, RZ, 0x7, R6 ;  /* 0x00000007ff057819 */ /* 0x000fe40000011406 */
[----:B------:R-:W-:Y:S01]  /*3bec0*/  LEA.HI R11, R11, R10, RZ, 0x3 ;  /* 0x0000000a0b0b7211 */ /* 0x000fe200078f18ff */
[----:B------:R-:W-:Y:S01]  /*3bed0*/  IMAD.IADD R15, R4, 0x1, -R15 ;  /* 0x00000001040f7824 */ /* 0x000fe200078e0a0f */
[----:B------:R-:W-:Y:S02]  /*3bee0*/  SHF.R.S32.HI R8, RZ, 0x5, R8 ;  /* 0x00000005ff087819 */ /* 0x000fe40000011408 */
[----:B------:R-:W-:Y:S02]  /*3bef0*/  LEA.HI R6, R6, R5, RZ, 0x1 ;  /* 0x0000000506067211 */ /* 0x000fe400078f08ff */
[----:B------:R-:W-:Y:S01]  /*3bf00*/  LOP3.LUT R11, R11, 0xfffffff8, RZ, 0xc0, !PT ;  /* 0xfffffff80b0b7812 */ /* 0x000fe200078ec0ff */
[----:B------:R-:W-:Y:S01]  /*3bf10*/  IMAD R8, R73, 0x8, R8 ;  /* 0x0000000849087824 */ /* 0x000fe200078e0208 */
[----:B------:R-:W-:-:S02]  /*3bf20*/  LOP3.LUT R6, R6, 0x3fffffe, RZ, 0xc0, !PT ;  /* 0x03fffffe06067812 */ /* 0x000fc400078ec0ff */
[----:B------:R-:W-:Y:S01]  /*3bf30*/  LEA.HI R4, R15, R15, RZ, 0x1 ;  /* 0x0000000f0f047211 */ /* 0x000fe200078f08ff */
[----:B------:R-:W-:Y:S02]  /*3bf40*/  IMAD.IADD R11, R10, 0x1, -R11 ;  /* 0x000000010a0b7824 */ /* 0x000fe400078e0a0b */
[----:B------:R-:W-:Y:S01]  /*3bf50*/  IMAD.IADD R6, R5, 0x1, -R6 ;  /* 0x0000000105067824 */ /* 0x000fe200078e0a06 */
[----:B------:R-:W-:Y:S01]  /*3bf60*/  LOP3.LUT R4, R4, 0x1ffffffe, RZ, 0xc0, !PT ;  /* 0x1ffffffe04047812 */ /* 0x000fe200078ec0ff */
[----:B------:R-:W-:-:S04]  /*3bf70*/  IMAD.U32 R11, R8, 0x10, R11 ;  /* 0x00000010080b7824 */ /* 0x000fc800078e000b */
[----:B------:R-:W-:Y:S02]  /*3bf80*/  IMAD.IADD R4, R15, 0x1, -R4 ;  /* 0x000000010f047824 */ /* 0x000fe400078e0a04 */
[----:B------:R-:W-:-:S04]  /*3bf90*/  IMAD R11, R6, 0x40, R11 ;  /* 0x00000040060b7824 */ /* 0x000fc800078e020b */
[----:B------:R-:W-:Y:S01]  /*3bfa0*/  IMAD R11, R4, 0x8, R11 ;  /* 0x00000008040b7824 */ /* 0x000fe200078e020b */
[----:B------:R-:W-:Y:S01]  /*3bfb0*/  LOP3.LUT R4, R9, 0x7ffffffc, RZ, 0xc0, !PT ;  /* 0x7ffffffc09047812 */ /* 0x000fe200078ec0ff */
[----:B------:R-:W-:-:S04]  /*3bfc0*/  IMAD R5, R0, -0x60, RZ ;  /* 0xffffffa000057824 */ /* 0x000fc800078e02ff */
[----:B------:R-:W-:Y:S02]  /*3bfd0*/  IMAD.IADD R4, R7, 0x1, -R4 ;  /* 0x0000000107047824 */ /* 0x000fe400078e0a04 */
[----:B------:R-:W-:Y:S01]  /*3bfe0*/  VIADD R5, R5, 0x1 ;  /* 0x0000000105057836 */ /* 0x000fe20000000000 */
[----:B------:R-:W-:-:S03]  /*3bff0*/  ISETP.GE.AND P1, PT, R74, 0x1, PT ;  /* 0x000000014a00780c */ /* 0x000fc60003f26270 */
[----:B------:R-:W-:Y:S01]  /*3c000*/  IMAD R6, R4, -0x2, R5 ;  /* 0xfffffffe04067824 */ /* 0x000fe200078e0205 */
[----:B------:R-:W-:Y:S01]  /*3c010*/  LOP3.LUT R8, RZ, R21, RZ, 0x33, !PT ;  /* 0x00000015ff087212 */ /* 0x000fe200078e33ff */
[----:B------:R-:W-:-:S03]  /*3c020*/  IMAD R5, R0, -0x60, R13 ;  /* 0xffffffa000057824 */ /* 0x000fc600078e020d */
[----:B------:R-:W-:Y:S01]  /*3c030*/  IADD3 R7, -R16, R6, R13 ;  /* 0x0000000610077210 */ /* 0x000fe20007ffe10d */
[----:B------:R-:W-:Y:S01]  /*3c040*/  IMAD R10, R4, -0x2, R5 ;  /* 0xfffffffe040a7824 */ /* 0x000fe200078e0205 */
[----:B------:R-:W-:Y:S03]  /*3c050*/  BSSY B1, `(.L_x_4126) ;  /* 0x0000024000017945 */ /* 0x000fe60003800000 */
[C---:B------:R-:W-:Y:S02]  /*3c060*/  IMAD.IADD R15, R7.reuse, 0x1, R20 ;  /* 0x00000001070f7824 */ /* 0x040fe400078e0214 */
[----:B------:R-:W-:Y:S02]  /*3c070*/  IMAD.IADD R8, R7, 0x1, R8 ;  /* 0x0000000107087824 */ /* 0x000fe400078e0208 */
[----:B------:R-:W-:Y:S02]  /*3c080*/  IMAD R75, R0, -0x60, R75 ;  /* 0xffffffa0004b7824 */ /* 0x000fe400078e024b */
[----:B------:R-:W-:-:S02]  /*3c090*/  VIADD R6, R6, 0xffffffff ;  /* 0xffffffff06067836 */ /* 0x000fc40000000000 */
[----:B---3--:R-:W-:-:S05]  /*3c0a0*/  @P0 IMAD.HI.U32 R14, R11, R14, RZ ;  /* 0x0000000e0b0e0227 */ /* 0x008fca00078e00ff */
[----:B------:R-:W-:-:S05]  /*3c0b0*/  @P0 SHF.R.U32.HI R11, RZ, R17, R14 ;  /* 0x00000011ff0b0219 */ /* 0x000fca000001160e */
[----:B------:R-:W0:Y:S02]  /*3c0c0*/  SHFL.IDX PT, R17, R11, RZ, 0x1c1f ;  /* 0x001c1fff0b117589 */ /* 0x000e2400000e0000 */
[----:B0-----:R-:W-:Y:S01]  /*3c0d0*/  VIADDMNMX R7, R17, R15, R10, PT ;  /* 0x0000000f11077246 */ /* 0x001fe2000380010a */
        /* <DEDUP_REMOVED lines=10> */
[----:B------:R-:W2:Y:S04]  /*3c180*/  LD.E R4, desc[UR6][R2.64+0x1c] ;  /* 0x00001c0602047980 */ /* 0x000ea8000c101900 */
[----:B------:R-:W3:Y:S01]  /*3c190*/  LD.E R9, desc[UR6][R2.64+0x20] ;  /* 0x0000200602097980 */ /* 0x000ee2000c101900 */
[----:B--2---:R-:W-:-:S05]  /*3c1a0*/  IMAD.HI.U32 R4, R5, R4, RZ ;  /* 0x0000000405047227 */ /* 0x004fca00078e00ff */
[----:B---3--:R-:W-:-:S07]  /*3c1b0*/  SHF.R.U32.HI R5, RZ, R9, R4 ;  /* 0x00000009ff057219 */ /* 0x008fce0000011604 */
.L_x_4131:
[----:B------:R-:W-:Y:S05]  /*3c1c0*/  BSYNC B3 ;  /* 0x0000000000037941 */ /* 0x000fea0003800000 */
.L_x_4130:
[----:B------:R-:W-:Y:S01]  /*3c1d0*/  LOP3.LUT R5, RZ, R5, RZ, 0x33, !PT ;  /* 0x00000005ff057212 */ /* 0x000fe200078e33ff */
[----:B------:R-:W-:Y:S06]  /*3c1e0*/  BRA `(.L_x_4132) ;  /* 0x0000000000187947 */ /* 0x000fec0003800000 */
.L_x_4129:
[----:B------:R-:W-:-:S13]  /*3c1f0*/  ISETP.NE.AND P0, PT, R74, 0x1, PT ;  /* 0x000000014a00780c */ /* 0x000fda0003f05270 */
[----:B------:R-:W-:Y:S05]  /*3c200*/  @!P0 BRA `(.L_x_4132) ;  /* 0x0000000000108947 */ /* 0x000fea0003800000 */
[----:B------:R-:W2:Y:S04]  /*3c210*/  LD.E R4, desc[UR6][R2.64+0x1c] ;  /* 0x00001c0602047980 */ /* 0x000ea8000c101900 */
[----:B------:R-:W3:Y:S01]  /*3c220*/  LD.E R12, desc[UR6][R2.64+0x20] ;  /* 0x00002006020c7980 */ /* 0x000ee2000c101900 */
[----:B--2---:R-:W-:-:S05]  /*3c230*/  IMAD.HI.U32 R5, R5, R4, RZ ;  /* 0x0000000405057227 */ /* 0x004fca00078e00ff */
[----:B---3--:R-:W-:-:S07]  /*3c240*/  SHF.R.U32.HI R5, RZ, R12, R5 ;  /* 0x0000000cff057219 */ /* 0x008fce0000011605 */
.L_x_4132:
[----:B------:R-:W-:Y:S05]  /*3c250*/  BSYNC B2 ;  /* 0x0000000000027941 */ /* 0x000fea0003800000 */
.L_x_4128:
[----:B------:R-:W-:-:S05]  /*3c260*/  IMAD R5, R74, R5, R6 ;  /* 0x000000054a057224 */ /* 0x000fca00078e0206 */
[----:B------:R-:W-:Y:S02]  /*3c270*/  VIMNMX R0, R0, R5, !PT ;  /* 0x0000000500007248 */ /* 0x000fe40007fe0100 */
[----:B------:R-:W-:-:S07]  /*3c280*/  VIADDMNMX R7, R5, R74, R7, PT ;  /* 0x0000004a05077246 */ /* 0x000fce0003800107 */
.L_x_4127:
[----:B------:R-:W-:Y:S05]  /*3c290*/  BSYNC B1 ;  /* 0x0000000000017941 */ /* 0x000fea0003800000 */
.L_x_4126:
        /* <DEDUP_REMOVED lines=132> */
.L_x_4138:
[----:B------:R-:W-:Y:S05]  /*3cae0*/  BSYNC B3 ;  /* 0x0000000000037941 */ /* 0x000fea0003800000 */
.L_x_4137:
[----:B------:R-:W-:Y:S01]  /*3caf0*/  LOP3.LUT R13, RZ, R13, RZ, 0x33, !PT ;  /* 0x0000000dff0d7212 */ /* 0x000fe200078e33ff */
[----:B------:R-:W-:Y:S06]  /*3cb00*/  BRA `(.L_x_4139) ;  /* 0x0000000000187947 */ /* 0x000fec0003800000 */
.L_x_4136:
[----:B------:R-:W-:-:S13]  /*3cb10*/  ISETP.NE.AND P6, PT, R74, 0x1, PT ;  /* 0x000000014a00780c */ /* 0x000fda0003fc5270 */
[----:B------:R-:W-:Y:S05]  /*3cb20*/  @!P6 BRA `(.L_x_4139) ;  /* 0x000000000010e947 */ /* 0x000fea0003800000 */
[----:B------:R-:W2:Y:S04]  /*3cb30*/  LD.E R4, desc[UR6][R2.64+0x1c] ;  /* 0x00001c0602047980 */ /* 0x000ea8000c101900 */
[----:B------:R-:W3:Y:S01]  /*3cb40*/  LD.E R8, desc[UR6][R2.64+0x20] ;  /* 0x0000200602087980 */ /* 0x000ee2000c101900 */
[----:B--2---:R-:W-:-:S05]  /*3cb50*/  IMAD.HI.U32 R13, R13, R4, RZ ;  /* 0x000000040d0d7227 */ /* 0x004fca00078e00ff */
[----:B---3--:R-:W-:-:S07]  /*3cb60*/  SHF.R.U32.HI R13, RZ, R8, R13 ;  /* 0x00000008ff0d7219 */ /* 0x008fce000001160d */
.L_x_4139:
[----:B------:R-:W-:Y:S05]  /*3cb70*/  BSYNC B2 ;  /* 0x0000000000027941 */ /* 0x000fea0003800000 */
.L_x_4135:
[----:B------:R-:W-:-:S05]  /*3cb80*/  IMAD R13, R74, R13, R6 ;  /* 0x0000000d4a0d7224 */ /* 0x000fca00078e0206 */
[----:B------:R-:W-:Y:S02]  /*3cb90*/  VIADDMNMX R7, R13, R74, R7, PT ;  /* 0x0000004a0d077246 */ /* 0x000fe40003800107 */
[----:B------:R-:W-:-:S07]  /*3cba0*/  VIMNMX R0, R0, R13, !PT ;  /* 0x0000000d00007248 */ /* 0x000fce0007fe0100 */
.L_x_4134:
[----:B------:R-:W-:Y:S05]  /*3cbb0*/  BSYNC B1 ;  /* 0x0000000000017941 */ /* 0x000fea0003800000 */
.L_x_4133:
[C---:B------:R-:W-:Y:S01]  /*3cbc0*/  ISETP.GT.AND P0, PT, R0.reuse, 0x1, !P0 ;  /* 0x000000010000780c */ /* 0x040fe20004704270 */
[----:B------:R-:W2:Y:S01]  /*3cbd0*/  LDL.64 R2, [UR4+0x70] ;  /* 0x00007004ff027983 */ /* 0x000ea20008100a00 */
        /* <DEDUP_REMOVED lines=67> */
[----:B------:R-:W-:-:S04]  /*3d010*/  ISETP.GT.AND P0, PT, R0, 0x48, !P1 ;  /* 0x000000480000780c */ /* 0x000fc80004f04270 */
[----:B------:R-:W-:-:S04]  /*3d020*/  ISETP.LT.OR P0, PT, R7, 0x49, P0 ;  /* 0x000000490700780c */ /* 0x000fc80000701670 */
[----:B------:R-:W-:Y:S02]  /*3d030*/  FSEL R62, R62, -INF , !P0 ;  /* 0xff8000003e3e7808 */ /* 0x000fe40004000000 */
[C---:B------:R-:W-:Y:S02]  /*3d040*/  ISETP.GT.AND P0, PT, R0.reuse, RZ, !P6 ;  /* 0x000000ff0000720c */ /* 0x040fe40007704270 */
[C---:B------:R-:W-:Y:S02]  /*3d050*/  ISETP.GT.AND P2, PT, R0.reuse, 0x49, !P2 ;  /* 0x000000490000780c */ /* 0x040fe40005744270 */
[----:B------:R-:W-:Y:S02]  /*3d060*/  ISETP.LT.OR P0, PT, R7, 0x1, P0 ;  /* 0x000000010700780c */ /* 0x000fe40000701670 */
[----:B------:R-:W-:Y:S02]  /*3d070*/  ISETP.GT.AND P3, PT, R0, 0x50, !P3 ;  /* 0x000000500000780c */ /* 0x000fe40005f64270 */
[----:B------:R-:W-:-:S02]  /*3d080*/  FSEL R8, R26, -INF , !P0 ;  /* 0xff8000001a087808 */ /* 0x000fc40004000000 */
        /* <DEDUP_REMOVED lines=18> */
[----:B------:R-:W-:Y:S02]  /*3d1b0*/  ISETP.LT.OR P2, PT, R7, 0x4a, P2 ;  /* 0x0000004a0700780c */ /* 0x000fe40001741670 */
[----:B------:R-:W-:Y:S02]  /*3d1c0*/  FMNMX.FTZ R11, R59, R4, !PT ;  /* 0x000000043b0b7209 */ /* 0x000fe40007810000 */
        /* <DEDUP_REMOVED lines=16> */
[----:B------:R-:W-:-:S05]  /*3d2d0*/  FMNMX.FTZ R11, R71, R0, !PT ;  /* 0x00000000470b7209 */ /* 0x000fca0007810000 */
[----:B--2---:R0:W-:Y:S04]  /*3d2e0*/  ST.E desc[UR6][R2.64+0x4], R11 ;  /* 0x0000040b02007985 */ /* 0x0041e8000c101906 */
[----:B------:R-:W2:Y:S01]  /*3d2f0*/  LD.E R4, desc[UR6][R2.64+0x4] ;  /* 0x0000040602047980 */ /* 0x000ea2000c101900 */
        /* <DEDUP_REMOVED lines=22> */
[----:B0-----:R-:W-:-:S05]  /*3d460*/  FMNMX.FTZ R11, R69, R0, !PT ;  /* 0x00000000450b7209 */ /* 0x001fca0007810000 */
[----:B------:R-:W0:Y:S02]  /*3d470*/  SHFL.BFLY PT, R0, R11, 0x2, 0x1f ;  /* 0x0c401f000b007f89 */ /* 0x000e2400000e0000 */
[----:B0-----:R-:W-:Y:S02]  /*3d480*/  FMNMX.FTZ R0, R11, R0, !PT ;  /* 0x000000000b007209 */ /* 0x001fe40007810000 */
[----:B------:R-:W-:Y:S04]  /*3d490*/  ST.E desc[UR6][R2.64], R11 ;  /* 0x0000000b02007985 */ /* 0x000fe8000c101906 */
[----:B--2---:R-:W0:Y:S02]  /*3d4a0*/  SHFL.BFLY PT, R7, R4, 0x2, 0x1f ;  /* 0x0c401f0004077f89 */ /* 0x004e2400000e0000 */
[----:B0-----:R-:W-:-:S02]  /*3d4b0*/  FMNMX.FTZ R10, R4, R7, !PT ;  /* 0x00000007040a7209 */ /* 0x001fc40007810000 */
[----:B------:R-:W0:Y:S04]  /*3d4c0*/  SHFL.BFLY PT, R7, R0, 0x1, 0x1f ;  /* 0x0c201f0000077f89 */ /* 0x000e2800000e0000 */
[----:B------:R-:W1:Y:S01]  /*3d4d0*/  SHFL.BFLY PT, R15, R10, 0x1, 0x1f ;  /* 0x0c201f000a0f7f89 */ /* 0x000e6200000e0000 */
[----:B0-----:R-:W-:Y:S02]  /*3d4e0*/  FMNMX.FTZ R13, R0, R7, !PT ;  /* 0x00000007000d7209 */ /* 0x001fe40007810000 */
[----:B-1----:R-:W-:-:S03]  /*3d4f0*/  FMNMX.FTZ R15, R10, R15, !PT ;  /* 0x0000000f0a0f7209 */ /* 0x002fc60007810000 */
[----:B------:R-:W-:Y:S04]  /*3d500*/  ST.E desc[UR6][R2.64], R13 ;  /* 0x0000000d02007985 */ /* 0x000fe8000c101906 */
[----:B------:R0:W-:Y:S04]  /*3d510*/  ST.E desc[UR6][R2.64+0x4], R15 ;  /* 0x0000040f02007985 */ /* 0x0001e8000c101906 */
[----:B------:R-:W2:Y:S04]  /*3d520*/  LDL.64 R6, [UR4+0x70] ;  /* 0x00007004ff067983 */ /* 0x000ea80008100a00 */
[----:B--2---:R-:W2:Y:S04]  /*3d530*/  LD.E R4, desc[UR6][R6.64+0x20] ;  /* 0x0000200606047980 */ /* 0x004ea8000c101900 */
[----:B------:R-:W2:Y:S04]  /*3d540*/  LD.E R17, desc[UR6][R6.64] ;  /* 0x0000000606117980 */ /* 0x000ea8000c101900 */
[----:B------:R-:W3:Y:S01]  /*3d550*/  LD.E R21, desc[UR6][R6.64+0x4] ;  /* 0x0000040606157980 */ /* 0x000ee2000c101900 */
[C---:B--2---:R-:W-:Y:S01]  /*3d560*/  FMUL.FTZ R0, R17.reuse, R4 ;  /* 0x0000000411007220 */ /* 0x044fe20000410000 */
[----:B------:R-:W-:-:S04]  /*3d570*/  FSETP.NEU.FTZ.AND P0, PT, R17, -INF , PT ;  /* 0xff8000001100780b */ /* 0x000fc80003f1d000 */
[----:B------:R-:W-:Y:S01]  /*3d580*/  FSEL R17, R0, RZ, P0 ;  /* 0x000000ff00117208 */ /* 0x000fe20000000000 */
[----:B---3--:R-:W-:Y:S01]  /*3d590*/  FMUL.FTZ R0, R4, R21 ;  /* 0x0000001504007220 */ /* 0x008fe20000410000 */
[----:B------:R-:W-:-:S04]  /*3d5a0*/  FSETP.NEU.FTZ.AND P0, PT, R21, -INF , PT ;  /* 0xff8000001500780b */ /* 0x000fc80003f1d000 */
[----:B0-----:R-:W-:Y:S01]  /*3d5b0*/  FSEL R3, R0, RZ, P0 ;  /* 0x000000ff00037208 */ /* 0x001fe20000000000 */
[-CC-:B------:R-:W-:Y:S01]  /*3d5c0*/  FFMA.FTZ R168, R24, R4.reuse, -R17.reuse ;  /* 0x0000000418a87223 */ /* 0x180fe20000010811 */
[----:B------:R-:W-:-:S03]  /*3d5d0*/  FFMA.FTZ R28, R25, R4, -R17 ;  /* 0x00000004191c7223 */ /* 0x000fc60000010811 */
[-CC-:B------:R-:W-:Y:S01]  /*3d5e0*/  FFMA.FTZ R25, R8, R4.reuse, -R3.reuse ;  /* 0x0000000408197223 */ /* 0x180fe20000010803 */
[-C--:B------:R-:W-:Y:S01]  /*3d5f0*/  FFMA.FTZ R169, R27, R4.reuse, -R3 ;  /* 0x000000041ba97223 */ /* 0x080fe20000010803 */
[-C--:B------:R-:W-:Y:S01]  /*3d600*/  FFMA.FTZ R26, R9, R4.reuse, -R17 ;  /* 0x00000004091a7223 */ /* 0x080fe20000010811 */
[-C--:B------:R-:W-:Y:S01]  /*3d610*/  FFMA.FTZ R24, R30, R4.reuse, -R3 ;  /* 0x000000041e187223 */ /* 0x080fe20000010803 */
[----:B------:R-:W-:Y:S01]  /*3d620*/  MUFU.EX2 R168, R168 ;  /* 0x000000a800a87308 */ /* 0x000fe20000000800 */
[-C--:B------:R-:W-:Y:S01]  /*3d630*/  FFMA.FTZ R170, R29, R4.reuse, -R17 ;  /* 0x000000041daa7223 */ /* 0x080fe20000010811 */
[----:B------:R-:W-:-:S06]  /*3d640*/  FFMA.FTZ R171, R31, R4, -R3 ;  /* 0x000000041fab7223 */ /* 0x000fcc0000010803 */
[----:B------:R-:W0:Y:S01]  /*3d650*/  MUFU.EX2 R28, R28 ;  /* 0x0000001c001c7308 */ /* 0x000e220000000800 */
[-C--:B------:R-:W-:Y:S01]  /*3d660*/  FFMA.FTZ R12, R5, R4.reuse, -R17 ;  /* 0x00000004050c7223 */ /* 0x080fe20000010811 */
[----:B------:R-:W-:-:S06]  /*3d670*/  FFMA.FTZ R16, R34, R4, -R3 ;  /* 0x0000000422107223 */ /* 0x000fcc0000010803 */
[----:B------:R-:W-:Y:S08]  /*3d680*/  MUFU.EX2 R25, R25 ;  /* 0x0000001900197308 */ /* 0x000ff00000000800 */
[----:B------:R-:W1:Y:S01]  /*3d690*/  MUFU.EX2 R169, R169 ;  /* 0x000000a900a97308 */ /* 0x000e620000000800 */
[----:B------:R-:W-:-:S07]  /*3d6a0*/  FFMA.FTZ R11, R33, R4, -R17 ;  /* 0x00000004210b7223 */ /* 0x000fce0000010811 */
[----:B------:R-:W2:Y:S01]  /*3d6b0*/  MUFU.EX2 R26, R26 ;  /* 0x0000001a001a7308 */ /* 0x000ea20000000800 */
[----:B------:R-:W-:-:S07]  /*3d6c0*/  FFMA.FTZ R15, R35, R4, -R3 ;  /* 0x00000004230f7223 */ /* 0x000fce0000010803 */
[----:B------:R-:W3:Y:S01]  /*3d6d0*/  MUFU.EX2 R24, R24 ;  /* 0x0000001800187308 */ /* 0x000ee20000000800 */
[----:B------:R-:W-:-:S07]  /*3d6e0*/  FFMA.FTZ R14, R36, R4, -R17 ;  /* 0x00000004240e7223 */ /* 0x000fce0000010811 */
[----:B------:R-:W4:Y:S01]  /*3d6f0*/  MUFU.EX2 R170, R170 ;  /* 0x000000aa00aa7308 */ /* 0x000f220000000800 */
[----:B------:R-:W-:-:S07]  /*3d700*/  FFMA.FTZ R20, R38, R4, -R3 ;  /* 0x0000000426147223 */ /* 0x000fce0000010803 */
[----:B------:R-:W5:Y:S01]  /*3d710*/  MUFU.EX2 R171, R171 ;  /* 0x000000ab00ab7308 */ /* 0x000f620000000800 */
[----:B0-----:R-:W-:Y:S01]  /*3d720*/  FADD.FTZ R5, R168, R28 ;  /* 0x0000001ca8057221 */ /* 0x001fe20000010000 */
[----:B------:R-:W-:-:S06]  /*3d730*/  FFMA.FTZ R13, R37, R4, -R17 ;  /* 0x00000004250d7223 */ /* 0x000fcc0000010811 */
[----:B------:R-:W0:Y:S01]  /*3d740*/  MUFU.EX2 R12, R12 ;  /* 0x0000000c000c7308 */ /* 0x000e220000000800 */
[-CC-:B------:R-:W-:Y:S01]  /*3d750*/  FFMA.FTZ R184, R40, R4.reuse, -R17.reuse ;  /* 0x0000000428b87223 */ /* 0x180fe20000010811 */
[-CC-:B------:R-:W-:Y:S01]  /*3d760*/  FFMA.FTZ R183, R41, R4.reuse, -R17.reuse ;  /* 0x0000000429b77223 */ /* 0x180fe20000010811 */
[----:B------:R-:W-:-:S05]  /*3d770*/  FFMA.FTZ R186, R44, R4, -R17 ;  /* 0x000000042cba7223 */ /* 0x000fca0000010811 */
[----:B------:R-:W0:Y:S01]  /*3d780*/  MUFU.EX2 R16, R16 ;  /* 0x0000001000107308 */ /* 0x000e220000000800 */
[-CC-:B------:R-:W-:Y:S01]  /*3d790*/  FFMA.FTZ R185, R45, R4.reuse, -R17.reuse ;  /* 0x000000042db97223 */ /* 0x180fe20000010811 */
[-CC-:B------:R-:W-:Y:S01]  /*3d7a0*/  FFMA.FTZ R193, R48, R4.reuse, -R17.reuse ;  /* 0x0000000430c17223 */ /* 0x180fe20000010811 */
[-CC-:B------:R-:W-:Y:S01]  /*3d7b0*/  FFMA.FTZ R190, R49, R4.reuse, -R17.reuse ;  /* 0x0000000431be7223 */ /* 0x180fe20000010811 */
[-CC-:B------:R-:W-:Y:S01]  /*3d7c0*/  FFMA.FTZ R195, R52, R4.reuse, -R17.reuse ;  /* 0x0000000434c37223 */ /* 0x180fe20000010811 */
[-CC-:B------:R-:W-:Y:S01]  /*3d7d0*/  FFMA.FTZ R194, R53, R4.reuse, -R17.reuse ;  /* 0x0000000435c27223 */ /* 0x180fe20000010811 */
[-CC-:B------:R-:W-:Y:S02]  /*3d7e0*/  FFMA.FTZ R201, R56, R4.reuse, -R17.reuse ;  /* 0x0000000438c97223 */ /* 0x180fe40000010811 */
[----:B------:R-:W0:Y:S01]  /*3d7f0*/  MUFU.EX2 R11, R11 ;  /* 0x0000000b000b7308 */ /* 0x000e220000000800 */
[-CC-:B------:R-:W-:Y:S01]  /*3d800*/  FFMA.FTZ R200, R57, R4.reuse, -R17.reuse ;  /* 0x0000000439c87223 */ /* 0x180fe20000010811 */
[-CC-:B------:R-:W-:Y:S01]  /*3d810*/  FFMA.FTZ R203, R60, R4.reuse, -R17.reuse ;  /* 0x000000043ccb7223 */ /* 0x180fe20000010811 */
[-CC-:B------:R-:W-:Y:S01]  /*3d820*/  FFMA.FTZ R202, R61, R4.reuse, -R17.reuse ;  /* 0x000000043dca7223 */ /* 0x180fe20000010811 */
[-CC-:B------:R-:W-:Y:S01]  /*3d830*/  FFMA.FTZ R206, R64, R4.reuse, -R17.reuse ;  /* 0x0000000440ce7223 */ /* 0x180fe20000010811 */
[-CC-:B------:R-:W-:Y:S01]  /*3d840*/  FFMA.FTZ R205, R65, R4.reuse, -R17.reuse ;  /* 0x0000000441cd7223 */ /* 0x180fe20000010811 */
[-CC-:B------:R-:W-:Y:S01]  /*3d850*/  FFMA.FTZ R208, R68, R4.reuse, -R17.reuse ;  /* 0x0000000444d07223 */ /* 0x180fe20000010811 */
[-C--:B------:R-:W-:Y:S01]  /*3d860*/  FFMA.FTZ R207, R69, R4.reuse, -R17 ;  /* 0x0000000445cf7223 */ /* 0x080fe20000010811 */
[----:B------:R-:W0:Y:S01]  /*3d870*/  MUFU.EX2 R15, R15 ;  /* 0x0000000f000f7308 */ /* 0x000e220000000800 */
[----:B-1----:R-:W-:Y:S01]  /*3d880*/  FADD.FTZ R9, R25, R169 ;  /* 0x000000a919097221 */ /* 0x002fe20000010000 */
[-C--:B------:R-:W-:Y:S01]  /*3d890*/  FFMA.FTZ R17, R39, R4.reuse, -R3 ;  /* 0x0000000427117223 */ /* 0x080fe20000010803 */
[----:B--2---:R-:W-:Y:S01]  /*3d8a0*/  FADD.FTZ R5, R26, R5 ;  /* 0x000000051a057221 */ /* 0x004fe20000010000 */
[----:B------:R-:W-:Y:S01]  /*3d8b0*/  FFMA.FTZ R0, R42, R4, -R3 ;  /* 0x000000042a007223 */ /* 0x000fe20000010803 */
[----:B---3--:R-:W-:-:S03]  /*3d8c0*/  FADD.FTZ R2, R24, R9 ;  /* 0x0000000918027221 */ /* 0x008fc60000010000 */
[----:B------:R-:W1:Y:S01]  /*3d8d0*/  MUFU.EX2 R14, R14 ;  /* 0x0000000e000e7308 */ /* 0x000e620000000800 */
[----:B----4-:R-:W-:Y:S01]  /*3d8e0*/  FADD.FTZ R5, R170, R5 ;  /* 0x00000005aa057221 */ /* 0x010fe20000010000 */
[----:B-----5:R-:W-:-:S06]  /*3d8f0*/  FADD.FTZ R9, R171, R2 ;  /* 0x00000002ab097221 */ /* 0x020fcc0000010000 */
[----:B------:R-:W2:Y:S01]  /*3d900*/  MUFU.EX2 R20, R20 ;  /* 0x0000001400147308 */ /* 0x000ea20000000800 */
[----:B------:R-:W-:Y:S01]  /*3d910*/  FFMA.FTZ R187, R43, R4, -R3 ;  /* 0x000000042bbb7223 */ /* 0x000fe20000010803 */
[----:B0-----:R-:W-:-:S06]  /*3d920*/  FADD.FTZ R2, R12, R5 ;  /* 0x000000050c027221 */ /* 0x001fcc0000010000 */
[----:B------:R-:W0:Y:S01]  /*3d930*/  MUFU.EX2 R13, R13 ;  /* 0x0000000d000d7308 */ /* 0x000e220000000800 */
[----:B------:R-:W-:Y:S01]  /*3d940*/  FADD.FTZ R8, R16, R9 ;  /* 0x0000000910087221 */ /* 0x000fe20000010000 */
[----:B------:R-:W-:-:S06]  /*3d950*/  FFMA.FTZ R189, R46, R4, -R3 ;  /* 0x000000042ebd7223 */ /* 0x000fcc0000010803 */
[----:B------:R-:W3:Y:S01]  /*3d960*/  MUFU.EX2 R17, R17 ;  /* 0x0000001100117308 */ /* 0x000ee20000000800 */
[----:B------:R-:W-:Y:S01]  /*3d970*/  FADD.FTZ R5, R11, R2 ;  /* 0x000000020b057221 */ /* 0x000fe20000010000 */
[----:B------:R-:W-:-:S06]  /*3d980*/  FADD.FTZ R9, R15, R8 ;  /* 0x000000080f097221 */ /* 0x000fcc0000010000 */
[----:B------:R-:W4:Y:S01]  /*3d990*/  MUFU.EX2 R184, R184 ;  /* 0x000000b800b87308 */ /* 0x000f220000000800 */
[----:B------:R-:W-:-:S07]  /*3d9a0*/  FFMA.FTZ R188, R47, R4, -R3 ;  /* 0x000000042fbc7223 */ /* 0x000fce0000010803 */
[----:B------:R-:W5:Y:S01]  /*3d9b0*/  MUFU.EX2 R0, R0 ;  /* 0x0000000000007308 */ /* 0x000f620000000800 */
[----:B-1----:R-:W-:Y:S01]  /*3d9c0*/  FADD.FTZ R2, R14, R5 ;  /* 0x000000050e027221 */ /* 0x002fe20000010000 */
[----:B--2---:R-:W-:-:S06]  /*3d9d0*/  FADD.FTZ R10, R20, R9 ;  /* 0x00000009140a7221 */ /* 0x004fcc0000010000 */
[----:B------:R-:W1:Y:S01]  /*3d9e0*/  MUFU.EX2 R183, R183 ;  /* 0x000000b700b77308 */ /* 0x000e620000000800 */
[----:B------:R-:W-:-:S07]  /*3d9f0*/  FFMA.FTZ R197, R50, R4, -R3 ;  /* 0x0000000432c57223 */ /* 0x000fce0000010803 */
[----:B------:R-:W2:Y:S01]  /*3da00*/  MUFU.EX2 R187, R187 ;  /* 0x000000bb00bb7308 */ /* 0x000ea20000000800 */
[----:B0-----:R-:W-:Y:S01]  /*3da10*/  FADD.FTZ R5, R13, R2 ;  /* 0x000000020d057221 */ /* 0x001fe20000010000 */
[----:B---3--:R-:W-:-:S06]  /*3da20*/  FADD.FTZ R9, R17, R10 ;  /* 0x0000000a11097221 */ /* 0x008fcc0000010000 */
[----:B------:R-:W0:Y:S01]  /*3da30*/  MUFU.EX2 R186, R186 ;  /* 0x000000ba00ba7308 */ /* 0x000e220000000800 */
[----:B------:R-:W-:-:S07]  /*3da40*/  FFMA.FTZ R196, R51, R4, -R3 ;  /* 0x0000000433c47223 */ /* 0x000fce0000010803 */
[----:B------:R-:W3:Y:S01]  /*3da50*/  MUFU.EX2 R189, R189 ;  /* 0x000000bd00bd7308 */ /* 0x000ee20000000800 */
[----:B----4-:R-:W-:Y:S01]  /*3da60*/  FADD.FTZ R2, R184, R5 ;  /* 0x00000005b8027221 */ /* 0x010fe20000010000 */
[----:B-----5:R-:W-:-:S06]  /*3da70*/  FADD.FTZ R30, R0, R9 ;  /* 0x00000009001e7221 */ /* 0x020fcc0000010000 */
        /* <DEDUP_REMOVED lines=50> */
[----:B------:R-:W1:Y:S08]  /*3dda0*/  MUFU.EX2 R205, R205 ;  /* 0x000000cd00cd7308 */ /* 0x000e700000000800 */
[----:B------:R-:W2:Y:S01]  /*3ddb0*/  MUFU.EX2 R21, R21 ;  /* 0x0000001500157308 */ /* 0x000ea20000000800 */
[----:B0-----:R-:W-:Y:S01]  /*3ddc0*/  FADD.FTZ R3, R202, R3 ;  /* 0x00000003ca037221 */ /* 0x001fe20000010000 */
[----:B---3--:R-:W-:-:S06]  /*3ddd0*/  FADD.FTZ R5, R9, R2 ;  /* 0x0000000209057221 */ /* 0x008fcc0000010000 */
[----:B------:R-:W0:Y:S08]  /*3dde0*/  MUFU.EX2 R208, R208 ;  /* 0x000000d000d07308 */ /* 0x000e300000000800 */
[----:B------:R-:W3:Y:S01]  /*3ddf0*/  MUFU.EX2 R182, R182 ;  /* 0x000000b600b67308 */ /* 0x000ee20000000800 */
[----:B----4-:R-:W-:Y:S01]  /*3de00*/  FADD.FTZ R2, R206, R3 ;  /* 0x00000003ce027221 */ /* 0x010fe20000010000 */
[----:B-----5:R-:W-:-:S06]  /*3de10*/  FADD.FTZ R4, R180, R5 ;  /* 0x00000005b4047221 */ /* 0x020fcc0000010000 */
[----:B------:R-:W4:Y:S08]  /*3de20*/  MUFU.EX2 R207, R207 ;  /* 0x000000cf00cf7308 */ /* 0x000f300000000800 */
[----:B------:R-:W5:Y:S01]  /*3de30*/  MUFU.EX2 R181, R181 ;  /* 0x000000b500b57308 */ /* 0x000f620000000800 */
[----:B-1----:R-:W-:Y:S01]  /*3de40*/  FADD.FTZ R3, R205, R2 ;  /* 0x00000002cd037221 */ /* 0x002fe20000010000 */
[----:B--2---:R-:W-:-:S03]  /*3de50*/  FADD.FTZ R5, R21, R4 ;  /* 0x0000000415057221 */ /* 0x004fc60000010000 */
[----:B0-----:R-:W-:Y:S01]  /*3de60*/  FADD.FTZ R2, R208, R3 ;  /* 0x00000003d0027221 */ /* 0x001fe20000010000 */
[----:B---3--:R-:W-:-:S03]  /*3de70*/  FADD.FTZ R4, R182, R5 ;  /* 0x00000005b6047221 */ /* 0x008fc60000010000 */
[----:B----4-:R-:W-:Y:S01]  /*3de80*/  FADD.FTZ R31, R207, R2 ;  /* 0x00000002cf1f7221 */ /* 0x010fe20000010000 */
[----:B-----5:R-:W-:-:S04]  /*3de90*/  FADD.FTZ R33, R181, R4 ;  /* 0x00000004b5217221 */ /* 0x020fc80000010000 */
[----:B------:R-:W-:Y:S04]  /*3dea0*/  ST.E desc[UR6][R6.64+0x10], R31 ;  /* 0x0000101f06007985 */ /* 0x000fe8000c101906 */
[----:B------:R0:W-:Y:S04]  /*3deb0*/  ST.E desc[UR6][R6.64+0x14], R33 ;  /* 0x0000142106007985 */ /* 0x0001e8000c101906 */
[----:B------:R-:W2:Y:S04]  /*3dec0*/  LDL.64 R36, [UR4] ;  /* 0x00000004ff247983 */ /* 0x000ea80008100a00 */
[----:B------:R-:W3:Y:S01]  /*3ded0*/  LDL.64 R38, [UR4+0x98] ;  /* 0x00009804ff267983 */ /* 0x000ee20008100a00 */
[----:B------:R-:W-:-:S03]  /*3dee0*/  LEA.HI R34, R235, 0x8, RZ, 0x19 ;  /* 0x00000008eb227811 */ /* 0x000fc600078fc8ff */
[----:B------:R-:W4:Y:S02]  /*3def0*/  LDL.64 R2, [UR4+0x80] ;  /* 0x00008004ff027983 */ /* 0x000f240008100a00 */
[----:B------:R1:W-:Y:S06]  /*3df00*/  BAR.SYNC.DEFER_BLOCKING R34, 0x100 ;  /* 0x000400220000751d */ /* 0x0003ec0000010000 */
[----:B0-----:R-:W5:Y:S04]  /*3df10*/  LDL.64 R6, [UR4+0x88] ;  /* 0x00008804ff067983 */ /* 0x001f680008100a00 */
[----:B--2---:R-:W2:Y:S04]  /*3df20*/  LD.E R37, desc[UR6][R36.64] ;  /* 0x0000000624257980 */ /* 0x004ea8000c101900 */
[----:B---3--:R-:W2:Y:S04]  /*3df30*/  LD.E.64 R4, desc[UR6][R38.64] ;  /* 0x0000000626047980 */ /* 0x008ea8000c101b00 */
[----:B----4-:R-:W3:Y:S04]  /*3df40*/  LD.E R27, desc[UR6][R2.64] ;  /* 0x00000006021b7980 */ /* 0x010ee8000c101900 */
[----:B------:R-:W4:Y:S04]  /*3df50*/  LD.E R29, desc[UR6][R2.64+0x4] ;  /* 0x00000406021d7980 */ /* 0x000f28000c101900 */
        /* <DEDUP_REMOVED lines=72> */
[----:B--2---:R-:W-:-:S03]  /*3e3e0*/  IMAD R4, R37, 0xc00, R4 ;  /* 0x00000c0025047824 */ /* 0x004fc600078e0204 */
        /* <DEDUP_REMOVED lines=58> */
[----:B------:R-:W-:Y:S02]  /*3e790*/  F2FP.BF16.F32.PACK_AB R169, R169, R25 ;  /* 0x00000019a9a9723e */ /* 0x000fe400000010ff */
[----:B------:R-:W-:Y:S01]  /*3e7a0*/  F2FP.BF16.F32.PACK_AB R171, R171, R24 ;  /* 0x00000018abab723e */ /* 0x000fe200000010ff */
        /* <DEDUP_REMOVED lines=128> */
[----:B------:R-:W-:Y:S01]  /*3efb0*/  ST.E desc[UR6][R6.64], RZ ;  /* 0x000000ff06007985 */ /* 0x000fe2000c101906 */
[----:B0-----:R-:W-:-:S06]  /*3efc0*/  WARPGROUP.ARRIVE ;  /* 0x00000000000079c5 */ /* 0x001fcc0000000000 */
[----:B------:R-:W-:Y:S03]  /*3efd0*/  HGMMA.64x256x16.F32.BF16 R24, R168, gdesc[UR8].tnspB, RZ, !UPT, gsb0 ;  /* 0x43e00008a8187df0 */ /* 0x000fe6000c0018ff */
[----:B------:R-:W-:Y:S02]  /*3efe0*/  WARPGROUP.DEPBAR.LE gsb0, 0x0 ;  /* 0x00008000000079c5 */ /* 0x000fe40000010000 */
        /* <DEDUP_REMOVED lines=128> */
[----:B------:R-:W-:Y:S04]  /*3f7f0*/  ST.E desc[UR6][R6.64], R209 ;  /* 0x000000d106007985 */ /* 0x000fe8000c101906 */
[----:B0-----:R-:W5:Y:S04]  /*3f800*/  LD.E R24, desc[UR6][R2.64] ;  /* 0x0000000602187980 */ /* 0x001f68000c101900 */
[----:B-1----:R-:W5:Y:S04]  /*3f810*/  LD.E R25, desc[UR6][R2.64+0x4] ;  /* 0x0000040602197980 */ /* 0x002f68000c101900 */
[----:B--2---:R-:W2:Y:S04]  /*3f820*/  LD.E R26, desc[UR6][R2.64+0x8] ;  /* 0x00000806021a7980 */ /* 0x004ea8000c101900 */
[----:B---3--:R-:W2:Y:S04]  /*3f830*/  LD.E R27, desc[UR6][R2.64+0xc] ;  /* 0x00000c06021b7980 */ /* 0x008ea8000c101900 */
[----:B----4-:R-:W2:Y:S04]  /*3f840*/  LD.E R28, desc[UR6][R2.64+0x10] ;  /* 0x00001006021c7980 */ /* 0x010ea8000c101900 */
        /* <DEDUP_REMOVED lines=130> */
[----:B------:R-:W-:-:S04]  /*40070*/  F2FP.BF16.F32.PACK_AB R171, R17, R20 ;  /* 0x0000001411ab723e */ /* 0x000fc800000010ff */
[----:B--2---:R-:W-:-:S06]  /*40080*/  WARPGROUP.ARRIVE ;  /* 0x00000000000079c5 */ /* 0x004fcc0000000000 */
[----:B------:R-:W-:Y:S03]  /*40090*/  HGMMA.64x256x16.F32.BF16 R24, R168, gdesc[UR8].tnspB, R24, gsb0 ;  /* 0x43e00008a8187df0 */ /* 0x000fe60008001818 */
        /* <DEDUP_REMOVED lines=1457> */
[----:B------:R-:W-:-:S13]  /*45bb0*/  LOP3.LUT P6, RZ, R235, 0x7f, RZ, 0xc0, !PT ;  /* 0x0000007febff7812 */ /* 0x000fda00078cc0ff */
[----:B0-----:R-:W-:Y:S05]  /*45bc0*/  @P6 BRA `(.L_x_4140) ;  /* 0x0000000000206947 */ /* 0x001fea0003800000 */
[----:B------:R-:W2:Y:S04]  /*45bd0*/  LDL.64 R2, [UR4+0x40] ;  /* 0x00004004ff027983 */ /* 0x000ea80008100a00 */
[----:B------:R-:W3:Y:S04]  /*45be0*/  LDL.64 R4, [UR4] ;  /* 0x00000004ff047983 */ /* 0x000ee80008100a00 */
[----:B--2---:R-:W2:Y:S04]  /*45bf0*/  LD.E.64 R2, desc[UR6][R2.64+0x30] ;  /* 0x0000300602027980 */ /* 0x004ea8000c101b00 */
[----:B---3--:R-:W3:Y:S01]  /*45c00*/  LD.E R4, desc[UR6][R4.64] ;  /* 0x0000000604047980 */ /* 0x008ee2000c101900 */
[----:B--2---:R-:W-:-:S05]  /*45c10*/  MOV R7, R2 ;  /* 0x0000000200077202 */ /* 0x004fca0000000f00 */
[----:B---3--:R-:W-:-:S05]  /*45c20*/  IMAD R0, R4, 0x8, R7 ;  /* 0x0000000804007824 */ /* 0x008fca00078e0207 */
[----:B------:R-:W-:-:S04]  /*45c30*/  PRMT R0, RZ, 0x654, R0 ;  /* 0x00000654ff007816 */ /* 0x000fc80000000000 */
[----:B------:R0:W-:Y:S03]  /*45c40*/  SYNCS.ARRIVE.TRANS64.RED.A1T0 RZ, [R0+URZ], RZ ;  /* 0x000000ff00ff79a7 */ /* 0x0001e6000810043f */
.L_x_4140:
[----:B------:R-:W-:-:S04]  /*45c50*/  IMAD.MOV.U32 R237, RZ, RZ, 0x0 ;  /* 0x00000000ffed7424 */ /* 0x000fc800078e00ff */
[----:B0-----:R-:W-:Y:S05]  /*45c60*/  RET.REL.NODEC R236 `(_ZN7cutlass13device_kernelIN5flash11enable_sm90INS1_16FlashAttnFwdSm90INS1_25CollectiveMainloopFwdSm90ILi2EN4cute5tupleIJNS5_1CILi1EEES8_S8_EEENS6_IJNS7_ILi128EEENS7_ILi96EEENS7_ILi64EEEEEELi256ENS_10bfloat16_tEfNS_4arch4Sm90ELb0ELb1ELb0ELb1ELb0ELb1ELb1ELb1ELb0ELb1ELb0ELb0EEENS1_21CollectiveEpilogueFwdINS6_IJSA_NS7_ILi256EEESB_EEES9_SE_SG_Li256ELb1ELb1ELb0ELb0EEENS1_36VarlenDynamicPersistentTileSchedulerILi128ELi96ELi256ELi128ELb0ELb1ELb1ELb1ELb0ELb1EEEEEEEEEvNT_6ParamsE) ;  /* 0xfffffba0ece47950 */ /* 0x001fea0003c3ffff */
.L_x_4116:
[----:B0-----:R0:W1:Y:S02]  /*45c70*/  SYNCS.PHASECHK.TRANS64.TRYWAIT P0, [R8+URZ], R9 ;  /* 0x00000009080075a7 */ /* 0x001064000800017f */
[----:B-1----:R-:W-:Y:S05]  /*45c80*/  @!P0 NANOSLEEP.SYNCS 0x989680 ;  /* 0x009896800000895d */ /* 0x002fea0003900000 */
[----:B------:R-:W1:Y:S02]  /*45c90*/  @!P0 SYNCS.PHASECHK.TRANS64 P0, [R8+URZ], R9 ;  /* 0x00000009080085a7 */ /* 0x000e64000800007f */
[----:B-1----:R-:W-:Y:S05]  /*45ca0*/  @!P0 BRA `(.L_x_4116) ;  /* 0xfffffffc00f08947 */ /* 0x002fea000383ffff */
[----:B------:R-:W-:Y:S05]  /*45cb0*/  BRA `(.L_x_4115) ;  /* 0xffffff4c00247947 */ /* 0x000fea000383ffff */
.L_x_4118:
[----:B0-----:R0:W1:Y:S02]  /*45cc0*/  SYNCS.PHASECHK.TRANS64.TRYWAIT P0, [R4+URZ+0x32410], R9 ;  /* 0x03241009040075a7 */ /* 0x001064000800017f */
[----:B-1----:R-:W-:Y:S05]  /*45cd0*/  @!P0 NANOSLEEP.SYNCS 0x989680 ;  /* 0x009896800000895d */ /* 0x002fea0003900000 */
[----:B------:R-:W1:Y:S02]  /*45ce0*/  @!P0 SYNCS.PHASECHK.TRANS64 P0, [R4+URZ+0x32410], R9 ;  /* 0x03241009040085a7 */ /* 0x000e64000800007f */
[----:B-1----:R-:W-:Y:S05]  /*45cf0*/  @!P0 BRA `(.L_x_4118) ;  /* 0xfffffffc00f08947 */ /* 0x002fea000383ffff */
[----:B------:R-:W-:Y:S05]  /*45d00*/  BRA `(.L_x_4141) ;  /* 0xffffff5000187947 */ /* 0x000fea000383ffff */
.L_x_4125:
[----:B0-----:R0:W1:Y:S02]  /*45d10*/  SYNCS.PHASECHK.TRANS64.TRYWAIT P0, [R8+URZ], R9 ;  /* 0x00000009080075a7 */ /* 0x001064000800017f */
[----:B-1----:R-:W-:Y:S05]  /*45d20*/  @!P0 NANOSLEEP.SYNCS 0x989680 ;  /* 0x009896800000895d */ /* 0x002fea0003900000 */
[----:B------:R-:W1:Y:S02]  /*45d30*/  @!P0 SYNCS.PHASECHK.TRANS64 P0, [R8+URZ], R9 ;  /* 0x00000009080085a7 */ /* 0x000e64000800007f */
[----:B-1----:R-:W-:Y:S05]  /*45d40*/  @!P0 BRA `(.L_x_4125) ;  /* 0xfffffffc00f08947 */ /* 0x002fea000383ffff */
[----:B------:R-:W-:Y:S05]  /*45d50*/  BRA `(.L_x_4124) ;  /* 0xffffff50008c7947 */ /* 0x000fea000383ffff */
.L_x_4142:
        /* <DEDUP_REMOVED lines=10> */
.L_x_6047:


//--------------------- .text._ZN7cutlass13device_kernelIN5flash11enable_sm90INS1_16FlashAttnFwdSm90INS1_25CollectiveMainloopFwdSm90ILi2EN4cute5tupleIJNS5_1CILi1EEES8_S8_EEENS6_IJNS7_ILi128EEENS7_ILi96EEENS7_ILi64EEEEEELi256ENS_10bfloat16_tEfNS_4arch4Sm90ELb1ELb0ELb0ELb0ELb0ELb0ELb0ELb1ELb0ELb1ELb0ELb0EEENS1_21CollectiveEpilogueFwdINS6_IJSA_NS7_ILi256EEESB_EEES9_SE_SG_Li256ELb0ELb1ELb0ELb0EEENS1_30DynamicPersistentTileSchedulerILi256ELi128ELb0ELb1ELb1EEEEEEEEEvNT_6ParamsE --------------------------
	.section	.text._ZN7cutlass13device_kernelIN5flash11enable_sm90INS1_16FlashAttnFwdSm90INS1_25CollectiveMainloopFwdSm90ILi2EN4cute5tupleIJNS5_1CILi1EEES8_S8_EEENS6_IJNS7_ILi128EEENS7_ILi96EEENS7_ILi64EEEEEELi256ENS_10bfloat16_tEfNS_4arch4Sm90ELb1ELb0ELb0ELb0ELb0ELb0ELb0ELb1ELb0ELb1ELb0ELb0EEENS1_21CollectiveEpilogueFwdINS6_IJSA_NS7_ILi256EEESB_EEES9_SE_SG_Li256ELb0ELb1ELb0ELb0EEENS1_30DynamicPersistentTileSchedulerILi256ELi128ELb0ELb1ELb1EEEEEEEEEvNT_6ParamsE,"ax",@progbits
	.align	128
.text._ZN7cutlass13device_kernelIN5flash11enable_sm90INS1_16FlashAttnFwdSm90INS1_25CollectiveMainloopFwdSm90ILi2EN4cute5tupleIJNS5_1CILi1EEES8_S8_EEENS6_IJNS7_ILi128EEENS7_ILi96EEENS7_ILi64EEEEEELi256ENS_10bfloat16_tEfNS_4arch4Sm90ELb1ELb0ELb0ELb0ELb0ELb0ELb0ELb1ELb0ELb1ELb0ELb0EEENS1_21CollectiveEpilogueFwdINS6_IJSA_NS7_ILi256EEESB_EEES9_SE_SG_Li256ELb0ELb1ELb0ELb0EEENS1_30DynamicPersistentTileSchedulerILi256ELi128ELb0ELb1ELb1EEEEEEEEEvNT_6ParamsE:
        .type           _ZN7cutlass13device_kernelIN5flash11enable_sm90INS1_16FlashAttnFwdSm90INS1_25CollectiveMainloopFwdSm90ILi2EN4cute5tupleIJNS5_1CILi1EEES8_S8_EEENS6_IJNS7_ILi128EEENS7_ILi96EEENS7_ILi64EEEEEELi256ENS_10bfloat16_tEfNS_4arch4Sm90ELb1ELb0ELb0ELb0ELb0ELb0ELb0ELb1ELb0ELb1ELb0ELb0EEENS1_21CollectiveEpilogueFwdINS6_IJSA_NS7_ILi256EEESB_EEES9_SE_SG_Li256ELb0ELb1ELb0ELb0EEENS1_30DynamicPersistentTileSchedulerILi256ELi128ELb0ELb1ELb1EEEEEEEEEvNT_6ParamsE,@function
        .size           _ZN7cutlass13device_kernelIN5flash11enable_sm90INS1_16FlashAttnFwdSm90INS1_25CollectiveMainloopFwdSm90ILi2EN4cute5tupleIJNS5_1CILi1EEES8_S8_EEENS6_IJNS7_ILi128EEENS7_ILi96EEENS7_ILi64EEEEEELi256ENS_10bfloat16_tEfNS_4arch4Sm90ELb1ELb0ELb0ELb0ELb0ELb0ELb0ELb1ELb0ELb1ELb0ELb0EEENS1_21CollectiveEpilogueFwdINS6_IJSA_NS7_ILi256EEESB_EEES9_SE_SG_Li256ELb0ELb1ELb0ELb0EEENS1_30DynamicPersistentTileSchedulerILi256ELi128ELb0ELb1ELb1EEEEEEEEEvNT_6ParamsE,(.L_x_6049 - _ZN7cutlass13device_kernelIN5flash11enable_sm90INS1_16FlashAttnFwdSm90INS1_25CollectiveMainloopFwdSm90ILi2EN4cute5tupleIJNS5_1CILi1EEES8_S8_EEENS6_IJNS7_ILi128EEENS7_ILi96EEENS7_ILi64EEEEEELi256ENS_10bfloat16_tEfNS_4arch4Sm90ELb1ELb0ELb0ELb0ELb0ELb0ELb0ELb1ELb0ELb1ELb0ELb0EEENS1_21CollectiveEpilogueFwdINS6_IJSA_NS7_ILi256EEESB_EEES9_SE_SG_Li256ELb0ELb1ELb0ELb0EEENS1_30DynamicPersistentTileSchedulerILi256ELi128ELb0ELb1ELb1EEEEEEEEEvNT_6ParamsE)
        .other          _ZN7cutlass13device_kernelIN5flash11enable_sm90INS1_16FlashAttnFwdSm90INS1_25CollectiveMainloopFwdSm90ILi2EN4cute5tupleIJNS5_1CILi1EEES8_S8_EEENS6_IJNS7_ILi128EEENS7_ILi96EEENS7_ILi64EEEEEELi256ENS_10bfloat16_tEfNS_4arch4Sm90ELb1ELb0ELb0ELb0ELb0ELb0ELb0ELb1ELb0ELb1ELb0ELb0EEENS1_21CollectiveEpilogueFwdINS6_IJSA_NS7_ILi256EEESB_EEES9_SE_SG_Li256ELb0ELb1ELb0ELb0EEENS1_30DynamicPersistentTileSchedulerILi256ELi128ELb0ELb1ELb1EEEEEEEEEvNT_6ParamsE,@"STO_CUDA_ENTRY STV_DEFAULT"
_ZN7cutlass13device_kernelIN5flash11enable_sm90INS1_16FlashAttnFwdSm90INS1_25CollectiveMainloopFwdSm90ILi2EN4cute5tupleIJNS5_1CILi1EEES8_S8_EEENS6_IJNS7_ILi128EEENS7_ILi96EEENS7_ILi64EEEEEELi256ENS_10bfloat16_tEfNS_4arch4Sm90ELb1ELb0ELb0ELb0ELb0ELb0ELb0ELb1ELb0ELb1ELb0ELb0EEENS1_21CollectiveEpilogueFwdINS6_IJSA_NS7_ILi256EEESB_EEES9_SE_SG_Li256ELb0ELb1ELb0ELb0EEENS1_30DynamicPersistentTileSchedulerILi256ELi128ELb0ELb1ELb1EEEEEEEEEvNT_6ParamsE:
        /* <DEDUP_REMOVED lines=18> */
.L_x_4144:
[----:B------:R-:W-:Y:S05]  /*0120*/  BSYNC B0 ;  /* 0x0000000000007941 */ /* 0x000fea0003800000 */
.L_x_4143:
        /* <DEDUP_REMOVED lines=41> */
.L_x_4145:
        /* <DEDUP_REMOVED lines=22> */
.L_x_4146:
        /* <DEDUP_REMOVED lines=18> */
.L_x_4147:
        /* <DEDUP_REMOVED lines=22> */
.L_x_4148:
        /* <DEDUP_REMOVED lines=22> */
.L_x_4149:
[----:B------:R-:W-:Y:S01]  /*0900*/  PLOP3.LUT P0, PT, PT, PT, UP0, 0x80, 0x0 ;  /* 0x000000000000781c */ /* 0x000fe20003f0f008 */
[----:B------:R-:W-:Y:S01]  /*0910*/  UMOV UR40, 0x1 ;  /* 0x0000000100287882 */ /* 0x000fe20000000000 */
[----:B------:R-:W-:Y:S01]  /*0920*/  NOP ;  /* 0x0000000000007918 */ /* 0x000fe20000000000 */
[----:B------:R-:W-:Y:S01]  /*0930*/  USEL UR40, UR40, 0x2, !UP0 ;  /* 0x0000000228287887 */ /* 0x000fe2000c000000 */
[----:B------:R-:W-:Y:S01]  /*0940*/  ULDC.64 UR46, c[0x0][0x208] ;  /* 0x00008200002e7ab9 */ /* 0x000fe20000000a00 */
[----:B012-4-:R-:W-:Y:S08]  /*0950*/  BAR.SYNC.DEFER_BLOCKING 0x0 ;  /* 0x0000000000007b1d */ /* 0x017ff00000010000 */
[----:B------:R-:W-:Y:S05]  /*0960*/  @!P0 BRA `(.L_x_4150) ;  /* 0x000000a000bc8947 */ /* 0x000fea0003800000 */
.L_x_4151:
        /* <DEDUP_REMOVED lines=39> */
[----:B------:R-:W-:Y:S02]  /*0be0*/  LEA.HI R3, R3, R212, RZ, 0x3 ;  /* 0x000000d403037211 */ /* 0x000fe400078f18ff */
[----:B------:R-:W-:Y:S01]  /*0bf0*/  LEA.HI R11, R11, R8, RZ, 0x3 ;  /* 0x000000080b0b7211 */ /* 0x000fe200078f18ff */
[----:B------:R-:W-:Y:S01]  /*0c00*/  IMAD.IADD R7, R212, 0x1, -R7 ;  /* 0x00000001d4077824 */ /* 0x000fe200078e0a07 */
[----:B------:R-:W-:Y:S02]  /*0c10*/  SHF.R.S32.HI R205, RZ, 0x7, R0 ;  /* 0x00000007ffcd7819 */ /* 0x000fe40000011400 */
[----:B------:R-:W-:-:S02]  /*0c20*/  LOP3.LUT R4, R4, 0xfffffc00, RZ, 0xc0, !PT ;  /* 0xfffffc0004047812 */ /* 0x000fc400078ec0ff */
[----:B------:R-:W-:Y:S02]  /*0c30*/  LOP3.LUT R23, R3, 0xfffffff8, RZ, 0xc0, !PT ;  /* 0xfffffff803177812 */ /* 0x000fe400078ec0ff */
[----:B------:R-:W-:Y:S01]  /*0c40*/  LOP3.LUT R11, R11, 0xfffffff8, RZ, 0xc0, !PT ;  /* 0xfffffff80b0b7812 */ /* 0x000fe200078ec0ff */
[----:B------:R-:W-:Y:S01]  /*0c50*/  IMAD R5, R5, 0x40, R4 ;  /* 0x0000004005057824 */ /* 0x000fe200078e0204 */
        /* <DEDUP_REMOVED lines=25> */
.L_x_4202:
        /* <DEDUP_REMOVED lines=21> */
.L_x_4152:
[----:B------:R-:W-:Y:S01]  /*0f40*/  ULDC UR8, c[0x0][0xc54] ;  /* 0x0003150000087ab9 */ /* 0x000fe20000000800 */
[----:B------:R-:W-:Y:S01]  /*0f50*/  UMOV UR4, UR9 ;  /* 0x0000000900047c82 */ /* 0x000fe20008000000 */
[----:B------:R-:W-:-:S11]  /*0f60*/  UISETP.NE.AND UP0, UPT, UR8, 0x1, UPT ;  /* 0x000000010800788c */ /* 0x000fd6000bf05270 */
[----:B------:R-:W-:Y:S02]  /*0f70*/  @UP0 ULDC.64 UR10, c[0x0][0xc58] ;  /* 0x00031600000a0ab9 */ /* 0x000fe40000000a00 */
[----:B------:R-:W-:-:S04]  /*0f80*/  UIMAD.WIDE.U32 UR6, UR9, UR10, URZ ;  /* 0x0000000a090672a5 */ /* 0x000fc8000f8e003f */
[----:B------:R-:W-:-:S04]  /*0f90*/  @UP0 USHF.R.U32.HI UR4, URZ, UR11, UR7 ;  /* 0x0000000b3f040299 */ /* 0x000fc80008011607 */
[----:B------:R-:W-:-:S12]  /*0fa0*/  UIMAD UR6, UR4, UR8, URZ ;  /* 0x00000008040672a4 */ /* 0x000fd8000f8e023f */
.L_x_4153:
[----:B------:R-:W-:Y:S01]  /*0fb0*/  ULOP3.LUT UR4, URZ, UR4, URZ, 0x33, !UPT ;  /* 0x000000043f047292 */ /* 0x000fe2000f8e333f */
[----:B------:R-:W-:Y:S01]  /*0fc0*/  PLOP3.LUT P0, PT, PT, PT, PT, 0x80, 0x0 ;  /* 0x000000000000781c */ /* 0x000fe20003f0f070 */
[----:B------:R-:W-:Y:S01]  /*0fd0*/  UIADD3 UR10, UR9, -UR6, URZ ;  /* 0x80000006090a7290 */ /* 0x000fe2000fffe03f */
[----:B------:R-:W-:Y:S01]  /*0fe0*/  CS2R R4, SRZ ;  /* 0x0000000000047805 */ /* 0x000fe2000001ff00 */
[----:B------:R-:W-:Y:S01]  /*0ff0*/  ULDC UR7, c[0x0][0x448] ;  /* 0x0001120000077ab9 */ /* 0x000fe20000000800 */
[----:B------:R-:W-:Y:S01]  /*1000*/  ULDC UR6, c[0x0][0xc3c] ;  /* 0x00030f0000067ab9 */ /* 0x000fe20000000800 */
[----:B------:R-:W-:Y:S01]  /*1010*/  UISETP.NE.AND UP2, UPT, UR7, 0x1, UPT ;  /* 0x000000010700788c */ /* 0x000fe2000bf45270 */
[----:B------:R-:W-:Y:S01]  /*1020*/  CS2R R6, SRZ ;  /* 0x0000000000067805 */ /* 0x000fe2000001ff00 */
[----:B------:R-:W-:Y:S01]  /*1030*/  UIADD3 UR4, UR4, UR6, URZ ;  /* 0x0000000604047290 */ /* 0x000fe2000fffe03f */
[----:B------:R-:W-:Y:S01]  /*1040*/  CS2R R180, SRZ ;  /* 0x0000000000b47805 */ /* 0x000fe2000001ff00 */
[----:B------:R-:W-:Y:S01]  /*1050*/  ULDC.64 UR12, c[0x0][0x418] ;  /* 0x00010600000c7ab9 */ /* 0x000fe20000000a00 */
[----:B------:R-:W-:Y:S01]  /*1060*/  ULDC UR43, c[0x0][0x424] ;  /* 0x00010900002b7ab9 */ /* 0x000fe20000000800 */
[----:B------:R-:W-:Y:S01]  /*1070*/  UISETP.NE.U32.AND UP0, UPT, UR12, URZ, UPT ;  /* 0x0000003f0c00728c */ /* 0x000fe2000bf05070 */
[----:B------:R-:W-:Y:S01]  /*1080*/  CS2R R148, SRZ ;  /* 0x0000000000947805 */ /* 0x000fe2000001ff00 */
[----:B------:R-:W-:Y:S01]  /*1090*/  USHF.L.U32 UR44, UR4, 0x7, URZ ;  /* 0x00000007042c7899 */ /* 0x000fe2000800063f */
[----:B------:R-:W-:Y:S01]  /*10a0*/  CS2R R178, SRZ ;  /* 0x0000000000b27805 */ /* 0x000fe2000001ff00 */
[----:B------:R-:W-:Y:S01]  /*10b0*/  UISETP.NE.AND.EX UP0, UPT, UR13, URZ, UPT, UP0 ;  /* 0x0000003f0d00728c */ /* 0x000fe2000bf05300 */
[----:B------:R-:W-:Y:S01]  /*10c0*/  CS2R R144, SRZ ;  /* 0x0000000000907805 */ /* 0x000fe2000001ff00 */
[----:B------:R-:W-:Y:S01]  /*10d0*/  UIADD3 UR4, UR44, 0x7f, URZ ;  /* 0x0000007f2c047890 */ /* 0x000fe2000fffe03f */
[----:B------:R-:W-:Y:S01]  /*10e0*/  CS2R R176, SRZ ;  /* 0x0000000000b07805 */ /* 0x000fe2000001ff00 */
[----:B------:R-:W-:Y:S01]  /*10f0*/  ULDC UR8, c[0x0][0x288] ;  /* 0x0000a20000087ab9 */ /* 0x000fe20000000800 */
[----:B------:R-:W-:Y:S01]  /*1100*/  @UP2 ULDC UR6, c[0x0][0x44c] ;  /* 0x0001130000062ab9 */ /* 0x000fe20000000800 */
[----:B------:R-:W-:Y:S01]  /*1110*/  UIADD3 UR8, -UR8, 0x60, URZ ;  /* 0x0000006008087890 */ /* 0x000fe2000fffe13f */
[----:B------:R-:W-:Y:S01]  /*1120*/  CS2R R140, SRZ ;  /* 0x00000000008c7805 */ /* 0x000fe2000001ff00 */
[----:B------:R-:W-:Y:S01]  /*1130*/  UIMAD.WIDE.U32 UR6, UR4, UR6, URZ ;  /* 0x00000006040672a5 */ /* 0x000fe2000f8e003f */
[----:B------:R-:W-:Y:S01]  /*1140*/  CS2R R174, SRZ ;  /* 0x0000000000ae7805 */ /* 0x000fe2000001ff00 */
[----:B------:R-:W-:Y:S01]  /*1150*/  USEL UR43, UR43, 0x1, UP0 ;  /* 0x000000012b2b7887 */ /* 0x000fe20008000000 */
[----:B------:R-:W-:Y:S01]  /*1160*/  CS2R R136, SRZ ;  /* 0x0000000000887805 */ /* 0x000fe2000001ff00 */
[----:B------:R-:W-:Y:S01]  /*1170*/  ULDC UR9, c[0x0][0x2f0] ;  /* 0x0000bc0000097ab9 */ /* 0x000fe20000000800 */
[----:B------:R-:W-:Y:S01]  /*1180*/  @UP2 ULDC UR12, c[0x0][0x450] ;  /* 0x00011400000c2ab9 */ /* 0x000fe20000000800 */
[----:B------:R-:W-:Y:S01]  /*1190*/  UIMAD UR8, UR43, UR9, UR8 ;  /* 0x000000092b0872a4 */ /* 0x000fe2000f8e0208 */
[----:B------:R-:W-:Y:S01]  /*11a0*/  CS2R R120, SRZ ;  /* 0x0000000000787805 */ /* 0x000fe2000001ff00 */
[----:B------:R-:W-:Y:S01]  /*11b0*/  @UP2 USHF.R.U32.HI UR4, URZ, UR12, UR7 ;  /* 0x0000000c3f042299 */ /* 0x000fe20008011607 */
[----:B------:R-:W-:Y:S01]  /*11c0*/  CS2R R132, SRZ ;  /* 0x0000000000847805 */ /* 0x000fe2000001ff00 */
[----:B------:R-:W-:Y:S01]  /*11d0*/  UIMAD UR6, UR43, UR9, 0x5f ;  /* 0x0000005f2b0674a4 */ /* 0x000fe2000f8e0209 */
[----:B------:R-:W-:Y:S01]  /*11e0*/  CS2R R116, SRZ ;  /* 0x0000000000747805 */ /* 0x000fe2000001ff00 */
[----:B------:R-:W-:Y:S01]  /*11f0*/  UIADD3 UR8, UR8, UR4, URZ ;  /* 0x0000000408087290 */ /* 0x000fe2000fffe03f */
[----:B------:R-:W-:Y:S01]  /*1200*/  CS2R R112, SRZ ;  /* 0x0000000000707805 */ /* 0x000fe2000001ff00 */
[----:B------:R-:W-:Y:S01]  /*1210*/  UIMAD.WIDE UR6, UR6, 0x2aaaaaab, URZ ;  /* 0x2aaaaaab060678a5 */ /* 0x000fe2000f8e023f */
[----:B------:R-:W-:Y:S01]  /*1220*/  CS2R R128, SRZ ;  /* 0x0000000000807805 */ /* 0x000fe2000001ff00 */
[----:B------:R-:W-:Y:S01]  /*1230*/  UIMAD.WIDE UR8, UR8, 0x2aaaaaab, URZ ;  /* 0x2aaaaaab080878a5 */ /* 0x000fe2000f8e023f */
[----:B------:R-:W-:Y:S01]  /*1240*/  CS2R R108, SRZ ;  /* 0x00000000006c7805 */ /* 0x000fe2000001ff00 */
[----:B------:R-:W-:Y:S01]  /*1250*/  ULDC UR11, c[0x0][0xc54] ;  /* 0x00031500000b7ab9 */ /* 0x000fe20000000800 */
[----:B------:R-:W-:Y:S01]  /*1260*/  USHF.R.U32.HI UR4, URZ, 0x1f, UR7 ;  /* 0x0000001f3f047899 */ /* 0x000fe20008011607 */
[----:B------:R-:W-:Y:S01]  /*1270*/  CS2R R104, SRZ ;  /* 0x0000000000687805 */ /* 0x000fe2000001ff00 */
[----:B------:R-:W-:Y:S01]  /*1280*/  UIMAD UR11, UR5, UR11, UR10 ;  /* 0x0000000b050b72a4 */ /* 0x000fe2000f8e020a */
[----:B------:R-:W-:Y:S01]  /*1290*/  CS2R R124, SRZ ;  /* 0x00000000007c7805 */ /* 0x000fe2000001ff00 */
[----:B------:R-:W-:Y:S01]  /*12a0*/  USHF.R.U32.HI UR5, URZ, 0x1f, UR9 ;  /* 0x0000001f3f057899 */ /* 0x000fe20008011609 */
[----:B------:R-:W-:Y:S01]  /*12b0*/  CS2R R100, SRZ ;  /* 0x0000000000647805 */ /* 0x000fe2000001ff00 */
[----:B------:R-:W-:Y:S01]  /*12c0*/  ULEA.HI.SX32 UR7, UR7, UR4, 0x1c ;  /* 0x0000000407077291 */ /* 0x000fe2000f8fe23f */
[----:B------:R-:W-:Y:S01]  /*12d0*/  CS2R R96, SRZ ;  /* 0x0000000000607805 */ /* 0x000fe2000001ff00 */
[----:B------:R-:W-:Y:S01]  /*12e0*/  ULEA.HI.SX32 UR9, UR9, UR5, 0x1c ;  /* 0x0000000509097291 */ /* 0x000fe2000f8fe23f */
[----:B------:R-:W-:Y:S01]  /*12f0*/  IMAD.MOV.U32 R202, RZ, RZ, RZ ;  /* 0x000000ffffca7224 */ /* 0x000fe200078e00ff */
[----:B------:R-:W-:Y:S01]  /*1300*/  ULDC UR39, c[0x0][0xc48] ;  /* 0x0003120000277ab9 */ /* 0x000fe20000000800 */
[----:B------:R-:W-:Y:S01]  /*1310*/  UMOV UR42, UR11 ;  /* 0x0000000b002a7c82 */ /* 0x000fe20008000000 */
[----:B------:R-:W-:Y:S01]  /*1320*/  UISETP.LT.AND UP0, UPT, UR7, UR9, UPT ;  /* 0x000000090700728c */ /* 0x000fe2000bf01270 */
[----:B------:R-:W-:Y:S01]  /*1330*/  CS2R R92, SRZ ;  /* 0x00000000005c7805 */ /* 0x000fe2000001ff00 */
[----:B------:R-:W-:Y:S01]  /*1340*/  UISETP.NE.AND UP1, UPT, UR39, 0x1, UPT ;  /* 0x000000012700788c */ /* 0x000fe2000bf25270 */
[----:B------:R-:W-:Y:S01]  /*1350*/  CS2R R88, SRZ ;  /* 0x0000000000587805 */ /* 0x000fe2000001ff00 */
[----:B------:R-:W-:Y:S01]  /*1360*/  USEL UR41, UR7, UR9, UP0 ;  /* 0x0000000907297287 */ /* 0x000fe20008000000 */
[----:B------:R-:W-:Y:S01]  /*1370*/  IMAD.MOV.U32 R201, RZ, RZ, RZ ;  /* 0x000000ffffc97224 */ /* 0x000fe200078e00ff */
[----:B------:R-:W-:-:S02]  /*1380*/  CS2R R84, SRZ ;  /* 0x0000000000547805 */ /* 0x000fc4000001ff00 */
[----:B------:R-:W-:Y:S01]  /*1390*/  CS2R R80, SRZ ;  /* 0x0000000000507805 */ /* 0x000fe2000001ff00 */
[----:B------:R-:W-:Y:S01]  /*13a0*/  UISETP.GE.AND UP0, UPT, UR41, 0x1, UPT ;  /* 0x000000012900788c */ /* 0x000fe2000bf06270 */
[----:B------:R-:W-:Y:S02]  /*13b0*/  CS2R R198, SRZ ;  /* 0x0000000000c67805 */ /* 0x000fe4000001ff00 */
[----:B------:R-:W-:Y:S02]  /*13c0*/  CS2R R76, SRZ ;  /* 0x00000000004c7805 */ /* 0x000fe4000001ff00 */
[----:B------:R-:W-:Y:S02]  /*13d0*/  CS2R R72, SRZ ;  /* 0x0000000000487805 */ /* 0x000fe4000001ff00 */
[----:B------:R-:W-:Y:S01]  /*13e0*/  CS2R R68, SRZ ;  /* 0x0000000000447805 */ /* 0x000fe2000001ff00 */
[----:B------:R-:W-:Y:S01]  /*13f0*/  @UP1 ULDC UR10, c[0x0][0xc4c] ;  /* 0x00031300000a1ab9 */ /* 0x000fe20000000800 */
[----:B------:R-:W-:Y:S01]  /*1400*/  PLOP3.LUT P1, PT, PT, PT, UP0, 0x80, 0x0 ;  /* 0x000000000000781c */ /* 0x000fe20003f2f008 */
[----:B------:R-:W-:Y:S01]  /*1410*/  UIMAD.WIDE.U32 UR4, UR11, UR10, URZ ;  /* 0x0000000a0b0472a5 */ /* 0x000fe2000f8e003f */
[----:B------:R-:W-:Y:S01]  /*1420*/  CS2R R64, SRZ ;  /* 0x0000000000407805 */ /* 0x000fe2000001ff00 */
[----:B------:R-:W-:Y:S01]  /*1430*/  @UP1 ULDC UR6, c[0x0][0xc50] ;  /* 0x0003140000061ab9 */ /* 0x000fe20000000800 */
[----:B------:R-:W-:Y:S01]  /*1440*/  CS2R R196, SRZ ;  /* 0x0000000000c47805 */ /* 0x000fe2000001ff00 */
[----:B------:R-:W-:Y:S01]  /*1450*/  @UP1 USHF.R.U32.HI UR42, URZ, UR6, UR5 ;  /* 0x000000063f2a1299 */ /* 0x000fe20008011605 */
[----:B------:R-:W-:-:S02]  /*1460*/  CS2R R60, SRZ ;  /* 0x00000000003c7805 */ /* 0x000fc4000001ff00 */
[----:B------:R-:W-:Y:S02]  /*1470*/  CS2R R56, SRZ ;  /* 0x0000000000387805 */ /* 0x000fe4000001ff00 */
[----:B------:R-:W-:Y:S01]  /*1480*/  CS2R R52, SRZ ;  /* 0x0000000000347805 */ /* 0x000fe2000001ff00 */
[----:B------:R-:W-:Y:S01]  /*1490*/  UIADD3 UR4, -UR42, URZ, URZ ;  /* 0x0000003f2a047290 */ /* 0x000fe2000fffe13f */
[----:B------:R-:W-:Y:S02]  /*14a0*/  CS2R R194, SRZ ;  /* 0x0000000000c27805 */ /* 0x000fe4000001ff00 */
[----:B------:R-:W-:Y:S02]  /*14b0*/  CS2R R94, SRZ ;  /* 0x00000000005e7805 */ /* 0x000fe4000001ff00 */
[----:B------:R-:W-:Y:S01]  /*14c0*/  CS2R R90, SRZ ;  /* 0x00000000005a7805 */ /* 0x000fe2000001ff00 */
[----:B------:R-:W-:Y:S01]  /*14d0*/  UIMAD UR39, UR39, UR4, UR11 ;  /* 0x00000004272772a4 */ /* 0x000fe2000f8e020b */
        /* <DEDUP_REMOVED lines=60> */
.L_x_4155:
        /* <DEDUP_REMOVED lines=13> */
.L_x_4306:
[----:B0-----:R-:W-:Y:S01]  /*1970*/  IMAD.U32 R0, RZ, RZ, UR45 ;  /* 0x0000002dff007e24 */ /* 0x001fe2000f8e00ff */
[----:B------:R-:W-:Y:S05]  /*1980*/  WARPSYNC.ALL ;  /* 0x0000000000007948 */ /* 0x000fea0003800000 */
[----:B------:R0:W-:Y:S01]  /*1990*/  BAR.SYNC.DEFER_BLOCKING R8, 0x100 ;  /* 0x000400080000751d */ /* 0x0001e20000010000 */
[----:B------:R-:W-:-:S13]  /*19a0*/  ISETP.NE.AND P0, PT, R0, 0x3, PT ;  /* 0x000000030000780c */ /* 0x000fda0003f05270 */
[----:B0-----:R-:W-:Y:S05]  /*19b0*/  @!P0 BRA `(.L_x_4157) ;  /* 0x0000000000048947 */ /* 0x001fea0003800000 */
[----:B------:R-:W-:Y:S01]  /*19c0*/  BPT.TRAP 0x1 ;  /* 0x000000040000795c */ /* 0x000fe20000300000 */
.L_x_4157:
[----:B------:R-:W-:Y:S02]  /*19d0*/  IMAD.U32 R11, RZ, RZ, UR37 ;  /* 0x00000025ff0b7e24 */ /* 0x000fe4000f8e00ff */
[----:B------:R-:W-:-:S03]  /*19e0*/  IMAD.U32 R6, RZ, RZ, UR36 ;  /* 0x00000024ff067e24 */ /* 0x000fc6000f8e00ff */
[----:B------:R-:W-:Y:S01]  /*19f0*/  SHF.L.U32 R11, R11, 0x1f, RZ ;  /* 0x0000001f0b0b7819 */ /* 0x000fe200000006ff */
[----:B------:R-:W-:-:S04]  /*1a00*/  IMAD R6, R6, 0x8, R7 ;  /* 0x0000000806067824 */ /* 0x000fc800078e0207 */
[----:B------:R0:W1:Y:S01]  /*1a10*/  SYNCS.PHASECHK.TRANS64.TRYWAIT P1, [R6+URZ+0x22830], R11 ;  /* 0x0228300b060075a7 */ /* 0x000062000802017f */
[----:B------:R-:W-:Y:S05]  /*1a20*/  @!P0 BRA `(.L_x_4158) ;  /* 0x0000000000048947 */ /* 0x000fea0003800000 */
[----:B------:R-:W-:Y:S01]  /*1a30*/  BPT.TRAP 0x1 ;  /* 0x000000040000795c */ /* 0x000fe20000300000 */
.L_x_4158:
[----:B-1----:R-:W-:Y:S05]  /*1a40*/  @P1 BRA `(.L_x_4159) ;  /* 0x0000000000081947 */ /* 0x002fea0003800000 */
[----:B------:R-:W1:Y:S02]  /*1a50*/  SYNCS.PHASECHK.TRANS64.TRYWAIT P1, [R6+URZ+0x22830], R11 ;  /* 0x0228300b060075a7 */ /* 0x000e64000802017f */
[----:B-1----:R-:W-:Y:S05]  /*1a60*/  @!P1 BRA `(.L_x_4160) ;  /* 0x000000d800809947 */ /* 0x002fea0003800000 */
.L_x_4159:
        /* <DEDUP_REMOVED lines=10> */
[----:B------:R-:W-:Y:S01]  /*1b10*/  VIADD R0, R16, UR44 ;  /* 0x0000002c10007c36 */ /* 0x000fe20008000000 */
        /* <DEDUP_REMOVED lines=13> */
[----:B------:R-:W-:-:S03]  /*1bf0*/  UIADD3 UR18, UR6, 0x6, URZ ;  /* 0x0000000606127890 */ /* 0x000fc6000fffe03f */
[----:B------:R-:W-:Y:S02]  /*1c00*/  ULDC UR6, c[0x0][0x448] ;  /* 0x0001120000067ab9 */ /* 0x000fe40000000800 */
[----:B------:R-:W-:-:S06]  /*1c10*/  UISETP.NE.AND UP0, UPT, UR6, 0x1, UPT ;  /* 0x000000010600788c */ /* 0x000fcc000bf05270 */
[----:B------:R-:W-:-:S05]  /*1c20*/  PLOP3.LUT P1, PT, PT, PT, UP0, 0x80, 0x0 ;  /* 0x000000000000781c */ /* 0x000fca0003f2f008 */
[----:B------:R-:W-:-:S08]  /*1c30*/  @UP0 ULDC UR6, c[0x0][0x44c] ;  /* 0x0001130000060ab9 */ /* 0x000fd00000000800 */
[----:B------:R-:W-:Y:S01]  /*1c40*/  @P1 IMAD.HI.U32 R3, R0, UR6, RZ ;  /* 0x0000000600031c27 */ /* 0x000fe2000f8e00ff */
[----:B------:R-:W-:-:S04]  /*1c50*/  @UP0 ULDC UR6, c[0x0][0x450] ;  /* 0x0001140000060ab9 */ /* 0x000fc80000000800 */
[----:B------:R-:W-:Y:S01]  /*1c60*/  @P1 SHF.R.U32.HI R0, RZ, UR6, R3 ;  /* 0x00000006ff001c19 */ /* 0x000fe20008011603 */
[----:B------:R-:W-:Y:S02]  /*1c70*/  UMOV UR6, 0xffffffa0 ;  /* 0xffffffa000067882 */ /* 0x000fe40000000000 */
[----:B------:R-:W-:Y:S02]  /*1c80*/  UIMAD UR6, UR41, UR6, 0x60 ;  /* 0x00000060290674a4 */ /* 0x000fe4000f8e0206 */
[----:B------:R-:W3:Y:S04]  /*1c90*/  SHFL.IDX PT, R5, R0, 0x1, 0x1c1f ;  /* 0x003c1f0000057f89 */ /* 0x000ee800000e0000 */
[----:B------:R-:W4:Y:S01]  /*1ca0*/  SHFL.IDX PT, R0, R0, RZ, 0x1c1f ;  /* 0x001c1fff00007589 */ /* 0x000f2200000e0000 */
[----:B------:R-:W-:-:S02]  /*1cb0*/  WARPGROUP.DEPBAR.LE gsb0, 0x0 ;  /* 0x00008000000079c5 */ /* 0x000fc40000010000 */
[----:B------:R-:W-:-:S06]  /*1cc0*/  WARPGROUP.ARRIVE ;  /* 0x00000000000079c5 */ /* 0x000fcc0000000000 */
[----:B------:R-:W-:Y:S01]  /*1cd0*/  HGMMA.64x96x16.F32.BF16 R24, gdesc[UR8], R24, gsb0 ;  /* 0x01600000081879f0 */ /* 0x000fe20008001818 */
[----:B------:R-:W-:Y:S02]  /*1ce0*/  ULDC UR10, c[0x0][0x988] ;  /* 0x00026200000a7ab9 */ /* 0x000fe40000000800 */
[----:B------:R-:W-:Y:S02]  /*1cf0*/  WARPGROUP.DEPBAR.LE gsb0, 0x0 ;  /* 0x00008000000079c5 */ /* 0x000fe40000010000 */
[----:B------:R-:W-:-:S06]  /*1d00*/  WARPGROUP.ARRIVE ;  /* 0x00000000000079c5 */ /* 0x000fcc0000000000 */
[----:B------:R-:W-:Y:S01]  /*1d10*/  HGMMA.64x96x16.F32.BF16 R24, gdesc[UR12], R24, gsb0 ;  /* 0x016000000c1879f0 */ /* 0x000fe20008001818 */
[----:B------:R-:W-:Y:S01]  /*1d20*/  ULDC UR14, c[0x0][0x2f0] ;  /* 0x0000bc00000e7ab9 */ /* 0x000fe20000000800 */
[----:B------:R-:W-:Y:S01]  /*1d30*/  ULDC UR15, c[0x0][0x288] ;  /* 0x0000a200000f7ab9 */ /* 0x000fe20000000800 */
[----:B------:R-:W-:-:S06]  /*1d40*/  UIMAD UR6, UR43, UR14, UR6 ;  /* 0x0000000e2b0672a4 */ /* 0x000fcc000f8e0206 */
[----:B------:R-:W-:-:S04]  /*1d50*/  IMAD.U32 R4, RZ, RZ, UR6 ;  /* 0x00000006ff047e24 */ /* 0x000fc8000f8e00ff */
[----:B------:R-:W-:Y:S02]  /*1d60*/  IMAD R3, R17, -0x2, R4 ;  /* 0xfffffffe11037824 */ /* 0x000fe400078e0204 */
[----:B------:R-:W-:-:S05]  /*1d70*/  IMAD.U32 R4, RZ, RZ, UR15 ;  /* 0x0000000fff047e24 */ /* 0x000fca000f8e00ff */
[----:B------:R-:W-:-:S04]  /*1d80*/  IADD3 R4, R3, 0x1, -R4 ;  /* 0x0000000103047810 */ /* 0x000fc80007ffe804 */
[-CC-:B---3--:R-:W-:Y:S02]  /*1d90*/  VIADDMNMX R5, R5, R4.reuse, R3.reuse, PT ;  /* 0x0000000405057246 */ /* 0x188fe40003800103 */
[----:B----4-:R-:W-:Y:S02]  /*1da0*/  VIADDMNMX R3, R0, R4, R3, PT ;  /* 0x0000000400037246 */ /* 0x010fe40003800103 */
[C---:B------:R-:W-:Y:S02]  /*1db0*/  ISETP.GT.AND P2, PT, R5.reuse, RZ, PT ;  /* 0x000000ff0500720c */ /* 0x040fe40003f44270 */
[C---:B------:R-:W-:Y:S02]  /*1dc0*/  ISETP.GT.AND P3, PT, R5.reuse, 0x1, PT ;  /* 0x000000010500780c */ /* 0x040fe40003f64270 */
[----:B------:R-:W-:Y:S02]  /*1dd0*/  ISETP.GT.AND P4, PT, R5, 0x8, PT ;  /* 0x000000080500780c */ /* 0x000fe40003f84270 */
[----:B------:R-:W-:Y:S01]  /*1de0*/  ISETP.GT.AND P5, PT, R3, 0x8, PT ;  /* 0x000000080300780c */ /* 0x000fe20003fa4270 */
[----:B------:R-:W-:-:S02]  /*1df0*/  WARPGROUP.DEPBAR.LE gsb0, 0x0 ;  /* 0x00008000000079c5 */ /* 0x000fc40000010000 */
[----:B------:R-:W-:-:S06]  /*1e00*/  WARPGROUP.ARRIVE ;  /* 0x00000000000079c5 */ /* 0x000fcc0000000000 */
[----:B------:R-:W-:Y:S03]  /*1e10*/  HGMMA.64x96x16.F32.BF16 R24, gdesc[UR16], R24, gsb0 ;  /* 0x01600000101879f0 */ /* 0x000fe60008001818 */
[----:B------:R-:W-:Y:S02]  /*1e20*/  WARPGROUP.DEPBAR.LE gsb0, 0x0 ;  /* 0x00008000000079c5 */ /* 0x000fe40000010000 */
[----:B------:R-:W-:Y:S02]  /*1e30*/  FSEL R26, R26, -INF , P2 ;  /* 0xff8000001a1a7808 */ /* 0x000fe40001000000 */
[----:B------:R-:W-:Y:S02]  /*1e40*/  FSEL R27, R27, -INF , P3 ;  /* 0xff8000001b1b7808 */ /* 0x000fe40001800000 */
[----:B------:R-:W-:Y:S02]  /*1e50*/  ISETP.GT.AND P2, PT, R5, 0x9, PT ;  /* 0x000000090500780c */ /* 0x000fe40003f44270 */
[----:B------:R-:W-:-:S02]  /*1e60*/  FSEL R30, R30, -INF , P4 ;  /* 0xff8000001e1e7808 */ /* 0x000fc40002000000 */
[----:B------:R-:W-:Y:S02]  /*1e70*/  FMNMX.FTZ R9, R26, R27, !PT ;  /* 0x0000001b1a097209 */ /* 0x000fe40007810000 */
[----:B------:R-:W-:Y:S02]  /*1e80*/  ISETP.GT.AND P3, PT, R5, 0x10, PT ;  /* 0x000000100500780c */ /* 0x000fe40003f64270 */
[----:B------:R-:W-:Y:S02]  /*1e90*/  FSEL R31, R31, -INF , P2 ;  /* 0xff8000001f1f7808 */ /* 0x000fe40001000000 */
[----:B------:R-:W-:Y:S02]  /*1ea0*/  FMNMX.FTZ R10, R30, R9, !PT ;  /* 0x000000091e0a7209 */ /* 0x000fe40007810000 */
        /* <DEDUP_REMOVED lines=57> */
[----:B------:R-:W-:Y:S02]  /*2240*/  FSEL R71, R71, -INF , P2 ;  /* 0xff80000047477808 */ /* 0x000fe40001000000 */
[----:B------:R-:W-:Y:S02]  /*2250*/  FMNMX.FTZ R10, R70, R5, !PT ;  /* 0x00000005460a7209 */ /* 0x000fe40007810000 */
[----:B------:R-:W-:Y:S02]  /*2260*/  ISETP.GT.AND P3, PT, R3, RZ, PT ;  /* 0x000000ff0300720c */ /* 0x000fe40003f64270 */
[----:B------:R-:W-:Y:S02]  /*2270*/  FMNMX.FTZ R10, R71, R10, !PT ;  /* 0x0000000a470a7209 */ /* 0x000fe40007810000 */
[----:B------:R-:W-:-:S02]  /*2280*/  ISETP.GT.AND P4, PT, R3, 0x1, PT ;  /* 0x000000010300780c */ /* 0x000fc40003f84270 */
[----:B------:R-:W-:Y:S01]  /*2290*/  FSEL R24, R24, -INF , P3 ;  /* 0xff80000018187808 */ /* 0x000fe20001800000 */
[----:B------:R-:W3:Y:S01]  /*22a0*/  SHFL.BFLY PT, R5, R10, 0x2, 0x1f ;  /* 0x0c401f000a057f89 */ /* 0x000ee200000e0000 */
[----:B------:R-:W-:Y:S02]  /*22b0*/  FSEL R25, R25, -INF , P4 ;  /* 0xff80000019197808 */ /* 0x000fe40002000000 */
[C---:B------:R-:W-:Y:S02]  /*22c0*/  ISETP.GT.AND P2, PT, R3.reuse, 0x9, PT ;  /* 0x000000090300780c */ /* 0x040fe40003f44270 */
[----:B------:R-:W-:Y:S02]  /*22d0*/  FSEL R28, R28, -INF , P5 ;  /* 0xff8000001c1c7808 */ /* 0x000fe40002800000 */
[----:B------:R-:W-:Y:S02]  /*22e0*/  ISETP.GT.AND P3, PT, R3, 0x10, PT ;  /* 0x000000100300780c */ /* 0x000fe40003f64270 */
[----:B------:R-:W-:-:S02]  /*22f0*/  FSEL R29, R29, -INF , P2 ;  /* 0xff8000001d1d7808 */ /* 0x000fc40001000000 */
[C---:B------:R-:W-:Y:S02]  /*2300*/  ISETP.GT.AND P2, PT, R3.reuse, 0x11, PT ;  /* 0x000000110300780c */ /* 0x040fe40003f44270 */
[----:B------:R-:W-:Y:S02]  /*2310*/  FSEL R32, R32, -INF , P3 ;  /* 0xff80000020207808 */ /* 0x000fe40001800000 */
[----:B------:R-:W-:Y:S02]  /*2320*/  ISETP.GT.AND P3, PT, R3, 0x18, PT ;  /* 0x000000180300780c */ /* 0x000fe40003f64270 */
[----:B------:R-:W-:Y:S02]  /*2330*/  FSEL R33, R33, -INF , P2 ;  /* 0xff80000021217808 */ /* 0x000fe40001000000 */
[----:B------:R-:W-:Y:S02]  /*2340*/  ISETP.GT.AND P2, PT, R3, 0x19, PT ;  /* 0x000000190300780c */ /* 0x000fe40003f44270 */
[----:B------:R-:W-:-:S02]  /*2350*/  FSEL R36, R36, -INF , P3 ;  /* 0xff80000024247808 */ /* 0x000fc40001800000 */
[----:B------:R-:W-:Y:S02]  /*2360*/  ISETP.GT.AND P3, PT, R3, 0x20, PT ;  /* 0x000000200300780c */ /* 0x000fe40003f64270 */
[----:B---3--:R-:W-:Y:S02]  /*2370*/  FMNMX.FTZ R5, R10, R5, !PT ;  /* 0x000000050a057209 */ /* 0x008fe40007810000 */
[----:B------:R-:W-:Y:S02]  /*2380*/  FSEL R37, R37, -INF , P2 ;  /* 0xff80000025257808 */ /* 0x000fe40001000000 */
[C---:B------:R-:W-:Y:S01]  /*2390*/  ISETP.GT.AND P2, PT, R3.reuse, 0x21, PT ;  /* 0x000000210300780c */ /* 0x040fe20003f44270 */
[----:B------:R-:W3:Y:S01]  /*23a0*/  SHFL.BFLY PT, R12, R5, 0x1, 0x1f ;  /* 0x0c201f00050c7f89 */ /* 0x000ee200000e0000 */
[----:B------:R-:W-:Y:S02]  /*23b0*/  FSEL R40, R40, -INF , P3 ;  /* 0xff80000028287808 */ /* 0x000fe40001800000 */
[----:B------:R-:W-:-:S02]  /*23c0*/  ISETP.GT.AND P3, PT, R3, 0x28, PT ;  /* 0x000000280300780c */ /* 0x000fc40003f64270 */
[----:B------:R-:W-:Y:S02]  /*23d0*/  FSEL R41, R41, -INF , P2 ;  /* 0xff80000029297808 */ /* 0x000fe40001000000 */
[C---:B------:R-:W-:Y:S02]  /*23e0*/  ISETP.GT.AND P2, PT, R3.reuse, 0x29, PT ;  /* 0x000000290300780c */ /* 0x040fe40003f44270 */
[----:B------:R-:W-:Y:S02]  /*23f0*/  FSEL R44, R44, -INF , P3 ;  /* 0xff8000002c2c7808 */ /* 0x000fe40001800000 */
[----:B------:R-:W-:Y:S02]  /*2400*/  ISETP.GT.AND P3, PT, R3, 0x30, PT ;  /* 0x000000300300780c */ /* 0x000fe40003f64270 */
[----:B------:R-:W-:Y:S02]  /*2410*/  FSEL R45, R45, -INF , P2 ;  /* 0xff8000002d2d7808 */ /* 0x000fe40001000000 */
[----:B------:R-:W-:-:S02]  /*2420*/  ISETP.GT.AND P2, PT, R3, 0x31, PT ;  /* 0x000000310300780c */ /* 0x000fc40003f44270 */
[----:B------:R-:W-:Y:S02]  /*2430*/  FSEL R48, R48, -INF , P3 ;  /* 0xff80000030307808 */ /* 0x000fe40001800000 */
[----:B------:R-:W-:Y:S02]  /*2440*/  ISETP.GT.AND P3, PT, R3, 0x38, PT ;  /* 0x000000380300780c */ /* 0x000fe40003f64270 */
[----:B------:R-:W-:Y:S02]  /*2450*/  FSEL R49, R49, -INF , P2 ;  /* 0xff80000031317808 */ /* 0x000fe40001000000 */
[----:B------:R-:W-:Y:S02]  /*2460*/  ISETP.GT.AND P2, PT, R3, 0x39, PT ;  /* 0x000000390300780c */ /* 0x000fe40003f44270 */
[----:B---3--:R-:W-:Y:S02]  /*2470*/  FMNMX.FTZ R0, R5, R12, !PT ;  /* 0x0000000c05007209 */ /* 0x008fe40007810000 */
[----:B------:R-:W-:-:S02]  /*2480*/  FMNMX.FTZ R5, R24, R25, !PT ;  /* 0x0000001918057209 */ /* 0x000fc40007810000 */
[C---:B------:R-:W-:Y:S01]  /*2490*/  FSETP.NEU.FTZ.AND P4, PT, R0.reuse, -INF , PT ;  /* 0xff8000000000780b */ /* 0x040fe20003f9d000 */
[----:B------:R-:W-:Y:S01]  /*24a0*/  FMUL.FTZ R4, R0, UR10 ;  /* 0x0000000a00047c20 */ /* 0x000fe20008410000 */
[----:B------:R-:W-:Y:S02]  /*24b0*/  FSEL R52, R52, -INF , P3 ;  /* 0xff80000034347808 */ /* 0x000fe40001800000 */
[----:B------:R-:W-:Y:S02]  /*24c0*/  ISETP.GT.AND P3, PT, R3, 0x40, PT ;  /* 0x000000400300780c */ /* 0x000fe40003f64270 */
[----:B------:R-:W-:Y:S02]  /*24d0*/  FSEL R9, R4, RZ, P4 ;  /* 0x000000ff04097208 */ /* 0x000fe40002000000 */
[----:B------:R-:W-:Y:S02]  /*24e0*/  FMNMX.FTZ R4, R28, R5, !PT ;  /* 0x000000051c047209 */ /* 0x000fe40007810000 */
[----:B------:R-:W-:Y:S01]  /*24f0*/  FSEL R53, R53, -INF , P2 ;  /* 0xff80000035357808 */ /* 0x000fe20001000000 */
[--C-:B------:R-:W-:Y:S01]  /*2500*/  FFMA.FTZ R153, R26, UR10, -R9.reuse ;  /* 0x0000000a1a997c23 */ /* 0x100fe20008010809 */
[----:B------:R-:W-:Y:S01]  /*2510*/  FMNMX.FTZ R5, R29, R4, !PT ;  /* 0x000000041d057209 */ /* 0x000fe20007810000 */
[--C-:B------:R-:W-:Y:S01]  /*2520*/  FFMA.FTZ R27, R27, UR10, -R9.reuse ;  /* 0x0000000a1b1b7c23 */ /* 0x100fe20008010809 */
[----:B------:R-:W-:Y:S01]  /*2530*/  ISETP.GT.AND P2, PT, R3, 0x41, PT ;  /* 0x000000410300780c */ /* 0x000fe20003f44270 */
[--C-:B------:R-:W-:Y:S01]  /*2540*/  FFMA.FTZ R30, R30, UR10, -R9.reuse ;  /* 0x0000000a1e1e7c23 */ /* 0x100fe20008010809 */
[----:B------:R-:W-:Y:S01]  /*2550*/  FMNMX.FTZ R4, R32, R5, !PT ;  /* 0x0000000520047209 */ /* 0x000fe20007810000 */
[----:B------:R-:W-:Y:S01]  /*2560*/  MUFU.EX2 R153, R153 ;  /* 0x0000009900997308 */ /* 0x000fe20000000800 */
        /* <DEDUP_REMOVED lines=23> */
[----:B------:R-:W3:Y:S01]  /*26e0*/  MUFU.EX2 R31, R31 ;  /* 0x0000001f001f7308 */ /* 0x000ee20000000800 */
[----:B------:R-:W-:Y:S01]  /*26f0*/  FSEL R61, R61, -INF , P2 ;  /* 0xff8000003d3d7808 */ /* 0x000fe20001000000 */
[--C-:B------:R-:W-:Y:S01]  /*2700*/  FFMA.FTZ R50, R50, UR10, -R9.reuse ;  /* 0x0000000a32327c23 */ /* 0x100fe20008010809 */
[----:B------:R-:W-:Y:S01]  /*2710*/  FMNMX.FTZ R5, R45, R4, !PT ;  /* 0x000000042d057209 */ /* 0x000fe20007810000 */
[--C-:B------:R-:W-:Y:S01]  /*2720*/  FFMA.FTZ R51, R51, UR10, -R9.reuse ;  /* 0x0000000a33337c23 */ /* 0x100fe20008010809 */
[----:B------:R-:W-:Y:S01]  /*2730*/  ISETP.GT.AND P2, PT, R3, 0x51, PT ;  /* 0x000000510300780c */ /* 0x000fe20003f44270 */
[--C-:B------:R-:W-:Y:S01]  /*2740*/  FFMA.FTZ R54, R54, UR10, -R9.reuse ;  /* 0x0000000a36367c23 */ /* 0x100fe20008010809 */
[----:B------:R-:W-:Y:S01]  /*2750*/  FMNMX.FTZ R4, R48, R5, !PT ;  /* 0x0000000530047209 */ /* 0x000fe20007810000 */
[--C-:B------:R-:W-:Y:S01]  /*2760*/  FFMA.FTZ R55, R55, UR10, -R9.reuse ;  /* 0x0000000a37377c23 */ /* 0x100fe20008010809 */
        /* <DEDUP_REMOVED lines=17> */
[----:B------:R-:W-:Y:S01]  /*2880*/  FFMA.FTZ R9, R71, UR10, -R9 ;  /* 0x0000000a47097c23 */ /* 0x000fe20008010809 */
[----:B------:R-:W-:-:S02]  /*2890*/  FMNMX.FTZ R5, R57, R4, !PT ;  /* 0x0000000439057209 */ /* 0x000fc40007810000 */
[----:B------:R-:W-:Y:S02]  /*28a0*/  FSEL R69, R69, -INF , P2 ;  /* 0xff80000045457808 */ /* 0x000fe40001000000 */
[----:B------:R-:W-:Y:S01]  /*28b0*/  FMNMX.FTZ R4, R60, R5, !PT ;  /* 0x000000053c047209 */ /* 0x000fe20007810000 */
[----:B------:R-:W4:Y:S01]  /*28c0*/  MUFU.EX2 R35, R35 ;  /* 0x0000002300237308 */ /* 0x000f220000000800 */
[----:B---3--:R-:W-:Y:S02]  /*28d0*/  F2FP.BF16.F32.PACK_AB R155, R31, R30 ;  /* 0x0000001e1f9b723e */ /* 0x008fe400000010ff */
[----:B------:R-:W-:-:S04]  /*28e0*/  FMNMX.FTZ R5, R61, R4, !PT ;  /* 0x000000043d057209 */ /* 0x000fc80007810000 */
[----:B------:R-:W-:Y:S01]  /*28f0*/  FMNMX.FTZ R4, R64, R5, !PT ;  /* 0x0000000540047209 */ /* 0x000fe20007810000 */
[----:B------:R3:W-:Y:S03]  /*2900*/  MUFU.EX2 R175, R9 ;  /* 0x0000000900af7308 */ /* 0x0007e60000000800 */
[----:B------:R-:W-:-:S04]  /*2910*/  FMNMX.FTZ R3, R65, R4, !PT ;  /* 0x0000000441037209 */ /* 0x000fc80007810000 */
[----:B------:R-:W-:Y:S01]  /*2920*/  FMNMX.FTZ R4, R68, R3, !PT ;  /* 0x0000000344047209 */ /* 0x000fe20007810000 */
[----:B------:R-:W-:Y:S01]  /*2930*/  MUFU.EX2 R38, R38 ;  /* 0x0000002600267308 */ /* 0x000fe20000000800 */
[----:B---3--:R-:W-:Y:S01]  /*2940*/  FADD.FTZ R9, R153, R10 ;  /* 0x0000000a99097221 */ /* 0x008fe20000010000 */
[----:B------:R-:W-:Y:S02]  /*2950*/  F2FP.BF16.F32.PACK_AB R153, R10, R153 ;  /* 0x000000990a99723e */ /* 0x000fe400000010ff */
[----:B------:R-:W-:Y:S02]  /*2960*/  FMNMX.FTZ R4, R69, R4, !PT ;  /* 0x0000000445047209 */ /* 0x000fe40007810000 */
[----:B----4-:R-:W-:Y:S02]  /*2970*/  F2FP.BF16.F32.PACK_AB R157, R35, R34 ;  /* 0x00000022239d723e */ /* 0x010fe400000010ff */
[----:B------:R-:W3:Y:S01]  /*2980*/  MUFU.EX2 R39, R39 ;  /* 0x0000002700277308 */ /* 0x000ee20000000800 */
[----:B------:R-:W4:Y:S07]  /*2990*/  SHFL.BFLY PT, R3, R4, 0x2, 0x1f ;  /* 0x0c401f0004037f89 */ /* 0x000f2e00000e0000 */
[----:B------:R-:W-:Y:S08]  /*29a0*/  MUFU.EX2 R42, R42 ;  /* 0x0000002a002a7308 */ /* 0x000ff00000000800 */
[----:B------:R-:W5:Y:S01]  /*29b0*/  MUFU.EX2 R43, R43 ;  /* 0x0000002b002b7308 */ /* 0x000f620000000800 */
[----:B---3--:R-:W-:-:S07]  /*29c0*/  F2FP.BF16.F32.PACK_AB R159, R39, R38 ;  /* 0x00000026279f723e */ /* 0x008fce00000010ff */
[----:B------:R-:W-:Y:S01]  /*29d0*/  MUFU.EX2 R46, R46 ;  /* 0x0000002e002e7308 */ /* 0x000fe20000000800 */
[----:B----4-:R-:W-:-:S05]  /*29e0*/  FMNMX.FTZ R5, R4, R3, !PT ;  /* 0x0000000304057209 */ /* 0x010fca0007810000 */
[----:B------:R-:W3:Y:S02]  /*29f0*/  SHFL.BFLY PT, R4, R5, 0x1, 0x1f ;  /* 0x0c201f0005047f89 */ /* 0x000ee400000e0000 */
[----:B------:R-:W4:Y:S01]  /*2a00*/  MUFU.EX2 R47, R47 ;  /* 0x0000002f002f7308 */ /* 0x000f220000000800 */
[----:B-----5:R-:W-:-:S07]  /*2a10*/  F2FP.BF16.F32.PACK_AB R161, R43, R42 ;  /* 0x0000002a2ba1723e */ /* 0x020fce00000010ff */
[----:B------:R-:W-:Y:S08]  /*2a20*/  MUFU.EX2 R50, R50 ;  /* 0x0000003200327308 */ /* 0x000ff00000000800 */
[----:B------:R-:W-:Y:S01]  /*2a30*/  MUFU.EX2 R51, R51 ;  /* 0x0000003300337308 */ /* 0x000fe20000000800 */
[----:B----4-:R-:W-:Y:S02]  /*2a40*/  F2FP.BF16.F32.PACK_AB R163, R47, R46 ;  /* 0x0000002e2fa3723e */ /* 0x010fe400000010ff */
[----:B---3--:R-:W-:-:S05]  /*2a50*/  FMNMX.FTZ R3, R5, R4, !PT ;  /* 0x0000000405037209 */ /* 0x008fca0007810000 */
[----:B------:R-:W-:Y:S01]  /*2a60*/  MUFU.EX2 R54, R54 ;  /* 0x0000003600367308 */ /* 0x000fe20000000800 */
[C---:B------:R-:W-:Y:S01]  /*2a70*/  FSETP.NEU.FTZ.AND P2, PT, R3.reuse, -INF , PT ;  /* 0xff8000000300780b */ /* 0x040fe20003f5d000 */
[----:B------:R-:W-:-:S05]  /*2a80*/  FMUL.FTZ R4, R3, UR10 ;  /* 0x0000000a03047c20 */ /* 0x000fca0008410000 */
[----:B------:R-:W-:Y:S01]  /*2a90*/  FSEL R5, R4, RZ, P2 ;  /* 0x000000ff04057208 */ /* 0x000fe20001000000 */
[----:B------:R-:W-:Y:S01]  /*2aa0*/  FADD.FTZ R4, R30, R9 ;  /* 0x000000091e047221 */ /* 0x000fe20000010000 */
[----:B--2---:R-:W-:Y:S01]  /*2ab0*/  LOP3.LUT P2, RZ, R14, 0x7f, RZ, 0xc0, !PT ;  /* 0x0000007f0eff7812 */ /* 0x004fe2000784c0ff */
[----:B------:R-:W-:Y:S01]  /*2ac0*/  MUFU.EX2 R55, R55 ;  /* 0x0000003700377308 */ /* 0x000fe20000000800 */
[----:B------:R-:W-:Y:S01]  /*2ad0*/  SHF.R.U32.HI R14, RZ, 0x7, R14 ;  /* 0x00000007ff0e7819 */ /* 0x000fe2000001160e */
        /* <DEDUP_REMOVED lines=32> */
[--C-:B------:R-:W-:Y:S01]  /*2ce0*/  FFMA.FTZ R68, R68, UR10, -R5.reuse ;  /* 0x0000000a44447c23 */ /* 0x100fe20008010805 */
[----:B------:R-:W-:Y:S01]  /*2cf0*/  FFMA.FTZ R5, R69, UR10, -R5 ;  /* 0x0000000a45057c23 */ /* 0x000fe20008010805 */
[----:B------:R-:W-:-:S02]  /*2d00*/  F2FP.BF16.F32.PACK_AB R165, R51, R50 ;  /* 0x0000003233a5723e */ /* 0x000fc400000010ff */
[----:B------:R-:W-:Y:S02]  /*2d10*/  F2FP.BF16.F32.PACK_AB R167, R55, R54 ;  /* 0x0000003637a7723e */ /* 0x000fe400000010ff */
[----:B------:R-:W2:Y:S01]  /*2d20*/  MUFU.EX2 R32, R32 ;  /* 0x0000002000207308 */ /* 0x000ea20000000800 */
[----:B---3--:R-:W-:Y:S01]  /*2d30*/  FADD.FTZ R4, R28, R9 ;  /* 0x000000091c047221 */ /* 0x008fe20000010000 */
[----:B------:R-:W-:Y:S01]  /*2d40*/  IADD3 R9, -R14, 0xb, RZ ;  /* 0x0000000b0e097810 */ /* 0x000fe20007ffe1ff */
[----:B------:R-:W-:Y:S01]  /*2d50*/  FADD.FTZ R14, R42, R15 ;  /* 0x0000000f2a0e7221 */ /* 0x000fe20000010000 */
[----:B------:R-:W-:-:S03]  /*2d60*/  F2FP.BF16.F32.PACK_AB R152, R25, R24 ;  /* 0x000000181998723e */ /* 0x000fc600000010ff */
[----:B------:R-:W-:Y:S01]  /*2d70*/  FADD.FTZ R15, R43, R14 ;  /* 0x0000000e2b0f7221 */ /* 0x000fe20000010000 */
[----:B------:R-:W3:Y:S01]  /*2d80*/  MUFU.EX2 R33, R33 ;  /* 0x0000002100217308 */ /* 0x000ee20000000800 */
[C---:B----4-:R-:W-:Y:S01]  /*2d90*/  FADD.FTZ R13, R29.reuse, R4 ;  /* 0x000000041d0d7221 */ /* 0x050fe20000010000 */
[----:B------:R-:W-:Y:S02]  /*2da0*/  @!P2 VIADD R4, R6, 0x22840 ;  /* 0x000228400604a836 */ /* 0x000fe40000000000 */
[----:B------:R-:W-:Y:S01]  /*2db0*/  FADD.FTZ R14, R46, R15 ;  /* 0x0000000f2e0e7221 */ /* 0x000fe20000010000 */
[----:B------:R-:W-:Y:S02]  /*2dc0*/  F2FP.BF16.F32.PACK_AB R154, R29, R28 ;  /* 0x0000001c1d9a723e */ /* 0x000fe400000010ff */
[----:B------:R-:W-:Y:S01]  /*2dd0*/  @!P2 PRMT R4, RZ, 0x654, R4 ;  /* 0x00000654ff04a816 */ /* 0x000fe20000000004 */
[----:B------:R-:W4:Y:S01]  /*2de0*/  MUFU.EX2 R36, R36 ;  /* 0x0000002400247308 */ /* 0x000f220000000800 */
[----:B--2---:R-:W-:Y:S01]  /*2df0*/  FADD.FTZ R12, R32, R13 ;  /* 0x0000000d200c7221 */ /* 0x004fe20000010000 */
[----:B------:R2:W-:Y:S06]  /*2e00*/  BAR.ARV R9, 0x100 ;  /* 0x000400090000751d */ /* 0x0005ec0000002000 */
[----:B------:R-:W5:Y:S01]  /*2e10*/  MUFU.EX2 R37, R37 ;  /* 0x0000002500257308 */ /* 0x000f620000000800 */
[----:B---3--:R-:W-:Y:S01]  /*2e20*/  FADD.FTZ R13, R33, R12 ;  /* 0x0000000c210d7221 */ /* 0x008fe20000010000 */
[----:B------:R-:W-:Y:S01]  /*2e30*/  FADD.FTZ R15, R47, R14 ;  /* 0x0000000e2f0f7221 */ /* 0x000fe20000010000 */
[----:B------:R3:W-:Y:S01]  /*2e40*/  @!P2 SYNCS.ARRIVE.TRANS64.RED.A1T0 RZ, [R4+URZ], RZ ;  /* 0x000000ff04ffa9a7 */ /* 0x0007e2000810043f */
[----:B------:R-:W-:-:S04]  /*2e50*/  F2FP.BF16.F32.PACK_AB R156, R33, R32 ;  /* 0x00000020219c723e */ /* 0x000fc800000010ff */
        /* <DEDUP_REMOVED lines=32> */
[----:B---3--:R-:W-:-:S07]  /*3060*/  FADD.FTZ R10, R62, R15 ;  /* 0x0000000f3e0a7221 */ /* 0x008fce0000010000 */
[----:B------:R-:W3:Y:S01]  /*3070*/  MUFU.EX2 R56, R56 ;  /* 0x0000003800387308 */ /* 0x000ee20000000800 */
[C---:B----4-:R-:W-:Y:S01]  /*3080*/  FADD.FTZ R13, R53.reuse, R4 ;  /* 0x00000004350d7221 */ /* 0x050fe20000010000 */
[----:B------:R-:W-:-:S06]  /*3090*/  F2FP.BF16.F32.PACK_AB R166, R53, R52 ;  /* 0x0000003435a6723e */ /* 0x000fcc00000010ff */
[----:B------:R-:W4:Y:S01]  /*30a0*/  MUFU.EX2 R66, R66 ;  /* 0x0000004200427308 */ /* 0x000f220000000800 */
[C---:B-----5:R-:W-:Y:S01]  /*30b0*/  FADD.FTZ R15, R63.reuse, R10 ;  /* 0x0000000a3f0f7221 */ /* 0x060fe20000010000 */
[----:B------:R-:W-:-:S06]  /*30c0*/  F2FP.BF16.F32.PACK_AB R171, R63, R62 ;  /* 0x0000003e3fab723e */ /* 0x000fcc00000010ff */
[----:B------:R-:W5:Y:S01]  /*30d0*/  MUFU.EX2 R57, R57 ;  /* 0x0000003900397308 */ /* 0x000f620000000800 */
[----:B---3--:R-:W-:-:S07]  /*30e0*/  FADD.FTZ R4, R56, R13 ;  /* 0x0000000d38047221 */ /* 0x008fce0000010000 */
        /* <DEDUP_REMOVED lines=13> */
[----:B---3--:R-:W-:Y:S01]  /*31c0*/  FADD.FTZ R15, R61, R4 ;  /* 0x000000043d0f7221 */ /* 0x008fe20000010000 */
[C---:B------:R-:W-:Y:S01]  /*31d0*/  FADD.FTZ R4, R175.reuse, R10 ;  /* 0x0000000aaf047221 */ /* 0x040fe20000010000 */
[----:B------:R-:W-:Y:S02]  /*31e0*/  F2FP.BF16.F32.PACK_AB R175, R175, R70 ;  /* 0x00000046afaf723e */ /* 0x000fe400000010ff */
[----:B------:R-:W-:-:S03]  /*31f0*/  F2FP.BF16.F32.PACK_AB R170, R61, R60 ;  /* 0x0000003c3daa723e */ /* 0x000fc600000010ff */
[----:B------:R-:W3:Y:S01]  /*3200*/  MUFU.EX2 R68, R68 ;  /* 0x0000004400447308 */ /* 0x000ee20000000800 */
[----:B----4-:R-:W-:-:S07]  /*3210*/  FADD.FTZ R10, R64, R15 ;  /* 0x0000000f400a7221 */ /* 0x010fce0000010000 */
[----:B------:R-:W4:Y:S01]  /*3220*/  MUFU.EX2 R13, R5 ;  /* 0x00000005000d7308 */ /* 0x000f220000000800 */
[C---:B-----5:R-:W-:Y:S01]  /*3230*/  FADD.FTZ R15, R65.reuse, R10 ;  /* 0x0000000a410f7221 */ /* 0x060fe20000010000 */
[----:B------:R-:W-:-:S03]  /*3240*/  F2FP.BF16.F32.PACK_AB R172, R65, R64 ;  /* 0x0000004041ac723e */ /* 0x000fc600000010ff */
[----:B---3--:R-:W-:-:S04]  /*3250*/  FADD.FTZ R10, R68, R15 ;  /* 0x0000000f440a7221 */ /* 0x008fc80000010000 */
[C---:B----4-:R-:W-:Y:S01]  /*3260*/  FADD.FTZ R5, R13.reuse, R10 ;  /* 0x0000000a0d057221 */ /* 0x050fe20000010000 */
[----:B------:R-:W-:Y:S01]  /*3270*/  F2FP.BF16.F32.PACK_AB R174, R13, R68 ;  /* 0x000000440dae723e */ /* 0x000fe200000010ff */
[----:B--2---:R-:W-:Y:S06]  /*3280*/  @!P0 BRA `(.L_x_4161) ;  /* 0x0000000000048947 */ /* 0x004fec0003800000 */
[----:B------:R-:W-:Y:S01]  /*3290*/  BPT.TRAP 0x1 ;  /* 0x000000040000795c */ /* 0x000fe20000300000 */
.L_x_4161:
[----:B------:R2:W3:Y:S01]  /*32a0*/  SYNCS.PHASECHK.TRANS64.TRYWAIT P3, [R6+URZ+0x22850], R11 ;  /* 0x0228500b060075a7 */ /* 0x0004e2000806017f */
[----:B------:R-:W-:Y:S05]  /*32b0*/  @!P0 BRA `(.L_x_4162) ;  /* 0x0000000000048947 */ /* 0x000fea0003800000 */
[----:B------:R-:W-:Y:S01]  /*32c0*/  BPT.TRAP 0x1 ;  /* 0x000000040000795c */ /* 0x000fe20000300000 */
.L_x_4162:
[----:B---3--:R-:W-:Y:S05]  /*32d0*/  @P3 BRA `(.L_x_4163) ;  /* 0x0000000000083947 */ /* 0x008fea0003800000 */
[----:B------:R-:W3:Y:S02]  /*32e0*/  SYNCS.PHASECHK.TRANS64.TRYWAIT P3, [R6+URZ+0x22850], R11 ;  /* 0x0228500b060075a7 */ /* 0x000ee4000806017f */
[----:B---3--:R-:W-:Y:S05]  /*32f0*/  @!P3 BRA `(.L_x_4164) ;  /* 0x000000c00070b947 */ /* 0x008fea0003800000 */
.L_x_4163:
[----:B------:R-:W-:Y:S01]  /*3300*/  R2UR UR6, R7 ;  /* 0x00000000070672ca */ /* 0x000fe200000e0000 */
[----:B------:R4:W-:Y:S01]  /*3310*/  BAR.SYNC.DEFER_BLOCKING R8, 0x100 ;  /* 0x000400080000751d */ /* 0x0009e20000010000 */
[----:B------:R-:W-:Y:S01]  /*3320*/  UIMAD UR14, UR43, UR14, -UR15 ;  /* 0x0000000e2b0e72a4 */ /* 0x000fe2000f8e0a0f */
[----:B0123--:R-:W-:Y:S01]  /*3330*/  @!P2 VIADD R6, R6, 0x22860 ;  /* 0x000228600606a836 */ /* 0x00ffe20000000000 */
[----:B------:R-:W-:-:S03]  /*3340*/  UIADD3 UR23, UR41, -0x2, URZ ;  /* 0xfffffffe29177890 */ /* 0x000fc6000fffe03f */
[----:B------:R-:W-:Y:S01]  /*3350*/  UMOV UR7, 0x40000040 ;  /* 0x4000004000077882 */ /* 0x000fe20000000000 */
[----:B------:R-:W-:Y:S01]  /*3360*/  @UP0 ULDC UR18, c[0x0][0x450] ;  /* 0x0001140000120ab9 */ /* 0x000fe20000000800 */
[----:B------:R-:W-:-:S04]  /*3370*/  @!P2 PRMT R6, RZ, 0x654, R6 ;  /* 0x00000654ff06a816 */ /* 0x000fc80000000006 */
        /* <DEDUP_REMOVED lines=33> */
[----:B------:R-:W-:Y:S02]  /*3590*/  UMOV UR7, 0x40000040 ;  /* 0x4000004000077882 */ /* 0x000fe40000000000 */
[----:B------:R-:W-:Y:S01]  /*35a0*/  UMOV UR11, UR44 ;  /* 0x0000002c000b7c82 */ /* 0x000fe20008000000 */
[----:B------:R-:W-:Y:S02]  /*35b0*/  WARPGROUP.DEPBAR.LE gsb0, 0x0 ;  /* 0x00008000000079c5 */ /* 0x000fe40000010000 */
[----:B------:R-:W-:-:S15]  /*35c0*/  WARPGROUP.ARRIVE ;  /* 0x00000000000079c5 */ /* 0x000fde0000000000 */
[----:B------:R-:W-:-:S06]  /*35d0*/  NOP ;  /* 0x0000000000007918 */ /* 0x000fcc0000000000 */
[----:B------:R-:W-:Y:S01]  /*35e0*/  HGMMA.64x256x16.F32.BF16 R24, R172, gdesc[UR4].tnspB, R24, gsb0 ;  /* 0x43e00004ac187df0 */ /* 0x000fe20008001818 */
[----:B------:R-:W-:Y:S02]  /*35f0*/  @UP0 ULDC UR6, c[0x0][0x44c] ;  /* 0x0001130000060ab9 */ /* 0x000fe40000000800 */
[----:B------:R-:W-:-:S04]  /*3600*/  UIMAD.WIDE.U32 UR6, UR44, UR6, URZ ;  /* 0x000000062c0672a5 */ /* 0x000fc8000f8e003f */
[----:B------:R-:W-:-:S04]  /*3610*/  @UP0 USHF.R.U32.HI UR11, URZ, UR18, UR7 ;  /* 0x000000123f0b0299 */ /* 0x000fc80008011607 */
[----:B------:R-:W-:-:S04]  /*3620*/  UIADD3 UR6, UR14, UR11, URZ ;  /* 0x0000000b0e067290 */ /* 0x000fc8000fffe03f */
[----:B------:R-:W-:-:S04]  /*3630*/  UIMAD.WIDE UR6, UR6, 0x2aaaaaab, URZ ;  /* 0x2aaaaaab060678a5 */ /* 0x000fc8000f8e023f */
[----:B------:R-:W-:-:S04]  /*3640*/  USHF.R.U32.HI UR6, URZ, 0x1f, UR7 ;  /* 0x0000001f3f067899 */ /* 0x000fc80008011607 */
[----:B------:R-:W-:-:S04]  /*3650*/  ULEA.HI.SX32 UR6, UR7, UR6, 0x1c ;  /* 0x0000000607067291 */ /* 0x000fc8000f8fe23f */
[----:B------:R-:W-:-:S04]  /*3660*/  UISETP.LT.AND UP1, UPT, URZ, UR6, UPT ;  /* 0x000000063f00728c */ /* 0x000fc8000bf21270 */
[----:B------:R-:W-:-:S04]  /*3670*/  USEL UR22, URZ, UR6, !UP1 ;  /* 0x000000063f167287 */ /* 0x000fc8000c800000 */
[----:B------:R-:W-:-:S06]  /*3680*/  UISETP.GE.AND UP1, UPT, UR23, UR22, UPT ;  /* 0x000000161700728c */ /* 0x000fcc000bf26270 */
[----:B------:R-:W-:Y:S01]  /*3690*/  PLOP3.LUT P3, PT, PT, PT, UP1, 0x80, 0x0 ;  /* 0x000000000000781c */ /* 0x000fe20003f6f018 */
[----:B------:R-:W-:Y:S02]  /*36a0*/  WARPGROUP.DEPBAR.LE gsb0, 0x0 ;  /* 0x00008000000079c5 */ /* 0x000fe40000010000 */
[----:B------:R4:W-:Y:S10]  /*36b0*/  @!P2 SYNCS.ARRIVE.TRANS64.RED.A1T0 RZ, [R6+URZ], RZ ;  /* 0x000000ff06ffa9a7 */ /* 0x0009f4000810043f */
[----:B----4-:R-:W-:Y:S05]  /*36c0*/  @!P3 BRA `(.L_x_4165) ;  /* 0x000000240028b947 */ /* 0x010fea0003800000 */
[----:B------:R-:W-:Y:S01]  /*36d0*/  IMAD.MOV.U32 R7, RZ, RZ, R0 ;  /* 0x000000ffff077224 */ /* 0x000fe200078e0000 */
[----:B------:R-:W-:Y:S01]  /*36e0*/  ULDC UR25, c[0x0][0x288] ;  /* 0x0000a20000197ab9 */ /* 0x000fe20000000800 */
[----:B------:R-:W-:Y:S01]  /*36f0*/  IMAD.MOV.U32 R8, RZ, RZ, R3 ;  /* 0x000000ffff087224 */ /* 0x000fe200078e0003 */
[----:B------:R-:W-:-:S06]  /*3700*/  ULDC UR24, c[0x0][0x988] ;  /* 0x0002620000187ab9 */ /* 0x000fcc0000000800 */
.L_x_4174:
[----:B------:R-:W-:-:S04]  /*3710*/  UIADD3 UR36, UR36, 0x1, URZ ;  /* 0x0000000124247890 */ /* 0x000fc8000fffe03f */
[----:B------:R-:W-:-:S04]  /*3720*/  UISETP.NE.AND UP1, UPT, UR36, 0x2, UPT ;  /* 0x000000022400788c */ /* 0x000fc8000bf25270 */
[----:B------:R-:W-:Y:S02]  /*3730*/  USEL UR6, URZ, 0x1, UP1 ;  /* 0x000000013f067887 */ /* 0x000fe40008800000 */
[----:B------:R-:W-:Y:S02]  /*3740*/  USEL UR36, UR36, URZ, UP1 ;  /* 0x0000003f24247287 */ /* 0x000fe40008800000 */
[----:B------:R-:W-:Y:S01]  /*3750*/  ULOP3.LUT UR37, UR37, UR6, URZ, 0x3c, !UPT ;  /* 0x0000000625257292 */ /* 0x000fe2000f8e3c3f */
[----:B0-----:R-:W-:Y:S11]  /*3760*/  @!P0 BRA `(.L_x_4166) ;  /* 0x0000000000048947 */ /* 0x001ff60003800000 */
[----:B------:R-:W-:Y:S01]  /*3770*/  BPT.TRAP 0x1 ;  /* 0x000000040000795c */ /* 0x000fe20000300000 */
.L_x_4166:
        /* <DEDUP_REMOVED lines=9> */
.L_x_4167:
[----:B-1----:R-:W-:Y:S05]  /*3810*/  @P3 BRA `(.L_x_4168) ;  /* 0x0000000000083947 */ /* 0x002fea0003800000 */
[----:B------:R-:W1:Y:S02]  /*3820*/  SYNCS.PHASECHK.TRANS64.TRYWAIT P3, [UR26+0x22830], R6 ;  /* 0x02283006ff0075a7 */ /* 0x000e64000806015a */
[----:B-1----:R-:W-:Y:S05]  /*3830*/  @!P3 BRA `(.L_x_4169) ;  /* 0x000000bc0034b947 */ /* 0x002fea0003800000 */
.L_x_4168:
[----:B------:R-:W-:Y:S01]  /*3840*/  UIMAD UR6, UR36, 0x300, UR20 ;  /* 0x00000300240678a4 */ /* 0x000fe2000f8e0214 */
[----:B------:R-:W-:Y:S01]  /*3850*/  WARPGROUP.ARRIVE ;  /* 0x00000000000079c5 */ /* 0x000fe20000000000 */
[----:B------:R-:W-:Y:S01]  /*3860*/  UMOV UR7, 0x40000040 ;  /* 0x4000004000077882 */ /* 0x000fe20000000000 */
[----:B------:R-:W-:Y:S01]  /*3870*/  UMOV UR11, 0x40000040 ;  /* 0x40000040000b7882 */ /* 0x000fe20000000000 */
[----:B------:R-:W-:Y:S01]  /*3880*/  UIADD3 UR10, UR6, 0x2, URZ ;  /* 0x00000002060a7890 */ /* 0x000fe2000fffe03f */
[----:B------:R-:W-:Y:S01]  /*3890*/  VIADD R10, R16, UR44 ;  /* 0x0000002c100a7c36 */ /* 0x000fe20008000000 */
[----:B------:R-:W-:Y:S01]  /*38a0*/  UIADD3 UR14, UR6, 0x4, URZ ;  /* 0x00000004060e7890 */ /* 0x000fe2000fffe03f */
[----:B------:R-:W2:Y:S01]  /*38b0*/  LDC R12, c[0x0][0x2f0] ;  /* 0x0000bc00ff0c7b82 */ /* 0x000ea20000000800 */
[----:B------:R-:W-:Y:S01]  /*38c0*/  UMOV UR15, 0x40000040 ;  /* 0x40000040000f7882 */ /* 0x000fe20000000000 */
[----:B------:R-:W-:Y:S01]  /*38d0*/  HGMMA.64x96x16.F32.BF16 R152, gdesc[UR4], RZ, !UPT, gsb0 ;  /* 0x01600000049879f0 */ /* 0x000fe2000c0018ff */
[----:B------:R-:W-:Y:S01]  /*38e0*/  UIADD3 UR18, UR6, 0x6, URZ ;  /* 0x0000000606127890 */ /* 0x000fe2000fffe03f */
[----:B------:R-:W-:Y:S01]  /*38f0*/  IMAD.MOV.U32 R14, RZ, RZ, -0x2 ;  /* 0xfffffffeff0e7424 */ /* 0x000fe200078e00ff */
[----:B------:R-:W-:Y:S01]  /*3900*/  UMOV UR19, 0x40000040 ;  /* 0x4000004000137882 */ /* 0x000fe20000000000 */
[----:B------:R-:W-:Y:S01]  /*3910*/  @UP0 ULDC UR6, c[0x0][0x44c] ;  /* 0x0001130000060ab9 */ /* 0x000fe20000000800 */
[----:B------:R-:W3:Y:S01]  /*3920*/  S2R R202, SR_TID.X ;  /* 0x0000000000ca7919 */ /* 0x000ee20000002100 */
[----:B------:R-:W-:Y:S01]  /*3930*/  @P1 IMAD.HI.U32 R0, R10, UR6, RZ ;  /* 0x000000060a001c27 */ /* 0x000fe2000f8e00ff */
[----:B------:R-:W-:-:S04]  /*3940*/  @UP0 ULDC UR6, c[0x0][0x450] ;  /* 0x0001140000060ab9 */ /* 0x000fc80000000800 */
[----:B------:R-:W-:Y:S01]  /*3950*/  @P1 SHF.R.U32.HI R10, RZ, UR6, R0 ;  /* 0x00000006ff0a1c19 */ /* 0x000fe20008011600 */
[----:B------:R-:W-:Y:S02]  /*3960*/  UMOV UR6, 0x1 ;  /* 0x0000000100067882 */ /* 0x000fe40000000000 */
[----:B------:R-:W-:Y:S02]  /*3970*/  UIMAD UR6, UR23, -0x60, UR6 ;  /* 0xffffffa0170678a4 */ /* 0x000fe4000f8e0206 */
[----:B------:R-:W4:Y:S04]  /*3980*/  SHFL.IDX PT, R0, R10, 0x1, 0x1c1f ;  /* 0x003c1f000a007f89 */ /* 0x000f2800000e0000 */
[----:B------:R-:W-:Y:S01]  /*3990*/  IMAD R21, R17, R14, UR6 ;  /* 0x0000000611157e24 */ /* 0x000fe2000f8e020e */
[----:B------:R-:W5:Y:S03]  /*39a0*/  SHFL.IDX PT, R10, R10, RZ, 0x1c1f ;  /* 0x001c1fff0a0a7589 */ /* 0x000f6600000e0000 */
[----:B--2---:R-:W-:Y:S01]  /*39b0*/  IMAD R21, R12, UR43, R21 ;  /* 0x0000002b0c157c24 */ /* 0x004fe2000f8e0215 */
[----:B---3--:R-:W-:-:S04]  /*39c0*/  SHF.R.U32.HI R202, RZ, 0x7, R202 ;  /* 0x00000007ffca7819 */ /* 0x008fc800000116ca */
[----:B----4-:R-:W-:-:S04]  /*39d0*/  IADD3 R0, R0, -UR25, R21 ;  /* 0x8000001900007c10 */ /* 0x010fc8000fffe015 */
[C---:B------:R-:W-:Y:S02]  /*39e0*/  ISETP.GT.AND P3, PT, R0.reuse, RZ, PT ;  /* 0x000000ff0000720c */ /* 0x040fe40003f64270 */
[----:B------:R-:W-:Y:S02]  /*39f0*/  ISETP.GT.AND P4, PT, R0, 0x1, PT ;  /* 0x000000010000780c */ /* 0x000fe40003f84270 */
[----:B-----5:R-:W-:-:S04]  /*3a00*/  IADD3 R21, R10, -UR25, R21 ;  /* 0x800000190a157c10 */ /* 0x020fc8000fffe015 */
[----:B------:R-:W-:Y:S01]  /*3a10*/  ISETP.GT.AND P5, PT, R21, 0x8, PT ;  /* 0x000000081500780c */ /* 0x000fe20003fa4270 */
        /* <DEDUP_REMOVED lines=12> */
[----:B------:R-:W-:Y:S02]  /*3ae0*/  ISETP.GT.AND P3, PT, R0, 0x8, PT ;  /* 0x000000080000780c */ /* 0x000fe40003f64270 */
[----:B------:R-:W-:Y:S02]  /*3af0*/  FSEL R155, R155, -INF , P4 ;  /* 0xff8000009b9b7808 */ /* 0x000fe40002000000 */
[----:B------:R-:W-:-:S02]  /*3b00*/  FMNMX.FTZ R12, R11, R7, !PT ;  /* 0x000000070b0c7209 */ /* 0x000fc40007810000 */
[----:B------:R-:W-:Y:S02]  /*3b10*/  ISETP.GT.AND P4, PT, R0, 0x9, PT ;  /* 0x000000090000780c */ /* 0x000fe40003f84270 */
[----:B------:R-:W-:Y:S02]  /*3b20*/  FSEL R13, R158, -INF , P3 ;  /* 0xff8000009e0d7808 */ /* 0x000fe40001800000 */
[----:B------:R-:W-:Y:S02]  /*3b30*/  FMNMX.FTZ R12, R155, R12, !PT ;  /* 0x0000000c9b0c7209 */ /* 0x000fe40007810000 */
[----:B------:R-:W-:Y:S02]  /*3b40*/  ISETP.GT.AND P3, PT, R0, 0x10, PT ;  /* 0x000000100000780c */ /* 0x000fe40003f64270 */
[----:B------:R-:W-:Y:S02]  /*3b50*/  FSEL R159, R159, -INF , P4 ;  /* 0xff8000009f9f7808 */ /* 0x000fe40002000000 */
[----:B------:R-:W-:-:S02]  /*3b60*/  FMNMX.FTZ R12, R13, R12, !PT ;  /* 0x0000000c0d0c7209 */ /* 0x000fc40007810000 */
[----:B------:R-:W-:Y:S02]  /*3b70*/  ISETP.GT.AND P4, PT, R0, 0x11, PT ;  /* 0x000000110000780c */ /* 0x000fe40003f84270 */
[----:B-1----:R-:W-:Y:S02]  /*3b80*/  FSEL R3, R162, -INF , P3 ;  /* 0xff800000a2037808 */ /* 0x002fe40001800000 */
[----:B------:R-:W-:Y:S02]  /*3b90*/  FMNMX.FTZ R12, R159, R12, !PT ;  /* 0x0000000c9f0c7209 */ /* 0x000fe40007810000 */
        /* <DEDUP_REMOVED lines=54> */
[----:B------:R-:W-:Y:S02]  /*3f00*/  FSEL R199, R199, -INF , P4 ;  /* 0xff800000c7c77808 */ /* 0x000fe40002000000 */
[----:B------:R-:W-:Y:S02]  /*3f10*/  FMNMX.FTZ R0, R198, R9, !PT ;  /* 0x00000009c6007209 */ /* 0x000fe40007810000 */
[----:B------:R-:W-:-:S02]  /*3f20*/  ISETP.GT.AND P3, PT, R21, RZ, PT ;  /* 0x000000ff1500720c */ /* 0x000fc40003f64270 */
[----:B------:R-:W-:Y:S02]  /*3f30*/  FMNMX.FTZ R12, R199, R0, !PT ;  /* 0x00000000c70c7209 */ /* 0x000fe40007810000 */
[----:B------:R-:W-:Y:S02]  /*3f40*/  ISETP.GT.AND P4, PT, R21, 0x1, PT ;  /* 0x000000011500780c */ /* 0x000fe40003f84270 */
[----:B------:R-:W-:Y:S01]  /*3f50*/  FSEL R156, R156, -INF , P5 ;  /* 0xff8000009c9c7808 */ /* 0x000fe20002800000 */
[----:B------:R-:W1:Y:S01]  /*3f60*/  SHFL.BFLY PT, R9, R12, 0x2, 0x1f ;  /* 0x0c401f000c097f89 */ /* 0x000e6200000e0000 */
[----:B------:R-:W-:Y:S02]  /*3f70*/  FSEL R153, R153, -INF , P4 ;  /* 0xff80000099997808 */ /* 0x000fe40002000000 */
[----:B------:R-:W-:-:S04]  /*3f80*/  ISETP.GT.AND P5, PT, R21, 0x10, PT ;  /* 0x000000101500780c */ /* 0x000fc80003fa4270 */
[----:B------:R-:W-:Y:S02]  /*3f90*/  FSEL R160, R160, -INF , P5 ;  /* 0xff800000a0a07808 */ /* 0x000fe40002800000 */
[----:B------:R-:W-:-:S04]  /*3fa0*/  ISETP.GT.AND P5, PT, R21, 0x18, PT ;  /* 0x000000181500780c */ /* 0x000fc80003fa4270 */
[----:B------:R-:W-:Y:S02]  /*3fb0*/  FSEL R164, R164, -INF , P5 ;  /* 0xff800000a4a47808 */ /* 0x000fe40002800000 */
[----:B------:R-:W-:-:S04]  /*3fc0*/  ISETP.GT.AND P5, PT, R21, 0x20, PT ;  /* 0x000000201500780c */ /* 0x000fc80003fa4270 */
[----:B------:R-:W-:Y:S02]  /*3fd0*/  FSEL R168, R168, -INF , P5 ;  /* 0xff800000a8a87808 */ /* 0x000fe40002800000 */
[C---:B------:R-:W-:Y:S02]  /*3fe0*/  ISETP.GT.AND P5, PT, R21.reuse, 0x28, PT ;  /* 0x000000281500780c */ /* 0x040fe40003fa4270 */
[----:B-1----:R-:W-:Y:S02]  /*3ff0*/  FMNMX.FTZ R14, R12, R9, !PT ;  /* 0x000000090c0e7209 */ /* 0x002fe40007810000 */
[----:B------:R-:W-:Y:S02]  /*4000*/  FSEL R172, R172, -INF , P5 ;  /* 0xff800000acac7808 */ /* 0x000fe40002800000 */
[----:B------:R-:W-:Y:S01]  /*4010*/  ISETP.GT.AND P5, PT, R21, 0x30, PT ;  /* 0x000000301500780c */ /* 0x000fe20003fa4270 */
[----:B------:R-:W1:Y:S03]  /*4020*/  SHFL.BFLY PT, R9, R14, 0x1, 0x1f ;  /* 0x0c201f000e097f89 */ /* 0x000e6600000e0000 */
[----:B------:R-:W-:-:S02]  /*4030*/  FSEL R176, R176, -INF , P5 ;  /* 0xff800000b0b07808 */ /* 0x000fc40002800000 */
[----:B------:R-:W-:-:S04]  /*4040*/  ISETP.GT.AND P5, PT, R21, 0x38, PT ;  /* 0x000000381500780c */ /* 0x000fc80003fa4270 */
[----:B------:R-:W-:Y:S02]  /*4050*/  FSEL R180, R180, -INF , P5 ;  /* 0xff800000b4b47808 */ /* 0x000fe40002800000 */
[----:B------:R-:W-:-:S04]  /*4060*/  ISETP.GT.AND P5, PT, R21, 0x40, PT ;  /* 0x000000401500780c */ /* 0x000fc80003fa4270 */
[----:B------:R-:W-:Y:S02]  /*4070*/  FSEL R184, R184, -INF , P5 ;  /* 0xff800000b8b87808 */ /* 0x000fe40002800000 */
[----:B------:R-:W-:-:S04]  /*4080*/  ISETP.GT.AND P5, PT, R21, 0x48, PT ;  /* 0x000000481500780c */ /* 0x000fc80003fa4270 */
[----:B------:R-:W-:Y:S02]  /*4090*/  FSEL R188, R188, -INF , P5 ;  /* 0xff800000bcbc7808 */ /* 0x000fe40002800000 */
[----:B------:R-:W-:Y:S02]  /*40a0*/  ISETP.GT.AND P5, PT, R21, 0x50, PT ;  /* 0x000000501500780c */ /* 0x000fe40003fa4270 */
[----:B-1----:R-:W-:Y:S02]  /*40b0*/  FMNMX.FTZ R0, R14, R9, !PT ;  /* 0x000000090e007209 */ /* 0x002fe40007810000 */
[----:B------:R-:W-:Y:S02]  /*40c0*/  FSEL R9, R152, -INF , P3 ;  /* 0xff80000098097808 */ /* 0x000fe40001800000 */
[C---:B------:R-:W-:Y:S01]  /*40d0*/  FSETP.NEU.FTZ.AND P4, PT, R0.reuse, -INF , PT ;  /* 0xff8000000000780b */ /* 0x040fe20003f9d000 */
[----:B------:R-:W-:Y:S01]  /*40e0*/  FMUL.FTZ R12, R0, UR10 ;  /* 0x0000000a000c7c20 */ /* 0x000fe20008410000 */
[----:B------:R-:W-:-:S02]  /*40f0*/  FMNMX.FTZ R10, R9, R8, !PT ;  /* 0x00000008090a7209 */ /* 0x000fc40007810000 */
[----:B------:R-:W-:Y:S02]  /*4100*/  ISETP.GT.AND P3, PT, R21, 0x9, PT ;  /* 0x000000091500780c */ /* 0x000fe40003f64270 */
[----:B------:R-:W-:Y:S02]  /*4110*/  FMNMX.FTZ R15, R153, R10, !PT ;  /* 0x0000000a990f7209 */ /* 0x000fe40007810000 */
[----:B------:R-:W-:Y:S02]  /*4120*/  FSEL R10, R12, RZ, P4 ;  /* 0x000000ff0c0a7208 */ /* 0x000fe40002000000 */
[----:B------:R-:W-:Y:S02]  /*4130*/  FSEL R157, R157, -INF , P3 ;  /* 0xff8000009d9d7808 */ /* 0x000fe40001800000 */
        /* <DEDUP_REMOVED lines=15> */
[----:B------:R1:W-:Y:S01]  /*4230*/  MUFU.EX2 R12, R20 ;  /* 0x00000014000c7308 */ /* 0x0003e20000000800 */
[----:B------:R-:W-:Y:S01]  /*4240*/  FMNMX.FTZ R14, R164, R15, !PT ;  /* 0x0000000fa40e7209 */ /* 0x000fe20007810000 */
[--C-:B------:R-:W-:Y:S01]  /*4250*/  FFMA.FTZ R15, R170, UR10, -R10.reuse ;  /* 0x0000000aaa0f7c23 */ /* 0x100fe2000801080a */
[----:B------:R-:W-:Y:S01]  /*4260*/  ISETP.GT.AND P3, PT, R21, 0x21, PT ;  /* 0x000000211500780c */ /* 0x000fe20003f64270 */
[--C-:B------:R-:W-:Y:S01]  /*4270*/  FFMA.FTZ R11, R11, UR10, -R10.reuse ;  /* 0x0000000a0b0b7c23 */ /* 0x100fe2000801080a */
[----:B------:R-:W-:Y:S01]  /*4280*/  FMNMX.FTZ R13, R165, R14, !PT ;  /* 0x0000000ea50d7209 */ /* 0x000fe20007810000 */
[----:B------:R-:W-:Y:S01]  /*4290*/  FFMA.FTZ R195, R195, UR10, -R10 ;  /* 0x0000000ac3c37c23 */ /* 0x000fe2000801080a */
[----:B------:R-:W-:Y:S01]  /*42a0*/  FSEL R169, R169, -INF , P3 ;  /* 0xff800000a9a97808 */ /* 0x000fe20001800000 */
[----:B------:R-:W-:Y:S01]  /*42b0*/  MUFU.EX2 R155, R155 ;  /* 0x0000009b009b7308 */ /* 0x000fe20000000800 */
[----:B------:R-:W-:-:S02]  /*42c0*/  FMNMX.FTZ R14, R168, R13, !PT ;  /* 0x0000000da80e7209 */ /* 0x000fc40007810000 */
[----:B------:R-:W-:Y:S02]  /*42d0*/  ISETP.GT.AND P3, PT, R21, 0x29, PT ;  /* 0x000000291500780c */ /* 0x000fe40003f64270 */
[----:B------:R-:W-:Y:S02]  /*42e0*/  FMNMX.FTZ R13, R169, R14, !PT ;  /* 0x0000000ea90d7209 */ /* 0x000fe40007810000 */
[----:B------:R-:W-:Y:S01]  /*42f0*/  FSEL R173, R173, -INF , P3 ;  /* 0xff800000adad7808 */ /* 0x000fe20001800000 */
[----:B------:R2:W-:Y:S01]  /*4300*/  MUFU.EX2 R14, R159 ;  /* 0x0000009f000e7308 */ /* 0x0005e20000000800 */
[----:B-1----:R-:W-:Y:S01]  /*4310*/  FMNMX.FTZ R20, R172, R13, !PT ;  /* 0x0000000dac147209 */ /* 0x002fe20007810000 */
[----:B------:R-:W-:Y:S01]  /*4320*/  FFMA.FTZ R13, R3, UR10, -R10 ;  /* 0x0000000a030d7c23 */ /* 0x000fe2000801080a */
[----:B------:R-:W-:Y:S02]  /*4330*/  ISETP.GT.AND P3, PT, R21, 0x31, PT ;  /* 0x000000311500780c */ /* 0x000fe40003f64270 */
[----:B------:R-:W-:-:S02]  /*4340*/  FMNMX.FTZ R3, R173, R20, !PT ;  /* 0x00000014ad037209 */ /* 0x000fc40007810000 */
[----:B------:R-:W-:Y:S01]  /*4350*/  FSEL R177, R177, -INF , P3 ;  /* 0xff800000b1b17808 */ /* 0x000fe20001800000 */
[----:B------:R-:W-:Y:S01]  /*4360*/  MUFU.EX2 R11, R11 ;  /* 0x0000000b000b7308 */ /* 0x000fe20000000800 */
[----:B------:R-:W-:Y:S01]  /*4370*/  FMNMX.FTZ R20, R176, R3, !PT ;  /* 0x00000003b0147209 */ /* 0x000fe20007810000 */
[--C-:B--2---:R-:W-:Y:S01]  /*4380*/  FFMA.FTZ R159, R166, UR10, -R10.reuse ;  /* 0x0000000aa69f7c23 */ /* 0x104fe2000801080a */
[----:B------:R-:W-:Y:S01]  /*4390*/  ISETP.GT.AND P3, PT, R21, 0x39, PT ;  /* 0x000000391500780c */ /* 0x000fe20003f64270 */
[--C-:B------:R-:W-:Y:S01]  /*43a0*/  FFMA.FTZ R166, R183, UR10, -R10.reuse ;  /* 0x0000000ab7a67c23 */ /* 0x100fe2000801080a */
[----:B------:R-:W-:Y:S01]  /*43b0*/  FMNMX.FTZ R3, R177, R20, !PT ;  /* 0x00000014b1037209 */ /* 0x000fe20007810000 */
[----:B------:R-:W-:Y:S01]  /*43c0*/  FFMA.FTZ R183, R199, UR10, -R10 ;  /* 0x0000000ac7b77c23 */ /* 0x000fe2000801080a */
[----:B------:R-:W-:Y:S01]  /*43d0*/  FSEL R181, R181, -INF , P3 ;  /* 0xff800000b5b57808 */ /* 0x000fe20001800000 */
[----:B------:R1:W-:Y:S01]  /*43e0*/  MUFU.EX2 R20, R163 ;  /* 0x000000a300147308 */ /* 0x0003e20000000800 */
[----:B------:R-:W-:-:S02]  /*43f0*/  FMNMX.FTZ R152, R180, R3, !PT ;  /* 0x00000003b4987209 */ /* 0x000fc40007810000 */
[----:B------:R-:W-:Y:S02]  /*4400*/  ISETP.GT.AND P3, PT, R21, 0x41, PT ;  /* 0x000000411500780c */ /* 0x000fe40003f64270 */
[----:B------:R-:W-:Y:S02]  /*4410*/  FMNMX.FTZ R3, R181, R152, !PT ;  /* 0x00000098b5037209 */ /* 0x000fe40007810000 */
[----:B------:R-:W-:Y:S01]  /*4420*/  FSEL R185, R185, -INF , P3 ;  /* 0xff800000b9b97808 */ /* 0x000fe20001800000 */
[----:B------:R-:W-:Y:S01]  /*4430*/  MUFU.EX2 R13, R13 ;  /* 0x0000000d000d7308 */ /* 0x000fe20000000800 */
[----:B------:R-:W-:Y:S01]  /*4440*/  FMNMX.FTZ R152, R184, R3, !PT ;  /* 0x00000003b8987209 */ /* 0x000fe20007810000 */
[--C-:B-1----:R-:W-:Y:S01]  /*4450*/  FFMA.FTZ R163, R174, UR10, -R10.reuse ;  /* 0x0000000aaea37c23 */ /* 0x102fe2000801080a */
[----:B------:R-:W-:Y:S01]  /*4460*/  ISETP.GT.AND P3, PT, R21, 0x49, PT ;  /* 0x000000491500780c */ /* 0x000fe20003f64270 */
[----:B------:R-:W-:Y:S01]  /*4470*/  FFMA.FTZ R174, R190, UR10, -R10 ;  /* 0x0000000abeae7c23 */ /* 0x000fe2000801080a */
[----:B------:R-:W-:-:S02]  /*4480*/  FMNMX.FTZ R3, R185, R152, !PT ;  /* 0x00000098b9037209 */ /* 0x000fc40007810000 */
[----:B------:R-:W-:Y:S01]  /*4490*/  FSEL R189, R189, -INF , P3 ;  /* 0xff800000bdbd7808 */ /* 0x000fe20001800000 */
[----:B------:R1:W-:Y:S01]  /*44a0*/  MUFU.EX2 R152, R167 ;  /* 0x000000a700987308 */ /* 0x0003e20000000800 */
[----:B------:R-:W-:Y:S02]  /*44b0*/  FMNMX.FTZ R154, R188, R3, !PT ;  /* 0x00000003bc9a7209 */ /* 0x000fe40007810000 */
[----:B------:R-:W-:Y:S02]  /*44c0*/  ISETP.GT.AND P3, PT, R21, 0x51, PT ;  /* 0x000000511500780c */ /* 0x000fe40003f64270 */
[----:B------:R-:W-:Y:S02]  /*44d0*/  FSEL R192, R192, -INF , P5 ;  /* 0xff800000c0c07808 */ /* 0x000fe40002800000 */
[----:B------:R-:W-:Y:S01]  /*44e0*/  FMNMX.FTZ R3, R189, R154, !PT ;  /* 0x0000009abd037209 */ /* 0x000fe20007810000 */
[----:B------:R-:W-:Y:S01]  /*44f0*/  MUFU.EX2 R159, R159 ;  /* 0x0000009f009f7308 */ /* 0x000fe20000000800 */
[----:B------:R-:W-:Y:S01]  /*4500*/  ISETP.GT.AND P5, PT, R21, 0x58, PT ;  /* 0x000000581500780c */ /* 0x000fe20003fa4270 */
[----:B-1----:R-:W-:Y:S01]  /*4510*/  FFMA.FTZ R167, R182, UR10, -R10 ;  /* 0x0000000ab6a77c23 */ /* 0x002fe2000801080a */
[----:B------:R-:W-:-:S02]  /*4520*/  FSEL R193, R193, -INF , P3 ;  /* 0xff800000c1c17808 */ /* 0x000fc40001800000 */
[----:B------:R-:W-:Y:S02]  /*4530*/  FMNMX.FTZ R154, R192, R3, !PT ;  /* 0x00000003c09a7209 */ /* 0x000fe40007810000 */
[----:B------:R-:W-:Y:S01]  /*4540*/  ISETP.GT.AND P3, PT, R21, 0x59, PT ;  /* 0x000000591500780c */ /* 0x000fe20003f64270 */
[--C-:B------:R-:W-:Y:S01]  /*4550*/  FFMA.FTZ R21, R178, UR10, -R10.reuse ;  /* 0x0000000ab2157c23 */ /* 0x100fe2000801080a */
[----:B------:R-:W-:Y:S01]  /*4560*/  FSEL R196, R196, -INF , P5 ;  /* 0xff800000c4c47808 */ /* 0x000fe20002800000 */
[----:B------:R-:W-:Y:S01]  /*4570*/  FFMA.FTZ R178, R194, UR10, -R10 ;  /* 0x0000000ac2b27c23 */ /* 0x000fe2000801080a */
[----:B------:R-:W-:Y:S01]  /*4580*/  FMNMX.FTZ R3, R193, R154, !PT ;  /* 0x0000009ac1037209 */ /* 0x000fe20007810000 */
[----:B------:R-:W-:Y:S01]  /*4590*/  MUFU.EX2 R15, R15 ;  /* 0x0000000f000f7308 */ /* 0x000fe20000000800 */
[----:B------:R-:W-:Y:S02]  /*45a0*/  FSEL R197, R197, -INF , P3 ;  /* 0xff800000c5c57808 */ /* 0x000fe40001800000 */
[----:B------:R-:W-:-:S04]  /*45b0*/  FMNMX.FTZ R158, R196, R3, !PT ;  /* 0x00000003c49e7209 */ /* 0x000fc80007810000 */
[----:B------:R-:W-:Y:S01]  /*45c0*/  FMNMX.FTZ R3, R197, R158, !PT ;  /* 0x0000009ec5037209 */ /* 0x000fe20007810000 */
[----:B------:R1:W-:Y:S01]  /*45d0*/  MUFU.EX2 R154, R171 ;  /* 0x000000ab009a7308 */ /* 0x0003e20000000800 */
[--C-:B------:R-:W-:Y:S01]  /*45e0*/  FFMA.FTZ R158, R175, UR10, -R10.reuse ;  /* 0x0000000aaf9e7c23 */ /* 0x100fe2000801080a */
[--C-:B------:R-:W-:Y:S02]  /*45f0*/  FFMA.FTZ R175, R191, UR10, -R10.reuse ;  /* 0x0000000abfaf7c23 */ /* 0x100fe4000801080a */
[----:B------:R-:W2:Y:S04]  /*4600*/  SHFL.BFLY PT, R170, R3, 0x2, 0x1f ;  /* 0x0c401f0003aa7f89 */ /* 0x000ea800000e0000 */
[----:B------:R-:W-:Y:S01]  /*4610*/  MUFU.EX2 R163, R163 ;  /* 0x000000a300a37308 */ /* 0x000fe20000000800 */
[----:B-1----:R-:W-:-:S07]  /*4620*/  FFMA.FTZ R171, R187, UR10, -R10 ;  /* 0x0000000abbab7c23 */ /* 0x002fce000801080a */
[----:B------:R-:W-:Y:S08]  /*4630*/  MUFU.EX2 R158, R158 ;  /* 0x0000009e009e7308 */ /* 0x000ff00000000800 */
[----:B------:R-:W-:Y:S01]  /*4640*/  MUFU.EX2 R21, R21 ;  /* 0x0000001500157308 */ /* 0x000fe20000000800 */
[----:B--2---:R-:W-:Y:S01]  /*4650*/  FMNMX.FTZ R179, R3, R170, !PT ;  /* 0x000000aa03b37209 */ /* 0x004fe20007810000 */
[----:B------:R-:W-:-:S06]  /*4660*/  FFMA.FTZ R170, R186, UR10, -R10 ;  /* 0x0000000abaaa7c23 */ /* 0x000fcc000801080a */
[----:B------:R-:W-:Y:S01]  /*4670*/  MUFU.EX2 R162, R162 ;  /* 0x000000a200a27308 */ /* 0x000fe20000000800 */
[----:B------:R-:W1:Y:S07]  /*4680*/  SHFL.BFLY PT, R182, R179, 0x1, 0x1f ;  /* 0x0c201f00b3b67f89 */ /* 0x000e6e00000e0000 */
[----:B------:R-:W-:Y:S08]  /*4690*/  MUFU.EX2 R167, R167 ;  /* 0x000000a700a77308 */ /* 0x000ff00000000800 */
[----:B------:R-:W-:Y:S08]  /*46a0*/  MUFU.EX2 R166, R166 ;  /* 0x000000a600a67308 */ /* 0x000ff00000000800 */
[----:B------:R-:W-:Y:S01]  /*46b0*/  MUFU.EX2 R170, R170 ;  /* 0x000000aa00aa7308 */ /* 0x000fe20000000800 */
[----:B-1----:R-:W-:Y:S01]  /*46c0*/  FMNMX.FTZ R3, R179, R182, !PT ;  /* 0x000000b6b3037209 */ /* 0x002fe20007810000 */
[----:B------:R-:W-:Y:S01]  /*46d0*/  FFMA.FTZ R182, R198, UR10, -R10 ;  /* 0x0000000ac6b67c23 */ /* 0x000fe2000801080a */
[----:B------:R-:W-:-:S02]  /*46e0*/  FSEL R10, R0, RZ, P4 ;  /* 0x000000ff000a7208 */ /* 0x000fc40002000000 */
[C---:B------:R-:W-:Y:S01]  /*46f0*/  FSETP.NEU.FTZ.AND P3, PT, R3.reuse, -INF , PT ;  /* 0xff8000000300780b */ /* 0x040fe20003f7d000 */
[----:B------:R-:W-:Y:S02]  /*4700*/  FMUL.FTZ R190, R3, UR10 ;  /* 0x0000000a03be7c20 */ /* 0x000fe40008410000 */
[----:B------:R-:W-:Y:S01]  /*4710*/  FADD.FTZ R10, -R10, R7 ;  /* 0x000000070a0a7221 */ /* 0x000fe20000010100 */
[----:B------:R1:W-:Y:S02]  /*4720*/  MUFU.EX2 R179, R195 ;  /* 0x000000c300b37308 */ /* 0x0003e40000000800 */
[----:B------:R-:W-:Y:S01]  /*4730*/  FSEL R190, R190, RZ, P3 ;  /* 0x000000ffbebe7208 */ /* 0x000fe20001800000 */
[----:B------:R-:W-:-:S04]  /*4740*/  FMUL.FTZ R10, R10, UR10 ;  /* 0x0000000a0a0a7c20 */ /* 0x000fc80008410000 */
[--C-:B------:R-:W-:Y:S01]  /*4750*/  FFMA.FTZ R187, R9, UR10, -R190.reuse ;  /* 0x0000000a09bb7c23 */ /* 0x100fe200080108be */
[----:B------:R-:W-:Y:S01]  /*4760*/  FSEL R9, R3, RZ, P3 ;  /* 0x000000ff03097208 */ /* 0x000fe20001800000 */
[----:B------:R-:W2:Y:S01]  /*4770*/  MUFU.EX2 R10, R10 ;  /* 0x0000000a000a7308 */ /* 0x000ea20000000800 */
[--C-:B------:R-:W-:Y:S01]  /*4780*/  FFMA.FTZ R186, R153, UR10, -R190.reuse ;  /* 0x0000000a99ba7c23 */ /* 0x100fe200080108be */
[--C-:B------:R-:W-:Y:S01]  /*4790*/  FFMA.FTZ R156, R156, UR10, -R190.reuse ;  /* 0x0000000a9c9c7c23 */ /* 0x100fe200080108be */
[----:B------:R-:W-:Y:S01]  /*47a0*/  FFMA.FTZ R191, R157, UR10, -R190 ;  /* 0x0000000a9dbf7c23 */ /* 0x000fe200080108be */
[----:B------:R-:W-:Y:S01]  /*47b0*/  FADD.FTZ R9, -R9, R8 ;  /* 0x0000000809097221 */ /* 0x000fe20000010100 */
[--C-:B------:R-:W-:Y:S01]  /*47c0*/  FFMA.FTZ R160, R160, UR10, -R190.reuse ;  /* 0x0000000aa0a07c23 */ /* 0x100fe200080108be */
[--C-:B-1----:R-:W-:Y:S01]  /*47d0*/  FFMA.FTZ R195, R161, UR10, -R190.reuse ;  /* 0x0000000aa1c37c23 */ /* 0x102fe200080108be */
[--C-:B------:R-:W-:Y:S01]  /*47e0*/  FFMA.FTZ R164, R164, UR10, -R190.reuse ;  /* 0x0000000aa4a47c23 */ /* 0x100fe200080108be */
[----:B------:R-:W-:Y:S01]  /*47f0*/  FMUL.FTZ R8, R9, UR10 ;  /* 0x0000000a09087c20 */ /* 0x000fe20008410000 */
        /* <DEDUP_REMOVED lines=8> */
[----:B------:R-:W1:Y:S01]  /*4880*/  MUFU.EX2 R8, R8 ;  /* 0x0000000800087308 */ /* 0x000e620000000800 */
[----:B--2---:R-:W-:Y:S01]  /*4890*/  FFMA.FTZ R9, R10, R4, R11 ;  /* 0x000000040a097223 */ /* 0x004fe2000001000b */
[--C-:B------:R-:W-:Y:S01]  /*48a0*/  FFMA.FTZ R176, R176, UR10, -R190.reuse ;  /* 0x0000000ab0b07c23 */ /* 0x100fe200080108be */
[--C-:B------:R-:W-:Y:S01]  /*48b0*/  FFMA.FTZ R192, R192, UR10, -R190.reuse ;  /* 0x0000000ac0c07c23 */ /* 0x100fe200080108be */
[--C-:B------:R-:W-:Y:S01]  /*48c0*/  FFMA.FTZ R193, R193, UR10, -R190.reuse ;  /* 0x0000000ac1c17c23 */ /* 0x100fe200080108be */
[----:B------:R-:W-:Y:S01]  /*48d0*/  FADD.FTZ R4, R12, R9 ;  /* 0x000000090c047221 */ /* 0x000fe20000010000 */
[----:B------:R-:W-:Y:S01]  /*48e0*/  FFMA.FTZ R196, R196, UR10, -R190 ;  /* 0x0000000ac4c47c23 */ /* 0x000fe200080108be */
[----:B------:R-:W-:Y:S01]  /*48f0*/  F2FP.BF16.F32.PACK_AB R165, R162, R21 ;  /* 0x00000015a2a5723e */ /* 0x000fe200000010ff */
[----:B------:R-:W2:Y:S01]  /*4900*/  MUFU.EX2 R186, R186 ;  /* 0x000000ba00ba7308 */ /* 0x000ea20000000800 */
[----:B------:R-:W-:Y:S01]  /*4910*/  FADD.FTZ R9, R155, R4 ;  /* 0x000000049b097221 */ /* 0x000fe20000010000 */
[----:B------:R-:W-:Y:S01]  /*4920*/  F2FP.BF16.F32.PACK_AB R155, R14, R155 ;  /* 0x0000009b0e9b723e */ /* 0x000fe200000010ff */
[-C--:B------:R-:W-:Y:S01]  /*4930*/  FMUL.FTZ R26, R26, R10.reuse ;  /* 0x0000000a1a1a7220 */ /* 0x080fe20000410000 */
[-C--:B------:R-:W-:Y:S01]  /*4940*/  FMUL.FTZ R27, R27, R10.reuse ;  /* 0x0000000a1b1b7220 */ /* 0x080fe20000410000 */
[----:B------:R-:W-:Y:S01]  /*4950*/  FADD.FTZ R4, R14, R9 ;  /* 0x000000090e047221 */ /* 0x000fe20000010000 */
[-C--:B------:R-:W-:Y:S01]  /*4960*/  FMUL.FTZ R30, R30, R10.reuse ;  /* 0x0000000a1e1e7220 */ /* 0x080fe20000410000 */
[-C--:B------:R-:W-:Y:S01]  /*4970*/  FMUL.FTZ R31, R31, R10.reuse ;  /* 0x0000000a1f1f7220 */ /* 0x080fe20000410000 */
[----:B------:R-:W3:Y:S01]  /*4980*/  MUFU.EX2 R156, R156 ;  /* 0x0000009c009c7308 */ /* 0x000ee20000000800 */
[----:B-1----:R-:W-:Y:S01]  /*4990*/  FFMA.FTZ R9, R8, R5, R187 ;  /* 0x0000000508097223 */ /* 0x002fe200000100bb */
[----:B------:R-:W-:Y:S01]  /*49a0*/  FADD.FTZ R157, R13, R4 ;  /* 0x000000040d9d7221 */ /* 0x000fe20000010000 */
[----:B------:R-:W-:Y:S01]  /*49b0*/  FFMA.FTZ R5, R180, UR10, -R190 ;  /* 0x0000000ab4057c23 */ /* 0x000fe200080108be */
[-C--:B------:R-:W-:Y:S01]  /*49c0*/  FMUL.FTZ R34, R34, R10.reuse ;  /* 0x0000000a22227220 */ /* 0x080fe20000410000 */
[-C--:B------:R-:W-:Y:S01]  /*49d0*/  FMUL.FTZ R35, R35, R10.reuse ;  /* 0x0000000a23237220 */ /* 0x080fe20000410000 */
[----:B------:R-:W-:Y:S01]  /*49e0*/  FADD.FTZ R180, R20, R157 ;  /* 0x0000009d14b47221 */ /* 0x000fe20000010000 */
[----:B------:R-:W-:Y:S01]  /*49f0*/  FMUL.FTZ R38, R38, R10 ;  /* 0x0000000a26267220 */ /* 0x000fe20000410000 */
[----:B------:R-:W1:Y:S01]  /*4a00*/  MUFU.EX2 R191, R191 ;  /* 0x000000bf00bf7308 */ /* 0x000e620000000800 */
[----:B--2---:R-:W-:Y:S01]  /*4a10*/  FADD.FTZ R153, R186, R9 ;  /* 0x00000009ba997221 */ /* 0x004fe20000010000 */
[----:B------:R-:W-:Y:S01]  /*4a20*/  FADD.FTZ R157, R159, R180 ;  /* 0x000000b49f9d7221 */ /* 0x000fe20000010000 */
[----:B------:R-:W-:Y:S01]  /*4a30*/  IADD3 R9, -R202, 0xb, RZ ;  /* 0x0000000bca097810 */ /* 0x000fe20007ffe1ff */
[--C-:B------:R-:W-:Y:S01]  /*4a40*/  FFMA.FTZ R180, R181, UR10, -R190.reuse ;  /* 0x0000000ab5b47c23 */ /* 0x100fe200080108be */
[--C-:B------:R-:W-:Y:S01]  /*4a50*/  FFMA.FTZ R181, R184, UR10, -R190.reuse ;  /* 0x0000000ab8b57c23 */ /* 0x100fe200080108be */
[----:B------:R-:W-:Y:S01]  /*4a60*/  FADD.FTZ R198, R152, R157 ;  /* 0x0000009d98c67221 */ /* 0x000fe20000010000 */
[----:B------:R-:W-:Y:S01]  /*4a70*/  FFMA.FTZ R184, R185, UR10, -R190 ;  /* 0x0000000ab9b87c23 */ /* 0x000fe200080108be */
[----:B------:R-:W2:Y:S01]  /*4a80*/  MUFU.EX2 R160, R160 ;  /* 0x000000a000a07308 */ /* 0x000ea20000000800 */
[----:B---3--:R-:W-:Y:S01]  /*4a90*/  FADD.FTZ R4, R156, R153 ;  /* 0x000000999c047221 */ /* 0x008fe20000010000 */
[----:B------:R-:W-:Y:S01]  /*4aa0*/  FADD.FTZ R157, R15, R198 ;  /* 0x000000c60f9d7221 */ /* 0x000fe20000010000 */
[--C-:B------:R-:W-:Y:S01]  /*4ab0*/  FFMA.FTZ R185, R188, UR10, -R190.reuse ;  /* 0x0000000abcb97c23 */ /* 0x100fe200080108be */
[--C-:B------:R-:W-:Y:S01]  /*4ac0*/  FFMA.FTZ R188, R189, UR10, -R190.reuse ;  /* 0x0000000abdbc7c23 */ /* 0x100fe200080108be */
[----:B------:R-:W-:Y:S01]  /*4ad0*/  FFMA.FTZ R190, R197, UR10, -R190 ;  /* 0x0000000ac5be7c23 */ /* 0x000fe200080108be */
[----:B------:R-:W-:Y:S01]  /*4ae0*/  FADD.FTZ R198, R154, R157 ;  /* 0x0000009d9ac67221 */ /* 0x000fe20000010000 */
[----:B------:R-:W-:Y:S01]  /*4af0*/  F2FP.BF16.F32.PACK_AB R159, R152, R159 ;  /* 0x0000009f989f723e */ /* 0x000fe200000010ff */
[----:B------:R-:W3:Y:S01]  /*4b00*/  MUFU.EX2 R195, R195 ;  /* 0x000000c300c37308 */ /* 0x000ee20000000800 */
[----:B-1----:R-:W-:Y:S01]  /*4b10*/  FADD.FTZ R153, R191, R4 ;  /* 0x00000004bf997221 */ /* 0x002fe20000010000 */
[----:B------:R-:W-:-:S02]  /*4b20*/  @!P2 VIADD R4, R177, 0x22840 ;  /* 0x00022840b104a836 */ /* 0x000fc40000000000 */
[----:B------:R-:W-:Y:S01]  /*4b30*/  FADD.FTZ R157, R163, R198 ;  /* 0x000000c6a39d7221 */ /* 0x000fe20000010000 */
[----:B------:R-:W-:Y:S01]  /*4b40*/  F2FP.BF16.F32.PACK_AB R163, R158, R163 ;  /* 0x000000a39ea3723e */ /* 0x000fe200000010ff */
[-C--:B------:R-:W-:Y:S01]  /*4b50*/  FMUL.FTZ R39, R39, R10.reuse ;  /* 0x0000000a27277220 */ /* 0x080fe20000410000 */
[----:B------:R-:W-:Y:S01]  /*4b60*/  F2FP.BF16.F32.PACK_AB R152, R186, R187 ;  /* 0x000000bbba98723e */ /* 0x000fe200000010ff */
[-C--:B------:R-:W-:Y:S01]  /*4b70*/  FMUL.FTZ R42, R42, R10.reuse ;  /* 0x0000000a2a2a7220 */ /* 0x080fe20000410000 */
[----:B------:R-:W1:Y:S01]  /*4b80*/  MUFU.EX2 R164, R164 ;  /* 0x000000a400a47308 */ /* 0x000e620000000800 */
[----:B--2---:R-:W-:Y:S01]  /*4b90*/  FADD.FTZ R194, R160, R153 ;  /* 0x00000099a0c27221 */ /* 0x004fe20000010000 */
[----:B------:R-:W-:Y:S01]  /*4ba0*/  @!P2 PRMT R4, RZ, 0x654, R4 ;  /* 0x00000654ff04a816 */ /* 0x000fe20000000004 */
[----:B------:R2:W-:Y:S06]  /*4bb0*/  BAR.ARV R9, 0x100 ;  /* 0x000400090000751d */ /* 0x0005ec0000002000 */
[----:B------:R-:W4:Y:S01]  /*4bc0*/  MUFU.EX2 R199, R199 ;  /* 0x000000c700c77308 */ /* 0x000f220000000800 */
[----:B---3--:R-:W-:Y:S01]  /*4bd0*/  FADD.FTZ R153, R195, R194 ;  /* 0x000000c2c3997221 */ /* 0x008fe20000010000 */
[----:B------:R3:W-:Y:S01]  /*4be0*/  @!P2 SYNCS.ARRIVE.TRANS64.RED.A1T0 RZ, [R4+URZ], RZ ;  /* 0x000000ff04ffa9a7 */ /* 0x0007e2000810043f */
        /* <DEDUP_REMOVED lines=39> */
[----:B------:R-:W-:Y:S01]  /*4e60*/  FADD.FTZ R153, R167, R194 ;  /* 0x000000c2a7997221 */ /* 0x000fe20000010000 */
[----:B------:R-:W-:Y:S01]  /*4e70*/  F2FP.BF16.F32.PACK_AB R167, R166, R167 ;  /* 0x000000a7a6a7723e */ /* 0x000fe200000010ff */
[-C--:B------:R-:W-:Y:S01]  /*4e80*/  FMUL.FTZ R94, R94, R10.reuse ;  /* 0x0000000a5e5e7220 */ /* 0x080fe20000410000 */
[----:B------:R-:W-:Y:S01]  /*4e90*/  FMUL.FTZ R95, R95, R10 ;  /* 0x0000000a5f5f7220 */ /* 0x000fe20000410000 */
[----:B------:R-:W-:Y:S01]  /*4ea0*/  FADD.FTZ R161, R166, R153 ;  /* 0x00000099a6a17221 */ /* 0x000fe20000010000 */
[----:B------:R-:W-:Y:S01]  /*4eb0*/  F2FP.BF16.F32.PACK_AB R153, R12, R11 ;  /* 0x0000000b0c99723e */ /* 0x000fe200000010ff */
[----:B------:R-:W4:Y:S01]  /*4ec0*/  MUFU.EX2 R203, R203 ;  /* 0x000000cb00cb7308 */ /* 0x000f220000000800 */
[C---:B---3--:R-:W-:Y:S01]  /*4ed0*/  FADD.FTZ R157, R201.reuse, R4 ;  /* 0x00000004c99d7221 */ /* 0x048fe20000010000 */
[----:B------:R-:W-:Y:S01]  /*4ee0*/  FADD.FTZ R12, R170, R161 ;  /* 0x000000a1aa0c7221 */ /* 0x000fe20000010000 */
[----:B------:R-:W-:Y:S01]  /*4ef0*/  F2FP.BF16.F32.PACK_AB R162, R201, R172 ;  /* 0x000000acc9a2723e */ /* 0x000fe200000010ff */
[-C--:B------:R-:W-:Y:S01]  /*4f00*/  FMUL.FTZ R98, R98, R10.reuse ;  /* 0x0000000a62627220 */ /* 0x080fe20000410000 */
[-C--:B------:R-:W-:Y:S01]  /*4f10*/  FMUL.FTZ R99, R99, R10.reuse ;  /* 0x0000000a63637220 */ /* 0x080fe20000410000 */
[-C--:B------:R-:W-:Y:S01]  /*4f20*/  FMUL.FTZ R102, R102, R10.reuse ;  /* 0x0000000a66667220 */ /* 0x080fe20000410000 */
[-C--:B------:R-:W-:Y:S01]  /*4f30*/  FMUL.FTZ R103, R103, R10.reuse ;  /* 0x0000000a67677220 */ /* 0x080fe20000410000 */
[----:B------:R-:W3:Y:S01]  /*4f40*/  MUFU.EX2 R171, R171 ;  /* 0x000000ab00ab7308 */ /* 0x000ee20000000800 */
[----:B-1----:R-:W-:Y:S01]  /*4f50*/  FADD.FTZ R4, R176, R157 ;  /* 0x0000009db0047221 */ /* 0x002fe20000010000 */
[----:B------:R-:W-:Y:S01]  /*4f60*/  F2FP.BF16.F32.PACK_AB R157, R20, R13 ;  /* 0x0000000d149d723e */ /* 0x000fe200000010ff */
[-C--:B------:R-:W-:Y:S01]  /*4f70*/  FMUL.FTZ R106, R106, R10.reuse ;  /* 0x0000000a6a6a7220 */ /* 0x080fe20000410000 */
[-C--:B------:R-:W-:Y:S01]  /*4f80*/  FMUL.FTZ R107, R107, R10.reuse ;  /* 0x0000000a6b6b7220 */ /* 0x080fe20000410000 */
[-C--:B------:R-:W-:Y:S01]  /*4f90*/  FMUL.FTZ R110, R110, R10.reuse ;  /* 0x0000000a6e6e7220 */ /* 0x080fe20000410000 */
        /* <DEDUP_REMOVED lines=28> */
[----:B------:R-:W-:Y:S01]  /*5160*/  F2FP.BF16.F32.PACK_AB R161, R154, R15 ;  /* 0x0000000f9aa1723e */ /* 0x000fe200000010ff */
[----:B------:R-:W-:Y:S01]  /*5170*/  FMUL.FTZ R147, R147, R10 ;  /* 0x0000000a93937220 */ /* 0x000fe20000410000 */
[----:B------:R-:W-:Y:S01]  /*5180*/  F2FP.BF16.F32.PACK_AB R154, R191, R156 ;  /* 0x0000009cbf9a723e */ /* 0x000fe200000010ff */
[----:B------:R-:W-:Y:S01]  /*5190*/  FMUL.FTZ R150, R150, R10 ;  /* 0x0000000a96967220 */ /* 0x000fe20000410000 */
[----:B------:R-:W-:Y:S01]  /*51a0*/  F2FP.BF16.F32.PACK_AB R156, R195, R160 ;  /* 0x000000a0c39c723e */ /* 0x000fe200000010ff */
[----:B------:R-:W-:Y:S01]  /*51b0*/  FMUL.FTZ R151, R151, R10 ;  /* 0x0000000a97977220 */ /* 0x000fe20000410000 */
[----:B------:R-:W4:Y:S01]  /*51c0*/  MUFU.EX2 R181, R181 ;  /* 0x000000b500b57308 */ /* 0x000f220000000800 */
[----:B---3--:R-:W-:Y:S01]  /*51d0*/  FADD.FTZ R4, R180, R13 ;  /* 0x0000000db4047221 */ /* 0x008fe20000010000 */
[----:B------:R-:W-:Y:S01]  /*51e0*/  F2FP.BF16.F32.PACK_AB R160, R7, R168 ;  /* 0x000000a807a0723e */ /* 0x000fe200000010ff */
[-C--:B------:R-:W-:Y:S01]  /*51f0*/  FMUL.FTZ R24, R24, R8.reuse ;  /* 0x0000000818187220 */ /* 0x080fe20000410000 */
[----:B------:R-:W-:Y:S01]  /*5200*/  F2FP.BF16.F32.PACK_AB R166, R180, R5 ;  /* 0x00000005b4a6723e */ /* 0x000fe200000010ff */
        /* <DEDUP_REMOVED lines=18> */
[----:B------:R-:W-:Y:S01]  /*5330*/  FMUL.FTZ R52, R52, R8 ;  /* 0x0000000834347220 */ /* 0x000fe20000410000 */
[----:B------:R-:W4:Y:S01]  /*5340*/  MUFU.EX2 R185, R185 ;  /* 0x000000b900b97308 */ /* 0x000f220000000800 */
[----:B---3--:R-:W-:Y:S01]  /*5350*/  FADD.FTZ R14, R178, R15 ;  /* 0x0000000fb20e7221 */ /* 0x008fe20000010000 */
[----:B------:R-:W-:Y:S01]  /*5360*/  F2FP.BF16.F32.PACK_AB R173, R179, R178 ;  /* 0x000000b2b3ad723e */ /* 0x000fe200000010ff */
[-C--:B------:R-:W-:Y:S01]  /*5370*/  FMUL.FTZ R53, R53, R8.reuse ;  /* 0x0000000835357220 */ /* 0x080fe20000410000 */
[-C--:B------:R-:W-:Y:S01]  /*5380*/  FMUL.FTZ R56, R56, R8.reuse ;  /* 0x0000000838387220 */ /* 0x080fe20000410000 */
[-C--:B------:R-:W-:Y:S01]  /*5390*/  FMUL.FTZ R57, R57, R8.reuse ;  /* 0x0000000839397220 */ /* 0x080fe20000410000 */
[-C--:B------:R-:W-:Y:S01]  /*53a0*/  FMUL.FTZ R60, R60, R8.reuse ;  /* 0x000000083c3c7220 */ /* 0x080fe20000410000 */
[-C--:B------:R-:W-:Y:S01]  /*53b0*/  FMUL.FTZ R61, R61, R8.reuse ;  /* 0x000000083d3d7220 */ /* 0x080fe20000410000 */
[----:B------:R-:W3:Y:S01]  /*53c0*/  MUFU.EX2 R182, R182 ;  /* 0x000000b600b67308 */ /* 0x000ee20000000800 */
[C---:B-1----:R-:W-:Y:S01]  /*53d0*/  FADD.FTZ R4, R184.reuse, R13 ;  /* 0x0000000db8047221 */ /* 0x042fe20000010000 */
[----:B------:R-:W-:Y:S01]  /*53e0*/  FADD.FTZ R13, R179, R14 ;  /* 0x0000000eb30d7221 */ /* 0x000fe20000010000 */
[----:B------:R-:W-:Y:S01]  /*53f0*/  F2FP.BF16.F32.PACK_AB R168, R184, R181 ;  /* 0x000000b5b8a8723e */ /* 0x000fe200000010ff */
        /* <DEDUP_REMOVED lines=52> */
[----:B------:R-:W-:Y:S01]  /*5740*/  FMUL.FTZ R140, R140, R8 ;  /* 0x000000088c8c7220 */ /* 0x000fe20000410000 */
[C---:B----4-:R-:W-:Y:S01]  /*5750*/  FADD.FTZ R4, R183.reuse, R4 ;  /* 0x00000004b7047221 */ /* 0x050fe20000010000 */
[----:B------:R-:W-:Y:S01]  /*5760*/  F2FP.BF16.F32.PACK_AB R175, R183, R182 ;  /* 0x000000b6b7af723e */ /* 0x000fe200000010ff */
[-C--:B------:R-:W-:Y:S01]  /*5770*/  FMUL.FTZ R141, R141, R8.reuse ;  /* 0x000000088d8d7220 */ /* 0x080fe20000410000 */
[-C--:B------:R-:W-:Y:S01]  /*5780*/  FMUL.FTZ R144, R144, R8.reuse ;  /* 0x0000000890907220 */ /* 0x080fe20000410000 */
[-C--:B------:R-:W-:Y:S01]  /*5790*/  FMUL.FTZ R145, R145, R8.reuse ;  /* 0x0000000891917220 */ /* 0x080fe20000410000 */
[-C--:B------:R-:W-:Y:S01]  /*57a0*/  FMUL.FTZ R148, R148, R8.reuse ;  /* 0x0000000894947220 */ /* 0x080fe20000410000 */
[----:B------:R-:W-:Y:S01]  /*57b0*/  FMUL.FTZ R149, R149, R8 ;  /* 0x0000000895957220 */ /* 0x000fe20000410000 */
[C---:B---3--:R-:W-:Y:S01]  /*57c0*/  FADD.FTZ R5, R13.reuse, R14 ;  /* 0x0000000e0d057221 */ /* 0x048fe20000010000 */
[----:B------:R-:W-:Y:S01]  /*57d0*/  F2FP.BF16.F32.PACK_AB R174, R13, R196 ;  /* 0x000000c40dae723e */ /* 0x000fe200000010ff */
[----:B--2---:R-:W-:Y:S06]  /*57e0*/  @!P0 BRA `(.L_x_4170) ;  /* 0x0000000000048947 */ /* 0x004fec0003800000 */
[----:B------:R-:W-:Y:S01]  /*57f0*/  BPT.TRAP 0x1 ;  /* 0x000000040000795c */ /* 0x000fe20000300000 */
.L_x_4170:
[----:B------:R1:W2:Y:S01]  /*5800*/  SYNCS.PHASECHK.TRANS64.TRYWAIT P3, [UR26+0x22850], R6 ;  /* 0x02285006ff0075a7 */ /* 0x0002a2000806015a */
[----:B------:R-:W-:Y:S05]  /*5810*/  @!P0 BRA `(.L_x_4171) ;  /* 0x0000000000048947 */ /* 0x000fea0003800000 */
[----:B------:R-:W-:Y:S01]  /*5820*/  BPT.TRAP 0x1 ;  /* 0x000000040000795c */ /* 0x000fe20000300000 */
.L_x_4171:
[----:B--2---:R-:W-:Y:S05]  /*5830*/  @P3 BRA `(.L_x_4172) ;  /* 0x0000000000083947 */ /* 0x004fea0003800000 */
[----:B------:R-:W2:Y:S02]  /*5840*/  SYNCS.PHASECHK.TRANS64.TRYWAIT P3, [UR26+0x22850], R6 ;  /* 0x02285006ff0075a7 */ /* 0x000ea4000806015a */
[----:B--2---:R-:W-:Y:S05]  /*5850*/  @!P3 BRA `(.L_x_4173) ;  /* 0x0000009c0044b947 */ /* 0x004fea0003800000 */
.L_x_4172:
[----:B------:R-:W3:Y:S01]  /*5860*/  S2R R7, SR_TID.X ;  /* 0x0000000000077919 */ /* 0x000ee20000002100 */
[----:B------:R-:W-:Y:S01]  /*5870*/  UIMAD UR11, UR36, 0xc00, UR21 ;  /* 0x00000c00240b78a4 */ /* 0x000fe2000f8e0215 */
[----:B--2---:R-:W-:Y:S01]  /*5880*/  @!P2 VIADD R177, R177, 0x22860 ;  /* 0x00022860b1b1a836 */ /* 0x004fe20000000000 */
[----:B------:R-:W-:Y:S01]  /*5890*/  UMOV UR7, 0x40000040 ;  /* 0x4000004000077882 */ /* 0x000fe20000000000 */
[----:B------:R-:W-:Y:S01]  /*58a0*/  UISETP.GT.AND UP1, UPT, UR23, UR22, UPT ;  /* 0x000000161700728c */ /* 0x000fe2000bf24270 */
[----:B------:R-:W-:Y:S01]  /*58b0*/  IMAD.MOV.U32 R8, RZ, RZ, R3 ;  /* 0x000000ffff087224 */ /* 0x000fe200078e0003 */
[----:B------:R-:W-:Y:S01]  /*58c0*/  UIADD3 UR23, UR23, -0x1, URZ ;  /* 0xffffffff17177890 */ /* 0x000fe2000fffe03f */
[----:B------:R-:W-:Y:S01]  /*58d0*/  @!P2 PRMT R177, RZ, 0x654, R177 ;  /* 0x00000654ffb1a816 */ /* 0x000fe200000000b1 */
[----:B------:R-:W-:Y:S02]  /*58e0*/  UMOV UR6, UR11 ;  /* 0x0000000b00067c82 */ /* 0x000fe40008000000 */
[----:B------:R-:W-:-:S02]  /*58f0*/  PLOP3.LUT P3, PT, PT, PT, UP1, 0x80, 0x0 ;  /* 0x000000000000781c */ /* 0x000fc40003f6f018 */
[----:B---3--:R-:W-:-:S05]  /*5900*/  SHF.R.U32.HI R7, RZ, 0x7, R7 ;  /* 0x00000007ff077819 */ /* 0x008fca0000011607 */
[----:B01----:R-:W-:Y:S02]  /*5910*/  VIADD R6, R7, 0x8 ;  /* 0x0000000807067836 */ /* 0x003fe40000000000 */
        /* <DEDUP_REMOVED lines=37> */
.L_x_4165:
[----:B------:R-:W-:-:S13]  /*5b70*/  ISETP.LE.AND P1, PT, RZ, UR23, PT ;  /* 0x00000017ff007c0c */ /* 0x000fda000bf23270 */
[----:B------:R-:W-:Y:S05]  /*5b80*/  @!P1 BRA `(.L_x_4175) ;  /* 0x0000001c004c9947 */ /* 0x000fea0003800000 */
[----:B------:R-:W-:Y:S01]  /*5b90*/  IMAD.MOV.U32 R201, RZ, RZ, R0 ;  /* 0x000000ffffc97224 */ /* 0x000fe200078e0000 */
[----:B------:R-:W-:Y:S01]  /*5ba0*/  ULDC UR22, c[0x0][0x988] ;  /* 0x0002620000167ab9 */ /* 0x000fe20000000800 */
[----:B------:R-:W-:-:S07]  /*5bb0*/  IMAD.MOV.U32 R7, RZ, RZ, R3 ;  /* 0x000000ffff077224 */ /* 0x000fce00078e0003 */
.L_x_4184:
[----:B------:R-:W-:-:S04]  /*5bc0*/  UIADD3 UR36, UR36, 0x1, URZ ;  /* 0x0000000124247890 */ /* 0x000fc8000fffe03f */
[----:B------:R-:W-:-:S04]  /*5bd0*/  UISETP.NE.AND UP0, UPT, UR36, 0x2, UPT ;  /* 0x000000022400788c */ /* 0x000fc8000bf05270 */
[----:B------:R-:W-:Y:S02]  /*5be0*/  USEL UR6, URZ, 0x1, UP0 ;  /* 0x000000013f067887 */ /* 0x000fe40008000000 */
[----:B------:R-:W-:Y:S02]  /*5bf0*/  USEL UR36, UR36, URZ, UP0 ;  /* 0x0000003f24247287 */ /* 0x000fe40008000000 */
[----:B------:R-:W-:Y:S01]  /*5c00*/  ULOP3.LUT UR37, UR37, UR6, URZ, 0x3c, !UPT ;  /* 0x0000000625257292 */ /* 0x000fe2000f8e3c3f */
[----:B-1----:R-:W-:Y:S11]  /*5c10*/  @!P0 BRA `(.L_x_4176) ;  /* 0x0000000000048947 */ /* 0x002ff60003800000 */
[----:B------:R-:W-:Y:S01]  /*5c20*/  BPT.TRAP 0x1 ;  /* 0x000000040000795c */ /* 0x000fe20000300000 */
.L_x_4176:
[----:B------:R-:W1:Y:S01]  /*5c30*/  S2UR UR7, SR_CgaCtaId ;  /* 0x00000000000779c3 */ /* 0x000e620000008800 */
[----:B------:R-:W-:Y:S01]  /*5c40*/  UMOV UR6, 0x400 ;  /* 0x0000040000067882 */ /* 0x000fe20000000000 */
[----:B0-----:R-:W-:-:S05]  /*5c50*/  IMAD.U32 R6, RZ, RZ, UR37 ;  /* 0x00000025ff067e24 */ /* 0x001fca000f8e00ff */
[----:B------:R-:W-:Y:S01]  /*5c60*/  SHF.L.U32 R6, R6, 0x1f, RZ ;  /* 0x0000001f06067819 */ /* 0x000fe200000006ff */
[----:B-1----:R-:W-:-:S04]  /*5c70*/  ULEA UR6, UR7, UR6, 0x18 ;  /* 0x0000000607067291 */ /* 0x002fc8000f8ec03f */
[----:B------:R-:W-:-:S09]  /*5c80*/  ULEA UR24, UR36, UR6, 0x3 ;  /* 0x0000000624187291 */ /* 0x000fd2000f8e183f */
[----:B------:R0:W1:Y:S01]  /*5c90*/  SYNCS.PHASECHK.TRANS64.TRYWAIT P1, [UR24+0x22830], R6 ;  /* 0x02283006ff0075a7 */ /* 0x0000620008020158 */
[----:B------:R-:W-:Y:S05]  /*5ca0*/  @!P0 BRA `(.L_x_4177) ;  /* 0x0000000000048947 */ /* 0x000fea0003800000 */
[----:B------:R-:W-:Y:S01]  /*5cb0*/  BPT.TRAP 0x1 ;  /* 0x000000040000795c */ /* 0x000fe20000300000 */
.L_x_4177:
[----:B-1----:R-:W-:Y:S05]  /*5cc0*/  @P1 BRA `(.L_x_4178) ;  /* 0x0000000000081947 */ /* 0x002fea0003800000 */
[----:B------:R-:W1:Y:S02]  /*5cd0*/  SYNCS.PHASECHK.TRANS64.TRYWAIT P1, [UR24+0x22830], R6 ;  /* 0x02283006ff0075a7 */ /* 0x000e640008020158 */
[----:B-1----:R-:W-:Y:S05]  /*5ce0*/  @!P1 BRA `(.L_x_4179) ;  /* 0x0000009800349947 */ /* 0x002fea0003800000 */
.L_x_4178:
        /* <DEDUP_REMOVED lines=50> */
[----:B-1----:R-:W-:-:S05]  /*6010*/  FMNMX.FTZ R3, R12, R3, !PT ;  /* 0x000000030c037209 */ /* 0x002fca0007810000 */
[C---:B------:R-:W-:Y:S01]  /*6020*/  FADD.FTZ R0, -R3.reuse, R7 ;  /* 0x0000000703007221 */ /* 0x040fe20000010100 */
[----:B------:R-:W-:-:S03]  /*6030*/  FMUL.FTZ R9, R3, UR10 ;  /* 0x0000000a03097c20 */ /* 0x000fc60008410000 */
        /* <DEDUP_REMOVED lines=14> */
[----:B------:R-:W2:Y:S01]  /*6120*/  MUFU.EX2 R7, R7 ;  /* 0x0000000700077308 */ /* 0x000ea20000000800 */
        /* <DEDUP_REMOVED lines=9> */
[-C--:B-1----:R-:W-:Y:S01]  /*61c0*/  FMUL.FTZ R24, R24, R8.reuse ;  /* 0x0000000818187220 */ /* 0x082fe20000410000 */
[----:B------:R-:W-:Y:S01]  /*61d0*/  FMNMX.FTZ R0, R166, R11, !PT ;  /* 0x0000000ba6007209 */ /* 0x000fe20007810000 */
[--C-:B------:R-:W-:Y:S01]  /*61e0*/  FFMA.FTZ R11, R157, UR10, -R9.reuse ;  /* 0x0000000a9d0b7c23 */ /* 0x100fe20008010809 */
[----:B------:R-:W-:Y:S01]  /*61f0*/  FFMA.FTZ R157, R177, UR10, -R9 ;  /* 0x0000000ab19d7c23 */ /* 0x000fe20008010809 */
        /* <DEDUP_REMOVED lines=11> */
[----:B---3--:R-:W-:Y:S01]  /*62b0*/  FADD.FTZ R5, R152, R5 ;  /* 0x0000000598057221 */ /* 0x008fe20000010000 */
        /* <DEDUP_REMOVED lines=19> */
[-C--:B------:R-:W-:Y:S01]  /*63f0*/  FMUL.FTZ R53, R53, R8.reuse ;  /* 0x0000000835357220 */ /* 0x080fe20000410000 */
        /* <DEDUP_REMOVED lines=73> */
[----:B------:R-:W-:Y:S01]  /*6890*/  FMUL.FTZ R149, R149, R8 ;  /* 0x0000000895957220 */ /* 0x000fe20000410000 */
[----:B------:R-:W-:Y:S01]  /*68a0*/  MUFU.EX2 R161, R161 ;  /* 0x000000a100a17308 */ /* 0x000fe20000000800 */
[----:B------:R-:W-:-:S07]  /*68b0*/  F2FP.BF16.F32.PACK_AB R152, R152, R7 ;  /* 0x000000079898723e */ /* 0x000fce00000010ff */
[----:B------:R-:W-:Y:S08]  /*68c0*/  MUFU.EX2 R168, R168 ;  /* 0x000000a800a87308 */ /* 0x000ff00000000800 */
[----:B------:R-:W-:Y:S01]  /*68d0*/  MUFU.EX2 R165, R165 ;  /* 0x000000a500a57308 */ /* 0x000fe20000000800 */
[----:B-1----:R-:W-:-:S05]  /*68e0*/  FMNMX.FTZ R0, R177, R0, !PT ;  /* 0x00000000b1007209 */ /* 0x002fca0007810000 */
[C---:B------:R-:W-:Y:S01]  /*68f0*/  FMUL.FTZ R189, R0.reuse, UR10 ;  /* 0x0000000a00bd7c20 */ /* 0x040fe20008410000 */
[----:B------:R-:W-:Y:S01]  /*6900*/  FADD.FTZ R9, -R0, R201 ;  /* 0x000000c900097221 */ /* 0x000fe20000010100 */
[----:B------:R-:W-:Y:S02]  /*6910*/  MUFU.EX2 R169, R169 ;  /* 0x000000a900a97308 */ /* 0x000fe40000000800 */
[--C-:B------:R-:W-:Y:S01]  /*6920*/  FFMA.FTZ R214, R175, UR10, -R189.reuse ;  /* 0x0000000aafd67c23 */ /* 0x100fe200080108bd */
[--C-:B------:R-:W-:Y:S01]  /*6930*/  FFMA.FTZ R175, R178, UR10, -R189.reuse ;  /* 0x0000000ab2af7c23 */ /* 0x100fe200080108bd */
[--C-:B------:R-:W-:Y:S01]  /*6940*/  FFMA.FTZ R178, R179, UR10, -R189.reuse ;  /* 0x0000000ab3b27c23 */ /* 0x100fe200080108bd */
[--C-:B------:R-:W-:Y:S01]  /*6950*/  FFMA.FTZ R179, R182, UR10, -R189.reuse ;  /* 0x0000000ab6b37c23 */ /* 0x100fe200080108bd */
[--C-:B------:R-:W-:Y:S01]  /*6960*/  FFMA.FTZ R182, R183, UR10, -R189.reuse ;  /* 0x0000000ab7b67c23 */ /* 0x100fe200080108bd */
[----:B------:R-:W-:Y:S02]  /*6970*/  IMAD.U32 R183, RZ, RZ, UR24 ;  /* 0x00000018ffb77e24 */ /* 0x000fe4000f8e00ff */
[----:B------:R-:W-:Y:S01]  /*6980*/  FMUL.FTZ R9, R9, UR10 ;  /* 0x0000000a09097c20 */ /* 0x000fe20008410000 */
[--C-:B------:R-:W-:Y:S01]  /*6990*/  FFMA.FTZ R184, R154, UR10, -R189.reuse ;  /* 0x0000000a9ab87c23 */ /* 0x100fe200080108bd */
[--C-:B------:R-:W-:Y:S01]  /*69a0*/  FFMA.FTZ R155, R155, UR10, -R189.reuse ;  /* 0x0000000a9b9b7c23 */ /* 0x100fe200080108bd */
[----:B------:R-:W-:Y:S01]  /*69b0*/  @!P2 VIADD R154, R183, 0x22840 ;  /* 0x00022840b79aa836 */ /* 0x000fe20000000000 */
[----:B------:R1:W-:Y:S01]  /*69c0*/  MUFU.EX2 R181, R9 ;  /* 0x0000000900b57308 */ /* 0x0003e20000000800 */
[--C-:B------:R-:W-:Y:S01]  /*69d0*/  FFMA.FTZ R185, R158, UR10, -R189.reuse ;  /* 0x0000000a9eb97c23 */ /* 0x100fe200080108bd */
[--C-:B------:R-:W-:Y:S01]  /*69e0*/  FFMA.FTZ R188, R159, UR10, -R189.reuse ;  /* 0x0000000a9fbc7c23 */ /* 0x100fe200080108bd */
[--C-:B------:R-:W-:Y:S01]  /*69f0*/  FFMA.FTZ R159, R162, UR10, -R189.reuse ;  /* 0x0000000aa29f7c23 */ /* 0x100fe200080108bd */
[----:B------:R-:W-:Y:S01]  /*6a00*/  @!P2 PRMT R154, RZ, 0x654, R154 ;  /* 0x00000654ff9aa816 */ /* 0x000fe2000000009a */
[--C-:B------:R-:W-:Y:S01]  /*6a10*/  FFMA.FTZ R192, R163, UR10, -R189.reuse ;  /* 0x0000000aa3c07c23 */ /* 0x100fe200080108bd */
[--C-:B------:R-:W-:Y:S01]  /*6a20*/  FFMA.FTZ R163, R166, UR10, -R189.reuse ;  /* 0x0000000aa6a37c23 */ /* 0x100fe200080108bd */
[--C-:B------:R-:W-:Y:S01]  /*6a30*/  FFMA.FTZ R202, R171, UR10, -R189.reuse ;  /* 0x0000000aabca7c23 */ /* 0x100fe200080108bd */
[----:B------:R-:W2:Y:S01]  /*6a40*/  MUFU.EX2 R184, R184 ;  /* 0x000000b800b87308 */ /* 0x000ea20000000800 */
[----:B-1----:R-:W-:Y:S01]  /*6a50*/  IADD3 R9, -R203, 0xb, RZ ;  /* 0x0000000bcb097810 */ /* 0x002fe20007ffe1ff */
[--C-:B------:R-:W-:Y:S01]  /*6a60*/  FFMA.FTZ R171, R174, UR10, -R189.reuse ;  /* 0x0000000aaeab7c23 */ /* 0x100fe200080108bd */
[--C-:B------:R-:W-:Y:S01]  /*6a70*/  FFMA.FTZ R186, R186, UR10, -R189.reuse ;  /* 0x0000000ababa7c23 */ /* 0x100fe200080108bd */
[--C-:B------:R-:W-:Y:S01]  /*6a80*/  FFMA.FTZ R187, R187, UR10, -R189.reuse ;  /* 0x0000000abbbb7c23 */ /* 0x100fe200080108bd */
[--C-:B------:R-:W-:Y:S01]  /*6a90*/  FFMA.FTZ R190, R190, UR10, -R189.reuse ;  /* 0x0000000abebe7c23 */ /* 0x100fe200080108bd */
[----:B------:R1:W-:Y:S06]  /*6aa0*/  BAR.ARV R9, 0x100 ;  /* 0x000400090000751d */ /* 0x0003ec0000002000 */
[----:B------:R3:W-:Y:S01]  /*6ab0*/  @!P2 SYNCS.ARRIVE.TRANS64.RED.A1T0 RZ, [R154+URZ], RZ ;  /* 0x000000ff9affa9a7 */ /* 0x0007e2000810043f */
[----:B------:R-:W4:Y:S01]  /*6ac0*/  MUFU.EX2 R155, R155 ;  /* 0x0000009b009b7308 */ /* 0x000f220000000800 */
[--C-:B------:R-:W-:Y:S01]  /*6ad0*/  FFMA.FTZ R191, R191, UR10, -R189.reuse ;  /* 0x0000000abfbf7c23 */ /* 0x100fe200080108bd */
[--C-:B------:R-:W-:Y:S01]  /*6ae0*/  FFMA.FTZ R194, R194, UR10, -R189.reuse ;  /* 0x0000000ac2c27c23 */ /* 0x100fe200080108bd */
[--C-:B------:R-:W-:Y:S01]  /*6af0*/  FFMA.FTZ R195, R195, UR10, -R189.reuse ;  /* 0x0000000ac3c37c23 */ /* 0x100fe200080108bd */
[----:B--2---:R-:W-:Y:S01]  /*6b00*/  FFMA.FTZ R4, R181, R4, R184 ;  /* 0x00000004b5047223 */ /* 0x004fe200000100b8 */
[--C-:B------:R-:W-:Y:S01]  /*6b10*/  FFMA.FTZ R198, R198, UR10, -R189.reuse ;  /* 0x0000000ac6c67c23 */ /* 0x100fe200080108bd */
[----:B------:R-:W-:Y:S01]  /*6b20*/  FFMA.FTZ R199, R199, UR10, -R189 ;  /* 0x0000000ac7c77c23 */ /* 0x000fe200080108bd */
[----:B---3--:R-:W-:Y:S01]  /*6b30*/  FADD.FTZ R154, R10, R5 ;  /* 0x000000050a9a7221 */ /* 0x008fe20000010000 */
[----:B------:R-:W-:Y:S01]  /*6b40*/  MUFU.EX2 R185, R185 ;  /* 0x000000b900b97308 */ /* 0x000fe20000000800 */
[----:B------:R-:W-:Y:S01]  /*6b50*/  F2FP.BF16.F32.PACK_AB R162, R153, R14 ;  /* 0x0000000e99a2723e */ /* 0x000fe200000010ff */
[-C--:B------:R-:W-:Y:S01]  /*6b60*/  FMUL.FTZ R26, R26, R181.reuse ;  /* 0x000000b51a1a7220 */ /* 0x080fe20000410000 */
[----:B------:R-:W-:Y:S01]  /*6b70*/  FADD.FTZ R5, R11, R154 ;  /* 0x0000009a0b057221 */ /* 0x000fe20000010000 */
[----:B------:R-:W-:Y:S01]  /*6b80*/  F2FP.BF16.F32.PACK_AB R166, R161, R20 ;  /* 0x00000014a1a6723e */ /* 0x000fe200000010ff */
[-C--:B------:R-:W-:Y:S01]  /*6b90*/  FMUL.FTZ R27, R27, R181.reuse ;  /* 0x000000b51b1b7220 */ /* 0x080fe20000410000 */
[-C--:B------:R-:W-:Y:S01]  /*6ba0*/  FMUL.FTZ R30, R30, R181.reuse ;  /* 0x000000b51e1e7220 */ /* 0x080fe20000410000 */
[----:B------:R-:W-:Y:S01]  /*6bb0*/  FADD.FTZ R154, R156, R5 ;  /* 0x000000059c9a7221 */ /* 0x000fe20000010000 */
[----:B------:R-:W-:Y:S01]  /*6bc0*/  MUFU.EX2 R188, R188 ;  /* 0x000000bc00bc7308 */ /* 0x000fe20000000800 */
[----:B----4-:R-:W-:Y:S01]  /*6bd0*/  FADD.FTZ R4, R155, R4 ;  /* 0x000000049b047221 */ /* 0x010fe20000010000 */
[C---:B------:R-:W-:Y:S01]  /*6be0*/  F2FP.BF16.F32.PACK_AB R156, R13.reuse, R156 ;  /* 0x0000009c0d9c723e */ /* 0x040fe200000010ff */
[----:B------:R-:W-:Y:S01]  /*6bf0*/  FADD.FTZ R5, R13, R154 ;  /* 0x0000009a0d057221 */ /* 0x000fe20000010000 */
[-C--:B------:R-:W-:Y:S01]  /*6c00*/  FMUL.FTZ R31, R31, R181.reuse ;  /* 0x000000b51f1f7220 */ /* 0x080fe20000410000 */
[-C--:B------:R-:W-:Y:S01]  /*6c10*/  FMUL.FTZ R34, R34, R181.reuse ;  /* 0x000000b522227220 */ /* 0x080fe20000410000 */
[-C--:B------:R-:W-:Y:S01]  /*6c20*/  FMUL.FTZ R35, R35, R181.reuse ;  /* 0x000000b523237220 */ /* 0x080fe20000410000 */
[----:B------:R-:W-:Y:S01]  /*6c30*/  FADD.FTZ R154, R12, R5 ;  /* 0x000000050c9a7221 */ /* 0x000fe20000010000 */
[----:B------:R-:W-:Y:S01]  /*6c40*/  MUFU.EX2 R159, R159 ;  /* 0x0000009f009f7308 */ /* 0x000fe20000000800 */
[-C--:B------:R-:W-:Y:S01]  /*6c50*/  FMUL.FTZ R38, R38, R181.reuse ;  /* 0x000000b526267220 */ /* 0x080fe20000410000 */
[-C--:B------:R-:W-:Y:S01]  /*6c60*/  FMUL.FTZ R39, R39, R181.reuse ;  /* 0x000000b527277220 */ /* 0x080fe20000410000 */
[----:B------:R-:W-:Y:S01]  /*6c70*/  FADD.FTZ R5, R15, R154 ;  /* 0x0000009a0f057221 */ /* 0x000fe20000010000 */
[-C--:B------:R-:W-:Y:S01]  /*6c80*/  FMUL.FTZ R42, R42, R181.reuse ;  /* 0x000000b52a2a7220 */ /* 0x080fe20000410000 */
[-C--:B------:R-:W-:Y:S01]  /*6c90*/  FMUL.FTZ R43, R43, R181.reuse ;  /* 0x000000b52b2b7220 */ /* 0x080fe20000410000 */
[-C--:B------:R-:W-:Y:S01]  /*6ca0*/  FMUL.FTZ R46, R46, R181.reuse ;  /* 0x000000b52e2e7220 */ /* 0x080fe20000410000 */
[----:B------:R-:W-:Y:S01]  /*6cb0*/  FADD.FTZ R154, R160, R5 ;  /* 0x00000005a09a7221 */ /* 0x000fe20000010000 */
[----:B------:R-:W2:Y:S01]  /*6cc0*/  MUFU.EX2 R192, R192 ;  /* 0x000000c000c07308 */ /* 0x000ea20000000800 */
[----:B------:R-:W-:Y:S01]  /*6cd0*/  F2FP.BF16.F32.PACK_AB R160, R21, R160 ;  /* 0x000000a015a0723e */ /* 0x000fe200000010ff */
[-C--:B------:R-:W-:Y:S01]  /*6ce0*/  FMUL.FTZ R47, R47, R181.reuse ;  /* 0x000000b52f2f7220 */ /* 0x080fe20000410000 */
[----:B------:R-:W-:Y:S01]  /*6cf0*/  FADD.FTZ R5, R21, R154 ;  /* 0x0000009a15057221 */ /* 0x000fe20000010000 */
[-C--:B------:R-:W-:Y:S01]  /*6d00*/  FMUL.FTZ R50, R50, R181.reuse ;  /* 0x000000b532327220 */ /* 0x080fe20000410000 */
[-C--:B------:R-:W-:Y:S01]  /*6d10*/  FMUL.FTZ R51, R51, R181.reuse ;  /* 0x000000b533337220 */ /* 0x080fe20000410000 */
[-C--:B------:R-:W-:Y:S01]  /*6d20*/  FMUL.FTZ R54, R54, R181.reuse ;  /* 0x000000b536367220 */ /* 0x080fe20000410000 */
[----:B------:R-:W-:Y:S01]  /*6d30*/  FADD.FTZ R154, R14, R5 ;  /* 0x000000050e9a7221 */ /* 0x000fe20000010000 */
[----:B------:R3:W-:Y:S01]  /*6d40*/  MUFU.EX2 R177, R196 ;  /* 0x000000c400b17308 */ /* 0x0007e20000000800 */
[-C--:B------:R-:W-:Y:S01]  /*6d50*/  FMUL.FTZ R55, R55, R181.reuse ;  /* 0x000000b537377220 */ /* 0x080fe20000410000 */
[-C--:B------:R-:W-:Y:S01]  /*6d60*/  FMUL.FTZ R58, R58, R181.reuse ;  /* 0x000000b53a3a7220 */ /* 0x080fe20000410000 */
[----:B------:R-:W-:Y:S01]  /*6d70*/  FADD.FTZ R5, R153, R154 ;  /* 0x0000009a99057221 */ /* 0x000fe20000010000 */
[----:B------:R-:W-:Y:S01]  /*6d80*/  F2FP.BF16.F32.PACK_AB R153, R155, R184 ;  /* 0x000000b89b99723e */ /* 0x000fe200000010ff */
[-C--:B------:R-:W-:Y:S01]  /*6d90*/  FMUL.FTZ R59, R59, R181.reuse ;  /* 0x000000b53b3b7220 */ /* 0x080fe20000410000 */
[-C--:B------:R-:W-:Y:S01]  /*6da0*/  FMUL.FTZ R62, R62, R181.reuse ;  /* 0x000000b53e3e7220 */ /* 0x080fe20000410000 */
[----:B------:R-:W-:Y:S01]  /*6db0*/  FADD.FTZ R154, R164, R5 ;  /* 0x00000005a49a7221 */ /* 0x000fe20000010000 */
[----:B------:R-:W-:Y:S01]  /*6dc0*/  MUFU.EX2 R163, R163 ;  /* 0x000000a300a37308 */ /* 0x000fe20000000800 */
[--C-:B---3--:R-:W-:Y:S01]  /*6dd0*/  FFMA.FTZ R196, R167, UR10, -R189.reuse ;  /* 0x0000000aa7c47c23 */ /* 0x108fe200080108bd */
[----:B------:R-:W-:Y:S01]  /*6de0*/  FFMA.FTZ R167, R170, UR10, -R189 ;  /* 0x0000000aaaa77c23 */ /* 0x000fe200080108bd */
[C---:B------:R-:W-:Y:S01]  /*6df0*/  FADD.FTZ R5, R157.reuse, R154 ;  /* 0x0000009a9d057221 */ /* 0x040fe20000010000 */
[----:B------:R-:W-:Y:S01]  /*6e00*/  F2FP.BF16.F32.PACK_AB R164, R157, R164 ;  /* 0x000000a49da4723e */ /* 0x000fe200000010ff */
[----:B------:R-:W-:Y:S01]  /*6e10*/  FMUL.FTZ R63, R63, R181 ;  /* 0x000000b53f3f7220 */ /* 0x000fe20000410000 */
[----:B--2---:R-:W-:Y:S01]  /*6e20*/  F2FP.BF16.F32.PACK_AB R157, R192, R159 ;  /* 0x0000009fc09d723e */ /* 0x004fe200000010ff */
[----:B------:R-:W-:Y:S01]  /*6e30*/  FADD.FTZ R154, R20, R5 ;  /* 0x00000005149a7221 */ /* 0x000fe20000010000 */
[----:B------:R-:W2:Y:S01]  /*6e40*/  MUFU.EX2 R196, R196 ;  /* 0x000000c400c47308 */ /* 0x000ea20000000800 */
[-C--:B------:R-:W-:Y:S01]  /*6e50*/  FMUL.FTZ R66, R66, R181.reuse ;  /* 0x000000b542427220 */ /* 0x080fe20000410000 */
[-C--:B------:R-:W-:Y:S01]  /*6e60*/  FMUL.FTZ R67, R67, R181.reuse ;  /* 0x000000b543437220 */ /* 0x080fe20000410000 */
[----:B------:R-:W-:Y:S01]  /*6e70*/  FADD.FTZ R5, R161, R154 ;  /* 0x0000009aa1057221 */ /* 0x000fe20000010000 */
[-C--:B------:R-:W-:Y:S01]  /*6e80*/  FMUL.FTZ R70, R70, R181.reuse ;  /* 0x000000b546467220 */ /* 0x080fe20000410000 */
[-C--:B------:R-:W-:Y:S01]  /*6e90*/  FMUL.FTZ R71, R71, R181.reuse ;  /* 0x000000b547477220 */ /* 0x080fe20000410000 */
[-C--:B------:R-:W-:Y:S01]  /*6ea0*/  FMUL.FTZ R74, R74, R181.reuse ;  /* 0x000000b54a4a7220 */ /* 0x080fe20000410000 */
[----:B------:R-:W-:Y:S01]  /*6eb0*/  FADD.FTZ R154, R168, R5 ;  /* 0x00000005a89a7221 */ /* 0x000fe20000010000 */
[----:B------:R-:W-:Y:S01]  /*6ec0*/  MUFU.EX2 R167, R167 ;  /* 0x000000a700a77308 */ /* 0x000fe20000000800 */
[----:B------:R-:W-:Y:S01]  /*6ed0*/  F2FP.BF16.F32.PACK_AB R168, R165, R168 ;  /* 0x000000a8a5a8723e */ /* 0x000fe200000010ff */
[-C--:B------:R-:W-:Y:S01]  /*6ee0*/  FMUL.FTZ R75, R75, R181.reuse ;  /* 0x000000b54b4b7220 */ /* 0x080fe20000410000 */
[----:B------:R-:W-:Y:S01]  /*6ef0*/  FADD.FTZ R154, R165, R154 ;  /* 0x0000009aa59a7221 */ /* 0x000fe20000010000 */
[-C--:B------:R-:W-:Y:S01]  /*6f00*/  FMUL.FTZ R78, R78, R181.reuse ;  /* 0x000000b54e4e7220 */ /* 0x080fe20000410000 */
[-C--:B------:R-:W-:Y:S01]  /*6f10*/  FMUL.FTZ R79, R79, R181.reuse ;  /* 0x000000b54f4f7220 */ /* 0x080fe20000410000 */
[-C--:B------:R-:W-:Y:S01]  /*6f20*/  FMUL.FTZ R82, R82, R181.reuse ;  /* 0x000000b552527220 */ /* 0x080fe20000410000 */
[----:B------:R-:W-:Y:S01]  /*6f30*/  FADD.FTZ R5, R169, R154 ;  /* 0x0000009aa9057221 */ /* 0x000fe20000010000 */
[----:B------:R-:W-:Y:S01]  /*6f40*/  F2FP.BF16.F32.PACK_AB R154, R11, R10 ;  /* 0x0000000a0b9a723e */ /* 0x000fe200000010ff */
[----:B------:R-:W-:Y:S01]  /*6f50*/  FADD.FTZ R11, R185, R4 ;  /* 0x00000004b90b7221 */ /* 0x000fe20000010000 */
[----:B------:R-:W3:Y:S01]  /*6f60*/  MUFU.EX2 R202, R202 ;  /* 0x000000ca00ca7308 */ /* 0x000ee20000000800 */
[-C--:B------:R-:W-:Y:S01]  /*6f70*/  FMUL.FTZ R83, R83, R181.reuse ;  /* 0x000000b553537220 */ /* 0x080fe20000410000 */
[-C--:B------:R-:W-:Y:S01]  /*6f80*/  FMUL.FTZ R86, R86, R181.reuse ;  /* 0x000000b556567220 */ /* 0x080fe20000410000 */
[----:B------:R-:W-:Y:S01]  /*6f90*/  FADD.FTZ R4, R188, R11 ;  /* 0x0000000bbc047221 */ /* 0x000fe20000010000 */
[-C--:B------:R-:W-:Y:S01]  /*6fa0*/  FMUL.FTZ R87, R87, R181.reuse ;  /* 0x000000b557577220 */ /* 0x080fe20000410000 */
[-C--:B------:R-:W-:Y:S01]  /*6fb0*/  FMUL.FTZ R90, R90, R181.reuse ;  /* 0x000000b55a5a7220 */ /* 0x080fe20000410000 */
[----:B------:R-:W-:Y:S01]  /*6fc0*/  FMUL.FTZ R91, R91, R181 ;  /* 0x000000b55b5b7220 */ /* 0x000fe20000410000 */
[----:B------:R-:W-:Y:S01]  /*6fd0*/  FADD.FTZ R11, R159, R4 ;  /* 0x000000049f0b7221 */ /* 0x000fe20000010000 */
[----:B------:R-:W4:Y:S01]  /*6fe0*/  MUFU.EX2 R171, R171 ;  /* 0x000000ab00ab7308 */ /* 0x000f220000000800 */
[----:B--2---:R-:W-:Y:S01]  /*6ff0*/  F2FP.BF16.F32.PACK_AB R159, R196, R163 ;  /* 0x000000a3c49f723e */ /* 0x004fe200000010ff */
[-C--:B------:R-:W-:Y:S01]  /*7000*/  FMUL.FTZ R94, R94, R181.reuse ;  /* 0x000000b55e5e7220 */ /* 0x080fe20000410000 */
[----:B------:R-:W-:Y:S01]  /*7010*/  FADD.FTZ R4, R192, R11 ;  /* 0x0000000bc0047221 */ /* 0x000fe20000010000 */
[-C--:B------:R-:W-:Y:S01]  /*7020*/  FMUL.FTZ R95, R95, R181.reuse ;  /* 0x000000b55f5f7220 */ /* 0x080fe20000410000 */
[-C--:B------:R-:W-:Y:S01]  /*7030*/  FMUL.FTZ R98, R98, R181.reuse ;  /* 0x000000b562627220 */ /* 0x080fe20000410000 */
[----:B------:R-:W-:Y:S01]  /*7040*/  FMUL.FTZ R99, R99, R181 ;  /* 0x000000b563637220 */ /* 0x000fe20000410000 */
[----:B------:R-:W-:Y:S01]  /*7050*/  FADD.FTZ R11, R163, R4 ;  /* 0x00000004a30b7221 */ /* 0x000fe20000010000 */
[----:B------:R-:W2:Y:S01]  /*7060*/  MUFU.EX2 R214, R214 ;  /* 0x000000d600d67308 */ /* 0x000ea20000000800 */
[----:B---3--:R-:W-:Y:S01]  /*7070*/  F2FP.BF16.F32.PACK_AB R161, R202, R167 ;  /* 0x000000a7caa1723e */ /* 0x008fe200000010ff */
[-C--:B------:R-:W-:Y:S01]  /*7080*/  FMUL.FTZ R102, R102, R181.reuse ;  /* 0x000000b566667220 */ /* 0x080fe20000410000 */
[----:B------:R-:W-:Y:S01]  /*7090*/  FADD.FTZ R4, R196, R11 ;  /* 0x0000000bc4047221 */ /* 0x000fe20000010000 */
[-C--:B------:R-:W-:Y:S01]  /*70a0*/  FMUL.FTZ R103, R103, R181.reuse ;  /* 0x000000b567677220 */ /* 0x080fe20000410000 */
[-C--:B------:R-:W-:Y:S01]  /*70b0*/  FMUL.FTZ R106, R106, R181.reuse ;  /* 0x000000b56a6a7220 */ /* 0x080fe20000410000 */
[-C--:B------:R-:W-:Y:S01]  /*70c0*/  FMUL.FTZ R107, R107, R181.reuse ;  /* 0x000000b56b6b7220 */ /* 0x080fe20000410000 */
        /* <DEDUP_REMOVED lines=8> */
[----:B----4-:R-:W-:Y:S01]  /*7150*/  FADD.FTZ R11, R171, R4 ;  /* 0x00000004ab0b7221 */ /* 0x010fe20000010000 */
[----:B------:R-:W4:Y:S01]  /*7160*/  MUFU.EX2 R178, R178 ;  /* 0x000000b200b27308 */ /* 0x000f220000000800 */
[C---:B--2---:R-:W-:Y:S01]  /*7170*/  F2FP.BF16.F32.PACK_AB R163, R214.reuse, R171 ;  /* 0x000000abd6a3723e */ /* 0x044fe200000010ff */
[-C--:B------:R-:W-:Y:S01]  /*7180*/  FMUL.FTZ R119, R119, R181.reuse ;  /* 0x000000b577777220 */ /* 0x080fe20000410000 */
[----:B------:R-:W-:Y:S01]  /*7190*/  FADD.FTZ R4, R214, R11 ;  /* 0x0000000bd6047221 */ /* 0x000fe20000010000 */
        /* <DEDUP_REMOVED lines=21> */
[----:B--2---:R-:W-:Y:S01]  /*72f0*/  FADD.FTZ R11, R179, R4 ;  /* 0x00000004b30b7221 */ /* 0x004fe20000010000 */
[----:B------:R-:W-:Y:S01]  /*7300*/  FMUL.FTZ R151, R151, R181 ;  /* 0x000000b597977220 */ /* 0x000fe20000410000 */
[----:B------:R-:W-:-:S05]  /*7310*/  F2FP.BF16.F32.PACK_AB R155, R188, R185 ;  /* 0x000000b9bc9b723e */ /* 0x000fca00000010ff */
        /* <DEDUP_REMOVED lines=9> */
[----:B---3--:R-:W-:Y:S01]  /*73b0*/  FADD.FTZ R5, R173, R158 ;  /* 0x0000009ead057221 */ /* 0x008fe20000010000 */
[----:B------:R-:W-:-:S06]  /*73c0*/  F2FP.BF16.F32.PACK_AB R158, R15, R12 ;  /* 0x0000000c0f9e723e */ /* 0x000fcc00000010ff */
[----:B------:R-:W3:Y:S01]  /*73d0*/  MUFU.EX2 R190, R190 ;  /* 0x000000be00be7308 */ /* 0x000ee20000000800 */
[C---:B----4-:R-:W-:Y:S01]  /*73e0*/  FADD.FTZ R11, R187.reuse, R4 ;  /* 0x00000004bb0b7221 */ /* 0x050fe20000010000 */
[----:B------:R-:W-:-:S06]  /*73f0*/  F2FP.BF16.F32.PACK_AB R169, R187, R186 ;  /* 0x000000babba9723e */ /* 0x000fcc00000010ff */
[----:B------:R-:W4:Y:S01]  /*7400*/  MUFU.EX2 R191, R191 ;  /* 0x000000bf00bf7308 */ /* 0x000f220000000800 */
[C---:B--2---:R-:W-:Y:S01]  /*7410*/  FADD.FTZ R10, R176.reuse, R5 ;  /* 0x00000005b00a7221 */ /* 0x044fe20000010000 */
[----:B------:R-:W-:-:S03]  /*7420*/  F2FP.BF16.F32.PACK_AB R172, R176, R173 ;  /* 0x000000adb0ac723e */ /* 0x000fc600000010ff */
[----:B------:R-:W-:-:S03]  /*7430*/  FADD.FTZ R5, R177, R10 ;  /* 0x0000000ab1057221 */ /* 0x000fc60000010000 */
        /* <DEDUP_REMOVED lines=11> */
[----:B----4-:R-:W-:Y:S01]  /*74f0*/  FADD.FTZ R11, R7, R4 ;  /* 0x00000004070b7221 */ /* 0x010fe20000010000 */
[C---:B--2---:R-:W-:Y:S01]  /*7500*/  FADD.FTZ R5, R180.reuse, R5 ;  /* 0x00000005b4057221 */ /* 0x044fe20000010000 */
[----:B------:R-:W-:Y:S02]  /*7510*/  F2FP.BF16.F32.PACK_AB R174, R180, R177 ;  /* 0x000000b1b4ae723e */ /* 0x000fe400000010ff */
[C---:B---3--:R-:W-:Y:S01]  /*7520*/  FADD.FTZ R4, R10.reuse, R11 ;  /* 0x0000000b0a047221 */ /* 0x048fe20000010000 */
[----:B------:R-:W-:Y:S01]  /*7530*/  F2FP.BF16.F32.PACK_AB R175, R10, R7 ;  /* 0x000000070aaf723e */ /* 0x000fe200000010ff */
[----:B-1----:R-:W-:Y:S06]  /*7540*/  @!P0 BRA `(.L_x_4180) ;  /* 0x0000000000048947 */ /* 0x002fec0003800000 */
[----:B------:R-:W-:Y:S01]  /*7550*/  BPT.TRAP 0x1 ;  /* 0x000000040000795c */ /* 0x000fe20000300000 */
.L_x_4180:
[----:B------:R1:W2:Y:S01]  /*7560*/  SYNCS.PHASECHK.TRANS64.TRYWAIT P1, [UR24+0x22850], R6 ;  /* 0x02285006ff0075a7 */ /* 0x0002a20008020158 */
[----:B------:R-:W-:Y:S05]  /*7570*/  @!P0 BRA `(.L_x_4181) ;  /* 0x0000000000048947 */ /* 0x000fea0003800000 */
[----:B------:R-:W-:Y:S01]  /*7580*/  BPT.TRAP 0x1 ;  /* 0x000000040000795c */ /* 0x000fe20000300000 */
.L_x_4181:
[----:B--2---:R-:W-:Y:S05]  /*7590*/  @P1 BRA `(.L_x_4182) ;  /* 0x0000000000081947 */ /* 0x004fea0003800000 */
[----:B------:R-:W2:Y:S02]  /*75a0*/  SYNCS.PHASECHK.TRANS64.TRYWAIT P1, [UR24+0x22850], R6 ;  /* 0x02285006ff0075a7 */ /* 0x000ea40008020158 */
[----:B--2---:R-:W-:Y:S05]  /*75b0*/  @!P1 BRA `(.L_x_4183) ;  /* 0x0000008000189947 */ /* 0x004fea0003800000 */
.L_x_4182:
[----:B------:R-:W3:Y:S01]  /*75c0*/  S2R R7, SR_TID.X ;  /* 0x0000000000077919 */ /* 0x000ee20000002100 */
[----:B------:R-:W-:Y:S01]  /*75d0*/  UIMAD UR11, UR36, 0xc00, UR21 ;  /* 0x00000c00240b78a4 */ /* 0x000fe2000f8e0215 */
[----:B------:R-:W-:Y:S01]  /*75e0*/  ISETP.LT.AND P1, PT, RZ, UR23, PT ;  /* 0x00000017ff007c0c */ /* 0x000fe2000bf21270 */
[----:B------:R-:W-:Y:S01]  /*75f0*/  UMOV UR7, 0x40000040 ;  /* 0x4000004000077882 */ /* 0x000fe20000000000 */
[----:B--2---:R-:W-:Y:S01]  /*7600*/  @!P2 VIADD R183, R183, 0x22860 ;  /* 0x00022860b7b7a836 */ /* 0x004fe20000000000 */
[----:B------:R-:W-:Y:S01]  /*7610*/  UIADD3 UR23, UR23, -0x1, URZ ;  /* 0xffffffff17177890 */ /* 0x000fe2000fffe03f */
[----:B------:R-:W-:Y:S02]  /*7620*/  IMAD.MOV.U32 R201, RZ, RZ, R0 ;  /* 0x000000ffffc97224 */ /* 0x000fe400078e0000 */
[----:B------:R-:W-:Y:S01]  /*7630*/  UMOV UR6, UR11 ;  /* 0x0000000b00067c82 */ /* 0x000fe20008000000 */
[----:B------:R-:W-:Y:S02]  /*7640*/  @!P2 PRMT R183, RZ, 0x654, R183 ;  /* 0x00000654ffb7a816 */ /* 0x000fe400000000b7 */
        /* <DEDUP_REMOVED lines=39> */
.L_x_4175:
        /* <DEDUP_REMOVED lines=8> */
[----:B01----:R-:W0:Y:S01]  /*7940*/  SHFL.BFLY PT, R6, R5, 0x2, 0x1f ;  /* 0x0c401f0005067f89 */ /* 0x003e2200000e0000 */
[----:B------:R-:W-:-:S02]  /*7950*/  UIADD3 UR38, UR38, 0x1, URZ ;  /* 0x0000000126267890 */ /* 0x000fc4000fffe03f */
[----:B------:R-:W-:Y:S01]  /*7960*/  USEL UR36, UR36, URZ, UP0 ;  /* 0x0000003f24247287 */ /* 0x000fe20008000000 */
[----:B--2---:R-:W-:Y:S01]  /*7970*/  FADD.FTZ R11, R11, R4 ;  /* 0x000000040b0b7221 */ /* 0x004fe20000010000 */
[----:B------:R-:W-:Y:S01]  /*7980*/  IMAD.MOV.U32 R4, RZ, RZ, RZ ;  /* 0x000000ffff047224 */ /* 0x000fe200078e00ff */
[----:B------:R-:W-:-:S03]  /*7990*/  ULOP3.LUT UR37, UR37, UR4, URZ, 0x3c, !UPT ;  /* 0x0000000425257292 */ /* 0x000fc6000f8e3c3f */
[----:B------:R-:W1:Y:S01]  /*79a0*/  SHFL.BFLY PT, R8, R11, 0x1, 0x1f ;  /* 0x0c201f000b087f89 */ /* 0x000e6200000e0000 */
[----:B0-----:R-:W-:Y:S01]  /*79b0*/  FADD.FTZ R6, R6, R5 ;  /* 0x0000000506067221 */ /* 0x001fe20000010000 */
[----:B------:R-:W-:-:S04]  /*79c0*/  IMAD.MOV.U32 R5, RZ, RZ, -0x800000 ;  /* 0xff800000ff057424 */ /* 0x000fc800078e00ff */
[----:B------:R-:W0:Y:S01]  /*79d0*/  SHFL.BFLY PT, R7, R6, 0x1, 0x1f ;  /* 0x0c201f0006077f89 */ /* 0x000e2200000e0000 */
[----:B-1----:R-:W-:Y:S01]  /*79e0*/  FADD.FTZ R10, R11, R8 ;  /* 0x000000080b0a7221 */ /* 0x002fe20000010000 */
[----:B------:R-:W-:-:S04]  /*79f0*/  IMAD.U32 R8, RZ, RZ, UR10 ;  /* 0x0000000aff087e24 */ /* 0x000fc8000f8e00ff */
[----:B------:R-:W-:-:S13]  /*7a00*/  FSETP.NE.FTZ.AND P2, PT, R10, RZ, PT ;  /* 0x000000ff0a00720b */ /* 0x000fda0003f55000 */
[----:B------:R-:W1:Y:S01]  /*7a10*/  @P2 MUFU.RCP R4, R10 ;  /* 0x0000000a00042308 */ /* 0x000e620000001000 */
[----:B------:R-:W-:Y:S01]  /*7a20*/  @P2 FMUL.FTZ R14, R14, 0.69314718246459960938 ;  /* 0x3f3172180e0e2820 */ /* 0x000fe20000410000 */
[----:B0-----:R-:W-:Y:S01]  /*7a30*/  FADD.FTZ R12, R6, R7 ;  /* 0x00000007060c7221 */ /* 0x001fe20000010000 */
[----:B------:R-:W-:Y:S02]  /*7a40*/  IMAD.MOV.U32 R7, RZ, RZ, RZ ;  /* 0x000000ffff077224 */ /* 0x000fe400078e00ff */
[----:B------:R-:W-:Y:S02]  /*7a50*/  IMAD.MOV.U32 R6, RZ, RZ, -0x800000 ;  /* 0xff800000ff067424 */ /* 0x000fe400078e00ff */
[----:B------:R-:W-:Y:S01]  /*7a60*/  FSETP.NE.FTZ.AND P1, PT, R12, RZ, PT ;  /* 0x000000ff0c00720b */ /* 0x000fe20003f35000 */
[----:B------:R-:W0:Y:S01]  /*7a70*/  @P2 MUFU.LG2 R10, R10 ;  /* 0x0000000a000a2308 */ /* 0x000e220000000c00 */
[-C--:B-1----:R-:W-:Y:S01]  /*7a80*/  FMUL.FTZ R26, R26, R4.reuse ;  /* 0x000000041a1a7220 */ /* 0x082fe20000410000 */
[-C--:B------:R-:W-:Y:S01]  /*7a90*/  FMUL.FTZ R34, R34, R4.reuse ;  /* 0x0000000422227220 */ /* 0x080fe20000410000 */
[----:B------:R-:W-:-:S09]  /*7aa0*/  FMUL.FTZ R35, R35, R4 ;  /* 0x0000000423237220 */ /* 0x000fd20000410000 */
[----:B---3--:R-:W1:Y:S01]  /*7ab0*/  @P1 MUFU.LG2 R9, R12 ;  /* 0x0000000c00091308 */ /* 0x008e620000000c00 */
[----:B------:R-:W-:Y:S01]  /*7ac0*/  @P1 FMUL.FTZ R8, R8, 0.69314718246459960938 ;  /* 0x3f31721808081820 */ /* 0x000fe20000410000 */
[-C--:B------:R-:W-:Y:S01]  /*7ad0*/  FMUL.FTZ R38, R38, R4.reuse ;  /* 0x0000000426267220 */ /* 0x080fe20000410000 */
[-C--:B------:R-:W-:Y:S01]  /*7ae0*/  FMUL.FTZ R39, R39, R4.reuse ;  /* 0x0000000427277220 */ /* 0x080fe20000410000 */
[-C--:B------:R-:W-:Y:S01]  /*7af0*/  FMUL.FTZ R42, R42, R4.reuse ;  /* 0x000000042a2a7220 */ /* 0x080fe20000410000 */
[----:B0-----:R-:W-:Y:S01]  /*7b00*/  @P2 FMUL.FTZ R11, R10, 0.69314718246459960938 ;  /* 0x3f3172180a0b2820 */ /* 0x001fe20000410000 */
        /* <DEDUP_REMOVED lines=19> */
[-C--:B0-----:R-:W-:Y:S01]  /*7c40*/  FMUL.FTZ R183, R48, R7.reuse ;  /* 0x0000000730b77220 */ /* 0x081fe20000410000 */
        /* <DEDUP_REMOVED lines=106> */
.L_x_4154:
        /* <DEDUP_REMOVED lines=18> */
[----:B------:R-:W-:-:S03]  /*8410*/  F2FP.BF16.F32.PACK_AB R32, R33, R32 ;  /* 0x000000202120723e */ /* 0x000fc600000010ff */
[----:B------:R-:W1:Y:S01]  /*8420*/  LDC R48, c[0x0][0xbe8] ;  /* 0x0002fa00ff307b82 */ /* 0x000e620000000800 */
[----:B------:R-:W-:Y:S01]  /*8430*/  F2FP.BF16.F32.PACK_AB R33, R35, R34 ;  /* 0x000000222321723e */ /* 0x000fe200000010ff */
[----:B------:R-:W-:Y:S01]  /*8440*/  ULDC.64 UR8, c[0x0][0xb90] ;  /* 0x0002e40000087ab9 */ /* 0x000fe20000000a00 */
[----:B------:R-:W-:Y:S01]  /*8450*/  F2FP.BF16.F32.PACK_AB R35, R39, R38 ;  /* 0x000000262723723e */ /* 0x000fe200000010ff */
[----:B------:R-:W-:Y:S01]  /*8460*/  VIADD R39, R16, UR44 ;  /* 0x0000002c10277c36 */ /* 0x000fe20008000000 */
[----:B------:R-:W-:Y:S01]  /*8470*/  UIMAD UR5, UR10, UR8, URZ ;  /* 0x000000080a0572a4 */ /* 0x000fe2000f8e023f */
[----:B------:R-:W-:Y:S01]  /*8480*/  F2FP.BF16.F32.PACK_AB R40, R41, R40 ;  /* 0x000000282928723e */ /* 0x000fe200000010ff */
[----:B------:R-:W-:Y:S01]  /*8490*/  UIMAD.WIDE.U32 UR6, UR39, UR8, URZ ;  /* 0x00000008270672a5 */ /* 0x000fe2000f8e003f */
[----:B------:R-:W-:Y:S01]  /*84a0*/  F2FP.BF16.F32.PACK_AB R34, R37, R36 ;  /* 0x000000242522723e */ /* 0x000fe200000010ff */
[----:B------:R-:W-:Y:S01]  /*84b0*/  UIMAD UR5, UR39, UR9, UR5 ;  /* 0x00000009270572a4 */ /* 0x000fe2000f8e0205 */
[----:B------:R-:W-:Y:S01]  /*84c0*/  F2FP.BF16.F32.PACK_AB R41, R43, R42 ;  /* 0x0000002a2b29723e */ /* 0x000fe200000010ff */
[----:B------:R-:W-:Y:S01]  /*84d0*/  IMAD.MOV.U32 R36, RZ, RZ, R39 ;  /* 0x000000ffff247224 */ /* 0x000fe200078e0027 */
[----:B------:R-:W-:Y:S01]  /*84e0*/  F2FP.BF16.F32.PACK_AB R42, R45, R182 ;  /* 0x000000b62d2a723e */ /* 0x000fe200000010ff */
[----:B------:R-:W-:Y:S01]  /*84f0*/  ULDC.64 UR8, c[0x0][0xb98] ;  /* 0x0002e60000087ab9 */ /* 0x000fe20000000a00 */
[----:B------:R-:W-:Y:S01]  /*8500*/  F2FP.BF16.F32.PACK_AB R43, R47, R46 ;  /* 0x0000002e2f2b723e */ /* 0x000fe200000010ff */
[----:B------:R-:W-:-:S02]  /*8510*/  UIADD3 UR7, UR7, UR5, URZ ;  /* 0x0000000507077290 */ /* 0x000fc4000fffe03f */
[----:B------:R-:W-:Y:S02]  /*8520*/  UIMAD UR5, UR12, UR8, URZ ;  /* 0x000000080c0572a4 */ /* 0x000fe4000f8e023f */
[----:B------:R-:W-:Y:S01]  /*8530*/  UIMAD.WIDE.U32 UR6, UR42, UR8, UR6 ;  /* 0x000000082a0672a5 */ /* 0x000fe2000f8e0006 */
[----:B------:R-:W-:Y:S02]  /*8540*/  MOV R172, R203 ;  /* 0x000000cb00ac7202 */ /* 0x000fe40000000f00 */
[----:B0-----:R-:W-:Y:S01]  /*8550*/  MOV R173, R0 ;  /* 0x0000000000ad7202 */ /* 0x001fe20000000f00 */
[----:B------:R-:W-:-:S03]  /*8560*/  UIMAD UR5, UR42, UR9, UR5 ;  /* 0x000000092a0572a4 */ /* 0x000fc6000f8e0205 */
[----:B------:R-:W-:Y:S01]  /*8570*/  ULDC.64 UR8, c[0x0][0xae8] ;  /* 0x0002ba0000087ab9 */ /* 0x000fe20000000a00 */
[----:B------:R-:W-:-:S04]  /*8580*/  IMAD.WIDE R20, R207, 0x2, R172 ;  /* 0x00000002cf147825 */ /* 0x000fc800078e02ac */
[----:B------:R-:W-:Y:S01]  /*8590*/  IMAD.WIDE R172, R3, 0x2, R172 ;  /* 0x0000000203ac7825 */ /* 0x000fe200078e02ac */
[C---:B------:R-:W-:Y:S02]  /*85a0*/  IADD3 R9, P3, R20.reuse, 0xc060, RZ ;  /* 0x0000c06014097810 */ /* 0x040fe40007f7e0ff */
[C---:B------:R-:W-:Y:S02]  /*85b0*/  IADD3 R115, P0, R20.reuse, 0x8060, RZ ;  /* 0x0000806014737810 */ /* 0x040fe40007f1e0ff */
[----:B------:R-:W-:Y:S02]  /*85c0*/  LOP3.LUT R8, R9, 0x380, RZ, 0xc0, !PT ;  /* 0x0000038009087812 */ /* 0x000fe400078ec0ff */
[----:B------:R-:W-:Y:S01]  /*85d0*/  IADD3 R111, P2, R20, 0x8040, RZ ;  /* 0x00008040146f7810 */ /* 0x000fe20007f5e0ff */
[--C-:B------:R-:W-:Y:S01]  /*85e0*/  IMAD.X R153, RZ, RZ, R21.reuse, P0 ;  /* 0x000000ffff997224 */ /* 0x100fe200000e0615 */
[----:B------:R-:W-:Y:S02]  /*85f0*/  SHF.R.U64 R8, R8, 0x3, RZ ;  /* 0x0000000308087819 */ /* 0x000fe400000012ff */
[----:B------:R-:W-:Y:S01]  /*8600*/  LOP3.LUT R0, R115, 0x380, RZ, 0xc0, !PT ;  /* 0x0000038073007812 */ /* 0x000fe200078ec0ff */
[----:B------:R-:W-:Y:S01]  /*8610*/  IMAD.X R157, RZ, RZ, R21, P2 ;  /* 0x000000ffff9d7224 */ /* 0x000fe200010e0615 */
[----:B------:R-:W-:-:S02]  /*8620*/  LOP3.LUT R147, R20, 0x380, RZ, 0xc0, !PT ;  /* 0x0000038014937812 */ /* 0x000fc400078ec0ff */
[----:B------:R-:W-:Y:S01]  /*8630*/  LOP3.LUT R8, R8, R9, RZ, 0x3c, !PT ;  /* 0x0000000908087212 */ /* 0x000fe200078e3cff */
[--C-:B------:R-:W-:Y:S01]  /*8640*/  IMAD.X R9, RZ, RZ, R21.reuse, P3 ;  /* 0x000000ffff097224 */ /* 0x100fe200018e0615 */
[----:B------:R-:W-:Y:S02]  /*8650*/  IADD3 R12, P2, R20, 0x4000, RZ ;  /* 0x00004000140c7810 */ /* 0x000fe40007f5e0ff */
[----:B------:R-:W-:Y:S02]  /*8660*/  SHF.R.U64 R0, R0, 0x3, RZ ;  /* 0x0000000300007819 */ /* 0x000fe400000012ff */
[C---:B------:R-:W-:Y:S01]  /*8670*/  IADD3 R127, P4, R20.reuse, 0xc040, RZ ;  /* 0x0000c040147f7810 */ /* 0x040fe20007f9e0ff */
[--C-:B------:R-:W-:Y:S01]  /*8680*/  IMAD.X R13, RZ, RZ, R21.reuse, P2 ;  /* 0x000000ffff0d7224 */ /* 0x100fe200010e0615 */
        /* <DEDUP_REMOVED lines=10> */
[----:B------:R-:W-:Y:S01]  /*8730*/  IMAD.X R159, RZ, RZ, R21, P3 ;  /* 0x000000ffff9f7224 */ /* 0x000fe200018e0615 */
[----:B------:R-:W-:-:S02]  /*8740*/  IADD3 R115, P2, R172, 0x7000, RZ ;  /* 0x00007000ac737810 */ /* 0x000fc40007f5e0ff */
        /* <DEDUP_REMOVED lines=18> */
[----:B------:R-:W-:Y:S02]  /*8870*/  SHF.R.U64 R114, R114, 0x3, RZ ;  /* 0x0000000372727819 */ /* 0x000fe400000012ff */
[----:B------:R-:W-:Y:S02]  /*8880*/  LOP3.LUT R150, R20, R119, RZ, 0x3c, !PT ;  /* 0x0000007714967212 */ /* 0x000fe400078e3cff */
[----:B------:R-:W-:Y:S02]  /*8890*/  LOP3.LUT R20, R107, 0x380, RZ, 0xc0, !PT ;  /* 0x000003806b147812 */ /* 0x000fe400078ec0ff */
[----:B------:R-:W-:Y:S02]  /*88a0*/  SHF.R.U64 R21, R21, 0x3, RZ ;  /* 0x0000000315157819 */ /* 0x000fe400000012ff */
[----:B------:R-:W-:Y:S01]  /*88b0*/  LOP3.LUT R114, R114, R115, RZ, 0x3c, !PT ;  /* 0x0000007372727212 */ /* 0x000fe200078e3cff */
[----:B------:R-:W-:Y:S01]  /*88c0*/  IMAD.X R115, RZ, RZ, R173, P2 ;  /* 0x000000ffff737224 */ /* 0x000fe200010e06ad */
[----:B------:R-:W-:-:S02]  /*88d0*/  IADD3 R143, P2, R172, 0xe000, RZ ;  /* 0x0000e000ac8f7810 */ /* 0x000fc40007f5e0ff */
[----:B------:R-:W-:Y:S02]  /*88e0*/  SHF.R.U64 R20, R20, 0x3, RZ ;  /* 0x0000000314147819 */ /* 0x000fe400000012ff */
[----:B------:R-:W-:Y:S02]  /*88f0*/  LOP3.LUT R158, R21, R102, RZ, 0x3c, !PT ;  /* 0x00000066159e7212 */ /* 0x000fe400078e3cff */
[----:B------:R-:W-:Y:S02]  /*8900*/  LOP3.LUT R21, R98, 0x380, RZ, 0xc0, !PT ;  /* 0x0000038062157812 */ /* 0x000fe400078ec0ff */
[----:B------:R-:W-:Y:S02]  /*8910*/  LOP3.LUT R142, R143, 0x380, RZ, 0xc0, !PT ;  /* 0x000003808f8e7812 */ /* 0x000fe400078ec0ff */
[----:B------:R-:W-:Y:S02]  /*8920*/  LOP3.LUT R160, R20, R107, RZ, 0x3c, !PT ;  /* 0x0000006b14a07212 */ /* 0x000fe400078e3cff */
[----:B------:R-:W-:-:S02]  /*8930*/  LOP3.LUT R20, R103, 0x380, RZ, 0xc0, !PT ;  /* 0x0000038067147812 */ /* 0x000fc400078ec0ff */
[----:B------:R-:W-:Y:S02]  /*8940*/  SHF.R.U64 R21, R21, 0x3, RZ ;  /* 0x0000000315157819 */ /* 0x000fe400000012ff */
[----:B------:R-:W-:Y:S02]  /*8950*/  SHF.R.U64 R142, R142, 0x3, RZ ;  /* 0x000000038e8e7819 */ /* 0x000fe400000012ff */
[----:B------:R-:W-:Y:S02]  /*8960*/  SHF.R.U64 R20, R20, 0x3, RZ ;  /* 0x0000000314147819 */ /* 0x000fe400000012ff */
[----:B------:R-:W-:Y:S02]  /*8970*/  LOP3.LUT R162, R21, R98, RZ, 0x3c, !PT ;  /* 0x0000006215a27212 */ /* 0x000fe400078e3cff */
[----:B------:R-:W-:Y:S02]  /*8980*/  IADD3 R21, P3, R172, 0x1000, RZ ;  /* 0x00001000ac157810 */ /* 0x000fe40007f7e0ff */
[----:B------:R-:W-:Y:S01]  /*8990*/  LOP3.LUT R142, R142, R143, RZ, 0x3c, !PT ;  /* 0x0000008f8e8e7212 */ /* 0x000fe200078e3cff */
[----:B------:R-:W-:Y:S01]  /*89a0*/  IMAD.X R143, RZ, RZ, R173, P2 ;  /* 0x000000ffff8f7224 */ /* 0x000fe200010e06ad */
[----:B------:R-:W-:-:S02]  /*89b0*/  LOP3.LUT R0, R3, 0x380, RZ, 0xc0, !PT ;  /* 0x0000038003007812 */ /* 0x000fc400078ec0ff */
[----:B-1----:R-:W-:Y:S02]  /*89c0*/  ISETP.NE.AND P2, PT, R48, 0x1, PT ;  /* 0x000000013000780c */ /* 0x002fe40003f45270 */
[----:B------:R-:W-:Y:S02]  /*89d0*/  LOP3.LUT R166, R20, R103, RZ, 0x3c, !PT ;  /* 0x0000006714a67212 */ /* 0x000fe400078e3cff */
[----:B------:R-:W-:Y:S02]  /*89e0*/  LOP3.LUT R20, R21, 0x380, RZ, 0xc0, !PT ;  /* 0x0000038015147812 */ /* 0x000fe400078ec0ff */
[----:B------:R-:W-:Y:S02]  /*89f0*/  SHF.R.U64 R0, R0, 0x3, RZ ;  /* 0x0000000300007819 */ /* 0x000fe400000012ff */
[----:B------:R-:W-:Y:S02]  /*8a00*/  SHF.R.U64 R20, R20, 0x3, RZ ;  /* 0x0000000314147819 */ /* 0x000fe400000012ff */
[----:B------:R-:W-:-:S02]  /*8a10*/  LOP3.LUT R154, R0, R3, RZ, 0x3c, !PT ;  /* 0x00000003009a7212 */ /* 0x000fc400078e3cff */
[----:B------:R-:W-:Y:S02]  /*8a20*/  MOV R213, R146 ;  /* 0x0000009200d57202 */ /* 0x000fe40000000f00 */
[----:B------:R-:W-:Y:S02]  /*8a30*/  LOP3.LUT R3, R30, 0x380, RZ, 0xc0, !PT ;  /* 0x000003801e037812 */ /* 0x000fe400078ec0ff */
[----:B------:R-:W-:Y:S01]  /*8a40*/  LOP3.LUT R20, R20, R21, RZ, 0x3c, !PT ;  /* 0x0000001514147212 */ /* 0x000fe200078e3cff */
[----:B------:R-:W-:Y:S01]  /*8a50*/  IMAD.X R21, RZ, RZ, R173, P3 ;  /* 0x000000ffff157224 */ /* 0x000fe200018e06ad */
[----:B------:R-:W-:Y:S01]  /*8a60*/  LOP3.LUT R0, R31, 0x380, RZ, 0xc0, !PT ;  /* 0x000003801f007812 */ /* 0x000fe200078ec0ff */
[----:B------:R0:W-:Y:S01]  /*8a70*/  STSM.16.M88.4 [R213], R24 ;  /* 0x00000018d5007844 */ /* 0x0001e20000000200 */
[----:B------:R-:W-:Y:S02]  /*8a80*/  SHF.R.U64 R3, R3, 0x3, RZ ;  /* 0x0000000303037819 */ /* 0x000fe400000012ff */
[----:B------:R-:W-:-:S02]  /*8a90*/  IADD3 R119, P3, R172, 0x8000, RZ ;  /* 0x00008000ac777810 */ /* 0x000fc40007f7e0ff */
[----:B------:R-:W-:Y:S02]  /*8aa0*/  SHF.R.U64 R0, R0, 0x3, RZ ;  /* 0x0000000300007819 */ /* 0x000fe400000012ff */
[----:B------:R-:W-:Y:S02]  /*8ab0*/  LOP3.LUT R168, R3, R30, RZ, 0x3c, !PT ;  /* 0x0000001e03a87212 */ /* 0x000fe400078e3cff */
[----:B------:R-:W-:Y:S02]  /*8ac0*/  LOP3.LUT R118, R119, 0x380, RZ, 0xc0, !PT ;  /* 0x0000038077767812 */ /* 0x000fe400078ec0ff */
[----:B------:R-:W-:Y:S02]  /*8ad0*/  LOP3.LUT R3, R12, 0x380, RZ, 0xc0, !PT ;  /* 0x000003800c037812 */ /* 0x000fe400078ec0ff */
[----:B------:R-:W-:Y:S02]  /*8ae0*/  LOP3.LUT R164, R0, R31, RZ, 0x3c, !PT ;  /* 0x0000001f00a47212 */ /* 0x000fe400078e3cff */
[----:B------:R-:W-:Y:S01]  /*8af0*/  SHF.R.U64 R118, R118, 0x3, RZ ;  /* 0x0000000376767819 */ /* 0x000fe200000012ff */
[----:B0-----:R-:W0:Y:S01]  /*8b00*/  @P2 LDC R24, c[0x0][0xbec] ;  /* 0x0002fb00ff182b82 */ /* 0x001e220000000800 */
[----:B------:R-:W-:-:S02]  /*8b10*/  LOP3.LUT R106, R111, 0x380, RZ, 0xc0, !PT ;  /* 0x000003806f6a7812 */ /* 0x000fc400078ec0ff */
[----:B------:R-:W-:Y:S02]  /*8b20*/  LOP3.LUT R0, R99, 0x380, RZ, 0xc0, !PT ;  /* 0x0000038063007812 */ /* 0x000fe400078ec0ff */
[----:B------:R-:W-:Y:S02]  /*8b30*/  SHF.R.U64 R3, R3, 0x3, RZ ;  /* 0x0000000303037819 */ /* 0x000fe400000012ff */
[----:B------:R-:W-:Y:S01]  /*8b40*/  LOP3.LUT R118, R118, R119, RZ, 0x3c, !PT ;  /* 0x0000007776767212 */ /* 0x000fe200078e3cff */
[----:B------:R-:W1:Y:S01]  /*8b50*/  @P2 LDC R27, c[0x0][0xbf0] ;  /* 0x0002fc00ff1b2b82 */ /* 0x000e620000000800 */
[----:B------:R-:W-:Y:S01]  /*8b60*/  SHF.R.U64 R106, R106, 0x3, RZ ;  /* 0x000000036a6a7819 */ /* 0x000fe200000012ff */
[----:B------:R-:W-:Y:S01]  /*8b70*/  IMAD.X R119, RZ, RZ, R173, P3 ;  /* 0x000000ffff777224 */ /* 0x000fe200018e06ad */
[----:B------:R-:W-:Y:S02]  /*8b80*/  SHF.R.U64 R0, R0, 0x3, RZ ;  /* 0x0000000300007819 */ /* 0x000fe400000012ff */
[----:B------:R-:W-:-:S02]  /*8b90*/  LOP3.LUT R12, R3, R12, RZ, 0x3c, !PT ;  /* 0x0000000c030c7212 */ /* 0x000fc400078e3cff */
[C---:B------:R-:W-:Y:S02]  /*8ba0*/  IADD3 R107, P0, R172.reuse, 0x5000, RZ ;  /* 0x00005000ac6b7810 */ /* 0x040fe40007f1e0ff */
[----:B------:R-:W-:Y:S02]  /*8bb0*/  IADD3 R3, P3, R172, 0xf000, RZ ;  /* 0x0000f000ac037810 */ /* 0x000fe40007f7e0ff */
[----:B------:R-:W-:Y:S02]  /*8bc0*/  LOP3.LUT R10, R127, 0x380, RZ, 0xc0, !PT ;  /* 0x000003807f0a7812 */ /* 0x000fe400078ec0ff */
[----:B------:R-:W-:Y:S01]  /*8bd0*/  LOP3.LUT R14, R123, 0x380, RZ, 0xc0, !PT ;  /* 0x000003807b0e7812 */ /* 0x000fe200078ec0ff */
[----:B------:R-:W-:Y:S01]  /*8be0*/  IMAD.X R147, RZ, RZ, R173, P3 ;  /* 0x000000ffff937224 */ /* 0x000fe200018e06ad */
[----:B------:R-:W-:Y:S01]  /*8bf0*/  LOP3.LUT R156, R106, R111, RZ, 0x3c, !PT ;  /* 0x0000006f6a9c7212 */ /* 0x000fe200078e3cff */
[----:B0-----:R-:W-:Y:S01]  /*8c00*/  @P2 IMAD.HI.U32 R24, R39, R24, RZ ;  /* 0x0000001827182227 */ /* 0x001fe200078e00ff */
[----:B------:R-:W-:-:S02]  /*8c10*/  LOP3.LUT R170, R0, R99, RZ, 0x3c, !PT ;  /* 0x0000006300aa7212 */ /* 0x000fc400078e3cff */
[----:B------:R-:W-:Y:S02]  /*8c20*/  LOP3.LUT R106, R107, 0x380, RZ, 0xc0, !PT ;  /* 0x000003806b6a7812 */ /* 0x000fe400078ec0ff */
[----:B------:R-:W-:Y:S02]  /*8c30*/  LOP3.LUT R0, R3, 0x380, RZ, 0xc0, !PT ;  /* 0x0000038003007812 */ /* 0x000fe400078ec0ff */
[----:B------:R-:W-:Y:S02]  /*8c40*/  SHF.R.U64 R10, R10, 0x3, RZ ;  /* 0x000000030a0a7819 */ /* 0x000fe400000012ff */
[----:B------:R-:W-:Y:S02]  /*8c50*/  SHF.R.U64 R14, R14, 0x3, RZ ;  /* 0x000000030e0e7819 */ /* 0x000fe400000012ff */
[----:B------:R-:W-:Y:S02]  /*8c60*/  SHF.R.U64 R106, R106, 0x3, RZ ;  /* 0x000000036a6a7819 */ /* 0x000fe400000012ff */
[----:B------:R-:W-:-:S02]  /*8c70*/  SHF.R.U64 R0, R0, 0x3, RZ ;  /* 0x0000000300007819 */ /* 0x000fc400000012ff */
[----:B------:R-:W-:Y:S02]  /*8c80*/  LOP3.LUT R10, R10, R127, RZ, 0x3c, !PT ;  /* 0x0000007f0a0a7212 */ /* 0x000fe400078e3cff */
[----:B------:R-:W-:Y:S02]  /*8c90*/  LOP3.LUT R14, R14, R123, RZ, 0x3c, !PT ;  /* 0x0000007b0e0e7212 */ /* 0x000fe400078e3cff */
[----:B------:R-:W-:Y:S01]  /*8ca0*/  LOP3.LUT R106, R106, R107, RZ, 0x3c, !PT ;  /* 0x0000006b6a6a7212 */ /* 0x000fe200078e3cff */
[----:B------:R-:W-:Y:S01]  /*8cb0*/  IMAD.X R107, RZ, RZ, R173, P0 ;  /* 0x000000ffff6b7224 */ /* 0x000fe200000e06ad */
[----:B------:R-:W-:Y:S02]  /*8cc0*/  LOP3.LUT R146, R0, R3, RZ, 0x3c, !PT ;  /* 0x0000000300927212 */ /* 0x000fe400078e3cff */
[----:B------:R-:W-:Y:S02]  /*8cd0*/  MOV R154, R154 ;  /* 0x0000009a009a7202 */ /* 0x000fe40000000f00 */
[----:B------:R-:W-:-:S02]  /*8ce0*/  MOV R3, R8 ;  /* 0x0000000800037202 */ /* 0x000fc40000000f00 */
[----:B------:R-:W-:Y:S01]  /*8cf0*/  MOV R0, R10 ;  /* 0x0000000a00007202 */ /* 0x000fe20000000f00 */
[----:B------:R-:W-:Y:S01]  /*8d00*/  STSM.16.M88.4 [R154], R32 ;  /* 0x000000209a007844 */ /* 0x000fe20000000200 */
[----:B------:R-:W-:Y:S02]  /*8d10*/  MOV R164, R164 ;  /* 0x000000a400a47202 */ /* 0x000fe40000000f00 */
[----:B------:R-:W-:Y:S02]  /*8d20*/  IADD3 R135, P0, R172, 0xc000, RZ ;  /* 0x0000c000ac877810 */ /* 0x000fe40007f1e0ff */
[----:B------:R-:W-:Y:S01]  /*8d30*/  MOV R44, R14 ;  /* 0x0000000e002c7202 */ /* 0x000fe20000000f00 */
[----:B------:R-:W-:Y:S01]  /*8d40*/  STSM.16.M88.4 [R164], R40 ;  /* 0x00000028a4007844 */ /* 0x000fe20000000200 */
[----:B------:R-:W-:Y:S02]  /*8d50*/  MOV R170, R170 ;  /* 0x000000aa00aa7202 */ /* 0x000fe40000000f00 */
        /* <DEDUP_REMOVED lines=8> */
[----:B------:R-:W-:Y:S02]  /*8de0*/  F2FP.BF16.F32.PACK_AB R14, R61, R186 ;  /* 0x000000ba3d0e723e */ /* 0x000fe400000010ff */
[----:B------:R-:W-:Y:S02]  /*8df0*/  F2FP.BF16.F32.PACK_AB R15, R63, R62 ;  /* 0x0000003e3f0f723e */ /* 0x000fe400000010ff */
[----:B-1----:R-:W-:Y:S02]  /*8e00*/  @P2 SHF.R.U32.HI R36, RZ, R27, R24 ;  /* 0x0000001bff242219 */ /* 0x002fe40000011618 */
[----:B------:R-:W-:Y:S01]  /*8e10*/  LOP3.LUT R134, R135, 0x380, RZ, 0xc0, !PT ;  /* 0x0000038087867812 */ /* 0x000fe200078ec0ff */
[----:B------:R1:W-:Y:S01]  /*8e20*/  STSM.16.M88.4 [R25], R12 ;  /* 0x0000000c19007844 */ /* 0x0003e20000000200 */
[----:B------:R-:W-:Y:S01]  /*8e30*/  MOV R168, R168 ;  /* 0x000000a800a87202 */ /* 0x000fe20000000f00 */
[----:B------:R-:W-:Y:S01]  /*8e40*/  IMAD.MOV R37, RZ, RZ, -R36 ;  /* 0x000000ffff257224 */ /* 0x000fe200078e0a24 */
[----:B------:R-:W-:-:S02]  /*8e50*/  IADD3 R111, P1, R172, 0x6000, RZ ;  /* 0x00006000ac6f7810 */ /* 0x000fc40007f3e0ff */
[----:B------:R-:W-:Y:S01]  /*8e60*/  MOV R166, R166 ;  /* 0x000000a600a67202 */ /* 0x000fe20000000f00 */
[----:B------:R-:W-:Y:S01]  /*8e70*/  IMAD R37, R48, R37, R39 ;  /* 0x0000002530257224 */ /* 0x000fe200078e0227 */
[----:B0-----:R-:W-:Y:S02]  /*8e80*/  F2FP.BF16.F32.PACK_AB R8, R65, R187 ;  /* 0x000000bb4108723e */ /* 0x001fe400000010ff */
[----:B------:R-:W-:Y:S02]  /*8e90*/  F2FP.BF16.F32.PACK_AB R9, R67, R66 ;  /* 0x000000424309723e */ /* 0x000fe400000010ff */
[----:B------:R-:W-:Y:S02]  /*8ea0*/  F2FP.BF16.F32.PACK_AB R10, R69, R188 ;  /* 0x000000bc450a723e */ /* 0x000fe400000010ff */
[----:B------:R-:W-:Y:S02]  /*8eb0*/  F2FP.BF16.F32.PACK_AB R11, R71, R70 ;  /* 0x00000046470b723e */ /* 0x000fe400000010ff */
[----:B------:R-:W-:-:S02]  /*8ec0*/  SHF.R.U64 R134, R134, 0x3, RZ ;  /* 0x0000000386867819 */ /* 0x000fc400000012ff */
[----:B-1----:R-:W-:Y:S01]  /*8ed0*/  F2FP.BF16.F32.PACK_AB R12, R73, R189 ;  /* 0x000000bd490c723e */ /* 0x002fe200000010ff */
[----:B------:R0:W-:Y:S01]  /*8ee0*/  STSM.16.M88.4 [R168], R8 ;  /* 0x00000008a8007844 */ /* 0x0001e20000000200 */
        /* <DEDUP_REMOVED lines=9> */
[----:B------:R-:W-:Y:S02]  /*8f80*/  LOP3.LUT R110, R111, 0x380, RZ, 0xc0, !PT ;  /* 0x000003806f6e7812 */ /* 0x000fe400078ec0ff */
[----:B------:R-:W-:Y:S01]  /*8f90*/  LOP3.LUT R134, R134, R135, RZ, 0x3c, !PT ;  /* 0x0000008786867212 */ /* 0x000fe200078e3cff */
[----:B------:R-:W-:Y:S01]  /*8fa0*/  IMAD.X R135, RZ, RZ, R173, P0 ;  /* 0x000000ffff877224 */ /* 0x000fe200000e06ad */
[----:B------:R2:W-:Y:S01]  /*8fb0*/  STSM.16.M88.4 [R162], R24 ;  /* 0x00000018a2007844 */ /* 0x0005e20000000200 */
[----:B------:R-:W-:Y:S02]  /*8fc0*/  SHF.R.U64 R110, R110, 0x3, RZ ;  /* 0x000000036e6e7819 */ /* 0x000fe400000012ff */
[----:B0-----:R-:W-:Y:S01]  /*8fd0*/  F2FP.BF16.F32.PACK_AB R9, R52, R7 ;  /* 0x000000073409723e */ /* 0x001fe200000010ff */
[----:B-1----:R-:W-:Y:S01]  /*8fe0*/  IMAD.U32 R13, RZ, RZ, UR5 ;  /* 0x00000005ff0d7e24 */ /* 0x002fe2000f8e00ff */
[----:B------:R-:W-:Y:S01]  /*8ff0*/  SHF.R.S32.HI R12, RZ, 0x1f, R36 ;  /* 0x0000001fff0c7819 */ /* 0x000fe20000011424 */
[----:B------:R-:W-:Y:S01]  /*9000*/  ULDC UR5, c[0x0][0xa88] ;  /* 0x0002a20000057ab9 */ /* 0x000fe20000000800 */
[----:B------:R-:W-:-:S02]  /*9010*/  SHF.R.S32.HI R7, RZ, 0x1f, R37 ;  /* 0x0000001fff077819 */ /* 0x000fc40000011425 */
[----:B------:R-:W-:Y:S01]  /*9020*/  LOP3.LUT R110, R110, R111, RZ, 0x3c, !PT ;  /* 0x0000006f6e6e7212 */ /* 0x000fe200078e3cff */
[----:B------:R-:W-:Y:S01]  /*9030*/  IMAD.X R111, RZ, RZ, R173, P1 ;  /* 0x000000ffff6f7224 */ /* 0x000fe200008e06ad */
[----:B------:R-:W-:Y:S02]  /*9040*/  IADD3 R139, P1, R172, 0xd000, RZ ;  /* 0x0000d000ac8b7810 */ /* 0x000fe40007f3e0ff */
[----:B------:R-:W-:Y:S02]  /*9050*/  MOV R160, R160 ;  /* 0x000000a000a07202 */ /* 0x000fe40000000f00 */
[----:B--2---:R-:W-:Y:S01]  /*9060*/  IADD3 R24, P0, R36, UR6, RZ ;  /* 0x0000000624187c10 */ /* 0x004fe2000ff1e0ff */
[----:B------:R-:W-:Y:S01]  /*9070*/  VIADD R26, R206, UR44 ;  /* 0x0000002cce1a7c36 */ /* 0x000fe20008000000 */
[----:B------:R-:W-:Y:S02]  /*9080*/  F2FP.BF16.F32.PACK_AB R32, R89, R193 ;  /* 0x000000c15920723e */ /* 0x000fe400000010ff */
[----:B------:R-:W-:Y:S01]  /*9090*/  IADD3.X R25, R12, UR7, R13, P0, !PT ;  /* 0x000000070c197c10 */ /* 0x000fe200087fe40d */
[----:B------:R-:W-:Y:S01]  /*90a0*/  ULDC.64 UR6, c[0x0][0xb88] ;  /* 0x0002e20000067ab9 */ /* 0x000fe20000000a00 */
[----:B------:R-:W-:Y:S01]  /*90b0*/  F2FP.BF16.F32.PACK_AB R33, R91, R90 ;  /* 0x0000005a5b21723e */ /* 0x000fe200000010ff */
[----:B------:R-:W-:Y:S01]  /*90c0*/  IMAD R12, R7, UR6, RZ ;  /* 0x00000006070c7c24 */ /* 0x000fe2000f8e02ff */
[----:B------:R-:W-:Y:S01]  /*90d0*/  F2FP.BF16.F32.PACK_AB R34, R93, R194 ;  /* 0x000000c25d22723e */ /* 0x000fe200000010ff */
[----:B------:R-:W-:Y:S01]  /*90e0*/  IMAD.WIDE.U32 R24, R37, UR6, R24 ;  /* 0x0000000625187c25 */ /* 0x000fe2000f8e0018 */
[----:B------:R-:W-:-:S02]  /*90f0*/  F2FP.BF16.F32.PACK_AB R35, R95, R94 ;  /* 0x0000005e5f23723e */ /* 0x000fc400000010ff */
[----:B------:R-:W-:Y:S01]  /*9100*/  MOV R158, R158 ;  /* 0x0000009e009e7202 */ /* 0x000fe20000000f00 */
[----:B------:R-:W-:Y:S01]  /*9110*/  IMAD R37, R37, UR7, R12 ;  /* 0x0000000725257c24 */ /* 0x000fe2000f8e020c */
[----:B------:R-:W-:Y:S01]  /*9120*/  F2FP.BF16.F32.PACK_AB R8, R97, R195 ;  /* 0x000000c36108723e */ /* 0x000fe200000010ff */
[----:B------:R0:W-:Y:S01]  /*9130*/  STSM.16.M88.4 [R160], R32 ;  /* 0x00000020a0007844 */ /* 0x0001e20000000200 */
[----:B------:R-:W-:Y:S01]  /*9140*/  F2FP.BF16.F32.PACK_AB R10, R101, R196 ;  /* 0x000000c4650a723e */ /* 0x000fe200000010ff */
[----:B------:R-:W-:Y:S01]  /*9150*/  ULDC.64 UR6, c[0x0][0xb50] ;  /* 0x0002d40000067ab9 */ /* 0x000fe20000000a00 */
[----:B------:R-:W-:Y:S01]  /*9160*/  F2FP.BF16.F32.PACK_AB R11, R60, R56 ;  /* 0x000000383c0b723e */ /* 0x000fe200000010ff */
[----:B------:R-:W-:Y:S01]  /*9170*/  IMAD R7, R48, UR5, RZ ;  /* 0x0000000530077c24 */ /* 0x000fe2000f8e02ff */
[----:B------:R-:W-:Y:S02]  /*9180*/  LOP3.LUT R138, R139, 0x380, RZ, 0xc0, !PT ;  /* 0x000003808b8a7812 */ /* 0x000fe400078ec0ff */
[----:B------:R-:W-:Y:S01]  /*9190*/  LOP3.LUT P0, RZ, R204, 0x3, RZ, 0xc0, !PT ;  /* 0x00000003ccff7812 */ /* 0x000fe2000780c0ff */
[----:B------:R1:W-:Y:S01]  /*91a0*/  STSM.16.M88.4 [R158], R8 ;  /* 0x000000089e007844 */ /* 0x0003e20000000200 */
[----:B------:R-:W-:-:S02]  /*91b0*/  SHF.R.U64 R138, R138, 0x3, RZ ;  /* 0x000000038a8a7819 */ /* 0x000fc400000012ff */
[----:B------:R-:W-:Y:S02]  /*91c0*/  MOV R156, R156 ;  /* 0x0000009c009c7202 */ /* 0x000fe40000000f00 */
[----:B------:R-:W-:Y:S02]  /*91d0*/  F2FP.BF16.F32.PACK_AB R12, R105, R197 ;  /* 0x000000c5690c723e */ /* 0x000fe400000010ff */
[----:B------:R-:W-:Y:S02]  /*91e0*/  F2FP.BF16.F32.PACK_AB R13, R68, R64 ;  /* 0x00000040440d723e */ /* 0x000fe400000010ff */
[----:B0-----:R-:W-:Y:S02]  /*91f0*/  LEA R34, P3, R24, UR6, 0x2 ;  /* 0x0000000618227c11 */ /* 0x001fe4000f8610ff */
[----:B------:R-:W-:Y:S02]  /*9200*/  F2FP.BF16.F32.PACK_AB R14, R109, R198 ;  /* 0x000000c66d0e723e */ /* 0x000fe400000010ff */
[----:B------:R-:W-:Y:S01]  /*9210*/  F2FP.BF16.F32.PACK_AB R15, R76, R72 ;  /* 0x000000484c0f723e */ /* 0x000fe200000010ff */
[----:B------:R-:W-:Y:S01]  /*9220*/  SHFL.IDX PT, R46, R34, RZ, 0x1c1f ;  /* 0x001c1fff222e7589 */ /* 0x000fe200000e0000 */
[----:B------:R-:W-:Y:S01]  /*9230*/  LOP3.LUT R138, R138, R139, RZ, 0x3c, !PT ;  /* 0x0000008b8a8a7212 */ /* 0x000fe200078e3cff */
[----:B-1----:R-:W-:Y:S01]  /*9240*/  IMAD.IADD R9, R25, 0x1, R37 ;  /* 0x0000000119097824 */ /* 0x002fe200078e0225 */
[----:B------:R-:W-:Y:S01]  /*9250*/  MOV R152, R152 ;  /* 0x0000009800987202 */ /* 0x000fe20000000f00 */
[----:B------:R-:W-:Y:S01]  /*9260*/  VIADD R8, R26, 0x8 ;  /* 0x000000081a087836 */ /* 0x000fe20000000000 */
[----:B------:R0:W-:Y:S01]  /*9270*/  STSM.16.M88.4 [R156], R12 ;  /* 0x0000000c9c007844 */ /* 0x0001e20000000200 */
[----:B------:R-:W-:Y:S01]  /*9280*/  IMAD.X R139, RZ, RZ, R173, P1 ;  /* 0x000000ffff8b7224 */ /* 0x000fe200008e06ad */
[----:B------:R-:W-:-:S02]  /*9290*/  LEA.HI.X R35, R24, UR7, R9, 0x2, P3 ;  /* 0x0000000718237c11 */ /* 0x000fc400098f1409 */
[-C--:B------:R-:W-:Y:S01]  /*92a0*/  ISETP.GE.OR P1, PT, R26, R7.reuse, P0 ;  /* 0x000000071a00720c */ /* 0x080fe20000726670 */
[----:B------:R-:W-:Y:S01]  /*92b0*/  SHFL.IDX PT, R50, R34, 0x1, 0x1c1f ;  /* 0x003c1f0022327f89 */ /* 0x000fe200000e0000 */
[----:B------:R-:W-:Y:S02]  /*92c0*/  ISETP.GE.OR P0, PT, R8, R7, P0 ;  /* 0x000000070800720c */ /* 0x000fe40000706670 */
[----:B------:R-:W-:Y:S01]  /*92d0*/  F2FP.BF16.F32.PACK_AB R8, R113, R199 ;  /* 0x000000c77108723e */ /* 0x000fe200000010ff */
[----:B------:R-:W1:Y:S01]  /*92e0*/  SHFL.IDX PT, R47, R35, RZ, 0x1c1f ;  /* 0x001c1fff232f7589 */ /* 0x000e6200000e0000 */
[----:B------:R-:W-:Y:S02]  /*92f0*/  F2FP.BF16.F32.PACK_AB R9, R84, R80 ;  /* 0x000000505409723e */ /* 0x000fe400000010ff */
[----:B------:R-:W-:Y:S01]  /*9300*/  F2FP.BF16.F32.PACK_AB R10, R117, R201 ;  /* 0x000000c9750a723e */ /* 0x000fe200000010ff */
[----:B------:R-:W2:Y:S01]  /*9310*/  SHFL.IDX PT, R51, R35, 0x1, 0x1c1f ;  /* 0x003c1f0023337f89 */ /* 0x000ea200000e0000 */
[----:B------:R-:W-:-:S02]  /*9320*/  F2FP.BF16.F32.PACK_AB R11, R92, R88 ;  /* 0x000000585c0b723e */ /* 0x000fc400000010ff */
[----:B------:R-:W-:Y:S02]  /*9330*/  MOV R150, R150 ;  /* 0x0000009600967202 */ /* 0x000fe40000000f00 */
[----:B0-----:R-:W-:Y:S01]  /*9340*/  F2FP.BF16.F32.PACK_AB R12, R121, R202 ;  /* 0x000000ca790c723e */ /* 0x001fe200000010ff */
[----:B------:R0:W-:Y:S01]  /*9350*/  STSM.16.M88.4 [R152], R8 ;  /* 0x0000000898007844 */ /* 0x0001e20000000200 */
[----:B------:R-:W-:Y:S02]  /*9360*/  F2FP.BF16.F32.PACK_AB R13, R100, R96 ;  /* 0x00000060640d723e */ /* 0x000fe400000010ff */
[----:B------:R-:W-:Y:S02]  /*9370*/  F2FP.BF16.F32.PACK_AB R14, R125, R124 ;  /* 0x0000007c7d0e723e */ /* 0x000fe400000010ff */
[----:B------:R-:W-:Y:S02]  /*9380*/  F2FP.BF16.F32.PACK_AB R15, R108, R104 ;  /* 0x000000686c0f723e */ /* 0x000fe400000010ff */
[----:B------:R-:W-:-:S02]  /*9390*/  F2FP.BF16.F32.PACK_AB R24, R129, R128 ;  /* 0x000000808118723e */ /* 0x000fc400000010ff */
[----:B------:R-:W-:Y:S01]  /*93a0*/  F2FP.BF16.F32.PACK_AB R25, R116, R112 ;  /* 0x000000707419723e */ /* 0x000fe200000010ff */
[----:B------:R-:W-:Y:S01]  /*93b0*/  STSM.16.M88.4 [R150], R12 ;  /* 0x0000000c96007844 */ /* 0x000fe20000000200 */
[----:B------:R-:W-:Y:S02]  /*93c0*/  F2FP.BF16.F32.PACK_AB R26, R133, R132 ;  /* 0x00000084851a723e */ /* 0x000fe400000010ff */
[----:B------:R-:W-:Y:S02]  /*93d0*/  F2FP.BF16.F32.PACK_AB R27, R174, R120 ;  /* 0x00000078ae1b723e */ /* 0x000fe400000010ff */
[----:B------:R-:W-:Y:S01]  /*93e0*/  F2FP.BF16.F32.PACK_AB R32, R137, R136 ;  /* 0x000000888920723e */ /* 0x000fe200000010ff */
[----:B0-----:R-:W0:Y:S01]  /*93f0*/  @P2 LDC R9, c[0x0][0xbf0] ;  /* 0x0002fc00ff092b82 */ /* 0x001e220000000800 */
[----:B------:R-:W-:Y:S01]  /*9400*/  F2FP.BF16.F32.PACK_AB R33, R176, R175 ;  /* 0x000000afb021723e */ /* 0x000fe200000010ff */
[----:B------:R-:W-:Y:S01]  /*9410*/  STSM.16.M88.4 [R44], R24 ;  /* 0x000000182c007844 */ /* 0x000fe20000000200 */
[----:B------:R-:W-:-:S02]  /*9420*/  F2FP.BF16.F32.PACK_AB R34, R141, R140 ;  /* 0x0000008c8d22723e */ /* 0x000fc400000010ff */
[----:B------:R-:W-:Y:S02]  /*9430*/  F2FP.BF16.F32.PACK_AB R35, R178, R177 ;  /* 0x000000b1b223723e */ /* 0x000fe400000010ff */
[----:B------:R-:W-:Y:S02]  /*9440*/  F2FP.BF16.F32.PACK_AB R56, R145, R144 ;  /* 0x000000909138723e */ /* 0x000fe400000010ff */
[----:B------:R-:W-:Y:S01]  /*9450*/  F2FP.BF16.F32.PACK_AB R57, R180, R179 ;  /* 0x000000b3b439723e */ /* 0x000fe200000010ff */
[----:B------:R3:W-:Y:S01]  /*9460*/  STSM.16.M88.4 [R0], R32 ;  /* 0x0000002000007844 */ /* 0x0007e20000000200 */
[----:B------:R-:W-:Y:S02]  /*9470*/  F2FP.BF16.F32.PACK_AB R58, R149, R148 ;  /* 0x00000094953a723e */ /* 0x000fe400000010ff */
[----:B------:R-:W-:Y:S02]  /*9480*/  F2FP.BF16.F32.PACK_AB R59, R4, R181 ;  /* 0x000000b5043b723e */ /* 0x000fe400000010ff */
[----:B------:R-:W-:-:S02]  /*9490*/  IADD3 R31, P4, R172, 0x2000, RZ ;  /* 0x00002000ac1f7810 */ /* 0x000fc40007f9e0ff */
[C---:B------:R-:W-:Y:S01]  /*94a0*/  IADD3 R99, P5, R172.reuse, 0x3000, RZ ;  /* 0x00003000ac637810 */ /* 0x040fe20007fbe0ff */
[----:B------:R-:W-:Y:S01]  /*94b0*/  STSM.16.M88.4 [R3], R56 ;  /* 0x0000003803007844 */ /* 0x000fe20000000200 */
[----:B------:R-:W-:Y:S02]  /*94c0*/  IADD3 R103, P6, R172, 0x4000, RZ ;  /* 0x00004000ac677810 */ /* 0x000fe40007fde0ff */
[----:B------:R-:W-:Y:S01]  /*94d0*/  LOP3.LUT R30, R31, 0x380, RZ, 0xc0, !PT ;  /* 0x000003801f1e7812 */ /* 0x000fe200078ec0ff */
[----:B------:R-:W-:Y:S01]  /*94e0*/  BAR.SYNC.DEFER_BLOCKING 0x1, 0x100 ;  /* 0x0044000000007b1d */ /* 0x000fe20000010000 */
[----:B------:R-:W-:Y:S02]  /*94f0*/  LOP3.LUT R98, R99, 0x380, RZ, 0xc0, !PT ;  /* 0x0000038063627812 */ /* 0x000fe400078ec0ff */
[----:B------:R-:W-:Y:S01]  /*9500*/  LOP3.LUT R102, R103, 0x380, RZ, 0xc0, !PT ;  /* 0x0000038067667812 */ /* 0x000fe200078ec0ff */
[----:B---3--:R-:W-:Y:S01]  /*9510*/  IMAD R0, R23, 0x20, R200 ;  /* 0x0000002017007824 */ /* 0x008fe200078e02c8 */
[----:B------:R-:W-:-:S02]  /*9520*/  SHF.R.U64 R30, R30, 0x3, RZ ;  /* 0x000000031e1e7819 */ /* 0x000fc400000012ff */
[----:B------:R-:W-:Y:S02]  /*9530*/  SHF.R.U64 R98, R98, 0x3, RZ ;  /* 0x0000000362627819 */ /* 0x000fe400000012ff */
[----:B------:R-:W-:Y:S01]  /*9540*/  SHF.R.U64 R102, R102, 0x3, RZ ;  /* 0x0000000366667819 */ /* 0x000fe200000012ff */
[----:B------:R-:W-:Y:S01]  /*9550*/  UIMAD UR5, UR10, UR8, URZ ;  /* 0x000000080a0572a4 */ /* 0x000fe2000f8e023f */
[----:B------:R-:W-:Y:S01]  /*9560*/  LOP3.LUT R30, R30, R31, RZ, 0x3c, !PT ;  /* 0x0000001f1e1e7212 */ /* 0x000fe200078e3cff */
[--C-:B------:R-:W-:Y:S01]  /*9570*/  IMAD.X R31, RZ, RZ, R173.reuse, P4 ;  /* 0x000000ffff1f7224 */ /* 0x100fe200020e06ad */
[----:B------:R-:W-:Y:S01]  /*9580*/  LOP3.LUT R98, R98, R99, RZ, 0x3c, !PT ;  /* 0x0000006362627212 */ /* 0x000fe200078e3cff */
[--C-:B------:R-:W-:Y:S01]  /*9590*/  IMAD.X R99, RZ, RZ, R173.reuse, P5 ;  /* 0x000000ffff637224 */ /* 0x100fe200028e06ad */
[----:B------:R-:W-:Y:S01]  /*95a0*/  LOP3.LUT R102, R102, R103, RZ, 0x3c, !PT ;  /* 0x0000006766667212 */ /* 0x000fe200078e3cff */
[----:B------:R-:W-:Y:S01]  /*95b0*/  IMAD.X R103, RZ, RZ, R173, P6 ;  /* 0x000000ffff677224 */ /* 0x000fe200030e06ad */
[----:B------:R-:W-:-:S02]  /*95c0*/  IADD3 R123, P4, R172, 0x9000, RZ ;  /* 0x00009000ac7b7810 */ /* 0x000fc40007f9e0ff */
[C---:B------:R-:W-:Y:S01]  /*95d0*/  LOP3.LUT R29, R172.reuse, 0x380, RZ, 0xc0, !PT ;  /* 0x00000380ac1d7812 */ /* 0x040fe200078ec0ff */
[----:B-1----:R-:W-:Y:S01]  /*95e0*/  @!P1 ST.E desc[UR46][R46.64], R6 ;  /* 0x000000062e009985 */ /* 0x002fe2000c10192e */
[C---:B------:R-:W-:Y:S01]  /*95f0*/  IADD3 R127, P5, R172.reuse, 0xa000, RZ ;  /* 0x0000a000ac7f7810 */ /* 0x040fe20007fbe0ff */
[----:B------:R-:W-:Y:S01]  /*9600*/  UIMAD.WIDE.U32 UR6, UR39, UR8, URZ ;  /* 0x00000008270672a5 */ /* 0x000fe2000f8e003f */
[----:B------:R-:W-:Y:S01]  /*9610*/  IADD3 R131, P6, R172, 0xb000, RZ ;  /* 0x0000b000ac837810 */ /* 0x000fe20007fde0ff */
[----:B--2---:R1:W-:Y:S01]  /*9620*/  @!P0 ST.E desc[UR46][R50.64], R5 ;  /* 0x0000000532008985 */ /* 0x0043e2000c10192e */
[----:B------:R-:W-:Y:S01]  /*9630*/  UIMAD UR5, UR39, UR9, UR5 ;  /* 0x00000009270572a4 */ /* 0x000fe2000f8e0205 */
[----:B------:R-:W-:Y:S01]  /*9640*/  LOP3.LUT R122, R123, 0x380, RZ, 0xc0, !PT ;  /* 0x000003807b7a7812 */ /* 0x000fe200078ec0ff */
[----:B------:R-:W-:Y:S01]  /*9650*/  ULDC.64 UR10, c[0x0][0xaf0] ;  /* 0x0002bc00000a7ab9 */ /* 0x000fe20000000a00 */
[----:B------:R-:W-:Y:S02]  /*9660*/  LOP3.LUT R126, R127, 0x380, RZ, 0xc0, !PT ;  /* 0x000003807f7e7812 */ /* 0x000fe400078ec0ff */
[----:B------:R-:W-:-:S02]  /*9670*/  LOP3.LUT R130, R131, 0x380, RZ, 0xc0, !PT ;  /* 0x0000038083827812 */ /* 0x000fc400078ec0ff */
[----:B------:R-:W-:Y:S01]  /*9680*/  SHF.R.U64 R29, R29, 0x3, RZ ;  /* 0x000000031d1d7819 */ /* 0x000fe200000012ff */
[----:B-1----:R-:W1:Y:S01]  /*9690*/  @P2 LDC R5, c[0x0][0xbec] ;  /* 0x0002fb00ff052b82 */ /* 0x002e620000000800 */
[----:B------:R-:W-:Y:S01]  /*96a0*/  VIADD R6, R0, UR44 ;  /* 0x0000002c00067c36 */ /* 0x000fe20008000000 */
[----:B------:R-:W-:Y:S01]  /*96b0*/  UIMAD UR8, UR12, UR10, URZ ;  /* 0x0000000a0c0872a4 */ /* 0x000fe2000f8e023f */
[----:B------:R-:W-:Y:S01]  /*96c0*/  SHF.R.U64 R122, R122, 0x3, RZ ;  /* 0x000000037a7a7819 */ /* 0x000fe200000012ff */
[----:B------:R-:W-:Y:S01]  /*96d0*/  UIADD3 UR7, UR7, UR5, URZ ;  /* 0x0000000507077290 */ /* 0x000fe2000fffe03f */
[----:B------:R-:W-:Y:S01]  /*96e0*/  IMAD.MOV.U32 R3, RZ, RZ, R6 ;  /* 0x000000ffff037224 */ /* 0x000fe200078e0006 */
[----:B------:R-:W-:Y:S01]  /*96f0*/  UIMAD UR5, UR42, UR11, UR8 ;  /* 0x0000000b2a0572a4 */ /* 0x000fe2000f8e0208 */
[----:B------:R-:W-:Y:S01]  /*9700*/  SHF.R.U64 R126, R126, 0x3, RZ ;  /* 0x000000037e7e7819 */ /* 0x000fe200000012ff */
[----:B------:R-:W-:Y:S01]  /*9710*/  UIMAD.WIDE.U32 UR42, UR42, UR10, UR6 ;  /* 0x0000000a2a2a72a5 */ /* 0x000fe2000f8e0006 */
[----:B------:R-:W-:Y:S01]  /*9720*/  SHF.R.U64 R130, R130, 0x3, RZ ;  /* 0x0000000382827819 */ /* 0x000fe200000012ff */
[----:B------:R2:W5:Y:S01]  /*9730*/  LD.E.128 R40, desc[UR46][R20.64] ;  /* 0x0000002e14287980 */ /* 0x000562000c101d00 */
[----:B------:R-:W-:Y:S01]  /*9740*/  LOP3.LUT R122, R122, R123, RZ, 0x3c, !PT ;  /* 0x0000007b7a7a7212 */ /* 0x000fe200078e3cff */
[----:B------:R-:W-:Y:S01]  /*9750*/  UIADD3 UR5, UR43, UR5, URZ ;  /* 0x000000052b057290 */ /* 0x000fe2000fffe03f */
[----:B------:R-:W-:Y:S01]  /*9760*/  LOP3.LUT R126, R126, R127, RZ, 0x3c, !PT ;  /* 0x0000007f7e7e7212 */ /* 0x000fe200078e3cff */
[--C-:B------:R-:W-:Y:S01]  /*9770*/  IMAD.X R123, RZ, RZ, R173.reuse, P4 ;  /* 0x000000ffff7b7224 */ /* 0x100fe200020e06ad */
[----:B------:R-:W-:Y:S01]  /*9780*/  LOP3.LUT R130, R130, R131, RZ, 0x3c, !PT ;  /* 0x0000008382827212 */ /* 0x000fe200078e3cff */
[--C-:B------:R-:W-:Y:S01]  /*9790*/  IMAD.X R127, RZ, RZ, R173.reuse, P5 ;  /* 0x000000ffff7f7224 */ /* 0x100fe200028e06ad */
[----:B------:R-:W-:Y:S01]  /*97a0*/  LOP3.LUT R28, R29, R172, RZ, 0x3c, !PT ;  /* 0x000000ac1d1c7212 */ /* 0x000fe200078e3cff */
[--C-:B------:R-:W-:Y:S01]  /*97b0*/  IMAD.X R131, RZ, RZ, R173.reuse, P6 ;  /* 0x000000ffff837224 */ /* 0x100fe200030e06ad */
[----:B------:R-:W-:Y:S01]  /*97c0*/  ULDC.64 UR6, c[0x0][0xae0] ;  /* 0x0002b80000067ab9 */ /* 0x000fe20000000a00 */
[----:B------:R-:W-:Y:S01]  /*97d0*/  IMAD.MOV.U32 R29, RZ, RZ, R173 ;  /* 0x000000ffff1d7224 */ /* 0x000fe200078e00ad */
[----:B------:R2:W5:Y:S01]  /*97e0*/  LD.E.128 R52, desc[UR46][R30.64] ;  /* 0x0000002e1e347980 */ /* 0x000562000c101d00 */
[----:B-1----:R-:W-:-:S03]  /*97f0*/  @P2 IMAD.HI.U32 R0, R6, R5, RZ ;  /* 0x0000000506002227 */ /* 0x002fc600078e00ff */
[----:B------:R2:W5:Y:S02]  /*9800*/  LD.E.128 R36, desc[UR46][R28.64] ;  /* 0x0000002e1c247980 */ /* 0x000564000c101d00 */
[----:B0-----:R-:W-:Y:S01]  /*9810*/  @P2 SHF.R.U32.HI R3, RZ, R9, R0 ;  /* 0x00000009ff032219 */ /* 0x001fe20000011600 */
[----:B------:R-:W-:Y:S01]  /*9820*/  IMAD.U32 R4, RZ, RZ, UR42 ;  /* 0x0000002aff047e24 */ /* 0x000fe2000f8e00ff */
[----:B------:R-:W5:Y:S02]  /*9830*/  LD.E.128 R96, desc[UR46][R98.64] ;  /* 0x0000002e62607980 */ /* 0x000f64000c101d00 */
[--C-:B------:R-:W-:Y:S01]  /*9840*/  SHF.R.S32.HI R0, RZ, 0x1f, R3.reuse ;  /* 0x0000001fff007819 */ /* 0x100fe20000011403 */
[----:B------:R-:W-:Y:S01]  /*9850*/  IMAD.MOV R9, RZ, RZ, -R3 ;  /* 0x000000ffff097224 */ /* 0x000fe200078e0a03 */
[----:B------:R-:W5:Y:S01]  /*9860*/  LD.E.128 R100, desc[UR46][R102.64] ;  /* 0x0000002e66647980 */ /* 0x000f62000c101d00 */
[----:B------:R-:W-:Y:S02]  /*9870*/  IMAD.U32 R5, RZ, RZ, UR43 ;  /* 0x0000002bff057e24 */ /* 0x000fe4000f8e00ff */
        /* <DEDUP_REMOVED lines=8> */
[----:B------:R-:W-:Y:S01]  /*9900*/  IMAD.WIDE.U32 R4, R3, UR6, R4 ;  /* 0x0000000603047c25 */ /* 0x000fe2000f8e0004 */
[----:B------:R-:W-:Y:S02]  /*9910*/  ULDC.64 UR6, c[0x0][0xad8] ;  /* 0x0002b60000067ab9 */ /* 0x000fe40000000a00 */
        /* <DEDUP_REMOVED lines=19> */
[----:B------:R-:W-:Y:S01]  /*9a50*/  ISETP.GE.AND P2, PT, R14, R7, PT ;  /* 0x000000070e00720c */ /* 0x000fe20003f46270 */
[----:B------:R-:W-:Y:S02]  /*9a60*/  ULDC.64 UR6, c[0x0][0xa80] ;  /* 0x0002a00000067ab9 */ /* 0x000fe40000000a00 */
[----:B------:R-:W-:Y:S01]  /*9a70*/  IMAD.IADD R3, R5, 0x1, R3 ;  /* 0x0000000105037824 */ /* 0x000fe200078e0203 */
[----:B------:R-:W-:Y:S01]  /*9a80*/  LEA R6, P3, R4, UR6, 0x1 ;  /* 0x0000000604067c11 */ /* 0x000fe2000f8608ff */
[----:B------:R-:W-:-:S02]  /*9a90*/  VIADD R203, R203, 0x22820 ;  /* 0x00022820cbcb7836 */ /* 0x000fc40000000000 */
[----:B------:R-:W-:Y:S01]  /*9aa0*/  VIADD R0, R14, 0x20 ;  /* 0x000000200e007836 */ /* 0x000fe20000000000 */
[----:B------:R-:W-:Y:S02]  /*9ab0*/  LEA.HI.X R3, R4, UR7, R3, 0x1, P3 ;  /* 0x0000000704037c11 */ /* 0x000fe400098f0c03 */
[----:B------:R-:W-:Y:S02]  /*9ac0*/  PRMT R203, RZ, 0x654, R203 ;  /* 0x00000654ffcb7816 */ /* 0x000fe400000000cb */
[-C--:B------:R-:W-:Y:S01]  /*9ad0*/  ISETP.GE.AND P1, PT, R0, R7.reuse, PT ;  /* 0x000000070000720c */ /* 0x080fe20003f26270 */
[----:B------:R-:W-:Y:S01]  /*9ae0*/  VIADD R0, R14, 0x40 ;  /* 0x000000400e007836 */ /* 0x000fe20000000000 */
[----:B0-----:R2:W-:Y:S01]  /*9af0*/  SYNCS.ARRIVE.TRANS64.RED.A1T0 RZ, [R203+URZ], RZ ;  /* 0x000000ffcbff79a7 */ /* 0x0015e2000810043f */
        /* <DEDUP_REMOVED lines=22> */
.L_x_4188:
[----:B------:R-:W-:Y:S05]  /*9c60*/  BSYNC B1 ;  /* 0x0000000000017941 */ /* 0x000fea0003800000 */
.L_x_4187:
[----:B-1-3--:R1:W3:Y:S01]  /*9c70*/  SHFL.IDX PT, R13, R3, 0x1, 0x181f ;  /* 0x00381f00030d7f89 */ /* 0x00a2e200000e0000 */
[----:B------:R-:W-:Y:S03]  /*9c80*/  BSSY B1, `(.L_x_4189) ;  /* 0x0000014000017945 */ /* 0x000fe60003800000 */
[----:B------:R1:W4:Y:S01]  /*9c90*/  SHFL.IDX PT, R11, R6, 0x1, 0x181f ;  /* 0x00381f00060b7f89 */ /* 0x00032200000e0000 */
[----:B------:R-:W-:Y:S05]  /*9ca0*/  @P1 BRA `(.L_x_4190) ;  /* 0x0000000000441947 */ /* 0x000fea0003800000 */
[----:B------:R-:W-:Y:S02]  /*9cb0*/  ULDC UR5, c[0x0][0xac8] ;  /* 0x0002b20000057ab9 */ /* 0x000fe40000000800 */
[----:B------:R-:W-:Y:S02]  /*9cc0*/  ISETP.GE.AND P4, PT, R2, UR5, PT ;  /* 0x0000000502007c0c */ /* 0x000fe4000bf86270 */
[----:B------:R-:W-:Y:S02]  /*9cd0*/  ISETP.GE.AND P3, PT, R19, UR5, PT ;  /* 0x0000000513007c0c */ /* 0x000fe4000bf66270 */
[----:B------:R-:W-:Y:S02]  /*9ce0*/  ISETP.GE.AND P2, PT, R18, UR5, PT ;  /* 0x0000000512007c0c */ /* 0x000fe4000bf46270 */
[----:B------:R-:W-:-:S07]  /*9cf0*/  ISETP.GE.AND P1, PT, R22, UR5, PT ;  /* 0x0000000516007c0c */ /* 0x000fce000bf26270 */
[CC--:B----4-:R-:W-:Y:S02]  /*9d00*/  @!P4 LEA R4, P6, R2.reuse, R11.reuse, 0x1 ;  /* 0x0000000b0204c211 */ /* 0x0d0fe400078c08ff */
[C---:B------:R-:W-:Y:S02]  /*9d10*/  @!P3 LEA R8, P5, R19.reuse, R11, 0x1 ;  /* 0x0000000b1308b211 */ /* 0x040fe400078a08ff */
[----:B---3--:R-:W-:Y:S02]  /*9d20*/  @!P4 LEA.HI.X R5, R2, R13, R211, 0x1, P6 ;  /* 0x0000000d0205c211 */ /* 0x008fe400030f0cd3 */
        /* <DEDUP_REMOVED lines=9> */
.L_x_4190:
[----:B------:R-:W-:Y:S05]  /*9dc0*/  BSYNC B1 ;  /* 0x0000000000017941 */ /* 0x000fea0003800000 */
.L_x_4189:
        /* <DEDUP_REMOVED lines=15> */
[----:B-----5:R0:W-:Y:S01]  /*9ec0*/  @!P3 ST.E.128 desc[UR46][R4.64], R52 ;  /* 0x000000340400b985 */ /* 0x0201e2000c101d2e */
[----:B----4-:R-:W-:-:S02]  /*9ed0*/  @!P1 LEA.HI.X R11, R18, R13, R209, 0x1, P4 ;  /* 0x0000000d120b9211 */ /* 0x010fc400020f0cd1 */
[----:B------:R-:W-:Y:S01]  /*9ee0*/  @!P0 LEA.HI.X R13, R22, R13, R208, 0x1, P6 ;  /* 0x0000000d160d8211 */ /* 0x000fe200030f0cd0 */
[----:B------:R0:W-:Y:S04]  /*9ef0*/  @!P2 ST.E.128 desc[UR46][R8.64], R108 ;  /* 0x0000006c0800a985 */ /* 0x0001e8000c101d2e */
[----:B------:R0:W-:Y:S04]  /*9f00*/  @!P1 ST.E.128 desc[UR46][R10.64], R124 ;  /* 0x0000007c0a009985 */ /* 0x0001e8000c101d2e */
[----:B------:R0:W-:Y:S02]  /*9f10*/  @!P0 ST.E.128 desc[UR46][R12.64], R140 ;  /* 0x0000008c0c008985 */ /* 0x0001e4000c101d2e */
.L_x_4192:
[----:B------:R-:W-:Y:S05]  /*9f20*/  BSYNC B1 ;  /* 0x0000000000017941 */ /* 0x000fea0003800000 */
.L_x_4191:
[----:B------:R-:W-:Y:S01]  /*9f30*/  VIADD R0, R14, 0x60 ;  /* 0x000000600e007836 */ /* 0x000fe20000000000 */
[----:B-123--:R-:W1:Y:S04]  /*9f40*/  SHFL.IDX PT, R3, R3, 0x3, 0x181f ;  /* 0x00781f0003037f89 */ /* 0x00ee6800000e0000 */
[----:B------:R-:W-:Y:S01]  /*9f50*/  ISETP.GE.AND P0, PT, R0, R7, PT ;  /* 0x000000070000720c */ /* 0x000fe20003f06270 */
[----:B0---4-:R0:W2:-:S12]  /*9f60*/  SHFL.IDX PT, R11, R6, 0x3, 0x181f ;  /* 0x00781f00060b7f89 */ /* 0x01109800000e0000 */
[----:B0-----:R-:W-:Y:S05]  /*9f70*/  @P0 BRA `(.L_x_4193) ;  /* 0x0000000c00200947 */ /* 0x001fea0003800000 */
[----:B------:R-:W-:Y:S02]  /*9f80*/  ULDC UR5, c[0x0][0xac8] ;  /* 0x0002b20000057ab9 */ /* 0x000fe40000000800 */
[----:B------:R-:W-:Y:S02]  /*9f90*/  ISETP.GE.AND P3, PT, R2, UR5, PT ;  /* 0x0000000502007c0c */ /* 0x000fe4000bf66270 */
[----:B------:R-:W-:Y:S02]  /*9fa0*/  ISETP.GE.AND P4, PT, R19, UR5, PT ;  /* 0x0000000513007c0c */ /* 0x000fe4000bf86270 */
[----:B------:R-:W-:-:S09]  /*9fb0*/  ISETP.GE.AND P5, PT, R18, UR5, PT ;  /* 0x0000000512007c0c */ /* 0x000fd2000bfa6270 */
[-C--:B--2---:R-:W-:Y:S02]  /*9fc0*/  @!P3 LEA R4, P0, R2, R11.reuse, 0x1 ;  /* 0x0000000b0204b211 */ /* 0x084fe400078008ff */
        /* <DEDUP_REMOVED lines=14> */
.L_x_4186:
        /* <DEDUP_REMOVED lines=50> */
.L_x_4195:
[----:B------:R-:W-:Y:S05]  /*a3d0*/  BSYNC B1 ;  /* 0x0000000000017941 */ /* 0x000fea0003800000 */
.L_x_4194:
        /* <DEDUP_REMOVED lines=11> */
[----:B-1----:R-:W-:-:S03]  /*a490*/  @P1 SHF.R.U32.HI R3, RZ, R11, R0 ;  /* 0x0000000bff031219 */ /* 0x002fc60000011600 */
[----:B------:R-:W-:Y:S01]  /*a4a0*/  UIMAD UR5, UR42, UR11, UR5 ;  /* 0x0000000b2a0572a4 */ /* 0x000fe2000f8e0205 */
[--C-:B------:R-:W-:Y:S01]  /*a4b0*/  SHF.R.S32.HI R0, RZ, 0x1f, R3.reuse ;  /* 0x0000001fff007819 */ /* 0x100fe20000011403 */
[----:B------:R-:W-:Y:S01]  /*a4c0*/  UIMAD.WIDE.U32 UR42, UR42, UR10, UR6 ;  /* 0x0000000a2a2a72a5 */ /* 0x000fe2000f8e0006 */
[----:B------:R-:W-:Y:S02]  /*a4d0*/  IMAD.MOV R7, RZ, RZ, -R3 ;  /* 0x000000ffff077224 */ /* 0x000fe400078e0a03 */
[----:B------:R-:W-:Y:S01]  /*a4e0*/  ULDC.64 UR6, c[0x0][0xae0] ;  /* 0x0002b80000067ab9 */ /* 0x000fe20000000a00 */
[----:B------:R-:W-:Y:S01]  /*a4f0*/  UIADD3 UR5, UR43, UR5, URZ ;  /* 0x000000052b057290 */ /* 0x000fe2000fffe03f */
[----:B------:R-:W-:Y:S02]  /*a500*/  IMAD R0, R0, UR6, RZ ;  /* 0x0000000600007c24 */ /* 0x000fe4000f8e02ff */
[----:B------:R-:W-:Y:S02]  /*a510*/  IMAD R7, R10, R7, R8 ;  /* 0x000000070a077224 */ /* 0x000fe400078e0208 */
[----:B------:R-:W-:-:S02]  /*a520*/  IMAD.U32 R5, RZ, RZ, UR43 ;  /* 0x0000002bff057e24 */ /* 0x000fc4000f8e00ff */
[----:B------:R-:W-:Y:S02]  /*a530*/  IMAD.U32 R4, RZ, RZ, UR42 ;  /* 0x0000002aff047e24 */ /* 0x000fe4000f8e00ff */
[----:B------:R-:W-:Y:S01]  /*a540*/  IMAD.U32 R5, RZ, RZ, UR5 ;  /* 0x00000005ff057e24 */ /* 0x000fe2000f8e00ff */
[----:B------:R-:W-:Y:S01]  /*a550*/  ULDC UR5, c[0x0][0xa88] ;  /* 0x0002a20000057ab9 */ /* 0x000fe20000000800 */
[C---:B------:R-:W-:Y:S01]  /*a560*/  IMAD R9, R3.reuse, UR7, R0 ;  /* 0x0000000703097c24 */ /* 0x040fe2000f8e0200 */
[----:B------:R-:W-:Y:S01]  /*a570*/  SHF.R.S32.HI R0, RZ, 0x1f, R7 ;  /* 0x0000001fff007819 */ /* 0x000fe20000011407 */
[----:B------:R-:W-:Y:S01]  /*a580*/  IMAD.WIDE.U32 R4, R3, UR6, R4 ;  /* 0x0000000603047c25 */ /* 0x000fe2000f8e0004 */
[----:B------:R-:W-:-:S03]  /*a590*/  ULDC.64 UR6, c[0x0][0xad8] ;  /* 0x0002b60000067ab9 */ /* 0x000fc60000000a00 */
        /* <DEDUP_REMOVED lines=35> */
.L_x_4197:
[----:B------:R-:W-:Y:S05]  /*a7d0*/  BSYNC B1 ;  /* 0x0000000000017941 */ /* 0x000fea0003800000 */
.L_x_4196:
        /* <DEDUP_REMOVED lines=21> */
.L_x_4199:
[----:B------:R-:W-:Y:S05]  /*a930*/  BSYNC B1 ;  /* 0x0000000000017941 */ /* 0x000fea0003800000 */
.L_x_4198:
        /* <DEDUP_REMOVED lines=21> */
.L_x_4201:
[----:B------:R-:W-:Y:S05]  /*aa90*/  BSYNC B1 ;  /* 0x0000000000017941 */ /* 0x000fea0003800000 */
.L_x_4200:
[----:B------:R-:W-:Y:S01]  /*aaa0*/  VIADD R0, R8, 0x60 ;  /* 0x0000006008007836 */ /* 0x000fe20000000000 */
[----:B0-----:R0:W0:Y:S04]  /*aab0*/  SHFL.IDX PT, R3, R7, 0x3, 0x181f ;  /* 0x00781f0007037f89 */ /* 0x00102800000e0000 */
[----:B------:R-:W-:Y:S01]  /*aac0*/  ISETP.GE.AND P0, PT, R0, R9, PT ;  /* 0x000000090000720c */ /* 0x000fe20003f06270 */
[----:B-1-3--:R1:W3:-:S12]  /*aad0*/  SHFL.IDX PT, R5, R6, 0x3, 0x181f ;  /* 0x00781f0006057f89 */ /* 0x00a2d800000e0000 */
[----:B-1----:R-:W-:Y:S05]  /*aae0*/  @P0 BRA `(.L_x_4193) ;  /* 0x0000000000440947 */ /* 0x002fea0003800000 */
[----:B------:R-:W-:Y:S02]  /*aaf0*/  ULDC UR5, c[0x0][0xac8] ;  /* 0x0002b20000057ab9 */ /* 0x000fe40000000800 */
[----:B------:R-:W-:Y:S02]  /*ab00*/  ISETP.GE.AND P3, PT, R2, UR5, PT ;  /* 0x0000000502007c0c */ /* 0x000fe4000bf66270 */
[----:B------:R-:W-:Y:S02]  /*ab10*/  ISETP.GE.AND P2, PT, R19, UR5, PT ;  /* 0x0000000513007c0c */ /* 0x000fe4000bf46270 */
[----:B------:R-:W-:Y:S02]  /*ab20*/  ISETP.GE.AND P1, PT, R18, UR5, PT ;  /* 0x0000000512007c0c */ /* 0x000fe4000bf26270 */
[----:B------:R-:W-:-:S07]  /*ab30*/  ISETP.GE.AND P0, PT, R22, UR5, PT ;  /* 0x0000000516007c0c */ /* 0x000fce000bf06270 */
[-C--:B--234-:R-:W-:Y:S02]  /*ab40*/  @!P3 LEA R6, P6, R2, R5.reuse, 0x1 ;  /* 0x000000050206b211 */ /* 0x09cfe400078c08ff */
        /* <DEDUP_REMOVED lines=11> */
.L_x_4193:
[----:B------:R-:W-:Y:S05]  /*ac00*/  BSYNC B0 ;  /* 0x0000000000007941 */ /* 0x000fea0003800000 */
.L_x_4185:
[----:B------:R-:W-:Y:S02]  /*ac10*/  ULDC UR5, c[0x0][0xc38] ;  /* 0x00030e0000057ab9 */ /* 0x000fe40000000800 */
[----:B------:R-:W-:-:S06]  /*ac20*/  UISETP.GE.AND UP0, UPT, UR4, UR5, UPT ;  /* 0x000000050400728c */ /* 0x000fcc000bf06270 */
[----:B------:R-:W-:-:S13]  /*ac30*/  PLOP3.LUT P0, PT, PT, PT, UP0, 0x80, 0x0 ;  /* 0x000000000000781c */ /* 0x000fda0003f0f008 */
[----:B------:R-:W-:Y:S05]  /*ac40*/  @!P0 BRA `(.L_x_4202) ;  /* 0xffffff6000688947 */ /* 0x000fea000383ffff */
[----:B------:R-:W-:Y:S05]  /*ac50*/  EXIT ;  /* 0x000000000000794d */ /* 0x000fea0003800000 */
.L_x_4150:
[----:B------:R-:W-:-:S08]  /*ac60*/  NOP ;  /* 0x0000000000007918 */ /* 0x000fd00000000000 */
[----:B------:R-:W0:-:S00]  /*ac70*/  USETMAXREG.DEALLOC.CTAPOOL 0x18 ;  /* 0x00000018000079c8 */ /* 0x000e0000080e0500 */
[----:B0-----:R-:W-:-:S06]  /*ac80*/  LOP3.LUT R0, R0, 0x3, RZ, 0xc0, !PT ;  /* 0x0000000300007812 */ /* 0x001fcc00078ec0ff */
[----:B------:R-:W0:Y:S01]  /*ac90*/  S2UR UR6, SR_CTAID.X ;  /* 0x00000000000679c3 */ /* 0x000e220000002500 */
[----:B------:R-:W-:Y:S01]  /*aca0*/  IMAD.MOV.U32 R18, RZ, RZ, RZ ;  /* 0x000000ffff127224 */ /* 0x000fe200078e00ff */
[----:B------:R-:W1:Y:S02]  /*acb0*/  SHFL.IDX PT, R0, R0, RZ, 0x1f ;  /* 0x00001fff00007589 */ /* 0x000e6400000e0000 */
[----:B-1----:R-:W-:-:S04]  /*acc0*/  ISETP.NE.AND P0, PT, R0, RZ, PT ;  /* 0x000000ff0000720c */ /* 0x002fc80003f05270 */
[----:B------:R-:W0:Y:S01]  /*acd0*/  LDC R0, c[0x0][0xc38] ;  /* 0x00030e00ff007b82 */ /* 0x000e220000000800 */
[----:B------:R-:W-:-:S05]  /*ace0*/  P2R R2, PR, RZ, 0x1 ;  /* 0x00000001ff027803 */ /* 0x000fca0000000000 */
[----:B------:R1:W-:Y:S03]  /*acf0*/  STL [R1+0x20], R2 ;  /* 0x0000200201007387 */ /* 0x0003e60000100800 */
[----:B------:R-:W-:Y:S06]  /*ad00*/  @P0 BAR.ARV 0x4, 0x180 ;  /* 0x0106000000000b1d */ /* 0x000fec0000002000 */
[----:B------:R1:W-:Y:S01]  /*ad10*/  STL [R1+0x1c], RZ ;  /* 0x00001cff01007387 */ /* 0x0003e20000100800 */
[----:B0-----:R-:W-:Y:S01]  /*ad20*/  ISETP.LE.AND P0, PT, R0, UR6, PT ;  /* 0x0000000600007c0c */ /* 0x001fe2000bf03270 */
[----:B------:R-:W-:-:S05]  /*ad30*/  IMAD.MOV.U32 R0, RZ, RZ, 0x1 ;  /* 0x00000001ff007424 */ /* 0x000fca00078e00ff */
[----:B------:R1:W-:Y:S07]  /*ad40*/  STL [R1], R0 ;  /* 0x0000000001007387 */ /* 0x0003ee0000100800 */
[----:B------:R-:W-:Y:S05]  /*ad50*/  @P0 BRA `(.L_x_4203) ;  /* 0x0000004000c40947 */ /* 0x000fea0003800000 */
[----:B------:R-:W0:Y:S01]  /*ad60*/  S2R R5, SR_TID.X ;  /* 0x0000000000057919 */ /* 0x000e220000002100 */
[----:B------:R-:W2:Y:S01]  /*ad70*/  S2UR UR5, SR_CgaCtaId ;  /* 0x00000000000579c3 */ /* 0x000ea20000008800 */
[----:B------:R-:W-:Y:S01]  /*ad80*/  UMOV UR4, 0x400 ;  /* 0x0000040000047882 */ /* 0x000fe20000000000 */
[----:B------:R-:W-:Y:S01]  /*ad90*/  IMAD.MOV.U32 R18, RZ, RZ, RZ ;  /* 0x000000ffff127224 */ /* 0x000fe200078e00ff */
[----:B------:R-:W-:Y:S01]  /*ada0*/  ULDC UR41, c[0x0][0xc] ;  /* 0x0000030000297ab9 */ /* 0x000fe20000000800 */
[----:B------:R-:W-:Y:S01]  /*adb0*/  ULDC.64 UR44, c[0x0][0x198] ;  /* 0x00006600002c7ab9 */ /* 0x000fe20000000a00 */
[----:B--2---:R-:W-:-:S06]  /*adc0*/  ULEA UR4, UR5, UR4, 0x18 ;  /* 0x0000000405047291 */ /* 0x004fcc000f8ec03f */
[----:B------:R-:W-:Y:S01]  /*add0*/  IMAD.U32 R17, RZ, RZ, UR4 ;  /* 0x00000004ff117e24 */ /* 0x000fe2000f8e00ff */
[C---:B0-----:R-:W-:Y:S01]  /*ade0*/  LOP3.LUT R4, R5.reuse, 0x7f, RZ, 0xc0, !PT ;  /* 0x0000007f05047812 */ /* 0x041fe200078ec0ff */
[----:B-1----:R-:W-:-:S05]  /*adf0*/  IMAD.SHL.U32 R0, R5, 0x8, RZ ;  /* 0x0000000805007824 */ /* 0x002fca00078e00ff */
[----:B------:R-:W-:-:S04]  /*ae00*/  LOP3.LUT R2, R0, 0x1f8, RZ, 0xc0, !PT ;  /* 0x000001f800027812 */ /* 0x000fc800078ec0ff */
        /* <DEDUP_REMOVED lines=9> */
[----:B------:R0:W-:Y:S04]  /*aea0*/  STL [R1+0x14], R3 ;  /* 0x0000140301007387 */ /* 0x0001e80000100800 */
[----:B------:R0:W-:Y:S04]  /*aeb0*/  STL [R1+0x10], R2 ;  /* 0x0000100201007387 */ /* 0x0001e80000100800 */
[----:B------:R0:W-:Y:S04]  /*aec0*/  STL [R1], R0 ;  /* 0x0000000001007387 */ /* 0x0001e80000100800 */
[----:B------:R0:W-:Y:S02]  /*aed0*/  STL [R1+0x1c], RZ ;  /* 0x00001cff01007387 */ /* 0x0001e40000100800 */
.L_x_4293:
        /* <DEDUP_REMOVED lines=23> */
.L_x_4204:
[----:B------:R-:W-:Y:S01]  /*b050*/  ULDC UR9, c[0x0][0xc54] ;  /* 0x0003150000097ab9 */ /* 0x000fe20000000800 */
[----:B------:R-:W-:Y:S01]  /*b060*/  UMOV UR5, UR8 ;  /* 0x0000000800057c82 */ /* 0x000fe20008000000 */
[----:B------:R-:W-:-:S11]  /*b070*/  UISETP.NE.AND UP0, UPT, UR9, 0x1, UPT ;  /* 0x000000010900788c */ /* 0x000fd6000bf05270 */
[----:B------:R-:W-:Y:S02]  /*b080*/  @UP0 ULDC.64 UR10, c[0x0][0xc58] ;  /* 0x00031600000a0ab9 */ /* 0x000fe40000000a00 */
[----:B------:R-:W-:-:S04]  /*b090*/  UIMAD.WIDE.U32 UR6, UR8, UR10, URZ ;  /* 0x0000000a080672a5 */ /* 0x000fc8000f8e003f */
[----:B------:R-:W-:-:S04]  /*b0a0*/  @UP0 USHF.R.U32.HI UR5, URZ, UR11, UR7 ;  /* 0x0000000b3f050299 */ /* 0x000fc80008011607 */
[----:B------:R-:W-:-:S12]  /*b0b0*/  UIMAD UR6, UR5, UR9, URZ ;  /* 0x00000009050672a4 */ /* 0x000fd8000f8e023f */
.L_x_4205:
[----:B------:R-:W-:Y:S01]  /*b0c0*/  ULOP3.LUT UR39, URZ, UR5, URZ, 0x33, !UPT ;  /* 0x000000053f277292 */ /* 0x000fe2000f8e333f */
[----:B------:R-:W-:Y:S01]  /*b0d0*/  BSSY B7, `(.L_x_4206) ;  /* 0x00003dc000077945 */ /* 0x000fe20003800000 */
[----:B------:R-:W-:Y:S01]  /*b0e0*/  ULDC UR7, c[0x0][0x448] ;  /* 0x0001120000077ab9 */ /* 0x000fe20000000800 */
[----:B------:R-:W-:Y:S01]  /*b0f0*/  ULDC UR5, c[0x0][0xc3c] ;  /* 0x00030f0000057ab9 */ /* 0x000fe20000000800 */
[----:B------:R-:W-:Y:S02]  /*b100*/  UISETP.NE.AND UP1, UPT, UR7, 0x1, UPT ;  /* 0x000000010700788c */ /* 0x000fe4000bf25270 */
[----:B------:R-:W-:Y:S01]  /*b110*/  UIADD3 UR39, UR39, UR5, URZ ;  /* 0x0000000527277290 */ /* 0x000fe2000fffe03f */
[----:B------:R-:W-:Y:S01]  /*b120*/  ULDC.64 UR10, c[0x0][0x418] ;  /* 0x00010600000a7ab9 */ /* 0x000fe20000000a00 */
[----:B------:R-:W-:Y:S02]  /*b130*/  UIADD3 UR5, UR8, -UR6, URZ ;  /* 0x8000000608057290 */ /* 0x000fe4000fffe03f */
[----:B------:R-:W-:-:S02]  /*b140*/  UISETP.NE.U32.AND UP0, UPT, UR10, URZ, UPT ;  /* 0x0000003f0a00728c */ /* 0x000fc4000bf05070 */
[----:B------:R-:W-:Y:S02]  /*b150*/  USHF.L.U32 UR8, UR39, 0x7, URZ ;  /* 0x0000000727087899 */ /* 0x000fe4000800063f */
[----:B------:R-:W-:Y:S01]  /*b160*/  UISETP.NE.AND.EX UP0, UPT, UR11, URZ, UPT, UP0 ;  /* 0x0000003f0b00728c */ /* 0x000fe2000bf05300 */
[----:B------:R-:W-:Y:S01]  /*b170*/  ULDC UR7, c[0x0][0x288] ;  /* 0x0000a20000077ab9 */ /* 0x000fe20000000800 */
[----:B------:R-:W-:Y:S01]  /*b180*/  UIADD3 UR8, UR8, 0x7f, URZ ;  /* 0x0000007f08087890 */ /* 0x000fe2000fffe03f */
[----:B------:R-:W-:Y:S01]  /*b190*/  ULDC UR6, c[0x0][0x424] ;  /* 0x0001090000067ab9 */ /* 0x000fe20000000800 */
[----:B------:R-:W-:Y:S02]  /*b1a0*/  UIADD3 UR13, -UR7, 0x60, URZ ;  /* 0x00000060070d7890 */ /* 0x000fe4000fffe13f */
[----:B------:R-:W-:Y:S01]  /*b1b0*/  USEL UR9, UR6, 0x1, UP0 ;  /* 0x0000000106097887 */ /* 0x000fe20008000000 */
[----:B------:R-:W-:Y:S01]  /*b1c0*/  @UP1 ULDC UR7, c[0x0][0x44c] ;  /* 0x0001130000071ab9 */ /* 0x000fe20000000800 */
[----:B------:R-:W-:Y:S01]  /*b1d0*/  ULDC UR12, c[0x0][0x2f0] ;  /* 0x0000bc00000c7ab9 */ /* 0x000fe20000000800 */
[----:B------:R-:W-:Y:S01]  /*b1e0*/  UIMAD.WIDE.U32 UR6, UR8, UR7, URZ ;  /* 0x00000007080672a5 */ /* 0x000fe2000f8e003f */
[----:B------:R-:W-:Y:S01]  /*b1f0*/  @UP1 ULDC UR14, c[0x0][0x450] ;  /* 0x00011400000e1ab9 */ /* 0x000fe20000000800 */
[----:B------:R-:W-:-:S02]  /*b200*/  UIMAD UR13, UR9, UR12, UR13 ;  /* 0x0000000c090d72a4 */ /* 0x000fc4000f8e020d */
[----:B------:R-:W-:Y:S02]  /*b210*/  @UP1 USHF.R.U32.HI UR8, URZ, UR14, UR7 ;  /* 0x0000000e3f081299 */ /* 0x000fe40008011607 */
[----:B------:R-:W-:Y:S02]  /*b220*/  UIMAD UR6, UR9, UR12, 0x5f ;  /* 0x0000005f090674a4 */ /* 0x000fe4000f8e020c */
[----:B------:R-:W-:Y:S02]  /*b230*/  UIADD3 UR8, UR13, UR8, URZ ;  /* 0x000000080d087290 */ /* 0x000fe4000fffe03f */
[----:B------:R-:W-:Y:S02]  /*b240*/  UIMAD.WIDE UR6, UR6, 0x2aaaaaab, URZ ;  /* 0x2aaaaaab060678a5 */ /* 0x000fe4000f8e023f */
[----:B------:R-:W-:Y:S02]  /*b250*/  UIMAD.WIDE UR8, UR8, 0x2aaaaaab, URZ ;  /* 0x2aaaaaab080878a5 */ /* 0x000fe4000f8e023f */
[----:B------:R-:W-:-:S02]  /*b260*/  USHF.R.U32.HI UR12, URZ, 0x1f, UR7 ;  /* 0x0000001f3f0c7899 */ /* 0x000fc40008011607 */
[----:B------:R-:W-:Y:S01]  /*b270*/  USHF.R.U32.HI UR6, URZ, 0x1f, UR9 ;  /* 0x0000001f3f067899 */ /* 0x000fe20008011609 */
[----:B------:R-:W-:Y:S01]  /*b280*/  ULDC UR11, c[0x0][0xc48] ;  /* 0x00031200000b7ab9 */ /* 0x000fe20000000800 */
[----:B------:R-:W-:Y:S02]  /*b290*/  ULEA.HI.SX32 UR12, UR7, UR12, 0x1c ;  /* 0x0000000c070c7291 */ /* 0x000fe4000f8fe23f */
[----:B------:R-:W-:Y:S02]  /*b2a0*/  ULEA.HI.SX32 UR6, UR9, UR6, 0x1c ;  /* 0x0000000609067291 */ /* 0x000fe4000f8fe23f */
[----:B------:R-:W-:Y:S02]  /*b2b0*/  UISETP.NE.AND UP0, UPT, UR11, 0x1, UPT ;  /* 0x000000010b00788c */ /* 0x000fe4000bf05270 */
[----:B------:R-:W-:Y:S01]  /*b2c0*/  UISETP.LT.AND UP1, UPT, UR12, UR6, UPT ;  /* 0x000000060c00728c */ /* 0x000fe2000bf21270 */
[----:B------:R-:W-:-:S03]  /*b2d0*/  ULDC UR10, c[0x0][0xc54] ;  /* 0x00031500000a7ab9 */ /* 0x000fc60000000800 */
[----:B------:R-:W-:Y:S02]  /*b2e0*/  USEL UR38, UR12, UR6, UP1 ;  /* 0x000000060c267287 */ /* 0x000fe40008800000 */
[----:B------:R-:W-:-:S03]  /*b2f0*/  UIMAD UR10, UR4, UR10, UR5 ;  /* 0x0000000a040a72a4 */ /* 0x000fc6000f8e0205 */
[----:B------:R-:W-:Y:S01]  /*b300*/  @UP0 ULDC UR4, c[0x0][0xc4c] ;  /* 0x0003130000040ab9 */ /* 0x000fe20000000800 */
[----:B------:R-:W-:Y:S01]  /*b310*/  ISETP.LT.AND P0, PT, RZ, UR38, PT ;  /* 0x00000026ff007c0c */ /* 0x000fe2000bf01270 */
[----:B------:R-:W-:Y:S01]  /*b320*/  UIMAD.WIDE.U32 UR4, UR10, UR4, URZ ;  /* 0x000000040a0472a5 */ /* 0x000fe2000f8e003f */
[----:B------:R-:W-:Y:S01]  /*b330*/  @UP0 ULDC UR7, c[0x0][0xc50] ;  /* 0x0003140000070ab9 */ /* 0x000fe20000000800 */
[----:B------:R-:W-:Y:S02]  /*b340*/  UMOV UR42, UR10 ;  /* 0x0000000a002a7c82 */ /* 0x000fe40008000000 */
[----:B------:R-:W-:-:S04]  /*b350*/  @UP0 USHF.R.U32.HI UR42, URZ, UR7, UR5 ;  /* 0x000000073f2a0299 */ /* 0x000fc80008011605 */
[----:B------:R-:W-:-:S04]  /*b360*/  UIADD3 UR36, -UR42, URZ, URZ ;  /* 0x0000003f2a247290 */ /* 0x000fc8000fffe13f */
[----:B------:R-:W-:Y:S01]  /*b370*/  UIMAD UR36, UR11, UR36, UR10 ;  /* 0x000000240b2472a4 */ /* 0x000fe2000f8e020a */
[----:B------:R-:W-:Y:S11]  /*b380*/  @P0 BRA `(.L_x_4207) ;  /* 0x0000000000480947 */ /* 0x000ff60003800000 */
        /* <DEDUP_REMOVED lines=18> */
.L_x_4207:
        /* <DEDUP_REMOVED lines=20> */
.L_x_4210:
[----:B------:R-:W-:Y:S05]  /*b5f0*/  BSYNC B6 ;  /* 0x0000000000067941 */ /* 0x000fea0003800000 */
.L_x_4209:
        /* <DEDUP_REMOVED lines=20> */
.L_x_4213:
        /* <DEDUP_REMOVED lines=15> */
.L_x_4212:
[----:B------:R-:W-:Y:S05]  /*b830*/  BSYNC B6 ;  /* 0x0000000000067941 */ /* 0x000fea0003800000 */
.L_x_4211:
        /* <DEDUP_REMOVED lines=19> */
[----:B------:R-:W-:-:S05]  /*b970*/  P2R R5, PR, RZ, 0x2 ;  /* 0x00000002ff057803 */ /* 0x000fca0000000000 */
[----:B------:R0:W-:Y:S01]  /*b980*/  STL [R1+0xc], R5 ;  /* 0x00000c0501007387 */ /* 0x0001e20000100800 */
[----:B--2---:R-:W-:Y:S02]  /*b990*/  SHF.R.S32.HI R7, RZ, 0x1f, R19 ;  /* 0x0000001fff077819 */ /* 0x004fe40000011413 */
[----:B------:R-:W-:-:S03]  /*b9a0*/  SEL R16, R19, RZ, !P1 ;  /* 0x000000ff13107207 */ /* 0x000fc60004800000 */
[----:B------:R0:W-:Y:S01]  /*b9b0*/  STL [R1+0x4], R7 ;  /* 0x0000040701007387 */ /* 0x0001e20000100800 */
[----:B------:R-:W-:Y:S05]  /*b9c0*/  BRA.DIV UR4, `(.L_x_4214) ;  /* 0x0000003e04287947 */ /* 0x000fea000b800000 */
[----:B------:R1:W2:Y:S02]  /*b9d0*/  SHFL.IDX PT, R14, R4, RZ, 0x1f ;  /* 0x00001fff040e7589 */ /* 0x0002a400000e0000 */
.L_x_4308:
[----:B------:R-:W-:Y:S01]  /*b9e0*/  PLOP3.LUT P2, PT, PT, PT, PT, 0x8, 0x0 ;  /* 0x000000000000781c */ /* 0x000fe20003f4e170 */
[----:B------:R3:W-:Y:S01]  /*b9f0*/  STL [R1+0x18], R0 ;  /* 0x0000180001007387 */ /* 0x0007e20000100800 */
[----:B--2---:R-:W-:Y:S02]  /*ba00*/  ISETP.NE.AND P0, PT, R14, RZ, PT ;  /* 0x000000ff0e00720c */ /* 0x004fe40003f05270 */
[----:B-1----:R-:W-:-:S05]  /*ba10*/  P2R R4, PR, RZ, 0x4 ;  /* 0x00000004ff047803 */ /* 0x002fca0000000000 */
[----:B------:R3:W-:Y:S06]  /*ba20*/  STL [R1+0x8], R4 ;  /* 0x0000080401007387 */ /* 0x0007ec0000100800 */
[----:B------:R-:W-:Y:S05]  /*ba30*/  @P0 BRA `(.L_x_4215) ;  /* 0x0000000000f00947 */ /* 0x000fea0003800000 */
[----:B------:R-:W-:-:S03]  /*ba40*/  UMOV UR4, 0xffffffff ;  /* 0xffffffff00047882 */ /* 0x000fc60000000000 */
[----:B------:R-:W-:Y:S05]  /*ba50*/  BRA.DIV UR4, `(.L_x_4216) ;  /* 0x0000003e04247947 */ /* 0x000fea000b800000 */
[----:B------:R-:W-:-:S13]  /*ba60*/  ELECT P6, URZ, PT ;  /* 0x00000000003f782f */ /* 0x000fda00038c0000 */
.L_x_4311:
[----:B------:R-:W-:Y:S05]  /*ba70*/  @!P6 BRA `(.L_x_4215) ;  /* 0x0000000000e0e947 */ /* 0x000fea0003800000 */
[----:B------:R-:W-:Y:S01]  /*ba80*/  IMAD.MOV.U32 R16, RZ, RZ, R19 ;  /* 0x000000ffff107224 */ /* 0x000fe200078e0013 */
[----:B------:R-:W-:Y:S06]  /*ba90*/  @!P1 BRA `(.L_x_4217) ;  /* 0x00000000004c9947 */ /* 0x000fec0003800000 */
[----:B------:R-:W1:Y:S01]  /*baa0*/  LDC R6, c[0x0][0x43c] ;  /* 0x00010f00ff067b82 */ /* 0x000e620000000800 */
[----:B------:R-:W-:Y:S01]  /*bab0*/  IMAD.MOV.U32 R8, RZ, RZ, R0 ;  /* 0x000000ffff087224 */ /* 0x000fe200078e0000 */
[----:B------:R-:W-:Y:S01]  /*bac0*/  ULDC.64 UR4, c[0x0][0x428] ;  /* 0x00010a0000047ab9 */ /* 0x000fe20000000a00 */
[----:B-1----:R-:W-:-:S13]  /*bad0*/  ISETP.NE.AND P0, PT, R6, 0x1, PT ;  /* 0x000000010600780c */ /* 0x002fda0003f05270 */
[----:B0--3--:R-:W0:Y:S02]  /*bae0*/  @P0 LDC.64 R4, c[0x0][0x440] ;  /* 0x00011000ff040b82 */ /* 0x009e240000000a00 */
        /* <DEDUP_REMOVED lines=14> */
.L_x_4217:
[----:B---3--:R-:W2:Y:S01]  /*bbd0*/  LDL R0, [R1] ;  /* 0x0000000001007983 */ /* 0x008ea20000100800 */
[----:B-1----:R-:W-:Y:S01]  /*bbe0*/  IMAD R3, R18, 0x8, R17 ;  /* 0x0000000812037824 */ /* 0x002fe200078e0211 */
[----:B0-----:R-:W0:Y:S02]  /*bbf0*/  S2R R7, SR_TID.X ;  /* 0x0000000000077919 */ /* 0x001e240000002100 */
[----:B0-----:R-:W-:-:S04]  /*bc00*/  LOP3.LUT R7, R7, 0x7f, RZ, 0xc0, !PT ;  /* 0x0000007f07077812 */ /* 0x001fc800078ec0ff */
[----:B------:R-:W-:Y:S02]  /*bc10*/  ISETP.NE.AND P1, PT, R7, RZ, PT ;  /* 0x000000ff0700720c */ /* 0x000fe40003f25270 */
[----:B--2---:R-:W-:-:S04]  /*bc20*/  SHF.L.U32 R0, R0, 0x1f, RZ ;  /* 0x0000001f00007819 */ /* 0x004fc800000006ff */
[----:B------:R-:W0:Y:S02]  /*bc30*/  SYNCS.PHASECHK.TRANS64.TRYWAIT P0, [R3+URZ+0x22840], R0 ;  /* 0x02284000030075a7 */ /* 0x000e24000800017f */
[----:B0-----:R-:W-:Y:S05]  /*bc40*/  @!P0 BRA `(.L_x_4218) ;  /* 0x0000003800c88947 */ /* 0x001fea0003800000 */
.L_x_4312:
        /* <DEDUP_REMOVED lines=8> */
.L_x_4219:
        /* <DEDUP_REMOVED lines=10> */
[----:B------:R-:W-:-:S02]  /*bd70*/  UMOV UR34, URZ ;  /* 0x0000003f00227c82 */ /* 0x000fc40008000000 */
[----:B------:R-:W-:-:S03]  /*bd80*/  P2R R0, PR, RZ, 0x1 ;  /* 0x00000001ff007803 */ /* 0x000fc60000000000 */
[----:B------:R-:W-:Y:S02]  /*bd90*/  UIADD3 UR33, UR33, 0x22830, URZ ;  /* 0x0002283021217890 */ /* 0x000fe4000fffe03f */
[----:B------:R1:W-:Y:S02]  /*bda0*/  STL [R1+0x8], R0 ;  /* 0x0000080001007387 */ /* 0x0003e40000100800 */
[----:B------:R-:W-:Y:S01]  /*bdb0*/  UIADD3 UR32, UR32, 0x1c400, URZ ;  /* 0x0001c40020207890 */ /* 0x000fe2000fffe03f */
[----:B--2---:R-:W-:-:S13]  /*bdc0*/  R2UR UR35, R2 ;  /* 0x00000000022372ca */ /* 0x004fda00000e0000 */
[----:B------:R-:W-:-:S09]  /*bdd0*/  UIMAD UR35, UR35, 0x60, URZ ;  /* 0x00000060232378a4 */ /* 0x000fd2000f8e023f */
[----:B------:R1:W-:Y:S02]  /*bde0*/  UTMALDG.4D [UR32], [UR4], desc[UR6] ;  /* 0x00000620040075b4 */ /* 0x0003e40008019000 */
[----:B-1----:R-:W-:Y:S01]  /*bdf0*/  NOP ;  /* 0x0000000000007918 */ /* 0x002fe20000000000 */
.L_x_4215:
[----:B---3--:R-:W-:Y:S01]  /*be00*/  VIADD R0, R17, 0x18400 ;  /* 0x0001840011007836 */ /* 0x008fe20000000000 */
        /* <DEDUP_REMOVED lines=9> */
[----:B------:R-:W-:Y:S02]  /*bea0*/  IMAD.U32 R4, RZ, RZ, UR6 ;  /* 0x00000006ff047e24 */ /* 0x000fe4000f8e00ff */
[----:B------:R-:W1:Y:S01]  /*beb0*/  LDC.64 R2, c[0x4][R2] ;  /* 0x0100000002027b82 */ /* 0x000e620000000a00 */
[----:B0-----:R-:W-:Y:S02]  /*bec0*/  IMAD.U32 R5, RZ, RZ, UR7 ;  /* 0x00000007ff057e24 */ /* 0x001fe4000f8e00ff */
        /* <DEDUP_REMOVED lines=8> */
[----:B-1----:R-:W-:Y:S05]  /*bf50*/  CALL.ABS.NOINC R2 ;  /* 0x0000000002007343 */ /* 0x002fea0003c00000 */
.L_x_4221:
[----:B------:R-:W-:Y:S05]  /*bf60*/  BSYNC B6 ;  /* 0x0000000000067941 */ /* 0x000fea0003800000 */
.L_x_4220:
[----:B------:R1:W5:Y:S01]  /*bf70*/  LDL R10, [R1+0x14] ;  /* 0x00001400010a7983 */ /* 0x0003620000100800 */
[----:B0-----:R-:W0:Y:S01]  /*bf80*/  LDC R7, c[0x0][0x448] ;  /* 0x00011200ff077b82 */ /* 0x001e220000000800 */
[----:B------:R-:W2:Y:S01]  /*bf90*/  S2R R0, SR_TID.X ;  /* 0x0000000000007919 */ /* 0x000ea20000002100 */
[----:B------:R-:W3:Y:S01]  /*bfa0*/  S2R R2, SR_TID.X ;  /* 0x0000000000027919 */ /* 0x000ee20000002100 */
[----:B------:R-:W-:Y:S01]  /*bfb0*/  USHF.R.S32.HI UR4, URZ, 0x1f, UR36 ;  /* 0x0000001f3f047899 */ /* 0x000fe20008011424 */
[----:B------:R-:W-:Y:S01]  /*bfc0*/  ULDC.64 UR8, c[0x0][0x2d8] ;  /* 0x0000b60000087ab9 */ /* 0x000fe20000000a00 */
[----:B0-----:R-:W-:Y:S01]  /*bfd0*/  ISETP.NE.AND P0, PT, R7, 0x1, PT ;  /* 0x000000010700780c */ /* 0x001fe20003f05270 */
[----:B--2---:R-:W-:-:S12]  /*bfe0*/  IMAD.SHL.U32 R4, R0, 0x10, RZ ;  /* 0x0000001000047824 */ /* 0x004fd800078e00ff */
[----:B------:R-:W0:Y:S01]  /*bff0*/  @P0 LDC R3, c[0x0][0x44c] ;  /* 0x00011300ff030b82 */ /* 0x000e220000000800 */
[----:B---3--:R-:W-:-:S04]  /*c000*/  LOP3.LUT R2, R2, 0x7f, RZ, 0xc0, !PT ;  /* 0x0000007f02027812 */ /* 0x008fc800078ec0ff */
[----:B------:R-:W-:-:S03]  /*c010*/  SHF.R.U32.HI R2, RZ, 0x3, R2 ;  /* 0x00000003ff027819 */ /* 0x000fc60000011602 */
[----:B------:R-:W2:Y:S01]  /*c020*/  @P0 LDC R0, c[0x0][0x450] ;  /* 0x00011400ff000b82 */ /* 0x000ea20000000800 */
[----:B------:R-:W-:Y:S01]  /*c030*/  LOP3.LUT R4, R2, 0x70, R4, 0xf8, !PT ;  /* 0x0000007002047812 */ /* 0x000fe200078ef804 */
[----:B------:R-:W-:Y:S01]  /*c040*/  IMAD.U32 R2, RZ, RZ, UR39 ;  /* 0x00000027ff027e24 */ /* 0x000fe2000f8e00ff */
[----:B------:R-:W-:Y:S02]  /*c050*/  UIMAD UR6, UR4, UR8, URZ ;  /* 0x00000008040672a4 */ /* 0x000fe4000f8e023f */
[----:B------:R-:W-:Y:S01]  /*c060*/  UIMAD.WIDE.U32 UR4, UR36, UR8, URZ ;  /* 0x00000008240472a5 */ /* 0x000fe2000f8e003f */
[----:B------:R-:W-:Y:S01]  /*c070*/  IMAD R2, R2, 0x80, R4 ;  /* 0x0000008002027824 */ /* 0x000fe200078e0204 */
[----:B------:R-:W-:Y:S02]  /*c080*/  UIMAD UR6, UR36, UR9, UR6 ;  /* 0x00000009240672a4 */ /* 0x000fe4000f8e0206 */
[----:B------:R-:W-:Y:S02]  /*c090*/  USHF.R.S32.HI UR7, URZ, 0x1f, UR42 ;  /* 0x0000001f3f077899 */ /* 0x000fe4000801142a */
[----:B------:R-:W-:Y:S01]  /*c0a0*/  UIADD3 UR5, UR5, UR6, URZ ;  /* 0x0000000605057290 */ /* 0x000fe2000fffe03f */
[----:B------:R-:W-:Y:S01]  /*c0b0*/  IMAD.MOV.U32 R6, RZ, RZ, R2 ;  /* 0x000000ffff067224 */ /* 0x000fe200078e0002 */
[----:B------:R-:W-:Y:S01]  /*c0c0*/  ULDC.64 UR8, c[0x0][0x2e0] ;  /* 0x0000b80000087ab9 */ /* 0x000fe20000000a00 */
[----:B0-----:R-:W-:Y:S01]  /*c0d0*/  @P0 IMAD.HI.U32 R3, R2, R3, RZ ;  /* 0x0000000302030227 */ /* 0x001fe200078e00ff */
[----:B------:R-:W-:Y:S01]  /*c0e0*/  UIMAD.WIDE.U32 UR4, UR42, UR8, UR4 ;  /* 0x000000082a0472a5 */ /* 0x000fe2000f8e0004 */
[----:B------:R-:W0:Y:S01]  /*c0f0*/  S2R R9, SR_TID.X ;  /* 0x0000000000097919 */ /* 0x000e220000002100 */
[----:B------:R-:W-:-:S02]  /*c100*/  UIMAD UR6, UR7, UR8, URZ ;  /* 0x00000008070672a4 */ /* 0x000fc4000f8e023f */
[----:B--2---:R-:W-:Y:S02]  /*c110*/  @P0 SHF.R.U32.HI R6, RZ, R0, R3 ;  /* 0x00000000ff060219 */ /* 0x004fe40000011603 */
[----:B------:R-:W-:Y:S01]  /*c120*/  UIMAD UR6, UR42, UR9, UR6 ;  /* 0x000000092a0672a4 */ /* 0x000fe2000f8e0206 */
[----:B------:R-:W-:Y:S02]  /*c130*/  IMAD.U32 R4, RZ, RZ, UR4 ;  /* 0x00000004ff047e24 */ /* 0x000fe4000f8e00ff */
        /* <DEDUP_REMOVED lines=26> */
[----:B-1----:R-:W-:Y:S10]  /*c2e0*/  BRA.DIV UR4, `(.L_x_4222) ;  /* 0x0000003604347947 */ /* 0x002ff4000b800000 */
[----:B------:R-:W0:Y:S01]  /*c2f0*/  S2R R6, SR_TID.X ;  /* 0x0000000000067919 */ /* 0x000e220000002100 */
[----:B------:R-:W-:Y:S01]  /*c300*/  IMAD.U32 R4, RZ, RZ, UR39 ;  /* 0x00000027ff047e24 */ /* 0x000fe2000f8e00ff */
[----:B------:R-:W-:Y:S01]  /*c310*/  ULDC UR4, c[0x0][0x288] ;  /* 0x0000a20000047ab9 */ /* 0x000fe20000000800 */
[----:B------:R-:W1:Y:S01]  /*c320*/  S2R R8, SR_TID.X ;  /* 0x0000000000087919 */ /* 0x000e620000002100 */
[----:B------:R-:W-:Y:S01]  /*c330*/  IMAD R3, R7, UR4, RZ ;  /* 0x0000000407037c24 */ /* 0x000fe2000f8e02ff */
[----:B------:R-:W-:Y:S01]  /*c340*/  SHFL.IDX PT, R9, R2, 0x1, 0x181f ;  /* 0x00381f0002097f89 */ /* 0x000fe200000e0000 */
[----:B0-----:R-:W-:-:S04]  /*c350*/  LOP3.LUT R6, R6, 0x7f, RZ, 0xc0, !PT ;  /* 0x0000007f06067812 */ /* 0x001fc800078ec0ff */
[----:B------:R-:W-:Y:S01]  /*c360*/  SHF.R.U32.HI R6, RZ, 0x3, R6 ;  /* 0x00000003ff067819 */ /* 0x000fe20000011606 */
[----:B-1----:R-:W-:Y:S02]  /*c370*/  IMAD.SHL.U32 R11, R8, 0x8, RZ ;  /* 0x00000008080b7824 */ /* 0x002fe400078e00ff */
[----:B------:R-:W-:Y:S02]  /*c380*/  SHFL.IDX PT, R8, R0, 0x1, 0x181f ;  /* 0x00381f0000087f89 */ /* 0x000fe400000e0000 */
[----:B------:R-:W-:Y:S01]  /*c390*/  IMAD R4, R4, 0x80, R6 ;  /* 0x0000008004047824 */ /* 0x000fe200078e0206 */
[----:B------:R-:W-:Y:S01]  /*c3a0*/  LOP3.LUT R11, R11, 0x38, RZ, 0xc0, !PT ;  /* 0x000000380b0b7812 */ /* 0x000fe200078ec0ff */
[----:B------:R-:W0:Y:S02]  /*c3b0*/  SHFL.IDX PT, R6, R0, RZ, 0x181f ;  /* 0x00181fff00067589 */ /* 0x000e2400000e0000 */
[C---:B------:R-:W-:Y:S01]  /*c3c0*/  VIADD R5, R4.reuse, 0x10 ;  /* 0x0000001004057836 */ /* 0x040fe20000000000 */
[----:B------:R-:W-:-:S04]  /*c3d0*/  ISETP.GE.AND P3, PT, R4, R3, PT ;  /* 0x000000030400720c */ /* 0x000fc80003f66270 */
[----:B------:R-:W-:Y:S02]  /*c3e0*/  ISETP.GE.AND P1, PT, R5, R3, PT ;  /* 0x000000030500720c */ /* 0x000fe40003f26270 */
[----:B------:R-:W1:Y:S07]  /*c3f0*/  SHFL.IDX PT, R5, R2, RZ, 0x181f ;  /* 0x00181fff02057589 */ /* 0x000e6e00000e0000 */
[----:B0-----:R-:W-:-:S05]  /*c400*/  @!P3 LEA R6, P2, R11, R6, 0x1 ;  /* 0x000000060b06b211 */ /* 0x001fca00078408ff */
[----:B-1----:R-:W-:-:S04]  /*c410*/  @!P3 IMAD.X R5, RZ, RZ, R5, P2 ;  /* 0x000000ffff05b224 */ /* 0x002fc800010e0605 */
        /* <DEDUP_REMOVED lines=40> */
[----:B0-----:R-:W0:Y:S04]  /*c6a0*/  SHFL.IDX PT, R6, R0, 0x6, 0x181f ;  /* 0x00d81f0000067f89 */ /* 0x001e2800000e0000 */
[----:B------:R-:W1:Y:S03]  /*c6b0*/  SHFL.IDX PT, R0, R0, 0x7, 0x181f ;  /* 0x00f81f0000007f89 */ /* 0x000e6600000e0000 */
[----:B0-----:R-:W-:-:S05]  /*c6c0*/  @!P1 LEA R6, P2, R11, R6, 0x1 ;  /* 0x000000060b069211 */ /* 0x001fca00078408ff */
[----:B------:R-:W-:-:S04]  /*c6d0*/  @!P1 IMAD.X R5, RZ, RZ, R5, P2 ;  /* 0x000000ffff059224 */ /* 0x000fc800010e0605 */
[----:B------:R-:W-:Y:S02]  /*c6e0*/  @!P1 IMAD.MOV.U32 R7, RZ, RZ, R5 ;  /* 0x000000ffff079224 */ /* 0x000fe400078e0005 */
[----:B------:R0:W2:Y:S04]  /*c6f0*/  SHFL.IDX PT, R5, R2, 0x7, 0x181f ;  /* 0x00f81f0002057f89 */ /* 0x0000a800000e0000 */
[----:B-1----:R0:W-:Y:S02]  /*c700*/  @!P1 LDGSTS.E.BYPASS.LTC128B.128 [R10+0x1b400], desc[UR46][R6.64], !P0 ;  /* 0x1b400000060a9fae */ /* 0x0021e4000c101d6e */
.L_x_4329:
[----:B0-----:R-:W0:Y:S01]  /*c710*/  S2R R2, SR_TID.X ;  /* 0x0000000000027919 */ /* 0x001e220000002100 */
[----:B------:R-:W-:-:S05]  /*c720*/  VIADD R4, R4, 0x70 ;  /* 0x0000007004047836 */ /* 0x000fca0000000000 */
[----:B------:R-:W-:Y:S01]  /*c730*/  ISETP.GE.AND P1, PT, R4, R3, PT ;  /* 0x000000030400720c */ /* 0x000fe20003f26270 */
[----:B0-----:R-:W-:-:S05]  /*c740*/  IMAD.SHL.U32 R2, R2, 0x8, RZ ;  /* 0x0000000802027824 */ /* 0x001fca00078e00ff */
[----:B------:R-:W-:-:S07]  /*c750*/  LOP3.LUT R2, R2, 0x38, RZ, 0xc0, !PT ;  /* 0x0000003802027812 */ /* 0x000fce00078ec0ff */
[----:B------:R-:W-:-:S05]  /*c760*/  @!P1 LEA R2, P2, R2, R0, 0x1 ;  /* 0x0000000002029211 */ /* 0x000fca00078408ff */
[----:B--2---:R-:W-:-:S05]  /*c770*/  @!P1 IMAD.X R3, RZ, RZ, R5, P2 ;  /* 0x000000ffff039224 */ /* 0x004fca00010e0605 */
[----:B------:R-:W-:Y:S01]  /*c780*/  @!PT LDS RZ, [RZ] ;  /* 0x00000000fffff984 */ /* 0x000fe20000000800 */
[----:B------:R-:W-:Y:S01]  /*c790*/  @!PT LDS RZ, [RZ] ;  /* 0x00000000fffff984 */ /* 0x000fe20000000800 */
[----:B------:R-:W-:Y:S01]  /*c7a0*/  @!PT LDS RZ, [RZ] ;  /* 0x00000000fffff984 */ /* 0x000fe20000000800 */
[----:B------:R0:W-:Y:S01]  /*c7b0*/  @!P1 LDGSTS.E.BYPASS.LTC128B.128 [R10+0x1bc00], desc[UR46][R2.64], !P0 ;  /* 0x1bc00000020a9fae */ /* 0x0001e2000c101d6e */
[----:B------:R-:W-:Y:S01]  /*c7c0*/  PLOP3.LUT P0, PT, PT, PT, PT, 0x80, 0x0 ;  /* 0x000000000000781c */ /* 0x000fe20003f0f070 */
[----:B------:R-:W-:-:S12]  /*c7d0*/  NOP ;  /* 0x0000000000007918 */ /* 0x000fd80000000000 */
.L_x_4223:
[----:B------:R-:W-:Y:S02]  /*c7e0*/  PLOP3.LUT P1, PT, P1, P0, PT, 0xa2, 0x0 ;  /* 0x000000000000781c */ /* 0x000fe40000f21472 */
[----:B------:R-:W-:-:S08]  /*c7f0*/  @P0 R2UR P1, UR4, R17 ;  /* 0x00000000110402ca */ /* 0x000fd00000020000 */
[----:B------:R-:W-:-:S05]  /*c800*/  @P0 PLOP3.LUT P0, PT, P1, PT, PT, 0x80, 0x0 ;  /* 0x000000000000081c */ /* 0x000fca0000f0f070 */
[----:B------:R-:W-:Y:S01]  /*c810*/  @!P1 SYNCS.ARRIVE.TRANS64.RED.A0T1 RZ, [UR4+0x22800], RZ ;  /* 0x022800ffffff99a7 */ /* 0x000fe20008200404 */
[----:B------:R-:W-:Y:S07]  /*c820*/  @!P1 ARRIVES.LDGSTSBAR.64.TRANSCNT [UR4+0x22800] ;  /* 0x02280000ff0099b0 */ /* 0x000fee0008000a84 */
[----:B------:R-:W-:Y:S05]  /*c830*/  @P0 BRA.U.ANY `(.L_x_4223) ;  /* 0xfffffffd00e80947 */ /* 0x000fea000393ffff */
[----:B0-----:R-:W2:Y:S02]  /*c840*/  LDL.LU R2, [R1+0x1c] ;  /* 0x00001c0001027983 */ /* 0x001ea40000300800 */
        /* <DEDUP_REMOVED lines=11> */
.L_x_4330:
[----:B------:R-:W-:Y:S05]  /*c900*/  BSYNC B0 ;  /* 0x0000000000007941 */ /* 0x000fea0003800000 */
.L_x_4224:
[----:B------:R-:W2:Y:S01]  /*c910*/  LDL R2, [R1+0x8] ;  /* 0x0000080001027983 */ /* 0x000ea20000100800 */
[----:B------:R-:W-:Y:S01]  /*c920*/  BSSY B0, `(.L_x_4226) ;  /* 0x0000059000007945 */ /* 0x000fe20003800000 */
[----:B--2---:R-:W-:-:S13]  /*c930*/  ISETP.NE.AND P0, PT, R2, RZ, PT ;  /* 0x000000ff0200720c */ /* 0x004fda0003f05270 */
[----:B------:R-:W-:Y:S05]  /*c940*/  @!P0 BRA `(.L_x_4227) ;  /* 0x0000000400588947 */ /* 0x000fea0003800000 */
[----:B------:R-:W2:Y:S01]  /*c950*/  LDL R3, [R1] ;  /* 0x0000000001037983 */ /* 0x000ea20000100800 */
[----:B------:R-:W1:Y:S02]  /*c960*/  S2R R2, SR_TID.X ;  /* 0x0000000000027919 */ /* 0x000e640000002100 */
[----:B-1----:R-:W-:Y:S01]  /*c970*/  LOP3.LUT R4, R2, 0x7f, RZ, 0xc0, !PT ;  /* 0x0000007f02047812 */ /* 0x002fe200078ec0ff */
[----:B------:R-:W-:Y:S01]  /*c980*/  IMAD R2, R18, 0x8, R17 ;  /* 0x0000000812027824 */ /* 0x000fe200078e0211 */
[----:B------:R-:W-:Y:S02]  /*c990*/  BSSY B1, `(.L_x_4228) ;  /* 0x0000005000017945 */ /* 0x000fe40003800000 */
[----:B------:R-:W-:Y:S02]  /*c9a0*/  ISETP.NE.AND P1, PT, R4, RZ, PT ;  /* 0x000000ff0400720c */ /* 0x000fe40003f25270 */
[----:B--2---:R-:W-:-:S04]  /*c9b0*/  SHF.L.U32 R3, R3, 0x1f, RZ ;  /* 0x0000001f03037819 */ /* 0x004fc800000006ff */
[----:B------:R-:W1:Y:S02]  /*c9c0*/  SYNCS.PHASECHK.TRANS64.TRYWAIT P0, [R2+URZ+0x22860], R3 ;  /* 0x02286003020075a7 */ /* 0x000e64000800017f */
[----:B-1----:R-:W-:Y:S05]  /*c9d0*/  @!P0 BRA `(.L_x_4229) ;  /* 0x00000038001c8947 */ /* 0x002fea0003800000 */
.L_x_4331:
[----:B------:R-:W-:Y:S05]  /*c9e0*/  BSYNC B1 ;  /* 0x0000000000017941 */ /* 0x000fea0003800000 */
.L_x_4228:
[----:B------:R-:W-:Y:S04]  /*c9f0*/  BSSY B1, `(.L_x_4230) ;  /* 0x0000009000017945 */ /* 0x000fe80003800000 */
[----:B------:R-:W-:Y:S05]  /*ca00*/  @P1 BRA `(.L_x_4231) ;  /* 0x00000000001c1947 */ /* 0x000fea0003800000 */
[----:B0-----:R-:W0:Y:S01]  /*ca10*/  S2R R0, SR_TID.X ;  /* 0x0000000000007919 */ /* 0x001e220000002100 */
[----:B-1----:R-:W-:-:S04]  /*ca20*/  IMAD.MOV.U32 R3, RZ, RZ, 0xc000 ;  /* 0x0000c000ff037424 */ /* 0x002fc800078e00ff */
[----:B------:R2:W-:Y:S01]  /*ca30*/  SYNCS.ARRIVE.TRANS64 RZ, [R2+URZ+0x22850], R3 ;  /* 0x0228500302ff79a7 */ /* 0x0005e2000800003f */
[----:B0-----:R-:W-:-:S04]  /*ca40*/  LOP3.LUT R0, R0, 0x1f, RZ, 0xc0, !PT ;  /* 0x0000001f00007812 */ /* 0x001fc800078ec0ff */
[----:B------:R-:W-:-:S13]  /*ca50*/  ISETP.NE.AND P0, PT, R0, RZ, PT ;  /* 0x000000ff0000720c */ /* 0x000fda0003f05270 */
[----:B--2---:R-:W-:Y:S05]  /*ca60*/  @!P0 BRA `(.L_x_4231) ;  /* 0x0000000000048947 */ /* 0x004fea0003800000 */
[----:B------:R-:W-:Y:S01]  /*ca70*/  BPT.TRAP 0x1 ;  /* 0x000000040000795c */ /* 0x000fe20000300000 */
.L_x_4231:
[----:B------:R-:W-:Y:S05]  /*ca80*/  BSYNC B1 ;  /* 0x0000000000017941 */ /* 0x000fea0003800000 */
.L_x_4230:
[----:B-1----:R-:W2:Y:S01]  /*ca90*/  LDL.LU R3, [R1+0x18] ;  /* 0x0000180001037983 */ /* 0x002ea20000300800 */
        /* <DEDUP_REMOVED lines=10> */
.L_x_4232:
        /* <DEDUP_REMOVED lines=15> */
.L_x_4233:
        /* <DEDUP_REMOVED lines=15> */
.L_x_4234:
        /* <DEDUP_REMOVED lines=15> */
.L_x_4235:
        /* <DEDUP_REMOVED lines=10> */
.L_x_4227:
[----:B------:R-:W-:Y:S05]  /*ceb0*/  BSYNC B0 ;  /* 0x0000000000007941 */ /* 0x000fea0003800000 */
.L_x_4226:
[----:B------:R-:W-:-:S06]  /*cec0*/  UISETP.GE.AND UP0, UPT, UR38, 0x2, UPT ;  /* 0x000000022600788c */ /* 0x000fcc000bf06270 */
[----:B------:R-:W-:-:S13]  /*ced0*/  PLOP3.LUT P0, PT, PT, PT, UP0, 0x80, 0x0 ;  /* 0x000000000000781c */ /* 0x000fda0003f0f008 */
[----:B------:R-:W-:Y:S05]  /*cee0*/  @!P0 BRA `(.L_x_4236) ;  /* 0x0000001c00808947 */ /* 0x000fea0003800000 */
[----:B------:R-:W-:Y:S02]  /*cef0*/  ULOP3.LUT UR4, UR38, 0x1, URZ, 0xc0, !UPT ;  /* 0x0000000126047892 */ /* 0x000fe4000f8ec03f */
[----:B------:R-:W-:Y:S02]  /*cf00*/  IMAD.U32 R6, RZ, RZ, UR38 ;  /* 0x00000026ff067e24 */ /* 0x000fe4000f8e00ff */
[----:B------:R-:W-:Y:S02]  /*cf10*/  UISETP.NE.U32.AND UP0, UPT, UR4, 0x1, UPT ;  /* 0x000000010400788c */ /* 0x000fe4000bf05070 */
[----:B------:R-:W-:-:S04]  /*cf20*/  VIADD R6, R6, 0xfffffffe ;  /* 0xfffffffe06067836 */ /* 0x000fc80000000000 */
[----:B0-----:R-:W-:Y:S01]  /*cf30*/  IMAD.MOV.U32 R0, RZ, RZ, R6 ;  /* 0x000000ffff007224 */ /* 0x001fe200078e0006 */
[----:B------:R-:W-:-:S13]  /*cf40*/  PLOP3.LUT P0, PT, PT, PT, UP0, 0x80, 0x0 ;  /* 0x000000000000781c */ /* 0x000fda0003f0f008 */
[----:B------:R-:W-:Y:S05]  /*cf50*/  @!P0 BRA `(.L_x_4237) ;  /* 0x0000000800748947 */ /* 0x000fea0003800000 */
[----:B------:R-:W2:Y:S04]  /*cf60*/  LDL R4, [R1+0x8] ;  /* 0x0000080001047983 */ /* 0x000ea80000100800 */
[----:B------:R-:W3:Y:S01]  /*cf70*/  LDL.LU R8, [R1] ;  /* 0x0000000001087983 */ /* 0x000ee20000300800 */
[----:B------:R-:W-:Y:S01]  /*cf80*/  VIADD R18, R18, 0x1 ;  /* 0x0000000112127836 */ /* 0x000fe20000000000 */
[----:B------:R-:W-:Y:S04]  /*cf90*/  BSSY B0, `(.L_x_4238) ;  /* 0x0000097000007945 */ /* 0x000fe80003800000 */
[----:B------:R-:W-:-:S04]  /*cfa0*/  ISETP.NE.AND P0, PT, R18, 0x2, PT ;  /* 0x000000021200780c */ /* 0x000fc80003f05270 */
[----:B------:R-:W-:Y:S02]  /*cfb0*/  SEL R0, RZ, 0x1, P0 ;  /* 0x00000001ff007807 */ /* 0x000fe40000000000 */
[----:B------:R-:W-:Y:S02]  /*cfc0*/  SEL R18, R18, RZ, P0 ;  /* 0x000000ff12127207 */ /* 0x000fe40000000000 */
[----:B--2---:R-:W-:Y:S02]  /*cfd0*/  ISETP.NE.AND P2, PT, R4, RZ, PT ;  /* 0x000000ff0400720c */ /* 0x004fe40003f45270 */
[----:B---3--:R-:W-:-:S05]  /*cfe0*/  LOP3.LUT R8, R8, R0, RZ, 0x3c, !PT ;  /* 0x0000000008087212 */ /* 0x008fca00078e3cff */
[----:B------:R0:W-:Y:S06]  /*cff0*/  STL [R1], R8 ;  /* 0x0000000801007387 */ /* 0x0001ec0000100800 */
[----:B------:R-:W-:Y:S05]  /*d000*/  @!P2 BRA `(.L_x_4239) ;  /* 0x00000008003ca947 */ /* 0x000fea0003800000 */
[----:B------:R-:W2:Y:S01]  /*d010*/  LDL R4, [R1+0xc] ;  /* 0x00000c0001047983 */ /* 0x000ea20000100800 */
[----:B------:R-:W-:Y:S01]  /*d020*/  IMAD.MOV.U32 R0, RZ, RZ, R6 ;  /* 0x000000ffff007224 */ /* 0x000fe200078e0006 */
[----:B--2---:R-:W-:-:S13]  /*d030*/  ISETP.NE.AND P2, PT, R4, RZ, PT ;  /* 0x000000ff0400720c */ /* 0x004fda0003f45270 */
[----:B------:R-:W-:Y:S05]  /*d040*/  @!P2 BRA `(.L_x_4240) ;  /* 0x00000000004ca947 */ /* 0x000fea0003800000 */
[----:B------:R-:W2:Y:S01]  /*d050*/  LDL R5, [R1+0x4] ;  /* 0x0000040001057983 */ /* 0x000ea20000100800 */
[----:B------:R-:W1:Y:S01]  /*d060*/  LDC R0, c[0x0][0x43c] ;  /* 0x00010f00ff007b82 */ /* 0x000e620000000800 */
[----:B------:R-:W-:Y:S01]  /*d070*/  IMAD.MOV.U32 R4, RZ, RZ, R6 ;  /* 0x000000ffff047224 */ /* 0x000fe200078e0006 */
[----:B------:R-:W-:Y:S01]  /*d080*/  ULDC.64 UR4, c[0x0][0x428] ;  /* 0x00010a0000047ab9 */ /* 0x000fe20000000a00 */
[----:B-1----:R-:W-:-:S13]  /*d090*/  ISETP.NE.AND P0, PT, R0, 0x1, PT ;  /* 0x000000010000780c */ /* 0x002fda0003f05270 */
[----:B------:R-:W1:Y:S02]  /*d0a0*/  @P0 LDC.64 R2, c[0x0][0x440] ;  /* 0x00011000ff020b82 */ /* 0x000e640000000a00 */
[----:B-1----:R-:W-:-:S05]  /*d0b0*/  @P0 IMAD.HI.U32 R2, R6, R2, RZ ;  /* 0x0000000206020227 */ /* 0x002fca00078e00ff */
[----:B------:R-:W-:-:S05]  /*d0c0*/  @P0 SHF.R.U32.HI R4, RZ, R3, R2 ;  /* 0x00000003ff040219 */ /* 0x000fca0000011602 */
[----:B------:R-:W-:-:S04]  /*d0d0*/  IMAD.MOV R3, RZ, RZ, -R4 ;  /* 0x000000ffff037224 */ /* 0x000fc800078e0a04 */
[----:B------:R-:W-:Y:S02]  /*d0e0*/  IMAD R0, R0, R3, R6 ;  /* 0x0000000300007224 */ /* 0x000fe400078e0206 */
[----:B------:R-:W1:Y:S01]  /*d0f0*/  LDC.64 R2, c[0x0][0x418] ;  /* 0x00010600ff027b82 */ /* 0x000e620000000a00 */
[----:B--2---:R-:W-:Y:S01]  /*d100*/  IMAD R7, R5, UR4, RZ ;  /* 0x0000000405077c24 */ /* 0x004fe2000f8e02ff */
[----:B------:R-:W-:-:S03]  /*d110*/  SHF.R.S32.HI R5, RZ, 0x1f, R4 ;  /* 0x0000001fff057819 */ /* 0x000fc60000011404 */
[C---:B------:R-:W-:Y:S02]  /*d120*/  IMAD R7, R19.reuse, UR5, R7 ;  /* 0x0000000513077c24 */ /* 0x040fe4000f8e0207 */
[----:B------:R-:W-:-:S04]  /*d130*/  IMAD.WIDE.U32 R4, R19, UR4, R4 ;  /* 0x0000000413047c25 */ /* 0x000fc8000f8e0004 */
[----:B------:R-:W-:Y:S01]  /*d140*/  IMAD.IADD R7, R7, 0x1, R5 ;  /* 0x0000000107077824 */ /* 0x000fe200078e0205 */
[----:B-1----:R-:W-:-:S04]  /*d150*/  LEA R2, P0, R4, R2, 0x2 ;  /* 0x0000000204027211 */ /* 0x002fc800078010ff */
[----:B------:R-:W-:-:S05]  /*d160*/  LEA.HI.X R3, R4, R3, R7, 0x2, P0 ;  /* 0x0000000304037211 */ /* 0x000fca00000f1407 */
[----:B------:R1:W5:Y:S04]  /*d170*/  LDG.E R16, desc[UR46][R2.64] ;  /* 0x0000002e02107981 */ /* 0x000368000c1e1900 */
.L_x_4240:
        /* <DEDUP_REMOVED lines=8> */
.L_x_4332:
[----:B------:R-:W-:Y:S05]  /*d200*/  BSYNC B1 ;  /* 0x0000000000017941 */ /* 0x000fea0003800000 */
.L_x_4241:
        /* <DEDUP_REMOVED lines=9> */
.L_x_4244:
[----:B------:R-:W-:Y:S05]  /*d2a0*/  BSYNC B1 ;  /* 0x0000000000017941 */ /* 0x000fea0003800000 */
.L_x_4243:
[----:B------:R-:W-:Y:S01]  /*d2b0*/  IMAD R0, R0, 0x60, RZ ;  /* 0x0000006000007824 */ /* 0x000fe200078e02ff */
[----:B------:R-:W-:Y:S01]  /*d2c0*/  UIADD3 UR4, UP0, UR44, 0x370, URZ ;  /* 0x000003702c047890 */ /* 0x000fe2000ff1e03f */
[----:B------:R-:W-:Y:S01]  /*d2d0*/  IMAD.MOV.U32 R7, RZ, RZ, RZ ;  /* 0x000000ffff077224 */ /* 0x000fe200078e00ff */
[----:B------:R-:W-:Y:S01]  /*d2e0*/  PLOP3.LUT P0, PT, PT, PT, PT, 0x80, 0x0 ;  /* 0x000000000000781c */ /* 0x000fe20003f0f070 */
[----:B------:R-:W-:Y:S01]  /*d2f0*/  IMAD R4, R18, 0x3000, R17 ;  /* 0x0000300012047824 */ /* 0x000fe200078e0211 */
[----:B------:R-:W-:Y:S01]  /*d300*/  R2UR UR11, R0 ;  /* 0x00000000000b72ca */ /* 0x000fe200000e0000 */
[----:B------:R-:W-:Y:S01]  /*d310*/  VIADD R5, R3, 0x22830 ;  /* 0x0002283003057836 */ /* 0x000fe20000000000 */
[----:B------:R-:W-:Y:S01]  /*d320*/  R2UR UR10, R7 ;  /* 0x00000000070a72ca */ /* 0x000fe200000e0000 */
[----:B------:R-:W-:Y:S01]  /*d330*/  VIADD R4, R4, 0x1c400 ;  /* 0x0001c40004047836 */ /* 0x000fe20000000000 */
[----:B------:R-:W-:Y:S01]  /*d340*/  UIADD3.X UR5, URZ, UR45, URZ, UP0, !UPT ;  /* 0x0000002d3f057290 */ /* 0x000fe200087fe43f */
[----:B------:R-:W-:Y:S01]  /*d350*/  UMOV UR6, 0x0 ;  /* 0x0000000000067882 */ /* 0x000fe20000000000 */
[----:B------:R-:W-:-:S11]  /*d360*/  UMOV UR7, 0x14f00000 ;  /* 0x14f0000000077882 */ /* 0x000fd60000000000 */
.L_x_4245:
[----:B------:R-:W-:-:S13]  /*d370*/  @P0 ELECT P2, URZ, PT ;  /* 0x00000000003f082f */ /* 0x000fda0003840000 */
[----:B-----5:R-:W-:Y:S01]  /*d380*/  @P2 R2UR UR13, R16 ;  /* 0x00000000100d22ca */ /* 0x020fe200000e0000 */
[----:B------:R-:W-:Y:S01]  /*d390*/  UMOV UR12, UR36 ;  /* 0x00000024000c7c82 */ /* 0x000fe20008000000 */
        /* <DEDUP_REMOVED lines=9> */
.L_x_4333:
[----:B------:R-:W-:Y:S05]  /*d430*/  BSYNC B1 ;  /* 0x0000000000017941 */ /* 0x000fea0003800000 */
.L_x_4246:
[----:B------:R-:W-:Y:S01]  /*d440*/  BSSY B1, `(.L_x_4248) ;  /* 0x000000b000017945 */ /* 0x000fe20003800000 */
[----:B0-----:R-:W-:Y:S02]  /*d450*/  IMAD.MOV.U32 R8, RZ, RZ, 0x0 ;  /* 0x00000000ff087424 */ /* 0x001fe400078e00ff */
[----:B------:R-:W-:Y:S01]  /*d460*/  IMAD.MOV.U32 R9, RZ, RZ, 0x14f00000 ;  /* 0x14f00000ff097424 */ /* 0x000fe200078e00ff */
        /* <DEDUP_REMOVED lines=8> */
.L_x_4249:
[----:B------:R-:W-:Y:S05]  /*d4f0*/  BSYNC B1 ;  /* 0x0000000000017941 */ /* 0x000fea0003800000 */
.L_x_4248:
[----:B------:R-:W-:Y:S01]  /*d500*/  R2UR UR10, R7 ;  /* 0x00000000070a72ca */ /* 0x000fe200000e0000 */
[----:B-12---:R-:W-:Y:S01]  /*d510*/  IMAD R2, R18, 0xc000, R17 ;  /* 0x0000c00012027824 */ /* 0x006fe200078e0211 */
[----:B------:R-:W-:Y:S01]  /*d520*/  R2UR UR6, R8 ;  /* 0x00000000080672ca */ /* 0x000fe200000e0000 */
[----:B------:R-:W-:Y:S01]  /*d530*/  UIADD3 UR4, UP0, UR44, 0x470, URZ ;  /* 0x000004702c047890 */ /* 0x000fe2000ff1e03f */
[----:B------:R-:W-:Y:S01]  /*d540*/  R2UR UR7, R9 ;  /* 0x00000000090772ca */ /* 0x000fe200000e0000 */
[----:B------:R-:W-:Y:S01]  /*d550*/  VIADD R3, R3, 0x22850 ;  /* 0x0002285003037836 */ /* 0x000fe20000000000 */
[----:B------:R-:W-:Y:S01]  /*d560*/  R2UR UR11, R0 ;  /* 0x00000000000b72ca */ /* 0x000fe200000e0000 */
[----:B------:R-:W-:Y:S01]  /*d570*/  VIADD R4, R2, 0x400 ;  /* 0x0000040002047836 */ /* 0x000fe20000000000 */
[----:B------:R-:W-:Y:S01]  /*d580*/  PLOP3.LUT P0, PT, PT, PT, PT, 0x80, 0x0 ;  /* 0x000000000000781c */ /* 0x000fe20003f0f070 */
[----:B------:R-:W-:-:S12]  /*d590*/  UIADD3.X UR5, URZ, UR45, URZ, UP0, !UPT ;  /* 0x0000002d3f057290 */ /* 0x000fd800087fe43f */
.L_x_4250:
[----:B------:R-:W-:-:S13]  /*d5a0*/  @P0 ELECT P1, URZ, PT ;  /* 0x00000000003f082f */ /* 0x000fda0003820000 */
[----:B------:R-:W-:Y:S01]  /*d5b0*/  @P1 R2UR UR13, R16 ;  /* 0x00000000100d12ca */ /* 0x000fe200000e0000 */
[----:B------:R-:W-:Y:S01]  /*d5c0*/  UMOV UR12, UR36 ;  /* 0x00000024000c7c82 */ /* 0x000fe20008000000 */
        /* <DEDUP_REMOVED lines=10> */
[----:B------:R-:W-:Y:S02]  /*d670*/  R2UR UR11, R0 ;  /* 0x00000000000b72ca */ /* 0x000fe400000e0000 */
[----:B------:R-:W-:-:S13]  /*d680*/  PLOP3.LUT P0, PT, PT, PT, PT, 0x80, 0x0 ;  /* 0x000000000000781c */ /* 0x000fda0003f0f070 */
.L_x_4251:
        /* <DEDUP_REMOVED lines=15> */
.L_x_4252:
        /* <DEDUP_REMOVED lines=15> */
.L_x_4253:
        /* <DEDUP_REMOVED lines=8> */
[----:B-1----:R-:W-:Y:S05]  /*d8f0*/  @P0 BRA.U.ANY `(.L_x_4253) ;  /* 0xfffffffd00dc0947 */ /* 0x002fea000393ffff */
.L_x_4239:
[----:B------:R-:W-:Y:S05]  /*d900*/  BSYNC B0 ;  /* 0x0000000000007941 */ /* 0x000fea0003800000 */
.L_x_4238:
[----:B------:R-:W-:-:S06]  /*d910*/  UIADD3 UR4, UR38, -0x3, URZ ;  /* 0xfffffffd26047890 */ /* 0x000fcc000fffe03f */
[----:B------:R-:W-:-:S07]  /*d920*/  IMAD.U32 R0, RZ, RZ, UR4 ;  /* 0x00000004ff007e24 */ /* 0x000fce000f8e00ff */
.L_x_4237:
[----:B------:R-:W-:Y:S01]  /*d930*/  ISETP.NE.AND P0, PT, R6, RZ, PT ;  /* 0x000000ff0600720c */ /* 0x000fe20003f05270 */
[----:B------:R-:W-:-:S12]  /*d940*/  BSSY B0, `(.L_x_4236) ;  /* 0x000013a000007945 */ /* 0x000fd80003800000 */
[----:B------:R-:W-:Y:S05]  /*d950*/  @!P0 BRA `(.L_x_4254) ;  /* 0x0000001000e08947 */ /* 0x000fea0003800000 */
.L_x_4287:
[----:B------:R-:W2:Y:S04]  /*d960*/  LDL R3, [R1+0x8] ;  /* 0x0000080001037983 */ /* 0x000ea80000100800 */
[----:B------:R-:W3:Y:S01]  /*d970*/  LDL.LU R2, [R1] ;  /* 0x0000000001027983 */ /* 0x000ee20000300800 */
[----:B------:R-:W-:Y:S01]  /*d980*/  VIADD R6, R18, 0x1 ;  /* 0x0000000112067836 */ /* 0x000fe20000000000 */
[----:B------:R-:W-:Y:S05]  /*d990*/  YIELD ;  /* 0x0000000000007946 */ /* 0x000fea0003800000 */
[----:B------:R-:W-:Y:S01]  /*d9a0*/  ISETP.NE.AND P0, PT, R6, 0x2, PT ;  /* 0x000000020600780c */ /* 0x000fe20003f05270 */
[----:B------:R-:W-:Y:S03]  /*d9b0*/  BSSY B1, `(.L_x_4255) ;  /* 0x0000095000017945 */ /* 0x000fe60003800000 */
[----:B-1----:R-:W-:-:S02]  /*d9c0*/  SEL R7, RZ, 0x1, P0 ;  /* 0x00000001ff077807 */ /* 0x002fc40000000000 */
[----:B------:R-:W-:Y:S02]  /*d9d0*/  SEL R6, R6, RZ, P0 ;  /* 0x000000ff06067207 */ /* 0x000fe40000000000 */
[----:B--2---:R-:W-:Y:S02]  /*d9e0*/  ISETP.NE.AND P1, PT, R3, RZ, PT ;  /* 0x000000ff0300720c */ /* 0x004fe40003f25270 */
[----:B---3--:R-:W-:-:S11]  /*d9f0*/  LOP3.LUT R7, R2, R7, RZ, 0x3c, !PT ;  /* 0x0000000702077212 */ /* 0x008fd600078e3cff */
[----:B------:R-:W-:Y:S05]  /*da00*/  @!P1 BRA `(.L_x_4256) ;  /* 0x00000008003c9947 */ /* 0x000fea0003800000 */
[----:B------:R-:W2:Y:S01]  /*da10*/  LDL R2, [R1+0xc] ;  /* 0x00000c0001027983 */ /* 0x000ea20000100800 */
[----:B0-----:R-:W-:Y:S01]  /*da20*/  IMAD.MOV.U32 R8, RZ, RZ, R0 ;  /* 0x000000ffff087224 */ /* 0x001fe200078e0000 */
[----:B--2---:R-:W-:-:S13]  /*da30*/  ISETP.NE.AND P1, PT, R2, RZ, PT ;  /* 0x000000ff0200720c */ /* 0x004fda0003f25270 */
[----:B------:R-:W-:Y:S05]  /*da40*/  @!P1 BRA `(.L_x_4257) ;  /* 0x00000000004c9947 */ /* 0x000fea0003800000 */
[----:B------:R-:W2:Y:S01]  /*da50*/  LDL R5, [R1+0x4] ;  /* 0x0000040001057983 */ /* 0x000ea20000100800 */
        /* <DEDUP_REMOVED lines=18> */
.L_x_4257:
        /* <DEDUP_REMOVED lines=8> */
.L_x_4334:
[----:B------:R-:W-:Y:S05]  /*dc00*/  BSYNC B2 ;  /* 0x0000000000027941 */ /* 0x000fea0003800000 */
.L_x_4258:
        /* <DEDUP_REMOVED lines=9> */
.L_x_4261:
[----:B------:R-:W-:Y:S05]  /*dca0*/  BSYNC B2 ;  /* 0x0000000000027941 */ /* 0x000fea0003800000 */
.L_x_4260:
        /* <DEDUP_REMOVED lines=11> */
.L_x_4262:
        /* <DEDUP_REMOVED lines=13> */
.L_x_4335:
[----:B------:R-:W-:Y:S05]  /*de30*/  BSYNC B2 ;  /* 0x0000000000027941 */ /* 0x000fea0003800000 */
.L_x_4263:
        /* <DEDUP_REMOVED lines=11> */
.L_x_4266:
[----:B------:R-:W-:Y:S05]  /*def0*/  BSYNC B2 ;  /* 0x0000000000027941 */ /* 0x000fea0003800000 */
.L_x_4265:
        /* <DEDUP_REMOVED lines=9> */
.L_x_4267:
        /* <DEDUP_REMOVED lines=15> */
.L_x_4268:
        /* <DEDUP_REMOVED lines=15> */
.L_x_4269:
        /* <DEDUP_REMOVED lines=15> */
.L_x_4270:
        /* <DEDUP_REMOVED lines=10> */
.L_x_4256:
[----:B------:R-:W-:Y:S05]  /*e300*/  BSYNC B1 ;  /* 0x0000000000017941 */ /* 0x000fea0003800000 */
.L_x_4255:
[----:B------:R-:W2:Y:S01]  /*e310*/  LDL R2, [R1+0x8] ;  /* 0x0000080001027983 */ /* 0x000ea20000100800 */
[----:B------:R-:W-:Y:S01]  /*e320*/  VIADD R6, R6, 0x1 ;  /* 0x0000000106067836 */ /* 0x000fe20000000000 */
[----:B------:R-:W-:Y:S04]  /*e330*/  BSSY B1, `(.L_x_4271) ;  /* 0x0000097000017945 */ /* 0x000fe80003800000 */
[----:B------:R-:W-:-:S04]  /*e340*/  ISETP.NE.AND P0, PT, R6, 0x2, PT ;  /* 0x000000020600780c */ /* 0x000fc80003f05270 */
[----:B------:R-:W-:Y:S02]  /*e350*/  SEL R18, R6, RZ, P0 ;  /* 0x000000ff06127207 */ /* 0x000fe40000000000 */
[----:B--2---:R-:W-:Y:S02]  /*e360*/  ISETP.NE.AND P2, PT, R2, RZ, PT ;  /* 0x000000ff0200720c */ /* 0x004fe40003f45270 */
[----:B------:R-:W-:-:S04]  /*e370*/  SEL R2, RZ, 0x1, P0 ;  /* 0x00000001ff027807 */ /* 0x000fc80000000000 */
[----:B------:R-:W-:-:S05]  /*e380*/  LOP3.LUT R7, R7, R2, RZ, 0x3c, !PT ;  /* 0x0000000207077212 */ /* 0x000fca00078e3cff */
[----:B------:R1:W-:Y:S02]  /*e390*/  STL [R1], R7 ;  /* 0x0000000701007387 */ /* 0x0003e40000100800 */
[----:B------:R-:W-:Y:S05]  /*e3a0*/  @!P2 BRA `(.L_x_4272) ;  /* 0x00000008003ca947 */ /* 0x000fea0003800000 */
[----:B------:R-:W2:Y:S01]  /*e3b0*/  LDL R3, [R1+0xc] ;  /* 0x00000c0001037983 */ /* 0x000ea20000100800 */
[----:B------:R-:W-:Y:S01]  /*e3c0*/  VIADD R6, R0, 0xffffffff ;  /* 0xffffffff00067836 */ /* 0x000fe20000000000 */
[----:B--2---:R-:W-:-:S13]  /*e3d0*/  ISETP.NE.AND P2, PT, R3, RZ, PT ;  /* 0x000000ff0300720c */ /* 0x004fda0003f45270 */
[----:B------:R-:W-:Y:S05]  /*e3e0*/  @!P2 BRA `(.L_x_4273) ;  /* 0x00000000004ca947 */ /* 0x000fea0003800000 */
[----:B------:R-:W2:Y:S01]  /*e3f0*/  LDL R9, [R1+0x4] ;  /* 0x0000040001097983 */ /* 0x000ea20000100800 */
[----:B------:R-:W3:Y:S01]  /*e400*/  LDC R4, c[0x0][0x43c] ;  /* 0x00010f00ff047b82 */ /* 0x000ee20000000800 */
[----:B------:R-:W-:Y:S01]  /*e410*/  ULDC.64 UR4, c[0x0][0x428] ;  /* 0x00010a0000047ab9 */ /* 0x000fe20000000a00 */
[----:B---3--:R-:W-:-:S13]  /*e420*/  ISETP.NE.AND P0, PT, R4, 0x1, PT ;  /* 0x000000010400780c */ /* 0x008fda0003f05270 */
[----:B------:R-:W3:Y:S02]  /*e430*/  @P0 LDC.64 R2, c[0x0][0x440] ;  /* 0x00011000ff020b82 */ /* 0x000ee40000000a00 */
[----:B---3--:R-:W-:-:S04]  /*e440*/  @P0 IMAD.HI.U32 R5, R6, R2, RZ ;  /* 0x0000000206050227 */ /* 0x008fc800078e00ff */
        /* <DEDUP_REMOVED lines=13> */
.L_x_4273:
[----:B------:R-:W3:Y:S01]  /*e520*/  S2R R2, SR_TID.X ;  /* 0x0000000000027919 */ /* 0x000ee20000002100 */
[----:B--2---:R-:W-:Y:S01]  /*e530*/  IMAD R4, R18, 0x8, R17 ;  /* 0x0000000812047824 */ /* 0x004fe200078e0211 */
[----:B------:R-:W-:Y:S01]  /*e540*/  BSSY B2, `(.L_x_4274) ;  /* 0x0000006000027945 */ /* 0x000fe20003800000 */
[----:B---3--:R-:W-:Y:S02]  /*e550*/  LOP3.LUT R3, R2, 0x7f, RZ, 0xc0, !PT ;  /* 0x0000007f02037812 */ /* 0x008fe400078ec0ff */
[----:B------:R-:W-:Y:S02]  /*e560*/  SHF.L.U32 R2, R7, 0x1f, RZ ;  /* 0x0000001f07027819 */ /* 0x000fe400000006ff */
[----:B------:R-:W-:Y:S02]  /*e570*/  ISETP.NE.AND P1, PT, R3, RZ, PT ;  /* 0x000000ff0300720c */ /* 0x000fe40003f25270 */
[----:B------:R-:W2:Y:S02]  /*e580*/  SYNCS.PHASECHK.TRANS64.TRYWAIT P0, [R4+URZ+0x22840], R2 ;  /* 0x02284002040075a7 */ /* 0x000ea4000800017f */
[----:B--2---:R-:W-:Y:S09]  /*e590*/  @!P0 BRA `(.L_x_4275) ;  /* 0x0000001c00908947 */ /* 0x004ff20003800000 */
.L_x_4336:
[----:B------:R-:W-:Y:S05]  /*e5a0*/  BSYNC B2 ;  /* 0x0000000000027941 */ /* 0x000fea0003800000 */
.L_x_4274:
[----:B------:R-:W-:Y:S04]  /*e5b0*/  BSSY B2, `(.L_x_4276) ;  /* 0x0000009000027945 */ /* 0x000fe80003800000 */
[----:B------:R-:W-:Y:S05]  /*e5c0*/  @P1 BRA `(.L_x_4277) ;  /* 0x00000000001c1947 */ /* 0x000fea0003800000 */
[----:B------:R-:W3:Y:S02]  /*e5d0*/  S2R R3, SR_TID.X ;  /* 0x0000000000037919 */ /* 0x000ee40000002100 */
[----:B---3--:R-:W-:Y:S01]  /*e5e0*/  LOP3.LUT R5, R3, 0x1f, RZ, 0xc0, !PT ;  /* 0x0000001f03057812 */ /* 0x008fe200078ec0ff */
[----:B------:R-:W-:-:S03]  /*e5f0*/  IMAD.MOV.U32 R3, RZ, RZ, 0x3000 ;  /* 0x00003000ff037424 */ /* 0x000fc600078e00ff */
[----:B------:R-:W-:Y:S01]  /*e600*/  ISETP.NE.AND P0, PT, R5, RZ, PT ;  /* 0x000000ff0500720c */ /* 0x000fe20003f05270 */
[----:B------:R3:W-:-:S12]  /*e610*/  SYNCS.ARRIVE.TRANS64 RZ, [R4+URZ+0x22830], R3 ;  /* 0x0228300304ff79a7 */ /* 0x0007d8000800003f */
[----:B---3--:R-:W-:Y:S05]  /*e620*/  @!P0 BRA `(.L_x_4277) ;  /* 0x0000000000048947 */ /* 0x008fea0003800000 */
[----:B------:R-:W-:Y:S01]  /*e630*/  BPT.TRAP 0x1 ;  /* 0x000000040000795c */ /* 0x000fe20000300000 */
.L_x_4277:
[----:B------:R-:W-:Y:S05]  /*e640*/  BSYNC B2 ;  /* 0x0000000000027941 */ /* 0x000fea0003800000 */
.L_x_4276:
[----:B------:R-:W-:Y:S01]  /*e650*/  IMAD.MOV.U32 R5, RZ, RZ, RZ ;  /* 0x000000ffff057224 */ /* 0x000fe200078e00ff */
[----:B------:R-:W-:Y:S01]  /*e660*/  UIADD3 UR4, UP0, UR44, 0x370, URZ ;  /* 0x000003702c047890 */ /* 0x000fe2000ff1e03f */
[----:B-1----:R-:W-:Y:S01]  /*e670*/  IMAD R7, R18, 0x3000, R17 ;  /* 0x0000300012077824 */ /* 0x002fe200078e0211 */
        /* <DEDUP_REMOVED lines=8> */
.L_x_4278:
        /* <DEDUP_REMOVED lines=13> */
.L_x_4337:
[----:B------:R-:W-:Y:S05]  /*e7d0*/  BSYNC B2 ;  /* 0x0000000000027941 */ /* 0x000fea0003800000 */
.L_x_4279:
        /* <DEDUP_REMOVED lines=11> */
.L_x_4282:
[----:B------:R-:W-:Y:S05]  /*e890*/  BSYNC B2 ;  /* 0x0000000000027941 */ /* 0x000fea0003800000 */
.L_x_4281:
        /* <DEDUP_REMOVED lines=9> */
.L_x_4283:
        /* <DEDUP_REMOVED lines=15> */
.L_x_4284:
        /* <DEDUP_REMOVED lines=15> */
.L_x_4285:
        /* <DEDUP_REMOVED lines=15> */
.L_x_4286:
        /* <DEDUP_REMOVED lines=10> */
.L_x_4272:
[----:B------:R-:W-:Y:S05]  /*eca0*/  BSYNC B1 ;  /* 0x0000000000017941 */ /* 0x000fea0003800000 */
.L_x_4271:
[C---:B------:R-:W-:Y:S01]  /*ecb0*/  ISETP.GT.AND P0, PT, R0.reuse, 0x1, PT ;  /* 0x000000010000780c */ /* 0x040fe20003f04270 */
[----:B------:R-:W-:-:S12]  /*ecc0*/  VIADD R0, R0, 0xfffffffe ;  /* 0xfffffffe00007836 */ /* 0x000fd80000000000 */
[----:B------:R-:W-:Y:S05]  /*ecd0*/  @P0 BRA `(.L_x_4287) ;  /* 0xffffffec00200947 */ /* 0x000fea000383ffff */
.L_x_4254:
[----:B------:R-:W-:Y:S05]  /*ece0*/  BSYNC B0 ;  /* 0x0000000000007941 */ /* 0x000fea0003800000 */
.L_x_4236:
[----:B------:R-:W2:Y:S01]  /*ecf0*/  LDL.LU R2, [R1] ;  /* 0x0000000001027983 */ /* 0x000ea20000300800 */
[----:B0-----:R-:W0:Y:S01]  /*ed00*/  S2R R0, SR_TID.X ;  /* 0x0000000000007919 */ /* 0x001e220000002100 */
[----:B------:R-:W-:-:S05]  /*ed10*/  VIADD R18, R18, 0x1 ;  /* 0x0000000112127836 */ /* 0x000fca0000000000 */
[----:B------:R-:W-:Y:S02]  /*ed20*/  ISETP.NE.AND P1, PT, R18, 0x2, PT ;  /* 0x000000021200780c */ /* 0x000fe40003f25270 */
[----:B0-----:R-:W-:-:S04]  /*ed30*/  LOP3.LUT R0, R0, 0x7f, RZ, 0xc0, !PT ;  /* 0x0000007f00007812 */ /* 0x001fc800078ec0ff */
[----:B------:R-:W-:Y:S02]  /*ed40*/  ISETP.NE.AND P0, PT, R0, RZ, PT ;  /* 0x000000ff0000720c */ /* 0x000fe40003f05270 */
[----:B------:R-:W-:Y:S01]  /*ed50*/  SEL R0, RZ, 0x1, P1 ;  /* 0x00000001ff007807 */ /* 0x000fe20000800000 */
[----:B------:R-:W-:Y:S03]  /*ed60*/  BSSY B0, `(.L_x_4288) ;  /* 0x0000011000007945 */ /* 0x000fe60003800000 */
[----:B--2---:R-:W-:-:S05]  /*ed70*/  LOP3.LUT R2, R2, R0, RZ, 0x3c, !PT ;  /* 0x0000000002027212 */ /* 0x004fca00078e3cff */
[----:B------:R0:W-:Y:S02]  /*ed80*/  STL [R1], R2 ;  /* 0x0000000201007387 */ /* 0x0001e40000100800 */
[----:B------:R-:W-:Y:S05]  /*ed90*/  @P0 BRA `(.L_x_4289) ;  /* 0x0000000000340947 */ /* 0x000fea0003800000 */
[----:B------:R-:W2:Y:S01]  /*eda0*/  S2R R5, SR_LANEID ;  /* 0x0000000000057919 */ /* 0x000ea20000000000 */
[----:B------:R-:W-:Y:S01]  /*edb0*/  VOTEU.ANY UR4, UPT, PT ;  /* 0x0000000000047886 */ /* 0x000fe200038e0100 */
[----:B0-----:R-:W0:Y:S01]  /*edc0*/  LDC.64 R2, c[0x0][0xc80] ;  /* 0x00032000ff027b82 */ /* 0x001e220000000a00 */
[----:B------:R-:W2:Y:S02]  /*edd0*/  FLO.U32 R0, UR4 ;  /* 0x0000000400007d00 */ /* 0x000ea400080e0000 */
[----:B--2---:R-:W-:-:S06]  /*ede0*/  ISETP.EQ.U32.AND P2, PT, R0, R5, PT ;  /* 0x000000050000720c */ /* 0x004fcc0003f42070 */
[----:B------:R-:W0:Y:S07]  /*edf0*/  POPC R5, UR4 ;  /* 0x0000000400057d09 */ /* 0x000e2e0008000000 */
[----:B0-----:R-:W2:Y:S01]  /*ee00*/  @P2 ATOMG.E.ADD.STRONG.GPU PT, R3, desc[UR46][R2.64], R5 ;  /* 0x00000005020329a8 */ /* 0x001ea200081ee1ee */
[----:B------:R-:W0:Y:S02]  /*ee10*/  S2R R4, SR_LTMASK ;  /* 0x0000000000047919 */ /* 0x000e240000003900 */
[----:B0-----:R-:W-:-:S04]  /*ee20*/  LOP3.LUT R4, R4, UR4, RZ, 0xc0, !PT ;  /* 0x0000000404047c12 */ /* 0x001fc8000f8ec0ff */
[----:B-1----:R-:W0:Y:S01]  /*ee30*/  POPC R7, R4 ;  /* 0x0000000400077309 */ /* 0x002e220000000000 */
[----:B--2---:R-:W0:Y:S02]  /*ee40*/  SHFL.IDX PT, R0, R3, R0, 0x1f ;  /* 0x00001f0003007589 */ /* 0x004e2400000e0000 */
[----:B0-----:R-:W-:-:S05]  /*ee50*/  IADD3 R0, R0, UR41, R7 ;  /* 0x0000002900007c10 */ /* 0x001fca000fffe007 */
[----:B------:R2:W-:Y:S02]  /*ee60*/  STL [R1+0x10], R0 ;  /* 0x0000100001007387 */ /* 0x0005e40000100800 */
.L_x_4289:
[----:B------:R-:W-:Y:S05]  /*ee70*/  BSYNC B0 ;  /* 0x0000000000007941 */ /* 0x000fea0003800000 */
.L_x_4288:
[----:B------:R-:W-:-:S07]  /*ee80*/  SEL R18, R18, RZ, P1 ;  /* 0x000000ff12127207 */ /* 0x000fce0000800000 */
.L_x_4208:
[----:B------:R-:W-:Y:S05]  /*ee90*/  BSYNC B7 ;  /* 0x0000000000077941 */ /* 0x000fea0003800000 */
.L_x_4206:
[----:B0-2---:R-:W2:Y:S04]  /*eea0*/  LDL R0, [R1+0x20] ;  /* 0x0000200001007983 */ /* 0x005ea80000100800 */
[----:B------:R0:W5:Y:S01]  /*eeb0*/  LDL R2, [R1+0x10] ;  /* 0x0000100001027983 */ /* 0x0001620000100800 */
[----:B--2---:R-:W-:-:S13]  /*eec0*/  ISETP.NE.AND P1, PT, R0, RZ, PT ;  /* 0x000000ff0000720c */ /* 0x004fda0003f25270 */
        /* <DEDUP_REMOVED lines=11> */
.L_x_4290:
[----:B------:R-:W-:-:S03]  /*ef80*/  UMOV UR4, 0xffffffff ;  /* 0xffffffff00047882 */ /* 0x000fc60000000000 */
[----:B------:R-:W-:Y:S05]  /*ef90*/  BRA.DIV UR4, `(.L_x_4292) ;  /* 0x0000001604387947 */ /* 0x000fea000b800000 */
[----:B-----5:R0:W2:Y:S02]  /*efa0*/  SHFL.IDX PT, R14, R2, RZ, 0x1f ;  /* 0x00001fff020e7589 */ /* 0x0200a400000e0000 */
.L_x_4340:
[----:B------:R-:W3:Y:S01]  /*efb0*/  @!P0 S2R R3, SR_CgaCtaId ;  /* 0x0000000000038919 */ /* 0x000ee20000008800 */
[----:B------:R-:W-:Y:S05]  /*efc0*/  WARPSYNC.ALL ;  /* 0x0000000000007948 */ /* 0x000fea0003800000 */
[----:B------:R-:W-:Y:S01]  /*efd0*/  BAR.SYNC.DEFER_BLOCKING 0x4, 0x180 ;  /* 0x0106000000007b1d */ /* 0x000fe20000010000 */
[----:B------:R-:W-:-:S05]  /*efe0*/  @!P0 MOV R0, 0x400 ;  /* 0x0000040000008802 */ /* 0x000fca0000000f00 */
[----:B--2---:R2:W-:Y:S01]  /*eff0*/  STL [R1+0x10], R14 ;  /* 0x0000100e01007387 */ /* 0x0045e20000100800 */
[----:B---3--:R-:W-:-:S05]  /*f000*/  @!P0 LEA R17, R3, R0, 0x18 ;  /* 0x0000000003118211 */ /* 0x008fca00078ec0ff */
[----:B------:R2:W-:Y:S01]  /*f010*/  @!P0 STS [R17+0x228d0], R2 ;  /* 0x0228d00211008388 */ /* 0x0005e20000000800 */
[----:B------:R-:W-:Y:S06]  /*f020*/  BAR.ARV 0x5, 0x180 ;  /* 0x0146000000007b1d */ /* 0x000fec0000002000 */
.L_x_4291:
[----:B------:R-:W3:Y:S01]  /*f030*/  LDL R0, [R1+0x10] ;  /* 0x0000100001007983 */ /* 0x000ee20000100800 */
[----:B------:R-:W-:Y:S02]  /*f040*/  ULDC UR4, c[0x0][0xc38] ;  /* 0x00030e0000047ab9 */ /* 0x000fe40000000800 */
[----:B---3--:R-:W-:-:S13]  /*f050*/  ISETP.GE.AND P0, PT, R0, UR4, PT ;  /* 0x0000000400007c0c */ /* 0x008fda000bf06270 */
[----:B------:R-:W-:Y:S05]  /*f060*/  @!P0 BRA `(.L_x_4293) ;  /* 0xffffffbc009c8947 */ /* 0x000fea000383ffff */
.L_x_4203:
[----:B-1----:R-:W3:Y:S01]  /*f070*/  LDL.LU R0, [R1+0x1c] ;  /* 0x00001c0001007983 */ /* 0x002ee20000300800 */
[----:B------:R-:W-:Y:S01]  /*f080*/  BSSY B0, `(.L_x_4294) ;  /* 0x000000b000007945 */ /* 0x000fe20003800000 */
[----:B------:R-:W1:Y:S01]  /*f090*/  S2R R5, SR_CgaCtaId ;  /* 0x0000000000057919 */ /* 0x000e620000008800 */
[----:B---3--:R-:W-:-:S05]  /*f0a0*/  VIADD R0, R0, 0x1 ;  /* 0x0000000100007836 */ /* 0x008fca0000000000 */
[----:B0-2---:R-:W-:-:S04]  /*f0b0*/  LEA.HI R2, R0, R0, RZ, 0x1 ;  /* 0x0000000000027211 */ /* 0x005fc800078f08ff */
[----:B------:R-:W-:-:S05]  /*f0c0*/  LOP3.LUT R3, R2, 0xfffffffe, RZ, 0xc0, !PT ;  /* 0xfffffffe02037812 */ /* 0x000fca00078ec0ff */
[----:B------:R-:W-:Y:S01]  /*f0d0*/  IMAD.IADD R3, R0, 0x1, -R3 ;  /* 0x0000000100037824 */ /* 0x000fe200078e0a03 */
[----:B------:R-:W-:-:S04]  /*f0e0*/  MOV R0, 0x400 ;  /* 0x0000040000007802 */ /* 0x000fc80000000f00 */
[----:B-1----:R-:W-:Y:S02]  /*f0f0*/  LEA R0, R5, R0, 0x18 ;  /* 0x0000000005007211 */ /* 0x002fe400078ec0ff */
[----:B------:R-:W-:-:S04]  /*f100*/  SHF.L.U32 R3, R3, 0x1f, RZ ;  /* 0x0000001f03037819 */ /* 0x000fc800000006ff */
[----:B------:R-:W0:Y:S02]  /*f110*/  SYNCS.PHASECHK.TRANS64.TRYWAIT P0, [R0+URZ+0x22820], R3 ;  /* 0x02282003000075a7 */ /* 0x000e24000800017f */
[----:B0-----:R-:W-:Y:S05]  /*f120*/  @!P0 BRA `(.L_x_4295) ;  /* 0x0000001000fc8947 */ /* 0x001fea0003800000 */
.L_x_4341:
[----:B------:R-:W-:Y:S05]  /*f130*/  BSYNC B0 ;  /* 0x0000000000007941 */ /* 0x000fea0003800000 */
.L_x_4294:
[----:B------:R-:W-:-:S03]  /*f140*/  UMOV UR4, 0xffffffff ;  /* 0xffffffff00047882 */ /* 0x000fc60000000000 */
[----:B------:R-:W-:Y:S05]  /*f150*/  BRA.DIV UR4, `(.L_x_4296) ;  /* 0x0000001604047947 */ /* 0x000fea000b800000 */
[----:B------:R-:W1:Y:S02]  /*f160*/  S2R R2, SR_TID.X ;  /* 0x0000000000027919 */ /* 0x000e640000002100 */
[----:B-1----:R-:W-:-:S04]  /*f170*/  SHF.R.U32.HI R2, RZ, 0x5, R2 ;  /* 0x00000005ff027819 */ /* 0x002fc80000011602 */
[----:B------:R-:W-:-:S05]  /*f180*/  LOP3.LUT R2, R2, 0x3, RZ, 0xc0, !PT ;  /* 0x0000000302027812 */ /* 0x000fca00078ec0ff */
[----:B------:R1:W2:Y:S02]  /*f190*/  SHFL.IDX PT, R14, R2, RZ, 0x1f ;  /* 0x00001fff020e7589 */ /* 0x0002a400000e0000 */
.L_x_4344:
[----:B--2---:R-:W-:Y:S01]  /*f1a0*/  ISETP.NE.AND P0, PT, R14, RZ, PT ;  /* 0x000000ff0e00720c */ /* 0x004fe20003f05270 */
[----:B------:R-:W-:-:S12]  /*f1b0*/  BSSY B0, `(.L_x_4297) ;  /* 0x0000025000007945 */ /* 0x000fd80003800000 */
[----:B------:R-:W-:Y:S05]  /*f1c0*/  @P0 BRA `(.L_x_4298) ;  /* 0x00000000008c0947 */ /* 0x000fea0003800000 */
[----:B------:R-:W-:-:S03]  /*f1d0*/  UMOV UR4, 0xffffffff ;  /* 0xffffffff00047882 */ /* 0x000fc60000000000 */
[----:B------:R-:W-:Y:S05]  /*f1e0*/  BRA.DIV UR4, `(.L_x_4299) ;  /* 0x0000001604147947 */ /* 0x000fea000b800000 */
[----:B------:R-:W-:-:S13]  /*f1f0*/  ELECT P6, URZ, PT ;  /* 0x00000000003f782f */ /* 0x000fda00038c0000 */
.L_x_4347:
[----:B------:R-:W-:Y:S05]  /*f200*/  @!P6 BRA `(.L_x_4298) ;  /* 0x00000000007ce947 */ /* 0x000fea0003800000 */
[----:B------:R-:W-:-:S06]  /*f210*/  ULOP3.LUT UR4, UR40, 0x2, URZ, 0xfc, !UPT ;  /* 0x0000000228047892 */ /* 0x000fcc000f8efc3f */
[----:B-1----:R-:W-:-:S05]  /*f220*/  IMAD.U32 R2, RZ, RZ, UR4 ;  /* 0x00000004ff027e24 */ /* 0x002fca000f8e00ff */
[----:B------:R-:W-:-:S13]  /*f230*/  ISETP.NE.AND P2, PT, R2, 0x3, PT ;  /* 0x000000030200780c */ /* 0x000fda0003f45270 */
[----:B------:R-:W-:Y:S05]  /*f240*/  @!P2 BRA `(.L_x_4300) ;  /* 0x000000000004a947 */ /* 0x000fea0003800000 */
[----:B------:R-:W-:Y:S01]  /*f250*/  BPT.TRAP 0x1 ;  /* 0x000000040000795c */ /* 0x000fe20000300000 */
.L_x_4300:
[----:B------:R-:W2:Y:S01]  /*f260*/  LDL.LU R7, [R1] ;  /* 0x0000000001077983 */ /* 0x000ea20000300800 */
[----:B0-----:R-:W-:Y:S02]  /*f270*/  VIADD R3, R0, 0x22840 ;  /* 0x0002284000037836 */ /* 0x001fe40000000000 */
[C---:B------:R-:W-:Y:S02]  /*f280*/  VIADD R2, R18.reuse, 0x1 ;  /* 0x0000000112027836 */ /* 0x040fe40000000000 */
[----:B------:R-:W-:-:S03]  /*f290*/  IMAD R6, R18, 0x8, R3 ;  /* 0x0000000812067824 */ /* 0x000fc600078e0203 */
[----:B------:R-:W-:-:S04]  /*f2a0*/  ISETP.NE.AND P1, PT, R2, 0x2, PT ;  /* 0x000000020200780c */ /* 0x000fc80003f25270 */
[----:B------:R-:W-:Y:S02]  /*f2b0*/  SEL R4, RZ, 0x1, P1 ;  /* 0x00000001ff047807 */ /* 0x000fe40000800000 */
[C---:B--2---:R-:W-:Y:S02]  /*f2c0*/  SHF.L.U32 R5, R7.reuse, 0x1f, RZ ;  /* 0x0000001f07057819 */ /* 0x044fe400000006ff */
[----:B------:R-:W-:Y:S02]  /*f2d0*/  LOP3.LUT R7, R7, R4, RZ, 0x3c, !PT ;  /* 0x0000000407077212 */ /* 0x000fe400078e3cff */
[----:B------:R-:W0:Y:S01]  /*f2e0*/  SYNCS.PHASECHK.TRANS64.TRYWAIT P0, [R6+URZ], R5 ;  /* 0x00000005060075a7 */ /* 0x000e22000800017f */
[----:B------:R-:W-:Y:S02]  /*f2f0*/  SEL R4, R2, RZ, P1 ;  /* 0x000000ff02047207 */ /* 0x000fe40000800000 */
[----:B------:R-:W-:-:S03]  /*f300*/  SHF.L.U32 R2, R7, 0x1f, RZ ;  /* 0x0000001f07027819 */ /* 0x000fc600000006ff */
[----:B------:R-:W-:Y:S01]  /*f310*/  IMAD R3, R4, 0x8, R3 ;  /* 0x0000000804037824 */ /* 0x000fe200078e0203 */
[----:B0-----:R-:W-:Y:S06]  /*f320*/  @!P0 BRA `(.L_x_4301) ;  /* 0x0000001000e48947 */ /* 0x001fec0003800000 */
.L_x_4348:
[----:B------:R-:W1:Y:S02]  /*f330*/  SYNCS.PHASECHK.TRANS64.TRYWAIT P0, [R3+URZ], R2 ;  /* 0x00000002030075a7 */ /* 0x000e64000800017f */
[----:B-1----:R-:W-:Y:S05]  /*f340*/  @!P0 BRA `(.L_x_4302) ;  /* 0x0000001000f08947 */ /* 0x002fea0003800000 */
.L_x_4349:
[----:B------:R-:W-:Y:S05]  /*f350*/  @!P2 BRA `(.L_x_4303) ;  /* 0x000000000004a947 */ /* 0x000fea0003800000 */
[----:B------:R-:W-:Y:S01]  /*f360*/  BPT.TRAP 0x1 ;  /* 0x000000040000795c */ /* 0x000fe20000300000 */
.L_x_4303:
[----:B-1----:R-:W-:-:S04]  /*f370*/  VIADD R3, R0, 0x22860 ;  /* 0x0002286000037836 */ /* 0x002fc80000000000 */
[----:B------:R-:W-:-:S04]  /*f380*/  IMAD R18, R18, 0x8, R3 ;  /* 0x0000000812127824 */ /* 0x000fc800078e0203 */
[----:B------:R-:W1:Y:S02]  /*f390*/  SYNCS.PHASECHK.TRANS64.TRYWAIT P0, [R18+URZ], R5 ;  /* 0x00000005120075a7 */ /* 0x000e64000800017f */
[----:B-1----:R-:W-:Y:S05]  /*f3a0*/  @!P0 BRA `(.L_x_4304) ;  /* 0x0000001000ec8947 */ /* 0x002fea0003800000 */
.L_x_4350:
[----:B------:R-:W-:-:S07]  /*f3b0*/  IMAD R3, R4, 0x8, R3 ;  /* 0x0000000804037824 */ /* 0x000fce00078e0203 */
.L_x_4305:
[----:B--2---:R2:W3:Y:S02]  /*f3c0*/  SYNCS.PHASECHK.TRANS64.TRYWAIT P0, [R3+URZ], R2 ;  /* 0x00000002030075a7 */ /* 0x0044e4000800017f */
[----:B---3--:R-:W-:Y:S05]  /*f3d0*/  @!P0 NANOSLEEP.SYNCS 0x989680 ;  /* 0x009896800000895d */ /* 0x008fea0003900000 */
[----:B------:R-:W3:Y:S02]  /*f3e0*/  @!P0 SYNCS.PHASECHK.TRANS64 P0, [R3+URZ], R2 ;  /* 0x00000002030085a7 */ /* 0x000ee4000800007f */
[----:B---3--:R-:W-:Y:S05]  /*f3f0*/  @!P0 BRA `(.L_x_4305) ;  /* 0xfffffffc00f08947 */ /* 0x008fea000383ffff */
.L_x_4298:
[----:B------:R-:W-:Y:S05]  /*f400*/  BSYNC B0 ;  /* 0x0000000000007941 */ /* 0x000fea0003800000 */
.L_x_4297:
[----:B------:R-:W-:Y:S05]  /*f410*/  EXIT ;  /* 0x000000000000794d */ /* 0x000fea0003800000 */
.L_x_4156:
[----:B0-----:R0:W1:Y:S02]  /*f420*/  SYNCS.PHASECHK.TRANS64.TRYWAIT P0, [R7+URZ+0x22800], R0 ;  /* 0x02280000070075a7 */ /* 0x001064000800017f */
[----:B-1----:R-:W-:Y:S05]  /*f430*/  @!P0 NANOSLEEP.SYNCS 0x989680 ;  /* 0x009896800000895d */ /* 0x002fea0003900000 */
[----:B------:R-:W1:Y:S02]  /*f440*/  @!P0 SYNCS.PHASECHK.TRANS64 P0, [R7+URZ+0x22800], R0 ;  /* 0x02280000070085a7 */ /* 0x000e64000800007f */
[----:B-1----:R-:W-:Y:S05]  /*f450*/  @!P0 BRA `(.L_x_4156) ;  /* 0xfffffffc00f08947 */ /* 0x002fea000383ffff */
[----:B------:R-:W-:Y:S05]  /*f460*/  BRA `(.L_x_4306) ;  /* 0xffffff2400407947 */ /* 0x000fea000383ffff */
.L_x_4160:
[----:B-1----:R1:W2:Y:S02]  /*f470*/  SYNCS.PHASECHK.TRANS64.TRYWAIT P1, [R6+URZ+0x22830], R11 ;  /* 0x0228300b060075a7 */ /* 0x0022a4000802017f */
[----:B--2---:R-:W-:Y:S05]  /*f480*/  @!P1 NANOSLEEP.SYNCS 0x989680 ;  /* 0x009896800000995d */ /* 0x004fea0003900000 */
[----:B------:R-:W2:Y:S02]  /*f490*/  @!P1 SYNCS.PHASECHK.TRANS64 P1, [R6+URZ+0x22830], R11 ;  /* 0x0228300b060095a7 */ /* 0x000ea4000802007f */
[----:B--2---:R-:W-:Y:S05]  /*f4a0*/  @!P1 BRA `(.L_x_4160) ;  /* 0xfffffffc00f09947 */ /* 0x004fea000383ffff */
[----:B------:R-:W-:Y:S05]  /*f4b0*/  BRA `(.L_x_4159) ;  /* 0xffffff24006c7947 */ /* 0x000fea000383ffff */
.L_x_4164:
[----:B---3--:R3:W4:Y:S02]  /*f4c0*/  SYNCS.PHASECHK.TRANS64.TRYWAIT P3, [R6+URZ+0x22850], R11 ;  /* 0x0228500b060075a7 */ /* 0x008724000806017f */
[----:B----4-:R-:W-:Y:S05]  /*f4d0*/  @!P3 NANOSLEEP.SYNCS 0x989680 ;  /* 0x009896800000b95d */ /* 0x010fea0003900000 */
[----:B------:R-:W4:Y:S02]  /*f4e0*/  @!P3 SYNCS.PHASECHK.TRANS64 P3, [R6+URZ+0x22850], R11 ;  /* 0x0228500b0600b5a7 */ /* 0x000f24000806007f */
[----:B----4-:R-:W-:Y:S05]  /*f4f0*/  @!P3 BRA `(.L_x_4164) ;  /* 0xfffffffc00f0b947 */ /* 0x010fea000383ffff */
[----:B------:R-:W-:Y:S05]  /*f500*/  BRA `(.L_x_4163) ;  /* 0xffffff3c007c7947 */ /* 0x000fea000383ffff */
.L_x_4169:
[----:B-1----:R-:W-:-:S04]  /*f510*/  IMAD.U32 R3, RZ, RZ, UR26 ;  /* 0x0000001aff037e24 */ /* 0x002fc8000f8e00ff */
[----:B------:R1:W2:Y:S03]  /*f520*/  SYNCS.PHASECHK.TRANS64.TRYWAIT P3, [R3+URZ+0x22830], R6 ;  /* 0x02283006030075a7 */ /* 0x0002a6000806017f */
[----:B--2---:R-:W-:Y:S05]  /*f530*/  @!P3 NANOSLEEP.SYNCS 0x989680 ;  /* 0x009896800000b95d */ /* 0x004fea0003900000 */
[----:B------:R-:W2:Y:S02]  /*f540*/  @!P3 SYNCS.PHASECHK.TRANS64 P3, [R3+URZ+0x22830], R6 ;  /* 0x022830060300b5a7 */ /* 0x000ea4000806007f */
[----:B--2---:R-:W-:Y:S05]  /*f550*/  @!P3 BRA `(.L_x_4169) ;  /* 0xfffffffc00ecb947 */ /* 0x004fea000383ffff */
[----:B------:R-:W-:Y:S05]  /*f560*/  BRA `(.L_x_4168) ;  /* 0xffffff4000b47947 */ /* 0x000fea000383ffff */
.L_x_4173:
[----:B--2---:R2:W3:Y:S02]  /*f570*/  SYNCS.PHASECHK.TRANS64.TRYWAIT P3, [R177+URZ+0x22850], R6 ;  /* 0x02285006b10075a7 */ /* 0x0044e4000806017f */
[----:B---3--:R-:W-:Y:S05]  /*f580*/  @!P3 NANOSLEEP.SYNCS 0x989680 ;  /* 0x009896800000b95d */ /* 0x008fea0003900000 */
[----:B------:R-:W3:Y:S02]  /*f590*/  @!P3 SYNCS.PHASECHK.TRANS64 P3, [R177+URZ+0x22850], R6 ;  /* 0x02285006b100b5a7 */ /* 0x000ee4000806007f */
[----:B---3--:R-:W-:Y:S05]  /*f5a0*/  @!P3 BRA `(.L_x_4173) ;  /* 0xfffffffc00f0b947 */ /* 0x008fea000383ffff */
[----:B------:R-:W-:Y:S05]  /*f5b0*/  BRA `(.L_x_4172) ;  /* 0xffffff6000a87947 */ /* 0x000fea000383ffff */
.L_x_4179:
[----:B-1----:R-:W-:-:S04]  /*f5c0*/  IMAD.U32 R3, RZ, RZ, UR24 ;  /* 0x00000018ff037e24 */ /* 0x002fc8000f8e00ff */
[----:B------:R1:W2:Y:S03]  /*f5d0*/  SYNCS.PHASECHK.TRANS64.TRYWAIT P1, [R3+URZ+0x22830], R6 ;  /* 0x02283006030075a7 */ /* 0x0002a6000802017f */
[----:B--2---:R-:W-:Y:S05]  /*f5e0*/  @!P1 NANOSLEEP.SYNCS 0x989680 ;  /* 0x009896800000995d */ /* 0x004fea0003900000 */
[----:B------:R-:W2:Y:S02]  /*f5f0*/  @!P1 SYNCS.PHASECHK.TRANS64 P1, [R3+URZ+0x22830], R6 ;  /* 0x02283006030095a7 */ /* 0x000ea4000802007f */
[----:B--2---:R-:W-:Y:S05]  /*f600*/  @!P1 BRA `(.L_x_4179) ;  /* 0xfffffffc00ec9947 */ /* 0x004fea000383ffff */
[----:B------:R-:W-:Y:S05]  /*f610*/  BRA `(.L_x_4178) ;  /* 0xffffff6400b47947 */ /* 0x000fea000383ffff */
.L_x_4183:
[----:B--2---:R2:W3:Y:S02]  /*f620*/  SYNCS.PHASECHK.TRANS64.TRYWAIT P1, [R183+URZ+0x22850], R6 ;  /* 0x02285006b70075a7 */ /* 0x0044e4000802017f */
[----:B---3--:R-:W-:Y:S05]  /*f630*/  @!P1 NANOSLEEP.SYNCS 0x989680 ;  /* 0x009896800000995d */ /* 0x008fea0003900000 */
[----:B------:R-:W3:Y:S02]  /*f640*/  @!P1 SYNCS.PHASECHK.TRANS64 P1, [R183+URZ+0x22850], R6 ;  /* 0x02285006b70095a7 */ /* 0x000ee4000802007f */
[----:B---3--:R-:W-:Y:S05]  /*f650*/  @!P1 BRA `(.L_x_4183) ;  /* 0xfffffffc00f09947 */ /* 0x008fea000383ffff */
[----:B------:R-:W-:Y:S05]  /*f660*/  BRA `(.L_x_4182) ;  /* 0xffffff7c00d47947 */ /* 0x000fea000383ffff */
.L_x_4214:
[----:B------:R-:W-:Y:S02]  /*f670*/  IMAD.MOV.U32 R13, RZ, RZ, R4 ;  /* 0x000000ffff0d7224 */ /* 0x000fe400078e0004 */
[----:B------:R-:W-:Y:S02]  /*f680*/  IMAD.MOV.U32 R12, RZ, RZ, RZ ;  /* 0x000000ffff0c7224 */ /* 0x000fe400078e00ff */
[----:B------:R-:W-:Y:S02]  /*f690*/  IMAD.MOV.U32 R11, RZ, RZ, 0x1f ;  /* 0x0000001fff0b7424 */ /* 0x000fe400078e00ff */
[----:B------:R-:W-:-:S07]  /*f6a0*/  IMAD.MOV.U32 R15, RZ, RZ, -0x1 ;  /* 0xffffffffff0f7424 */ /* 0x000fce00078e00ff */
[----:B0-----:R-:W-:Y:S05]  /*f6b0*/  WARPSYNC.COLLECTIVE R15, `(.L_x_4307) ;  /* 0x000000000f087348 */ /* 0x001fea0003c00000 */
[----:B------:R1:W2:Y:S02]  /*f6c0*/  SHFL.IDX P6, R14, R13, R12, R11 ;  /* 0x0000000c0d0e7389 */ /* 0x0002a400000c000b */
[----:B012---:R-:W-:Y:S01]  /*f6d0*/  ENDCOLLECTIVE ;  /* 0x000000000000791b */ /* 0x007fe20003800000 */
.L_x_4307:
[----:B------:R-:W-:Y:S05]  /*f6e0*/  BRA `(.L_x_4308) ;  /* 0xffffffc000bc7947 */ /* 0x000fea000383ffff */
.L_x_4216:
[----:B------:R-:W-:Y:S01]  /*f6f0*/  BSSY B0, `(.L_x_4309) ;  /* 0x0000006000007945 */ /* 0x000fe20003800000 */
[----:B------:R-:W-:-:S07]  /*f700*/  IMAD.MOV.U32 R15, RZ, RZ, -0x1 ;  /* 0xffffffffff0f7424 */ /* 0x000fce00078e00ff */
[----:B0--3--:R-:W-:Y:S05]  /*f710*/  WARPSYNC.COLLECTIVE R15, `(.L_x_4310) ;  /* 0x000000000f0c7348 */ /* 0x009fea0003c00000 */
[----:B------:R-:W-:Y:S02]  /*f720*/  ELECT P6, UR62, PT ;  /* 0x00000000003e782f */ /* 0x000fe400038c0000 */
[----:B------:R-:W-:Y:S01]  /*f730*/  MOV R14, UR62 ;  /* 0x0000003e000e7c02 */ /* 0x000fe20008000f00 */
[----:B0--3--:R-:W-:Y:S10]  /*f740*/  ENDCOLLECTIVE ;  /* 0x000000000000791b */ /* 0x009ff40003800000 */
.L_x_4310:
[----:B------:R-:W-:Y:S05]  /*f750*/  BSYNC B0 ;  /* 0x0000000000007941 */ /* 0x000fea0003800000 */
.L_x_4309:
[----:B------:R-:W-:Y:S05]  /*f760*/  BRA `(.L_x_4311) ;  /* 0xffffffc000c07947 */ /* 0x000fea000383ffff */
.L_x_4218:
[----:B0-----:R0:W1:Y:S02]  /*f770*/  SYNCS.PHASECHK.TRANS64.TRYWAIT P0, [R3+URZ+0x22840], R0 ;  /* 0x02284000030075a7 */ /* 0x001064000800017f */
[----:B-1----:R-:W-:Y:S05]  /*f780*/  @!P0 NANOSLEEP.SYNCS 0x989680 ;  /* 0x009896800000895d */ /* 0x002fea0003900000 */
[----:B------:R-:W1:Y:S02]  /*f790*/  @!P0 SYNCS.PHASECHK.TRANS64 P0, [R3+URZ+0x22840], R0 ;  /* 0x02284000030085a7 */ /* 0x000e64000800007f */
[----:B-1----:R-:W-:Y:S05]  /*f7a0*/  @!P0 BRA `(.L_x_4218) ;  /* 0xfffffffc00f08947 */ /* 0x002fea000383ffff */
[----:B------:R-:W-:Y:S05]  /*f7b0*/  BRA `(.L_x_4312) ;  /* 0xffffffc400247947 */ /* 0x000fea000383ffff */
.L_x_4222:
[----:B------:R-:W-:Y:S01]  /*f7c0*/  IMAD.MOV.U32 R13, RZ, RZ, R2 ;  /* 0x000000ffff0d7224 */ /* 0x000fe200078e0002 */
[----:B------:R-:W-:Y:S01]  /*f7d0*/  LOP3.LUT R9, R9, 0x7f, RZ, 0xc0, !PT ;  /* 0x0000007f09097812 */ /* 0x000fe200078ec0ff */
[----:B------:R-:W-:Y:S02]  /*f7e0*/  IMAD.MOV.U32 R12, RZ, RZ, RZ ;  /* 0x000000ffff0c7224 */ /* 0x000fe400078e00ff */
[----:B------:R-:W-:Y:S01]  /*f7f0*/  IMAD.MOV.U32 R11, RZ, RZ, 0x181f ;  /* 0x0000181fff0b7424 */ /* 0x000fe200078e00ff */
[----:B------:R-:W-:Y:S01]  /*f800*/  SHF.R.U32.HI R9, RZ, 0x3, R9 ;  /* 0x00000003ff097819 */ /* 0x000fe20000011609 */
[----:B------:R-:W-:Y:S02]  /*f810*/  IMAD.MOV.U32 R15, RZ, RZ, -0x1 ;  /* 0xffffffffff0f7424 */ /* 0x000fe400078e00ff */
[----:B------:R-:W-:-:S07]  /*f820*/  IMAD.U32 R4, RZ, RZ, UR39 ;  /* 0x00000027ff047e24 */ /* 0x000fce000f8e00ff */
[----:B-----5:R-:W-:Y:S05]  /*f830*/  WARPSYNC.COLLECTIVE R15, `(.L_x_4313) ;  /* 0x000000000f087348 */ /* 0x020fea0003c00000 */
[----:B------:R0:W1:Y:S02]  /*f840*/  SHFL.IDX P6, R14, R13, R12, R11 ;  /* 0x0000000c0d0e7389 */ /* 0x00006400000c000b */
[----:B01---5:R-:W-:Y:S01]  /*f850*/  ENDCOLLECTIVE ;  /* 0x000000000000791b */ /* 0x023fe20003800000 */
.L_x_4313:
[----:B------:R-:W-:Y:S02]  /*f860*/  IMAD R4, R4, 0x80, R9 ;  /* 0x0000008004047824 */ /* 0x000fe400078e0209 */
[----:B------:R-:W-:Y:S02]  /*f870*/  IMAD.MOV.U32 R13, RZ, RZ, R0 ;  /* 0x000000ffff0d7224 */ /* 0x000fe400078e0000 */
[----:B------:R-:W-:-:S07]  /*f880*/  IMAD.MOV.U32 R5, RZ, RZ, R14 ;  /* 0x000000ffff057224 */ /* 0x000fce00078e000e */
[----:B------:R-:W-:Y:S05]  /*f890*/  WARPSYNC.COLLECTIVE R15, `(.L_x_4314) ;  /* 0x000000000f087348 */ /* 0x000fea0003c00000 */
[----:B------:R0:W1:Y:S02]  /*f8a0*/  SHFL.IDX P6, R14, R13, R12, R11 ;  /* 0x0000000c0d0e7389 */ /* 0x00006400000c000b */
[----:B01----:R-:W-:Y:S01]  /*f8b0*/  ENDCOLLECTIVE ;  /* 0x000000000000791b */ /* 0x003fe20003800000 */
.L_x_4314:
        /* <DEDUP_REMOVED lines=9> */
.L_x_4315:
[----:B------:R-:W-:Y:S02]  /*f950*/  @!P1 LEA R6, P2, R8, R6, 0x1 ;  /* 0x0000000608069211 */ /* 0x000fe400078408ff */
[----:B------:R-:W0:Y:S03]  /*f960*/  S2R R8, SR_TID.X ;  /* 0x0000000000087919 */ /* 0x000e260000002100 */
        /* <DEDUP_REMOVED lines=11> */
[----:B01----:R-:W-:Y:S05]  /*fa20*/  WARPSYNC.COLLECTIVE R15, `(.L_x_4316) ;  /* 0x000000000f087348 */ /* 0x003fea0003c00000 */
[----:B------:R2:W3:Y:S02]  /*fa30*/  SHFL.IDX P6, R14, R13, R12, R11 ;  /* 0x0000000c0d0e7389 */ /* 0x0004e400000c000b */
[----:B0123--:R-:W-:Y:S01]  /*fa40*/  ENDCOLLECTIVE ;  /* 0x000000000000791b */ /* 0x00ffe20003800000 */
.L_x_4316:
        /* <DEDUP_REMOVED lines=8> */
.L_x_4317:
[----:B------:R-:W-:Y:S02]  /*fad0*/  @!P1 LEA R6, P2, R7, R8, 0x1 ;  /* 0x0000000807069211 */ /* 0x000fe400078408ff */
[----:B------:R-:W0:Y:S03]  /*fae0*/  S2R R8, SR_TID.X ;  /* 0x0000000000087919 */ /* 0x000e260000002100 */
[----:B------:R-:W-:-:S05]  /*faf0*/  @!P1 IMAD.X R7, RZ, RZ, R9, P2 ;  /* 0x000000ffff079224 */ /* 0x000fca00010e0609 */
        /* <DEDUP_REMOVED lines=10> */
.L_x_4318:
[----:B------:R-:W-:Y:S02]  /*fba0*/  IMAD.SHL.U32 R9, R8, 0x8, RZ ;  /* 0x0000000808097824 */ /* 0x000fe400078e00ff */
[----:B------:R-:W-:Y:S02]  /*fbb0*/  VIADD R8, R4, 0x60 ;  /* 0x0000006004087836 */ /* 0x000fe40000000000 */
[----:B------:R-:W-:Y:S01]  /*fbc0*/  IMAD.MOV.U32 R13, RZ, RZ, R2 ;  /* 0x000000ffff0d7224 */ /* 0x000fe200078e0002 */
[----:B------:R-:W-:Y:S01]  /*fbd0*/  LOP3.LUT R9, R9, 0x38, RZ, 0xc0, !PT ;  /* 0x0000003809097812 */ /* 0x000fe200078ec0ff */
[----:B------:R-:W-:Y:S02]  /*fbe0*/  IMAD.MOV.U32 R12, RZ, RZ, 0x3 ;  /* 0x00000003ff0c7424 */ /* 0x000fe400078e00ff */
[----:B------:R-:W-:-:S07]  /*fbf0*/  IMAD.MOV.U32 R6, RZ, RZ, R14 ;  /* 0x000000ffff067224 */ /* 0x000fce00078e000e */
[----:B------:R-:W-:Y:S05]  /*fc00*/  WARPSYNC.COLLECTIVE R15, `(.L_x_4319) ;  /* 0x000000000f087348 */ /* 0x000fea0003c00000 */
[----:B------:R0:W1:Y:S02]  /*fc10*/  SHFL.IDX P6, R14, R13, R12, R11 ;  /* 0x0000000c0d0e7389 */ /* 0x00006400000c000b */
[----:B01----:R-:W-:Y:S01]  /*fc20*/  ENDCOLLECTIVE ;  /* 0x000000000000791b */ /* 0x003fe20003800000 */
.L_x_4319:
        /* <DEDUP_REMOVED lines=14> */
.L_x_4320:
[----:B------:R-:W-:Y:S02]  /*fd10*/  IMAD.MOV.U32 R13, RZ, RZ, R2 ;  /* 0x000000ffff0d7224 */ /* 0x000fe400078e0002 */
[----:B------:R-:W-:Y:S02]  /*fd20*/  IMAD.MOV.U32 R12, RZ, RZ, 0x4 ;  /* 0x00000004ff0c7424 */ /* 0x000fe400078e00ff */
[----:B------:R-:W-:-:S07]  /*fd30*/  IMAD.MOV.U32 R6, RZ, RZ, R14 ;  /* 0x000000ffff067224 */ /* 0x000fce00078e000e */
[----:B------:R-:W-:Y:S05]  /*fd40*/  WARPSYNC.COLLECTIVE R15, `(.L_x_4321) ;  /* 0x000000000f087348 */ /* 0x000fea0003c00000 */
[----:B------:R0:W1:Y:S02]  /*fd50*/  SHFL.IDX P6, R14, R13, R12, R11 ;  /* 0x0000000c0d0e7389 */ /* 0x00006400000c000b */
[----:B01----:R-:W-:Y:S01]  /*fd60*/  ENDCOLLECTIVE ;  /* 0x000000000000791b */ /* 0x003fe20003800000 */
.L_x_4321:
        /* <DEDUP_REMOVED lines=14> */
.L_x_4322:
[----:B------:R-:W-:Y:S02]  /*fe50*/  IMAD.MOV.U32 R13, RZ, RZ, R2 ;  /* 0x000000ffff0d7224 */ /* 0x000fe400078e0002 */
[----:B------:R-:W-:Y:S02]  /*fe60*/  IMAD.MOV.U32 R12, RZ, RZ, 0x5 ;  /* 0x00000005ff0c7424 */ /* 0x000fe400078e00ff */
[----:B------:R-:W-:-:S07]  /*fe70*/  IMAD.MOV.U32 R6, RZ, RZ, R14 ;  /* 0x000000ffff067224 */ /* 0x000fce00078e000e */
[----:B------:R-:W-:Y:S05]  /*fe80*/  WARPSYNC.COLLECTIVE R15, `(.L_x_4323) ;  /* 0x000000000f087348 */ /* 0x000fea0003c00000 */
[----:B------:R0:W1:Y:S02]  /*fe90*/  SHFL.IDX P6, R14, R13, R12, R11 ;  /* 0x0000000c0d0e7389 */ /* 0x00006400000c000b */
[----:B01----:R-:W-:Y:S01]  /*fea0*/  ENDCOLLECTIVE ;  /* 0x000000000000791b */ /* 0x003fe20003800000 */
.L_x_4323:
        /* <DEDUP_REMOVED lines=14> */
.L_x_4324:
[----:B------:R-:W-:Y:S02]  /*ff90*/  IMAD.MOV.U32 R13, RZ, RZ, R2 ;  /* 0x000000ffff0d7224 */ /* 0x000fe400078e0002 */
[----:B------:R-:W-:Y:S02]  /*ffa0*/  IMAD.MOV.U32 R12, RZ, RZ, 0x6 ;  /* 0x00000006ff0c7424 */ /* 0x000fe400078e00ff */
[----:B------:R-:W-:-:S07]  /*ffb0*/  IMAD.MOV.U32 R6, RZ, RZ, R14 ;  /* 0x000000ffff067224 */ /* 0x000fce00078e000e */
[----:B------:R-:W-:Y:S05]  /*ffc0*/  WARPSYNC.COLLECTIVE R15, `(.L_x_4325) ;  /* 0x000000000f087348 */ /* 0x000fea0003c00000 */
[----:B------:R0:W1:Y:S02]  /*ffd0*/  SHFL.IDX P6, R14, R13, R12, R11 ;  /* 0x0000000c0d0e7389 */ /* 0x00006400000c000b */
[----:B01----:R-:W-:Y:S01]  /*ffe0*/  ENDCOLLECTIVE ;  /* 0x000000000000791b */ /* 0x003fe20003800000 */
.L_x_4325:
        /* <DEDUP_REMOVED lines=13> */
.L_x_4326:
[----:B------:R-:W-:Y:S02]  /*100c0*/  IMAD.MOV.U32 R13, RZ, RZ, R2 ;  /* 0x000000ffff0d7224 */ /* 0x000fe400078e0002 */
[----:B------:R-:W-:Y:S02]  /*100d0*/  IMAD.MOV.U32 R12, RZ, RZ, 0x7 ;  /* 0x00000007ff0c7424 */ /* 0x000fe400078e00ff */
[----:B------:R-:W-:-:S07]  /*100e0*/  IMAD.MOV.U32 R6, RZ, RZ, R14 ;  /* 0x000000ffff067224 */ /* 0x000fce00078e000e */
[----:B------:R-:W-:Y:S05]  /*100f0*/  WARPSYNC.COLLECTIVE R15, `(.L_x_4327) ;  /* 0x000000000f087348 */ /* 0x000fea0003c00000 */
[----:B------:R0:W1:Y:S02]  /*10100*/  SHFL.IDX P6, R14, R13, R12, R11 ;  /* 0x0000000c0d0e7389 */ /* 0x00006400000c000b */
[----:B01----:R-:W-:Y:S01]  /*10110*/  ENDCOLLECTIVE ;  /* 0x000000000000791b */ /* 0x003fe20003800000 */
.L_x_4327:
        /* <DEDUP_REMOVED lines=12> */
.L_x_4328:
[----:B------:R-:W-:Y:S01]  /*101e0*/  IMAD.MOV.U32 R0, RZ, RZ, R14 ;  /* 0x000000ffff007224 */ /* 0x000fe200078e000e */
[----:B------:R-:W-:Y:S06]  /*101f0*/  BRA `(.L_x_4329) ;  /* 0xffffffc400447947 */ /* 0x000fec000383ffff */
.L_x_4225:
[----:B0-----:R0:W1:Y:S02]  /*10200*/  SYNCS.PHASECHK.TRANS64.TRYWAIT P0, [R17+URZ+0x22820], R0 ;  /* 0x02282000110075a7 */ /* 0x001064000800017f */
[----:B-1----:R-:W-:Y:S05]  /*10210*/  @!P0 NANOSLEEP.SYNCS 0x989680 ;  /* 0x009896800000895d */ /* 0x002fea0003900000 */
[----:B------:R-:W1:Y:S02]  /*10220*/  @!P0 SYNCS.PHASECHK.TRANS64 P0, [R17+URZ+0x22820], R0 ;  /* 0x02282000110085a7 */ /* 0x000e64000800007f */
[----:B-1----:R-:W-:Y:S05]  /*10230*/  @!P0 BRA `(.L_x_4225) ;  /* 0xfffffffc00f08947 */ /* 0x002fea000383ffff */
[----:B------:R-:W-:Y:S05]  /*10240*/  BRA `(.L_x_4330) ;  /* 0xffffffc400ac7947 */ /* 0x000fea000383ffff */
.L_x_4229:
[----:B-1----:R1:W2:Y:S02]  /*10250*/  SYNCS.PHASECHK.TRANS64.TRYWAIT P0, [R2+URZ+0x22860], R3 ;  /* 0x02286003020075a7 */ /* 0x0022a4000800017f */
[----:B--2---:R-:W-:Y:S05]  /*10260*/  @!P0 NANOSLEEP.SYNCS 0x989680 ;  /* 0x009896800000895d */ /* 0x004fea0003900000 */
[----:B------:R-:W2:Y:S02]  /*10270*/  @!P0 SYNCS.PHASECHK.TRANS64 P0, [R2+URZ+0x22860], R3 ;  /* 0x02286003020085a7 */ /* 0x000ea4000800007f */
[----:B--2---:R-:W-:Y:S05]  /*10280*/  @!P0 BRA `(.L_x_4229) ;  /* 0xfffffffc00f08947 */ /* 0x004fea000383ffff */
[----:B------:R-:W-:Y:S05]  /*10290*/  BRA `(.L_x_4331) ;  /* 0xffffffc400d07947 */ /* 0x000fea000383ffff */
.L_x_4242:
[----:B-1----:R1:W2:Y:S02]  /*102a0*/  SYNCS.PHASECHK.TRANS64.TRYWAIT P0, [R3+URZ+0x22840], R2 ;  /* 0x02284002030075a7 */ /* 0x0022a4000800017f */
[----:B--2---:R-:W-:Y:S05]  /*102b0*/  @!P0 NANOSLEEP.SYNCS 0x989680 ;  /* 0x009896800000895d */ /* 0x004fea0003900000 */
[----:B------:R-:W2:Y:S02]  /*102c0*/  @!P0 SYNCS.PHASECHK.TRANS64 P0, [R3+URZ+0x22840], R2 ;  /* 0x02284002030085a7 */ /* 0x000ea4000800007f */
[----:B--2---:R-:W-:Y:S05]  /*102d0*/  @!P0 BRA `(.L_x_4242) ;  /* 0xfffffffc00f08947 */ /* 0x004fea000383ffff */
[----:B------:R-:W-:Y:S05]  /*102e0*/  BRA `(.L_x_4332) ;  /* 0xffffffcc00c47947 */ /* 0x000fea000383ffff */
.L_x_4247:
[----:B--2---:R2:W3:Y:S02]  /*102f0*/  SYNCS.PHASECHK.TRANS64.TRYWAIT P0, [R3+URZ+0x22860], R2 ;  /* 0x02286002030075a7 */ /* 0x0044e4000800017f */
[----:B---3--:R-:W-:Y:S05]  /*10300*/  @!P0 NANOSLEEP.SYNCS 0x989680 ;  /* 0x009896800000895d */ /* 0x008fea0003900000 */
[----:B------:R-:W3:Y:S02]  /*10310*/  @!P0 SYNCS.PHASECHK.TRANS64 P0, [R3+URZ+0x22860], R2 ;  /* 0x02286002030085a7 */ /* 0x000ee4000800007f */
[----:B---3--:R-:W-:Y:S05]  /*10320*/  @!P0 BRA `(.L_x_4247) ;  /* 0xfffffffc00f08947 */ /* 0x008fea000383ffff */
[----:B------:R-:W-:Y:S05]  /*10330*/  BRA `(.L_x_4333) ;  /* 0xffffffd0003c7947 */ /* 0x000fea000383ffff */
.L_x_4259:
[----:B0-----:R0:W1:Y:S02]  /*10340*/  SYNCS.PHASECHK.TRANS64.TRYWAIT P0, [R4+URZ+0x22840], R2 ;  /* 0x02284002040075a7 */ /* 0x001064000800017f */
[----:B-1----:R-:W-:Y:S05]  /*10350*/  @!P0 NANOSLEEP.SYNCS 0x989680 ;  /* 0x009896800000895d */ /* 0x002fea0003900000 */
[----:B------:R-:W1:Y:S02]  /*10360*/  @!P0 SYNCS.PHASECHK.TRANS64 P0, [R4+URZ+0x22840], R2 ;  /* 0x02284002040085a7 */ /* 0x000e64000800007f */
[----:B-1----:R-:W-:Y:S05]  /*10370*/  @!P0 BRA `(.L_x_4259) ;  /* 0xfffffffc00f08947 */ /* 0x002fea000383ffff */
[----:B------:R-:W-:Y:S05]  /*10380*/  BRA `(.L_x_4334) ;  /* 0xffffffd8001c7947 */ /* 0x000fea000383ffff */
.L_x_4264:
[----:B-1----:R1:W2:Y:S02]  /*10390*/  SYNCS.PHASECHK.TRANS64.TRYWAIT P0, [R4+URZ+0x22860], R2 ;  /* 0x02286002040075a7 */ /* 0x0022a4000800017f */
[----:B--2---:R-:W-:Y:S05]  /*103a0*/  @!P0 NANOSLEEP.SYNCS 0x989680 ;  /* 0x009896800000895d */ /* 0x004fea0003900000 */
[----:B------:R-:W2:Y:S02]  /*103b0*/  @!P0 SYNCS.PHASECHK.TRANS64 P0, [R4+URZ+0x22860], R2 ;  /* 0x02286002040085a7 */ /* 0x000ea4000800007f */
[----:B--2---:R-:W-:Y:S05]  /*103c0*/  @!P0 BRA `(.L_x_4264) ;  /* 0xfffffffc00f08947 */ /* 0x004fea000383ffff */
[----:B------:R-:W-:Y:S05]  /*103d0*/  BRA `(.L_x_4335) ;  /* 0xffffffd800947947 */ /* 0x000fea000383ffff */
.L_x_4275:
[----:B--2---:R2:W3:Y:S02]  /*103e0*/  SYNCS.PHASECHK.TRANS64.TRYWAIT P0, [R4+URZ+0x22840], R2 ;  /* 0x02284002040075a7 */ /* 0x0044e4000800017f */
[----:B---3--:R-:W-:Y:S05]  /*103f0*/  @!P0 NANOSLEEP.SYNCS 0x989680 ;  /* 0x009896800000895d */ /* 0x008fea0003900000 */
[----:B------:R-:W3:Y:S02]  /*10400*/  @!P0 SYNCS.PHASECHK.TRANS64 P0, [R4+URZ+0x22840], R2 ;  /* 0x02284002040085a7 */ /* 0x000ee4000800007f */
[----:B---3--:R-:W-:Y:S05]  /*10410*/  @!P0 BRA `(.L_x_4275) ;  /* 0xfffffffc00f08947 */ /* 0x008fea000383ffff */
[----:B------:R-:W-:Y:S05]  /*10420*/  BRA `(.L_x_4336) ;  /* 0xffffffe0005c7947 */ /* 0x000fea000383ffff */
.L_x_4280:
[----:B-1----:R1:W3:Y:S02]  /*10430*/  SYNCS.PHASECHK.TRANS64.TRYWAIT P0, [R4+URZ+0x22860], R2 ;  /* 0x02286002040075a7 */ /* 0x0022e4000800017f */
[----:B---3--:R-:W-:Y:S05]  /*10440*/  @!P0 NANOSLEEP.SYNCS 0x989680 ;  /* 0x009896800000895d */ /* 0x008fea0003900000 */
[----:B------:R-:W3:Y:S02]  /*10450*/  @!P0 SYNCS.PHASECHK.TRANS64 P0, [R4+URZ+0x22860], R2 ;  /* 0x02286002040085a7 */ /* 0x000ee4000800007f */
[----:B---3--:R-:W-:Y:S05]  /*10460*/  @!P0 BRA `(.L_x_4280) ;  /* 0xfffffffc00f08947 */ /* 0x008fea000383ffff */
[----:B------:R-:W-:Y:S05]  /*10470*/  BRA `(.L_x_4337) ;  /* 0xffffffe000d47947 */ /* 0x000fea000383ffff */
.L_x_4292:
[----:B------:R-:W-:Y:S01]  /*10480*/  BSSY B0, `(.L_x_4338) ;  /* 0x0000008000007945 */ /* 0x000fe20003800000 */
[----:B-----5:R-:W-:Y:S02]  /*10490*/  IMAD.MOV.U32 R13, RZ, RZ, R2 ;  /* 0x000000ffff0d7224 */ /* 0x020fe400078e0002 */
[----:B------:R-:W-:Y:S02]  /*104a0*/  IMAD.MOV.U32 R12, RZ, RZ, RZ ;  /* 0x000000ffff0c7224 */ /* 0x000fe400078e00ff */
[----:B------:R-:W-:Y:S02]  /*104b0*/  IMAD.MOV.U32 R11, RZ, RZ, 0x1f ;  /* 0x0000001fff0b7424 */ /* 0x000fe400078e00ff */
[----:B------:R-:W-:-:S07]  /*104c0*/  IMAD.MOV.U32 R15, RZ, RZ, -0x1 ;  /* 0xffffffffff0f7424 */ /* 0x000fce00078e00ff */
[----:B-1----:R-:W-:Y:S05]  /*104d0*/  WARPSYNC.COLLECTIVE R15, `(.L_x_4339) ;  /* 0x000000000f087348 */ /* 0x002fea0003c00000 */
[----:B------:R0:W2:Y:S02]  /*104e0*/  SHFL.IDX P6, R14, R13, R12, R11 ;  /* 0x0000000c0d0e7389 */ /* 0x0000a400000c000b */
[----:B012---:R-:W-:Y:S01]  /*104f0*/  ENDCOLLECTIVE ;  /* 0x000000000000791b */ /* 0x007fe20003800000 */
.L_x_4339:
[----:B------:R-:W-:Y:S05]  /*10500*/  BSYNC B0 ;  /* 0x0000000000007941 */ /* 0x000fea0003800000 */
.L_x_4338:
[----:B------:R-:W-:Y:S05]  /*10510*/  BRA `(.L_x_4340) ;  /* 0xffffffe800a47947 */ /* 0x000fea000383ffff */
.L_x_4295:
[----:B0-----:R0:W1:Y:S02]  /*10520*/  SYNCS.PHASECHK.TRANS64.TRYWAIT P0, [R0+URZ+0x22820], R3 ;  /* 0x02282003000075a7 */ /* 0x001064000800017f */
[----:B-1----:R-:W-:Y:S05]  /*10530*/  @!P0 NANOSLEEP.SYNCS 0x989680 ;  /* 0x009896800000895d */ /* 0x002fea0003900000 */
[----:B------:R-:W1:Y:S02]  /*10540*/  @!P0 SYNCS.PHASECHK.TRANS64 P0, [R0+URZ+0x22820], R3 ;  /* 0x02282003000085a7 */ /* 0x000e64000800007f */
[----:B-1----:R-:W-:Y:S05]  /*10550*/  @!P0 BRA `(.L_x_4295) ;  /* 0xfffffffc00f08947 */ /* 0x002fea000383ffff */
[----:B------:R-:W-:Y:S05]  /*10560*/  BRA `(.L_x_4341) ;  /* 0xffffffe800f07947 */ /* 0x000fea000383ffff */
.L_x_4296:
        /* <DEDUP_REMOVED lines=11> */
.L_x_4343:
[----:B------:R-:W-:Y:S05]  /*10620*/  BSYNC B0 ;  /* 0x0000000000007941 */ /* 0x000fea0003800000 */
.L_x_4342:
[----:B------:R-:W-:Y:S05]  /*10630*/  BRA `(.L_x_4344) ;  /* 0xffffffe800d87947 */ /* 0x000fea000383ffff */
.L_x_4299:
[----:B------:R-:W-:Y:S01]  /*10640*/  BSSY B1, `(.L_x_4345) ;  /* 0x0000006000017945 */ /* 0x000fe20003800000 */
[----:B------:R-:W-:-:S07]  /*10650*/  IMAD.MOV.U32 R15, RZ, RZ, -0x1 ;  /* 0xffffffffff0f7424 */ /* 0x000fce00078e00ff */
[----:B01----:R-:W-:Y:S05]  /*10660*/  WARPSYNC.COLLECTIVE R15, `(.L_x_4346) ;  /* 0x000000000f0c7348 */ /* 0x003fea0003c00000 */
[----:B------:R-:W-:Y:S02]  /*10670*/  ELECT P6, UR62, PT ;  /* 0x00000000003e782f */ /* 0x000fe400038c0000 */
[----:B------:R-:W-:Y:S01]  /*10680*/  MOV R14, UR62 ;  /* 0x0000003e000e7c02 */ /* 0x000fe20008000f00 */
[----:B01----:R-:W-:Y:S10]  /*10690*/  ENDCOLLECTIVE ;  /* 0x000000000000791b */ /* 0x003ff40003800000 */
.L_x_4346:
[----:B------:R-:W-:Y:S05]  /*106a0*/  BSYNC B1 ;  /* 0x0000000000017941 */ /* 0x000fea0003800000 */
.L_x_4345:
[----:B------:R-:W-:Y:S05]  /*106b0*/  BRA `(.L_x_4347) ;  /* 0xffffffe800d07947 */ /* 0x000fea000383ffff */
.L_x_4301:
[----:B0-----:R0:W1:Y:S02]  /*106c0*/  SYNCS.PHASECHK.TRANS64.TRYWAIT P0, [R6+URZ], R5 ;  /* 0x00000005060075a7 */ /* 0x001064000800017f */
[----:B-1----:R-:W-:Y:S05]  /*106d0*/  @!P0 NANOSLEEP.SYNCS 0x989680 ;  /* 0x009896800000895d */ /* 0x002fea0003900000 */
[----:B------:R-:W1:Y:S02]  /*106e0*/  @!P0 SYNCS.PHASECHK.TRANS64 P0, [R6+URZ], R5 ;  /* 0x00000005060085a7 */ /* 0x000e64000800007f */
[----:B-1----:R-:W-:Y:S05]  /*106f0*/  @!P0 BRA `(.L_x_4301) ;  /* 0xfffffffc00f08947 */ /* 0x002fea000383ffff */
[----:B------:R-:W-:Y:S05]  /*10700*/  BRA `(.L_x_4348) ;  /* 0xffffffec00087947 */ /* 0x000fea000383ffff */
.L_x_4302:
[----:B-1----:R1:W2:Y:S02]  /*10710*/  SYNCS.PHASECHK.TRANS64.TRYWAIT P0, [R3+URZ], R2 ;  /* 0x00000002030075a7 */ /* 0x0022a4000800017f */
[----:B--2---:R-:W-:Y:S05]  /*10720*/  @!P0 NANOSLEEP.SYNCS 0x989680 ;  /* 0x009896800000895d */ /* 0x004fea0003900000 */
[----:B------:R-:W2:Y:S02]  /*10730*/  @!P0 SYNCS.PHASECHK.TRANS64 P0, [R3+URZ], R2 ;  /* 0x00000002030085a7 */ /* 0x000ea4000800007f */
[----:B--2---:R-:W-:Y:S05]  /*10740*/  @!P0 BRA `(.L_x_4302) ;  /* 0xfffffffc00f08947 */ /* 0x004fea000383ffff */
[----:B------:R-:W-:Y:S05]  /*10750*/  BRA `(.L_x_4349) ;  /* 0xffffffe800fc7947 */ /* 0x000fea000383ffff */
.L_x_4304:
[----:B-1----:R1:W2:Y:S02]  /*10760*/  SYNCS.PHASECHK.TRANS64.TRYWAIT P0, [R18+URZ], R5 ;  /* 0x00000005120075a7 */ /* 0x0022a4000800017f */
[----:B--2---:R-:W-:Y:S05]  /*10770*/  @!P0 NANOSLEEP.SYNCS 0x989680 ;  /* 0x009896800000895d */ /* 0x004fea0003900000 */
[----:B------:R-:W2:Y:S02]  /*10780*/  @!P0 SYNCS.PHASECHK.TRANS64 P0, [R18+URZ], R5 ;  /* 0x00000005120085a7 */ /* 0x000ea4000800007f */
[----:B--2---:R-:W-:Y:S05]  /*10790*/  @!P0 BRA `(.L_x_4304) ;  /* 0xfffffffc00f08947 */ /* 0x004fea000383ffff */
[----:B------:R-:W-:Y:S05]  /*107a0*/  BRA `(.L_x_4350) ;  /* 0xffffffec00007947 */ /* 0x000fea000383ffff */
.L_x_4351:
        /* <DEDUP_REMOVED lines=13> */
.L_x_6049:


//--------------------- .text._ZN7cutlass13device_kernelIN5flash11enable_sm90INS1_16FlashAttnFwdSm90INS1_25CollectiveMainloopFwdSm90ILi2EN4cute5tupleIJNS5_1CILi1EEES8_S8_EEENS6_IJNS7_ILi128EEENS7_ILi96EEENS7_ILi64EEEEEELi256ENS_10bfloat16_tEfNS_4arch4Sm90ELb1ELb0ELb0ELb0ELb0ELb0ELb1ELb1ELb0ELb1ELb0ELb0EEENS1_21CollectiveEpilogueFwdINS6_IJSA_NS7_ILi256EEESB_EEES9_SE_SG_Li256ELb0ELb1ELb0ELb0EEENS1_30DynamicPersistentTileSchedulerILi256ELi128ELb0ELb1ELb1EEEEEEEEEvNT_6ParamsE --------------------------
	.section	.text._ZN7cutlass13device_kernelIN5flash11enable_sm90INS1_16FlashAttnFwdSm90INS1_25CollectiveMainloopFwdSm90ILi2EN4cute5tupleIJNS5_1CILi1EEES8_S8_EEENS6_IJNS7_ILi128EEENS7_ILi96EEENS7_ILi64EEEEEELi256ENS_10bfloat16_tEfNS_4arch4Sm90ELb1ELb0ELb0ELb0ELb0ELb0ELb1ELb1ELb0ELb1ELb0ELb0EEENS1_21CollectiveEpilogueFwdINS6_IJSA_NS7_ILi256EEESB_EEES9_SE_SG_Li256ELb0ELb1ELb0ELb0EEENS1_30DynamicPersistentTileSchedulerILi256ELi128ELb0ELb1ELb1EEEEEEEEEvNT_6ParamsE,"ax",@progbits
	.align	128
.text._ZN7cutlass13device_kernelIN5flash11enable_sm90INS1_16FlashAttnFwdSm90INS1_25CollectiveMainloopFwdSm90ILi2EN4cute5tupleIJNS5_1CILi1EEES8_S8_EEENS6_IJNS7_ILi128EEENS7_ILi96EEENS7_ILi64EEEEEELi256ENS_10bfloat16_tEfNS_4arch4Sm90ELb1ELb0ELb0ELb0ELb0ELb0ELb1ELb1ELb0ELb1ELb0ELb0EEENS1_21CollectiveEpilogueFwdINS6_IJSA_NS7_ILi256EEESB_EEES9_SE_SG_Li256ELb0ELb1ELb0ELb0EEENS1_30DynamicPersistentTileSchedulerILi256ELi128ELb0ELb1ELb1EEEEEEEEEvNT_6ParamsE:
        .type           _ZN7cutlass13device_kernelIN5flash11enable_sm90INS1_16FlashAttnFwdSm90INS1_25CollectiveMainloopFwdSm90ILi2EN4cute5tupleIJNS5_1CILi1EEES8_S8_EEENS6_IJNS7_ILi128EEENS7_ILi96EEENS7_ILi64EEEEEELi256ENS_10bfloat16_tEfNS_4arch4Sm90ELb1ELb0ELb0ELb0ELb0ELb0ELb1ELb1ELb0ELb1ELb0ELb0EEENS1_21CollectiveEpilogueFwdINS6_IJSA_NS7_ILi256EEESB_EEES9_SE_SG_Li256ELb0ELb1ELb0ELb0EEENS1_30DynamicPersistentTileSchedulerILi256ELi128ELb0ELb1ELb1EEEEEEEEEvNT_6ParamsE,@function
        .size           _ZN7cutlass13device_kernelIN5flash11enable_sm90INS1_16FlashAttnFwdSm90INS1_25CollectiveMainloopFwdSm90ILi2EN4cute5tupleIJNS5_1CILi1EEES8_S8_EEENS6_IJNS7_ILi128EEENS7_ILi96EEENS7_ILi64EEEEEELi256ENS_10bfloat16_tEfNS_4arch4Sm90ELb1ELb0ELb0ELb0ELb0ELb0ELb1ELb1ELb0ELb1ELb0ELb0EEENS1_21CollectiveEpilogueFwdINS6_IJSA_NS7_ILi256EEESB_EEES9_SE_SG_Li256ELb0ELb1ELb0ELb0EEENS1_30DynamicPersistentTileSchedulerILi256ELi128ELb0ELb1ELb1EEEEEEEEEvNT_6ParamsE,(.L_x_6050 - _ZN7cutlass13device_kernelIN5flash11enable_sm90INS1_16FlashAttnFwdSm90INS1_25CollectiveMainloopFwdSm90ILi2EN4cute5tupleIJNS5_1CILi1EEES8_S8_EEENS6_IJNS7_ILi128EEENS7_ILi96EEENS7_ILi64EEEEEELi256ENS_10bfloat16_tEfNS_4arch4Sm90ELb1ELb0ELb0ELb0ELb0ELb0ELb1ELb1ELb0ELb1ELb0ELb0EEENS1_21CollectiveEpilogueFwdINS6_IJSA_NS7_ILi256EEESB_EEES9_SE_SG_Li256ELb0ELb1ELb0ELb0EEENS1_30DynamicPersistentTileSchedulerILi256ELi128ELb0ELb1ELb1EEEEEEEEEvNT_6ParamsE)
        .other          _ZN7cutlass13device_kernelIN5flash11enable_sm90INS1_16FlashAttnFwdSm90INS1_25CollectiveMainloopFwdSm90ILi2EN4cute5tupleIJNS5_1CILi1EEES8_S8_EEENS6_IJNS7_ILi128EEENS7_ILi96EEENS7_ILi64EEEEEELi256ENS_10bfloat16_tEfNS_4arch4Sm90ELb1ELb0ELb0ELb0ELb0ELb0ELb1ELb1ELb0ELb1ELb0ELb0EEENS1_21CollectiveEpilogueFwdINS6_IJSA_NS7_ILi256EEESB_EEES9_SE_SG_Li256ELb0ELb1ELb0ELb0EEENS1_30DynamicPersistentTileSchedulerILi256ELi128ELb0ELb1ELb1EEEEEEEEEvNT_6ParamsE,@"STO_CUDA_ENTRY STV_DEFAULT"
_ZN7cutlass13device_kernelIN5flash11enable_sm90INS1_16FlashAttnFwdSm90INS1_25CollectiveMainloopFwdSm90ILi2EN4cute5tupleIJNS5_1CILi1EEES8_S8_EEENS6_IJNS7_ILi128EEENS7_ILi96EEENS7_ILi64EEEEEELi256ENS_10bfloat16_tEfNS_4arch4Sm90ELb1ELb0ELb0ELb0ELb0ELb0ELb1ELb1ELb0ELb1ELb0ELb0EEENS1_21CollectiveEpilogueFwdINS6_IJSA_NS7_ILi256EEESB_EEES9_SE_SG_Li256ELb0ELb1ELb0ELb0EEENS1_30DynamicPersistentTileSchedulerILi256ELi128ELb0ELb1ELb1EEEEEEEEEvNT_6ParamsE:
        /* <DEDUP_REMOVED lines=18> */
.L_x_4353:
[----:B------:R-:W-:Y:S05]  /*0120*/  BSYNC B0 ;  /* 0x0000000000007941 */ /* 0x000fea0003800000 */
.L_x_4352:
        /* <DEDUP_REMOVED lines=43> */
.L_x_4354:
        /* <DEDUP_REMOVED lines=22> */
.L_x_4355:
        /* <DEDUP_REMOVED lines=18> */
.L_x_4356:
        /* <DEDUP_REMOVED lines=22> */
.L_x_4357:
        /* <DEDUP_REMOVED lines=22> */
.L_x_4358:
        /* <DEDUP_REMOVED lines=9> */
.L_x_4360:
[----:B------:R-:W-:-:S08]  /*09b0*/  NOP ;  /* 0x0000000000007918 */ /* 0x000fd00000000000 */
[----:B------:R-:W1:Y:S02]  /*09c0*/  USETMAXREG.TRY_ALLOC.CTAPOOL UP0, 0xf0 ;  /* 0x000000f0000079c8 */ /* 0x000e640008000600 */
[----:B-1----:R-:W-:-:S13]  /*09d0*/  PLOP3.LUT P0, PT, PT, PT, UP0, 0x80, 0x0 ;  /* 0x000000000000781c */ /* 0x002fda0003f0f008 */
[----:B------:R-:W-:Y:S05]  /*09e0*/  @!P0 BRA `(.L_x_4360) ;  /* 0xfffffffc00f08947 */ /* 0x000fea000383ffff */
[----:B------:R-:W1:Y:S01]  /*09f0*/  S2R R0, SR_TID.X ;  /* 0x0000000000007919 */ /* 0x000e620000002100 */
[----:B------:R-:W2:Y:S08]  /*0a00*/  S2UR UR4, SR_CTAID.X ;  /* 0x00000000000479c3 */ /* 0x000eb00000002500 */
[----:B------:R-:W-:Y:S08]  /*0a10*/  BAR.ARV 0x4, 0x180 ;  /* 0x0106000000007b1d */ /* 0x000ff00000002000 */
[----:B------:R-:W-:Y:S06]  /*0a20*/  BAR.ARV 0x8, 0x180 ;  /* 0x0206000000007b1d */ /* 0x000fec0000002000 */
[----:B-1----:R-:W-:-:S04]  /*0a30*/  SHF.R.U32.HI R0, RZ, 0x7, R0 ;  /* 0x00000007ff007819 */ /* 0x002fc80000011600 */
[----:B------:R-:W-:Y:S02]  /*0a40*/  ISETP.NE.AND P0, PT, R0, 0x1, PT ;  /* 0x000000010000780c */ /* 0x000fe40003f05270 */
[----:B------:R-:W2:Y:S11]  /*0a50*/  LDC R0, c[0x0][0xd38] ;  /* 0x00034e00ff007b82 */ /* 0x000eb60000000800 */
[----:B------:R-:W-:Y:S06]  /*0a60*/  @!P0 BAR.ARV 0x9, 0x100 ;  /* 0x0244000000008b1d */ /* 0x000fec0000002000 */
[----:B--2---:R-:W-:-:S13]  /*0a70*/  ISETP.LE.AND P0, PT, R0, UR4, PT ;  /* 0x0000000400007c0c */ /* 0x004fda000bf03270 */
[----:B------:R-:W-:Y:S05]  /*0a80*/  @P0 EXIT ;  /* 0x000000000000094d */ /* 0x000fea0003800000 */
[----:B------:R-:W2:Y:S01]  /*0a90*/  LDL R3, [R1+0x4c] ;  /* 0x00004c0001037983 */ /* 0x000ea20000100800 */
[----:B------:R-:W-:Y:S01]  /*0aa0*/  UMOV UR37, URZ ;  /* 0x0000003f00257c82 */ /* 0x000fe20008000000 */
[----:B------:R-:W-:Y:S01]  /*0ab0*/  UMOV UR36, URZ ;  /* 0x0000003f00247c82 */ /* 0x000fe20008000000 */
[----:B0-----:R-:W0:Y:S02]  /*0ac0*/  S2R R2, SR_TID.X ;  /* 0x0000000000027919 */ /* 0x001e240000002100 */
[----:B0-----:R-:W-:Y:S01]  /*0ad0*/  VIADD R232, R2, 0xffffff80 ;  /* 0xffffff8002e87836 */ /* 0x001fe20000000000 */
[----:B--2---:R-:W-:-:S04]  /*0ae0*/  R2UR UR5, R3 ;  /* 0x00000000030572ca */ /* 0x004fc800000e0000 */
[----:B------:R-:W-:-:S04]  /*0af0*/  SHF.R.S32.HI R3, RZ, 0x1f, R232 ;  /* 0x0000001fff037819 */ /* 0x000fc800000114e8 */
[CC--:B------:R-:W-:Y:S02]  /*0b00*/  LEA.HI R5, R3.reuse, R232.reuse, RZ, 0x7 ;  /* 0x000000e803057211 */ /* 0x0c0fe400078f38ff */
[-C--:B------:R-:W-:Y:S02]  /*0b10*/  LEA.HI R0, R3, R232.reuse, RZ, 0x4 ;  /* 0x000000e803007211 */ /* 0x080fe400078f20ff */
[----:B------:R-:W-:Y:S02]  /*0b20*/  LOP3.LUT R223, R5, 0xffffff80, RZ, 0xc0, !PT ;  /* 0xffffff8005df7812 */ /* 0x000fe400078ec0ff */
[----:B------:R-:W-:Y:S01]  /*0b30*/  SHF.R.S32.HI R9, RZ, 0x4, R0 ;  /* 0x00000004ff097819 */ /* 0x000fe20000011400 */
[----:B------:R-:W-:Y:S01]  /*0b40*/  ULOP3.LUT UR5, UR5, 0x1, URZ, 0xfc, !UPT ;  /* 0x0000000105057892 */ /* 0x000fe2000f8efc3f */
[----:B------:R-:W-:Y:S01]  /*0b50*/  LEA.HI R2, R3, R232, RZ, 0x5 ;  /* 0x000000e803027211 */ /* 0x000fe200078f28ff */
[----:B------:R-:W-:Y:S01]  /*0b60*/  IMAD.IADD R223, R232, 0x1, -R223 ;  /* 0x00000001e8df7824 */ /* 0x000fe200078e0adf */
[----:B------:R-:W-:-:S02]  /*0b70*/  LOP3.LUT R7, R0, 0x3fffff0, RZ, 0xc0, !PT ;  /* 0x03fffff000077812 */ /* 0x000fc400078ec0ff */
[----:B------:R-:W-:Y:S01]  /*0b80*/  LEA.HI R0, R0, R9, RZ, 0x1 ;  /* 0x0000000900007211 */ /* 0x000fe200078f08ff */
[----:B------:R-:W-:Y:S01]  /*0b90*/  IMAD.SHL.U32 R2, R2, 0x20, RZ ;  /* 0x0000002002027824 */ /* 0x000fe200078e00ff */
[----:B------:R-:W-:Y:S01]  /*0ba0*/  SHF.R.S32.HI R4, RZ, 0x1f, R223 ;  /* 0x0000001fff047819 */ /* 0x000fe200000114df */
[----:B------:R-:W-:Y:S01]  /*0bb0*/  IMAD.IADD R7, R232, 0x1, -R7 ;  /* 0x00000001e8077824 */ /* 0x000fe200078e0a07 */
[----:B------:R-:W-:Y:S01]  /*0bc0*/  LOP3.LUT R0, R0, 0x1ffffffe, RZ, 0xc0, !PT ;  /* 0x1ffffffe00007812 */ /* 0x000fe200078ec0ff */
[----:B------:R-:W-:Y:S01]  /*0bd0*/  IMAD.U32 R227, RZ, RZ, UR5 ;  /* 0x00000005ffe37e24 */ /* 0x000fe2000f8e00ff */
[----:B------:R-:W-:Y:S01]  /*0be0*/  LEA.HI R6, R4, R223, RZ, 0x2 ;  /* 0x000000df04067211 */ /* 0x000fe200078f10ff */
[----:B------:R-:W-:Y:S01]  /*0bf0*/  UMOV UR5, URZ ;  /* 0x0000003f00057c82 */ /* 0x000fe20008000000 */
[----:B------:R-:W-:Y:S01]  /*0c00*/  LEA.HI R10, R3, R232, RZ, 0x2 ;  /* 0x000000e8030a7211 */ /* 0x000fe200078f10ff */
[----:B------:R-:W-:Y:S01]  /*0c10*/  IMAD.IADD R0, R9, 0x1, -R0 ;  /* 0x0000000109007824 */ /* 0x000fe200078e0a00 */
[--C-:B------:R-:W-:Y:S01]  /*0c20*/  SHF.R.S32.HI R8, RZ, 0x2, R6.reuse ;  /* 0x00000002ff087819 */ /* 0x100fe20000011406 */
[----:B------:R-:W-:Y:S01]  /*0c30*/  IMAD.U32 R222, RZ, RZ, UR5 ;  /* 0x00000005ffde7e24 */ /* 0x000fe2000f8e00ff */
        /* <DEDUP_REMOVED lines=8> */
[----:B------:R-:W-:Y:S01]  /*0cc0*/  LEA.HI R3, R3, R232, RZ, 0x3 ;  /* 0x000000e803037211 */ /* 0x000fe200078f18ff */
[----:B------:R-:W-:Y:S01]  /*0cd0*/  IMAD R226, R0, 0x8, R7 ;  /* 0x0000000800e27824 */ /* 0x000fe200078e0207 */
[----:B------:R-:W-:-:S02]  /*0ce0*/  LOP3.LUT R11, R11, 0xfffffff8, RZ, 0xc0, !PT ;  /* 0xfffffff80b0b7812 */ /* 0x000fc400078ec0ff */
[----:B------:R-:W-:Y:S02]  /*0cf0*/  LEA.HI R4, R4, R223, RZ, 0x5 ;  /* 0x000000df04047211 */ /* 0x000fe400078f28ff */
[----:B------:R-:W-:Y:S01]  /*0d00*/  LOP3.LUT R9, R5, 0x3fffffe, RZ, 0xc0, !PT ;  /* 0x03fffffe05097812 */ /* 0x000fe200078ec0ff */
[----:B------:R-:W-:Y:S01]  /*0d10*/  IMAD.IADD R11, R8, 0x1, -R11 ;  /* 0x00000001080b7824 */ /* 0x000fe200078e0a0b */
[----:B------:R-:W-:Y:S02]  /*0d20*/  LOP3.LUT R5, R3, 0xfffffff8, RZ, 0xc0, !PT ;  /* 0xfffffff803057812 */ /* 0x000fe400078ec0ff */
[----:B------:R-:W-:Y:S01]  /*0d30*/  SHF.R.S32.HI R4, RZ, 0x5, R4 ;  /* 0x00000005ff047819 */ /* 0x000fe20000011404 */
[----:B------:R-:W-:Y:S01]  /*0d40*/  IMAD.IADD R9, R224, 0x1, -R9 ;  /* 0x00000001e0097824 */ /* 0x000fe200078e0a09 */
[----:B------:R-:W-:Y:S01]  /*0d50*/  LEA.HI R8, R2, R2, RZ, 0x1 ;  /* 0x0000000202087211 */ /* 0x000fe200078f08ff */
[----:B------:R-:W-:Y:S01]  /*0d60*/  IMAD.IADD R218, R232, 0x1, -R5 ;  /* 0x00000001e8da7824 */ /* 0x000fe200078e0a05 */
[----:B------:R-:W-:Y:S01]  /*0d70*/  LOP3.LUT R6, R6, 0x7ffffffc, RZ, 0xc0, !PT ;  /* 0x7ffffffc06067812 */ /* 0x000fe200078ec0ff */
[----:B------:R-:W-:Y:S01]  /*0d80*/  IMAD R4, R4, 0x10, R11 ;  /* 0x0000001004047824 */ /* 0x000fe200078e020b */
[----:B------:R-:W-:Y:S01]  /*0d90*/  LOP3.LUT R11, R8, 0x1ffffffe, RZ, 0xc0, !PT ;  /* 0x1ffffffe080b7812 */ /* 0x000fe200078ec0ff */
[----:B------:R-:W-:Y:S01]  /*0da0*/  IMAD.SHL.U32 R200, R218, 0x8, RZ ;  /* 0x00000008dac87824 */ /* 0x000fe200078e00ff */
[----:B------:R-:W-:Y:S01]  /*0db0*/  SHF.R.S32.HI R221, RZ, 0x3, R3 ;  /* 0x00000003ffdd7819 */ /* 0x000fe20000011403 */
[----:B------:R-:W-:-:S02]  /*0dc0*/  IMAD R225, R9, 0x40, R4 ;  /* 0x0000004009e17824 */ /* 0x000fc400078e0204 */
[C---:B------:R-:W-:Y:S01]  /*0dd0*/  VIADD R205, R200.reuse, 0x40 ;  /* 0x00000040c8cd7836 */ /* 0x040fe20000000000 */
[----:B------:R-:W-:Y:S01]  /*0de0*/  SHF.R.S32.HI R231, RZ, 0x1f, R200 ;  /* 0x0000001fffe77819 */ /* 0x000fe200000114c8 */
[C---:B------:R-:W-:Y:S02]  /*0df0*/  VIADD R204, R200.reuse, 0x80 ;  /* 0x00000080c8cc7836 */ /* 0x040fe40000000000 */
[----:B------:R-:W-:Y:S01]  /*0e00*/  VIADD R206, R200, 0xc0 ;  /* 0x000000c0c8ce7836 */ /* 0x000fe20000000000 */
[----:B------:R-:W-:Y:S01]  /*0e10*/  SHF.R.S32.HI R230, RZ, 0x1f, R205 ;  /* 0x0000001fffe67819 */ /* 0x000fe200000114cd */
[----:B------:R-:W-:Y:S01]  /*0e20*/  IMAD.IADD R202, R2, 0x1, -R11 ;  /* 0x0000000102ca7824 */ /* 0x000fe200078e0a0b */
[----:B------:R-:W-:Y:S01]  /*0e30*/  SHF.R.S32.HI R229, RZ, 0x1f, R204 ;  /* 0x0000001fffe57819 */ /* 0x000fe200000114cc */
[----:B------:R-:W-:Y:S01]  /*0e40*/  IMAD.IADD R203, R223, 0x1, -R6 ;  /* 0x00000001dfcb7824 */ /* 0x000fe200078e0a06 */
[----:B------:R-:W-:Y:S01]  /*0e50*/  SHF.R.S32.HI R228, RZ, 0x1f, R206 ;  /* 0x0000001fffe47819 */ /* 0x000fe200000114ce */
[----:B------:R-:W-:-:S07]  /*0e60*/  IMAD R202, R202, 0x8, R225 ;  /* 0x00000008caca7824 */ /* 0x000fce00078e02e1 */
.L_x_4412:
        /* <DEDUP_REMOVED lines=21> */
.L_x_4361:
[----:B------:R-:W-:Y:S01]  /*0fc0*/  ULDC UR7, c[0x0][0xd54] ;  /* 0x0003550000077ab9 */ /* 0x000fe20000000800 */
[----:B------:R-:W-:Y:S01]  /*0fd0*/  UMOV UR6, UR9 ;  /* 0x0000000900067c82 */ /* 0x000fe20008000000 */
[----:B------:R-:W-:-:S11]  /*0fe0*/  UISETP.NE.AND UP0, UPT, UR7, 0x1, UPT ;  /* 0x000000010700788c */ /* 0x000fd6000bf05270 */
[----:B------:R-:W-:Y:S02]  /*0ff0*/  @UP0 ULDC.64 UR10, c[0x0][0xd58] ;  /* 0x00035600000a0ab9 */ /* 0x000fe40000000a00 */
[----:B------:R-:W-:-:S04]  /*1000*/  UIMAD.WIDE.U32 UR4, UR9, UR10, URZ ;  /* 0x0000000a090472a5 */ /* 0x000fc8000f8e003f */
[----:B------:R-:W-:-:S04]  /*1010*/  @UP0 USHF.R.U32.HI UR6, URZ, UR11, UR5 ;  /* 0x0000000b3f060299 */ /* 0x000fc80008011605 */
[----:B------:R-:W-:-:S12]  /*1020*/  UIMAD UR4, UR6, UR7, URZ ;  /* 0x00000007060472a4 */ /* 0x000fd8000f8e023f */
.L_x_4362:
[----:B------:R-:W0:Y:S01]  /*1030*/  LDC R0, c[0x0][0x448] ;  /* 0x00011200ff007b82 */ /* 0x000e220000000800 */
[----:B------:R-:W-:Y:S01]  /*1040*/  ULOP3.LUT UR5, URZ, UR6, URZ, 0x33, !UPT ;  /* 0x000000063f057292 */ /* 0x000fe2000f8e333f */
[----:B------:R-:W-:Y:S01]  /*1050*/  CS2R R170, SRZ ;  /* 0x0000000000aa7805 */ /* 0x000fe2000001ff00 */
[----:B------:R-:W-:Y:S01]  /*1060*/  ULDC.64 UR10, c[0x0][0x418] ;  /* 0x00010600000a7ab9 */ /* 0x000fe20000000a00 */
[----:B------:R-:W-:Y:S01]  /*1070*/  ULDC UR6, c[0x0][0xd3c] ;  /* 0x00034f0000067ab9 */ /* 0x000fe20000000800 */
[----:B------:R-:W-:Y:S01]  /*1080*/  UISETP.NE.U32.AND UP0, UPT, UR10, URZ, UPT ;  /* 0x0000003f0a00728c */ /* 0x000fe2000bf05070 */
[----:B------:R-:W-:Y:S01]  /*1090*/  CS2R R148, SRZ ;  /* 0x0000000000947805 */ /* 0x000fe2000001ff00 */
[----:B------:R-:W-:Y:S01]  /*10a0*/  UIADD3 UR5, UR5, UR6, URZ ;  /* 0x0000000605057290 */ /* 0x000fe2000fffe03f */
[----:B------:R-:W-:Y:S01]  /*10b0*/  CS2R R168, SRZ ;  /* 0x0000000000a87805 */ /* 0x000fe2000001ff00 */
[----:B------:R-:W-:Y:S01]  /*10c0*/  UISETP.NE.AND.EX UP0, UPT, UR11, URZ, UPT, UP0 ;  /* 0x0000003f0b00728c */ /* 0x000fe2000bf05300 */
[----:B------:R-:W-:Y:S01]  /*10d0*/  CS2R R144, SRZ ;  /* 0x0000000000907805 */ /* 0x000fe2000001ff00 */
[----:B------:R-:W-:Y:S01]  /*10e0*/  USHF.L.U32 UR38, UR5, 0x7, URZ ;  /* 0x0000000705267899 */ /* 0x000fe2000800063f */
[----:B------:R-:W-:Y:S01]  /*10f0*/  CS2R R120, SRZ ;  /* 0x0000000000787805 */ /* 0x000fe2000001ff00 */
[----:B------:R-:W-:Y:S01]  /*1100*/  ULDC UR6, c[0x0][0x424] ;  /* 0x0001090000067ab9 */ /* 0x000fe20000000800 */
[----:B------:R-:W-:Y:S01]  /*1110*/  ULDC UR5, c[0x0][0x288] ;  /* 0x0000a20000057ab9 */ /* 0x000fe20000000800 */
[----:B------:R-:W-:Y:S01]  /*1120*/  UIADD3 UR10, UR38, 0x7f, URZ ;  /* 0x0000007f260a7890 */ /* 0x000fe2000fffe03f */
[----:B------:R-:W-:Y:S01]  /*1130*/  CS2R R116, SRZ ;  /* 0x0000000000747805 */ /* 0x000fe2000001ff00 */
[----:B------:R-:W-:Y:S01]  /*1140*/  UIADD3 UR5, -UR5, 0x60, URZ ;  /* 0x0000006005057890 */ /* 0x000fe2000fffe13f */
[----:B------:R-:W-:Y:S01]  /*1150*/  CS2R R140, SRZ ;  /* 0x00000000008c7805 */ /* 0x000fe2000001ff00 */
[----:B------:R-:W-:Y:S01]  /*1160*/  USEL UR12, UR6, 0x1, UP0 ;  /* 0x00000001060c7887 */ /* 0x000fe20008000000 */
[----:B------:R-:W-:Y:S01]  /*1170*/  CS2R R112, SRZ ;  /* 0x0000000000707805 */ /* 0x000fe2000001ff00 */
[----:B------:R-:W-:Y:S01]  /*1180*/  ULDC UR7, c[0x0][0x2f0] ;  /* 0x0000bc0000077ab9 */ /* 0x000fe20000000800 */
[----:B------:R-:W-:Y:S01]  /*1190*/  UIADD3 UR4, UR9, -UR4, URZ ;  /* 0x8000000409047290 */ /* 0x000fe2000fffe03f */
[----:B------:R-:W-:-:S02]  /*11a0*/  CS2R R108, SRZ ;  /* 0x00000000006c7805 */ /* 0x000fc4000001ff00 */
[----:B0-----:R-:W-:Y:S01]  /*11b0*/  ISETP.NE.AND P0, PT, R0, 0x1, PT ;  /* 0x000000010000780c */ /* 0x001fe20003f05270 */
[----:B------:R-:W-:Y:S01]  /*11c0*/  IMAD.U32 R0, RZ, RZ, UR10 ;  /* 0x0000000aff007e24 */ /* 0x000fe2000f8e00ff */
[----:B------:R-:W-:Y:S02]  /*11d0*/  UIMAD UR5, UR12, UR7, UR5 ;  /* 0x000000070c0572a4 */ /* 0x000fe4000f8e0205 */
[----:B------:R-:W-:Y:S01]  /*11e0*/  IMAD.U32 R201, RZ, RZ, UR12 ;  /* 0x0000000cffc97e24 */ /* 0x000fe2000f8e00ff */
[----:B------:R-:W-:Y:S01]  /*11f0*/  UIMAD UR6, UR12, UR7, 0x5f ;  /* 0x0000005f0c0674a4 */ /* 0x000fe2000f8e0207 */
[----:B------:R-:W-:Y:S01]  /*1200*/  CS2R R136, SRZ ;  /* 0x0000000000887805 */ /* 0x000fe2000001ff00 */
[----:B------:R-:W-:Y:S01]  /*1210*/  ULDC UR9, c[0x0][0xd48] ;  /* 0x0003520000097ab9 */ /* 0x000fe20000000800 */
[----:B------:R-:W-:Y:S01]  /*1220*/  CS2R R104, SRZ ;  /* 0x0000000000687805 */ /* 0x000fe2000001ff00 */
[----:B------:R-:W-:Y:S01]  /*1230*/  UISETP.NE.AND UP0, UPT, UR9, 0x1, UPT ;  /* 0x000000010900788c */ /* 0x000fe2000bf05270 */
[----:B------:R-:W-:Y:S01]  /*1240*/  CS2R R100, SRZ ;  /* 0x0000000000647805 */ /* 0x000fe2000001ff00 */
[----:B------:R-:W-:Y:S01]  /*1250*/  UIMAD.WIDE UR6, UR6, 0x2aaaaaab, URZ ;  /* 0x2aaaaaab060678a5 */ /* 0x000fe2000f8e023f */
[----:B------:R-:W-:-:S02]  /*1260*/  CS2R R132, SRZ ;  /* 0x0000000000847805 */ /* 0x000fc4000001ff00 */
[----:B------:R-:W-:Y:S01]  /*1270*/  CS2R R96, SRZ ;  /* 0x0000000000607805 */ /* 0x000fe2000001ff00 */
[----:B------:R-:W0:Y:S01]  /*1280*/  @P0 LDC R2, c[0x0][0x44c] ;  /* 0x00011300ff020b82 */ /* 0x000e220000000800 */
[----:B------:R-:W-:Y:S01]  /*1290*/  USHF.R.U32.HI UR6, URZ, 0x1f, UR7 ;  /* 0x0000001f3f067899 */ /* 0x000fe20008011607 */
[----:B------:R-:W-:Y:S02]  /*12a0*/  CS2R R92, SRZ ;  /* 0x00000000005c7805 */ /* 0x000fe4000001ff00 */
[----:B------:R-:W-:Y:S02]  /*12b0*/  CS2R R128, SRZ ;  /* 0x0000000000807805 */ /* 0x000fe4000001ff00 */
[----:B------:R-:W-:Y:S01]  /*12c0*/  CS2R R88, SRZ ;  /* 0x0000000000587805 */ /* 0x000fe2000001ff00 */
[----:B------:R-:W-:Y:S01]  /*12d0*/  ULEA.HI.SX32 UR6, UR7, UR6, 0x1c ;  /* 0x0000000607067291 */ /* 0x000fe2000f8fe23f */
[----:B------:R-:W-:Y:S02]  /*12e0*/  CS2R R84, SRZ ;  /* 0x0000000000547805 */ /* 0x000fe4000001ff00 */
[----:B------:R-:W-:Y:S01]  /*12f0*/  CS2R R124, SRZ ;  /* 0x00000000007c7805 */ /* 0x000fe2000001ff00 */
[----:B------:R-:W1:Y:S01]  /*1300*/  @P0 LDC R3, c[0x0][0x450] ;  /* 0x00011400ff030b82 */ /* 0x000e620000000800 */
[----:B------:R-:W-:Y:S01]  /*1310*/  @UP0 ULDC UR7, c[0x0][0xd50] ;  /* 0x0003540000070ab9 */ /* 0x000fe20000000800 */
        /* <DEDUP_REMOVED lines=14> */
[----:B0-----:R-:W-:Y:S01]  /*1400*/  @P0 IMAD.HI.U32 R2, R2, UR10, RZ ;  /* 0x0000000a02020c27 */ /* 0x001fe2000f8e00ff */
[----:B------:R-:W-:Y:S02]  /*1410*/  CS2R R36, SRZ ;  /* 0x0000000000247805 */ /* 0x000fe4000001ff00 */
[----:B------:R-:W-:Y:S02]  /*1420*/  CS2R R98, SRZ ;  /* 0x0000000000627805 */ /* 0x000fe4000001ff00 */
[----:B------:R-:W-:Y:S02]  /*1430*/  CS2R R186, SRZ ;  /* 0x0000000000ba7805 */ /* 0x000fe4000001ff00 */
[----:B------:R-:W-:Y:S02]  /*1440*/  CS2R R94, SRZ ;  /* 0x00000000005e7805 */ /* 0x000fe4000001ff00 */
[----:B------:R-:W-:-:S02]  /*1450*/  CS2R R90, SRZ ;  /* 0x00000000005a7805 */ /* 0x000fc4000001ff00 */
[----:B------:R-:W-:Y:S02]  /*1460*/  CS2R R184, SRZ ;  /* 0x0000000000b87805 */ /* 0x000fe4000001ff00 */
[----:B------:R-:W-:Y:S02]  /*1470*/  CS2R R86, SRZ ;  /* 0x0000000000567805 */ /* 0x000fe4000001ff00 */
[----:B-1----:R-:W-:Y:S02]  /*1480*/  @P0 SHF.R.U32.HI R0, RZ, R3, R2 ;  /* 0x00000003ff000219 */ /* 0x002fe40000011602 */
[----:B------:R-:W-:Y:S02]  /*1490*/  CS2R R82, SRZ ;  /* 0x0000000000527805 */ /* 0x000fe4000001ff00 */
[----:B------:R-:W-:Y:S02]  /*14a0*/  PLOP3.LUT P0, PT, PT, PT, PT, 0x80, 0x0 ;  /* 0x000000000000781c */ /* 0x000fe40003f0f070 */
[----:B------:R-:W-:-:S02]  /*14b0*/  CS2R R182, SRZ ;  /* 0x0000000000b67805 */ /* 0x000fc4000001ff00 */
[----:B------:R-:W-:Y:S01]  /*14c0*/  CS2R R78, SRZ ;  /* 0x00000000004e7805 */ /* 0x000fe2000001ff00 */
[----:B------:R-:W-:Y:S01]  /*14d0*/  VIADD R0, R0, UR5 ;  /* 0x0000000500007c36 */ /* 0x000fe20008000000 */
[----:B------:R-:W-:Y:S01]  /*14e0*/  ULDC UR5, c[0x0][0xd54] ;  /* 0x0003550000057ab9 */ /* 0x000fe20000000800 */
[----:B------:R-:W-:Y:S01]  /*14f0*/  CS2R R74, SRZ ;  /* 0x00000000004a7805 */ /* 0x000fe2000001ff00 */
[----:B------:R-:W-:Y:S01]  /*1500*/  UIMAD UR8, UR8, UR5, UR4 ;  /* 0x00000005080872a4 */ /* 0x000fe2000f8e0204 */
[----:B------:R-:W-:Y:S01]  /*1510*/  IMAD.HI R0, R0, 0x2aaaaaab, RZ ;  /* 0x2aaaaaab00007827 */ /* 0x000fe200078e02ff */
[----:B------:R-:W-:Y:S01]  /*1520*/  CS2R R180, SRZ ;  /* 0x0000000000b47805 */ /* 0x000fe2000001ff00 */
[----:B------:R-:W-:Y:S01]  /*1530*/  @UP0 ULDC UR4, c[0x0][0xd4c] ;  /* 0x0003530000040ab9 */ /* 0x000fe20000000800 */
[----:B------:R-:W-:Y:S01]  /*1540*/  CS2R R70, SRZ ;  /* 0x0000000000467805 */ /* 0x000fe2000001ff00 */
[----:B------:R-:W-:Y:S01]  /*1550*/  UIMAD.WIDE.U32 UR4, UR8, UR4, URZ ;  /* 0x00000004080472a5 */ /* 0x000fe2000f8e003f */
[----:B------:R-:W-:Y:S01]  /*1560*/  SHF.R.U32.HI R3, RZ, 0x1f, R0 ;  /* 0x0000001fff037819 */ /* 0x000fe20000011600 */
[----:B------:R-:W-:Y:S01]  /*1570*/  UMOV UR10, UR8 ;  /* 0x00000008000a7c82 */ /* 0x000fe20008000000 */
[----:B------:R-:W-:Y:S01]  /*1580*/  CS2R R66, SRZ ;  /* 0x0000000000427805 */ /* 0x000fe2000001ff00 */
[----:B------:R-:W-:Y:S01]  /*1590*/  @UP0 USHF.R.U32.HI UR10, URZ, UR7, UR5 ;  /* 0x000000073f0a0299 */ /* 0x000fe20008011605 */
[----:B------:R-:W-:-:S02]  /*15a0*/  LEA.HI.SX32 R156, R0, R3, 0x1c ;  /* 0x00000003009c7211 */ /* 0x000fc400078fe2ff */
[----:B------:R-:W-:Y:S01]  /*15b0*/  CS2R R2, SRZ ;  /* 0x0000000000027805 */ /* 0x000fe2000001ff00 */
[----:B------:R-:W-:Y:S01]  /*15c0*/  IMAD.MOV.U32 R0, RZ, RZ, RZ ;  /* 0x000000ffff007224 */ /* 0x000fe200078e00ff */
[----:B------:R-:W-:Y:S01]  /*15d0*/  UIADD3 UR4, -UR10, URZ, URZ ;  /* 0x0000003f0a047290 */ /* 0x000fe2000fffe13f */
[----:B------:R-:W-:Y:S01]  /*15e0*/  VIMNMX R156, R156, UR6, PT ;  /* 0x000000069c9c7c48 */ /* 0x000fe2000bfe0100 */
[----:B------:R-:W-:Y:S01]  /*15f0*/  IMAD.U32 R220, RZ, RZ, UR10 ;  /* 0x0000000affdc7e24 */ /* 0x000fe2000f8e00ff */
[----:B------:R-:W-:Y:S01]  /*1600*/  CS2R R178, SRZ ;  /* 0x0000000000b27805 */ /* 0x000fe2000001ff00 */
[----:B------:R-:W-:Y:S01]  /*1610*/  UIMAD UR4, UR9, UR4, UR8 ;  /* 0x00000004090472a4 */ /* 0x000fe2000f8e0208 */
[----:B------:R-:W-:Y:S02]  /*1620*/  ISETP.GE.AND P1, PT, R156, 0x1, PT ;  /* 0x000000019c00780c */ /* 0x000fe40003f26270 */
[----:B------:R-:W-:Y:S02]  /*1630*/  CS2R R62, SRZ ;  /* 0x00000000003e7805 */ /* 0x000fe4000001ff00 */
[----:B------:R-:W-:-:S02]  /*1640*/  CS2R R58, SRZ ;  /* 0x00000000003a7805 */ /* 0x000fc4000001ff00 */
[----:B------:R-:W-:Y:S02]  /*1650*/  CS2R R176, SRZ ;  /* 0x0000000000b07805 */ /* 0x000fe4000001ff00 */
[----:B------:R-:W-:Y:S01]  /*1660*/  CS2R R54, SRZ ;  /* 0x0000000000367805 */ /* 0x000fe2000001ff00 */
[----:B------:R-:W-:Y:S01]  /*1670*/  IMAD.U32 R219, RZ, RZ, UR4 ;  /* 0x00000004ffdb7e24 */ /* 0x000fe2000f8e00ff */
        /* <DEDUP_REMOVED lines=8> */
[----:B------:R-:W-:Y:S01]  /*1700*/  CS2R R26, SRZ ;  /* 0x00000000001a7805 */ /* 0x000fe2000001ff00 */
[----:B------:R-:W-:Y:S01]  /*1710*/  IMAD.MOV.U32 R30, RZ, RZ, RZ ;  /* 0x000000ffff1e7224 */ /* 0x000fe200078e00ff */
[----:B------:R-:W-:-:S02]  /*1720*/  CS2R R28, SRZ ;  /* 0x00000000001c7805 */ /* 0x000fc4000001ff00 */
        /* <DEDUP_REMOVED lines=14> */
[----:B------:R-:W-:Y:S02]  /*1810*/  USHF.R.U32.HI UR4, URZ, 0x4, UR5 ;  /* 0x000000043f047899 */ /* 0x000fe40008011605 */
[----:B------:R-:W-:Y:S02]  /*1820*/  UIADD3 UR5, UR5, 0xa000, URZ ;  /* 0x0000a00005057890 */ /* 0x000fe4000fffe03f */
[----:B------:R-:W-:Y:S02]  /*1830*/  ULOP3.LUT UR4, UR4, 0x3fff, URZ, 0xc0, !UPT ;  /* 0x00003fff04047892 */ /* 0x000fe4000f8ec03f */
[----:B------:R-:W-:Y:S02]  /*1840*/  USHF.R.U32.HI UR5, URZ, 0x4, UR5 ;  /* 0x000000043f057899 */ /* 0x000fe40008011605 */
[----:B------:R-:W-:Y:S02]  /*1850*/  ULOP3.LUT UR41, UR4, 0x10000, URZ, 0xfc, !UPT ;  /* 0x0001000004297892 */ /* 0x000fe4000f8efc3f */
[----:B------:R-:W-:-:S03]  /*1860*/  ULOP3.LUT UR40, UR5, 0x3fff, URZ, 0xc0, !UPT ;  /* 0x00003fff05287892 */ /* 0x000fc6000f8ec03f */
[----:B------:R-:W-:Y:S02]  /*1870*/  UMOV UR5, 0x40000040 ;  /* 0x4000004000057882 */ /* 0x000fe40000000000 */
[----:B------:R-:W-:Y:S01]  /*1880*/  UMOV UR4, UR41 ;  /* 0x0000002900047c82 */ /* 0x000fe20008000000 */
[----:B------:R-:W-:Y:S02]  /*1890*/  IMAD.U32 R23, RZ, RZ, UR5 ;  /* 0x00000005ff177e24 */ /* 0x000fe4000f8e00ff */
[----:B------:R-:W-:Y:S01]  /*18a0*/  IMAD.U32 R22, RZ, RZ, UR4 ;  /* 0x00000004ff167e24 */ /* 0x000fe2000f8e00ff */
        /* <DEDUP_REMOVED lines=17> */
.L_x_4364:
[----:B------:R-:W-:Y:S01]  /*19c0*/  R2UR UR5, R222 ;  /* 0x00000000de0572ca */ /* 0x000fe200000e0000 */
[----:B------:R-:W0:Y:S01]  /*19d0*/  S2R R3, SR_CgaCtaId ;  /* 0x0000000000037919 */ /* 0x000e220000008800 */
[----:B------:R-:W-:Y:S01]  /*19e0*/  MOV R0, 0x400 ;  /* 0x0000040000007802 */ /* 0x000fe20000000f00 */
[----:B------:R-:W1:Y:S10]  /*19f0*/  S2R R16, SR_TID.X ;  /* 0x0000000000107919 */ /* 0x000e740000002100 */
[----:B------:R-:W-:-:S04]  /*1a00*/  ULEA.HI UR4, UR5, UR5, URZ, 0x1 ;  /* 0x0000000505047291 */ /* 0x000fc8000f8f083f */
[----:B------:R-:W-:-:S04]  /*1a10*/  ULOP3.LUT UR4, UR4, 0xfffffffe, URZ, 0xc0, !UPT ;  /* 0xfffffffe04047892 */ /* 0x000fc8000f8ec03f */
[----:B------:R-:W-:-:S06]  /*1a20*/  UIADD3 UR4, UR5, -UR4, URZ ;  /* 0x8000000405047290 */ /* 0x000fcc000fffe03f */
[----:B------:R-:W-:-:S05]  /*1a30*/  IMAD.U32 R2, RZ, RZ, UR4 ;  /* 0x00000004ff027e24 */ /* 0x000fca000f8e00ff */
[----:B------:R-:W-:Y:S02]  /*1a40*/  SHF.L.U32 R2, R2, 0x1f, RZ ;  /* 0x0000001f02027819 */ /* 0x000fe400000006ff */
[----:B0-----:R-:W-:Y:S02]  /*1a50*/  LEA R5, R3, R0, 0x18 ;  /* 0x0000000003057211 */ /* 0x001fe400078ec0ff */
[----:B-1----:R-:W-:Y:S02]  /*1a60*/  SHF.R.U32.HI R16, RZ, 0x7, R16 ;  /* 0x00000007ff107819 */ /* 0x002fe40000011610 */
[----:B------:R-:W0:Y:S03]  /*1a70*/  SYNCS.PHASECHK.TRANS64.TRYWAIT P0, [R5+URZ+0x32400], R2 ;  /* 0x03240002050075a7 */ /* 0x000e26000800017f */
[----:B------:R-:W-:Y:S01]  /*1a80*/  VIADD R215, R16, 0x8 ;  /* 0x0000000810d77836 */ /* 0x000fe20000000000 */
[----:B0-----:R-:W-:Y:S06]  /*1a90*/  @!P0 BRA `(.L_x_4365) ;  /* 0x000000fc002c8947 */ /* 0x001fec0003800000 */
.L_x_4522:
[----:B------:R-:W-:Y:S05]  /*1aa0*/  WARPSYNC.ALL ;  /* 0x0000000000007948 */ /* 0x000fea0003800000 */
[----:B------:R-:W-:Y:S01]  /*1ab0*/  R2UR UR4, R227 ;  /* 0x00000000e30472ca */ /* 0x000fe200000e0000 */
[----:B------:R1:W-:-:S12]  /*1ac0*/  BAR.SYNC.DEFER_BLOCKING R215, 0x100 ;  /* 0x000400d70000751d */ /* 0x0003d80000010000 */
[----:B------:R-:W-:-:S05]  /*1ad0*/  IMAD.U32 R0, RZ, RZ, UR4 ;  /* 0x00000004ff007e24 */ /* 0x000fca000f8e00ff */
[----:B------:R-:W-:-:S13]  /*1ae0*/  ISETP.NE.AND P0, PT, R0, 0x3, PT ;  /* 0x000000030000780c */ /* 0x000fda0003f05270 */
[----:B-1----:R-:W-:Y:S05]  /*1af0*/  @!P0 BRA `(.L_x_4366) ;  /* 0x0000000000048947 */ /* 0x002fea0003800000 */
[----:B------:R-:W-:Y:S01]  /*1b00*/  BPT.TRAP 0x1 ;  /* 0x000000040000795c */ /* 0x000fe20000300000 */
.L_x_4366:
[----:B------:R-:W-:Y:S02]  /*1b10*/  IMAD.U32 R3, RZ, RZ, UR37 ;  /* 0x00000025ff037e24 */ /* 0x000fe4000f8e00ff */
[----:B------:R-:W-:-:S03]  /*1b20*/  IMAD.U32 R0, RZ, RZ, UR36 ;  /* 0x00000024ff007e24 */ /* 0x000fc6000f8e00ff */
[----:B------:R-:W-:Y:S01]  /*1b30*/  SHF.L.U32 R3, R3, 0x1f, RZ ;  /* 0x0000001f03037819 */ /* 0x000fe200000006ff */
[----:B------:R-:W-:-:S04]  /*1b40*/  IMAD R0, R0, 0x8, R5 ;  /* 0x0000000800007824 */ /* 0x000fc800078e0205 */
[----:B------:R1:W2:Y:S01]  /*1b50*/  SYNCS.PHASECHK.TRANS64.TRYWAIT P1, [R0+URZ+0x32430], R3 ;  /* 0x03243003000075a7 */ /* 0x0002a2000802017f */
[----:B------:R-:W-:Y:S05]  /*1b60*/  @!P0 BRA `(.L_x_4367) ;  /* 0x0000000000048947 */ /* 0x000fea0003800000 */
[----:B------:R-:W-:Y:S01]  /*1b70*/  BPT.TRAP 0x1 ;  /* 0x000000040000795c */ /* 0x000fe20000300000 */
.L_x_4367:
[----:B--2---:R-:W-:Y:S05]  /*1b80*/  @P1 BRA `(.L_x_4368) ;  /* 0x0000000000081947 */ /* 0x004fea0003800000 */
[----:B------:R-:W2:Y:S02]  /*1b90*/  SYNCS.PHASECHK.TRANS64.TRYWAIT P1, [R0+URZ+0x32430], R3 ;  /* 0x03243003000075a7 */ /* 0x000ea4000802017f */
[----:B--2---:R-:W-:Y:S05]  /*1ba0*/  @!P1 BRA `(.L_x_4369) ;  /* 0x000000f800fc9947 */ /* 0x004fea0003800000 */
.L_x_4368:
[----:B------:R-:W-:Y:S01]  /*1bb0*/  R2UR UR4, R5 ;  /* 0x00000000050472ca */ /* 0x000fe200000e0000 */
[----:B------:R-:W-:Y:S01]  /*1bc0*/  WARPGROUP.ARRIVE ;  /* 0x00000000000079c5 */ /* 0x000fe20000000000 */
[----:B------:R-:W-:Y:S01]  /*1bd0*/  UMOV UR8, UR41 ;  /* 0x0000002900087c82 */ /* 0x000fe20008000000 */
[----:B------:R-:W-:Y:S01]  /*1be0*/  UMOV UR9, 0x40000040 ;  /* 0x4000004000097882 */ /* 0x000fe20000000000 */
[----:B------:R-:W-:Y:S01]  /*1bf0*/  UMOV UR11, 0x40000040 ;  /* 0x40000040000b7882 */ /* 0x000fe20000000000 */
[----:B------:R-:W-:-:S08]  /*1c00*/  UIADD3 UR5, UR41, 0x2, URZ ;  /* 0x0000000229057890 */ /* 0x000fd0000fffe03f */
[----:B------:R-:W-:-:S04]  /*1c10*/  UIADD3 UR4, UR4, 0x1c400, URZ ;  /* 0x0001c40004047890 */ /* 0x000fc8000fffe03f */
[----:B------:R-:W-:-:S04]  /*1c20*/  USHF.R.U32.HI UR4, URZ, 0x4, UR4 ;  /* 0x000000043f047899 */ /* 0x000fc80008011604 */
[----:B------:R-:W-:-:S04]  /*1c30*/  ULOP3.LUT UR4, UR4, 0x3fff, URZ, 0xc0, !UPT ;  /* 0x00003fff04047892 */ /* 0x000fc8000f8ec03f */
[----:B------:R-:W-:-:S04]  /*1c40*/  ULOP3.LUT UR39, UR4, 0x10000, URZ, 0xfc, !UPT ;  /* 0x0001000004277892 */ /* 0x000fc8000f8efc3f */
[----:B------:R-:W-:-:S04]  /*1c50*/  UIMAD UR4, UR36, 0x300, UR39 ;  /* 0x00000300240478a4 */ /* 0x000fc8000f8e0227 */
[----:B------:R-:W-:-:S03]  /*1c60*/  UIADD3 UR6, UR4, 0x2, URZ ;  /* 0x0000000204067890 */ /* 0x000fc6000fffe03f */
[----:B------:R-:W-:Y:S02]  /*1c70*/  UMOV UR10, UR4 ;  /* 0x00000004000a7c82 */ /* 0x000fe40008000000 */
        /* <DEDUP_REMOVED lines=35> */
.L_x_4523:
[----:B------:R-:W-:Y:S05]  /*1eb0*/  @!P0 BRA `(.L_x_4371) ;  /* 0x0000000000048947 */ /* 0x000fea0003800000 */
[----:B------:R-:W-:Y:S01]  /*1ec0*/  BPT.TRAP 0x1 ;  /* 0x000000040000795c */ /* 0x000fe20000300000 */
.L_x_4371:
[----:B------:R4:W0:Y:S01]  /*1ed0*/  SYNCS.PHASECHK.TRANS64.TRYWAIT P1, [R0+URZ+0x32450], R3 ;  /* 0x03245003000075a7 */ /* 0x000822000802017f */
[----:B------:R-:W-:Y:S05]  /*1ee0*/  @!P0 BRA `(.L_x_4372) ;  /* 0x0000000000048947 */ /* 0x000fea0003800000 */
[----:B------:R-:W-:Y:S01]  /*1ef0*/  BPT.TRAP 0x1 ;  /* 0x000000040000795c */ /* 0x000fe20000300000 */
.L_x_4372:
[----:B0-----:R-:W-:Y:S05]  /*1f00*/  @P1 BRA `(.L_x_4373) ;  /* 0x0000000000081947 */ /* 0x001fea0003800000 */
[----:B------:R-:W0:Y:S02]  /*1f10*/  SYNCS.PHASECHK.TRANS64.TRYWAIT P1, [R0+URZ+0x32450], R3 ;  /* 0x03245003000075a7 */ /* 0x000e24000802017f */
[----:B0-----:R-:W-:Y:S05]  /*1f20*/  @!P1 BRA `(.L_x_4374) ;  /* 0x000000f800449947 */ /* 0x001fea0003800000 */
.L_x_4373:
[----:B------:R-:W-:Y:S01]  /*1f30*/  R2UR UR4, R5 ;  /* 0x00000000050472ca */ /* 0x000fe200000e0000 */
[----:B------:R-:W-:Y:S01]  /*1f40*/  WARPGROUP.ARRIVE ;  /* 0x00000000000079c5 */ /* 0x000fe20000000000 */
[----:B------:R-:W-:Y:S01]  /*1f50*/  UMOV UR9, 0x40000040 ;  /* 0x4000004000097882 */ /* 0x000fe20000000000 */
[----:B------:R-:W-:Y:S01]  /*1f60*/  UMOV UR11, 0x40000040 ;  /* 0x40000040000b7882 */ /* 0x000fe20000000000 */
[----:B------:R-:W-:Y:S01]  /*1f70*/  IMAD.U32 R11, RZ, RZ, UR9 ;  /* 0x00000009ff0b7e24 */ /* 0x000fe2000f8e00ff */
[----:B------:R-:W-:Y:S01]  /*1f80*/  UMOV UR13, 0x40000040 ;  /* 0x40000040000d7882 */ /* 0x000fe20000000000 */
[----:B------:R-:W-:Y:S01]  /*1f90*/  UMOV UR15, 0x40000040 ;  /* 0x40000040000f7882 */ /* 0x000fe20000000000 */
[----:B------:R-:W-:Y:S01]  /*1fa0*/  IMAD.U32 R9, RZ, RZ, UR13 ;  /* 0x0000000dff097e24 */ /* 0x000fe2000f8e00ff */
[----:B------:R-:W-:Y:S01]  /*1fb0*/  UMOV UR17, 0x40000040 ;  /* 0x4000004000117882 */ /* 0x000fe20000000000 */
[----:B------:R-:W-:Y:S01]  /*1fc0*/  UMOV UR19, 0x40000040 ;  /* 0x4000004000137882 */ /* 0x000fe20000000000 */
[----:B------:R-:W-:Y:S01]  /*1fd0*/  UMOV UR21, 0x40000040 ;  /* 0x4000004000157882 */ /* 0x000fe20000000000 */
[----:B------:R-:W-:Y:S01]  /*1fe0*/  UMOV UR23, 0x40000040 ;  /* 0x4000004000177882 */ /* 0x000fe20000000000 */
[----:B------:R-:W-:Y:S01]  /*1ff0*/  UMOV UR25, 0x40000040 ;  /* 0x4000004000197882 */ /* 0x000fe20000000000 */
[----:B------:R-:W-:Y:S01]  /*2000*/  UIADD3 UR4, UR4, 0x400, URZ ;  /* 0x0000040004047890 */ /* 0x000fe2000fffe03f */
[----:B------:R-:W0:Y:S01]  /*2010*/  LDC R72, c[0x0][0x448] ;  /* 0x00011200ff487b82 */ /* 0x000e220000000800 */
[----:B------:R-:W-:Y:S01]  /*2020*/  UMOV UR27, 0x40000040 ;  /* 0x40000040001b7882 */ /* 0x000fe20000000000 */
[----:B------:R-:W-:Y:S01]  /*2030*/  UMOV UR29, 0x40000040 ;  /* 0x40000040001d7882 */ /* 0x000fe20000000000 */
[----:B------:R-:W-:Y:S01]  /*2040*/  USHF.R.U32.HI UR4, URZ, 0x4, UR4 ;  /* 0x000000043f047899 */ /* 0x000fe20008011604 */
[----:B------:R-:W-:Y:S01]  /*2050*/  MOV R12, UR39 ;  /* 0x00000027000c7c02 */ /* 0x000fe20008000f00 */
[----:B------:R-:W-:Y:S01]  /*2060*/  UMOV UR31, 0x40000040 ;  /* 0x40000040001f7882 */ /* 0x000fe20000000000 */
[----:B------:R-:W-:Y:S01]  /*2070*/  UMOV UR33, 0x40000040 ;  /* 0x4000004000217882 */ /* 0x000fe20000000000 */
[----:B------:R-:W-:Y:S01]  /*2080*/  ULOP3.LUT UR6, UR4, 0x3fff, URZ, 0xc0, !UPT ;  /* 0x00003fff04067892 */ /* 0x000fe2000f8ec03f */
[----:B------:R-:W-:Y:S01]  /*2090*/  MOV R13, UR38 ;  /* 0x00000026000d7c02 */ /* 0x000fe20008000f00 */
[----:B------:R-:W-:Y:S01]  /*20a0*/  ULOP3.LUT UR4, UR40, 0x10000, URZ, 0xfc, !UPT ;  /* 0x0001000028047892 */ /* 0x000fe2000f8efc3f */
[----:B------:R-:W-:Y:S01]  /*20b0*/  MOV R20, UR37 ;  /* 0x0000002500147c02 */ /* 0x000fe20008000f00 */
[----:B------:R-:W-:Y:S01]  /*20c0*/  ULOP3.LUT UR7, UR6, 0x10000, URZ, 0xfc, !UPT ;  /* 0x0001000006077892 */ /* 0x000fe2000f8efc3f */
[----:B------:R-:W-:Y:S01]  /*20d0*/  MOV R21, UR36 ;  /* 0x0000002400157c02 */ /* 0x000fe20008000f00 */
[----:B------:R-:W-:Y:S01]  /*20e0*/  UIADD3 UR16, UR4, 0x404, URZ ;  /* 0x0000040404107890 */ /* 0x000fe2000fffe03f */
[----:B------:R-:W5:Y:S01]  /*20f0*/  LDC R214, c[0x0][0x2f0] ;  /* 0x0000bc00ffd67b82 */ /* 0x000f620000000800 */
[----:B------:R-:W-:Y:S01]  /*2100*/  UIMAD UR5, UR36, 0xc00, UR7 ;  /* 0x00000c00240578a4 */ /* 0x000fe2000f8e0207 */
[----:B------:R-:W-:Y:S01]  /*2110*/  R2UR UR56, R201 ;  /* 0x00000000c93872ca */ /* 0x000fe200000e0000 */
[----:B------:R-:W-:Y:S01]  /*2120*/  UMOV UR8, UR4 ;  /* 0x0000000400087c82 */ /* 0x000fe20008000000 */
[----:B------:R-:W-:Y:S01]  /*2130*/  UIADD3 UR20, UR4, 0x406, URZ ;  /* 0x0000040604147890 */ /* 0x000fe2000fffe03f */
[----:B------:R-:W-:Y:S01]  /*2140*/  IMAD.U32 R10, RZ, RZ, UR8 ;  /* 0x00000008ff0a7e24 */ /* 0x000fe2000f8e00ff */
[----:B------:R-:W-:Y:S01]  /*2150*/  UIADD3 UR18, UR5, 0x304, URZ ;  /* 0x0000030405127890 */ /* 0x000fe2000fffe03f */
[----:B------:R-:W5:Y:S01]  /*2160*/  S2R R74, SR_TID.X ;  /* 0x00000000004a7919 */ /* 0x000f620000002100 */
[----:B------:R-:W-:Y:S01]  /*2170*/  UMOV UR10, UR5 ;  /* 0x00000005000a7c82 */ /* 0x000fe20008000000 */
[----:B------:R-:W-:Y:S01]  /*2180*/  UIADD3 UR22, UR5, 0x306, URZ ;  /* 0x0000030605167890 */ /* 0x000fe2000fffe03f */
[----:B------:R-:W-:Y:S01]  /*2190*/  HGMMA.64x96x16.F32.BF16 R24, gdesc[UR8], R24, gsb0 ;  /* 0x01600000081879f0 */ /* 0x000fe20008001818 */
[----:B------:R-:W-:Y:S01]  /*21a0*/  UIADD3 UR8, UR4, 0x2, URZ ;  /* 0x0000000204087890 */ /* 0x000fe2000fffe03f */
[----:B0-----:R-:W-:Y:S01]  /*21b0*/  ISETP.NE.AND P1, PT, R72, 0x1, PT ;  /* 0x000000014800780c */ /* 0x001fe20003f25270 */
[----:B------:R-:W-:Y:S01]  /*21c0*/  UIADD3 UR9, UR5, 0x2, URZ ;  /* 0x0000000205097890 */ /* 0x000fe2000fffe03f */
[----:B------:R-:W0:Y:S01]  /*21d0*/  LDC R213, c[0x0][0x288] ;  /* 0x0000a200ffd57b82 */ /* 0x000e220000000800 */
        /* <DEDUP_REMOVED lines=30> */
[----:B------:R-:W-:Y:S01]  /*23c0*/  UMOV UR37, 0x40000040 ;  /* 0x4000004000257882 */ /* 0x000fe20000000000 */
[----:B------:R-:W-:Y:S01]  /*23d0*/  UMOV UR39, 0x40000040 ;  /* 0x4000004000277882 */ /* 0x000fe20000000000 */
[----:B-12-4-:R-:W-:Y:S01]  /*23e0*/  IMAD.U32 R3, RZ, RZ, UR37 ;  /* 0x00000025ff037e24 */ /* 0x016fe2000f8e00ff */
[----:B------:R-:W-:Y:S01]  /*23f0*/  ULOP3.LUT UR6, UR6, 0x3000000, URZ, 0xfc, !UPT ;  /* 0x0300000006067892 */ /* 0x000fe2000f8efc3f */
        /* <DEDUP_REMOVED lines=21> */
[----:B---3--:R-:W-:Y:S01]  /*2550*/  IMAD.U32 R5, RZ, RZ, UR13 ;  /* 0x0000000dff057e24 */ /* 0x008fe2000f8e00ff */
        /* <DEDUP_REMOVED lines=9> */
[----:B------:R-:W-:Y:S02]  /*25f0*/  UMOV UR36, UR4 ;  /* 0x0000000400247c82 */ /* 0x000fe40008000000 */
[----:B------:R-:W-:Y:S01]  /*2600*/  UMOV UR38, UR5 ;  /* 0x0000000500267c82 */ /* 0x000fe20008000000 */
[----:B------:R-:W-:Y:S01]  /*2610*/  IMAD.U32 R2, RZ, RZ, UR36 ;  /* 0x00000024ff027e24 */ /* 0x000fe2000f8e00ff */
        /* <DEDUP_REMOVED lines=37> */
[----:B------:R-:W-:Y:S01]  /*2870*/  HGMMA.64x96x16.F32.BF16 R24, gdesc[UR36], R24, gsb0 ;  /* 0x01600000241879f0 */ /* 0x000fe20008001818 */
[----:B------:R-:W-:Y:S02]  /*2880*/  R2UR UR38, R13 ;  /* 0x000000000d2672ca */ /* 0x000fe400000e0000 */
[----:B------:R-:W1:Y:S01]  /*2890*/  @P1 LDC R13, c[0x0][0x44c] ;  /* 0x00011300ff0d1b82 */ /* 0x000e620000000800 */
[----:B------:R-:W-:Y:S02]  /*28a0*/  R2UR UR36, R21 ;  /* 0x00000000152472ca */ /* 0x000fe400000e0000 */
[----:B------:R-:W-:Y:S02]  /*28b0*/  R2UR UR39, R12 ;  /* 0x000000000c2772ca */ /* 0x000fe400000e0000 */
[----:B------:R-:W-:-:S03]  /*28c0*/  R2UR UR37, R20 ;  /* 0x00000000142572ca */ /* 0x000fc600000e0000 */
[----:B------:R-:W2:Y:S03]  /*28d0*/  @P1 LDC R21, c[0x0][0x450] ;  /* 0x00011400ff151b82 */ /* 0x000ea60000000800 */
[----:B------:R-:W-:-:S03]  /*28e0*/  VIADD R12, R202, UR38 ;  /* 0x00000026ca0c7c36 */ /* 0x000fc60008000000 */
[----:B------:R-:W-:-:S07]  /*28f0*/  UIMAD UR4, UR36, 0xc00, UR6 ;  /* 0x00000c00240478a4 */ /* 0x000fce000f8e0206 */
[----:B------:R-:W-:Y:S01]  /*2900*/  UMOV UR10, UR4 ;  /* 0x00000004000a7c82 */ /* 0x000fe20008000000 */
[----:B-1----:R-:W-:-:S04]  /*2910*/  @P1 IMAD.HI.U32 R20, R12, R13, RZ ;  /* 0x0000000d0c141227 */ /* 0x002fc800078e00ff */
[----:B------:R-:W-:Y:S01]  /*2920*/  IMAD.MOV.U32 R13, RZ, RZ, R12 ;  /* 0x000000ffff0d7224 */ /* 0x000fe200078e000c */
[----:B--2---:R-:W-:Y:S01]  /*2930*/  @P1 SHF.R.U32.HI R13, RZ, R21, R20 ;  /* 0x00000015ff0d1219 */ /* 0x004fe20000011614 */
[----:B------:R-:W-:-:S04]  /*2940*/  IMAD.MOV.U32 R21, RZ, RZ, -0x60 ;  /* 0xffffffa0ff157424 */ /* 0x000fc800078e00ff */
[----:B------:R-:W1:Y:S01]  /*2950*/  SHFL.IDX PT, R20, R13, RZ, 0x1c1f ;  /* 0x001c1fff0d147589 */ /* 0x000e6200000e0000 */
[----:B------:R-:W-:-:S03]  /*2960*/  IMAD R21, R156, R21, 0x60 ;  /* 0x000000609c157424 */ /* 0x000fc600078e0215 */
[----:B------:R-:W2:Y:S01]  /*2970*/  SHFL.IDX PT, R72, R13, 0x1, 0x1c1f ;  /* 0x003c1f000d487f89 */ /* 0x000ea200000e0000 */
[----:B-----5:R-:W-:-:S04]  /*2980*/  IMAD R12, R214, UR56, R21 ;  /* 0x00000038d60c7c24 */ /* 0x020fc8000f8e0215 */
[----:B------:R-:W-:-:S05]  /*2990*/  IMAD R12, R203, -0x2, R12 ;  /* 0xfffffffecb0c7824 */ /* 0x000fca00078e020c */
[--C-:B0-----:R-:W-:Y:S01]  /*29a0*/  IADD3 R21, R12, 0x1, -R213.reuse ;  /* 0x000000010c157810 */ /* 0x101fe20007ffe8d5 */
[----:B------:R-:W-:-:S03]  /*29b0*/  IMAD R213, R214, UR56, -R213 ;  /* 0x00000038d6d57c24 */ /* 0x000fc6000f8e0ad5 */
[----:B-1----:R-:W-:-:S04]  /*29c0*/  VIADDMNMX R20, R20, R21, R12, PT ;  /* 0x0000001514147246 */ /* 0x002fc8000380010c */
[C---:B------:R-:W-:Y:S02]  /*29d0*/  ISETP.GT.AND P6, PT, R20.reuse, RZ, PT ;  /* 0x000000ff1400720c */ /* 0x040fe40003fc4270 */
[C---:B------:R-:W-:Y:S02]  /*29e0*/  ISETP.GT.AND P5, PT, R20.reuse, 0x1, PT ;  /* 0x000000011400780c */ /* 0x040fe40003fa4270 */
[C---:B------:R-:W-:Y:S02]  /*29f0*/  ISETP.GT.AND P4, PT, R20.reuse, 0x8, PT ;  /* 0x000000081400780c */ /* 0x040fe40003f84270 */
[----:B------:R-:W-:Y:S02]  /*2a00*/  ISETP.GT.AND P2, PT, R20, 0x9, PT ;  /* 0x000000091400780c */ /* 0x000fe40003f44270 */
[----:B--2---:R-:W-:Y:S02]  /*2a10*/  VIADDMNMX R72, R72, R21, R12, PT ;  /* 0x0000001548487246 */ /* 0x004fe4000380010c */
[----:B------:R-:W-:Y:S01]  /*2a20*/  ISETP.GT.AND P3, PT, R20, 0x10, PT ;  /* 0x000000101400780c */ /* 0x000fe20003f64270 */
[----:B------:R-:W-:-:S02]  /*2a30*/  WARPGROUP.DEPBAR.LE gsb0, 0x0 ;  /* 0x00008000000079c5 */ /* 0x000fc40000010000 */
[----:B------:R-:W-:Y:S02]  /*2a40*/  FSEL R21, R24, -INF , P6 ;  /* 0xff80000018157808 */ /* 0x000fe40003000000 */
[----:B------:R-:W-:Y:S02]  /*2a50*/  ISETP.GT.AND P6, PT, R20, 0x11, PT ;  /* 0x000000111400780c */ /* 0x000fe40003fc4270 */
[----:B------:R-:W-:Y:S02]  /*2a60*/  FSEL R25, R25, -INF , P5 ;  /* 0xff80000019197808 */ /* 0x000fe40002800000 */
[----:B------:R-:W-:Y:S02]  /*2a70*/  FSEL R73, R28, -INF , P4 ;  /* 0xff8000001c497808 */ /* 0x000fe40002000000 */
[----:B------:R-:W-:Y:S02]  /*2a80*/  FSEL R29, R29, -INF , P2 ;  /* 0xff8000001d1d7808 */ /* 0x000fe40001000000 */
[----:B------:R-:W-:-:S02]  /*2a90*/  ISETP.GT.AND P5, PT, R20, 0x18, PT ;  /* 0x000000181400780c */ /* 0x000fc40003fa4270 */
[C---:B------:R-:W-:Y:S02]  /*2aa0*/  ISETP.GT.AND P4, PT, R20.reuse, 0x19, PT ;  /* 0x000000191400780c */ /* 0x040fe40003f84270 */
[----:B------:R-:W-:Y:S02]  /*2ab0*/  ISETP.GT.AND P2, PT, R20, 0x20, PT ;  /* 0x000000201400780c */ /* 0x000fe40003f44270 */
[----:B------:R-:W-:Y:S02]  /*2ac0*/  FSEL R157, R32, -INF , P3 ;  /* 0xff800000209d7808 */ /* 0x000fe40001800000 */
[----:B------:R-:W-:Y:S02]  /*2ad0*/  FSEL R161, R33, -INF , P6 ;  /* 0xff80000021a17808 */ /* 0x000fe40003000000 */
[C---:B------:R-:W-:Y:S02]  /*2ae0*/  ISETP.GT.AND P3, PT, R20.reuse, 0x21, PT ;  /* 0x000000211400780c */ /* 0x040fe40003f64270 */
[----:B------:R-:W-:-:S02]  /*2af0*/  ISETP.GT.AND P6, PT, R20, 0x28, PT ;  /* 0x000000281400780c */ /* 0x000fc40003fc4270 */
[----:B------:R-:W-:Y:S02]  /*2b00*/  FSEL R166, R36, -INF , P5 ;  /* 0xff80000024a67808 */ /* 0x000fe40002800000 */
[----:B------:R-:W-:Y:S02]  /*2b10*/  FSEL R171, R37, -INF , P4 ;  /* 0xff80000025ab7808 */ /* 0x000fe40002000000 */
[----:B------:R-:W-:Y:S02]  /*2b20*/  FSEL R158, R40, -INF , P2 ;  /* 0xff800000289e7808 */ /* 0x000fe40001000000 */
[C---:B------:R-:W-:Y:S02]  /*2b30*/  ISETP.GT.AND P5, PT, R20.reuse, 0x29, PT ;  /* 0x000000291400780c */ /* 0x040fe40003fa4270 */
[C---:B------:R-:W-:Y:S02]  /*2b40*/  ISETP.GT.AND P4, PT, R20.reuse, 0x30, PT ;  /* 0x000000301400780c */ /* 0x040fe40003f84270 */
[----:B------:R-:W-:-:S02]  /*2b50*/  ISETP.GT.AND P2, PT, R20, 0x31, PT ;  /* 0x000000311400780c */ /* 0x000fc40003f44270 */
[----:B------:R-:W-:Y:S02]  /*2b60*/  FSEL R162, R41, -INF , P3 ;  /* 0xff80000029a27808 */ /* 0x000fe40001800000 */
[----:B------:R-:W-:Y:S02]  /*2b70*/  FSEL R170, R44, -INF , P6 ;  /* 0xff8000002caa7808 */ /* 0x000fe40003000000 */
[C---:B------:R-:W-:Y:S02]  /*2b80*/  ISETP.GT.AND P3, PT, R20.reuse, 0x38, PT ;  /* 0x000000381400780c */ /* 0x040fe40003f64270 */
[----:B------:R-:W-:Y:S02]  /*2b90*/  ISETP.GT.AND P6, PT, R20, 0x39, PT ;  /* 0x000000391400780c */ /* 0x000fe40003fc4270 */
[----:B------:R-:W-:Y:S02]  /*2ba0*/  FSEL R173, R45, -INF , P5 ;  /* 0xff8000002dad7808 */ /* 0x000fe40002800000 */
[----:B------:R-:W-:-:S02]  /*2bb0*/  FSEL R159, R48, -INF , P4 ;  /* 0xff800000309f7808 */ /* 0x000fc40002000000 */
[----:B------:R-:W-:Y:S02]  /*2bc0*/  FSEL R163, R49, -INF , P2 ;  /* 0xff80000031a37808 */ /* 0x000fe40001000000 */
[C---:B------:R-:W-:Y:S02]  /*2bd0*/  ISETP.GT.AND P5, PT, R20.reuse, 0x40, PT ;  /* 0x000000401400780c */ /* 0x040fe40003fa4270 */
[C---:B------:R-:W-:Y:S02]  /*2be0*/  ISETP.GT.AND P4, PT, R20.reuse, 0x41, PT ;  /* 0x000000411400780c */ /* 0x040fe40003f84270 */
[----:B------:R-:W-:Y:S02]  /*2bf0*/  ISETP.GT.AND P2, PT, R20, 0x48, PT ;  /* 0x000000481400780c */ /* 0x000fe40003f44270 */
[----:B------:R-:W-:Y:S02]  /*2c00*/  FSEL R167, R52, -INF , P3 ;  /* 0xff80000034a77808 */ /* 0x000fe40001800000 */
[----:B------:R-:W-:-:S02]  /*2c10*/  FSEL R172, R53, -INF , P6 ;  /* 0xff80000035ac7808 */ /* 0x000fc40003000000 */
[----:B------:R-:W-:Y:S02]  /*2c20*/  FMNMX.FTZ R12, R21, R25, !PT ;  /* 0x00000019150c7209 */ /* 0x000fe40007810000 */
[C---:B------:R-:W-:Y:S02]  /*2c30*/  ISETP.GT.AND P3, PT, R20.reuse, 0x49, PT ;  /* 0x000000491400780c */ /* 0x040fe40003f64270 */
[----:B------:R-:W-:Y:S02]  /*2c40*/  ISETP.GT.AND P6, PT, R20, 0x50, PT ;  /* 0x000000501400780c */ /* 0x000fe40003fc4270 */
[----:B------:R-:W-:Y:S02]  /*2c50*/  FSEL R160, R56, -INF , P5 ;  /* 0xff80000038a07808 */ /* 0x000fe40002800000 */
[----:B------:R-:W-:Y:S02]  /*2c60*/  FSEL R164, R57, -INF , P4 ;  /* 0xff80000039a47808 */ /* 0x000fe40002000000 */
[----:B------:R-:W-:-:S02]  /*2c70*/  FSEL R168, R60, -INF , P2 ;  /* 0xff8000003ca87808 */ /* 0x000fc40001000000 */
[C---:B------:R-:W-:Y:S02]  /*2c80*/  ISETP.GT.AND P5, PT, R20.reuse, 0x51, PT ;  /* 0x000000511400780c */ /* 0x040fe40003fa4270 */
[C---:B------:R-:W-:Y:S02]  /*2c90*/  ISETP.GT.AND P4, PT, R20.reuse, 0x58, PT ;  /* 0x000000581400780c */ /* 0x040fe40003f84270 */
[----:B------:R-:W-:Y:S02]  /*2ca0*/  ISETP.GT.AND P2, PT, R20, 0x59, PT ;  /* 0x000000591400780c */ /* 0x000fe40003f44270 */
[----:B------:R-:W-:Y:S02]  /*2cb0*/  FMNMX.FTZ R20, R73, R12, !PT ;  /* 0x0000000c49147209 */ /* 0x000fe40007810000 */
[----:B------:R-:W-:Y:S02]  /*2cc0*/  FSEL R174, R61, -INF , P3 ;  /* 0xff8000003dae7808 */ /* 0x000fe40001800000 */
[----:B------:R-:W-:-:S02]  /*2cd0*/  FSEL R12, R64, -INF , P6 ;  /* 0xff800000400c7808 */ /* 0x000fc40003000000 */
[C---:B------:R-:W-:Y:S02]  /*2ce0*/  ISETP.GT.AND P3, PT, R72.reuse, RZ, PT ;  /* 0x000000ff4800720c */ /* 0x040fe40003f64270 */
[C---:B------:R-:W-:Y:S02]  /*2cf0*/  ISETP.GT.AND P6, PT, R72.reuse, 0x1, PT ;  /* 0x000000014800780c */ /* 0x040fe40003fc4270 */
[----:B------:R-:W-:Y:S02]  /*2d00*/  FSEL R165, R65, -INF , P5 ;  /* 0xff80000041a57808 */ /* 0x000fe40002800000 */
[----:B------:R-:W-:Y:S02]  /*2d10*/  ISETP.GT.AND P5, PT, R72, 0x8, PT ;  /* 0x000000084800780c */ /* 0x000fe40003fa4270 */
[----:B------:R-:W-:Y:S02]  /*2d20*/  FSEL R26, R26, -INF , P3 ;  /* 0xff8000001a1a7808 */ /* 0x000fe40001800000 */
[----:B------:R-:W-:-:S02]  /*2d30*/  FSEL R24, R27, -INF , P6 ;  /* 0xff8000001b187808 */ /* 0x000fc40003000000 */
[----:B------:R-:W-:Y:S02]  /*2d40*/  FMNMX.FTZ R20, R29, R20, !PT ;  /* 0x000000141d147209 */ /* 0x000fe40007810000 */
[----:B------:R-:W-:Y:S02]  /*2d50*/  FSEL R169, R68, -INF , P4 ;  /* 0xff80000044a97808 */ /* 0x000fe40002000000 */
[----:B------:R-:W-:Y:S02]  /*2d60*/  ISETP.GT.AND P4, PT, R72, 0x9, PT ;  /* 0x000000094800780c */ /* 0x000fe40003f84270 */
[----:B------:R-:W-:Y:S02]  /*2d70*/  FSEL R30, R30, -INF , P5 ;  /* 0xff8000001e1e7808 */ /* 0x000fe40002800000 */
[----:B------:R-:W-:Y:S02]  /*2d80*/  FMNMX.FTZ R13, R26, R24, !PT ;  /* 0x000000181a0d7209 */ /* 0x000fe40007810000 */
        /* <DEDUP_REMOVED lines=16> */
[----:B------:R-:W-:Y:S02]  /*2e90*/  ISETP.GT.AND P5, PT, R72, 0x20, PT ;  /* 0x000000204800780c */ /* 0x000fe40003fa4270 */
[----:B------:R-:W-:Y:S02]  /*2ea0*/  FSEL R197, R39, -INF , P3 ;  /* 0xff80000027c57808 */ /* 0x000fe40001800000 */
[----:B------:R-:W-:-:S02]  /*2eb0*/  FMNMX.FTZ R20, R193, R20, !PT ;  /* 0x00000014c1147209 */ /* 0x000fc40007810000 */
[----:B------:R-:W-:Y:S02]  /*2ec0*/  FMNMX.FTZ R27, R158, R27, !PT ;  /* 0x0000001b9e1b7209 */ /* 0x000fe40007810000 */
[----:B------:R-:W-:Y:S02]  /*2ed0*/  ISETP.GT.AND P4, PT, R72, 0x21, PT ;  /* 0x000000214800780c */ /* 0x000fe40003f84270 */
[----:B------:R-:W-:Y:S02]  /*2ee0*/  FSEL R177, R42, -INF , P5 ;  /* 0xff8000002ab17808 */ /* 0x000fe40002800000 */
[----:B------:R-:W-:Y:S02]  /*2ef0*/  FMNMX.FTZ R20, R197, R20, !PT ;  /* 0x00000014c5147209 */ /* 0x000fe40007810000 */
[----:B------:R-:W-:Y:S02]  /*2f00*/  FMNMX.FTZ R27, R162, R27, !PT ;  /* 0x0000001ba21b7209 */ /* 0x000fe40007810000 */
[----:B------:R-:W-:-:S02]  /*2f10*/  ISETP.GT.AND P3, PT, R72, 0x28, PT ;  /* 0x000000284800780c */ /* 0x000fc40003f64270 */
[----:B------:R-:W-:Y:S02]  /*2f20*/  FSEL R189, R43, -INF , P4 ;  /* 0xff8000002bbd7808 */ /* 0x000fe40002000000 */
[----:B------:R-:W-:Y:S02]  /*2f30*/  FMNMX.FTZ R20, R177, R20, !PT ;  /* 0x00000014b1147209 */ /* 0x000fe40007810000 */
        /* <DEDUP_REMOVED lines=54> */
[----:B------:R-:W-:Y:S02]  /*32a0*/  FSEL R212, R71, -INF , P3 ;  /* 0xff80000047d47808 */ /* 0x000fe40001800000 */
[----:B------:R-:W-:Y:S01]  /*32b0*/  FMNMX.FTZ R13, R208, R13, !PT ;  /* 0x0000000dd00d7209 */ /* 0x000fe20007810000 */
[----:B------:R-:W0:Y:S03]  /*32c0*/  SHFL.BFLY PT, R27, R32, 0x2, 0x1f ;  /* 0x0c401f00201b7f89 */ /* 0x000e2600000e0000 */
        /* <DEDUP_REMOVED lines=17> */
[----:B------:R-:W-:Y:S01]  /*33e0*/  FFMA.FTZ R183, R29, UR5, -R210 ;  /* 0x000000051db77c23 */ /* 0x000fe200080108d2 */
[----:B------:R-:W-:Y:S01]  /*33f0*/  LOP3.LUT P2, RZ, R74, 0x7f, RZ, 0xc0, !PT ;  /* 0x0000007f4aff7812 */ /* 0x000fe2000784c0ff */
[----:B------:R-:W-:Y:S01]  /*3400*/  MUFU.EX2 R180, R180 ;  /* 0x000000b400b47308 */ /* 0x000fe20000000800 */
[----:B------:R-:W-:Y:S01]  /*3410*/  SHF.R.U32.HI R74, RZ, 0x7, R74 ;  /* 0x00000007ff4a7819 */ /* 0x000fe2000001164a */
[--C-:B------:R-:W-:Y:S01]  /*3420*/  FFMA.FTZ R185, R24, UR5, -R211.reuse ;  /* 0x0000000518b97c23 */ /* 0x100fe200080108d3 */
[--C-:B------:R-:W-:Y:S01]  /*3430*/  FFMA.FTZ R184, R26, UR5, -R211.reuse ;  /* 0x000000051ab87c23 */ /* 0x100fe200080108d3 */
[--C-:B------:R-:W-:Y:S01]  /*3440*/  FFMA.FTZ R186, R30, UR5, -R211.reuse ;  /* 0x000000051eba7c23 */ /* 0x100fe200080108d3 */
[----:B------:R-:W-:Y:S01]  /*3450*/  IADD3 R21, -R74, 0xb, RZ ;  /* 0x0000000b4a157810 */ /* 0x000fe20007ffe1ff */
[----:B------:R-:W-:Y:S01]  /*3460*/  FFMA.FTZ R187, R28, UR5, -R211 ;  /* 0x000000051cbb7c23 */ /* 0x000fe200080108d3 */
[--C-:B------:R-:W-:Y:S01]  /*3470*/  FFMA.FTZ R157, R157, UR5, -R210.reuse ;  /* 0x000000059d9d7c23 */ /* 0x100fe200080108d2 */
[----:B------:R-:W0:Y:S01]  /*3480*/  MUFU.EX2 R181, R181 ;  /* 0x000000b500b57308 */ /* 0x000e220000000800 */
[--C-:B------:R-:W-:Y:S01]  /*3490*/  FFMA.FTZ R161, R161, UR5, -R210.reuse ;  /* 0x00000005a1a17c23 */ /* 0x100fe200080108d2 */
[--C-:B------:R-:W-:Y:S01]  /*34a0*/  FFMA.FTZ R166, R166, UR5, -R210.reuse ;  /* 0x00000005a6a67c23 */ /* 0x100fe200080108d2 */
[----:B------:R-:W-:Y:S01]  /*34b0*/  FFMA.FTZ R171, R171, UR5, -R210 ;  /* 0x00000005abab7c23 */ /* 0x000fe200080108d2 */
[----:B------:R-:W-:-:S02]  /*34c0*/  @!P2 VIADD R24, R0, 0x32440 ;  /* 0x000324400018a836 */ /* 0x000fc40000000000 */
[--C-:B------:R-:W-:Y:S01]  /*34d0*/  FFMA.FTZ R176, R176, UR5, -R211.reuse ;  /* 0x00000005b0b07c23 */ /* 0x100fe200080108d3 */
[--C-:B------:R-:W-:Y:S01]  /*34e0*/  FFMA.FTZ R188, R188, UR5, -R211.reuse ;  /* 0x00000005bcbc7c23 */ /* 0x100fe200080108d3 */
[--C-:B------:R-:W-:Y:S01]  /*34f0*/  FFMA.FTZ R193, R193, UR5, -R211.reuse ;  /* 0x00000005c1c17c23 */ /* 0x100fe200080108d3 */
[----:B------:R-:W-:Y:S01]  /*3500*/  MUFU.EX2 R182, R182 ;  /* 0x000000b600b67308 */ /* 0x000fe20000000800 */
        /* <DEDUP_REMOVED lines=21> */
[--C-:B------:R-:W-:Y:S01]  /*3660*/  FFMA.FTZ R172, R172, UR5, -R210.reuse ;  /* 0x00000005acac7c23 */ /* 0x100fe200080108d2 */
[--C-:B------:R-:W-:Y:S01]  /*3670*/  FFMA.FTZ R178, R178, UR5, -R211.reuse ;  /* 0x00000005b2b27c23 */ /* 0x100fe200080108d3 */
[--C-:B------:R-:W-:Y:S01]  /*3680*/  FFMA.FTZ R190, R190, UR5, -R211.reuse ;  /* 0x00000005bebe7c23 */ /* 0x100fe200080108d3 */
[--C-:B------:R-:W-:Y:S01]  /*3690*/  FFMA.FTZ R195, R195, UR5, -R211.reuse ;  /* 0x00000005c3c37c23 */ /* 0x100fe200080108d3 */
[--C-:B------:R-:W-:Y:S01]  /*36a0*/  FFMA.FTZ R199, R199, UR5, -R211.reuse ;  /* 0x00000005c7c77c23 */ /* 0x100fe200080108d3 */
[--C-:B----4-:R-:W-:Y:S01]  /*36b0*/  FFMA.FTZ R215, R164, UR5, -R210.reuse ;  /* 0x00000005a4d77c23 */ /* 0x110fe200080108d2 */
        /* <DEDUP_REMOVED lines=10> */
[--C-:B------:R-:W-:Y:S01]  /*3760*/  FFMA.FTZ R207, R12, UR5, -R210.reuse ;  /* 0x000000050ccf7c23 */ /* 0x100fe200080108d2 */
[--C-:B------:R-:W-:Y:S01]  /*3770*/  FFMA.FTZ R12, R165, UR5, -R210.reuse ;  /* 0x00000005a50c7c23 */ /* 0x100fe200080108d2 */
[--C-:B------:R-:W-:Y:S01]  /*3780*/  FFMA.FTZ R165, R169, UR5, -R210.reuse ;  /* 0x00000005a9a57c23 */ /* 0x100fe200080108d2 */
[----:B------:R-:W-:Y:S01]  /*3790*/  FFMA.FTZ R210, R175, UR5, -R210 ;  /* 0x00000005afd27c23 */ /* 0x000fe200080108d2 */
[--C-:B------:R-:W-:Y:S01]  /*37a0*/  FFMA.FTZ R169, R196, UR5, -R211.reuse ;  /* 0x00000005c4a97c23 */ /* 0x100fe200080108d3 */
[--C-:B------:R-:W-:Y:S01]  /*37b0*/  FFMA.FTZ R192, R192, UR5, -R211.reuse ;  /* 0x00000005c0c07c23 */ /* 0x100fe200080108d3 */
[----:B------:R-:W0:Y:S01]  /*37c0*/  MUFU.EX2 R157, R157 ;  /* 0x0000009d009d7308 */ /* 0x000e220000000800 */
[--C-:B------:R-:W-:Y:S01]  /*37d0*/  FFMA.FTZ R175, R208, UR5, -R211.reuse ;  /* 0x00000005d0af7c23 */ /* 0x100fe200080108d3 */
[----:B------:R-:W-:Y:S01]  /*37e0*/  FFMA.FTZ R196, R212, UR5, -R211 ;  /* 0x00000005d4c47c23 */ /* 0x000fe200080108d3 */
[----:B------:R-:W-:Y:S01]  /*37f0*/  FADD.FTZ R181, R180, R181 ;  /* 0x000000b5b4b57221 */ /* 0x000fe20000010000 */
[----:B------:R-:W-:Y:S01]  /*3800*/  FADD.FTZ R185, R184, R185 ;  /* 0x000000b9b8b97221 */ /* 0x000fe20000010000 */
[----:B------:R-:W-:-:S02]  /*3810*/  @!P2 VIADD R0, R0, 0x32460 ;  /* 0x000324600000a836 */ /* 0x000fc40000000000 */
[----:B------:R-:W-:Y:S01]  /*3820*/  FADD.FTZ R182, R182, R181 ;  /* 0x000000b5b6b67221 */ /* 0x000fe20000010000 */
[----:B------:R-:W-:Y:S01]  /*3830*/  MUFU.EX2 R161, R161 ;  /* 0x000000a100a17308 */ /* 0x000fe20000000800 */
[----:B---3--:R-:W-:Y:S01]  /*3840*/  F2FP.BF16.F32.PACK_AB R155, R187, R186 ;  /* 0x000000babb9b723e */ /* 0x008fe200000010ff */
[----:B------:R-:W-:Y:S01]  /*3850*/  FADD.FTZ R186, R186, R185 ;  /* 0x000000b9baba7221 */ /* 0x000fe20000010000 */
[----:B------:R-:W-:Y:S01]  /*3860*/  FADD.FTZ R182, R183, R182 ;  /* 0x000000b6b7b67221 */ /* 0x000fe20000010000 */
[----:B------:R-:W-:Y:S01]  /*3870*/  @!P2 PRMT R0, RZ, 0x654, R0 ;  /* 0x00000654ff00a816 */ /* 0x000fe20000000000 */
[----:B--2---:R-:W-:Y:S01]  /*3880*/  WARPGROUP.ARRIVE ;  /* 0x00000000000079c5 */ /* 0x004fe20000000000 */
[----:B------:R-:W-:Y:S02]  /*3890*/  FADD.FTZ R187, R187, R186 ;  /* 0x000000babbbb7221 */ /* 0x000fe40000010000 */
[----:B------:R-:W-:Y:S01]  /*38a0*/  MUFU.EX2 R166, R166 ;  /* 0x000000a600a67308 */ /* 0x000fe20000000800 */
[----:B0-----:R-:W-:-:S02]  /*38b0*/  FADD.FTZ R182, R157, R182 ;  /* 0x000000b69db67221 */ /* 0x001fc40000010000 */
[----:B------:R-:W-:Y:S01]  /*38c0*/  HGMMA.64x256x16.F32.BF16 R24, R152, gdesc[UR8].tnspB, RZ, !UPT, gsb0 ;  /* 0x43e0000898187df0 */ /* 0x000fe2000c0018ff */
[----:B------:R-:W-:Y:S01]  /*38d0*/  UIADD3 UR10, UR4, 0x80, URZ ;  /* 0x00000080040a7890 */ /* 0x000fe2000fffe03f */
[----:B------:R-:W-:-:S03]  /*38e0*/  UMOV UR11, 0x40000040 ;  /* 0x40000040000b7882 */ /* 0x000fc60000000000 */
[----:B------:R-:W-:Y:S08]  /*38f0*/  MUFU.EX2 R171, R171 ;  /* 0x000000ab00ab7308 */ /* 0x000ff00000000800 */
[----:B------:R-:W0:Y:S08]  /*3900*/  MUFU.EX2 R176, R176 ;  /* 0x000000b000b07308 */ /* 0x000e300000000800 */
[----:B------:R-:W2:Y:S08]  /*3910*/  MUFU.EX2 R188, R188 ;  /* 0x000000bc00bc7308 */ /* 0x000eb00000000800 */
[----:B------:R-:W-:Y:S01]  /*3920*/  MUFU.EX2 R193, R193 ;  /* 0x000000c100c17308 */ /* 0x000fe20000000800 */
[----:B0-----:R-:W-:-:S07]  /*3930*/  FADD.FTZ R187, R176, R187 ;  /* 0x000000bbb0bb7221 */ /* 0x001fce0000010000 */
[----:B------:R-:W0:Y:S08]  /*3940*/  MUFU.EX2 R197, R197 ;  /* 0x000000c500c57308 */ /* 0x000e300000000800 */
[----:B------:R-:W3:Y:S08]  /*3950*/  MUFU.EX2 R158, R158 ;  /* 0x0000009e009e7308 */ /* 0x000ef00000000800 */
[----:B------:R-:W-:Y:S08]  /*3960*/  MUFU.EX2 R162, R162 ;  /* 0x000000a200a27308 */ /* 0x000ff00000000800 */
[----:B------:R-:W-:Y:S08]  /*3970*/  MUFU.EX2 R170, R170 ;  /* 0x000000aa00aa7308 */ /* 0x000ff00000000800 */
[----:B------:R-:W-:Y:S08]  /*3980*/  MUFU.EX2 R173, R173 ;  /* 0x000000ad00ad7308 */ /* 0x000ff00000000800 */
[----:B------:R-:W4:Y:S08]  /*3990*/  MUFU.EX2 R177, R177 ;  /* 0x000000b100b17308 */ /* 0x000f300000000800 */
[----:B------:R-:W5:Y:S08]  /*39a0*/  MUFU.EX2 R189, R189 ;  /* 0x000000bd00bd7308 */ /* 0x000f700000000800 */
        /* <DEDUP_REMOVED lines=24> */
[C---:B------:R-:W-:Y:S01]  /*3b30*/  F2FP.BF16.F32.PACK_AB R152, R161.reuse, R157 ;  /* 0x0000009da198723e */ /* 0x040fe200000010ff */
[----:B------:R-:W-:Y:S01]  /*3b40*/  FADD.FTZ R161, R161, R182 ;  /* 0x000000b6a1a17221 */ /* 0x000fe20000010000 */
[C---:B--2---:R-:W-:Y:S01]  /*3b50*/  F2FP.BF16.F32.PACK_AB R153, R188.reuse, R176 ;  /* 0x000000b0bc99723e */ /* 0x044fe200000010ff */
[----:B------:R-:W-:Y:S01]  /*3b60*/  FADD.FTZ R188, R188, R187 ;  /* 0x000000bbbcbc7221 */ /* 0x000fe20000010000 */
[----:B------:R-:W-:Y:S01]  /*3b70*/  F2FP.BF16.F32.PACK_AB R154, R171, R166 ;  /* 0x000000a6ab9a723e */ /* 0x000fe200000010ff */
[----:B------:R-:W2:Y:S01]  /*3b80*/  MUFU.EX2 R169, R169 ;  /* 0x000000a900a97308 */ /* 0x000ea20000000800 */
[----:B0-----:R-:W-:Y:S01]  /*3b90*/  F2FP.BF16.F32.PACK_AB R155, R197, R193 ;  /* 0x000000c1c59b723e */ /* 0x001fe200000010ff */
[----:B------:R-:W-:Y:S01]  /*3ba0*/  FADD.FTZ R166, R166, R161 ;  /* 0x000000a1a6a67221 */ /* 0x000fe20000010000 */
[----:B------:R-:W-:Y:S02]  /*3bb0*/  FADD.FTZ R188, R193, R188 ;  /* 0x000000bcc1bc7221 */ /* 0x000fe40000010000 */
[----:B------:R-:W-:Y:S01]  /*3bc0*/  WARPGROUP.ARRIVE ;  /* 0x00000000000079c5 */ /* 0x000fe20000000000 */
[----:B------:R-:W-:Y:S01]  /*3bd0*/  FADD.FTZ R171, R171, R166 ;  /* 0x000000a6abab7221 */ /* 0x000fe20000010000 */
[----:B------:R-:W-:Y:S01]  /*3be0*/  FADD.FTZ R188, R197, R188 ;  /* 0x000000bcc5bc7221 */ /* 0x000fe20000010000 */
[----:B------:R-:W-:Y:S02]  /*3bf0*/  MUFU.EX2 R175, R175 ;  /* 0x000000af00af7308 */ /* 0x000fe40000000800 */
[----:B---3--:R-:W-:Y:S01]  /*3c00*/  FADD.FTZ R171, R158, R171 ;  /* 0x000000ab9eab7221 */ /* 0x008fe20000010000 */
[----:B------:R-:W-:Y:S01]  /*3c10*/  HGMMA.64x256x16.F32.BF16 R24, R152, gdesc[UR8].tnspB, R24, gsb0 ;  /* 0x43e0000898187df0 */ /* 0x000fe20008001818 */
[----:B------:R-:W-:Y:S01]  /*3c20*/  UIADD3 UR10, UR4, 0x100, URZ ;  /* 0x00000100040a7890 */ /* 0x000fe2000fffe03f */
[----:B----4-:R-:W-:Y:S01]  /*3c30*/  FADD.FTZ R188, R177, R188 ;  /* 0x000000bcb1bc7221 */ /* 0x010fe20000010000 */
[----:B------:R-:W-:Y:S01]  /*3c40*/  UMOV UR11, 0x40000040 ;  /* 0x40000040000b7882 */ /* 0x000fe20000000000 */
[----:B------:R-:W-:Y:S01]  /*3c50*/  FADD.FTZ R171, R162, R171 ;  /* 0x000000aba2ab7221 */ /* 0x000fe20000010000 */
[----:B------:R-:W0:Y:S01]  /*3c60*/  MUFU.EX2 R196, R196 ;  /* 0x000000c400c47308 */ /* 0x000e220000000800 */
[----:B------:R-:W-:-:S02]  /*3c70*/  WARPGROUP.DEPBAR.LE gsb0, 0x0 ;  /* 0x00008000000079c5 */ /* 0x000fc40000010000 */
[----:B------:R-:W-:Y:S02]  /*3c80*/  F2FP.BF16.F32.PACK_AB R152, R162, R158 ;  /* 0x0000009ea298723e */ /* 0x000fe400000010ff */
[C---:B-----5:R-:W-:Y:S01]  /*3c90*/  F2FP.BF16.F32.PACK_AB R153, R189.reuse, R177 ;  /* 0x000000b1bd99723e */ /* 0x060fe200000010ff */
[----:B------:R-:W-:Y:S01]  /*3ca0*/  FADD.FTZ R189, R189, R188 ;  /* 0x000000bcbdbd7221 */ /* 0x000fe20000010000 */
[C---:B------:R-:W-:Y:S01]  /*3cb0*/  F2FP.BF16.F32.PACK_AB R154, R173.reuse, R170 ;  /* 0x000000aaad9a723e */ /* 0x040fe200000010ff */
[----:B------:R-:W-:Y:S01]  /*3cc0*/  FADD.FTZ R170, R170, R171 ;  /* 0x000000abaaaa7221 */ /* 0x000fe20000010000 */
[----:B-1----:R-:W-:Y:S01]  /*3cd0*/  F2FP.BF16.F32.PACK_AB R155, R198, R194 ;  /* 0x000000c2c69b723e */ /* 0x002fe200000010ff */
        /* <DEDUP_REMOVED lines=8> */
[C---:B------:R-:W-:Y:S01]  /*3d60*/  FADD.FTZ R170, R163.reuse, R170 ;  /* 0x000000aaa3aa7221 */ /* 0x040fe20000010000 */
[----:B------:R-:W-:Y:S01]  /*3d70*/  UMOV UR11, 0x40000040 ;  /* 0x40000040000b7882 */ /* 0x000fe20000000000 */
[----:B------:R-:W-:Y:S02]  /*3d80*/  WARPGROUP.DEPBAR.LE gsb0, 0x0 ;  /* 0x00008000000079c5 */ /* 0x000fe40000010000 */
[----:B------:R-:W-:Y:S02]  /*3d90*/  F2FP.BF16.F32.PACK_AB R152, R163, R159 ;  /* 0x0000009fa398723e */ /* 0x000fe400000010ff */
        /* <DEDUP_REMOVED lines=8> */
[----:B------:R-:W-:-:S11]  /*3e20*/  FADD.FTZ R199, R199, R190 ;  /* 0x000000bec7c77221 */ /* 0x000fd60000010000 */
        /* <DEDUP_REMOVED lines=21> */
[----:B------:R-:W-:Y:S02]  /*3f80*/  F2FP.BF16.F32.PACK_AB R152, R12, R207 ;  /* 0x000000cf0c98723e */ /* 0x000fe400000010ff */
[C---:B--2---:R-:W-:Y:S01]  /*3f90*/  F2FP.BF16.F32.PACK_AB R153, R169.reuse, R192 ;  /* 0x000000c0a999723e */ /* 0x044fe200000010ff */
[----:B------:R-:W-:Y:S01]  /*3fa0*/  FADD.FTZ R192, R192, R191 ;  /* 0x000000bfc0c07221 */ /* 0x000fe20000010000 */
[----:B------:R-:W-:Y:S02]  /*3fb0*/  F2FP.BF16.F32.PACK_AB R154, R210, R165 ;  /* 0x000000a5d29a723e */ /* 0x000fe400000010ff */
[----:B0-----:R-:W-:Y:S01]  /*3fc0*/  F2FP.BF16.F32.PACK_AB R155, R196, R175 ;  /* 0x000000afc49b723e */ /* 0x001fe200000010ff */
[----:B------:R-:W-:-:S03]  /*3fd0*/  FADD.FTZ R192, R169, R192 ;  /* 0x000000c0a9c07221 */ /* 0x000fc60000010000 */
[----:B------:R-:W-:Y:S01]  /*3fe0*/  WARPGROUP.ARRIVE ;  /* 0x00000000000079c5 */ /* 0x000fe20000000000 */
[----:B------:R-:W-:-:S12]  /*3ff0*/  FADD.FTZ R175, R175, R192 ;  /* 0x000000c0afaf7221 */ /* 0x000fd80000010000 */
[----:B------:R-:W-:Y:S03]  /*4000*/  HGMMA.64x256x16.F32.BF16 R24, R152, gdesc[UR8].tnspB, R24, gsb0 ;  /* 0x43e0000898187df0 */ /* 0x000fe60008001818 */
[----:B------:R-:W-:Y:S02]  /*4010*/  WARPGROUP.DEPBAR.LE gsb0, 0x0 ;  /* 0x00008000000079c5 */ /* 0x000fe40000010000 */
[----:B------:R-:W0:Y:S01]  /*4020*/  @P1 LDC R153, c[0x0][0x44c] ;  /* 0x00011300ff991b82 */ /* 0x000e220000000800 */
[----:B------:R-:W-:-:S07]  /*4030*/  IMAD.U32 R152, RZ, RZ, UR38 ;  /* 0x00000026ff987e24 */ /* 0x000fce000f8e00ff */
[----:B------:R-:W1:Y:S01]  /*4040*/  @P1 LDC R154, c[0x0][0x450] ;  /* 0x00011400ff9a1b82 */ /* 0x000e620000000800 */
[----:B------:R2:W-:Y:S01]  /*4050*/  @!P2 SYNCS.ARRIVE.TRANS64.RED.A1T0 RZ, [R0+URZ], RZ ;  /* 0x000000ff00ffa9a7 */ /* 0x0005e2000810043f */
[----:B0-----:R-:W-:-:S05]  /*4060*/  @P1 IMAD.HI.U32 R153, R153, UR38, RZ ;  /* 0x0000002699991c27 */ /* 0x001fca000f8e00ff */
[----:B-1----:R-:W-:-:S05]  /*4070*/  @P1 SHF.R.U32.HI R152, RZ, R154, R153 ;  /* 0x0000009aff981219 */ /* 0x002fca0000011699 */
[----:B------:R-:W-:-:S04]  /*4080*/  IMAD.IADD R152, R213, 0x1, R152 ;  /* 0x00000001d5987824 */ /* 0x000fc800078e0298 */
[----:B------:R-:W-:-:S05]  /*4090*/  IMAD.HI R152, R152, 0x2aaaaaab, RZ ;  /* 0x2aaaaaab98987827 */ /* 0x000fca00078e02ff */
[----:B------:R-:W-:-:S04]  /*40a0*/  SHF.R.U32.HI R153, RZ, 0x1f, R152 ;  /* 0x0000001fff997819 */ /* 0x000fc80000011698 */
[----:B------:R-:W-:Y:S01]  /*40b0*/  LEA.HI.SX32 R208, R152, R153, 0x1c ;  /* 0x0000009998d07211 */ /* 0x000fe200078fe2ff */
[----:B------:R-:W-:Y:S01]  /*40c0*/  FADD.FTZ R153, R207, R164 ;  /* 0x000000a4cf997221 */ /* 0x000fe20000010000 */
[----:B------:R-:W-:Y:S02]  /*40d0*/  VIADD R207, R156, 0xfffffffe ;  /* 0xfffffffe9ccf7836 */ /* 0x000fe40000000000 */
[----:B------:R-:W-:Y:S01]  /*40e0*/  VIMNMX R208, RZ, R208, !PT ;  /* 0x000000d0ffd07248 */ /* 0x000fe20007fe0100 */
[----:B------:R-:W-:-:S03]  /*40f0*/  FADD.FTZ R12, R12, R153 ;  /* 0x000000990c0c7221 */ /* 0x000fc60000010000 */
[----:B------:R-:W-:Y:S01]  /*4100*/  ISETP.GE.AND P3, PT, R207, R208, PT ;  /* 0x000000d0cf00720c */ /* 0x000fe20003f66270 */
[----:B------:R-:W-:Y:S01]  /*4110*/  FADD.FTZ R165, R165, R12 ;  /* 0x0000000ca5a57221 */ /* 0x000fe20000010000 */
[----:B------:R-:W-:-:S03]  /*4120*/  FADD.FTZ R12, R196, R175 ;  /* 0x000000afc40c7221 */ /* 0x000fc60000010000 */
[----:B--2---:R-:W-:-:S08]  /*4130*/  FADD.FTZ R0, R210, R165 ;  /* 0x000000a5d2007221 */ /* 0x004fd00000010000 */
[----:B------:R-:W-:Y:S05]  /*4140*/  @!P3 BRA `(.L_x_4375) ;  /* 0x000000280094b947 */ /* 0x000fea0003800000 */
[----:B------:R-:W-:Y:S02]  /*4150*/  IMAD.MOV.U32 R210, RZ, RZ, R20 ;  /* 0x000000ffffd27224 */ /* 0x000fe400078e0014 */
[----:B------:R-:W-:-:S07]  /*4160*/  IMAD.MOV.U32 R209, RZ, RZ, R13 ;  /* 0x000000ffffd17224 */ /* 0x000fce00078e000d */
.L_x_4384:
[----:B------:R-:W-:-:S04]  /*4170*/  UIADD3 UR36, UR36, 0x1, URZ ;  /* 0x0000000124247890 */ /* 0x000fc8000fffe03f */
[----:B------:R-:W-:-:S04]  /*4180*/  UISETP.NE.AND UP0, UPT, UR36, 0x2, UPT ;  /* 0x000000022400788c */ /* 0x000fc8000bf05270 */
[----:B------:R-:W-:Y:S02]  /*4190*/  USEL UR4, URZ, 0x1, UP0 ;  /* 0x000000013f047887 */ /* 0x000fe40008000000 */
[----:B------:R-:W-:Y:S02]  /*41a0*/  USEL UR36, UR36, URZ, UP0 ;  /* 0x0000003f24247287 */ /* 0x000fe40008000000 */
[----:B------:R-:W-:Y:S01]  /*41b0*/  ULOP3.LUT UR37, UR37, UR4, URZ, 0x3c, !UPT ;  /* 0x0000000425257292 */ /* 0x000fe2000f8e3c3f */
[----:B0-----:R-:W-:Y:S11]  /*41c0*/  @!P0 BRA `(.L_x_4376) ;  /* 0x0000000000048947 */ /* 0x001ff60003800000 */
[----:B------:R-:W-:Y:S01]  /*41d0*/  BPT.TRAP 0x1 ;  /* 0x000000040000795c */ /* 0x000fe20000300000 */
.L_x_4376:
        /* <DEDUP_REMOVED lines=9> */
.L_x_4377:
[----:B-1----:R-:W-:Y:S05]  /*4270*/  @P3 BRA `(.L_x_4378) ;  /* 0x0000000000083947 */ /* 0x002fea0003800000 */
[----:B------:R-:W1:Y:S02]  /*4280*/  SYNCS.PHASECHK.TRANS64.TRYWAIT P3, [UR4+0x32430], R13 ;  /* 0x0324300dff0075a7 */ /* 0x000e640008060144 */
[----:B-1----:R-:W-:Y:S05]  /*4290*/  @!P3 BRA `(.L_x_4379) ;  /* 0x000000d4007cb947 */ /* 0x002fea0003800000 */
.L_x_4378:
[----:B------:R-:W-:Y:S01]  /*42a0*/  R2UR UR56, R22 ;  /* 0x00000000163872ca */ /* 0x000fe200000e0000 */
[----:B------:R-:W-:Y:S01]  /*42b0*/  UIMAD UR5, UR36, 0x300, UR39 ;  /* 0x00000300240578a4 */ /* 0x000fe2000f8e0227 */
[----:B------:R-:W-:Y:S01]  /*42c0*/  R2UR UR57, R23 ;  /* 0x00000000173972ca */ /* 0x000fe200000e0000 */
[----:B------:R-:W-:Y:S01]  /*42d0*/  WARPGROUP.ARRIVE ;  /* 0x00000000000079c5 */ /* 0x000fe20000000000 */
        /* <DEDUP_REMOVED lines=27> */
.L_x_4380:
[----:B------:R2:W3:Y:S01]  /*4490*/  SYNCS.PHASECHK.TRANS64.TRYWAIT P3, [UR4+0x32450], R13 ;  /* 0x0324500dff0075a7 */ /* 0x0004e20008060144 */
[----:B------:R-:W-:Y:S05]  /*44a0*/  @!P0 BRA `(.L_x_4381) ;  /* 0x0000000000048947 */ /* 0x000fea0003800000 */
[----:B------:R-:W-:Y:S01]  /*44b0*/  BPT.TRAP 0x1 ;  /* 0x000000040000795c */ /* 0x000fe20000300000 */
.L_x_4381:
[----:B---3--:R-:W-:Y:S05]  /*44c0*/  @P3 BRA `(.L_x_4382) ;  /* 0x0000000000083947 */ /* 0x008fea0003800000 */
[----:B------:R-:W3:Y:S02]  /*44d0*/  SYNCS.PHASECHK.TRANS64.TRYWAIT P3, [UR4+0x32450], R13 ;  /* 0x0324500dff0075a7 */ /* 0x000ee40008060144 */
[----:B---3--:R-:W-:Y:S05]  /*44e0*/  @!P3 BRA `(.L_x_4383) ;  /* 0x000000d40000b947 */ /* 0x008fea0003800000 */
.L_x_4382:
[----:B------:R-:W-:Y:S01]  /*44f0*/  R2UR UR56, R10 ;  /* 0x000000000a3872ca */ /* 0x000fe200000e0000 */
[----:B------:R-:W-:Y:S01]  /*4500*/  UIMAD UR5, UR36, 0xc00, UR7 ;  /* 0x00000c00240578a4 */ /* 0x000fe2000f8e0207 */
[----:B------:R-:W-:Y:S01]  /*4510*/  R2UR UR57, R11 ;  /* 0x000000000b3972ca */ /* 0x000fe200000e0000 */
[----:B------:R-:W-:Y:S01]  /*4520*/  WARPGROUP.ARRIVE ;  /* 0x00000000000079c5 */ /* 0x000fe20000000000 */
[----:B------:R-:W-:Y:S01]  /*4530*/  UMOV UR59, 0x40000040 ;  /* 0x40000040003b7882 */ /* 0x000fe20000000000 */
[----:B------:R-:W-:Y:S01]  /*4540*/  UIADD3 UR10, UR5, 0x300, URZ ;  /* 0x00000300050a7890 */ /* 0x000fe2000fffe03f */
[----:B-1----:R-:W1:Y:S01]  /*4550*/  @P1 LDC R20, c[0x0][0x44c] ;  /* 0x00011300ff141b82 */ /* 0x002e620000000800 */
[----:B------:R-:W-:Y:S01]  /*4560*/  UMOV UR11, 0x40000040 ;  /* 0x40000040000b7882 */ /* 0x000fe20000000000 */
[----:B------:R-:W-:Y:S01]  /*4570*/  UMOV UR58, UR5 ;  /* 0x00000005003a7c82 */ /* 0x000fe20008000000 */
[----:B------:R-:W-:Y:S01]  /*4580*/  UIADD3 UR14, UR5, 0x302, URZ ;  /* 0x00000302050e7890 */ /* 0x000fe2000fffe03f */
[----:B------:R-:W-:Y:S01]  /*4590*/  VIADD R21, R202, UR38 ;  /* 0x00000026ca157c36 */ /* 0x000fe20008000000 */
[----:B------:R-:W-:Y:S01]  /*45a0*/  UMOV UR15, 0x40000040 ;  /* 0x40000040000f7882 */ /* 0x000fe20000000000 */
[----:B------:R-:W-:Y:S01]  /*45b0*/  UIADD3 UR18, UR5, 0x304, URZ ;  /* 0x0000030405127890 */ /* 0x000fe2000fffe03f */
[----:B------:R-:W3:Y:S01]  /*45c0*/  S2R R217, SR_TID.X ;  /* 0x0000000000d97919 */ /* 0x000ee20000002100 */
[----:B------:R-:W-:Y:S01]  /*45d0*/  UMOV UR19, 0x40000040 ;  /* 0x4000004000137882 */ /* 0x000fe20000000000 */
[----:B------:R-:W-:Y:S01]  /*45e0*/  HGMMA.64x96x16.F32.BF16 R152, gdesc[UR56], R152, gsb0 ;  /* 0x01600000389879f0 */ /* 0x000fe20008001898 */
[----:B------:R-:W-:Y:S01]  /*45f0*/  R2UR UR56, R8 ;  /* 0x00000000083872ca */ /* 0x000fe200000e0000 */
[----:B------:R-:W-:Y:S01]  /*4600*/  UIADD3 UR58, UR5, 0x2, URZ ;  /* 0x00000002053a7890 */ /* 0x000fe2000fffe03f */
[----:B------:R-:W-:Y:S01]  /*4610*/  R2UR UR57, R9 ;  /* 0x00000000093972ca */ /* 0x000fe200000e0000 */
[----:B------:R-:W-:Y:S01]  /*4620*/  UMOV UR59, 0x40000040 ;  /* 0x40000040003b7882 */ /* 0x000fe20000000000 */
[----:B------:R-:W-:Y:S01]  /*4630*/  UIADD3 UR22, UR5, 0x306, URZ ;  /* 0x0000030605167890 */ /* 0x000fe2000fffe03f */
[----:B0-2---:R-:W0:Y:S01]  /*4640*/  @P1 LDC R13, c[0x0][0x450] ;  /* 0x00011400ff0d1b82 */ /* 0x005e220000000800 */
[----:B------:R-:W-:Y:S01]  /*4650*/  UMOV UR23, 0x40000040 ;  /* 0x4000004000177882 */ /* 0x000fe20000000000 */
[----:B------:R-:W-:Y:S01]  /*4660*/  UIADD3 UR26, UR5, 0x600, URZ ;  /* 0x00000600051a7890 */ /* 0x000fe2000fffe03f */
[----:B------:R-:W-:Y:S01]  /*4670*/  UMOV UR27, 0x40000040 ;  /* 0x40000040001b7882 */ /* 0x000fe20000000000 */
[----:B------:R-:W-:Y:S01]  /*4680*/  UIADD3 UR30, UR5, 0x602, URZ ;  /* 0x00000602051e7890 */ /* 0x000fe2000fffe03f */
[----:B------:R-:W-:Y:S01]  /*4690*/  UMOV UR31, 0x40000040 ;  /* 0x40000040001f7882 */ /* 0x000fe20000000000 */
[----:B------:R-:W-:Y:S01]  /*46a0*/  UIADD3 UR34, UR5, 0x604, URZ ;  /* 0x0000060405227890 */ /* 0x000fe2000fffe03f */
[----:B-1----:R-:W-:Y:S01]  /*46b0*/  @P1 IMAD.HI.U32 R20, R21, R20, RZ ;  /* 0x0000001415141227 */ /* 0x002fe200078e00ff */
[----:B------:R-:W-:Y:S01]  /*46c0*/  UMOV UR35, 0x40000040 ;  /* 0x4000004000237882 */ /* 0x000fe20000000000 */
[----:B------:R-:W-:Y:S01]  /*46d0*/  UIADD3 UR42, UR5, 0x606, URZ ;  /* 0x00000606052a7890 */ /* 0x000fe2000fffe03f */
[----:B------:R-:W1:Y:S01]  /*46e0*/  LDC R211, c[0x0][0x2f0] ;  /* 0x0000bc00ffd37b82 */ /* 0x000e620000000800 */
[----:B------:R-:W-:Y:S01]  /*46f0*/  UMOV UR43, 0x40000040 ;  /* 0x40000040002b7882 */ /* 0x000fe20000000000 */
[----:B------:R-:W-:Y:S01]  /*4700*/  UIADD3 UR46, UR5, 0x900, URZ ;  /* 0x00000900052e7890 */ /* 0x000fe2000fffe03f */
[----:B------:R-:W-:Y:S01]  /*4710*/  UMOV UR47, 0x40000040 ;  /* 0x40000040002f7882 */ /* 0x000fe20000000000 */
[----:B------:R-:W-:Y:S01]  /*4720*/  UIADD3 UR50, UR5, 0x902, URZ ;  /* 0x0000090205327890 */ /* 0x000fe2000fffe03f */
[----:B------:R-:W-:Y:S01]  /*4730*/  UMOV UR51, 0x40000040 ;  /* 0x4000004000337882 */ /* 0x000fe20000000000 */
[----:B------:R-:W-:Y:S01]  /*4740*/  UIADD3 UR54, UR5, 0x904, URZ ;  /* 0x0000090405367890 */ /* 0x000fe2000fffe03f */
[----:B------:R-:W-:Y:S01]  /*4750*/  UMOV UR55, 0x40000040 ;  /* 0x4000004000377882 */ /* 0x000fe20000000000 */
[----:B0-----:R-:W-:Y:S01]  /*4760*/  @P1 SHF.R.U32.HI R21, RZ, R13, R20 ;  /* 0x0000000dff151219 */ /* 0x001fe20000011614 */
[----:B------:R-:W-:Y:S01]  /*4770*/  IMAD.MOV.U32 R20, RZ, RZ, -0x60 ;  /* 0xffffffa0ff147424 */ /* 0x000fe200078e00ff */
[----:B---3--:R-:W-:-:S03]  /*4780*/  SHF.R.U32.HI R217, RZ, 0x7, R217 ;  /* 0x00000007ffd97819 */ /* 0x008fc600000116d9 */
[----:B------:R-:W0:Y:S01]  /*4790*/  SHFL.IDX PT, R212, R21, RZ, 0x1c1f ;  /* 0x001c1fff15d47589 */ /* 0x000e2200000e0000 */
[----:B------:R-:W-:Y:S02]  /*47a0*/  IMAD R20, R207, R20, 0x1 ;  /* 0x00000001cf147424 */ /* 0x000fe400078e0214 */
[----:B------:R-:W-:Y:S01]  /*47b0*/  VIADD R233, R217, 0x8 ;  /* 0x00000008d9e97836 */ /* 0x000fe20000000000 */
[----:B------:R-:W2:Y:S01]  /*47c0*/  SHFL.IDX PT, R214, R21, 0x1, 0x1c1f ;  /* 0x003c1f0015d67f89 */ /* 0x000ea200000e0000 */
[----:B------:R-:W-:Y:S01]  /*47d0*/  IMAD R20, R203, -0x2, R20 ;  /* 0xfffffffecb147824 */ /* 0x000fe200078e0214 */
[----:B------:R-:W-:Y:S02]  /*47e0*/  WARPGROUP.DEPBAR.LE gsb0, 0x0 ;  /* 0x00008000000079c5 */ /* 0x000fe40000010000 */
        /* <DEDUP_REMOVED lines=24> */
[----:B------:R-:W-:-:S13]  /*4970*/  R2UR UR11, R201 ;  /* 0x00000000c90b72ca */ /* 0x000fda00000e0000 */
[----:B-1----:R-:W-:Y:S01]  /*4980*/  IMAD R13, R211, UR11, R20 ;  /* 0x0000000bd30d7c24 */ /* 0x002fe2000f8e0214 */
[----:B------:R-:W-:-:S04]  /*4990*/  UMOV UR11, 0x40000040 ;  /* 0x40000040000b7882 */ /* 0x000fc80000000000 */
[--C-:B0-----:R-:W-:Y:S02]  /*49a0*/  IADD3 R20, R212, -UR5, R13.reuse ;  /* 0x80000005d4147c10 */ /* 0x101fe4000fffe00d */
[----:B--2---:R-:W-:Y:S01]  /*49b0*/  IADD3 R13, R214, -UR5, R13 ;  /* 0x80000005d60d7c10 */ /* 0x004fe2000fffe00d */
[----:B------:R-:W-:Y:S01]  /*49c0*/  ULDC UR5, c[0x0][0xa80] ;  /* 0x0002a00000057ab9 */ /* 0x000fe20000000800 */
[C---:B------:R-:W-:Y:S02]  /*49d0*/  ISETP.GT.AND P6, PT, R20.reuse, RZ, PT ;  /* 0x000000ff1400720c */ /* 0x040fe40003fc4270 */
[C---:B------:R-:W-:Y:S02]  /*49e0*/  ISETP.GT.AND P5, PT, R20.reuse, 0x1, PT ;  /* 0x000000011400780c */ /* 0x040fe40003fa4270 */
[C---:B------:R-:W-:Y:S02]  /*49f0*/  ISETP.GT.AND P3, PT, R20.reuse, 0x8, PT ;  /* 0x000000081400780c */ /* 0x040fe40003f64270 */
[----:B------:R-:W-:Y:S01]  /*4a00*/  ISETP.GT.AND P4, PT, R20, 0x9, PT ;  /* 0x000000091400780c */ /* 0x000fe20003f84270 */
        /* <DEDUP_REMOVED lines=59> */
[----:B------:R-:W-:Y:S02]  /*4dc0*/  ISETP.GT.AND P6, PT, R20, 0x40, PT ;  /* 0x000000401400780c */ /* 0x000fe40003fc4270 */
[----:B------:R-:W-:Y:S02]  /*4dd0*/  FMNMX.FTZ R212, R152, R209, !PT ;  /* 0x000000d198d47209 */ /* 0x000fe40007810000 */
[----:B------:R-:W-:-:S02]  /*4de0*/  FSEL R177, R177, -INF , P5 ;  /* 0xff800000b1b17808 */ /* 0x000fc40002800000 */
[----:B------:R-:W-:Y:S02]  /*4df0*/  FSEL R180, R180, -INF , P3 ;  /* 0xff800000b4b47808 */ /* 0x000fe40001800000 */
[----:B------:R-:W-:Y:S02]  /*4e00*/  FSEL R181, R181, -INF , P4 ;  /* 0xff800000b5b57808 */ /* 0x000fe40002000000 */
[C---:B------:R-:W-:Y:S02]  /*4e10*/  ISETP.GT.AND P5, PT, R20.reuse, 0x41, PT ;  /* 0x000000411400780c */ /* 0x040fe40003fa4270 */
[C---:B------:R-:W-:Y:S02]  /*4e20*/  ISETP.GT.AND P3, PT, R20.reuse, 0x48, PT ;  /* 0x000000481400780c */ /* 0x040fe40003f64270 */
[----:B------:R-:W-:Y:S02]  /*4e30*/  ISETP.GT.AND P4, PT, R20, 0x49, PT ;  /* 0x000000491400780c */ /* 0x000fe40003f84270 */
[----:B------:R-:W-:-:S02]  /*4e40*/  FSEL R184, R184, -INF , P6 ;  /* 0xff800000b8b87808 */ /* 0x000fc40003000000 */
[----:B------:R-:W-:Y:S02]  /*4e50*/  ISETP.GT.AND P6, PT, R20, 0x50, PT ;  /* 0x000000501400780c */ /* 0x000fe40003fc4270 */
[----:B------:R-:W-:Y:S02]  /*4e60*/  FMNMX.FTZ R21, R153, R212, !PT ;  /* 0x000000d499157209 */ /* 0x000fe40007810000 */
[----:B------:R-:W-:Y:S02]  /*4e70*/  FSEL R185, R185, -INF , P5 ;  /* 0xff800000b9b97808 */ /* 0x000fe40002800000 */
[----:B------:R-:W-:Y:S02]  /*4e80*/  FSEL R188, R188, -INF , P3 ;  /* 0xff800000bcbc7808 */ /* 0x000fe40001800000 */
[----:B------:R-:W-:Y:S02]  /*4e90*/  FSEL R189, R189, -INF , P4 ;  /* 0xff800000bdbd7808 */ /* 0x000fe40002000000 */
[----:B------:R-:W-:-:S02]  /*4ea0*/  ISETP.GT.AND P5, PT, R20, 0x51, PT ;  /* 0x000000511400780c */ /* 0x000fc40003fa4270 */
[C---:B------:R-:W-:Y:S02]  /*4eb0*/  ISETP.GT.AND P3, PT, R20.reuse, 0x58, PT ;  /* 0x000000581400780c */ /* 0x040fe40003f64270 */
[----:B------:R-:W-:Y:S02]  /*4ec0*/  ISETP.GT.AND P4, PT, R20, 0x59, PT ;  /* 0x000000591400780c */ /* 0x000fe40003f84270 */
[----:B------:R-:W-:Y:S02]  /*4ed0*/  FSEL R192, R192, -INF , P6 ;  /* 0xff800000c0c07808 */ /* 0x000fe40003000000 */
[----:B------:R-:W-:Y:S02]  /*4ee0*/  FMNMX.FTZ R20, R156, R21, !PT ;  /* 0x000000159c147209 */ /* 0x000fe40007810000 */
[----:B------:R-:W-:Y:S02]  /*4ef0*/  ISETP.GT.AND P6, PT, R13, RZ, PT ;  /* 0x000000ff0d00720c */ /* 0x000fe40003fc4270 */
[----:B------:R-:W-:-:S02]  /*4f00*/  FSEL R193, R193, -INF , P5 ;  /* 0xff800000c1c17808 */ /* 0x000fc40002800000 */
[----:B------:R-:W-:Y:S02]  /*4f10*/  FMNMX.FTZ R21, R157, R20, !PT ;  /* 0x000000149d157209 */ /* 0x000fe40007810000 */
[C---:B------:R-:W-:Y:S02]  /*4f20*/  ISETP.GT.AND P5, PT, R13.reuse, 0x1, PT ;  /* 0x000000010d00780c */ /* 0x040fe40003fa4270 */
[----:B------:R-:W-:Y:S02]  /*4f30*/  FSEL R154, R154, -INF , P6 ;  /* 0xff8000009a9a7808 */ /* 0x000fe40003000000 */
[----:B------:R-:W-:Y:S02]  /*4f40*/  FSEL R196, R196, -INF , P3 ;  /* 0xff800000c4c47808 */ /* 0x000fe40001800000 */
        /* <DEDUP_REMOVED lines=76> */
[----:B------:R-:W-:Y:S02]  /*5410*/  ISETP.GT.AND P4, PT, R13, 0x51, PT ;  /* 0x000000510d00780c */ /* 0x000fe40003f84270 */
        /* <DEDUP_REMOVED lines=30> */
[----:B------:R0:W-:Y:S01]  /*5600*/  MUFU.EX2 R158, R152 ;  /* 0x00000098009e7308 */ /* 0x0001e20000000800 */
[--C-:B------:R-:W-:Y:S01]  /*5610*/  FFMA.FTZ R157, R157, UR5, -R199.reuse ;  /* 0x000000059d9d7c23 */ /* 0x100fe200080108c7 */
[--C-:B------:R-:W-:Y:S01]  /*5620*/  FFMA.FTZ R160, R160, UR5, -R199.reuse ;  /* 0x00000005a0a07c23 */ /* 0x100fe200080108c7 */
[----:B------:R-:W-:Y:S01]  /*5630*/  FFMA.FTZ R161, R161, UR5, -R199 ;  /* 0x00000005a1a17c23 */ /* 0x000fe200080108c7 */
[--C-:B------:R-:W-:Y:S01]  /*5640*/  FFMA.FTZ R215, R21, UR5, -R216.reuse ;  /* 0x0000000515d77c23 */ /* 0x100fe200080108d8 */
[----:B------:R-:W-:Y:S01]  /*5650*/  FSEL R21, R20, RZ, P4 ;  /* 0x000000ff14157208 */ /* 0x000fe20002000000 */
[--C-:B------:R-:W-:Y:S01]  /*5660*/  FFMA.FTZ R213, R154, UR5, -R216.reuse ;  /* 0x000000059ad57c23 */ /* 0x100fe200080108d8 */
[----:B------:R-:W-:Y:S01]  /*5670*/  FFMA.FTZ R154, R211, UR5, -R216 ;  /* 0x00000005d39a7c23 */ /* 0x000fe200080108d8 */
[----:B------:R-:W-:Y:S01]  /*5680*/  IMAD.U32 R211, RZ, RZ, UR4 ;  /* 0x00000004ffd37e24 */ /* 0x000fe2000f8e00ff */
[----:B0-----:R-:W-:Y:S01]  /*5690*/  FSEL R152, R13, RZ, P3 ;  /* 0x000000ff0d987208 */ /* 0x001fe20001800000 */
[----:B------:R-:W-:Y:S01]  /*56a0*/  FADD.FTZ R153, -R21, R210 ;  /* 0x000000d215997221 */ /* 0x000fe20000010100 */
[----:B------:R-:W-:Y:S01]  /*56b0*/  IADD3 R21, -R217, 0xb, RZ ;  /* 0x0000000bd9157810 */ /* 0x000fe20007ffe1ff */
[----:B------:R-:W-:Y:S01]  /*56c0*/  FFMA.FTZ R214, R155, UR5, -R216 ;  /* 0x000000059bd67c23 */ /* 0x000fe200080108d8 */
[----:B------:R-:W-:Y:S01]  /*56d0*/  MUFU.EX2 R159, R159 ;  /* 0x0000009f009f7308 */ /* 0x000fe20000000800 */
[----:B------:R-:W-:Y:S01]  /*56e0*/  FADD.FTZ R152, -R152, R209 ;  /* 0x000000d198987221 */ /* 0x000fe20000010100 */
[----:B------:R-:W-:Y:S01]  /*56f0*/  FMUL.FTZ R217, R153, UR5 ;  /* 0x0000000599d97c20 */ /* 0x000fe20008410000 */
[----:B------:R-:W-:Y:S01]  /*5700*/  UIMAD UR4, UR36, 0xc00, UR6 ;  /* 0x00000c00240478a4 */ /* 0x000fe2000f8e0206 */
[----:B------:R-:W-:Y:S01]  /*5710*/  FFMA.FTZ R164, R164, UR5, -R199 ;  /* 0x00000005a4a47c23 */ /* 0x000fe200080108c7 */
[----:B------:R-:W-:Y:S01]  /*5720*/  FMUL.FTZ R210, R152, UR5 ;  /* 0x0000000598d27c20 */ /* 0x000fe20008410000 */
[----:B------:R-:W-:-:S02]  /*5730*/  @!P2 VIADD R152, R211, 0x32440 ;  /* 0x00032440d398a836 */ /* 0x000fc40000000000 */
[--C-:B------:R-:W-:Y:S01]  /*5740*/  FFMA.FTZ R165, R165, UR5, -R199.reuse ;  /* 0x00000005a5a57c23 */ /* 0x100fe200080108c7 */
[----:B------:R-:W0:Y:S01]  /*5750*/  MUFU.EX2 R217, R217 ;  /* 0x000000d900d97308 */ /* 0x000e220000000800 */
[----:B------:R-:W-:Y:S01]  /*5760*/  FFMA.FTZ R162, R162, UR5, -R216 ;  /* 0x00000005a2a27c23 */ /* 0x000fe200080108d8 */
[----:B------:R-:W-:Y:S01]  /*5770*/  UMOV UR10, UR4 ;  /* 0x00000004000a7c82 */ /* 0x000fe20008000000 */
[----:B------:R-:W-:Y:S01]  /*5780*/  @!P2 PRMT R152, RZ, 0x654, R152 ;  /* 0x00000654ff98a816 */ /* 0x000fe20000000098 */
[----:B------:R1:W-:Y:S06]  /*5790*/  BAR.ARV R21, 0x100 ;  /* 0x000400150000751d */ /* 0x0003ec0000002000 */
[----:B------:R2:W-:Y:S01]  /*57a0*/  @!P2 SYNCS.ARRIVE.TRANS64.RED.A1T0 RZ, [R152+URZ], RZ ;  /* 0x000000ff98ffa9a7 */ /* 0x0005e2000810043f */
[----:B------:R-:W3:Y:S01]  /*57b0*/  MUFU.EX2 R210, R210 ;  /* 0x000000d200d27308 */ /* 0x000ee20000000800 */
[--C-:B------:R-:W-:Y:S01]  /*57c0*/  FFMA.FTZ R163, R163, UR5, -R216.reuse ;  /* 0x00000005a3a37c23 */ /* 0x100fe200080108d8 */
[--C-:B------:R-:W-:Y:S01]  /*57d0*/  FFMA.FTZ R166, R166, UR5, -R216.reuse ;  /* 0x00000005a6a67c23 */ /* 0x100fe200080108d8 */
[--C-:B------:R-:W-:Y:S01]  /*57e0*/  FFMA.FTZ R167, R167, UR5, -R216.reuse ;  /* 0x00000005a7a77c23 */ /* 0x100fe200080108d8 */
[--C-:B------:R-:W-:Y:S01]  /*57f0*/  FFMA.FTZ R168, R168, UR5, -R199.reuse ;  /* 0x00000005a8a87c23 */ /* 0x100fe200080108c7 */
[--C-:B------:R-:W-:Y:S01]  /*5800*/  FFMA.FTZ R169, R169, UR5, -R199.reuse ;  /* 0x00000005a9a97c23 */ /* 0x100fe200080108c7 */
[-C--:B0-----:R-:W-:Y:S01]  /*5810*/  FMUL.FTZ R26, R26, R217.reuse ;  /* 0x000000d91a1a7220 */ /* 0x081fe20000410000 */
        /* <DEDUP_REMOVED lines=10> */
[-C--:B---3--:R-:W-:Y:S01]  /*58c0*/  FMUL.FTZ R24, R24, R210.reuse ;  /* 0x000000d218187220 */ /* 0x088fe20000410000 */
        /* <DEDUP_REMOVED lines=122> */
[----:B--2---:R-:W-:Y:S01]  /*6070*/  F2FP.BF16.F32.PACK_AB R152, R159, R158 ;  /* 0x0000009e9f98723e */ /* 0x004fe200000010ff */
[----:B------:R-:W-:Y:S01]  /*6080*/  MUFU.EX2 R160, R160 ;  /* 0x000000a000a07308 */ /* 0x000fe20000000800 */
[----:B0-----:R-:W-:Y:S01]  /*6090*/  F2FP.BF16.F32.PACK_AB R154, R157, R156 ;  /* 0x0000009c9d9a723e */ /* 0x001fe200000010ff */
[--C-:B------:R-:W-:Y:S01]  /*60a0*/  FFMA.FTZ R172, R172, UR5, -R199.reuse ;  /* 0x00000005acac7c23 */ /* 0x100fe200080108c7 */
[----:B---3--:R-:W-:Y:S01]  /*60b0*/  F2FP.BF16.F32.PACK_AB R153, R214, R213 ;  /* 0x000000d5d699723e */ /* 0x008fe200000010ff */
[--C-:B------:R-:W-:Y:S01]  /*60c0*/  FFMA.FTZ R173, R173, UR5, -R199.reuse ;  /* 0x00000005adad7c23 */ /* 0x100fe200080108c7 */
[----:B----4-:R-:W-:Y:S01]  /*60d0*/  F2FP.BF16.F32.PACK_AB R155, R209, R215 ;  /* 0x000000d7d19b723e */ /* 0x010fe200000010ff */
[----:B------:R1:W-:Y:S01]  /*60e0*/  BAR.SYNC.DEFER_BLOCKING R233, 0x100 ;  /* 0x000400e90000751d */ /* 0x0003e20000010000 */
[--C-:B------:R-:W-:Y:S01]  /*60f0*/  FFMA.FTZ R170, R170, UR5, -R216.reuse ;  /* 0x00000005aaaa7c23 */ /* 0x100fe200080108d8 */
[--C-:B------:R-:W-:Y:S01]  /*6100*/  FFMA.FTZ R171, R171, UR5, -R216.reuse ;  /* 0x00000005abab7c23 */ /* 0x100fe200080108d8 */
[--C-:B------:R-:W-:Y:S01]  /*6110*/  FFMA.FTZ R174, R174, UR5, -R216.reuse ;  /* 0x00000005aeae7c23 */ /* 0x100fe200080108d8 */
[--C-:B------:R-:W-:Y:S01]  /*6120*/  FFMA.FTZ R175, R175, UR5, -R216.reuse ;  /* 0x00000005afaf7c23 */ /* 0x100fe200080108d8 */
[--C-:B------:R-:W-:Y:S01]  /*6130*/  FFMA.FTZ R176, R176, UR5, -R199.reuse ;  /* 0x00000005b0b07c23 */ /* 0x100fe200080108c7 */
[----:B------:R-:W0:Y:S01]  /*6140*/  MUFU.EX2 R161, R161 ;  /* 0x000000a100a17308 */ /* 0x000e220000000800 */
[--C-:B------:R-:W-:Y:S01]  /*6150*/  FFMA.FTZ R177, R177, UR5, -R199.reuse ;  /* 0x00000005b1b17c23 */ /* 0x100fe200080108c7 */
        /* <DEDUP_REMOVED lines=16> */
[----:B------:R-:W-:Y:S01]  /*6260*/  WARPGROUP.ARRIVE ;  /* 0x00000000000079c5 */ /* 0x000fe20000000000 */
[--C-:B------:R-:W-:Y:S01]  /*6270*/  FFMA.FTZ R192, R192, UR5, -R199.reuse ;  /* 0x00000005c0c07c23 */ /* 0x100fe200080108c7 */
[--C-:B------:R-:W-:Y:S01]  /*6280*/  FFMA.FTZ R193, R193, UR5, -R199.reuse ;  /* 0x00000005c1c17c23 */ /* 0x100fe200080108c7 */
[--C-:B------:R-:W-:Y:S01]  /*6290*/  FFMA.FTZ R196, R196, UR5, -R199.reuse ;  /* 0x00000005c4c47c23 */ /* 0x100fe200080108c7 */
[----:B------:R-:W-:Y:S01]  /*62a0*/  FFMA.FTZ R197, R197, UR5, -R199 ;  /* 0x00000005c5c57c23 */ /* 0x000fe200080108c7 */
[--C-:B------:R-:W-:Y:S01]  /*62b0*/  FFMA.FTZ R194, R194, UR5, -R216.reuse ;  /* 0x00000005c2c27c23 */ /* 0x100fe200080108d8 */
[----:B------:R-:W-:Y:S01]  /*62c0*/  HGMMA.64x256x16.F32.BF16 R24, R152, gdesc[UR8].tnspB, R24, gsb0 ;  /* 0x43e0000898187df0 */ /* 0x000fe20008001818 */
[----:B------:R-:W-:Y:S01]  /*62d0*/  MUFU.EX2 R162, R162 ;  /* 0x000000a200a27308 */ /* 0x000fe20000000800 */
[----:B------:R-:W-:Y:S01]  /*62e0*/  UIADD3 UR10, UR4, 0x80, URZ ;  /* 0x00000080040a7890 */ /* 0x000fe2000fffe03f */
[--C-:B------:R-:W-:Y:S01]  /*62f0*/  FFMA.FTZ R195, R195, UR5, -R216.reuse ;  /* 0x00000005c3c37c23 */ /* 0x100fe200080108d8 */
[----:B------:R-:W-:Y:S01]  /*6300*/  UMOV UR11, 0x40000040 ;  /* 0x40000040000b7882 */ /* 0x000fe20000000000 */
[--C-:B------:R-:W-:Y:S01]  /*6310*/  FFMA.FTZ R198, R198, UR5, -R216.reuse ;  /* 0x00000005c6c67c23 */ /* 0x100fe200080108d8 */
[----:B------:R-:W-:Y:S01]  /*6320*/  FFMA.FTZ R199, R212, UR5, -R216 ;  /* 0x00000005d4c77c23 */ /* 0x000fe200080108d8 */
[----:B------:R-:W-:Y:S01]  /*6330*/  FFMA.FTZ R0, R210, R0, R158 ;  /* 0x00000000d2007223 */ /* 0x000fe2000001009e */
[----:B------:R-:W-:Y:S01]  /*6340*/  FFMA.FTZ R213, R217, R12, R213 ;  /* 0x0000000cd9d57223 */ /* 0x000fe200000100d5 */
[----:B------:R-:W2:Y:S01]  /*6350*/  MUFU.EX2 R163, R163 ;  /* 0x000000a300a37308 */ /* 0x000ea20000000800 */
[----:B------:R-:W-:Y:S01]  /*6360*/  ISETP.GT.AND P3, PT, R207, R208, PT ;  /* 0x000000d0cf00720c */ /* 0x000fe20003f64270 */
[----:B------:R-:W-:Y:S01]  /*6370*/  FADD.FTZ R159, R159, R0 ;  /* 0x000000009f9f7221 */ /* 0x000fe20000010000 */
[----:B------:R-:W-:Y:S01]  /*6380*/  FADD.FTZ R214, R214, R213 ;  /* 0x000000d5d6d67221 */ /* 0x000fe20000010000 */
[----:B------:R-:W-:-:S02]  /*6390*/  @!P2 VIADD R211, R211, 0x32460 ;  /* 0x00032460d3d3a836 */ /* 0x000fc40000000000 */
[----:B------:R-:W-:Y:S01]  /*63a0*/  FADD.FTZ R156, R156, R159 ;  /* 0x0000009f9c9c7221 */ /* 0x000fe20000010000 */
[----:B------:R-:W-:Y:S01]  /*63b0*/  FADD.FTZ R214, R215, R214 ;  /* 0x000000d6d7d67221 */ /* 0x000fe20000010000 */
[----:B------:R-:W-:Y:S01]  /*63c0*/  MUFU.EX2 R166, R166 ;  /* 0x000000a600a67308 */ /* 0x000fe20000000800 */
[----:B------:R-:W-:Y:S01]  /*63d0*/  @!P2 PRMT R211, RZ, 0x654, R211 ;  /* 0x00000654ffd3a816 */ /* 0x000fe200000000d3 */
[----:B------:R-:W-:Y:S01]  /*63e0*/  FADD.FTZ R157, R157, R156 ;  /* 0x0000009c9d9d7221 */ /* 0x000fe20000010000 */
[----:B------:R-:W-:Y:S01]  /*63f0*/  FADD.FTZ R209, R209, R214 ;  /* 0x000000d6d1d17221 */ /* 0x000fe20000010000 */
[----:B------:R-:W-:Y:S02]  /*6400*/  VIADD R207, R207, 0xffffffff ;  /* 0xffffffffcfcf7836 */ /* 0x000fe40000000000 */
[----:B------:R-:W-:Y:S02]  /*6410*/  IMAD.MOV.U32 R210, RZ, RZ, R20 ;  /* 0x000000ffffd27224 */ /* 0x000fe400078e0014 */
        /* <DEDUP_REMOVED lines=30> */
[----:B------:R-:W1:Y:S01]  /*6600*/  MUFU.EX2 R195, R195 ;  /* 0x000000c300c37308 */ /* 0x000e620000000800 */
[----:B------:R-:W-:-:S02]  /*6610*/  WARPGROUP.DEPBAR.LE gsb0, 0x0 ;  /* 0x00008000000079c5 */ /* 0x000fc40000010000 */
[----:B0-----:R-:W-:-:S05]  /*6620*/  F2FP.BF16.F32.PACK_AB R152, R161, R160 ;  /* 0x000000a0a198723e */ /* 0x001fca00000010ff */
[----:B------:R-:W-:Y:S01]  /*6630*/  MUFU.EX2 R198, R198 ;  /* 0x000000c600c67308 */ /* 0x000fe20000000800 */
[----:B--2---:R-:W-:Y:S01]  /*6640*/  F2FP.BF16.F32.PACK_AB R153, R163, R162 ;  /* 0x000000a2a399723e */ /* 0x004fe200000010ff */
[----:B------:R-:W-:Y:S01]  /*6650*/  FADD.FTZ R160, R160, R157 ;  /* 0x0000009da0a07221 */ /* 0x000fe20000010000 */
[----:B------:R-:W-:Y:S01]  /*6660*/  F2FP.BF16.F32.PACK_AB R154, R165, R164 ;  /* 0x000000a4a59a723e */ /* 0x000fe200000010ff */
[----:B------:R-:W-:Y:S01]  /*6670*/  FADD.FTZ R162, R162, R209 ;  /* 0x000000d1a2a27221 */ /* 0x000fe20000010000 */
[----:B---3--:R-:W-:Y:S01]  /*6680*/  F2FP.BF16.F32.PACK_AB R155, R167, R166 ;  /* 0x000000a6a79b723e */ /* 0x008fe200000010ff */
[----:B------:R-:W-:Y:S01]  /*6690*/  FADD.FTZ R161, R161, R160 ;  /* 0x000000a0a1a17221 */ /* 0x000fe20000010000 */
[----:B------:R-:W-:Y:S01]  /*66a0*/  IMAD.MOV.U32 R209, RZ, RZ, R13 ;  /* 0x000000ffffd17224 */ /* 0x000fe200078e000d */
[----:B------:R-:W0:Y:S01]  /*66b0*/  MUFU.EX2 R199, R199 ;  /* 0x000000c700c77308 */ /* 0x000e220000000800 */
[----:B------:R-:W-:Y:S01]  /*66c0*/  WARPGROUP.ARRIVE ;  /* 0x00000000000079c5 */ /* 0x000fe20000000000 */
[----:B------:R-:W-:Y:S01]  /*66d0*/  FADD.FTZ R163, R163, R162 ;  /* 0x000000a2a3a37221 */ /* 0x000fe20000010000 */
[----:B------:R-:W-:-:S03]  /*66e0*/  FADD.FTZ R164, R164, R161 ;  /* 0x000000a1a4a47221 */ /* 0x000fc60000010000 */
[----:B------:R-:W-:Y:S01]  /*66f0*/  FADD.FTZ R166, R166, R163 ;  /* 0x000000a3a6a67221 */ /* 0x000fe20000010000 */
[----:B------:R-:W-:Y:S01]  /*6700*/  HGMMA.64x256x16.F32.BF16 R24, R152, gdesc[UR8].tnspB, R24, gsb0 ;  /* 0x43e0000898187df0 */ /* 0x000fe20008001818 */
[----:B------:R-:W-:Y:S01]  /*6710*/  UIADD3 UR10, UR4, 0x100, URZ ;  /* 0x00000100040a7890 */ /* 0x000fe2000fffe03f */
[----:B------:R-:W-:Y:S01]  /*6720*/  FADD.FTZ R165, R165, R164 ;  /* 0x000000a4a5a57221 */ /* 0x000fe20000010000 */
[----:B------:R-:W-:Y:S01]  /*6730*/  UMOV UR11, 0x40000040 ;  /* 0x40000040000b7882 */ /* 0x000fe20000000000 */
[----:B------:R-:W-:Y:S01]  /*6740*/  FADD.FTZ R167, R167, R166 ;  /* 0x000000a6a7a77221 */ /* 0x000fe20000010000 */
        /* <DEDUP_REMOVED lines=13> */
[----:B------:R-:W-:-:S06]  /*6820*/  FADD.FTZ R175, R175, R174 ;  /* 0x000000aeafaf7221 */ /* 0x000fcc0000010000 */
        /* <DEDUP_REMOVED lines=44> */
[----:B0-----:R-:W-:Y:S01]  /*6af0*/  F2FP.BF16.F32.PACK_AB R155, R199, R198 ;  /* 0x000000c6c79b723e */ /* 0x001fe200000010ff */
        /* <DEDUP_REMOVED lines=10> */
.L_x_4375:
[----:B------:R-:W-:-:S13]  /*6ba0*/  ISETP.GE.AND P1, PT, R207, RZ, PT ;  /* 0x000000ffcf00720c */ /* 0x000fda0003f26270 */
[----:B------:R-:W-:Y:S05]  /*6bb0*/  @!P1 BRA `(.L_x_4385) ;  /* 0x0000002000bc9947 */ /* 0x000fea0003800000 */
[----:B------:R-:W-:Y:S02]  /*6bc0*/  IMAD.MOV.U32 R213, RZ, RZ, R20 ;  /* 0x000000ffffd57224 */ /* 0x000fe400078e0014 */
[----:B------:R-:W-:-:S07]  /*6bd0*/  IMAD.MOV.U32 R201, RZ, RZ, R13 ;  /* 0x000000ffffc97224 */ /* 0x000fce00078e000d */
.L_x_4394:
[----:B------:R-:W-:-:S04]  /*6be0*/  UIADD3 UR36, UR36, 0x1, URZ ;  /* 0x0000000124247890 */ /* 0x000fc8000fffe03f */
[----:B------:R-:W-:-:S04]  /*6bf0*/  UISETP.NE.AND UP0, UPT, UR36, 0x2, UPT ;  /* 0x000000022400788c */ /* 0x000fc8000bf05270 */
[----:B------:R-:W-:Y:S02]  /*6c00*/  USEL UR4, URZ, 0x1, UP0 ;  /* 0x000000013f047887 */ /* 0x000fe40008000000 */
[----:B------:R-:W-:Y:S02]  /*6c10*/  USEL UR36, UR36, URZ, UP0 ;  /* 0x0000003f24247287 */ /* 0x000fe40008000000 */
[----:B------:R-:W-:Y:S01]  /*6c20*/  ULOP3.LUT UR37, UR37, UR4, URZ, 0x3c, !UPT ;  /* 0x0000000425257292 */ /* 0x000fe2000f8e3c3f */
[----:B------:R-:W-:Y:S11]  /*6c30*/  @!P0 BRA `(.L_x_4386) ;  /* 0x0000000000048947 */ /* 0x000ff60003800000 */
[----:B------:R-:W-:Y:S01]  /*6c40*/  BPT.TRAP 0x1 ;  /* 0x000000040000795c */ /* 0x000fe20000300000 */
.L_x_4386:
        /* <DEDUP_REMOVED lines=9> */
.L_x_4387:
[----:B--2---:R-:W-:Y:S05]  /*6ce0*/  @P1 BRA `(.L_x_4388) ;  /* 0x0000000000081947 */ /* 0x004fea0003800000 */
[----:B------:R-:W2:Y:S02]  /*6cf0*/  SYNCS.PHASECHK.TRANS64.TRYWAIT P1, [UR4+0x32430], R13 ;  /* 0x0324300dff0075a7 */ /* 0x000ea40008020144 */
[----:B--2---:R-:W-:Y:S05]  /*6d00*/  @!P1 BRA `(.L_x_4389) ;  /* 0x000000ac00109947 */ /* 0x004fea0003800000 */
.L_x_4388:
        /* <DEDUP_REMOVED lines=31> */
.L_x_4390:
[----:B------:R3:W4:Y:S01]  /*6f00*/  SYNCS.PHASECHK.TRANS64.TRYWAIT P1, [UR4+0x32450], R13 ;  /* 0x0324500dff0075a7 */ /* 0x0007220008020144 */
[----:B------:R-:W-:Y:S05]  /*6f10*/  @!P0 BRA `(.L_x_4391) ;  /* 0x0000000000048947 */ /* 0x000fea0003800000 */
[----:B------:R-:W-:Y:S01]  /*6f20*/  BPT.TRAP 0x1 ;  /* 0x000000040000795c */ /* 0x000fe20000300000 */
.L_x_4391:
[----:B----4-:R-:W-:Y:S05]  /*6f30*/  @P1 BRA `(.L_x_4392) ;  /* 0x0000000000081947 */ /* 0x010fea0003800000 */
[----:B------:R-:W4:Y:S02]  /*6f40*/  SYNCS.PHASECHK.TRANS64.TRYWAIT P1, [UR4+0x32450], R13 ;  /* 0x0324500dff0075a7 */ /* 0x000f240008020144 */
[----:B----4-:R-:W-:Y:S05]  /*6f50*/  @!P1 BRA `(.L_x_4393) ;  /* 0x000000a800949947 */ /* 0x010fea0003800000 */
.L_x_4392:
[----:B------:R-:W-:Y:S01]  /*6f60*/  R2UR UR56, R10 ;  /* 0x000000000a3872ca */ /* 0x000fe200000e0000 */
[----:B------:R-:W-:Y:S01]  /*6f70*/  UIMAD UR5, UR36, 0xc00, UR7 ;  /* 0x00000c00240578a4 */ /* 0x000fe2000f8e0207 */
[----:B------:R-:W-:Y:S01]  /*6f80*/  R2UR UR57, R11 ;  /* 0x000000000b3972ca */ /* 0x000fe200000e0000 */
[----:B------:R-:W-:Y:S01]  /*6f90*/  WARPGROUP.ARRIVE ;  /* 0x00000000000079c5 */ /* 0x000fe20000000000 */
[----:B------:R-:W-:Y:S01]  /*6fa0*/  UMOV UR59, 0x40000040 ;  /* 0x40000040003b7882 */ /* 0x000fe20000000000 */
[----:B------:R-:W-:-:S04]  /*6fb0*/  UIADD3 UR10, UR5, 0x300, URZ ;  /* 0x00000300050a7890 */ /* 0x000fc8000fffe03f */
[----:B------:R-:W4:Y:S01]  /*6fc0*/  S2R R216, SR_TID.X ;  /* 0x0000000000d87919 */ /* 0x000f220000002100 */
[----:B------:R-:W-:Y:S01]  /*6fd0*/  UMOV UR11, 0x40000040 ;  /* 0x40000040000b7882 */ /* 0x000fe20000000000 */
[----:B------:R-:W-:Y:S01]  /*6fe0*/  UMOV UR58, UR5 ;  /* 0x00000005003a7c82 */ /* 0x000fe20008000000 */
[----:B------:R-:W-:Y:S01]  /*6ff0*/  UIADD3 UR14, UR5, 0x302, URZ ;  /* 0x00000302050e7890 */ /* 0x000fe2000fffe03f */
[C---:B------:R-:W-:Y:S01]  /*7000*/  ISETP.GT.AND P1, PT, R207.reuse, RZ, PT ;  /* 0x000000ffcf00720c */ /* 0x040fe20003f24270 */
[----:B------:R-:W-:Y:S01]  /*7010*/  UMOV UR15, 0x40000040 ;  /* 0x40000040000f7882 */ /* 0x000fe20000000000 */
[----:B------:R-:W-:Y:S01]  /*7020*/  UIADD3 UR18, UR5, 0x304, URZ ;  /* 0x0000030405127890 */ /* 0x000fe2000fffe03f */
[----:B------:R-:W-:Y:S01]  /*7030*/  VIADD R207, R207, 0xffffffff ;  /* 0xffffffffcfcf7836 */ /* 0x000fe20000000000 */
        /* <DEDUP_REMOVED lines=19> */
[----:B----4-:R-:W-:Y:S01]  /*7170*/  SHF.R.U32.HI R216, RZ, 0x7, R216 ;  /* 0x00000007ffd87819 */ /* 0x010fe200000116d8 */
        /* <DEDUP_REMOVED lines=63> */
[----:B--2---:R-:W-:-:S04]  /*7570*/  FMNMX.FTZ R20, R152, R201, !PT ;  /* 0x000000c998147209 */ /* 0x004fc80007810000 */
[----:B-1-3--:R-:W-:-:S04]  /*7580*/  FMNMX.FTZ R13, R153, R20, !PT ;  /* 0x00000014990d7209 */ /* 0x00afc80007810000 */
        /* <DEDUP_REMOVED lines=46> */
[----:B------:R-:W-:-:S05]  /*7870*/  FMNMX.FTZ R20, R199, R20, !PT ;  /* 0x00000014c7147209 */ /* 0x000fca0007810000 */
[----:B------:R-:W2:Y:S01]  /*7880*/  SHFL.BFLY PT, R13, R20, 0x2, 0x1f ;  /* 0x0c401f00140d7f89 */ /* 0x000ea200000e0000 */
[----:B-1----:R-:W-:-:S05]  /*7890*/  FMNMX.FTZ R21, R208, R21, !PT ;  /* 0x00000015d0157209 */ /* 0x002fca0007810000 */
[----:B------:R-:W1:Y:S01]  /*78a0*/  SHFL.BFLY PT, R210, R21, 0x1, 0x1f ;  /* 0x0c201f0015d27f89 */ /* 0x000e6200000e0000 */
[----:B--2---:R-:W-:-:S05]  /*78b0*/  FMNMX.FTZ R212, R20, R13, !PT ;  /* 0x0000000d14d47209 */ /* 0x004fca0007810000 */
[----:B------:R-:W2:Y:S01]  /*78c0*/  SHFL.BFLY PT, R215, R212, 0x1, 0x1f ;  /* 0x0c201f00d4d77f89 */ /* 0x000ea200000e0000 */
[----:B-1----:R-:W-:-:S05]  /*78d0*/  FMNMX.FTZ R13, R21, R210, !PT ;  /* 0x000000d2150d7209 */ /* 0x002fca0007810000 */
[C---:B0-----:R-:W-:Y:S01]  /*78e0*/  FMUL.FTZ R211, R13.reuse, UR5 ;  /* 0x000000050dd37c20 */ /* 0x041fe20008410000 */
[----:B------:R-:W-:-:S03]  /*78f0*/  FADD.FTZ R201, -R13, R201 ;  /* 0x000000c90dc97221 */ /* 0x000fc60000010100 */
[--C-:B------:R-:W-:Y:S01]  /*7900*/  FFMA.FTZ R208, R152, UR5, -R211.reuse ;  /* 0x0000000598d07c23 */ /* 0x100fe200080108d3 */
[--C-:B------:R-:W-:Y:S01]  /*7910*/  FFMA.FTZ R210, R157, UR5, -R211.reuse ;  /* 0x000000059dd27c23 */ /* 0x100fe200080108d3 */
[--C-:B------:R-:W-:Y:S01]  /*7920*/  FFMA.FTZ R209, R153, UR5, -R211.reuse ;  /* 0x0000000599d17c23 */ /* 0x100fe200080108d3 */
[----:B------:R-:W-:Y:S01]  /*7930*/  FMUL.FTZ R201, R201, UR5 ;  /* 0x00000005c9c97c20 */ /* 0x000fe20008410000 */
[----:B------:R-:W-:Y:S02]  /*7940*/  VIADD R153, R216, 0x8 ;  /* 0x00000008d8997836 */ /* 0x000fe40000000000 */
        /* <DEDUP_REMOVED lines=8> */
[----:B--2---:R-:W-:Y:S01]  /*79d0*/  FMNMX.FTZ R20, R212, R215, !PT ;  /* 0x000000d7d4147209 */ /* 0x004fe20007810000 */
[----:B------:R-:W0:Y:S01]  /*79e0*/  MUFU.EX2 R201, R201 ;  /* 0x000000c900c97308 */ /* 0x000e220000000800 */
[--C-:B------:R-:W-:Y:S01]  /*79f0*/  FFMA.FTZ R172, R172, UR5, -R211.reuse ;  /* 0x00000005acac7c23 */ /* 0x100fe200080108d3 */
[--C-:B------:R-:W-:Y:S01]  /*7a00*/  FFMA.FTZ R173, R173, UR5, -R211.reuse ;  /* 0x00000005adad7c23 */ /* 0x100fe200080108d3 */
[----:B------:R-:W-:Y:S01]  /*7a10*/  FFMA.FTZ R176, R176, UR5, -R211 ;  /* 0x00000005b0b07c23 */ /* 0x000fe200080108d3 */
[----:B------:R-:W-:Y:S01]  /*7a20*/  FADD.FTZ R21, -R20, R213 ;  /* 0x000000d514157221 */ /* 0x000fe20000010100 */
[----:B------:R-:W-:-:S02]  /*7a30*/  IMAD.U32 R213, RZ, RZ, UR4 ;  /* 0x00000004ffd57e24 */ /* 0x000fc4000f8e00ff */
[----:B------:R-:W-:Y:S01]  /*7a40*/  FMUL.FTZ R215, R20, UR5 ;  /* 0x0000000514d77c20 */ /* 0x000fe20008410000 */
[----:B------:R-:W-:Y:S01]  /*7a50*/  UIMAD UR4, UR36, 0xc00, UR6 ;  /* 0x00000c00240478a4 */ /* 0x000fe2000f8e0206 */
[----:B------:R-:W-:Y:S01]  /*7a60*/  FMUL.FTZ R157, R21, UR5 ;  /* 0x00000005159d7c20 */ /* 0x000fe20008410000 */
[----:B------:R-:W-:Y:S01]  /*7a70*/  @!P2 VIADD R152, R213, 0x32440 ;  /* 0x00032440d598a836 */ /* 0x000fe20000000000 */
[----:B------:R-:W-:Y:S01]  /*7a80*/  IADD3 R21, -R216, 0xb, RZ ;  /* 0x0000000bd8157810 */ /* 0x000fe20007ffe1ff */
[--C-:B------:R-:W-:Y:S01]  /*7a90*/  FFMA.FTZ R212, R154, UR5, -R215.reuse ;  /* 0x000000059ad47c23 */ /* 0x100fe200080108d7 */
[--C-:B------:R-:W-:Y:S01]  /*7aa0*/  FFMA.FTZ R214, R155, UR5, -R215.reuse ;  /* 0x000000059bd67c23 */ /* 0x100fe200080108d7 */
[--C-:B------:R-:W-:Y:S01]  /*7ab0*/  FFMA.FTZ R158, R158, UR5, -R215.reuse ;  /* 0x000000059e9e7c23 */ /* 0x100fe200080108d7 */
[----:B------:R-:W-:Y:S01]  /*7ac0*/  @!P2 PRMT R152, RZ, 0x654, R152 ;  /* 0x00000654ff98a816 */ /* 0x000fe20000000098 */
[--C-:B------:R-:W-:Y:S01]  /*7ad0*/  FFMA.FTZ R159, R159, UR5, -R215.reuse ;  /* 0x000000059f9f7c23 */ /* 0x100fe200080108d7 */
[----:B------:R1:W-:Y:S06]  /*7ae0*/  BAR.ARV R21, 0x100 ;  /* 0x000400150000751d */ /* 0x0003ec0000002000 */
        /* <DEDUP_REMOVED lines=152> */
[----:B------:R-:W-:Y:S01]  /*8470*/  FFMA.FTZ R175, R175, UR5, -R215 ;  /* 0x00000005afaf7c23 */ /* 0x000fe200080108d7 */
[--C-:B------:R-:W-:Y:S01]  /*8480*/  FFMA.FTZ R177, R177, UR5, -R211.reuse ;  /* 0x00000005b1b17c23 */ /* 0x100fe200080108d3 */
[----:B------:R-:W-:Y:S01]  /*8490*/  HGMMA.64x256x16.F32.BF16 R24, R152, gdesc[UR8].tnspB, R24, gsb0 ;  /* 0x43e0000898187df0 */ /* 0x000fe20008001818 */
[----:B------:R-:W0:Y:S01]  /*84a0*/  MUFU.EX2 R161, R161 ;  /* 0x000000a100a17308 */ /* 0x000e220000000800 */
[----:B------:R-:W-:Y:S01]  /*84b0*/  UIADD3 UR10, UR4, 0x80, URZ ;  /* 0x00000080040a7890 */ /* 0x000fe2000fffe03f */
[--C-:B------:R-:W-:Y:S01]  /*84c0*/  FFMA.FTZ R180, R180, UR5, -R211.reuse ;  /* 0x00000005b4b47c23 */ /* 0x100fe200080108d3 */
[----:B------:R-:W-:Y:S01]  /*84d0*/  UMOV UR11, 0x40000040 ;  /* 0x40000040000b7882 */ /* 0x000fe20000000000 */
[----:B------:R-:W-:Y:S01]  /*84e0*/  FFMA.FTZ R181, R181, UR5, -R211 ;  /* 0x00000005b5b57c23 */ /* 0x000fe200080108d3 */
[--C-:B------:R-:W-:Y:S01]  /*84f0*/  FFMA.FTZ R178, R178, UR5, -R215.reuse ;  /* 0x00000005b2b27c23 */ /* 0x100fe200080108d7 */
[--C-:B------:R-:W-:Y:S01]  /*8500*/  FFMA.FTZ R179, R179, UR5, -R215.reuse ;  /* 0x00000005b3b37c23 */ /* 0x100fe200080108d7 */
[--C-:B------:R-:W-:Y:S01]  /*8510*/  FFMA.FTZ R182, R182, UR5, -R215.reuse ;  /* 0x00000005b6b67c23 */ /* 0x100fe200080108d7 */
[----:B------:R-:W-:Y:S01]  /*8520*/  MUFU.EX2 R164, R164 ;  /* 0x000000a400a47308 */ /* 0x000fe20000000800 */
[----:B------:R-:W-:Y:S01]  /*8530*/  FFMA.FTZ R183, R183, UR5, -R215 ;  /* 0x00000005b7b77c23 */ /* 0x000fe200080108d7 */
[--C-:B------:R-:W-:Y:S01]  /*8540*/  FFMA.FTZ R184, R184, UR5, -R211.reuse ;  /* 0x00000005b8b87c23 */ /* 0x100fe200080108d3 */
[--C-:B------:R-:W-:Y:S01]  /*8550*/  FFMA.FTZ R185, R185, UR5, -R211.reuse ;  /* 0x00000005b9b97c23 */ /* 0x100fe200080108d3 */
[--C-:B------:R-:W-:Y:S01]  /*8560*/  FFMA.FTZ R188, R188, UR5, -R211.reuse ;  /* 0x00000005bcbc7c23 */ /* 0x100fe200080108d3 */
[----:B------:R-:W-:Y:S01]  /*8570*/  FFMA.FTZ R189, R189, UR5, -R211 ;  /* 0x00000005bdbd7c23 */ /* 0x000fe200080108d3 */
[--C-:B------:R-:W-:Y:S01]  /*8580*/  FFMA.FTZ R186, R186, UR5, -R215.reuse ;  /* 0x00000005baba7c23 */ /* 0x100fe200080108d7 */
[--C-:B------:R-:W-:Y:S01]  /*8590*/  FFMA.FTZ R187, R187, UR5, -R215.reuse ;  /* 0x00000005bbbb7c23 */ /* 0x100fe200080108d7 */
[----:B------:R-:W2:Y:S01]  /*85a0*/  MUFU.EX2 R165, R165 ;  /* 0x000000a500a57308 */ /* 0x000ea20000000800 */
[--C-:B------:R-:W-:Y:S01]  /*85b0*/  FFMA.FTZ R190, R190, UR5, -R215.reuse ;  /* 0x00000005bebe7c23 */ /* 0x100fe200080108d7 */
[----:B------:R-:W-:Y:S01]  /*85c0*/  FFMA.FTZ R191, R191, UR5, -R215 ;  /* 0x00000005bfbf7c23 */ /* 0x000fe200080108d7 */
[--C-:B------:R-:W-:Y:S01]  /*85d0*/  FFMA.FTZ R192, R192, UR5, -R211.reuse ;  /* 0x00000005c0c07c23 */ /* 0x100fe200080108d3 */
[--C-:B------:R-:W-:Y:S01]  /*85e0*/  FFMA.FTZ R193, R193, UR5, -R211.reuse ;  /* 0x00000005c1c17c23 */ /* 0x100fe200080108d3 */
[--C-:B------:R-:W-:Y:S01]  /*85f0*/  FFMA.FTZ R196, R196, UR5, -R211.reuse ;  /* 0x00000005c4c47c23 */ /* 0x100fe200080108d3 */
[----:B------:R-:W-:Y:S01]  /*8600*/  FFMA.FTZ R197, R197, UR5, -R211 ;  /* 0x00000005c5c57c23 */ /* 0x000fe200080108d3 */
[--C-:B------:R-:W-:Y:S01]  /*8610*/  FFMA.FTZ R194, R194, UR5, -R215.reuse ;  /* 0x00000005c2c27c23 */ /* 0x100fe200080108d7 */
[----:B------:R-:W-:Y:S01]  /*8620*/  MUFU.EX2 R162, R162 ;  /* 0x000000a200a27308 */ /* 0x000fe20000000800 */
[--C-:B------:R-:W-:Y:S01]  /*8630*/  FFMA.FTZ R195, R195, UR5, -R215.reuse ;  /* 0x00000005c3c37c23 */ /* 0x100fe200080108d7 */
[--C-:B------:R-:W-:Y:S01]  /*8640*/  FFMA.FTZ R198, R198, UR5, -R215.reuse ;  /* 0x00000005c6c67c23 */ /* 0x100fe200080108d7 */
[----:B------:R-:W-:Y:S01]  /*8650*/  FFMA.FTZ R199, R199, UR5, -R215 ;  /* 0x00000005c7c77c23 */ /* 0x000fe200080108d7 */
[----:B------:R-:W-:Y:S01]  /*8660*/  FFMA.FTZ R0, R201, R0, R208 ;  /* 0x00000000c9007223 */ /* 0x000fe200000100d0 */
[----:B------:R-:W-:Y:S01]  /*8670*/  FFMA.FTZ R157, R157, R12, R212 ;  /* 0x0000000c9d9d7223 */ /* 0x000fe200000100d4 */
[----:B------:R-:W-:-:S02]  /*8680*/  @!P2 VIADD R213, R213, 0x32460 ;  /* 0x00032460d5d5a836 */ /* 0x000fc40000000000 */
[----:B------:R-:W3:Y:S01]  /*8690*/  MUFU.EX2 R163, R163 ;  /* 0x000000a300a37308 */ /* 0x000ee20000000800 */
[----:B------:R-:W-:Y:S01]  /*86a0*/  FADD.FTZ R209, R209, R0 ;  /* 0x00000000d1d17221 */ /* 0x000fe20000010000 */
[----:B------:R-:W-:Y:S01]  /*86b0*/  FADD.FTZ R157, R214, R157 ;  /* 0x0000009dd69d7221 */ /* 0x000fe20000010000 */
[----:B------:R-:W-:Y:S01]  /*86c0*/  @!P2 PRMT R213, RZ, 0x654, R213 ;  /* 0x00000654ffd5a816 */ /* 0x000fe200000000d5 */
[----:B------:R-:W-:Y:S02]  /*86d0*/  IMAD.MOV.U32 R201, RZ, RZ, R13 ;  /* 0x000000ffffc97224 */ /* 0x000fe400078e000d */
[----:B------:R-:W-:Y:S01]  /*86e0*/  FADD.FTZ R209, R156, R209 ;  /* 0x000000d19cd17221 */ /* 0x000fe20000010000 */
[----:B------:R-:W-:Y:S01]  /*86f0*/  FADD.FTZ R158, R158, R157 ;  /* 0x0000009d9e9e7221 */ /* 0x000fe20000010000 */
[----:B------:R-:W-:Y:S02]  /*8700*/  MUFU.EX2 R166, R166 ;  /* 0x000000a600a67308 */ /* 0x000fe40000000800 */
[----:B------:R-:W-:Y:S01]  /*8710*/  FADD.FTZ R209, R210, R209 ;  /* 0x000000d1d2d17221 */ /* 0x000fe20000010000 */
[----:B------:R-:W-:-:S05]  /*8720*/  FADD.FTZ R159, R159, R158 ;  /* 0x0000009e9f9f7221 */ /* 0x000fca0000010000 */
[----:B------:R-:W4:Y:S08]  /*8730*/  MUFU.EX2 R167, R167 ;  /* 0x000000a700a77308 */ /* 0x000f300000000800 */
[----:B------:R-:W-:Y:S08]  /*8740*/  MUFU.EX2 R168, R168 ;  /* 0x000000a800a87308 */ /* 0x000ff00000000800 */
[----:B------:R-:W5:Y:S08]  /*8750*/  MUFU.EX2 R169, R169 ;  /* 0x000000a900a97308 */ /* 0x000f700000000800 */
[----:B------:R-:W-:Y:S08]  /*8760*/  MUFU.EX2 R172, R172 ;  /* 0x000000ac00ac7308 */ /* 0x000ff00000000800 */
[----:B------:R-:W1:Y:S08]  /*8770*/  MUFU.EX2 R173, R173 ;  /* 0x000000ad00ad7308 */ /* 0x000e700000000800 */
        /* <DEDUP_REMOVED lines=22> */
[----:B------:R-:W-:Y:S01]  /*88e0*/  MUFU.EX2 R196, R196 ;  /* 0x000000c400c47308 */ /* 0x000fe20000000800 */
[----:B------:R-:W-:-:S02]  /*88f0*/  WARPGROUP.DEPBAR.LE gsb0, 0x0 ;  /* 0x00008000000079c5 */ /* 0x000fc40000010000 */
[----:B0-----:R-:W-:-:S05]  /*8900*/  F2FP.BF16.F32.PACK_AB R152, R161, R160 ;  /* 0x000000a0a198723e */ /* 0x001fca00000010ff */
[----:B------:R-:W0:Y:S01]  /*8910*/  MUFU.EX2 R197, R197 ;  /* 0x000000c500c57308 */ /* 0x000e220000000800 */
[----:B--2---:R-:W-:Y:S01]  /*8920*/  F2FP.BF16.F32.PACK_AB R154, R165, R164 ;  /* 0x000000a4a59a723e */ /* 0x004fe200000010ff */
[----:B------:R-:W-:Y:S01]  /*8930*/  FADD.FTZ R160, R160, R209 ;  /* 0x000000d1a0a07221 */ /* 0x000fe20000010000 */
[----:B---3--:R-:W-:Y:S01]  /*8940*/  F2FP.BF16.F32.PACK_AB R153, R163, R162 ;  /* 0x000000a2a399723e */ /* 0x008fe200000010ff */
[----:B------:R-:W-:Y:S01]  /*8950*/  FADD.FTZ R162, R162, R159 ;  /* 0x0000009fa2a27221 */ /* 0x000fe20000010000 */
[----:B----4-:R-:W-:Y:S01]  /*8960*/  F2FP.BF16.F32.PACK_AB R155, R167, R166 ;  /* 0x000000a6a79b723e */ /* 0x010fe200000010ff */
        /* <DEDUP_REMOVED lines=8> */
[----:B------:R-:W2:Y:S01]  /*89f0*/  MUFU.EX2 R195, R195 ;  /* 0x000000c300c37308 */ /* 0x000ea20000000800 */
[----:B------:R-:W-:Y:S01]  /*8a00*/  UMOV UR11, 0x40000040 ;  /* 0x40000040000b7882 */ /* 0x000fe20000000000 */
[----:B------:R-:W-:Y:S01]  /*8a10*/  FADD.FTZ R165, R165, R164 ;  /* 0x000000a4a5a57221 */ /* 0x000fe20000010000 */
[----:B------:R-:W-:-:S05]  /*8a20*/  FADD.FTZ R167, R167, R166 ;  /* 0x000000a6a7a77221 */ /* 0x000fca0000010000 */
[----:B------:R-:W-:Y:S08]  /*8a30*/  MUFU.EX2 R198, R198 ;  /* 0x000000c600c67308 */ /* 0x000ff00000000800 */
[----:B------:R-:W3:Y:S01]  /*8a40*/  MUFU.EX2 R199, R199 ;  /* 0x000000c700c77308 */ /* 0x000ee20000000800 */
[----:B------:R-:W-:Y:S02]  /*8a50*/  WARPGROUP.DEPBAR.LE gsb0, 0x0 ;  /* 0x00008000000079c5 */ /* 0x000fe40000010000 */
[----:B-----5:R-:W-:Y:S01]  /*8a60*/  F2FP.BF16.F32.PACK_AB R152, R169, R168 ;  /* 0x000000a8a998723e */ /* 0x020fe200000010ff */
[----:B------:R-:W-:Y:S01]  /*8a70*/  FADD.FTZ R168, R168, R165 ;  /* 0x000000a5a8a87221 */ /* 0x000fe20000010000 */
[----:B-1----:R-:W-:-:S02]  /*8a80*/  F2FP.BF16.F32.PACK_AB R154, R173, R172 ;  /* 0x000000acad9a723e */ /* 0x002fc400000010ff */
[----:B------:R-:W-:Y:S01]  /*8a90*/  F2FP.BF16.F32.PACK_AB R153, R171, R170 ;  /* 0x000000aaab99723e */ /* 0x000fe200000010ff */
[----:B------:R-:W-:Y:S01]  /*8aa0*/  FADD.FTZ R170, R170, R167 ;  /* 0x000000a7aaaa7221 */ /* 0x000fe20000010000 */
[----:B------:R-:W-:Y:S01]  /*8ab0*/  F2FP.BF16.F32.PACK_AB R155, R175, R174 ;  /* 0x000000aeaf9b723e */ /* 0x000fe200000010ff */
[----:B------:R-:W-:Y:S02]  /*8ac0*/  FADD.FTZ R169, R169, R168 ;  /* 0x000000a8a9a97221 */ /* 0x000fe40000010000 */
[----:B------:R-:W-:Y:S01]  /*8ad0*/  FADD.FTZ R171, R171, R170 ;  /* 0x000000aaabab7221 */ /* 0x000fe20000010000 */
[----:B------:R-:W-:Y:S01]  /*8ae0*/  WARPGROUP.ARRIVE ;  /* 0x00000000000079c5 */ /* 0x000fe20000000000 */
[----:B------:R-:W-:Y:S02]  /*8af0*/  FADD.FTZ R172, R172, R169 ;  /* 0x000000a9acac7221 */ /* 0x000fe40000010000 */
[----:B------:R-:W-:Y:S02]  /*8b00*/  FADD.FTZ R174, R174, R171 ;  /* 0x000000abaeae7221 */ /* 0x000fe40000010000 */
[----:B------:R-:W-:Y:S01]  /*8b10*/  FADD.FTZ R173, R173, R172 ;  /* 0x000000acadad7221 */ /* 0x000fe20000010000 */
[----:B------:R-:W-:Y:S01]  /*8b20*/  HGMMA.64x256x16.F32.BF16 R24, R152, gdesc[UR8].tnspB, R24, gsb0 ;  /* 0x43e0000898187df0 */ /* 0x000fe20008001818 */
[----:B------:R-:W-:Y:S01]  /*8b30*/  UIADD3 UR10, UR4, 0x180, URZ ;  /* 0x00000180040a7890 */ /* 0x000fe2000fffe03f */
[----:B------:R-:W-:Y:S01]  /*8b40*/  FADD.FTZ R175, R175, R174 ;  /* 0x000000aeafaf7221 */ /* 0x000fe20000010000 */
[----:B------:R-:W-:Y:S01]  /*8b50*/  UMOV UR11, 0x40000040 ;  /* 0x40000040000b7882 */ /* 0x000fe20000000000 */
[----:B------:R-:W-:-:S02]  /*8b60*/  WARPGROUP.DEPBAR.LE gsb0, 0x0 ;  /* 0x00008000000079c5 */ /* 0x000fc40000010000 */
[----:B------:R-:W-:Y:S01]  /*8b70*/  F2FP.BF16.F32.PACK_AB R152, R177, R176 ;  /* 0x000000b0b198723e */ /* 0x000fe200000010ff */
[----:B------:R-:W-:Y:S01]  /*8b80*/  FADD.FTZ R176, R176, R173 ;  /* 0x000000adb0b07221 */ /* 0x000fe20000010000 */
[----:B------:R-:W-:Y:S02]  /*8b90*/  F2FP.BF16.F32.PACK_AB R154, R181, R180 ;  /* 0x000000b4b59a723e */ /* 0x000fe400000010ff */
        /* <DEDUP_REMOVED lines=8> */
[----:B------:R-:W-:-:S07]  /*8c20*/  FADD.FTZ R181, R181, R180 ;  /* 0x000000b4b5b57221 */ /* 0x000fce0000010000 */
[----:B------:R-:W-:Y:S01]  /*8c30*/  HGMMA.64x256x16.F32.BF16 R24, R152, gdesc[UR8].tnspB, R24, gsb0 ;  /* 0x43e0000898187df0 */ /* 0x000fe20008001818 */
[----:B------:R-:W-:Y:S01]  /*8c40*/  UIADD3 UR10, UR4, 0x200, URZ ;  /* 0x00000200040a7890 */ /* 0x000fe2000fffe03f */
[----:B------:R-:W-:Y:S01]  /*8c50*/  FADD.FTZ R183, R183, R182 ;  /* 0x000000b6b7b77221 */ /* 0x000fe20000010000 */
[----:B------:R-:W-:Y:S01]  /*8c60*/  UMOV UR11, 0x40000040 ;  /* 0x40000040000b7882 */ /* 0x000fe20000000000 */
[----:B------:R-:W-:Y:S02]  /*8c70*/  WARPGROUP.DEPBAR.LE gsb0, 0x0 ;  /* 0x00008000000079c5 */ /* 0x000fe40000010000 */
[----:B------:R-:W-:Y:S01]  /*8c80*/  F2FP.BF16.F32.PACK_AB R152, R185, R184 ;  /* 0x000000b8b998723e */ /* 0x000fe200000010ff */
[----:B------:R-:W-:Y:S01]  /*8c90*/  FADD.FTZ R184, R184, R181 ;  /* 0x000000b5b8b87221 */ /* 0x000fe20000010000 */
[----:B------:R-:W-:Y:S02]  /*8ca0*/  F2FP.BF16.F32.PACK_AB R154, R189, R188 ;  /* 0x000000bcbd9a723e */ /* 0x000fe400000010ff */
        /* <DEDUP_REMOVED lines=16> */
[----:B0-----:R-:W-:Y:S02]  /*8db0*/  F2FP.BF16.F32.PACK_AB R154, R197, R196 ;  /* 0x000000c4c59a723e */ /* 0x001fe400000010ff */
[----:B--2---:R-:W-:Y:S01]  /*8dc0*/  F2FP.BF16.F32.PACK_AB R153, R195, R194 ;  /* 0x000000c2c399723e */ /* 0x004fe200000010ff */
[----:B------:R-:W-:Y:S01]  /*8dd0*/  FADD.FTZ R194, R194, R191 ;  /* 0x000000bfc2c27221 */ /* 0x000fe20000010000 */
[----:B---3--:R-:W-:Y:S01]  /*8de0*/  F2FP.BF16.F32.PACK_AB R155, R199, R198 ;  /* 0x000000c6c79b723e */ /* 0x008fe200000010ff */
[----:B------:R-:W-:-:S02]  /*8df0*/  FADD.FTZ R193, R193, R192 ;  /* 0x000000c0c1c17221 */ /* 0x000fc40000010000 */
[----:B------:R-:W-:Y:S01]  /*8e00*/  FADD.FTZ R195, R195, R194 ;  /* 0x000000c2c3c37221 */ /* 0x000fe20000010000 */
[----:B------:R-:W-:Y:S01]  /*8e10*/  WARPGROUP.ARRIVE ;  /* 0x00000000000079c5 */ /* 0x000fe20000000000 */
[----:B------:R-:W-:Y:S02]  /*8e20*/  FADD.FTZ R0, R196, R193 ;  /* 0x000000c1c4007221 */ /* 0x000fe40000010000 */
[----:B------:R-:W-:Y:S02]  /*8e30*/  FADD.FTZ R12, R198, R195 ;  /* 0x000000c3c60c7221 */ /* 0x000fe40000010000 */
[----:B------:R-:W-:-:S07]  /*8e40*/  FADD.FTZ R0, R197, R0 ;  /* 0x00000000c5007221 */ /* 0x000fce0000010000 */
[----:B------:R-:W-:Y:S01]  /*8e50*/  HGMMA.64x256x16.F32.BF16 R24, R152, gdesc[UR8].tnspB, R24, gsb0 ;  /* 0x43e0000898187df0 */ /* 0x000fe20008001818 */
[----:B------:R-:W-:Y:S02]  /*8e60*/  FADD.FTZ R12, R199, R12 ;  /* 0x0000000cc70c7221 */ /* 0x000fe40000010000 */
[----:B------:R-:W-:Y:S02]  /*8e70*/  WARPGROUP.DEPBAR.LE gsb0, 0x0 ;  /* 0x00008000000079c5 */ /* 0x000fe40000010000 */
[----:B------:R0:W-:Y:S02]  /*8e80*/  @!P2 SYNCS.ARRIVE.TRANS64.RED.A1T0 RZ, [R213+URZ], RZ ;  /* 0x000000ffd5ffa9a7 */ /* 0x0001e4000810043f */
[----:B0-----:R-:W-:Y:S01]  /*8e90*/  IMAD.MOV.U32 R213, RZ, RZ, R20 ;  /* 0x000000ffffd57224 */ /* 0x001fe200078e0014 */
[----:B------:R-:W-:Y:S06]  /*8ea0*/  @P1 BRA `(.L_x_4394) ;  /* 0xffffffdc004c1947 */ /* 0x000fec000383ffff */
.L_x_4385:
[----:B------:R-:W1:Y:S01]  /*8eb0*/  SHFL.BFLY PT, R3, R0, 0x2, 0x1f ;  /* 0x0c401f0000037f89 */ /* 0x000e6200000e0000 */
[----:B------:R-:W-:Y:S01]  /*8ec0*/  IMAD.MOV.U32 R4, RZ, RZ, RZ ;  /* 0x000000ffff047224 */ /* 0x000fe200078e00ff */
[----:B------:R-:W-:Y:S01]  /*8ed0*/  R2UR UR4, R222 ;  /* 0x00000000de0472ca */ /* 0x000fe200000e0000 */
[----:B------:R-:W-:Y:S01]  /*8ee0*/  UIADD3 UR36, UR36, 0x1, URZ ;  /* 0x0000000124247890 */ /* 0x000fe2000fffe03f */
[----:B------:R-:W2:Y:S01]  /*8ef0*/  SHFL.BFLY PT, R5, R12, 0x2, 0x1f ;  /* 0x0c401f000c057f89 */ /* 0x000ea200000e0000 */
[----:B------:R-:W-:Y:S01]  /*8f00*/  IMAD.U32 R8, RZ, RZ, UR5 ;  /* 0x00000005ff087e24 */ /* 0x000fe2000f8e00ff */
[----:B------:R3:W-:Y:S06]  /*8f10*/  BAR.ARV R21, 0x100 ;  /* 0x000400150000751d */ /* 0x0007ec0000002000 */
[----:B------:R-:W-:-:S02]  /*8f20*/  UISETP.NE.AND UP0, UPT, UR36, 0x2, UPT ;  /* 0x000000022400788c */ /* 0x000fc4000bf05270 */
[----:B------:R-:W-:Y:S06]  /*8f30*/  BAR.ARV 0x8, 0x180 ;  /* 0x0206000000007b1d */ /* 0x000fec0000002000 */
[----:B------:R-:W-:Y:S01]  /*8f40*/  UIADD3 UR4, UR4, 0x1, URZ ;  /* 0x0000000104047890 */ /* 0x000fe2000fffe03f */
[----:B------:R-:W-:Y:S01]  /*8f50*/  PLOP3.LUT P0, PT, PT, PT, PT, 0x8, 0x0 ;  /* 0x000000000000781c */ /* 0x000fe20003f0e170 */
[----:B-1----:R-:W-:Y:S01]  /*8f60*/  FADD.FTZ R3, R3, R0 ;  /* 0x0000000003037221 */ /* 0x002fe20000010000 */
[----:B------:R-:W-:Y:S01]  /*8f70*/  IMAD.MOV.U32 R0, RZ, RZ, RZ ;  /* 0x000000ffff007224 */ /* 0x000fe200078e00ff */
[----:B------:R-:W-:Y:S01]  /*8f80*/  USEL UR36, UR36, URZ, UP0 ;  /* 0x0000003f24247287 */ /* 0x000fe20008000000 */
[----:B--2---:R-:W-:-:S02]  /*8f90*/  FADD.FTZ R5, R5, R12 ;  /* 0x0000000c05057221 */ /* 0x004fc40000010000 */
[----:B------:R-:W1:Y:S01]  /*8fa0*/  SHFL.BFLY PT, R2, R3, 0x1, 0x1f ;  /* 0x0c201f0003027f89 */ /* 0x000e6200000e0000 */
[----:B------:R-:W-:Y:S01]  /*8fb0*/  IMAD.U32 R222, RZ, RZ, UR4 ;  /* 0x00000004ffde7e24 */ /* 0x000fe2000f8e00ff */
[----:B------:R-:W-:-:S04]  /*8fc0*/  USEL UR4, URZ, 0x1, UP0 ;  /* 0x000000013f047887 */ /* 0x000fc80008000000 */
[----:B------:R-:W-:Y:S01]  /*8fd0*/  ULOP3.LUT UR37, UR37, UR4, URZ, 0x3c, !UPT ;  /* 0x0000000425257292 */ /* 0x000fe2000f8e3c3f */
[----:B-1----:R-:W-:Y:S01]  /*8fe0*/  FADD.FTZ R7, R3, R2 ;  /* 0x0000000203077221 */ /* 0x002fe20000010000 */
[----:B------:R-:W-:Y:S01]  /*8ff0*/  IMAD.MOV.U32 R3, RZ, RZ, -0x800000 ;  /* 0xff800000ff037424 */ /* 0x000fe200078e00ff */
[----:B------:R-:W1:Y:S03]  /*9000*/  SHFL.BFLY PT, R2, R5, 0x1, 0x1f ;  /* 0x0c201f0005027f89 */ /* 0x000e6600000e0000 */
[----:B------:R-:W-:-:S13]  /*9010*/  FSETP.NE.FTZ.AND P1, PT, R7, RZ, PT ;  /* 0x000000ff0700720b */ /* 0x000fda0003f35000 */
[----:B------:R-:W2:Y:S01]  /*9020*/  @P1 MUFU.RCP R4, R7 ;  /* 0x0000000700041308 */ /* 0x000ea20000001000 */
[----:B-1----:R-:W-:Y:S01]  /*9030*/  FADD.FTZ R6, R5, R2 ;  /* 0x0000000205067221 */ /* 0x002fe20000010000 */
[----:B------:R-:W-:-:S06]  /*9040*/  IMAD.MOV.U32 R2, RZ, RZ, -0x800000 ;  /* 0xff800000ff027424 */ /* 0x000fcc00078e00ff */
[----:B------:R-:W1:Y:S01]  /*9050*/  @P1 MUFU.LG2 R5, R7 ;  /* 0x0000000700051308 */ /* 0x000e620000000c00 */
[----:B------:R-:W-:Y:S01]  /*9060*/  FSETP.NE.FTZ.AND P2, PT, R6, RZ, PT ;  /* 0x000000ff0600720b */ /* 0x000fe20003f55000 */
        /* <DEDUP_REMOVED lines=8> */
[----:B------:R-:W-:-:S04]  /*90f0*/  FMUL.FTZ R173, R40, R4 ;  /* 0x0000000428ad7220 */ /* 0x000fc80000410000 */
[----:B------:R-:W-:Y:S01]  /*9100*/  @P2 MUFU.RCP R0, R6 ;  /* 0x0000000600002308 */ /* 0x000fe20000001000 */
[-C--:B------:R-:W-:Y:S01]  /*9110*/  FMUL.FTZ R41, R41, R4.reuse ;  /* 0x0000000429297220 */ /* 0x080fe20000410000 */
[-C--:B------:R-:W-:Y:S01]  /*9120*/  FMUL.FTZ R174, R44, R4.reuse ;  /* 0x000000042cae7220 */ /* 0x080fe20000410000 */
[-C--:B------:R-:W-:Y:S01]  /*9130*/  FMUL.FTZ R45, R45, R4.reuse ;  /* 0x000000042d2d7220 */ /* 0x080fe20000410000 */
[-C--:B------:R-:W-:Y:S01]  /*9140*/  FMUL.FTZ R175, R48, R4.reuse ;  /* 0x0000000430af7220 */ /* 0x080fe20000410000 */
[-C--:B------:R-:W-:Y:S01]  /*9150*/  FMUL.FTZ R49, R49, R4.reuse ;  /* 0x0000000431317220 */ /* 0x080fe20000410000 */
[-C--:B------:R-:W-:Y:S01]  /*9160*/  FMUL.FTZ R176, R52, R4.reuse ;  /* 0x0000000434b07220 */ /* 0x080fe20000410000 */
[-C--:B------:R-:W-:Y:S01]  /*9170*/  FMUL.FTZ R53, R53, R4.reuse ;  /* 0x0000000435357220 */ /* 0x080fe20000410000 */
[----:B------:R-:W2:Y:S01]  /*9180*/  @P2 MUFU.LG2 R6, R6 ;  /* 0x0000000600062308 */ /* 0x000ea20000000c00 */
        /* <DEDUP_REMOVED lines=50> */
[----:B-1----:R-:W-:Y:S01]  /*94b0*/  @P1 FMUL.FTZ R5, R5, 0.69314718246459960938 ;  /* 0x3f31721805051820 */ /* 0x002fe20000410000 */
[----:B--2---:R-:W-:Y:S01]  /*94c0*/  @P2 FMUL.FTZ R7, R6, 0.69314718246459960938 ;  /* 0x3f31721806072820 */ /* 0x004fe20000410000 */
        /* <DEDUP_REMOVED lines=66> */
[----:B---3--:R-:W-:-:S07]  /*98f0*/  @P2 FFMA.FTZ R2, R8, R20, R7 ;  /* 0x0000001408022223 */ /* 0x008fce0000010007 */
.L_x_4363:
[----:B------:R-:W1:Y:S01]  /*9900*/  S2R R5, SR_CgaCtaId ;  /* 0x0000000000057919 */ /* 0x000e620000008800 */
[----:B------:R-:W-:Y:S01]  /*9910*/  MOV R194, 0x400 ;  /* 0x0000040000c27802 */ /* 0x000fe20000000f00 */
[----:B------:R-:W-:Y:S01]  /*9920*/  BSSY B0, `(.L_x_4395) ;  /* 0x0000297000007945 */ /* 0x000fe20003800000 */
[----:B------:R-:W-:Y:S02]  /*9930*/  BAR.SYNC.DEFER_BLOCKING 0x5, 0x180 ;  /* 0x0146000000007b1d */ /* 0x000fe40000010000 */
[----:B-1----:R-:W-:-:S05]  /*9940*/  LEA R194, R5, R194, 0x18 ;  /* 0x000000c205c27211 */ /* 0x002fca00078ec0ff */
[----:B------:R-:W1:Y:S02]  /*9950*/  LDS R4, [R194+0x324d0] ;  /* 0x0324d000c2047984 */ /* 0x000e640000000800 */
[----:B-1----:R-:W-:Y:S01]  /*9960*/  R2UR UR4, R4 ;  /* 0x00000000040472ca */ /* 0x002fe200000e0000 */
[----:B------:R-:W-:Y:S06]  /*9970*/  BAR.ARV 0x4, 0x180 ;  /* 0x0106000000007b1d */ /* 0x000fec0000002000 */
[----:B------:R-:W-:Y:S08]  /*9980*/  @P0 BRA `(.L_x_4396) ;  /* 0x0000001c00540947 */ /* 0x000ff00003800000 */
[----:B------:R-:W1:Y:S01]  /*9990*/  S2R R5, SR_SWINHI ;  /* 0x0000000000057919 */ /* 0x000e620000002f00 */
[----:B------:R-:W-:Y:S01]  /*99a0*/  F2FP.BF16.F32.PACK_AB R24, R25, R24 ;  /* 0x000000181918723e */ /* 0x000fe200000010ff */
[----:B------:R-:W-:Y:S01]  /*99b0*/  ULDC.64 UR8, c[0x0][0xc90] ;  /* 0x0003240000087ab9 */ /* 0x000fe20000000a00 */
[----:B------:R-:W-:Y:S02]  /*99c0*/  F2FP.BF16.F32.PACK_AB R25, R32, R26 ;  /* 0x0000001a2019723e */ /* 0x000fe400000010ff */
[----:B------:R-:W-:Y:S02]  /*99d0*/  F2FP.BF16.F32.PACK_AB R26, R29, R28 ;  /* 0x0000001c1d1a723e */ /* 0x000fe400000010ff */
[----:B------:R-:W-:Y:S02]  /*99e0*/  F2FP.BF16.F32.PACK_AB R27, R27, R30 ;  /* 0x0000001e1b1b723e */ /* 0x000fe400000010ff */
[----:B------:R-:W-:Y:S02]  /*99f0*/  R2UR UR11, R219 ;  /* 0x00000000db0b72ca */ /* 0x000fe400000e0000 */
[----:B------:R-:W-:-:S11]  /*9a00*/  R2UR UR13, R220 ;  /* 0x00000000dc0d72ca */ /* 0x000fd600000e0000 */
[----:B------:R-:W-:Y:S02]  /*9a10*/  USHF.R.S32.HI UR10, URZ, 0x1f, UR11 ;  /* 0x0000001f3f0a7899 */ /* 0x000fe4000801140b */
[----:B------:R-:W-:Y:S02]  /*9a20*/  UIMAD.WIDE.U32 UR6, UR11, UR8, URZ ;  /* 0x000000080b0672a5 */ /* 0x000fe4000f8e003f */
[----:B------:R-:W-:Y:S02]  /*9a30*/  UIMAD UR5, UR10, UR8, URZ ;  /* 0x000000080a0572a4 */ /* 0x000fe4000f8e023f */
[----:B------:R-:W-:Y:S02]  /*9a40*/  USHF.R.S32.HI UR12, URZ, 0x1f, UR13 ;  /* 0x0000001f3f0c7899 */ /* 0x000fe4000801140d */
[----:B------:R-:W-:Y:S01]  /*9a50*/  UIMAD UR5, UR11, UR9, UR5 ;  /* 0x000000090b0572a4 */ /* 0x000fe2000f8e0205 */
[----:B------:R-:W-:Y:S02]  /*9a60*/  MOV R164, R194 ;  /* 0x000000c200a47202 */ /* 0x000fe40000000f00 */
[----:B-1----:R-:W-:Y:S01]  /*9a70*/  MOV R165, R5 ;  /* 0x0000000500a57202 */ /* 0x002fe20000000f00 */
[----:B------:R-:W-:Y:S01]  /*9a80*/  IMAD R5, R221, 0x40, R200 ;  /* 0x00000040dd057824 */ /* 0x000fe200078e02c8 */
[----:B------:R-:W-:Y:S01]  /*9a90*/  ULDC.64 UR8, c[0x0][0xc98] ;  /* 0x0003260000087ab9 */ /* 0x000fe20000000a00 */
[----:B------:R-:W-:Y:S01]  /*9aa0*/  UIADD3 UR7, UR7, UR5, URZ ;  /* 0x0000000507077290 */ /* 0x000fe2000fffe03f */
[----:B------:R-:W-:Y:S01]  /*9ab0*/  IMAD.WIDE R20, R226, 0x2, R164 ;  /* 0x00000002e2147825 */ /* 0x000fe200078e02a4 */
[----:B------:R-:W-:-:S02]  /*9ac0*/  UIMAD UR5, UR12, UR8, URZ ;  /* 0x000000080c0572a4 */ /* 0x000fc4000f8e023f */
[----:B------:R-:W-:Y:S01]  /*9ad0*/  UIMAD.WIDE.U32 UR6, UR13, UR8, UR6 ;  /* 0x000000080d0672a5 */ /* 0x000fe2000f8e0006 */
[----:B------:R-:W-:Y:S01]  /*9ae0*/  IMAD.WIDE R164, R5, 0x2, R164 ;  /* 0x0000000205a47825 */ /* 0x000fe200078e02a4 */
[C---:B------:R-:W-:Y:S01]  /*9af0*/  IADD3 R119, P5, R20.reuse, 0xc020, RZ ;  /* 0x0000c02014777810 */ /* 0x040fe20007fbe0ff */
[----:B------:R-:W-:Y:S01]  /*9b00*/  UIMAD UR5, UR13, UR9, UR5 ;  /* 0x000000090d0572a4 */ /* 0x000fe2000f8e0205 */
[C---:B------:R-:W-:Y:S02]  /*9b10*/  IADD3 R107, P2, R20.reuse, 0x8040, RZ ;  /* 0x00008040146b7810 */ /* 0x040fe40007f5e0ff */
[C---:B------:R-:W-:Y:S01]  /*9b20*/  LOP3.LUT R167, R20.reuse, 0x380, RZ, 0xc0, !PT ;  /* 0x0000038014a77812 */ /* 0x040fe200078ec0ff */
[--C-:B------:R-:W-:Y:S01]  /*9b30*/  IMAD.X R9, RZ, RZ, R21.reuse, P5 ;  /* 0x000000ffff097224 */ /* 0x100fe200028e0615 */
[C---:B------:R-:W-:Y:S01]  /*9b40*/  IADD3 R7, P3, R20.reuse, 0xc060, RZ ;  /* 0x0000c06014077810 */ /* 0x040fe20007f7e0ff */
[--C-:B------:R-:W-:Y:S01]  /*9b50*/  IMAD.X R19, RZ, RZ, R21.reuse, P2 ;  /* 0x000000ffff137224 */ /* 0x100fe200010e0615 */
[----:B------:R-:W-:Y:S01]  /*9b60*/  LOP3.LUT R8, R119, 0x380, RZ, 0xc0, !PT ;  /* 0x0000038077087812 */ /* 0x000fe200078ec0ff */
[----:B------:R-:W-:Y:S01]  /*9b70*/  ULDC.64 UR8, c[0x0][0xbe8] ;  /* 0x0002fa0000087ab9 */ /* 0x000fe20000000a00 */
[----:B------:R-:W-:Y:S01]  /*9b80*/  SHF.R.U64 R167, R167, 0x3, RZ ;  /* 0x00000003a7a77819 */ /* 0x000fe200000012ff */
[----:B------:R-:W-:Y:S01]  /*9b90*/  IMAD.X R5, RZ, RZ, R21, P3 ;  /* 0x000000ffff057224 */ /* 0x000fe200018e0615 */
[----:B------:R-:W-:-:S02]  /*9ba0*/  IADD3 R16, P2, R20, 0x4000, RZ ;  /* 0x0000400014107810 */ /* 0x000fc40007f5e0ff */
[----:B------:R-:W-:Y:S02]  /*9bb0*/  LOP3.LUT R4, R7, 0x380, RZ, 0xc0, !PT ;  /* 0x0000038007047812 */ /* 0x000fe400078ec0ff */
[----:B------:R-:W-:Y:S01]  /*9bc0*/  SHF.R.U64 R8, R8, 0x3, RZ ;  /* 0x0000000308087819 */ /* 0x000fe200000012ff */
[--C-:B------:R-:W-:Y:S01]  /*9bd0*/  IMAD.X R17, RZ, RZ, R21.reuse, P2 ;  /* 0x000000ffff117224 */ /* 0x100fe200010e0615 */
[----:B------:R-:W-:Y:S01]  /*9be0*/  LOP3.LUT R166, R167, R20, RZ, 0x3c, !PT ;  /* 0x00000014a7a67212 */ /* 0x000fe200078e3cff */
[----:B------:R-:W-:Y:S01]  /*9bf0*/  IMAD.MOV.U32 R167, RZ, RZ, R21 ;  /* 0x000000ffffa77224 */ /* 0x000fe200078e0015 */
[----:B------:R-:W-:Y:S02]  /*9c00*/  SHF.R.U64 R4, R4, 0x3, RZ ;  /* 0x0000000304047819 */ /* 0x000fe400000012ff */
[C---:B------:R-:W-:Y:S02]  /*9c10*/  IADD3 R123, P4, R20.reuse, 0xc040, RZ ;  /* 0x0000c040147b7810 */ /* 0x040fe40007f9e0ff */
        /* <DEDUP_REMOVED lines=8> */
[----:B------:R-:W-:Y:S01]  /*9ca0*/  IADD3 R119, P2, R164, 0x7000, RZ ;  /* 0x00007000a4777810 */ /* 0x000fe20007f5e0ff */
[--C-:B------:R-:W-:Y:S01]  /*9cb0*/  IMAD.X R151, RZ, RZ, R21.reuse, P3 ;  /* 0x000000ffff977224 */ /* 0x100fe200018e0615 */
[----:B------:R-:W-:Y:S01]  /*9cc0*/  LOP3.LUT R4, R4, R7, RZ, 0x3c, !PT ;  /* 0x0000000704047212 */ /* 0x000fe200078e3cff */
[----:B------:R-:W-:Y:S01]  /*9cd0*/  IMAD.X R7, RZ, RZ, R21, P4 ;  /* 0x000000ffff077224 */ /* 0x000fe200020e0615 */
[----:B------:R-:W-:Y:S01]  /*9ce0*/  MOV R167, R166 ;  /* 0x000000a600a77202 */ /* 0x000fe20000000f00 */
[----:B------:R-:W-:Y:S01]  /*9cf0*/  BAR.SYNC.DEFER_BLOCKING 0x1, 0x100 ;  /* 0x0044000000007b1d */ /* 0x000fe20000010000 */
[----:B------:R-:W-:-:S02]  /*9d00*/  LOP3.LUT R118, R119, 0x380, RZ, 0xc0, !PT ;  /* 0x0000038077767812 */ /* 0x000fc400078ec0ff */
[C---:B------:R-:W-:Y:S02]  /*9d10*/  IADD3 R103, P4, R20.reuse, 0x8000, RZ ;  /* 0x0000800014677810 */ /* 0x040fe40007f9e0ff */
[----:B------:R-:W-:-:S03]  /*9d20*/  IADD3 R110, P5, R20, 0x4060, RZ ;  /* 0x00004060146e7810 */ /* 0x000fc60007fbe0ff */
[----:B------:R-:W1:Y:S01]  /*9d30*/  LDC R166, c[0x0][0xce8] ;  /* 0x00033a00ffa67b82 */ /* 0x000e620000000800 */
        /* <DEDUP_REMOVED lines=10> */
[----:B------:R-:W-:Y:S01]  /*9de0*/  LOP3.LUT R20, R103, 0x380, RZ, 0xc0, !PT ;  /* 0x0000038067147812 */ /* 0x000fe200078ec0ff */
[----:B------:R-:W-:Y:S01]  /*9df0*/  IMAD.X R163, RZ, RZ, R21, P3 ;  /* 0x000000ffffa37224 */ /* 0x000fe200018e0615 */
[----:B------:R-:W-:-:S02]  /*9e00*/  LOP3.LUT R21, R114, 0x380, RZ, 0xc0, !PT ;  /* 0x0000038072157812 */ /* 0x000fc400078ec0ff */
[----:B------:R-:W-:Y:S01]  /*9e10*/  LOP3.LUT R118, R118, R119, RZ, 0x3c, !PT ;  /* 0x0000007776767212 */ /* 0x000fe200078e3cff */
[----:B------:R-:W-:Y:S01]  /*9e20*/  IMAD.X R119, RZ, RZ, R165, P2 ;  /* 0x000000ffff777224 */ /* 0x000fe200010e06a5 */
[----:B------:R-:W-:Y:S01]  /*9e30*/  IADD3 R147, P2, R164, 0xe000, RZ ;  /* 0x0000e000a4937810 */ /* 0x000fe20007f5e0ff */
[----:B------:R2:W-:Y:S01]  /*9e40*/  STSM.16.M88.4 [R167], R24 ;  /* 0x00000018a7007844 */ /* 0x0005e20000000200 */
[----:B------:R-:W-:Y:S02]  /*9e50*/  LOP3.LUT R14, R23, 0x380, RZ, 0xc0, !PT ;  /* 0x00000380170e7812 */ /* 0x000fe400078ec0ff */
[----:B------:R-:W-:Y:S02]  /*9e60*/  SHF.R.U64 R21, R21, 0x3, RZ ;  /* 0x0000000315157819 */ /* 0x000fe400000012ff */
[----:B------:R-:W-:Y:S02]  /*9e70*/  SHF.R.U64 R20, R20, 0x3, RZ ;  /* 0x0000000314147819 */ /* 0x000fe400000012ff */
[----:B------:R-:W-:-:S02]  /*9e80*/  LOP3.LUT R146, R147, 0x380, RZ, 0xc0, !PT ;  /* 0x0000038093927812 */ /* 0x000fc400078ec0ff */
[----:B------:R-:W-:Y:S02]  /*9e90*/  SHF.R.U64 R14, R14, 0x3, RZ ;  /* 0x000000030e0e7819 */ /* 0x000fe400000012ff */
[----:B------:R-:W-:Y:S02]  /*9ea0*/  LOP3.LUT R150, R21, R114, RZ, 0x3c, !PT ;  /* 0x0000007215967212 */ /* 0x000fe400078e3cff */
[----:B------:R-:W-:Y:S02]  /*9eb0*/  LOP3.LUT R152, R20, R103, RZ, 0x3c, !PT ;  /* 0x0000006714987212 */ /* 0x000fe400078e3cff */
[----:B------:R-:W-:Y:S02]  /*9ec0*/  LOP3.LUT R103, R110, 0x380, RZ, 0xc0, !PT ;  /* 0x000003806e677812 */ /* 0x000fe400078ec0ff */
[----:B------:R-:W-:Y:S02]  /*9ed0*/  LOP3.LUT R21, R102, 0x380, RZ, 0xc0, !PT ;  /* 0x0000038066157812 */ /* 0x000fe400078ec0ff */
[----:B------:R-:W-:-:S02]  /*9ee0*/  SHF.R.U64 R146, R146, 0x3, RZ ;  /* 0x0000000392927819 */ /* 0x000fc400000012ff */
[----:B------:R-:W-:Y:S02]  /*9ef0*/  LOP3.LUT R14, R14, R23, RZ, 0x3c, !PT ;  /* 0x000000170e0e7212 */ /* 0x000fe400078e3cff */
[----:B------:R-:W-:Y:S02]  /*9f00*/  LOP3.LUT R20, R31, 0x380, RZ, 0xc0, !PT ;  /* 0x000003801f147812 */ /* 0x000fe400078ec0ff */
[----:B------:R-:W-:Y:S02]  /*9f10*/  LOP3.LUT R23, R106, 0x380, RZ, 0xc0, !PT ;  /* 0x000003806a177812 */ /* 0x000fe400078ec0ff */
[----:B------:R-:W-:Y:S02]  /*9f20*/  SHF.R.U64 R103, R103, 0x3, RZ ;  /* 0x0000000367677819 */ /* 0x000fe400000012ff */
[----:B------:R-:W-:Y:S02]  /*9f30*/  SHF.R.U64 R21, R21, 0x3, RZ ;  /* 0x0000000315157819 */ /* 0x000fe400000012ff */
[----:B------:R-:W-:Y:S01]  /*9f40*/  LOP3.LUT R146, R146, R147, RZ, 0x3c, !PT ;  /* 0x0000009392927212 */ /* 0x000fe200078e3cff */
[----:B------:R-:W-:Y:S01]  /*9f50*/  IMAD.X R147, RZ, RZ, R165, P2 ;  /* 0x000000ffff937224 */ /* 0x000fe200010e06a5 */
[----:B------:R-:W-:-:S02]  /*9f60*/  SHF.R.U64 R20, R20, 0x3, RZ ;  /* 0x0000000314147819 */ /* 0x000fc400000012ff */
[----:B------:R-:W-:Y:S02]  /*9f70*/  SHF.R.U64 R23, R23, 0x3, RZ ;  /* 0x0000000317177819 */ /* 0x000fe400000012ff */
[----:B------:R-:W-:Y:S02]  /*9f80*/  LOP3.LUT R154, R103, R110, RZ, 0x3c, !PT ;  /* 0x0000006e679a7212 */ /* 0x000fe400078e3cff */
[----:B------:R-:W-:Y:S02]  /*9f90*/  LOP3.LUT R160, R21, R102, RZ, 0x3c, !PT ;  /* 0x0000006615a07212 */ /* 0x000fe400078e3cff */
[----:B-1----:R-:W-:Y:S02]  /*9fa0*/  ISETP.NE.AND P2, PT, R166, 0x1, PT ;  /* 0x00000001a600780c */ /* 0x002fe40003f45270 */
[----:B------:R-:W-:Y:S02]  /*9fb0*/  LOP3.LUT R10, R115, 0x380, RZ, 0xc0, !PT ;  /* 0x00000380730a7812 */ /* 0x000fe400078ec0ff */
[----:B------:R-:W-:-:S02]  /*9fc0*/  LOP3.LUT R12, R111, 0x380, RZ, 0xc0, !PT ;  /* 0x000003806f0c7812 */ /* 0x000fc400078ec0ff */
[----:B------:R-:W-:Y:S02]  /*9fd0*/  LOP3.LUT R18, R107, 0x380, RZ, 0xc0, !PT ;  /* 0x000003806b127812 */ /* 0x000fe400078ec0ff */
[----:B------:R-:W-:Y:S02]  /*9fe0*/  IADD3 R102, P4, R164, 0x2000, RZ ;  /* 0x00002000a4667810 */ /* 0x000fe40007f9e0ff */
[----:B------:R-:W-:Y:S02]  /*9ff0*/  LOP3.LUT R103, R16, 0x380, RZ, 0xc0, !PT ;  /* 0x0000038010677812 */ /* 0x000fe400078ec0ff */
[----:B------:R-:W-:Y:S02]  /*a000*/  LOP3.LUT R156, R20, R31, RZ, 0x3c, !PT ;  /* 0x0000001f149c7212 */ /* 0x000fe400078e3cff */
[----:B------:R-:W-:Y:S02]  /*a010*/  LOP3.LUT R6, R123, 0x380, RZ, 0xc0, !PT ;  /* 0x000003807b067812 */ /* 0x000fe400078ec0ff */
[----:B------:R-:W-:-:S02]  /*a020*/  LOP3.LUT R158, R23, R106, RZ, 0x3c, !PT ;  /* 0x0000006a179e7212 */ /* 0x000fc400078e3cff */
[----:B------:R-:W-:Y:S02]  /*a030*/  IADD3 R21, P3, R164, 0x1000, RZ ;  /* 0x00001000a4157810 */ /* 0x000fe40007f7e0ff */
[----:B------:R-:W-:Y:S02]  /*a040*/  LOP3.LUT R31, R22, 0x380, RZ, 0xc0, !PT ;  /* 0x00000380161f7812 */ /* 0x000fe400078ec0ff */
[----:B------:R-:W-:Y:S02]  /*a050*/  SHF.R.U64 R10, R10, 0x3, RZ ;  /* 0x000000030a0a7819 */ /* 0x000fe400000012ff */
[----:B------:R-:W-:Y:S02]  /*a060*/  SHF.R.U64 R12, R12, 0x3, RZ ;  /* 0x000000030c0c7819 */ /* 0x000fe400000012ff */
[----:B------:R-:W-:Y:S02]  /*a070*/  SHF.R.U64 R18, R18, 0x3, RZ ;  /* 0x0000000312127819 */ /* 0x000fe400000012ff */
[----:B------:R-:W-:-:S02]  /*a080*/  LOP3.LUT R23, R102, 0x380, RZ, 0xc0, !PT ;  /* 0x0000038066177812 */ /* 0x000fc400078ec0ff */
[----:B------:R-:W-:Y:S02]  /*a090*/  SHF.R.U64 R103, R103, 0x3, RZ ;  /* 0x0000000367677819 */ /* 0x000fe400000012ff */
[----:B------:R-:W-:Y:S02]  /*a0a0*/  SHF.R.U64 R6, R6, 0x3, RZ ;  /* 0x0000000306067819 */ /* 0x000fe400000012ff */
[----:B------:R-:W-:Y:S02]  /*a0b0*/  LOP3.LUT R20, R21, 0x380, RZ, 0xc0, !PT ;  /* 0x0000038015147812 */ /* 0x000fe400078ec0ff */
[----:B------:R-:W-:Y:S02]  /*a0c0*/  SHF.R.U64 R31, R31, 0x3, RZ ;  /* 0x000000031f1f7819 */ /* 0x000fe400000012ff */
[----:B------:R-:W-:Y:S02]  /*a0d0*/  LOP3.LUT R10, R10, R115, RZ, 0x3c, !PT ;  /* 0x000000730a0a7212 */ /* 0x000fe400078e3cff */
[----:B------:R-:W-:-:S02]  /*a0e0*/  LOP3.LUT R12, R12, R111, RZ, 0x3c, !PT ;  /* 0x0000006f0c0c7212 */ /* 0x000fc400078e3cff */
[----:B------:R-:W-:Y:S02]  /*a0f0*/  LOP3.LUT R18, R18, R107, RZ, 0x3c, !PT ;  /* 0x0000006b12127212 */ /* 0x000fe400078e3cff */
[----:B------:R-:W-:Y:S02]  /*a100*/  SHF.R.U64 R23, R23, 0x3, RZ ;  /* 0x0000000317177819 */ /* 0x000fe400000012ff */
[----:B------:R-:W-:Y:S02]  /*a110*/  LOP3.LUT R16, R103, R16, RZ, 0x3c, !PT ;  /* 0x0000001067107212 */ /* 0x000fe400078e3cff */
[C---:B------:R-:W-:Y:S02]  /*a120*/  IADD3 R103, P5, R164.reuse, 0x3000, RZ ;  /* 0x00003000a4677810 */ /* 0x040fe40007fbe0ff */
[C---:B------:R-:W-:Y:S02]  /*a130*/  IADD3 R107, P6, R164.reuse, 0x4000, RZ ;  /* 0x00004000a46b7810 */ /* 0x040fe40007fde0ff */
[----:B------:R-:W-:-:S02]  /*a140*/  IADD3 R111, P0, R164, 0x5000, RZ ;  /* 0x00005000a46f7810 */ /* 0x000fc40007f1e0ff */
[----:B------:R-:W-:Y:S02]  /*a150*/  IADD3 R115, P1, R164, 0x6000, RZ ;  /* 0x00006000a4737810 */ /* 0x000fe40007f3e0ff */
[----:B--2---:R-:W-:Y:S02]  /*a160*/  MOV R24, R4 ;  /* 0x0000000400187202 */ /* 0x004fe40000000f00 */
[----:B------:R-:W-:Y:S02]  /*a170*/  LOP3.LUT R6, R6, R123, RZ, 0x3c, !PT ;  /* 0x0000007b06067212 */ /* 0x000fe400078e3cff */
[----:B------:R-:W-:Y:S02]  /*a180*/  SHF.R.U64 R20, R20, 0x3, RZ ;  /* 0x0000000314147819 */ /* 0x000fe400000012ff */
[----:B------:R-:W-:Y:S02]  /*a190*/  LOP3.LUT R162, R31, R22, RZ, 0x3c, !PT ;  /* 0x000000161fa27212 */ /* 0x000fe400078e3cff */
[----:B------:R-:W-:-:S02]  /*a1a0*/  F2FP.BF16.F32.PACK_AB R5, R35, R34 ;  /* 0x000000222305723e */ /* 0x000fc400000010ff */
[----:B------:R-:W-:Y:S01]  /*a1b0*/  LOP3.LUT R22, R23, R102, RZ, 0x3c, !PT ;  /* 0x0000006617167212 */ /* 0x000fe200078e3cff */
[----:B------:R-:W1:Y:S01]  /*a1c0*/  @P2 LDC R34, c[0x0][0xcec] ;  /* 0x00033b00ff222b82 */ /* 0x000e620000000800 */
[----:B------:R-:W-:Y:S01]  /*a1d0*/  LOP3.LUT R102, R103, 0x380, RZ, 0xc0, !PT ;  /* 0x0000038067667812 */ /* 0x000fe200078ec0ff */
[--C-:B------:R-:W-:Y:S01]  /*a1e0*/  IMAD.X R23, RZ, RZ, R165.reuse, P4 ;  /* 0x000000ffff177224 */ /* 0x100fe200020e06a5 */
[----:B------:R-:W-:Y:S02]  /*a1f0*/  LOP3.LUT R106, R107, 0x380, RZ, 0xc0, !PT ;  /* 0x000003806b6a7812 */ /* 0x000fe400078ec0ff */
[----:B------:R-:W-:Y:S02]  /*a200*/  LOP3.LUT R110, R111, 0x380, RZ, 0xc0, !PT ;  /* 0x000003806f6e7812 */ /* 0x000fe400078ec0ff */
[----:B------:R-:W-:Y:S02]  /*a210*/  LOP3.LUT R114, R115, 0x380, RZ, 0xc0, !PT ;  /* 0x0000038073727812 */ /* 0x000fe400078ec0ff */
[----:B------:R-:W-:Y:S01]  /*a220*/  LOP3.LUT R20, R20, R21, RZ, 0x3c, !PT ;  /* 0x0000001514147212 */ /* 0x000fe200078e3cff */
[----:B------:R-:W-:Y:S01]  /*a230*/  IMAD.X R21, RZ, RZ, R165, P3 ;  /* 0x000000ffff157224 */ /* 0x000fe200018e06a5 */
[----:B------:R-:W-:-:S02]  /*a240*/  MOV R25, R6 ;  /* 0x0000000600197202 */ /* 0x000fc40000000f00 */
[----:B------:R-:W-:Y:S02]  /*a250*/  F2FP.BF16.F32.PACK_AB R6, R37, R172 ;  /* 0x000000ac2506723e */ /* 0x000fe400000010ff */
[----:B------:R-:W-:Y:S01]  /*a260*/  SHF.R.U64 R102, R102, 0x3, RZ ;  /* 0x0000000366667819 */ /* 0x000fe200000012ff */
[----:B------:R-:W2:Y:S01]  /*a270*/  @P2 LDC R37, c[0x0][0xcf0] ;  /* 0x00033c00ff252b82 */ /* 0x000ea20000000800 */
[----:B------:R-:W-:Y:S02]  /*a280*/  SHF.R.U64 R106, R106, 0x3, RZ ;  /* 0x000000036a6a7819 */ /* 0x000fe400000012ff */
[----:B------:R-:W-:Y:S02]  /*a290*/  SHF.R.U64 R110, R110, 0x3, RZ ;  /* 0x000000036e6e7819 */ /* 0x000fe400000012ff */
[----:B------:R-:W-:Y:S02]  /*a2a0*/  SHF.R.U64 R114, R114, 0x3, RZ ;  /* 0x0000000372727819 */ /* 0x000fe400000012ff */
[----:B------:R-:W-:-:S02]  /*a2b0*/  IADD3 R123, P3, R164, 0x8000, RZ ;  /* 0x00008000a47b7810 */ /* 0x000fc40007f7e0ff */
        /* <DEDUP_REMOVED lines=8> */
[----:B------:R-:W-:Y:S02]  /*a340*/  LOP3.LUT R122, R123, 0x380, RZ, 0xc0, !PT ;  /* 0x000003807b7a7812 */ /* 0x000fe400078ec0ff */
[----:B------:R-:W-:-:S02]  /*a350*/  IADD3 R127, P4, R164, 0x9000, RZ ;  /* 0x00009000a47f7810 */ /* 0x000fc40007f9e0ff */
        /* <DEDUP_REMOVED lines=18> */
[----:B------:R-:W-:Y:S02]  /*a480*/  IADD3 R195, P3, R164, 0xf000, RZ ;  /* 0x0000f000a4c37810 */ /* 0x000fe40007f7e0ff */
[----:B------:R-:W-:-:S02]  /*a490*/  SHF.R.U64 R29, R29, 0x3, RZ ;  /* 0x000000031d1d7819 */ /* 0x000fc400000012ff */
[----:B------:R-:W-:Y:S01]  /*a4a0*/  F2FP.BF16.F32.PACK_AB R7, R39, R38 ;  /* 0x000000262707723e */ /* 0x000fe200000010ff */
[----:B------:R-:W-:Y:S01]  /*a4b0*/  VIADD R39, R202, UR38 ;  /* 0x00000026ca277c36 */ /* 0x000fe20008000000 */
        /* <DEDUP_REMOVED lines=12> */
[----:B------:R-:W-:Y:S01]  /*a580*/  MOV R26, R8 ;  /* 0x00000008001a7202 */ /* 0x000fe20000000f00 */
[----:B------:R-:W-:Y:S01]  /*a590*/  IMAD.MOV.U32 R29, RZ, RZ, R165 ;  /* 0x000000ffff1d7224 */ /* 0x000fe200078e00a5 */
[----:B------:R-:W-:Y:S01]  /*a5a0*/  MOV R27, R10 ;  /* 0x0000000a001b7202 */ /* 0x000fe20000000f00 */
[----:B-1----:R-:W-:Y:S01]  /*a5b0*/  @P2 IMAD.HI.U32 R34, R39, R34, RZ ;  /* 0x0000002227222227 */ /* 0x002fe200078e00ff */
[----:B------:R-:W-:-:S02]  /*a5c0*/  MOV R165, R14 ;  /* 0x0000000e00a57202 */ /* 0x000fc40000000f00 */
[----:B------:R-:W-:Y:S01]  /*a5d0*/  F2FP.BF16.F32.PACK_AB R4, R33, R171 ;  /* 0x000000ab2104723e */ /* 0x000fe200000010ff */
[----:B------:R-:W-:Y:S01]  /*a5e0*/  IMAD.MOV.U32 R33, RZ, RZ, R39 ;  /* 0x000000ffff217224 */ /* 0x000fe200078e0027 */
[----:B------:R-:W-:Y:S02]  /*a5f0*/  MOV R32, R12 ;  /* 0x0000000c00207202 */ /* 0x000fe40000000f00 */
[----:B------:R-:W-:Y:S01]  /*a600*/  MOV R156, R156 ;  /* 0x0000009c009c7202 */ /* 0x000fe20000000f00 */
[----:B------:R1:W-:Y:S01]  /*a610*/  STSM.16.M88.4 [R165], R4 ;  /* 0x00000004a5007844 */ /* 0x0003e20000000200 */
[----:B------:R-:W-:Y:S02]  /*a620*/  F2FP.BF16.F32.PACK_AB R8, R41, R173 ;  /* 0x000000ad2908723e */ /* 0x000fe400000010ff */
[----:B------:R-:W-:Y:S02]  /*a630*/  F2FP.BF16.F32.PACK_AB R9, R43, R42 ;  /* 0x0000002a2b09723e */ /* 0x000fe400000010ff */
[----:B------:R-:W-:-:S02]  /*a640*/  F2FP.BF16.F32.PACK_AB R10, R45, R174 ;  /* 0x000000ae2d0a723e */ /* 0x000fc400000010ff */
[----:B------:R-:W-:Y:S02]  /*a650*/  F2FP.BF16.F32.PACK_AB R11, R47, R46 ;  /* 0x0000002e2f0b723e */ /* 0x000fe400000010ff */
        /* <DEDUP_REMOVED lines=13> */
[----:B--2---:R-:W-:Y:S02]  /*a730*/  @P2 SHF.R.U32.HI R33, RZ, R37, R34 ;  /* 0x00000025ff212219 */ /* 0x004fe40000011622 */
[----:B------:R-:W-:Y:S01]  /*a740*/  MOV R160, R160 ;  /* 0x000000a000a07202 */ /* 0x000fe20000000f00 */
[----:B------:R2:W-:Y:S01]  /*a750*/  STSM.16.M88.4 [R35], R16 ;  /* 0x0000001023007844 */ /* 0x0005e20000000200 */
[----:B-1----:R-:W-:Y:S02]  /*a760*/  F2FP.BF16.F32.PACK_AB R4, R65, R179 ;  /* 0x000000b34104723e */ /* 0x002fe400000010ff */
[----:B------:R-:W-:Y:S02]  /*a770*/  F2FP.BF16.F32.PACK_AB R5, R67, R66 ;  /* 0x000000424305723e */ /* 0x000fe400000010ff */
[----:B------:R-:W-:Y:S02]  /*a780*/  F2FP.BF16.F32.PACK_AB R6, R69, R180 ;  /* 0x000000b44506723e */ /* 0x000fe400000010ff */
[----:B------:R-:W-:-:S02]  /*a790*/  F2FP.BF16.F32.PACK_AB R7, R71, R70 ;  /* 0x000000464707723e */ /* 0x000fc400000010ff */
[----:B------:R-:W-:Y:S02]  /*a7a0*/  MOV R158, R158 ;  /* 0x0000009e009e7202 */ /* 0x000fe40000000f00 */
[----:B---3--:R-:W-:Y:S01]  /*a7b0*/  F2FP.BF16.F32.PACK_AB R8, R73, R181 ;  /* 0x000000b54908723e */ /* 0x008fe200000010ff */
[----:B------:R-:W-:Y:S01]  /*a7c0*/  STSM.16.M88.4 [R160], R4 ;  /* 0x00000004a0007844 */ /* 0x000fe20000000200 */
[----:B------:R-:W-:Y:S02]  /*a7d0*/  F2FP.BF16.F32.PACK_AB R9, R75, R74 ;  /* 0x0000004a4b09723e */ /* 0x000fe400000010ff */
[----:B------:R-:W-:Y:S01]  /*a7e0*/  F2FP.BF16.F32.PACK_AB R10, R77, R182 ;  /* 0x000000b64d0a723e */ /* 0x000fe200000010ff */
[----:B--2---:R-:W-:Y:S01]  /*a7f0*/  IMAD.MOV R35, RZ, RZ, -R33 ;  /* 0x000000ffff237224 */ /* 0x004fe200078e0a21 */
[----:B------:R-:W-:Y:S02]  /*a800*/  F2FP.BF16.F32.PACK_AB R11, R79, R78 ;  /* 0x0000004e4f0b723e */ /* 0x000fe400000010ff */
[----:B------:R-:W-:Y:S01]  /*a810*/  MOV R154, R154 ;  /* 0x0000009a009a7202 */ /* 0x000fe20000000f00 */
[----:B------:R-:W-:Y:S01]  /*a820*/  IMAD R35, R166, R35, R39 ;  /* 0x00000023a6237224 */ /* 0x000fe200078e0227 */
[----:B------:R-:W-:Y:S01]  /*a830*/  F2FP.BF16.F32.PACK_AB R12, R81, R183 ;  /* 0x000000b7510c723e */ /* 0x000fe200000010ff */
[----:B------:R1:W-:Y:S01]  /*a840*/  STSM.16.M88.4 [R158], R8 ;  /* 0x000000089e007844 */ /* 0x0003e20000000200 */
[----:B------:R-:W-:-:S02]  /*a850*/  F2FP.BF16.F32.PACK_AB R13, R83, R82 ;  /* 0x00000052530d723e */ /* 0x000fc400000010ff */
[----:B------:R-:W-:Y:S02]  /*a860*/  F2FP.BF16.F32.PACK_AB R14, R85, R184 ;  /* 0x000000b8550e723e */ /* 0x000fe400000010ff */
[----:B------:R-:W-:Y:S02]  /*a870*/  F2FP.BF16.F32.PACK_AB R15, R87, R86 ;  /* 0x00000056570f723e */ /* 0x000fe400000010ff */
[----:B------:R-:W-:Y:S02]  /*a880*/  MOV R152, R152 ;  /* 0x0000009800987202 */ /* 0x000fe40000000f00 */
[----:B------:R-:W-:Y:S01]  /*a890*/  F2FP.BF16.F32.PACK_AB R16, R89, R185 ;  /* 0x000000b95910723e */ /* 0x000fe200000010ff */
[----:B------:R2:W-:Y:S01]  /*a8a0*/  STSM.16.M88.4 [R154], R12 ;  /* 0x0000000c9a007844 */ /* 0x0005e20000000200 */
[----:B------:R-:W-:Y:S02]  /*a8b0*/  F2FP.BF16.F32.PACK_AB R17, R91, R90 ;  /* 0x0000005a5b11723e */ /* 0x000fe400000010ff */
[----:B------:R-:W-:-:S02]  /*a8c0*/  F2FP.BF16.F32.PACK_AB R18, R93, R186 ;  /* 0x000000ba5d12723e */ /* 0x000fc400000010ff */
[----:B------:R-:W-:Y:S01]  /*a8d0*/  F2FP.BF16.F32.PACK_AB R19, R95, R94 ;  /* 0x0000005e5f13723e */ /* 0x000fe200000010ff */
[----:B-1----:R-:W-:Y:S01]  /*a8e0*/  IMAD.U32 R10, RZ, RZ, UR5 ;  /* 0x00000005ff0a7e24 */ /* 0x002fe2000f8e00ff */
[----:B------:R-:W-:Y:S01]  /*a8f0*/  SHF.R.S32.HI R9, RZ, 0x1f, R33 ;  /* 0x0000001fff097819 */ /* 0x000fe20000011421 */
[----:B------:R-:W-:Y:S01]  /*a900*/  ULDC UR5, c[0x0][0xb88] ;  /* 0x0002e20000057ab9 */ /* 0x000fe20000000800 */
[----:B------:R-:W-:Y:S01]  /*a910*/  SHF.R.S32.HI R8, RZ, 0x1f, R35 ;  /* 0x0000001fff087819 */ /* 0x000fe20000011423 */
[----:B------:R1:W-:Y:S01]  /*a920*/  STSM.16.M88.4 [R152], R16 ;  /* 0x0000001098007844 */ /* 0x0003e20000000200 */
[----:B------:R-:W-:Y:S02]  /*a930*/  MOV R150, R150 ;  /* 0x0000009600967202 */ /* 0x000fe40000000f00 */
[----:B------:R-:W-:Y:S02]  /*a940*/  F2FP.BF16.F32.PACK_AB R4, R97, R187 ;  /* 0x000000bb6104723e */ /* 0x000fe400000010ff */
[----:B------:R-:W-:Y:S01]  /*a950*/  F2FP.BF16.F32.PACK_AB R5, R99, R98 ;  /* 0x000000626305723e */ /* 0x000fe200000010ff */
[----:B--2---:R-:W-:Y:S01]  /*a960*/  VIADD R14, R225, UR38 ;  /* 0x00000026e10e7c36 */ /* 0x004fe20008000000 */
[----:B------:R-:W-:Y:S01]  /*a970*/  IADD3 R12, P0, R33, UR6, RZ ;  /* 0x00000006210c7c10 */ /* 0x000fe2000ff1e0ff */
[----:B------:R-:W-:Y:S01]  /*a980*/  IMAD R33, R166, UR5, RZ ;  /* 0x00000005a6217c24 */ /* 0x000fe2000f8e02ff */
[----:B------:R-:W-:-:S02]  /*a990*/  F2FP.BF16.F32.PACK_AB R6, R101, R188 ;  /* 0x000000bc6506723e */ /* 0x000fc400000010ff */
[----:B------:R-:W-:Y:S01]  /*a9a0*/  IADD3.X R13, R9, UR7, R10, P0, !PT ;  /* 0x00000007090d7c10 */ /* 0x000fe200087fe40a */
[----:B------:R-:W-:Y:S01]  /*a9b0*/  ULDC.64 UR6, c[0x0][0xc88] ;  /* 0x0003220000067ab9 */ /* 0x000fe20000000a00 */
[----:B------:R-:W-:Y:S01]  /*a9c0*/  F2FP.BF16.F32.PACK_AB R7, R40, R36 ;  /* 0x000000242807723e */ /* 0x000fe200000010ff */
[----:B------:R-:W-:Y:S01]  /*a9d0*/  IMAD R8, R8, UR6, RZ ;  /* 0x0000000608087c24 */ /* 0x000fe2000f8e02ff */
[----:B------:R-:W-:Y:S01]  /*a9e0*/  LOP3.LUT P0, RZ, R223, 0x3, RZ, 0xc0, !PT ;  /* 0x00000003dfff7812 */ /* 0x000fe2000780c0ff */
[----:B------:R-:W-:Y:S01]  /*a9f0*/  IMAD.WIDE.U32 R12, R35, UR6, R12 ;  /* 0x00000006230c7c25 */ /* 0x000fe2000f8e000c */
[----:B------:R-:W-:Y:S01]  /*aa00*/  F2FP.BF16.F32.PACK_AB R9, R48, R44 ;  /* 0x0000002c3009723e */ /* 0x000fe200000010ff */
[----:B------:R2:W-:Y:S01]  /*aa10*/  STSM.16.M88.4 [R150], R4 ;  /* 0x0000000496007844 */ /* 0x0005e20000000200 */
[----:B------:R-:W-:Y:S01]  /*aa20*/  F2FP.BF16.F32.PACK_AB R10, R109, R190 ;  /* 0x000000be6d0a723e */ /* 0x000fe200000010ff */
[----:B------:R-:W-:Y:S01]  /*aa30*/  IMAD R35, R35, UR7, R8 ;  /* 0x0000000723237c24 */ /* 0x000fe2000f8e0208 */
[----:B------:R-:W-:Y:S01]  /*aa40*/  ULDC.64 UR6, c[0x0][0xc50] ;  /* 0x0003140000067ab9 */ /* 0x000fe20000000a00 */
[----:B------:R-:W-:-:S02]  /*aa50*/  F2FP.BF16.F32.PACK_AB R8, R105, R189 ;  /* 0x000000bd6908723e */ /* 0x000fc400000010ff */
[----:B-1----:R-:W-:Y:S02]  /*aa60*/  LEA R18, P3, R12, UR6, 0x2 ;  /* 0x000000060c127c11 */ /* 0x002fe4000f8610ff */
[----:B------:R-:W-:Y:S02]  /*aa70*/  F2FP.BF16.F32.PACK_AB R11, R56, R52 ;  /* 0x00000034380b723e */ /* 0x000fe400000010ff */
[----:B------:R-:W-:Y:S01]  /*aa80*/  ISETP.GE.OR P1, PT, R14, R33, P0 ;  /* 0x000000210e00720c */ /* 0x000fe20000726670 */
[----:B------:R-:W-:Y:S01]  /*aa90*/  SHFL.IDX PT, R34, R18, RZ, 0x1c1f ;  /* 0x001c1fff12227589 */ /* 0x000fe200000e0000 */
[----:B------:R-:W-:Y:S02]  /*aaa0*/  F2FP.BF16.F32.PACK_AB R15, R104, R100 ;  /* 0x00000064680f723e */ /* 0x000fe400000010ff */
[----:B------:R-:W-:Y:S01]  /*aab0*/  F2FP.BF16.F32.PACK_AB R16, R137, R136 ;  /* 0x000000888910723e */ /* 0x000fe200000010ff */
[----:B------:R1:W-:Y:S01]  /*aac0*/  STSM.16.M88.4 [R164], R8 ;  /* 0x00000008a4007844 */ /* 0x0003e20000000200 */
[----:B--2---:R-:W-:Y:S01]  /*aad0*/  IMAD.IADD R5, R13, 0x1, R35 ;  /* 0x000000010d057824 */ /* 0x004fe200078e0223 */
[----:B------:R-:W-:Y:S01]  /*aae0*/  F2FP.BF16.F32.PACK_AB R6, R117, R192 ;  /* 0x000000c07506723e */ /* 0x000fe200000010ff */
[----:B------:R-:W-:Y:S01]  /*aaf0*/  VIADD R4, R14, 0x8 ;  /* 0x000000080e047836 */ /* 0x000fe20000000000 */
[----:B------:R-:W-:Y:S01]  /*ab00*/  F2FP.BF16.F32.PACK_AB R7, R72, R68 ;  /* 0x000000444807723e */ /* 0x000fe200000010ff */
[----:B------:R2:W-:Y:S01]  /*ab10*/  SHFL.IDX PT, R52, R18, 0x1, 0x1c1f ;  /* 0x003c1f0012347f89 */ /* 0x0005e200000e0000 */
[----:B------:R-:W-:-:S02]  /*ab20*/  LEA.HI.X R19, R12, UR7, R5, 0x2, P3 ;  /* 0x000000070c137c11 */ /* 0x000fc400098f1405 */
[----:B------:R-:W-:Y:S02]  /*ab30*/  ISETP.GE.OR P0, PT, R4, R33, P0 ;  /* 0x000000210400720c */ /* 0x000fe40000706670 */
[----:B------:R-:W-:Y:S01]  /*ab40*/  F2FP.BF16.F32.PACK_AB R4, R113, R191 ;  /* 0x000000bf7104723e */ /* 0x000fe200000010ff */
[----:B------:R-:W3:Y:S01]  /*ab50*/  SHFL.IDX PT, R35, R19, RZ, 0x1c1f ;  /* 0x001c1fff13237589 */ /* 0x000ee200000e0000 */
[----:B------:R-:W-:Y:S02]  /*ab60*/  F2FP.BF16.F32.PACK_AB R5, R64, R60 ;  /* 0x0000003c4005723e */ /* 0x000fe400000010ff */
[----:B------:R-:W-:Y:S01]  /*ab70*/  F2FP.BF16.F32.PACK_AB R12, R129, R128 ;  /* 0x00000080810c723e */ /* 0x000fe200000010ff */
[----:B------:R4:W0:Y:S01]  /*ab80*/  SHFL.IDX PT, R53, R19, 0x1, 0x1c1f ;  /* 0x003c1f0013357f89 */ /* 0x00082200000e0000 */
[----:B-1----:R-:W-:Y:S02]  /*ab90*/  F2FP.BF16.F32.PACK_AB R8, R121, R193 ;  /* 0x000000c17908723e */ /* 0x002fe400000010ff */
[----:B------:R-:W-:Y:S01]  /*aba0*/  F2FP.BF16.F32.PACK_AB R9, R80, R76 ;  /* 0x0000004c5009723e */ /* 0x000fe200000010ff */
[----:B------:R1:W-:Y:S01]  /*abb0*/  STSM.16.M88.4 [R32], R4 ;  /* 0x0000000420007844 */ /* 0x0003e20000000200 */
[----:B------:R-:W-:-:S02]  /*abc0*/  F2FP.BF16.F32.PACK_AB R10, R125, R124 ;  /* 0x0000007c7d0a723e */ /* 0x000fc400000010ff */
[----:B------:R-:W-:Y:S02]  /*abd0*/  F2FP.BF16.F32.PACK_AB R11, R88, R84 ;  /* 0x00000054580b723e */ /* 0x000fe400000010ff */
[----:B------:R-:W-:Y:S02]  /*abe0*/  F2FP.BF16.F32.PACK_AB R13, R96, R92 ;  /* 0x0000005c600d723e */ /* 0x000fe400000010ff */
[----:B------:R-:W-:Y:S01]  /*abf0*/  F2FP.BF16.F32.PACK_AB R14, R133, R132 ;  /* 0x00000084850e723e */ /* 0x000fe200000010ff */
[----:B------:R-:W-:Y:S01]  /*ac00*/  STSM.16.M88.4 [R27], R8 ;  /* 0x000000081b007844 */ /* 0x000fe20000000200 */
[----:B------:R-:W-:Y:S02]  /*ac10*/  F2FP.BF16.F32.PACK_AB R17, R112, R108 ;  /* 0x0000006c7011723e */ /* 0x000fe400000010ff */
[----:B--2---:R-:W-:Y:S01]  /*ac20*/  F2FP.BF16.F32.PACK_AB R18, R141, R140 ;  /* 0x0000008c8d12723e */ /* 0x004fe200000010ff */
[----:B------:R-:W-:Y:S01]  /*ac30*/  STSM.16.M88.4 [R26], R12 ;  /* 0x0000000c1a007844 */ /* 0x000fe20000000200 */
[----:B----4-:R-:W-:-:S02]  /*ac40*/  F2FP.BF16.F32.PACK_AB R19, R120, R116 ;  /* 0x000000747813723e */ /* 0x010fc400000010ff */
[----:B------:R-:W-:Y:S01]  /*ac50*/  F2FP.BF16.F32.PACK_AB R36, R145, R144 ;  /* 0x000000909124723e */ /* 0x000fe200000010ff */
[----:B-1----:R-:W1:Y:S01]  /*ac60*/  @P2 LDC R7, c[0x0][0xcf0] ;  /* 0x00033c00ff072b82 */ /* 0x002e620000000800 */
[----:B------:R-:W-:Y:S01]  /*ac70*/  F2FP.BF16.F32.PACK_AB R37, R169, R168 ;  /* 0x000000a8a925723e */ /* 0x000fe200000010ff */
[----:B------:R-:W-:Y:S01]  /*ac80*/  STSM.16.M88.4 [R25], R16 ;  /* 0x0000001019007844 */ /* 0x000fe20000000200 */
[----:B------:R-:W-:Y:S02]  /*ac90*/  F2FP.BF16.F32.PACK_AB R38, R149, R148 ;  /* 0x000000949526723e */ /* 0x000fe400000010ff */
[----:B------:R-:W-:Y:S02]  /*aca0*/  F2FP.BF16.F32.PACK_AB R39, R0, R170 ;  /* 0x000000aa0027723e */ /* 0x000fe400000010ff */
[----:B------:R-:W-:-:S03]  /*acb0*/  LOP3.LUT R30, R195, 0x380, RZ, 0xc0, !PT ;  /* 0x00000380c31e7812 */ /* 0x000fc600078ec0ff */
[----:B------:R-:W-:Y:S01]  /*acc0*/  STSM.16.M88.4 [R24], R36 ;  /* 0x0000002418007844 */ /* 0x000fe20000000200 */
[----:B------:R-:W-:Y:S01]  /*acd0*/  IMAD R0, R218, 0x20, R221 ;  /* 0x00000020da007824 */ /* 0x000fe200078e02dd */
[----:B------:R-:W-:Y:S01]  /*ace0*/  UIMAD UR5, UR10, UR8, URZ ;  /* 0x000000080a0572a4 */ /* 0x000fe2000f8e023f */
[----:B------:R-:W-:Y:S01]  /*acf0*/  SHF.R.U64 R30, R30, 0x3, RZ ;  /* 0x000000031e1e7819 */ /* 0x000fe200000012ff */
[----:B------:R-:W-:Y:S01]  /*ad00*/  BAR.SYNC.DEFER_BLOCKING 0x1, 0x100 ;  /* 0x0044000000007b1d */ /* 0x000fe20000010000 */
[----:B------:R-:W-:Y:S01]  /*ad10*/  VIADD R4, R0, UR38 ;  /* 0x0000002600047c36 */ /* 0x000fe20008000000 */
[----:B------:R-:W-:Y:S01]  /*ad20*/  UIMAD.WIDE.U32 UR6, UR11, UR8, URZ ;  /* 0x000000080b0672a5 */ /* 0x000fe2000f8e003f */
[----:B------:R-:W-:-:S03]  /*ad30*/  LOP3.LUT R30, R30, R195, RZ, 0x3c, !PT ;  /* 0x000000c31e1e7212 */ /* 0x000fc600078e3cff */
[----:B---3--:R2:W-:Y:S01]  /*ad40*/  @!P1 ST.E desc[UR60][R34.64], R3 ;  /* 0x0000000322009985 */ /* 0x0085e2000c10193c */
[----:B------:R-:W-:-:S03]  /*ad50*/  UIMAD UR5, UR11, UR9, UR5 ;  /* 0x000000090b0572a4 */ /* 0x000fc6000f8e0205 */
[----:B------:R-:W-:Y:S01]  /*ad60*/  ULDC.64 UR10, c[0x0][0xbf0] ;  /* 0x0002fc00000a7ab9 */ /* 0x000fe20000000a00 */
[----:B--2---:R-:W2:Y:S01]  /*ad70*/  @P2 LDC R3, c[0x0][0xcec] ;  /* 0x00033b00ff032b82 */ /* 0x004ea20000000800 */
[----:B------:R-:W-:Y:S01]  /*ad80*/  UIMAD UR8, UR12, UR10, URZ ;  /* 0x0000000a0c0872a4 */ /* 0x000fe2000f8e023f */
[----:B------:R-:W-:Y:S01]  /*ad90*/  IMAD.MOV.U32 R5, RZ, RZ, R4 ;  /* 0x000000ffff057224 */ /* 0x000fe200078e0004 */
[----:B------:R-:W-:Y:S01]  /*ada0*/  UIADD3 UR7, UR7, UR5, URZ ;  /* 0x0000000507077290 */ /* 0x000fe2000fffe03f */
[----:B0-----:R0:W-:Y:S01]  /*adb0*/  @!P0 ST.E desc[UR60][R52.64], R2 ;  /* 0x0000000234008985 */ /* 0x0011e2000c10193c */
[----:B------:R-:W-:Y:S02]  /*adc0*/  UIMAD UR5, UR13, UR11, UR8 ;  /* 0x0000000b0d0572a4 */ /* 0x000fe4000f8e0208 */
[----:B------:R-:W-:Y:S01]  /*add0*/  UIMAD.WIDE.U32 UR6, UR13, UR10, UR6 ;  /* 0x0000000a0d0672a5 */ /* 0x000fe2000f8e0006 */
[----:B------:R3:W5:Y:S01]  /*ade0*/  LD.E.128 R40, desc[UR60][R28.64] ;  /* 0x0000003c1c287980 */ /* 0x000762000c101d00 */
[----:B------:R-:W-:-:S02]  /*adf0*/  ULDC.64 UR8, c[0x0][0xbe0] ;  /* 0x0002f80000087ab9 */ /* 0x000fc40000000a00 */
[----:B------:R-:W-:Y:S01]  /*ae00*/  UIADD3 UR5, UR7, UR5, URZ ;  /* 0x0000000507057290 */ /* 0x000fe2000fffe03f */
[----:B------:R3:W5:Y:S01]  /*ae10*/  LD.E.128 R44, desc[UR60][R20.64] ;  /* 0x0000003c142c7980 */ /* 0x000762000c101d00 */
[----:B--2---:R-:W-:-:S03]  /*ae20*/  @P2 IMAD.HI.U32 R0, R4, R3, RZ ;  /* 0x0000000304002227 */ /* 0x004fc600078e00ff */
[----:B------:R3:W5:Y:S02]  /*ae30*/  LD.E.128 R48, desc[UR60][R22.64] ;  /* 0x0000003c16307980 */ /* 0x000764000c101d00 */
[----:B-1----:R-:W-:Y:S01]  /*ae40*/  @P2 SHF.R.U32.HI R5, RZ, R7, R0 ;  /* 0x00000007ff052219 */ /* 0x002fe20000011600 */
[----:B0-----:R-:W-:Y:S01]  /*ae50*/  IMAD.U32 R2, RZ, RZ, UR6 ;  /* 0x00000006ff027e24 */ /* 0x001fe2000f8e00ff */
        /* <DEDUP_REMOVED lines=23> */
[----:B------:R-:W-:Y:S01]  /*afd0*/  IMAD.IADD R3, R3, 0x1, R9 ;  /* 0x0000000103037824 */ /* 0x000fe200078e0209 */
[----:B------:R-:W-:Y:S01]  /*afe0*/  BSSY B1, `(.L_x_4397) ;  /* 0x000002b000017945 */ /* 0x000fe20003800000 */
[----:B------:R-:W-:Y:S01]  /*aff0*/  IMAD R4, R0, UR6, RZ ;  /* 0x0000000600047c24 */ /* 0x000fe2000f8e02ff */
[----:B------:R-:W-:Y:S01]  /*b000*/  @!PT LDS RZ, [RZ] ;  /* 0x00000000fffff984 */ /* 0x000fe20000000800 */
[----:B------:R-:W-:Y:S01]  /*b010*/  @!PT LDS RZ, [RZ] ;  /* 0x00000000fffff984 */ /* 0x000fe20000000800 */
[----:B------:R-:W-:Y:S01]  /*b020*/  @!PT LDS RZ, [RZ] ;  /* 0x00000000fffff984 */ /* 0x000fe20000000800 */
[----:B------:R-:W-:Y:S01]  /*b030*/  @!PT LDS RZ, [RZ] ;  /* 0x00000000fffff984 */ /* 0x000fe20000000800 */
[----:B------:R0:W-:Y:S06]  /*b040*/  MEMBAR.ALL.CTA ;  /* 0x0000000000007992 */ /* 0x0001ec0000008000 */
[----:B0-----:R-:W0:Y:S01]  /*b050*/  FENCE.VIEW.ASYNC.S ;  /* 0x00000000000073c6 */ /* 0x001e220000000000 */
[----:B------:R-:W-:-:S02]  /*b060*/  VIADD R12, R221, UR38 ;  /* 0x00000026dd0c7c36 */ /* 0x000fc40008000000 */
[C---:B------:R-:W-:Y:S02]  /*b070*/  IMAD R5, R7.reuse, UR7, R4 ;  /* 0x0000000707057c24 */ /* 0x040fe4000f8e0204 */
[----:B------:R-:W-:Y:S01]  /*b080*/  IMAD.WIDE.U32 R2, R7, UR6, R2 ;  /* 0x0000000607027c25 */ /* 0x000fe2000f8e0002 */
[----:B------:R-:W-:Y:S01]  /*b090*/  ISETP.GE.AND P2, PT, R12, R33, PT ;  /* 0x000000210c00720c */ /* 0x000fe20003f46270 */
[----:B------:R-:W-:Y:S02]  /*b0a0*/  ULDC.64 UR6, c[0x0][0xb80] ;  /* 0x0002e00000067ab9 */ /* 0x000fe40000000a00 */
[----:B------:R-:W-:Y:S01]  /*b0b0*/  IMAD.IADD R3, R3, 0x1, R5 ;  /* 0x0000000103037824 */ /* 0x000fe200078e0205 */
[----:B------:R-:W-:Y:S01]  /*b0c0*/  LEA R10, P3, R2, UR6, 0x1 ;  /* 0x00000006020a7c11 */ /* 0x000fe2000f8608ff */
[----:B------:R-:W-:Y:S02]  /*b0d0*/  VIADD R194, R194, 0x32420 ;  /* 0x00032420c2c27836 */ /* 0x000fe40000000000 */
[----:B------:R-:W-:Y:S01]  /*b0e0*/  VIADD R0, R12, 0x20 ;  /* 0x000000200c007836 */ /* 0x000fe20000000000 */
[----:B------:R-:W-:Y:S01]  /*b0f0*/  LEA.HI.X R11, R2, UR7, R3, 0x1, P3 ;  /* 0x00000007020b7c11 */ /* 0x000fe200098f0c03 */
[----:B0-----:R3:W0:Y:S01]  /*b100*/  SHFL.IDX PT, R13, R10, RZ, 0x181f ;  /* 0x00181fff0a0d7589 */ /* 0x00162200000e0000 */
[----:B------:R-:W-:-:S02]  /*b110*/  PRMT R194, RZ, 0x654, R194 ;  /* 0x00000654ffc27816 */ /* 0x000fc400000000c2 */
[-C--:B------:R-:W-:Y:S01]  /*b120*/  ISETP.GE.AND P1, PT, R0, R33.reuse, PT ;  /* 0x000000210000720c */ /* 0x080fe20003f26270 */
[----:B------:R-:W-:Y:S01]  /*b130*/  VIADD R0, R12, 0x40 ;  /* 0x000000400c007836 */ /* 0x000fe20000000000 */
[----:B------:R3:W1:Y:S01]  /*b140*/  SHFL.IDX PT, R9, R11, RZ, 0x181f ;  /* 0x00181fff0b097589 */ /* 0x00066200000e0000 */
[----:B------:R3:W-:Y:S03]  /*b150*/  SYNCS.ARRIVE.TRANS64.RED.A1T0 RZ, [R194+URZ], RZ ;  /* 0x000000ffc2ff79a7 */ /* 0x0007e6000810043f */
        /* <DEDUP_REMOVED lines=19> */
.L_x_4398:
[----:B------:R-:W-:Y:S05]  /*b290*/  BSYNC B1 ;  /* 0x0000000000017941 */ /* 0x000fea0003800000 */
.L_x_4397:
[----:B-12---:R1:W2:Y:S01]  /*b2a0*/  SHFL.IDX PT, R9, R11, 0x1, 0x181f ;  /* 0x00381f000b097f89 */ /* 0x0062a200000e0000 */
        /* <DEDUP_REMOVED lines=10> */
[----:B--2---:R-:W-:Y:S02]  /*b350*/  @!P4 LEA.HI.X R3, R200, R9, R231, 0x1, P6 ;  /* 0x00000009c803c211 */ /* 0x004fe400030f0ce7 */
        /* <DEDUP_REMOVED lines=9> */
.L_x_4400:
[----:B------:R-:W-:Y:S05]  /*b3f0*/  BSYNC B1 ;  /* 0x0000000000017941 */ /* 0x000fea0003800000 */
.L_x_4399:
[----:B--2---:R2:W0:Y:S01]  /*b400*/  SHFL.IDX PT, R9, R11, 0x2, 0x181f ;  /* 0x00581f000b097f89 */ /* 0x00442200000e0000 */
        /* <DEDUP_REMOVED lines=20> */
.L_x_4402:
[----:B------:R-:W-:Y:S05]  /*b550*/  BSYNC B1 ;  /* 0x0000000000017941 */ /* 0x000fea0003800000 */
.L_x_4401:
[----:B------:R-:W-:Y:S01]  /*b560*/  VIADD R0, R12, 0x60 ;  /* 0x000000600c007836 */ /* 0x000fe20000000000 */
[----:B-123--:R-:W1:Y:S04]  /*b570*/  SHFL.IDX PT, R11, R11, 0x3, 0x181f ;  /* 0x00781f000b0b7f89 */ /* 0x00ee6800000e0000 */
[----:B------:R-:W-:Y:S01]  /*b580*/  ISETP.GE.AND P0, PT, R0, R33, PT ;  /* 0x000000210000720c */ /* 0x000fe20003f06270 */
[----:B0-----:R0:W2:-:S12]  /*b590*/  SHFL.IDX PT, R9, R10, 0x3, 0x181f ;  /* 0x00781f000a097f89 */ /* 0x00109800000e0000 */
        /* <DEDUP_REMOVED lines=10> */
[----:B----4-:R-:W-:Y:S01]  /*b640*/  @!P5 LEA.HI.X R7, R204, R11, R229, 0x1, P2 ;  /* 0x0000000bcc07d211 */ /* 0x010fe200010f0ce5 */
        /* <DEDUP_REMOVED lines=9> */
.L_x_4396:
[----:B------:R-:W1:Y:S01]  /*b6e0*/  LDC R8, c[0x0][0xce8] ;  /* 0x00033a00ff087b82 */ /* 0x000e620000000800 */
[----:B------:R-:W-:Y:S01]  /*b6f0*/  R2UR UR6, R219 ;  /* 0x00000000db0672ca */ /* 0x000fe200000e0000 */
[----:B------:R-:W-:Y:S01]  /*b700*/  BSSY B1, `(.L_x_4404) ;  /* 0x0000034000017945 */ /* 0x000fe20003800000 */
[----:B------:R-:W-:Y:S01]  /*b710*/  R2UR UR5, R220 ;  /* 0x00000000dc0572ca */ /* 0x000fe200000e0000 */
[----:B------:R-:W-:Y:S01]  /*b720*/  IMAD R6, R218, 0x20, R221 ;  /* 0x00000020da067824 */ /* 0x000fe200078e02dd */
[----:B------:R-:W-:-:S09]  /*b730*/  ISETP.GE.AND P0, PT, R232, 0x80, PT ;  /* 0x00000080e800780c */ /* 0x000fd20003f06270 */
[----:B------:R-:W-:Y:S02]  /*b740*/  USHF.R.S32.HI UR8, URZ, 0x1f, UR6 ;  /* 0x0000001f3f087899 */ /* 0x000fe40008011406 */
[----:B------:R-:W-:Y:S01]  /*b750*/  USHF.R.S32.HI UR9, URZ, 0x1f, UR5 ;  /* 0x0000001f3f097899 */ /* 0x000fe20008011405 */
[----:B-1----:R-:W-:-:S13]  /*b760*/  ISETP.NE.AND P1, PT, R8, 0x1, PT ;  /* 0x000000010800780c */ /* 0x002fda0003f25270 */
[----:B------:R-:W1:Y:S08]  /*b770*/  @P1 LDC R9, c[0x0][0xcec] ;  /* 0x00033b00ff091b82 */ /* 0x000e700000000800 */
[----:B------:R-:W2:Y:S01]  /*b780*/  @P1 LDC R11, c[0x0][0xcf0] ;  /* 0x00033c00ff0b1b82 */ /* 0x000ea20000000800 */
[----:B------:R-:W-:Y:S05]  /*b790*/  @P0 BRA `(.L_x_4405) ;  /* 0x0000000000a80947 */ /* 0x000fea0003800000 */
[----:B------:R-:W3:Y:S01]  /*b7a0*/  S2R R0, SR_TID.X ;  /* 0x0000000000007919 */ /* 0x000ee20000002100 */
[----:B------:R-:W4:Y:S01]  /*b7b0*/  LDC R3, c[0x0][0xce8] ;  /* 0x00033a00ff037b82 */ /* 0x000f220000000800 */
[----:B------:R-:W-:Y:S01]  /*b7c0*/  IMAD.U32 R4, RZ, RZ, UR38 ;  /* 0x00000026ff047e24 */ /* 0x000fe2000f8e00ff */
[----:B------:R-:W-:Y:S02]  /*b7d0*/  ULDC UR5, c[0x0][0xb88] ;  /* 0x0002e20000057ab9 */ /* 0x000fe40000000800 */
[----:B----4-:R-:W-:Y:S02]  /*b7e0*/  IMAD R5, R3, UR5, RZ ;  /* 0x0000000503057c24 */ /* 0x010fe4000f8e02ff */
[----:B---3--:R-:W-:-:S04]  /*b7f0*/  IADD3 R4, R4, -0x80, R0 ;  /* 0xffffff8004047810 */ /* 0x008fc80007ffe000 */
[----:B------:R-:W-:-:S13]  /*b800*/  ISETP.GE.AND P0, PT, R4, R5, PT ;  /* 0x000000050400720c */ /* 0x000fda0003f06270 */
[----:B------:R-:W-:Y:S05]  /*b810*/  @P0 BRA `(.L_x_4405) ;  /* 0x0000000000880947 */ /* 0x000fea0003800000 */
[----:B------:R-:W-:Y:S01]  /*b820*/  ISETP.NE.AND P0, PT, R3, 0x1, PT ;  /* 0x000000010300780c */ /* 0x000fe20003f05270 */
[----:B------:R-:W-:Y:S01]  /*b830*/  ULDC.64 UR10, c[0x0][0xc90] ;  /* 0x00032400000a7ab9 */ /* 0x000fe20000000a00 */
[----:B------:R-:W-:Y:S01]  /*b840*/  R2UR UR13, R219 ;  /* 0x00000000db0d72ca */ /* 0x000fe200000e0000 */
[----:B------:R-:W-:Y:S01]  /*b850*/  UIMAD UR5, UR8, UR10, URZ ;  /* 0x0000000a080572a4 */ /* 0x000fe2000f8e023f */
[----:B------:R-:W-:Y:S01]  /*b860*/  R2UR UR12, R220 ;  /* 0x00000000dc0c72ca */ /* 0x000fe200000e0000 */
[----:B------:R-:W-:-:S08]  /*b870*/  IMAD.MOV.U32 R2, RZ, RZ, R4 ;  /* 0x000000ffff027224 */ /* 0x000fd000078e0004 */
[----:B------:R-:W3:Y:S02]  /*b880*/  @P0 LDC R5, c[0x0][0xcec] ;  /* 0x00033b00ff050b82 */ /* 0x000ee40000000800 */
[----:B------:R-:W-:Y:S02]  /*b890*/  UIMAD.WIDE.U32 UR6, UR13, UR10, URZ ;  /* 0x0000000a0d0672a5 */ /* 0x000fe4000f8e003f */
[----:B------:R-:W-:-:S03]  /*b8a0*/  UIMAD UR5, UR13, UR11, UR5 ;  /* 0x0000000b0d0572a4 */ /* 0x000fc6000f8e0205 */
[----:B------:R-:W-:Y:S01]  /*b8b0*/  ULDC.64 UR10, c[0x0][0xc98] ;  /* 0x00032600000a7ab9 */ /* 0x000fe20000000a00 */
[----:B------:R-:W4:Y:S01]  /*b8c0*/  @P0 LDC R7, c[0x0][0xcf0] ;  /* 0x00033c00ff070b82 */ /* 0x000f220000000800 */
[----:B------:R-:W-:Y:S02]  /*b8d0*/  UIADD3 UR7, UR7, UR5, URZ ;  /* 0x0000000507077290 */ /* 0x000fe4000fffe03f */
[----:B------:R-:W-:Y:S02]  /*b8e0*/  UIMAD UR5, UR9, UR10, URZ ;  /* 0x0000000a090572a4 */ /* 0x000fe4000f8e023f */
[----:B------:R-:W-:Y:S02]  /*b8f0*/  UIMAD.WIDE.U32 UR6, UR12, UR10, UR6 ;  /* 0x0000000a0c0672a5 */ /* 0x000fe4000f8e0006 */
[----:B------:R-:W-:-:S03]  /*b900*/  UIMAD UR5, UR12, UR11, UR5 ;  /* 0x0000000b0c0572a4 */ /* 0x000fc6000f8e0205 */
[----:B------:R-:W-:Y:S01]  /*b910*/  ULDC.64 UR10, c[0x0][0xc88] ;  /* 0x00032200000a7ab9 */ /* 0x000fe20000000a00 */
[----:B---3--:R-:W-:-:S05]  /*b920*/  @P0 IMAD.HI.U32 R0, R4, R5, RZ ;  /* 0x0000000504000227 */ /* 0x008fca00078e00ff */
[----:B----4-:R-:W-:-:S05]  /*b930*/  @P0 SHF.R.U32.HI R2, RZ, R7, R0 ;  /* 0x00000007ff020219 */ /* 0x010fca0000011600 */
        /* <DEDUP_REMOVED lines=16> */
.L_x_4405:
[----:B------:R-:W-:Y:S05]  /*ba40*/  BSYNC B1 ;  /* 0x0000000000017941 */ /* 0x000fea0003800000 */
.L_x_4404:
[----:B------:R-:W-:Y:S01]  /*ba50*/  R2UR UR13, R219 ;  /* 0x00000000db0d72ca */ /* 0x000fe200000e0000 */
[----:B------:R-:W-:Y:S01]  /*ba60*/  ULDC.64 UR10, c[0x0][0xbe8] ;  /* 0x0002fa00000a7ab9 */ /* 0x000fe20000000a00 */
[----:B------:R-:W-:Y:S01]  /*ba70*/  R2UR UR12, R220 ;  /* 0x00000000dc0c72ca */ /* 0x000fe200000e0000 */
[----:B------:R-:W-:Y:S01]  /*ba80*/  UIMAD UR5, UR8, UR10, URZ ;  /* 0x0000000a080572a4 */ /* 0x000fe2000f8e023f */
[----:B------:R-:W-:Y:S01]  /*ba90*/  VIADD R6, R6, UR38 ;  /* 0x0000002606067c36 */ /* 0x000fe20008000000 */
[----:B------:R-:W-:Y:S01]  /*baa0*/  BSSY B1, `(.L_x_4406) ;  /* 0x000003c000017945 */ /* 0x000fe20003800000 */
[----:B------:R-:W-:Y:S02]  /*bab0*/  VIADD R10, R221, UR38 ;  /* 0x00000026dd0a7c36 */ /* 0x000fe40008000000 */
[----:B-1----:R-:W-:-:S04]  /*bac0*/  @P1 IMAD.HI.U32 R0, R6, R9, RZ ;  /* 0x0000000906001227 */ /* 0x002fc800078e00ff */
[----:B---3--:R-:W-:Y:S01]  /*bad0*/  IMAD.MOV.U32 R5, RZ, RZ, R6 ;  /* 0x000000ffff057224 */ /* 0x008fe200078e0006 */
[----:B------:R-:W-:Y:S01]  /*bae0*/  UIMAD.WIDE.U32 UR6, UR13, UR10, URZ ;  /* 0x0000000a0d0672a5 */ /* 0x000fe2000f8e003f */
[----:B--2---:R-:W-:Y:S01]  /*baf0*/  @P1 SHF.R.U32.HI R5, RZ, R11, R0 ;  /* 0x0000000bff051219 */ /* 0x004fe20000011600 */
[----:B------:R-:W-:-:S03]  /*bb00*/  UIMAD UR5, UR13, UR11, UR5 ;  /* 0x0000000b0d0572a4 */ /* 0x000fc6000f8e0205 */
[----:B------:R-:W-:Y:S01]  /*bb10*/  ULDC.64 UR10, c[0x0][0xbf0] ;  /* 0x0002fc00000a7ab9 */ /* 0x000fe20000000a00 */
[----:B------:R-:W-:Y:S01]  /*bb20*/  UIADD3 UR7, UR7, UR5, URZ ;  /* 0x0000000507077290 */ /* 0x000fe2000fffe03f */
[--C-:B------:R-:W-:Y:S01]  /*bb30*/  SHF.R.S32.HI R0, RZ, 0x1f, R5.reuse ;  /* 0x0000001fff007819 */ /* 0x100fe20000011405 */
[----:B------:R-:W-:Y:S01]  /*bb40*/  UIMAD UR5, UR9, UR10, URZ ;  /* 0x0000000a090572a4 */ /* 0x000fe2000f8e023f */
[----:B------:R-:W-:Y:S01]  /*bb50*/  IMAD.MOV R7, RZ, RZ, -R5 ;  /* 0x000000ffff077224 */ /* 0x000fe200078e0a05 */
[----:B------:R-:W-:Y:S02]  /*bb60*/  UIMAD.WIDE.U32 UR6, UR12, UR10, UR6 ;  /* 0x0000000a0c0672a5 */ /* 0x000fe4000f8e0006 */
[----:B------:R-:W-:Y:S01]  /*bb70*/  UIMAD UR5, UR12, UR11, UR5 ;  /* 0x0000000b0c0572a4 */ /* 0x000fe2000f8e0205 */
[----:B------:R-:W-:Y:S01]  /*bb80*/  IMAD R7, R8, R7, R6 ;  /* 0x0000000708077224 */ /* 0x000fe200078e0206 */
[----:B------:R-:W-:Y:S02]  /*bb90*/  ULDC.64 UR8, c[0x0][0xbe0] ;  /* 0x0002f80000087ab9 */ /* 0x000fe40000000a00 */
[----:B------:R-:W-:Y:S01]  /*bba0*/  UIADD3 UR5, UR7, UR5, URZ ;  /* 0x0000000507057290 */ /* 0x000fe2000fffe03f */
[----:B------:R-:W-:-:S02]  /*bbb0*/  IMAD R0, R0, UR8, RZ ;  /* 0x0000000800007c24 */ /* 0x000fc4000f8e02ff */
[----:B------:R-:W-:Y:S02]  /*bbc0*/  IMAD.U32 R3, RZ, RZ, UR7 ;  /* 0x00000007ff037e24 */ /* 0x000fe4000f8e00ff */
        /* <DEDUP_REMOVED lines=18> */
[----:B------:R1:W2:Y:S01]  /*bcf0*/  SHFL.IDX PT, R5, R4, RZ, 0x181f ;  /* 0x00181fff04057589 */ /* 0x0002a200000e0000 */
[-C--:B------:R-:W-:Y:S01]  /*bd00*/  ISETP.GE.AND P1, PT, R0, R9.reuse, PT ;  /* 0x000000090000720c */ /* 0x080fe20003f26270 */
[----:B------:R-:W-:Y:S02]  /*bd10*/  VIADD R0, R10, 0x40 ;  /* 0x000000400a007836 */ /* 0x000fe40000000000 */
[----:B------:R1:W3:Y:S03]  /*bd20*/  SHFL.IDX PT, R3, R6, RZ, 0x181f ;  /* 0x00181fff06037589 */ /* 0x0002e600000e0000 */
[----:B------:R-:W-:Y:S01]  /*bd30*/  ISETP.GE.AND P0, PT, R0, R9, PT ;  /* 0x000000090000720c */ /* 0x000fe20003f06270 */
[----:B------:R-:W-:-:S12]  /*bd40*/  @P2 BRA `(.L_x_4407) ;  /* 0x0000000000442947 */ /* 0x000fd80003800000 */
[----:B------:R-:W-:Y:S02]  /*bd50*/  ULDC UR5, c[0x0][0xbc8] ;  /* 0x0002f20000057ab9 */ /* 0x000fe40000000800 */
[----:B------:R-:W-:Y:S02]  /*bd60*/  ISETP.GE.AND P5, PT, R200, UR5, PT ;  /* 0x00000005c8007c0c */ /* 0x000fe4000bfa6270 */
[----:B------:R-:W-:Y:S02]  /*bd70*/  ISETP.GE.AND P4, PT, R205, UR5, PT ;  /* 0x00000005cd007c0c */ /* 0x000fe4000bf86270 */
[----:B------:R-:W-:Y:S02]  /*bd80*/  ISETP.GE.AND P3, PT, R204, UR5, PT ;  /* 0x00000005cc007c0c */ /* 0x000fe4000bf66270 */
[----:B------:R-:W-:-:S07]  /*bd90*/  ISETP.GE.AND P2, PT, R206, UR5, PT ;  /* 0x00000005ce007c0c */ /* 0x000fce000bf46270 */
[----:B--2---:R-:W-:-:S04]  /*bda0*/  @!P5 LEA R12, P6, R200, R5, 0x1 ;  /* 0x00000005c80cd211 */ /* 0x004fc800078c08ff */
[----:B---3--:R-:W-:Y:S02]  /*bdb0*/  @!P5 LEA.HI.X R13, R200, R3, R231, 0x1, P6 ;  /* 0x00000003c80dd211 */ /* 0x008fe400030f0ce7 */
        /* <DEDUP_REMOVED lines=10> */
.L_x_4407:
[----:B------:R-:W-:Y:S05]  /*be60*/  BSYNC B1 ;  /* 0x0000000000017941 */ /* 0x000fea0003800000 */
.L_x_4406:
[----:B---34-:R3:W4:Y:S01]  /*be70*/  SHFL.IDX PT, R3, R6, 0x1, 0x181f ;  /* 0x00381f0006037f89 */ /* 0x01872200000e0000 */
[----:B------:R-:W-:Y:S03]  /*be80*/  BSSY B1, `(.L_x_4408) ;  /* 0x0000014000017945 */ /* 0x000fe60003800000 */
[----:B--2---:R3:W2:Y:S01]  /*be90*/  SHFL.IDX PT, R5, R4, 0x1, 0x181f ;  /* 0x00381f0004057f89 */ /* 0x0046a200000e0000 */
[----:B------:R-:W-:Y:S05]  /*bea0*/  @P1 BRA `(.L_x_4409) ;  /* 0x0000000000441947 */ /* 0x000fea0003800000 */
[----:B------:R-:W-:Y:S02]  /*beb0*/  ULDC UR5, c[0x0][0xbc8] ;  /* 0x0002f20000057ab9 */ /* 0x000fe40000000800 */
[----:B------:R-:W-:Y:S02]  /*bec0*/  ISETP.GE.AND P4, PT, R200, UR5, PT ;  /* 0x00000005c8007c0c */ /* 0x000fe4000bf86270 */
[----:B------:R-:W-:Y:S02]  /*bed0*/  ISETP.GE.AND P3, PT, R205, UR5, PT ;  /* 0x00000005cd007c0c */ /* 0x000fe4000bf66270 */
[----:B------:R-:W-:Y:S02]  /*bee0*/  ISETP.GE.AND P2, PT, R204, UR5, PT ;  /* 0x00000005cc007c0c */ /* 0x000fe4000bf46270 */
[----:B------:R-:W-:-:S07]  /*bef0*/  ISETP.GE.AND P1, PT, R206, UR5, PT ;  /* 0x00000005ce007c0c */ /* 0x000fce000bf26270 */
[CC--:B--2---:R-:W-:Y:S02]  /*bf00*/  @!P4 LEA R12, P6, R200.reuse, R5.reuse, 0x1 ;  /* 0x00000005c80cc211 */ /* 0x0c4fe400078c08ff */
        /* <DEDUP_REMOVED lines=11> */
.L_x_4409:
[----:B------:R-:W-:Y:S05]  /*bfc0*/  BSYNC B1 ;  /* 0x0000000000017941 */ /* 0x000fea0003800000 */
.L_x_4408:
[----:B--2-4-:R2:W4:Y:S01]  /*bfd0*/  SHFL.IDX PT, R3, R6, 0x2, 0x181f ;  /* 0x00581f0006037f89 */ /* 0x01452200000e0000 */
        /* <DEDUP_REMOVED lines=20> */
.L_x_4411:
[----:B------:R-:W-:Y:S05]  /*c120*/  BSYNC B1 ;  /* 0x0000000000017941 */ /* 0x000fea0003800000 */
.L_x_4410:
[----:B------:R-:W-:Y:S01]  /*c130*/  VIADD R0, R10, 0x60 ;  /* 0x000000600a007836 */ /* 0x000fe20000000000 */
[----:B0---4-:R0:W4:Y:S04]  /*c140*/  SHFL.IDX PT, R3, R6, 0x3, 0x181f ;  /* 0x00781f0006037f89 */ /* 0x01112800000e0000 */
[----:B------:R-:W-:Y:S01]  /*c150*/  ISETP.GE.AND P0, PT, R0, R9, PT ;  /* 0x000000090000720c */ /* 0x000fe20003f06270 */
[----:B------:R0:W0:-:S12]  /*c160*/  SHFL.IDX PT, R5, R4, 0x3, 0x181f ;  /* 0x00781f0004057f89 */ /* 0x00001800000e0000 */
[----:B------:R-:W-:Y:S05]  /*c170*/  @P0 BRA `(.L_x_4403) ;  /* 0x0000000000440947 */ /* 0x000fea0003800000 */
[----:B------:R-:W-:Y:S02]  /*c180*/  ULDC UR5, c[0x0][0xbc8] ;  /* 0x0002f20000057ab9 */ /* 0x000fe40000000800 */
[----:B------:R-:W-:Y:S02]  /*c190*/  ISETP.GE.AND P3, PT, R200, UR5, PT ;  /* 0x00000005c8007c0c */ /* 0x000fe4000bf66270 */
[----:B------:R-:W-:Y:S02]  /*c1a0*/  ISETP.GE.AND P2, PT, R205, UR5, PT ;  /* 0x00000005cd007c0c */ /* 0x000fe4000bf46270 */
[----:B------:R-:W-:Y:S02]  /*c1b0*/  ISETP.GE.AND P1, PT, R204, UR5, PT ;  /* 0x00000005cc007c0c */ /* 0x000fe4000bf26270 */
[----:B------:R-:W-:-:S07]  /*c1c0*/  ISETP.GE.AND P0, PT, R206, UR5, PT ;  /* 0x00000005ce007c0c */ /* 0x000fce000bf06270 */
[-C--:B0123--:R-:W-:Y:S02]  /*c1d0*/  @!P3 LEA R6, P6, R200, R5.reuse, 0x1 ;  /* 0x00000005c806b211 */ /* 0x08ffe400078c08ff */
        /* <DEDUP_REMOVED lines=11> */
.L_x_4403:
[----:B------:R-:W-:Y:S05]  /*c290*/  BSYNC B0 ;  /* 0x0000000000007941 */ /* 0x000fea0003800000 */
.L_x_4395:
[----:B------:R-:W-:Y:S02]  /*c2a0*/  ULDC UR5, c[0x0][0xd38] ;  /* 0x00034e0000057ab9 */ /* 0x000fe40000000800 */
[----:B------:R-:W-:-:S06]  /*c2b0*/  UISETP.GE.AND UP0, UPT, UR4, UR5, UPT ;  /* 0x000000050400728c */ /* 0x000fcc000bf06270 */
[----:B------:R-:W-:-:S13]  /*c2c0*/  PLOP3.LUT P0, PT, PT, PT, UP0, 0x80, 0x0 ;  /* 0x000000000000781c */ /* 0x000fda0003f0f008 */
[----:B------:R-:W-:Y:S05]  /*c2d0*/  @!P0 BRA `(.L_x_4412) ;  /* 0xffffff4800e48947 */ /* 0x000fea000383ffff */
[----:B------:R-:W-:Y:S05]  /*c2e0*/  EXIT ;  /* 0x000000000000794d */ /* 0x000fea0003800000 */
.L_x_4359:
[----:B------:R-:W-:-:S08]  /*c2f0*/  NOP ;  /* 0x0000000000007918 */ /* 0x000fd00000000000 */
[----:B0-----:R-:W0:-:S00]  /*c300*/  USETMAXREG.DEALLOC.CTAPOOL 0x18 ;  /* 0x00000018000079c8 */ /* 0x001e0000080e0500 */
        /* <DEDUP_REMOVED lines=37> */
[----:B------:R-:W-:Y:S04]  /*c560*/  STL [R1+0x38], RZ ;  /* 0x000038ff01007387 */ /* 0x000fe80000100800 */
[----:B------:R1:W-:Y:S01]  /*c570*/  STL [R1+0x8], R2 ;  /* 0x0000080201007387 */ /* 0x0003e20000100800 */
[----:B0-----:R-:W-:-:S02]  /*c580*/  LOP3.LUT R3, R0, 0x40, RZ, 0xfc, !PT ;  /* 0x0000004000037812 */ /* 0x001fc400078efcff */
[C---:B-1----:R-:W-:Y:S02]  /*c590*/  LOP3.LUT R2, R0.reuse, 0x80, RZ, 0xfc, !PT ;  /* 0x0000008000027812 */ /* 0x042fe400078efcff */
[----:B------:R-:W-:-:S07]  /*c5a0*/  LOP3.LUT R0, R0, 0xc0, RZ, 0xfc, !PT ;  /* 0x000000c000007812 */ /* 0x000fce00078efcff */
.L_x_4509:
        /* <DEDUP_REMOVED lines=14> */
[----:B01--4-:R-:W-:Y:S05]  /*c690*/  @!P0 BRA `(.L_x_4414) ;  /* 0x0000000000208947 */ /* 0x013fea0003800000 */
        /* <DEDUP_REMOVED lines=8> */
.L_x_4414:
[----:B------:R-:W-:Y:S01]  /*c720*/  ULDC UR9, c[0x0][0xd54] ;  /* 0x0003550000097ab9 */ /* 0x000fe20000000800 */
[----:B------:R-:W-:Y:S01]  /*c730*/  UMOV UR5, UR8 ;  /* 0x0000000800057c82 */ /* 0x000fe20008000000 */
[----:B------:R-:W-:-:S11]  /*c740*/  UISETP.NE.AND UP0, UPT, UR9, 0x1, UPT ;  /* 0x000000010900788c */ /* 0x000fd6000bf05270 */
[----:B------:R-:W-:Y:S02]  /*c750*/  @UP0 ULDC.64 UR10, c[0x0][0xd58] ;  /* 0x00035600000a0ab9 */ /* 0x000fe40000000a00 */
[----:B------:R-:W-:-:S04]  /*c760*/  UIMAD.WIDE.U32 UR6, UR8, UR10, URZ ;  /* 0x0000000a080672a5 */ /* 0x000fc8000f8e003f */
[----:B------:R-:W-:-:S04]  /*c770*/  @UP0 USHF.R.U32.HI UR5, URZ, UR11, UR7 ;  /* 0x0000000b3f050299 */ /* 0x000fc80008011607 */
[----:B------:R-:W-:-:S12]  /*c780*/  UIMAD UR6, UR5, UR9, URZ ;  /* 0x00000009050672a4 */ /* 0x000fd8000f8e023f */
.L_x_4415:
        /* <DEDUP_REMOVED lines=63> */
.L_x_4417:
        /* <DEDUP_REMOVED lines=20> */
.L_x_4420:
[----:B------:R-:W-:Y:S05]  /*ccc0*/  BSYNC B6 ;  /* 0x0000000000067941 */ /* 0x000fea0003800000 */
.L_x_4419:
        /* <DEDUP_REMOVED lines=20> */
.L_x_4423:
        /* <DEDUP_REMOVED lines=15> */
.L_x_4422:
[----:B------:R-:W-:Y:S05]  /*cf00*/  BSYNC B6 ;  /* 0x0000000000067941 */ /* 0x000fea0003800000 */
.L_x_4421:
        /* <DEDUP_REMOVED lines=27> */
.L_x_4525:
        /* <DEDUP_REMOVED lines=9> */
.L_x_4528:
[----:B------:R-:W-:Y:S05]  /*d150*/  @!P6 BRA `(.L_x_4425) ;  /* 0x0000000000e0e947 */ /* 0x000fea0003800000 */
[----:B------:R-:W-:Y:S01]  /*d160*/  IMAD.MOV.U32 R16, RZ, RZ, R7 ;  /* 0x000000ffff107224 */ /* 0x000fe200078e0007 */
[----:B------:R-:W-:Y:S06]  /*d170*/  @!P1 BRA `(.L_x_4427) ;  /* 0x00000000004c9947 */ /* 0x000fec0003800000 */
[----:B------:R-:W2:Y:S01]  /*d180*/  LDC R6, c[0x0][0x43c] ;  /* 0x00010f00ff067b82 */ /* 0x000ea20000000800 */
[----:B------:R-:W-:Y:S01]  /*d190*/  IMAD.MOV.U32 R9, RZ, RZ, R0 ;  /* 0x000000ffff097224 */ /* 0x000fe200078e0000 */
[----:B------:R-:W-:Y:S01]  /*d1a0*/  ULDC.64 UR4, c[0x0][0x428] ;  /* 0x00010a0000047ab9 */ /* 0x000fe20000000a00 */
[----:B--2---:R-:W-:-:S13]  /*d1b0*/  ISETP.NE.AND P0, PT, R6, 0x1, PT ;  /* 0x000000010600780c */ /* 0x004fda0003f05270 */
[----:B-1----:R-:W1:Y:S02]  /*d1c0*/  @P0 LDC.64 R4, c[0x0][0x440] ;  /* 0x00011000ff040b82 */ /* 0x002e640000000a00 */
[----:B-1----:R-:W-:-:S04]  /*d1d0*/  @P0 IMAD.HI.U32 R0, R9, R4, RZ ;  /* 0x0000000409000227 */ /* 0x002fc800078e00ff */
        /* <DEDUP_REMOVED lines=13> */
.L_x_4427:
[----:B--2---:R-:W2:Y:S01]  /*d2b0*/  LDL R2, [R1+0x8] ;  /* 0x0000080001027983 */ /* 0x004ea20000100800 */
[----:B------:R-:W-:Y:S01]  /*d2c0*/  IMAD R0, R19, 0x8, R17 ;  /* 0x0000000813007824 */ /* 0x000fe200078e0211 */
[----:B--2---:R-:W-:-:S04]  /*d2d0*/  SHF.L.U32 R2, R2, 0x1f, RZ ;  /* 0x0000001f02027819 */ /* 0x004fc800000006ff */
[----:B------:R-:W2:Y:S02]  /*d2e0*/  SYNCS.PHASECHK.TRANS64.TRYWAIT P0, [R0+URZ+0x32440], R2 ;  /* 0x03244002000075a7 */ /* 0x000ea4000800017f */
[----:B--2---:R-:W-:Y:S05]  /*d2f0*/  @!P0 BRA `(.L_x_4428) ;  /* 0x0000004800048947 */ /* 0x004fea0003800000 */
.L_x_4529:
        /* <DEDUP_REMOVED lines=11> */
.L_x_4429:
[----:B--2---:R-:W2:Y:S01]  /*d3b0*/  LDL R2, [R1+0x1c] ;  /* 0x00001c0001027983 */ /* 0x004ea20000100800 */
[----:B------:R-:W-:Y:S01]  /*d3c0*/  R2UR UR33, R0 ;  /* 0x00000000002172ca */ /* 0x000fe200000e0000 */
[----:B------:R-:W-:Y:S01]  /*d3d0*/  IMAD R0, R19, 0x3000, R17 ;  /* 0x0000300013007824 */ /* 0x000fe200078e0211 */
[----:B------:R-:W-:Y:S01]  /*d3e0*/  UIADD3 UR4, UP0, UR38, 0x370, URZ ;  /* 0x0000037026047890 */ /* 0x000fe2000ff1e03f */
[----:B-----5:R-:W-:Y:S01]  /*d3f0*/  R2UR UR37, R16 ;  /* 0x00000000102572ca */ /* 0x020fe200000e0000 */
[----:B------:R-:W-:Y:S01]  /*d400*/  UMOV UR6, 0x0 ;  /* 0x0000000000067882 */ /* 0x000fe20000000000 */
[----:B------:R-:W-:Y:S01]  /*d410*/  UMOV UR7, 0x14f00000 ;  /* 0x14f0000000077882 */ /* 0x000fe20000000000 */
[----:B------:R-:W-:Y:S01]  /*d420*/  R2UR UR32, R0 ;  /* 0x00000000002072ca */ /* 0x000fe200000e0000 */
[----:B------:R-:W-:Y:S01]  /*d430*/  UIADD3.X UR5, URZ, UR39, URZ, UP0, !UPT ;  /* 0x000000273f057290 */ /* 0x000fe200087fe43f */
[----:B------:R-:W-:Y:S01]  /*d440*/  PLOP3.LUT P0, PT, PT, PT, PT, 0x80, 0x0 ;  /* 0x000000000000781c */ /* 0x000fe20003f0f070 */
[----:B------:R-:W-:Y:S01]  /*d450*/  UMOV UR34, URZ ;  /* 0x0000003f00227c82 */ /* 0x000fe20008000000 */
[----:B------:R-:W-:-:S03]  /*d460*/  LOP3.LUT R18, R18, 0xfffffffd, RZ, 0xc0, !PT ;  /* 0xfffffffd12127812 */ /* 0x000fc600078ec0ff */
[----:B------:R-:W-:-:S06]  /*d470*/  UIADD3 UR33, UR33, 0x32430, URZ ;  /* 0x0003243021217890 */ /* 0x000fcc000fffe03f */
[----:B------:R-:W-:Y:S02]  /*d480*/  UIADD3 UR32, UR32, 0x1c400, URZ ;  /* 0x0001c40020207890 */ /* 0x000fe4000fffe03f */
[----:B------:R-:W-:Y:S02]  /*d490*/  @P0 LOP3.LUT R18, R18, 0x2, RZ, 0xfc, !PT ;  /* 0x0000000212120812 */ /* 0x000fe400078efcff */
[----:B--2---:R-:W-:-:S13]  /*d4a0*/  R2UR UR35, R2 ;  /* 0x00000000022372ca */ /* 0x004fda00000e0000 */
[----:B------:R-:W-:-:S09]  /*d4b0*/  UIMAD UR35, UR35, 0x60, URZ ;  /* 0x00000060232378a4 */ /* 0x000fd2000f8e023f */
[----:B------:R2:W-:Y:S02]  /*d4c0*/  UTMALDG.4D [UR32], [UR4], desc[UR6] ;  /* 0x00000620040075b4 */ /* 0x0005e40008019000 */
[----:B--2---:R-:W-:Y:S01]  /*d4d0*/  NOP ;  /* 0x0000000000007918 */ /* 0x004fe20000000000 */
.L_x_4425:
[----:B------:R-:W-:Y:S05]  /*d4e0*/  WARPSYNC.ALL ;  /* 0x0000000000007948 */ /* 0x000fea0003800000 */
[----:B------:R-:W-:Y:S01]  /*d4f0*/  VIADD R0, R17, 0x18400 ;  /* 0x0001840011007836 */ /* 0x000fe20000000000 */
[----:B------:R-:W-:Y:S01]  /*d500*/  BAR.SYNC.DEFER_BLOCKING 0x8, 0x180 ;  /* 0x0206000000007b1d */ /* 0x000fe20000010000 */
[----:B------:R-:W-:Y:S02]  /*d510*/  USHF.R.S32.HI UR43, URZ, 0x1f, UR36 ;  /* 0x0000001f3f2b7899 */ /* 0x000fe40008011424 */
[----:B------:R-:W-:Y:S01]  /*d520*/  USHF.R.S32.HI UR37, URZ, 0x1f, UR40 ;  /* 0x0000001f3f257899 */ /* 0x000fe20008011428 */
[----:B------:R-:W-:-:S02]  /*d530*/  LOP3.LUT P0, RZ, R0, 0x3ff, RZ, 0xc0, !PT ;  /* 0x000003ff00ff7812 */ /* 0x000fc4000780c0ff */
[----:B------:R-:W-:Y:S11]  /*d540*/  BSSY B6, `(.L_x_4430) ;  /* 0x0000012000067945 */ /* 0x000ff60003800000 */
        /* <DEDUP_REMOVED lines=17> */
.L_x_4431:
[----:B------:R-:W-:Y:S05]  /*d660*/  BSYNC B6 ;  /* 0x0000000000067941 */ /* 0x000fea0003800000 */
.L_x_4430:
[----:B------:R-:W2:Y:S01]  /*d670*/  S2R R2, SR_TID.X ;  /* 0x0000000000027919 */ /* 0x000ea20000002100 */
[----:B------:R-:W3:Y:S01]  /*d680*/  LDC R6, c[0x0][0x448] ;  /* 0x00011200ff067b82 */ /* 0x000ee20000000800 */
[----:B------:R-:W-:Y:S01]  /*d690*/  ULDC.64 UR6, c[0x0][0x2d8] ;  /* 0x0000b60000067ab9 */ /* 0x000fe20000000a00 */
[----:B------:R-:W-:Y:S01]  /*d6a0*/  ULDC.64 UR8, c[0x0][0x2e0] ;  /* 0x0000b80000087ab9 */ /* 0x000fe20000000a00 */
[----:B-1----:R-:W1:Y:S01]  /*d6b0*/  S2R R4, SR_TID.X ;  /* 0x0000000000047919 */ /* 0x002e620000002100 */
[----:B------:R-:W-:Y:S02]  /*d6c0*/  UIMAD.WIDE.U32 UR4, UR36, UR6, URZ ;  /* 0x00000006240472a5 */ /* 0x000fe4000f8e003f */
[----:B------:R-:W-:-:S04]  /*d6d0*/  UIMAD UR6, UR43, UR6, URZ ;  /* 0x000000062b0672a4 */ /* 0x000fc8000f8e023f */
[----:B------:R-:W-:Y:S02]  /*d6e0*/  UIMAD UR6, UR36, UR7, UR6 ;  /* 0x00000007240672a4 */ /* 0x000fe4000f8e0206 */
[----:B------:R-:W-:Y:S02]  /*d6f0*/  UIMAD UR7, UR37, UR8, URZ ;  /* 0x00000008250772a4 */ /* 0x000fe4000f8e023f */
[----:B------:R-:W-:Y:S02]  /*d700*/  UIADD3 UR5, UR5, UR6, URZ ;  /* 0x0000000605057290 */ /* 0x000fe4000fffe03f */
[----:B------:R-:W-:Y:S02]  /*d710*/  UIMAD UR6, UR40, UR9, UR7 ;  /* 0x00000009280672a4 */ /* 0x000fe4000f8e0207 */
[----:B------:R-:W-:-:S04]  /*d720*/  UIMAD.WIDE.U32 UR4, UR40, UR8, UR4 ;  /* 0x00000008280472a5 */ /* 0x000fc8000f8e0004 */
[----:B------:R-:W-:Y:S01]  /*d730*/  UIADD3 UR6, UR5, UR6, URZ ;  /* 0x0000000605067290 */ /* 0x000fe2000fffe03f */
[----:B---3--:R-:W-:Y:S01]  /*d740*/  ISETP.NE.AND P0, PT, R6, 0x1, PT ;  /* 0x000000010600780c */ /* 0x008fe20003f05270 */
[----:B------:R-:W-:Y:S01]  /*d750*/  IMAD.U32 R5, RZ, RZ, UR5 ;  /* 0x00000005ff057e24 */ /* 0x000fe2000f8e00ff */
[----:B--2---:R-:W-:Y:S01]  /*d760*/  LOP3.LUT R0, R2, 0x7f, RZ, 0xc0, !PT ;  /* 0x0000007f02007812 */ /* 0x004fe200078ec0ff */
[----:B-1----:R-:W-:-:S03]  /*d770*/  IMAD.SHL.U32 R4, R4, 0x10, RZ ;  /* 0x0000001004047824 */ /* 0x002fc600078e00ff */
[----:B------:R-:W-:-:S07]  /*d780*/  SHF.R.U32.HI R0, RZ, 0x3, R0 ;  /* 0x00000003ff007819 */ /* 0x000fce0000011600 */
[----:B------:R-:W1:Y:S01]  /*d790*/  @P0 LDC R3, c[0x0][0x44c] ;  /* 0x00011300ff030b82 */ /* 0x000e620000000800 */
[----:B------:R-:W-:Y:S01]  /*d7a0*/  LOP3.LUT R4, R0, 0x70, R4, 0xf8, !PT ;  /* 0x0000007000047812 */ /* 0x000fe200078ef804 */
[----:B------:R-:W-:-:S04]  /*d7b0*/  IMAD.U32 R0, RZ, RZ, UR42 ;  /* 0x0000002aff007e24 */ /* 0x000fc8000f8e00ff */
[----:B0-----:R-:W-:Y:S02]  /*d7c0*/  IMAD R7, R0, 0x80, R4 ;  /* 0x0000008000077824 */ /* 0x001fe400078e0204 */
[----:B------:R-:W0:Y:S01]  /*d7d0*/  @P0 LDC R2, c[0x0][0x450] ;  /* 0x00011400ff020b82 */ /* 0x000e220000000800 */
[----:B------:R-:W-:Y:S01]  /*d7e0*/  IMAD.U32 R4, RZ, RZ, UR4 ;  /* 0x00000004ff047e24 */ /* 0x000fe2000f8e00ff */
[----:B------:R-:W-:Y:S01]  /*d7f0*/  ULDC.64 UR4, c[0x0][0x2d0] ;  /* 0x0000b40000047ab9 */ /* 0x000fe20000000a00 */
[----:B------:R-:W-:Y:S01]  /*d800*/  IMAD.MOV.U32 R0, RZ, RZ, R7 ;  /* 0x000000ffff007224 */ /* 0x000fe200078e0007 */
[----:B------:R2:W-:Y:S04]  /*d810*/  STL [R1+0x18], R7 ;  /* 0x0000180701007387 */ /* 0x0005e80000100800 */
[----:B------:R3:W5:Y:S01]  /*d820*/  LDL R8, [R1+0x4] ;  /* 0x0000040001087983 */ /* 0x0007620000100800 */
[----:B-1----:R-:W-:-:S05]  /*d830*/  @P0 IMAD.HI.U32 R3, R7, R3, RZ ;  /* 0x0000000307030227 */ /* 0x002fca00078e00ff */
[----:B0-----:R-:W-:Y:S01]  /*d840*/  @P0 SHF.R.U32.HI R0, RZ, R2, R3 ;  /* 0x00000002ff000219 */ /* 0x001fe20000011603 */
        /* <DEDUP_REMOVED lines=11> */
[----:B--2---:R-:W0:Y:S03]  /*d900*/  S2R R7, SR_TID.X ;  /* 0x0000000000077919 */ /* 0x004e260000002100 */
[----:B------:R-:W-:Y:S01]  /*d910*/  SHF.R.S32.HI R4, RZ, 0x1f, R0 ;  /* 0x0000001fff047819 */ /* 0x000fe20000011400 */
[----:B------:R-:W-:-:S04]  /*d920*/  IMAD.WIDE.U32 R2, R0, UR4, R2 ;  /* 0x0000000400027c25 */ /* 0x000fc8000f8e0002 */
[----:B------:R-:W-:Y:S01]  /*d930*/  IMAD R4, R4, UR4, RZ ;  /* 0x0000000404047c24 */ /* 0x000fe2000f8e02ff */
[----:B------:R-:W-:-:S03]  /*d940*/  ULDC UR4, c[0x0][0x2b8] ;  /* 0x0000ae0000047ab9 */ /* 0x000fc60000000800 */
[----:B------:R-:W-:Y:S01]  /*d950*/  IMAD R4, R0, UR5, R4 ;  /* 0x0000000500047c24 */ /* 0x000fe2000f8e0204 */
[----:B------:R-:W-:-:S03]  /*d960*/  LEA R0, P1, R2, UR6, 0x1 ;  /* 0x0000000602007c11 */ /* 0x000fc6000f8208ff */
[----:B------:R-:W-:Y:S02]  /*d970*/  IMAD.IADD R3, R3, 0x1, R4 ;  /* 0x0000000103037824 */ /* 0x000fe400078e0204 */
[----:B0-----:R-:W-:-:S05]  /*d980*/  IMAD.SHL.U32 R9, R7, 0x8, RZ ;  /* 0x0000000807097824 */ /* 0x001fca00078e00ff */
[----:B------:R-:W-:Y:S02]  /*d990*/  LOP3.LUT R9, R9, 0x38, RZ, 0xc0, !PT ;  /* 0x0000003809097812 */ /* 0x000fe400078ec0ff */
[----:B------:R-:W-:Y:S02]  /*d9a0*/  LOP3.LUT R7, R7, 0x7f, RZ, 0xc0, !PT ;  /* 0x0000007f07077812 */ /* 0x000fe400078ec0ff */
[----:B------:R-:W-:Y:S01]  /*d9b0*/  ISETP.GE.AND P0, PT, R9, UR4, PT ;  /* 0x0000000409007c0c */ /* 0x000fe2000bf06270 */
[----:B------:R-:W-:Y:S01]  /*d9c0*/  UMOV UR4, 0xffffffff ;  /* 0xffffffff00047882 */ /* 0x000fe20000000000 */
[----:B------:R-:W-:Y:S02]  /*d9d0*/  LEA.HI.X R3, R2, UR7, R3, 0x1, P1 ;  /* 0x0000000702037c11 */ /* 0x000fe400088f0c03 */
[----:B------:R-:W-:Y:S01]  /*d9e0*/  SHF.R.U32.HI R10, RZ, 0x3, R7 ;  /* 0x00000003ff0a7819 */ /* 0x000fe20000011607 */
[----:B---3--:R-:W-:Y:S08]  /*d9f0*/  BRA.DIV UR4, `(.L_x_4432) ;  /* 0x0000004204587947 */ /* 0x008ff0000b800000 */
[----:B------:R-:W-:Y:S01]  /*da00*/  ULDC UR4, c[0x0][0x288] ;  /* 0x0000a20000047ab9 */ /* 0x000fe20000000800 */
[----:B------:R-:W0:Y:S01]  /*da10*/  SHFL.IDX PT, R5, R0, RZ, 0x181f ;  /* 0x00181fff00057589 */ /* 0x000e2200000e0000 */
[----:B------:R-:W-:Y:S02]  /*da20*/  IMAD R2, R6, UR4, RZ ;  /* 0x0000000406027c24 */ /* 0x000fe4000f8e02ff */
[----:B------:R-:W-:Y:S01]  /*da30*/  IMAD.U32 R6, RZ, RZ, UR42 ;  /* 0x0000002aff067e24 */ /* 0x000fe2000f8e00ff */
[----:B------:R-:W1:Y:S03]  /*da40*/  SHFL.IDX PT, R4, R3, RZ, 0x181f ;  /* 0x00181fff03047589 */ /* 0x000e6600000e0000 */
[----:B------:R-:W-:Y:S01]  /*da50*/  IMAD R10, R6, 0x80, R10 ;  /* 0x00000080060a7824 */ /* 0x000fe200078e020a */
[----:B------:R-:W-:Y:S03]  /*da60*/  SHFL.IDX PT, R7, R3, 0x1, 0x181f ;  /* 0x00381f0003077f89 */ /* 0x000fe600000e0000 */
[C---:B------:R-:W-:Y:S01]  /*da70*/  VIADD R11, R10.reuse, 0x10 ;  /* 0x000000100a0b7836 */ /* 0x040fe20000000000 */
[-C--:B------:R-:W-:Y:S01]  /*da80*/  ISETP.GE.AND P3, PT, R10, R2.reuse, PT ;  /* 0x000000020a00720c */ /* 0x080fe20003f66270 */
[----:B------:R-:W2:Y:S03]  /*da90*/  SHFL.IDX PT, R6, R0, 0x1, 0x181f ;  /* 0x00381f0000067f89 */ /* 0x000ea600000e0000 */
[----:B------:R-:W-:Y:S01]  /*daa0*/  ISETP.GE.AND P1, PT, R11, R2, PT ;  /* 0x000000020b00720c */ /* 0x000fe20003f26270 */
[----:B------:R-:W-:Y:S04]  /*dab0*/  STL [R1+0x10], R10 ;  /* 0x0000100a01007387 */ /* 0x000fe80000100800 */
[----:B------:R3:W-:Y:S04]  /*dac0*/  STL [R1+0x20], R11 ;  /* 0x0000200b01007387 */ /* 0x0007e80000100800 */
[----:B0-----:R-:W-:-:S05]  /*dad0*/  @!P3 LEA R5, P2, R9, R5, 0x1 ;  /* 0x000000050905b211 */ /* 0x001fca00078408ff */
[----:B-1----:R-:W-:Y:S02]  /*dae0*/  @!P3 IMAD.X R4, RZ, RZ, R4, P2 ;  /* 0x000000ffff04b224 */ /* 0x002fe400010e0604 */
[----:B---3--:R-:W-:-:S03]  /*daf0*/  VIADD R11, R10, 0x20 ;  /* 0x000000200a0b7836 */ /* 0x008fc60000000000 */
[-C--:B------:R-:W-:Y:S02]  /*db00*/  @!P3 LOP3.LUT R5, R5, R4.reuse, RZ, 0x3c, !PT ;  /* 0x000000040505b212 */ /* 0x080fe400078e3cff */
[----:B------:R-:W-:Y:S02]  /*db10*/  STL [R1+0x24], R11 ;  /* 0x0000240b01007387 */ /* 0x000fe40000100800 */
[----:B------:R-:W-:-:S04]  /*db20*/  @!P3 LOP3.LUT R4, R5, R4, RZ, 0x3c, !PT ;  /* 0x000000040504b212 */ /* 0x000fc800078e3cff */
[----:B------:R-:W-:-:S05]  /*db30*/  @!P3 LOP3.LUT R5, R5, R4, RZ, 0x3c, !PT ;  /* 0x000000040505b212 */ /* 0x000fca00078e3cff */
[----:B-----5:R2:W-:Y:S02]  /*db40*/  @!P3 LDGSTS.E.BYPASS.LTC128B.128 [R8+0x18400], desc[UR60][R4.64], !P0 ;  /* 0x184000000408bfae */ /* 0x0205e4000c101d7c */
[----:B--2---:R-:W-:Y:S02]  /*db50*/  @!P1 LEA R4, P2, R9, R6, 0x1 ;  /* 0x0000000609049211 */ /* 0x004fe400078408ff */
[----:B------:R-:W-:Y:S03]  /*db60*/  SHFL.IDX PT, R6, R3, 0x3, 0x181f ;  /* 0x00781f0003067f89 */ /* 0x000fe600000e0000 */
[----:B------:R-:W-:Y:S02]  /*db70*/  @!P1 IMAD.X R5, RZ, RZ, R7, P2 ;  /* 0x000000ffff059224 */ /* 0x000fe400010e0607 */
        /* <DEDUP_REMOVED lines=55> */
.L_x_4546:
        /* <DEDUP_REMOVED lines=12> */
.L_x_4433:
        /* <DEDUP_REMOVED lines=35> */
.L_x_4435:
[----:B------:R-:W-:Y:S05]  /*e1e0*/  BSYNC B6 ;  /* 0x0000000000067941 */ /* 0x000fea0003800000 */
.L_x_4434:
        /* <DEDUP_REMOVED lines=62> */
[----:B--2---:R-:W-:-:S03]  /*e5d0*/  ISETP.GE.AND P5, PT, R10, R0, PT ;  /* 0x000000000a00720c */ /* 0x004fc60003fa6270 */
[----:B------:R-:W2:Y:S01]  /*e5e0*/  LDL.LU R10, [R1+0x28] ;  /* 0x00002800010a7983 */ /* 0x000ea20000300800 */
[----:B---3--:R-:W-:-:S03]  /*e5f0*/  ISETP.GE.AND P4, PT, R3, R0, PT ;  /* 0x000000000300720c */ /* 0x008fc60003f86270 */
[----:B------:R-:W0:Y:S04]  /*e600*/  SHFL.IDX PT, R3, R5, RZ, 0x181f ;  /* 0x00181fff05037589 */ /* 0x000e2800000e0000 */
[----:B------:R-:W3:Y:S02]  /*e610*/  LDL.LU R12, [R1+0x2c] ;  /* 0x00002c00010c7983 */ /* 0x000ee40000300800 */
        /* <DEDUP_REMOVED lines=65> */
.L_x_4564:
        /* <DEDUP_REMOVED lines=14> */
.L_x_4438:
[----:B------:R-:W-:Y:S05]  /*eb10*/  BSYNC B0 ;  /* 0x0000000000007941 */ /* 0x000fea0003800000 */
.L_x_4437:
[----:B------:R-:W-:Y:S01]  /*eb20*/  NOP ;  /* 0x0000000000007918 */ /* 0x000fe20000000000 */
[----:B------:R-:W-:-:S13]  /*eb30*/  PLOP3.LUT P0, PT, PT, PT, PT, 0x80, 0x0 ;  /* 0x000000000000781c */ /* 0x000fda0003f0f070 */
.L_x_4439:
        /* <DEDUP_REMOVED lines=18> */
.L_x_4565:
[----:B------:R-:W-:Y:S05]  /*ec60*/  BSYNC B0 ;  /* 0x0000000000007941 */ /* 0x000fea0003800000 */
.L_x_4440:
[----:B------:R-:W-:Y:S01]  /*ec70*/  LOP3.LUT P0, RZ, R18, 0x2, RZ, 0xc0, !PT ;  /* 0x0000000212ff7812 */ /* 0x000fe2000780c0ff */
[----:B------:R-:W-:-:S12]  /*ec80*/  BSSY B0, `(.L_x_4442) ;  /* 0x0000058000007945 */ /* 0x000fd80003800000 */
        /* <DEDUP_REMOVED lines=10> */
.L_x_4566:
[----:B------:R-:W-:Y:S05]  /*ed30*/  BSYNC B1 ;  /* 0x0000000000017941 */ /* 0x000fea0003800000 */
.L_x_4444:
        /* <DEDUP_REMOVED lines=9> */
.L_x_4447:
[----:B------:R-:W-:Y:S05]  /*edd0*/  BSYNC B1 ;  /* 0x0000000000017941 */ /* 0x000fea0003800000 */
.L_x_4446:
        /* <DEDUP_REMOVED lines=11> */
.L_x_4448:
        /* <DEDUP_REMOVED lines=15> */
.L_x_4449:
        /* <DEDUP_REMOVED lines=15> */
.L_x_4450:
        /* <DEDUP_REMOVED lines=15> */
.L_x_4451:
        /* <DEDUP_REMOVED lines=10> */
.L_x_4443:
[----:B------:R-:W-:Y:S05]  /*f200*/  BSYNC B0 ;  /* 0x0000000000007941 */ /* 0x000fea0003800000 */
.L_x_4442:
[----:B------:R-:W-:-:S06]  /*f210*/  UISETP.GE.AND UP0, UPT, UR41, 0x2, UPT ;  /* 0x000000022900788c */ /* 0x000fcc000bf06270 */
[----:B------:R-:W-:-:S13]  /*f220*/  PLOP3.LUT P0, PT, PT, PT, UP0, 0x80, 0x0 ;  /* 0x000000000000781c */ /* 0x000fda0003f0f008 */
[----:B------:R-:W-:Y:S05]  /*f230*/  @!P0 BRA `(.L_x_4452) ;  /* 0x0000001c00748947 */ /* 0x000fea0003800000 */
[----:B------:R-:W-:Y:S02]  /*f240*/  ULOP3.LUT UR4, UR41, 0x1, URZ, 0xc0, !UPT ;  /* 0x0000000129047892 */ /* 0x000fe4000f8ec03f */
[----:B--2---:R-:W-:Y:S02]  /*f250*/  IMAD.U32 R6, RZ, RZ, UR41 ;  /* 0x00000029ff067e24 */ /* 0x004fe4000f8e00ff */
[----:B------:R-:W-:Y:S02]  /*f260*/  UISETP.NE.U32.AND UP0, UPT, UR4, 0x1, UPT ;  /* 0x000000010400788c */ /* 0x000fe4000bf05070 */
[----:B------:R-:W-:-:S04]  /*f270*/  VIADD R6, R6, 0xfffffffe ;  /* 0xfffffffe06067836 */ /* 0x000fc80000000000 */
[----:B0-----:R-:W-:Y:S01]  /*f280*/  IMAD.MOV.U32 R0, RZ, RZ, R6 ;  /* 0x000000ffff007224 */ /* 0x001fe200078e0006 */
[----:B------:R-:W-:-:S13]  /*f290*/  PLOP3.LUT P0, PT, PT, PT, UP0, 0x80, 0x0 ;  /* 0x000000000000781c */ /* 0x000fda0003f0f008 */
[----:B------:R-:W-:Y:S05]  /*f2a0*/  @!P0 BRA `(.L_x_4453) ;  /* 0x0000000800708947 */ /* 0x000fea0003800000 */
        /* <DEDUP_REMOVED lines=10> */
[----:B------:R-:W-:Y:S01]  /*f350*/  LOP3.LUT P2, RZ, R18, 0x1, RZ, 0xc0, !PT ;  /* 0x0000000112ff7812 */ /* 0x000fe2000784c0ff */
[----:B------:R-:W-:-:S12]  /*f360*/  IMAD.MOV.U32 R0, RZ, RZ, R6 ;  /* 0x000000ffff007224 */ /* 0x000fd800078e0006 */
[----:B------:R-:W-:Y:S05]  /*f370*/  @!P2 BRA `(.L_x_4456) ;  /* 0x000000000050a947 */ /* 0x000fea0003800000 */
[----:B-1----:R-:W2:Y:S01]  /*f380*/  LDL R5, [R1+0xc] ;  /* 0x00000c0001057983 */ /* 0x002ea20000100800 */
        /* <DEDUP_REMOVED lines=13> */
[C---:B---3--:R-:W-:Y:S02]  /*f460*/  IMAD R7, R9.reuse, UR5, R7 ;  /* 0x0000000509077c24 */ /* 0x048fe4000f8e0207 */
[----:B------:R-:W-:-:S04]  /*f470*/  IMAD.WIDE.U32 R4, R9, UR4, R4 ;  /* 0x0000000409047c25 */ /* 0x000fc8000f8e0004 */
[----:B------:R-:W-:Y:S01]  /*f480*/  IMAD.IADD R7, R7, 0x1, R5 ;  /* 0x0000000107077824 */ /* 0x000fe200078e0205 */
[----:B-1----:R-:W-:-:S04]  /*f490*/  LEA R2, P0, R4, R2, 0x2 ;  /* 0x0000000204027211 */ /* 0x002fc800078010ff */
[----:B------:R-:W-:-:S05]  /*f4a0*/  LEA.HI.X R3, R4, R3, R7, 0x2, P0 ;  /* 0x0000000304037211 */ /* 0x000fca00000f1407 */
[----:B------:R2:W5:Y:S04]  /*f4b0*/  LDG.E R16, desc[UR60][R2.64] ;  /* 0x0000003c02107981 */ /* 0x000568000c1e1900 */
.L_x_4456:
[----:B--2---:R-:W1:Y:S01]  /*f4c0*/  S2R R2, SR_TID.X ;  /* 0x0000000000027919 */ /* 0x004e620000002100 */
[----:B------:R-:W-:Y:S01]  /*f4d0*/  IMAD R3, R19, 0x8, R17 ;  /* 0x0000000813037824 */ /* 0x000fe200078e0211 */
[----:B------:R-:W-:Y:S01]  /*f4e0*/  BSSY B1, `(.L_x_4457) ;  /* 0x0000006000017945 */ /* 0x000fe20003800000 */
[----:B-1----:R-:W-:Y:S02]  /*f4f0*/  LOP3.LUT R4, R2, 0x7f, RZ, 0xc0, !PT ;  /* 0x0000007f02047812 */ /* 0x002fe400078ec0ff */
[----:B------:R-:W-:Y:S02]  /*f500*/  SHF.L.U32 R2, R8, 0x1f, RZ ;  /* 0x0000001f08027819 */ /* 0x000fe400000006ff */
[----:B------:R-:W-:Y:S02]  /*f510*/  ISETP.NE.AND P1, PT, R4, RZ, PT ;  /* 0x000000ff0400720c */ /* 0x000fe40003f25270 */
[----:B------:R-:W1:Y:S02]  /*f520*/  SYNCS.PHASECHK.TRANS64.TRYWAIT P0, [R3+URZ+0x32440], R2 ;  /* 0x03244002030075a7 */ /* 0x000e64000800017f */
[----:B-1----:R-:W-:Y:S09]  /*f530*/  @!P0 BRA `(.L_x_4458) ;  /* 0x0000003c00bc8947 */ /* 0x002ff20003800000 */
.L_x_4567:
[----:B------:R-:W-:Y:S05]  /*f540*/  BSYNC B1 ;  /* 0x0000000000017941 */ /* 0x000fea0003800000 */
.L_x_4457:
        /* <DEDUP_REMOVED lines=9> */
.L_x_4460:
[----:B------:R-:W-:Y:S05]  /*f5e0*/  BSYNC B1 ;  /* 0x0000000000017941 */ /* 0x000fea0003800000 */
.L_x_4459:
        /* <DEDUP_REMOVED lines=12> */
.L_x_4461:
        /* <DEDUP_REMOVED lines=12> */
.L_x_4568:
[----:B------:R-:W-:Y:S05]  /*f770*/  BSYNC B1 ;  /* 0x0000000000017941 */ /* 0x000fea0003800000 */
.L_x_4462:
        /* <DEDUP_REMOVED lines=11> */
.L_x_4465:
[----:B------:R-:W-:Y:S05]  /*f830*/  BSYNC B1 ;  /* 0x0000000000017941 */ /* 0x000fea0003800000 */
.L_x_4464:
        /* <DEDUP_REMOVED lines=10> */
.L_x_4466:
        /* <DEDUP_REMOVED lines=15> */
.L_x_4467:
        /* <DEDUP_REMOVED lines=15> */
.L_x_4468:
        /* <DEDUP_REMOVED lines=15> */
.L_x_4469:
        /* <DEDUP_REMOVED lines=8> */
[----:B--2---:R-:W-:Y:S05]  /*fc30*/  @P0 BRA.U.ANY `(.L_x_4469) ;  /* 0xfffffffd00dc0947 */ /* 0x004fea000393ffff */
.L_x_4455:
[----:B------:R-:W-:Y:S05]  /*fc40*/  BSYNC B0 ;  /* 0x0000000000007941 */ /* 0x000fea0003800000 */
.L_x_4454:
[----:B------:R-:W-:-:S06]  /*fc50*/  UIADD3 UR4, UR41, -0x3, URZ ;  /* 0xfffffffd29047890 */ /* 0x000fcc000fffe03f */
[----:B------:R-:W-:-:S07]  /*fc60*/  IMAD.U32 R0, RZ, RZ, UR4 ;  /* 0x00000004ff007e24 */ /* 0x000fce000f8e00ff */
.L_x_4453:
[----:B------:R-:W-:Y:S01]  /*fc70*/  ISETP.NE.AND P0, PT, R6, RZ, PT ;  /* 0x000000ff0600720c */ /* 0x000fe20003f05270 */
[----:B------:R-:W-:-:S12]  /*fc80*/  BSSY B0, `(.L_x_4452) ;  /* 0x0000138000007945 */ /* 0x000fd80003800000 */
[----:B------:R-:W-:Y:S05]  /*fc90*/  @!P0 BRA `(.L_x_4470) ;  /* 0x0000001000d88947 */ /* 0x000fea0003800000 */
.L_x_4503:
[----:B--2---:R-:W2:Y:S01]  /*fca0*/  LDL.LU R2, [R1+0x8] ;  /* 0x0000080001027983 */ /* 0x004ea20000300800 */
        /* <DEDUP_REMOVED lines=32> */
.L_x_4473:
        /* <DEDUP_REMOVED lines=8> */
.L_x_4569:
[----:B------:R-:W-:Y:S05]  /*ff30*/  BSYNC B2 ;  /* 0x0000000000027941 */ /* 0x000fea0003800000 */
.L_x_4474:
        /* <DEDUP_REMOVED lines=9> */
.L_x_4477:
[----:B------:R-:W-:Y:S05]  /*ffd0*/  BSYNC B2 ;  /* 0x0000000000027941 */ /* 0x000fea0003800000 */
.L_x_4476:
        /* <DEDUP_REMOVED lines=11> */
.L_x_4478:
        /* <DEDUP_REMOVED lines=13> */
.L_x_4570:
[----:B------:R-:W-:Y:S05]  /*10160*/  BSYNC B2 ;  /* 0x0000000000027941 */ /* 0x000fea0003800000 */
.L_x_4479:
        /* <DEDUP_REMOVED lines=11> */
.L_x_4482:
[----:B------:R-:W-:Y:S05]  /*10220*/  BSYNC B2 ;  /* 0x0000000000027941 */ /* 0x000fea0003800000 */
.L_x_4481:
        /* <DEDUP_REMOVED lines=9> */
.L_x_4483:
        /* <DEDUP_REMOVED lines=15> */
.L_x_4484:
        /* <DEDUP_REMOVED lines=15> */
.L_x_4485:
        /* <DEDUP_REMOVED lines=15> */
.L_x_4486:
        /* <DEDUP_REMOVED lines=10> */
.L_x_4472:
[----:B------:R-:W-:Y:S05]  /*10630*/  BSYNC B1 ;  /* 0x0000000000017941 */ /* 0x000fea0003800000 */
.L_x_4471:
[----:B------:R-:W-:Y:S01]  /*10640*/  VIADD R6, R6, 0x1 ;  /* 0x0000000106067836 */ /* 0x000fe20000000000 */
[----:B------:R-:W-:Y:S01]  /*10650*/  LOP3.LUT P2, RZ, R18, 0x2, RZ, 0xc0, !PT ;  /* 0x0000000212ff7812 */ /* 0x000fe2000784c0ff */
[----:B------:R-:W-:Y:S03]  /*10660*/  BSSY B1, `(.L_x_4487) ;  /* 0x0000096000017945 */ /* 0x000fe60003800000 */
[----:B------:R-:W-:-:S04]  /*10670*/  ISETP.NE.AND P0, PT, R6, 0x2, PT ;  /* 0x000000020600780c */ /* 0x000fc80003f05270 */
[----:B------:R-:W-:Y:S02]  /*10680*/  SEL R2, RZ, 0x1, P0 ;  /* 0x00000001ff027807 */ /* 0x000fe40000000000 */
[----:B------:R-:W-:Y:S02]  /*10690*/  SEL R19, R6, RZ, P0 ;  /* 0x000000ff06137207 */ /* 0x000fe40000000000 */
[----:B------:R-:W-:-:S05]  /*106a0*/  LOP3.LUT R7, R7, R2, RZ, 0x3c, !PT ;  /* 0x0000000207077212 */ /* 0x000fca00078e3cff */
[----:B------:R2:W-:Y:S01]  /*106b0*/  STL [R1+0x8], R7 ;  /* 0x0000080701007387 */ /* 0x0005e20000100800 */
[----:B------:R-:W-:Y:S05]  /*106c0*/  @!P2 BRA `(.L_x_4488) ;  /* 0x00000008003ca947 */ /* 0x000fea0003800000 */
[----:B------:R-:W-:Y:S01]  /*106d0*/  LOP3.LUT P2, RZ, R18, 0x1, RZ, 0xc0, !PT ;  /* 0x0000000112ff7812 */ /* 0x000fe2000784c0ff */
[----:B------:R-:W-:-:S12]  /*106e0*/  VIADD R6, R0, 0xffffffff ;  /* 0xffffffff00067836 */ /* 0x000fd80000000000 */
[----:B------:R-:W-:Y:S05]  /*106f0*/  @!P2 BRA `(.L_x_4489) ;  /* 0x000000000050a947 */ /* 0x000fea0003800000 */
[----:B------:R-:W3:Y:S01]  /*10700*/  LDL R10, [R1+0xc] ;  /* 0x00000c00010a7983 */ /* 0x000ee20000100800 */
[----:B-1----:R-:W1:Y:S01]  /*10710*/  LDC R4, c[0x0][0x43c] ;  /* 0x00010f00ff047b82 */ /* 0x002e620000000800 */
[----:B------:R-:W-:Y:S02]  /*10720*/  ULDC.64 UR4, c[0x0][0x428] ;  /* 0x00010a0000047ab9 */ /* 0x000fe40000000a00 */
[----:B------:R-:W4:Y:S01]  /*10730*/  LDL R9, [R1] ;  /* 0x0000000001097983 */ /* 0x000f220000100800 */
        /* <DEDUP_REMOVED lines=8> */
[----:B---3--:R-:W-:-:S04]  /*107c0*/  IMAD R4, R10, UR4, RZ ;  /* 0x000000040a047c24 */ /* 0x008fc8000f8e02ff */
[C---:B----4-:R-:W-:Y:S02]  /*107d0*/  IMAD R4, R9.reuse, UR5, R4 ;  /* 0x0000000509047c24 */ /* 0x050fe4000f8e0204 */
[----:B------:R-:W-:Y:S01]  /*107e0*/  IMAD.WIDE.U32 R2, R9, UR4, R2 ;  /* 0x0000000409027c25 */ /* 0x000fe2000f8e0002 */
[----:B------:R-:W-:-:S03]  /*107f0*/  ULDC.64 UR4, c[0x0][0x418] ;  /* 0x0001060000047ab9 */ /* 0x000fc60000000a00 */
[----:B------:R-:W-:Y:S01]  /*10800*/  IMAD.IADD R3, R4, 0x1, R3 ;  /* 0x0000000104037824 */ /* 0x000fe200078e0203 */
[----:B------:R-:W-:-:S04]  /*10810*/  LEA R4, P0, R2, UR4, 0x2 ;  /* 0x0000000402047c11 */ /* 0x000fc8000f8010ff */
[----:B------:R-:W-:-:S05]  /*10820*/  LEA.HI.X R5, R2, UR5, R3, 0x2, P0 ;  /* 0x0000000502057c11 */ /* 0x000fca00080f1403 */
[----:B------:R3:W5:Y:S04]  /*10830*/  LDG.E R16, desc[UR60][R4.64] ;  /* 0x0000003c04107981 */ /* 0x000768000c1e1900 */
.L_x_4489:
[----:B------:R-:W4:Y:S01]  /*10840*/  S2R R2, SR_TID.X ;  /* 0x0000000000027919 */ /* 0x000f220000002100 */
[----:B-1-3--:R-:W-:Y:S01]  /*10850*/  IMAD R4, R19, 0x8, R17 ;  /* 0x0000000813047824 */ /* 0x00afe200078e0211 */
[----:B------:R-:W-:Y:S01]  /*10860*/  BSSY B2, `(.L_x_4490) ;  /* 0x0000006000027945 */ /* 0x000fe20003800000 */
[----:B----4-:R-:W-:Y:S02]  /*10870*/  LOP3.LUT R3, R2, 0x7f, RZ, 0xc0, !PT ;  /* 0x0000007f02037812 */ /* 0x010fe400078ec0ff */
[----:B------:R-:W-:Y:S02]  /*10880*/  SHF.L.U32 R2, R7, 0x1f, RZ ;  /* 0x0000001f07027819 */ /* 0x000fe400000006ff */
[----:B------:R-:W-:Y:S02]  /*10890*/  ISETP.NE.AND P1, PT, R3, RZ, PT ;  /* 0x000000ff0300720c */ /* 0x000fe40003f25270 */
[----:B------:R-:W1:Y:S02]  /*108a0*/  SYNCS.PHASECHK.TRANS64.TRYWAIT P0, [R4+URZ+0x32440], R2 ;  /* 0x03244002040075a7 */ /* 0x000e64000800017f */
[----:B-1----:R-:W-:Y:S09]  /*108b0*/  @!P0 BRA `(.L_x_4491) ;  /* 0x0000002c002c8947 */ /* 0x002ff20003800000 */
.L_x_4571:
[----:B------:R-:W-:Y:S05]  /*108c0*/  BSYNC B2 ;  /* 0x0000000000027941 */ /* 0x000fea0003800000 */
.L_x_4490:
        /* <DEDUP_REMOVED lines=9> */
.L_x_4493:
[----:B------:R-:W-:Y:S05]  /*10960*/  BSYNC B2 ;  /* 0x0000000000027941 */ /* 0x000fea0003800000 */
.L_x_4492:
[----:B--2---:R-:W-:Y:S01]  /*10970*/  IMAD.MOV.U32 R7, RZ, RZ, RZ ;  /* 0x000000ffff077224 */ /* 0x004fe200078e00ff */
        /* <DEDUP_REMOVED lines=10> */
.L_x_4494:
        /* <DEDUP_REMOVED lines=13> */
.L_x_4572:
[----:B------:R-:W-:Y:S05]  /*10af0*/  BSYNC B2 ;  /* 0x0000000000027941 */ /* 0x000fea0003800000 */
.L_x_4495:
        /* <DEDUP_REMOVED lines=11> */
.L_x_4498:
[----:B------:R-:W-:Y:S05]  /*10bb0*/  BSYNC B2 ;  /* 0x0000000000027941 */ /* 0x000fea0003800000 */
.L_x_4497:
        /* <DEDUP_REMOVED lines=9> */
.L_x_4499:
        /* <DEDUP_REMOVED lines=15> */
.L_x_4500:
        /* <DEDUP_REMOVED lines=15> */
.L_x_4501:
        /* <DEDUP_REMOVED lines=15> */
.L_x_4502:
        /* <DEDUP_REMOVED lines=10> */
.L_x_4488:
[----:B------:R-:W-:Y:S05]  /*10fc0*/  BSYNC B1 ;  /* 0x0000000000017941 */ /* 0x000fea0003800000 */
.L_x_4487:
[C---:B------:R-:W-:Y:S01]  /*10fd0*/  ISETP.GT.AND P0, PT, R0.reuse, 0x1, PT ;  /* 0x000000010000780c */ /* 0x040fe20003f04270 */
[----:B------:R-:W-:-:S12]  /*10fe0*/  VIADD R0, R0, 0xfffffffe ;  /* 0xfffffffe00007836 */ /* 0x000fd80000000000 */
[----:B------:R-:W-:Y:S05]  /*10ff0*/  @P0 BRA `(.L_x_4503) ;  /* 0xffffffec00280947 */ /* 0x000fea000383ffff */
.L_x_4470:
[----:B------:R-:W-:Y:S05]  /*11000*/  BSYNC B0 ;  /* 0x0000000000007941 */ /* 0x000fea0003800000 */
.L_x_4452:
        /* <DEDUP_REMOVED lines=20> */
[----:B--2---:R-:W0:Y:S01]  /*11150*/  POPC R7, R4 ;  /* 0x0000000400077309 */ /* 0x004e220000000000 */
[----:B---3--:R-:W0:Y:S02]  /*11160*/  SHFL.IDX PT, R0, R3, R0, 0x1f ;  /* 0x00001f0003007589 */ /* 0x008e2400000e0000 */
[----:B0-----:R-:W-:-:S05]  /*11170*/  IADD3 R0, R0, UR44, R7 ;  /* 0x0000002c00007c10 */ /* 0x001fca000fffe007 */
[----:B------:R3:W-:Y:S02]  /*11180*/  STL [R1+0x14], R0 ;  /* 0x0000140001007387 */ /* 0x0007e40000100800 */
.L_x_4505:
[----:B------:R-:W-:Y:S05]  /*11190*/  BSYNC B0 ;  /* 0x0000000000007941 */ /* 0x000fea0003800000 */
.L_x_4504:
[----:B------:R-:W-:-:S07]  /*111a0*/  SEL R19, R19, RZ, P1 ;  /* 0x000000ff13137207 */ /* 0x000fce0000800000 */
.L_x_4418:
[----:B------:R-:W-:Y:S05]  /*111b0*/  BSYNC B7 ;  /* 0x0000000000077941 */ /* 0x000fea0003800000 */
.L_x_4416:
[----:B0-----:R0:W5:Y:S01]  /*111c0*/  LDL R2, [R1+0x14] ;  /* 0x0000140001027983 */ /* 0x0011620000100800 */
[----:B------:R-:W-:-:S13]  /*111d0*/  LOP3.LUT P1, RZ, R18, 0x80, RZ, 0xc0, !PT ;  /* 0x0000008012ff7812 */ /* 0x000fda000782c0ff */
        /* <DEDUP_REMOVED lines=11> */
.L_x_4506:
[----:B------:R-:W-:-:S03]  /*11290*/  UMOV UR4, 0xffffffff ;  /* 0xffffffff00047882 */ /* 0x000fc60000000000 */
[----:B------:R-:W-:Y:S05]  /*112a0*/  BRA.DIV UR4, `(.L_x_4508) ;  /* 0x0000002204d87947 */ /* 0x000fea000b800000 */
[----:B-----5:R0:W4:Y:S02]  /*112b0*/  SHFL.IDX PT, R14, R2, RZ, 0x1f ;  /* 0x00001fff020e7589 */ /* 0x02012400000e0000 */
.L_x_4575:
[----:B------:R-:W5:Y:S01]  /*112c0*/  @!P0 S2R R3, SR_CgaCtaId ;  /* 0x0000000000038919 */ /* 0x000f620000008800 */
[----:B------:R-:W-:Y:S05]  /*112d0*/  WARPSYNC.ALL ;  /* 0x0000000000007948 */ /* 0x000fea0003800000 */
[----:B------:R-:W-:Y:S01]  /*112e0*/  BAR.SYNC.DEFER_BLOCKING 0x4, 0x180 ;  /* 0x0106000000007b1d */ /* 0x000fe20000010000 */
[----:B---3--:R-:W-:-:S05]  /*112f0*/  @!P0 MOV R0, 0x400 ;  /* 0x0000040000008802 */ /* 0x008fca0000000f00 */
[----:B----4-:R3:W-:Y:S01]  /*11300*/  STL [R1+0x14], R14 ;  /* 0x0000140e01007387 */ /* 0x0107e20000100800 */
[----:B-----5:R-:W-:-:S05]  /*11310*/  @!P0 LEA R17, R3, R0, 0x18 ;  /* 0x0000000003118211 */ /* 0x020fca00078ec0ff */
[----:B------:R3:W-:Y:S01]  /*11320*/  @!P0 STS [R17+0x324d0], R2 ;  /* 0x0324d00211008388 */ /* 0x0007e20000000800 */
[----:B------:R-:W-:Y:S06]  /*11330*/  BAR.ARV 0x5, 0x180 ;  /* 0x0146000000007b1d */ /* 0x000fec0000002000 */
.L_x_4507:
[----:B---3--:R-:W3:Y:S01]  /*11340*/  LDL R0, [R1+0x14] ;  /* 0x0000140001007983 */ /* 0x008ee20000100800 */
[----:B------:R-:W-:Y:S02]  /*11350*/  ULDC UR4, c[0x0][0xd38] ;  /* 0x00034e0000047ab9 */ /* 0x000fe40000000800 */
[----:B---3--:R-:W-:-:S13]  /*11360*/  ISETP.GE.AND P0, PT, R0, UR4, PT ;  /* 0x0000000400007c0c */ /* 0x008fda000bf06270 */
[----:B------:R-:W-:Y:S05]  /*11370*/  @!P0 BRA `(.L_x_4509) ;  /* 0xffffffb0008c8947 */ /* 0x000fea000383ffff */
.L_x_4413:
[----:B0-----:R-:W3:Y:S01]  /*11380*/  LDL.LU R0, [R1+0x38] ;  /* 0x0000380001007983 */ /* 0x001ee20000300800 */
[----:B------:R-:W-:Y:S01]  /*11390*/  BSSY B0, `(.L_x_4510) ;  /* 0x000000b000007945 */ /* 0x000fe20003800000 */
[----:B-1----:R-:W0:Y:S01]  /*113a0*/  S2R R5, SR_CgaCtaId ;  /* 0x0000000000057919 */ /* 0x002e220000008800 */
[----:B---3--:R-:W-:-:S05]  /*113b0*/  VIADD R0, R0, 0x1 ;  /* 0x0000000100007836 */ /* 0x008fca0000000000 */
[----:B----4-:R-:W-:-:S04]  /*113c0*/  LEA.HI R2, R0, R0, RZ, 0x1 ;  /* 0x0000000000027211 */ /* 0x010fc800078f08ff */
[----:B------:R-:W-:-:S05]  /*113d0*/  LOP3.LUT R3, R2, 0xfffffffe, RZ, 0xc0, !PT ;  /* 0xfffffffe02037812 */ /* 0x000fca00078ec0ff */
[----:B------:R-:W-:Y:S01]  /*113e0*/  IMAD.IADD R3, R0, 0x1, -R3 ;  /* 0x0000000100037824 */ /* 0x000fe200078e0a03 */
[----:B------:R-:W-:-:S04]  /*113f0*/  MOV R0, 0x400 ;  /* 0x0000040000007802 */ /* 0x000fc80000000f00 */
[----:B0-----:R-:W-:Y:S02]  /*11400*/  LEA R0, R5, R0, 0x18 ;  /* 0x0000000005007211 */ /* 0x001fe400078ec0ff */
[----:B------:R-:W-:-:S04]  /*11410*/  SHF.L.U32 R3, R3, 0x1f, RZ ;  /* 0x0000001f03037819 */ /* 0x000fc800000006ff */
[----:B------:R-:W0:Y:S02]  /*11420*/  SYNCS.PHASECHK.TRANS64.TRYWAIT P0, [R0+URZ+0x32420], R3 ;  /* 0x03242003000075a7 */ /* 0x000e24000800017f */
[----:B0-----:R-:W-:Y:S05]  /*11430*/  @!P0 BRA `(.L_x_4511) ;  /* 0x00000020009c8947 */ /* 0x001fea0003800000 */
.L_x_4576:
[----:B------:R-:W-:Y:S05]  /*11440*/  BSYNC B0 ;  /* 0x0000000000007941 */ /* 0x000fea0003800000 */
.L_x_4510:
[----:B------:R-:W-:-:S03]  /*11450*/  UMOV UR4, 0xffffffff ;  /* 0xffffffff00047882 */ /* 0x000fc60000000000 */
[----:B------:R-:W-:Y:S05]  /*11460*/  BRA.DIV UR4, `(.L_x_4512) ;  /* 0x0000002204a47947 */ /* 0x000fea000b800000 */
[----:B------:R-:W1:Y:S02]  /*11470*/  S2R R2, SR_TID.X ;  /* 0x0000000000027919 */ /* 0x000e640000002100 */
[----:B-1----:R-:W-:-:S04]  /*11480*/  SHF.R.U32.HI R2, RZ, 0x5, R2 ;  /* 0x00000005ff027819 */ /* 0x002fc80000011602 */
[----:B------:R-:W-:-:S05]  /*11490*/  LOP3.LUT R2, R2, 0x3, RZ, 0xc0, !PT ;  /* 0x0000000302027812 */ /* 0x000fca00078ec0ff */
[----:B------:R1:W3:Y:S02]  /*114a0*/  SHFL.IDX PT, R14, R2, RZ, 0x1f ;  /* 0x00001fff020e7589 */ /* 0x0002e400000e0000 */
.L_x_4579:
[----:B---3--:R-:W-:Y:S01]  /*114b0*/  ISETP.NE.AND P0, PT, R14, RZ, PT ;  /* 0x000000ff0e00720c */ /* 0x008fe20003f05270 */
[----:B------:R-:W-:-:S12]  /*114c0*/  BSSY B0, `(.L_x_4513) ;  /* 0x0000027000007945 */ /* 0x000fd80003800000 */
[----:B------:R-:W-:Y:S05]  /*114d0*/  @P0 BRA `(.L_x_4514) ;  /* 0x0000000000940947 */ /* 0x000fea0003800000 */
[----:B------:R-:W-:-:S03]  /*114e0*/  UMOV UR4, 0xffffffff ;  /* 0xffffffff00047882 */ /* 0x000fc60000000000 */
[----:B------:R-:W-:Y:S05]  /*114f0*/  BRA.DIV UR4, `(.L_x_4515) ;  /* 0x0000002204b47947 */ /* 0x000fea000b800000 */
[----:B------:R-:W-:-:S13]  /*11500*/  ELECT P6, URZ, PT ;  /* 0x00000000003f782f */ /* 0x000fda00038c0000 */
.L_x_4582:
[----:B------:R-:W-:Y:S05]  /*11510*/  @!P6 BRA `(.L_x_4514) ;  /* 0x000000000084e947 */ /* 0x000fea0003800000 */
[----:B-1----:R-:W3:Y:S02]  /*11520*/  LDL R2, [R1+0x4c] ;  /* 0x00004c0001027983 */ /* 0x002ee40000100800 */
[----:B---3--:R-:W-:-:S13]  /*11530*/  R2UR UR4, R2 ;  /* 0x00000000020472ca */ /* 0x008fda00000e0000 */
[----:B------:R-:W-:-:S06]  /*11540*/  ULOP3.LUT UR4, UR4, 0x2, URZ, 0xfc, !UPT ;  /* 0x0000000204047892 */ /* 0x000fcc000f8efc3f */
[----:B------:R-:W-:-:S05]  /*11550*/  IMAD.U32 R2, RZ, RZ, UR4 ;  /* 0x00000004ff027e24 */ /* 0x000fca000f8e00ff */
[----:B------:R-:W-:-:S13]  /*11560*/  ISETP.NE.AND P2, PT, R2, 0x3, PT ;  /* 0x000000030200780c */ /* 0x000fda0003f45270 */
[----:B------:R-:W-:Y:S05]  /*11570*/  @!P2 BRA `(.L_x_4516) ;  /* 0x000000000004a947 */ /* 0x000fea0003800000 */
[----:B------:R-:W-:Y:S01]  /*11580*/  BPT.TRAP 0x1 ;  /* 0x000000040000795c */ /* 0x000fe20000300000 */
.L_x_4516:
[----:B--2---:R-:W2:Y:S01]  /*11590*/  LDL.LU R7, [R1+0x8] ;  /* 0x0000080001077983 */ /* 0x004ea20000300800 */
        /* <DEDUP_REMOVED lines=12> */
.L_x_4583:
[----:B------:R-:W1:Y:S02]  /*11660*/  SYNCS.PHASECHK.TRANS64.TRYWAIT P0, [R7+URZ], R2 ;  /* 0x00000002070075a7 */ /* 0x000e64000800017f */
[----:B-1----:R-:W-:Y:S05]  /*11670*/  @!P0 BRA `(.L_x_4518) ;  /* 0x0000002000888947 */ /* 0x002fea0003800000 */
.L_x_4584:
[----:B------:R-:W-:Y:S05]  /*11680*/  @!P2 BRA `(.L_x_4519) ;  /* 0x000000000004a947 */ /* 0x000fea0003800000 */
[----:B------:R-:W-:Y:S01]  /*11690*/  BPT.TRAP 0x1 ;  /* 0x000000040000795c */ /* 0x000fe20000300000 */
.L_x_4519:
[----:B------:R-:W-:-:S04]  /*116a0*/  VIADD R0, R0, 0x32460 ;  /* 0x0003246000007836 */ /* 0x000fc80000000000 */
[----:B------:R-:W-:-:S04]  /*116b0*/  IMAD R4, R19, 0x8, R0 ;  /* 0x0000000813047824 */ /* 0x000fc800078e0200 */
[----:B------:R-:W2:Y:S02]  /*116c0*/  SYNCS.PHASECHK.TRANS64.TRYWAIT P0, [R4+URZ], R5 ;  /* 0x00000005040075a7 */ /* 0x000ea4000800017f */
[----:B--2---:R-:W-:Y:S05]  /*116d0*/  @!P0 BRA `(.L_x_4520) ;  /* 0x0000002000848947 */ /* 0x004fea0003800000 */
.L_x_4585:
[----:B------:R-:W-:-:S07]  /*116e0*/  IMAD R3, R3, 0x8, R0 ;  /* 0x0000000803037824 */ /* 0x000fce00078e0200 */
.L_x_4521:
[----:B---3--:R3:W4:Y:S02]  /*116f0*/  SYNCS.PHASECHK.TRANS64.TRYWAIT P0, [R3+URZ], R2 ;  /* 0x00000002030075a7 */ /* 0x008724000800017f */
[----:B----4-:R-:W-:Y:S05]  /*11700*/  @!P0 NANOSLEEP.SYNCS 0x989680 ;  /* 0x009896800000895d */ /* 0x010fea0003900000 */
[----:B------:R-:W4:Y:S02]  /*11710*/  @!P0 SYNCS.PHASECHK.TRANS64 P0, [R3+URZ], R2 ;  /* 0x00000002030085a7 */ /* 0x000f24000800007f */
[----:B----4-:R-:W-:Y:S05]  /*11720*/  @!P0 BRA `(.L_x_4521) ;  /* 0xfffffffc00f08947 */ /* 0x010fea000383ffff */
.L_x_4514:
[----:B------:R-:W-:Y:S05]  /*11730*/  BSYNC B0 ;  /* 0x0000000000007941 */ /* 0x000fea0003800000 */
.L_x_4513:
[----:B------:R-:W-:Y:S05]  /*11740*/  EXIT ;  /* 0x000000000000794d */ /* 0x000fea0003800000 */
.L_x_4365:
[----:B0-----:R0:W1:Y:S02]  /*11750*/  SYNCS.PHASECHK.TRANS64.TRYWAIT P0, [R5+URZ+0x32400], R2 ;  /* 0x03240002050075a7 */ /* 0x001064000800017f */
[----:B-1----:R-:W-:Y:S05]  /*11760*/  @!P0 NANOSLEEP.SYNCS 0x989680 ;  /* 0x009896800000895d */ /* 0x002fea0003900000 */
[----:B------:R-:W1:Y:S02]  /*11770*/  @!P0 SYNCS.PHASECHK.TRANS64 P0, [R5+URZ+0x32400], R2 ;  /* 0x03240002050085a7 */ /* 0x000e64000800007f */
[----:B-1----:R-:W-:Y:S05]  /*11780*/  @!P0 BRA `(.L_x_4365) ;  /* 0xfffffffc00f08947 */ /* 0x002fea000383ffff */
[----:B------:R-:W-:Y:S05]  /*11790*/  BRA `(.L_x_4522) ;  /* 0xffffff0000c07947 */ /* 0x000fea000383ffff */
.L_x_4369:
[----:B--2---:R2:W3:Y:S02]  /*117a0*/  SYNCS.PHASECHK.TRANS64.TRYWAIT P1, [R0+URZ+0x32430], R3 ;  /* 0x03243003000075a7 */ /* 0x0044e4000802017f */
[----:B---3--:R-:W-:Y:S05]  /*117b0*/  @!P1 NANOSLEEP.SYNCS 0x989680 ;  /* 0x009896800000995d */ /* 0x008fea0003900000 */
[----:B------:R-:W3:Y:S02]  /*117c0*/  @!P1 SYNCS.PHASECHK.TRANS64 P1, [R0+URZ+0x32430], R3 ;  /* 0x03243003000095a7 */ /* 0x000ee4000802007f */
[----:B---3--:R-:W-:Y:S05]  /*117d0*/  @!P1 BRA `(.L_x_4369) ;  /* 0xfffffffc00f09947 */ /* 0x008fea000383ffff */
[----:B------:R-:W-:Y:S05]  /*117e0*/  BRA `(.L_x_4368) ;  /* 0xffffff0000f07947 */ /* 0x000fea000383ffff */
.L_x_4370:
[----:B---3--:R3:W4:Y:S02]  /*117f0*/  SYNCS.PHASECHK.TRANS64.TRYWAIT P1, [R5+URZ+0x32410], R2 ;  /* 0x03241002050075a7 */ /* 0x008724000802017f */
[----:B----4-:R-:W-:Y:S05]  /*11800*/  @!P1 NANOSLEEP.SYNCS 0x989680 ;  /* 0x009896800000995d */ /* 0x010fea0003900000 */
[----:B------:R-:W4:Y:S02]  /*11810*/  @!P1 SYNCS.PHASECHK.TRANS64 P1, [R5+URZ+0x32410], R2 ;  /* 0x03241002050095a7 */ /* 0x000f24000802007f */
[----:B----4-:R-:W-:Y:S05]  /*11820*/  @!P1 BRA `(.L_x_4370) ;  /* 0xfffffffc00f09947 */ /* 0x010fea000383ffff */
[----:B------:R-:W-:Y:S05]  /*11830*/  BRA `(.L_x_4523) ;  /* 0xffffff04009c7947 */ /* 0x000fea000383ffff */
.L_x_4374:
[----:B------:R0:W0:Y:S02]  /*11840*/  SYNCS.PHASECHK.TRANS64.TRYWAIT P1, [R0+URZ+0x32450], R3 ;  /* 0x03245003000075a7 */ /* 0x000024000802017f */
[----:B0-----:R-:W-:Y:S05]  /*11850*/  @!P1 NANOSLEEP.SYNCS 0x989680 ;  /* 0x009896800000995d */ /* 0x001fea0003900000 */
[----:B------:R-:W0:Y:S02]  /*11860*/  @!P1 SYNCS.PHASECHK.TRANS64 P1, [R0+URZ+0x32450], R3 ;  /* 0x03245003000095a7 */ /* 0x000e24000802007f */
[----:B0-----:R-:W-:Y:S05]  /*11870*/  @!P1 BRA `(.L_x_4374) ;  /* 0xfffffffc00f09947 */ /* 0x001fea000383ffff */
[----:B------:R-:W-:Y:S05]  /*11880*/  BRA `(.L_x_4373) ;  /* 0xffffff0400a87947 */ /* 0x000fea000383ffff */
.L_x_4379:
[----:B-1----:R-:W-:-:S04]  /*11890*/  IMAD.U32 R20, RZ, RZ, UR4 ;  /* 0x00000004ff147e24 */ /* 0x002fc8000f8e00ff */
[----:B------:R1:W2:Y:S03]  /*118a0*/  SYNCS.PHASECHK.TRANS64.TRYWAIT P3, [R20+URZ+0x32430], R13 ;  /* 0x0324300d140075a7 */ /* 0x0002a6000806017f */
[----:B--2---:R-:W-:Y:S05]  /*118b0*/  @!P3 NANOSLEEP.SYNCS 0x989680 ;  /* 0x009896800000b95d */ /* 0x004fea0003900000 */
[----:B------:R-:W2:Y:S02]  /*118c0*/  @!P3 SYNCS.PHASECHK.TRANS64 P3, [R20+URZ+0x32430], R13 ;  /* 0x0324300d1400b5a7 */ /* 0x000ea4000806007f */
[----:B--2---:R-:W-:Y:S05]  /*118d0*/  @!P3 BRA `(.L_x_4379) ;  /* 0xfffffffc00ecb947 */ /* 0x004fea000383ffff */
[----:B------:R-:W-:Y:S05]  /*118e0*/  BRA `(.L_x_4378) ;  /* 0xffffff28006c7947 */ /* 0x000fea000383ffff */
.L_x_4383:
[----:B-1----:R-:W-:-:S04]  /*118f0*/  IMAD.U32 R20, RZ, RZ, UR4 ;  /* 0x00000004ff147e24 */ /* 0x002fc8000f8e00ff */
[----:B------:R1:W3:Y:S03]  /*11900*/  SYNCS.PHASECHK.TRANS64.TRYWAIT P3, [R20+URZ+0x32450], R13 ;  /* 0x0324500d140075a7 */ /* 0x0002e6000806017f */
[----:B---3--:R-:W-:Y:S05]  /*11910*/  @!P3 NANOSLEEP.SYNCS 0x989680 ;  /* 0x009896800000b95d */ /* 0x008fea0003900000 */
[----:B------:R-:W3:Y:S02]  /*11920*/  @!P3 SYNCS.PHASECHK.TRANS64 P3, [R20+URZ+0x32450], R13 ;  /* 0x0324500d1400b5a7 */ /* 0x000ee4000806007f */
[----:B---3--:R-:W-:Y:S05]  /*11930*/  @!P3 BRA `(.L_x_4383) ;  /* 0xfffffffc00ecb947 */ /* 0x008fea000383ffff */
[----:B------:R-:W-:Y:S05]  /*11940*/  BRA `(.L_x_4382) ;  /* 0xffffff2800e87947 */ /* 0x000fea000383ffff */
.L_x_4389:
[----:B--2---:R-:W-:-:S04]  /*11950*/  IMAD.U32 R20, RZ, RZ, UR4 ;  /* 0x00000004ff147e24 */ /* 0x004fc8000f8e00ff */
[----:B------:R2:W3:Y:S03]  /*11960*/  SYNCS.PHASECHK.TRANS64.TRYWAIT P1, [R20+URZ+0x32430], R13 ;  /* 0x0324300d140075a7 */ /* 0x0004e6000802017f */
[----:B---3--:R-:W-:Y:S05]  /*11970*/  @!P1 NANOSLEEP.SYNCS 0x989680 ;  /* 0x009896800000995d */ /* 0x008fea0003900000 */
[----:B------:R-:W3:Y:S02]  /*11980*/  @!P1 SYNCS.PHASECHK.TRANS64 P1, [R20+URZ+0x32430], R13 ;  /* 0x0324300d140095a7 */ /* 0x000ee4000802007f */
[----:B---3--:R-:W-:Y:S05]  /*11990*/  @!P1 BRA `(.L_x_4389) ;  /* 0xfffffffc00ec9947 */ /* 0x008fea000383ffff */
[----:B------:R-:W-:Y:S05]  /*119a0*/  BRA `(.L_x_4388) ;  /* 0xffffff5000d87947 */ /* 0x000fea000383ffff */
.L_x_4393:
[----:B--2---:R-:W-:-:S04]  /*119b0*/  IMAD.U32 R20, RZ, RZ, UR4 ;  /* 0x00000004ff147e24 */ /* 0x004fc8000f8e00ff */
[----:B------:R2:W4:Y:S03]  /*119c0*/  SYNCS.PHASECHK.TRANS64.TRYWAIT P1, [R20+URZ+0x32450], R13 ;  /* 0x0324500d140075a7 */ /* 0x000526000802017f */
[----:B----4-:R-:W-:Y:S05]  /*119d0*/  @!P1 NANOSLEEP.SYNCS 0x989680 ;  /* 0x009896800000995d */ /* 0x010fea0003900000 */
[----:B------:R-:W4:Y:S02]  /*119e0*/  @!P1 SYNCS.PHASECHK.TRANS64 P1, [R20+URZ+0x32450], R13 ;  /* 0x0324500d140095a7 */ /* 0x000f24000802007f */
[----:B----4-:R-:W-:Y:S05]  /*119f0*/  @!P1 BRA `(.L_x_4393) ;  /* 0xfffffffc00ec9947 */ /* 0x010fea000383ffff */
[----:B------:R-:W-:Y:S05]  /*11a00*/  BRA `(.L_x_4392) ;  /* 0xffffff5400547947 */ /* 0x000fea000383ffff */
.L_x_4424:
[----:B------:R-:W-:Y:S02]  /*11a10*/  IMAD.MOV.U32 R13, RZ, RZ, R4 ;  /* 0x000000ffff0d7224 */ /* 0x000fe400078e0004 */
[----:B------:R-:W-:Y:S02]  /*11a20*/  IMAD.MOV.U32 R12, RZ, RZ, RZ ;  /* 0x000000ffff0c7224 */ /* 0x000fe400078e00ff */
[----:B------:R-:W-:Y:S02]  /*11a30*/  IMAD.MOV.U32 R11, RZ, RZ, 0x1f ;  /* 0x0000001fff0b7424 */ /* 0x000fe400078e00ff */
[----:B------:R-:W-:-:S07]  /*11a40*/  IMAD.MOV.U32 R15, RZ, RZ, -0x1 ;  /* 0xffffffffff0f7424 */ /* 0x000fce00078e00ff */
[----:B0-----:R-:W-:Y:S05]  /*11a50*/  WARPSYNC.COLLECTIVE R15, `(.L_x_4524) ;  /* 0x000000000f087348 */ /* 0x001fea0003c00000 */
[----:B------:R1:W2:Y:S02]  /*11a60*/  SHFL.IDX P6, R14, R13, R12, R11 ;  /* 0x0000000c0d0e7389 */ /* 0x0002a400000c000b */
[----:B012---:R-:W-:Y:S01]  /*11a70*/  ENDCOLLECTIVE ;  /* 0x000000000000791b */ /* 0x007fe20003800000 */
.L_x_4524:
[----:B------:R-:W-:Y:S05]  /*11a80*/  BRA `(.L_x_4525) ;  /* 0xffffffb4008c7947 */ /* 0x000fea000383ffff */
.L_x_4426:
[----:B------:R-:W-:Y:S01]  /*11a90*/  BSSY B0, `(.L_x_4526) ;  /* 0x0000006000007945 */ /* 0x000fe20003800000 */
[----:B------:R-:W-:-:S07]  /*11aa0*/  IMAD.MOV.U32 R15, RZ, RZ, -0x1 ;  /* 0xffffffffff0f7424 */ /* 0x000fce00078e00ff */
[----:B01----:R-:W-:Y:S05]  /*11ab0*/  WARPSYNC.COLLECTIVE R15, `(.L_x_4527) ;  /* 0x000000000f0c7348 */ /* 0x003fea0003c00000 */
[----:B------:R-:W-:Y:S02]  /*11ac0*/  ELECT P6, UR62, PT ;  /* 0x00000000003e782f */ /* 0x000fe400038c0000 */
[----:B------:R-:W-:Y:S01]  /*11ad0*/  MOV R14, UR62 ;  /* 0x0000003e000e7c02 */ /* 0x000fe20008000f00 */
[----:B01----:R-:W-:Y:S10]  /*11ae0*/  ENDCOLLECTIVE ;  /* 0x000000000000791b */ /* 0x003ff40003800000 */
.L_x_4527:
[----:B------:R-:W-:Y:S05]  /*11af0*/  BSYNC B0 ;  /* 0x0000000000007941 */ /* 0x000fea0003800000 */
.L_x_4526:
[----:B------:R-:W-:Y:S05]  /*11b00*/  BRA `(.L_x_4528) ;  /* 0xffffffb400907947 */ /* 0x000fea000383ffff */
.L_x_4428:
[----:B--2---:R2:W3:Y:S02]  /*11b10*/  SYNCS.PHASECHK.TRANS64.TRYWAIT P0, [R0+URZ+0x32440], R2 ;  /* 0x03244002000075a7 */ /* 0x0044e4000800017f */
[----:B---3--:R-:W-:Y:S05]  /*11b20*/  @!P0 NANOSLEEP.SYNCS 0x989680 ;  /* 0x009896800000895d */ /* 0x008fea0003900000 */
[----:B------:R-:W3:Y:S02]  /*11b30*/  @!P0 SYNCS.PHASECHK.TRANS64 P0, [R0+URZ+0x32440], R2 ;  /* 0x03244002000085a7 */ /* 0x000ee4000800007f */
[----:B---3--:R-:W-:Y:S05]  /*11b40*/  @!P0 BRA `(.L_x_4428) ;  /* 0xfffffffc00f08947 */ /* 0x008fea000383ffff */
[----:B------:R-:W-:Y:S05]  /*11b50*/  BRA `(.L_x_4529) ;  /* 0xffffffb400e87947 */ /* 0x000fea000383ffff */
.L_x_4432:
[----:B------:R-:W-:Y:S02]  /*11b60*/  IMAD.MOV.U32 R13, RZ, RZ, R3 ;  /* 0x000000ffff0d7224 */ /* 0x000fe400078e0003 */
[----:B------:R-:W-:Y:S02]  /*11b70*/  IMAD.MOV.U32 R12, RZ, RZ, RZ ;  /* 0x000000ffff0c7224 */ /* 0x000fe400078e00ff */
[----:B------:R-:W-:Y:S02]  /*11b80*/  IMAD.MOV.U32 R11, RZ, RZ, 0x181f ;  /* 0x0000181fff0b7424 */ /* 0x000fe400078e00ff */
[----:B------:R-:W-:Y:S02]  /*11b90*/  IMAD.MOV.U32 R15, RZ, RZ, -0x1 ;  /* 0xffffffffff0f7424 */ /* 0x000fe400078e00ff */
[----:B------:R-:W-:-:S07]  /*11ba0*/  IMAD.U32 R7, RZ, RZ, UR42 ;  /* 0x0000002aff077e24 */ /* 0x000fce000f8e00ff */
[----:B-----5:R-:W-:Y:S05]  /*11bb0*/  WARPSYNC.COLLECTIVE R15, `(.L_x_4530) ;  /* 0x000000000f087348 */ /* 0x020fea0003c00000 */
[----:B------:R0:W1:Y:S02]  /*11bc0*/  SHFL.IDX P6, R14, R13, R12, R11 ;  /* 0x0000000c0d0e7389 */ /* 0x00006400000c000b */
[----:B01---5:R-:W-:Y:S01]  /*11bd0*/  ENDCOLLECTIVE ;  /* 0x000000000000791b */ /* 0x023fe20003800000 */
.L_x_4530:
[----:B------:R-:W-:-:S05]  /*11be0*/  IMAD R10, R7, 0x80, R10 ;  /* 0x00000080070a7824 */ /* 0x000fca00078e020a */
[----:B------:R0:W-:Y:S01]  /*11bf0*/  STL [R1+0x10], R10 ;  /* 0x0000100a01007387 */ /* 0x0001e20000100800 */
[----:B------:R-:W-:Y:S02]  /*11c00*/  IMAD.MOV.U32 R13, RZ, RZ, R0 ;  /* 0x000000ffff0d7224 */ /* 0x000fe400078e0000 */
[----:B------:R-:W-:-:S07]  /*11c10*/  IMAD.MOV.U32 R4, RZ, RZ, R14 ;  /* 0x000000ffff047224 */ /* 0x000fce00078e000e */
[----:B0-----:R-:W-:Y:S05]  /*11c20*/  WARPSYNC.COLLECTIVE R15, `(.L_x_4531) ;  /* 0x000000000f087348 */ /* 0x001fea0003c00000 */
[----:B------:R1:W2:Y:S02]  /*11c30*/  SHFL.IDX P6, R14, R13, R12, R11 ;  /* 0x0000000c0d0e7389 */ /* 0x0002a400000c000b */
[----:B012---:R-:W-:Y:S01]  /*11c40*/  ENDCOLLECTIVE ;  /* 0x000000000000791b */ /* 0x007fe20003800000 */
.L_x_4531:
        /* <DEDUP_REMOVED lines=9> */
.L_x_4532:
        /* <DEDUP_REMOVED lines=10> */
.L_x_4533:
        /* <DEDUP_REMOVED lines=13> */
.L_x_4534:
        /* <DEDUP_REMOVED lines=16> */
.L_x_4535:
[----:B------:R-:W-:Y:S02]  /*11f50*/  IMAD.MOV.U32 R13, RZ, RZ, R3 ;  /* 0x000000ffff0d7224 */ /* 0x000fe400078e0003 */
[----:B------:R-:W-:Y:S02]  /*11f60*/  IMAD.MOV.U32 R12, RZ, RZ, 0x3 ;  /* 0x00000003ff0c7424 */ /* 0x000fe400078e00ff */
[----:B------:R-:W-:-:S07]  /*11f70*/  IMAD.MOV.U32 R5, RZ, RZ, R14 ;  /* 0x000000ffff057224 */ /* 0x000fce00078e000e */
[----:B------:R-:W-:Y:S05]  /*11f80*/  WARPSYNC.COLLECTIVE R15, `(.L_x_4536) ;  /* 0x000000000f087348 */ /* 0x000fea0003c00000 */
[----:B------:R0:W1:Y:S02]  /*11f90*/  SHFL.IDX P6, R14, R13, R12, R11 ;  /* 0x0000000c0d0e7389 */ /* 0x00006400000c000b */
[----:B01----:R-:W-:Y:S01]  /*11fa0*/  ENDCOLLECTIVE ;  /* 0x000000000000791b */ /* 0x003fe20003800000 */
.L_x_4536:
        /* <DEDUP_REMOVED lines=10> */
.L_x_4537:
        /* <DEDUP_REMOVED lines=13> */
.L_x_4538:
        /* <DEDUP_REMOVED lines=10> */
.L_x_4539:
        /* <DEDUP_REMOVED lines=13> */
.L_x_4540:
        /* <DEDUP_REMOVED lines=10> */
.L_x_4541:
        /* <DEDUP_REMOVED lines=13> */
.L_x_4542:
        /* <DEDUP_REMOVED lines=10> */
.L_x_4543:
        /* <DEDUP_REMOVED lines=11> */
.L_x_4544:
        /* <DEDUP_REMOVED lines=10> */
.L_x_4545:
[----:B------:R-:W-:Y:S01]  /*125f0*/  @!PT LDS RZ, [RZ] ;  /* 0x00000000fffff984 */ /* 0x000fe20000000800 */
[----:B------:R-:W-:Y:S01]  /*12600*/  @!PT LDS RZ, [RZ] ;  /* 0x00000000fffff984 */ /* 0x000fe20000000800 */
[----:B------:R-:W-:Y:S01]  /*12610*/  @!PT LDS RZ, [RZ] ;  /* 0x00000000fffff984 */ /* 0x000fe20000000800 */
[----:B------:R0:W-:Y:S01]  /*12620*/  @!P1 LDGSTS.E.BYPASS.LTC128B.128 [R8+0x1b400], desc[UR60][R4.64], !P0 ;  /* 0x1b40000004089fae */ /* 0x0001e2000c101d7c */
[----:B------:R-:W-:Y:S01]  /*12630*/  IMAD.MOV.U32 R0, RZ, RZ, R14 ;  /* 0x000000ffff007224 */ /* 0x000fe200078e000e */
[----:B------:R-:W-:Y:S06]  /*12640*/  BRA `(.L_x_4546) ;  /* 0xffffffb800287947 */ /* 0x000fec000383ffff */
.L_x_4436:
        /* <DEDUP_REMOVED lines=8> */
.L_x_4548:
[----:B------:R-:W-:Y:S05]  /*126d0*/  BSYNC B0 ;  /* 0x0000000000007941 */ /* 0x000fea0003800000 */
.L_x_4547:
        /* <DEDUP_REMOVED lines=11> */
.L_x_4549:
[----:B------:R-:W-:Y:S01]  /*12790*/  ULDC UR4, c[0x0][0x288] ;  /* 0x0000a20000047ab9 */ /* 0x000fe20000000800 */
[----:B------:R-:W2:Y:S04]  /*127a0*/  LDL.LU R13, [R1+0x10] ;  /* 0x00001000010d7983 */ /* 0x000ea80000300800 */
[----:B------:R-:W3:Y:S04]  /*127b0*/  LDL.LU R12, [R1+0x20] ;  /* 0x00002000010c7983 */ /* 0x000ee80000300800 */
[----:B------:R-:W4:Y:S04]  /*127c0*/  LDL.LU R11, [R1+0x24] ;  /* 0x00002400010b7983 */ /* 0x000f280000300800 */
[----:B------:R-:W4:Y:S01]  /*127d0*/  LDL.LU R15, [R1+0x2c] ;  /* 0x00002c00010f7983 */ /* 0x000f220000300800 */
[----:B------:R-:W-:Y:S01]  /*127e0*/  IMAD R0, R8, UR4, RZ ;  /* 0x0000000408007c24 */ /* 0x000fe2000f8e02ff */
[----:B------:R-:W-:Y:S01]  /*127f0*/  LOP3.LUT R18, R18, 0xffffffbf, RZ, 0xc0, !PT ;  /* 0xffffffbf12127812 */ /* 0x000fe200078ec0ff */
[----:B------:R-:W-:-:S03]  /*12800*/  IMAD.MOV.U32 R3, RZ, RZ, R14 ;  /* 0x000000ffff037224 */ /* 0x000fc600078e000e */
[-C--:B--2---:R-:W-:Y:S02]  /*12810*/  ISETP.GE.AND P4, PT, R13, R0.reuse, PT ;  /* 0x000000000d00720c */ /* 0x084fe40003f86270 */
[-C--:B---3--:R-:W-:Y:S02]  /*12820*/  ISETP.GE.AND P6, PT, R12, R0.reuse, PT ;  /* 0x000000000c00720c */ /* 0x088fe40003fc6270 */
[----:B----4-:R-:W-:-:S11]  /*12830*/  ISETP.GE.AND P5, PT, R11, R0, PT ;  /* 0x000000000b00720c */ /* 0x010fd60003fa6270 */
[----:B------:R-:W-:Y:S02]  /*12840*/  @P6 LOP3.LUT R18, R18, 0x40, RZ, 0xfc, !PT ;  /* 0x0000004012126812 */ /* 0x000fe400078efcff */
[-C--:B------:R-:W-:Y:S02]  /*12850*/  ISETP.GE.AND P6, PT, R7, R0.reuse, PT ;  /* 0x000000000700720c */ /* 0x080fe40003fc6270 */
[----:B------:R0:W5:Y:S01]  /*12860*/  LDL R7, [R1+0x4] ;  /* 0x0000040001077983 */ /* 0x0001620000100800 */
[----:B------:R-:W-:Y:S01]  /*12870*/  LOP3.LUT R18, R18, 0xffffffdf, RZ, 0xc0, !PT ;  /* 0xffffffdf12127812 */ /* 0x000fe200078ec0ff */
[----:B------:R-:W-:Y:S02]  /*12880*/  IMAD.MOV.U32 R13, RZ, RZ, R4 ;  /* 0x000000ffff0d7224 */ /* 0x000fe400078e0004 */
[----:B------:R-:W-:Y:S01]  /*12890*/  IMAD.MOV.U32 R12, RZ, RZ, 0x1 ;  /* 0x00000001ff0c7424 */ /* 0x000fe200078e00ff */
[----:B------:R-:W-:Y:S01]  /*128a0*/  @P5 LOP3.LUT R18, R18, 0x20, RZ, 0xfc, !PT ;  /* 0x0000002012125812 */ /* 0x000fe200078efcff */
[----:B------:R-:W-:Y:S01]  /*128b0*/  IMAD.MOV.U32 R11, RZ, RZ, 0x181f ;  /* 0x0000181fff0b7424 */ /* 0x000fe200078e00ff */
        /* <DEDUP_REMOVED lines=15> */
[----:B0-----:R-:W-:-:S09]  /*129b0*/  @!P4 LOP3.LUT R3, R3, R2, RZ, 0x3c, !PT ;  /* 0x000000020303c212 */ /* 0x001fd200078e3cff */
[----:B-----5:R-:W-:Y:S05]  /*129c0*/  WARPSYNC.COLLECTIVE R15, `(.L_x_4550) ;  /* 0x000000000f087348 */ /* 0x020fea0003c00000 */
[----:B------:R0:W1:Y:S02]  /*129d0*/  SHFL.IDX P6, R14, R13, R12, R11 ;  /* 0x0000000c0d0e7389 */ /* 0x00006400000c000b */
[----:B01---5:R-:W-:Y:S01]  /*129e0*/  ENDCOLLECTIVE ;  /* 0x000000000000791b */ /* 0x023fe20003800000 */
.L_x_4550:
[----:B------:R-:W-:-:S04]  /*129f0*/  @!P4 LOP3.LUT R2, R3, R2, RZ, 0x3c, !PT ;  /* 0x000000020302c212 */ /* 0x000fc800078e3cff */
[----:B------:R-:W-:Y:S01]  /*12a00*/  @!P4 LOP3.LUT R3, R3, R2, RZ, 0x3c, !PT ;  /* 0x000000020303c212 */ /* 0x000fe200078e3cff */
[----:B------:R-:W-:Y:S02]  /*12a10*/  IMAD.MOV.U32 R13, RZ, RZ, R5 ;  /* 0x000000ffff0d7224 */ /* 0x000fe400078e0005 */
[----:B------:R-:W-:-:S07]  /*12a20*/  IMAD.MOV.U32 R6, RZ, RZ, R14 ;  /* 0x000000ffff067224 */ /* 0x000fce00078e000e */
[----:B------:R-:W-:Y:S05]  /*12a30*/  WARPSYNC.COLLECTIVE R15, `(.L_x_4551) ;  /* 0x000000000f087348 */ /* 0x000fea0003c00000 */
[----:B------:R0:W1:Y:S02]  /*12a40*/  SHFL.IDX P6, R14, R13, R12, R11 ;  /* 0x0000000c0d0e7389 */ /* 0x00006400000c000b */
[----:B01----:R-:W-:Y:S01]  /*12a50*/  ENDCOLLECTIVE ;  /* 0x000000000000791b */ /* 0x003fe20003800000 */
.L_x_4551:
        /* <DEDUP_REMOVED lines=17> */
.L_x_4552:
        /* <DEDUP_REMOVED lines=12> */
.L_x_4553:
        /* <DEDUP_REMOVED lines=12> */
.L_x_4554:
        /* <DEDUP_REMOVED lines=12> */
.L_x_4555:
        /* <DEDUP_REMOVED lines=12> */
.L_x_4556:
        /* <DEDUP_REMOVED lines=12> */
.L_x_4557:
        /* <DEDUP_REMOVED lines=17> */
.L_x_4558:
[----:B------:R-:W-:Y:S02]  /*13040*/  IMAD.MOV.U32 R13, RZ, RZ, R5 ;  /* 0x000000ffff0d7224 */ /* 0x000fe400078e0005 */
[----:B------:R-:W-:-:S07]  /*13050*/  IMAD.MOV.U32 R6, RZ, RZ, R14 ;  /* 0x000000ffff067224 */ /* 0x000fce00078e000e */
[----:B------:R-:W-:Y:S05]  /*13060*/  WARPSYNC.COLLECTIVE R15, `(.L_x_4559) ;  /* 0x000000000f087348 */ /* 0x000fea0003c00000 */
[----:B------:R0:W1:Y:S02]  /*13070*/  SHFL.IDX P6, R14, R13, R12, R11 ;  /* 0x0000000c0d0e7389 */ /* 0x00006400000c000b */
[----:B01----:R-:W-:Y:S01]  /*13080*/  ENDCOLLECTIVE ;  /* 0x000000000000791b */ /* 0x003fe20003800000 */
.L_x_4559:
        /* <DEDUP_REMOVED lines=12> */
.L_x_4560:
        /* <DEDUP_REMOVED lines=11> */
.L_x_4561:
        /* <DEDUP_REMOVED lines=12> */
.L_x_4562:
        /* <DEDUP_REMOVED lines=11> */
.L_x_4563:
[----:B------:R-:W-:Y:S01]  /*13370*/  IMAD.MOV.U32 R2, RZ, RZ, R14 ;  /* 0x000000ffff027224 */ /* 0x000fe200078e000e */
[----:B------:R-:W-:Y:S06]  /*13380*/  BRA `(.L_x_4564) ;  /* 0xffffffb400a87947 */ /* 0x000fec000383ffff */
.L_x_4441:
[----:B0-----:R0:W3:Y:S02]  /*13390*/  SYNCS.PHASECHK.TRANS64.TRYWAIT P0, [R17+URZ+0x32420], R0 ;  /* 0x03242000110075a7 */ /* 0x0010e4000800017f */
[----:B---3--:R-:W-:Y:S05]  /*133a0*/  @!P0 NANOSLEEP.SYNCS 0x989680 ;  /* 0x009896800000895d */ /* 0x008fea0003900000 */
[----:B------:R-:W3:Y:S02]  /*133b0*/  @!P0 SYNCS.PHASECHK.TRANS64 P0, [R17+URZ+0x32420], R0 ;  /* 0x03242000110085a7 */ /* 0x000ee4000800007f */
[----:B---3--:R-:W-:Y:S05]  /*133c0*/  @!P0 BRA `(.L_x_4441) ;  /* 0xfffffffc00f08947 */ /* 0x008fea000383ffff */
[----:B------:R-:W-:Y:S05]  /*133d0*/  BRA `(.L_x_4565) ;  /* 0xffffffb800207947 */ /* 0x000fea000383ffff */
.L_x_4445:
[----:B0-----:R0:W1:Y:S02]  /*133e0*/  SYNCS.PHASECHK.TRANS64.TRYWAIT P0, [R2+URZ+0x32460], R0 ;  /* 0x03246000020075a7 */ /* 0x001064000800017f */
[----:B-1----:R-:W-:Y:S05]  /*133f0*/  @!P0 NANOSLEEP.SYNCS 0x989680 ;  /* 0x009896800000895d */ /* 0x002fea0003900000 */
[----:B------:R-:W1:Y:S02]  /*13400*/  @!P0 SYNCS.PHASECHK.TRANS64 P0, [R2+URZ+0x32460], R0 ;  /* 0x03246000020085a7 */ /* 0x000e64000800007f */
[----:B-1----:R-:W-:Y:S05]  /*13410*/  @!P0 BRA `(.L_x_4445) ;  /* 0xfffffffc00f08947 */ /* 0x002fea000383ffff */
[----:B------:R-:W-:Y:S05]  /*13420*/  BRA `(.L_x_4566) ;  /* 0xffffffb800407947 */ /* 0x000fea000383ffff */
.L_x_4458:
[----:B-1----:R1:W2:Y:S02]  /*13430*/  SYNCS.PHASECHK.TRANS64.TRYWAIT P0, [R3+URZ+0x32440], R2 ;  /* 0x03244002030075a7 */ /* 0x0022a4000800017f */
[----:B--2---:R-:W-:Y:S05]  /*13440*/  @!P0 NANOSLEEP.SYNCS 0x989680 ;  /* 0x009896800000895d */ /* 0x004fea0003900000 */
[----:B------:R-:W2:Y:S02]  /*13450*/  @!P0 SYNCS.PHASECHK.TRANS64 P0, [R3+URZ+0x32440], R2 ;  /* 0x03244002030085a7 */ /* 0x000ea4000800007f */
[----:B--2---:R-:W-:Y:S05]  /*13460*/  @!P0 BRA `(.L_x_4458) ;  /* 0xfffffffc00f08947 */ /* 0x004fea000383ffff */
[----:B------:R-:W-:Y:S05]  /*13470*/  BRA `(.L_x_4567) ;  /* 0xffffffc000307947 */ /* 0x000fea000383ffff */
.L_x_4463:
[----:B--2---:R2:W3:Y:S02]  /*13480*/  SYNCS.PHASECHK.TRANS64.TRYWAIT P0, [R3+URZ+0x32460], R2 ;  /* 0x03246002030075a7 */ /* 0x0044e4000800017f */
[----:B---3--:R-:W-:Y:S05]  /*13490*/  @!P0 NANOSLEEP.SYNCS 0x989680 ;  /* 0x009896800000895d */ /* 0x008fea0003900000 */
[----:B------:R-:W3:Y:S02]  /*134a0*/  @!P0 SYNCS.PHASECHK.TRANS64 P0, [R3+URZ+0x32460], R2 ;  /* 0x03246002030085a7 */ /* 0x000ee4000800007f */
[----:B---3--:R-:W-:Y:S05]  /*134b0*/  @!P0 BRA `(.L_x_4463) ;  /* 0xfffffffc00f08947 */ /* 0x008fea000383ffff */
[----:B------:R-:W-:Y:S05]  /*134c0*/  BRA `(.L_x_4568) ;  /* 0xffffffc000a87947 */ /* 0x000fea000383ffff */
.L_x_4475:
[----:B0-----:R0:W1:Y:S02]  /*134d0*/  SYNCS.PHASECHK.TRANS64.TRYWAIT P0, [R4+URZ+0x32440], R2 ;  /* 0x03244002040075a7 */ /* 0x001064000800017f */
[----:B-1----:R-:W-:Y:S05]  /*134e0*/  @!P0 NANOSLEEP.SYNCS 0x989680 ;  /* 0x009896800000895d */ /* 0x002fea0003900000 */
[----:B------:R-:W1:Y:S02]  /*134f0*/  @!P0 SYNCS.PHASECHK.TRANS64 P0, [R4+URZ+0x32440], R2 ;  /* 0x03244002040085a7 */ /* 0x000e64000800007f */
[----:B-1----:R-:W-:Y:S05]  /*13500*/  @!P0 BRA `(.L_x_4475) ;  /* 0xfffffffc00f08947 */ /* 0x002fea000383ffff */
[----:B------:R-:W-:Y:S05]  /*13510*/  BRA `(.L_x_4569) ;  /* 0xffffffc800847947 */ /* 0x000fea000383ffff */
.L_x_4480:
[----:B-1----:R1:W2:Y:S02]  /*13520*/  SYNCS.PHASECHK.TRANS64.TRYWAIT P0, [R4+URZ+0x32460], R2 ;  /* 0x03246002040075a7 */ /* 0x0022a4000800017f */
[----:B--2---:R-:W-:Y:S05]  /*13530*/  @!P0 NANOSLEEP.SYNCS 0x989680 ;  /* 0x009896800000895d */ /* 0x004fea0003900000 */
[----:B------:R-:W2:Y:S02]  /*13540*/  @!P0 SYNCS.PHASECHK.TRANS64 P0, [R4+URZ+0x32460], R2 ;  /* 0x03246002040085a7 */ /* 0x000ea4000800007f */
[----:B--2---:R-:W-:Y:S05]  /*13550*/  @!P0 BRA `(.L_x_4480) ;  /* 0xfffffffc00f08947 */ /* 0x004fea000383ffff */
[----:B------:R-:W-:Y:S05]  /*13560*/  BRA `(.L_x_4570) ;  /* 0xffffffc800fc7947 */ /* 0x000fea000383ffff */
.L_x_4491:
[----:B-1----:R1:W3:Y:S02]  /*13570*/  SYNCS.PHASECHK.TRANS64.TRYWAIT P0, [R4+URZ+0x32440], R2 ;  /* 0x03244002040075a7 */ /* 0x0022e4000800017f */
[----:B---3--:R-:W-:Y:S05]  /*13580*/  @!P0 NANOSLEEP.SYNCS 0x989680 ;  /* 0x009896800000895d */ /* 0x008fea0003900000 */
[----:B------:R-:W3:Y:S02]  /*13590*/  @!P0 SYNCS.PHASECHK.TRANS64 P0, [R4+URZ+0x32440], R2 ;  /* 0x03244002040085a7 */ /* 0x000ee4000800007f */
[----:B---3--:R-:W-:Y:S05]  /*135a0*/  @!P0 BRA `(.L_x_4491) ;  /* 0xfffffffc00f08947 */ /* 0x008fea000383ffff */
[----:B------:R-:W-:Y:S05]  /*135b0*/  BRA `(.L_x_4571) ;  /* 0xffffffd000c07947 */ /* 0x000fea000383ffff */
.L_x_4496:
[----:B--2---:R2:W3:Y:S02]  /*135c0*/  SYNCS.PHASECHK.TRANS64.TRYWAIT P0, [R4+URZ+0x32460], R2 ;  /* 0x03246002040075a7 */ /* 0x0044e4000800017f */
[----:B---3--:R-:W-:Y:S05]  /*135d0*/  @!P0 NANOSLEEP.SYNCS 0x989680 ;  /* 0x009896800000895d */ /* 0x008fea0003900000 */
[----:B------:R-:W3:Y:S02]  /*135e0*/  @!P0 SYNCS.PHASECHK.TRANS64 P0, [R4+URZ+0x32460], R2 ;  /* 0x03246002040085a7 */ /* 0x000ee4000800007f */
[----:B---3--:R-:W-:Y:S05]  /*135f0*/  @!P0 BRA `(.L_x_4496) ;  /* 0xfffffffc00f08947 */ /* 0x008fea000383ffff */
[----:B------:R-:W-:Y:S05]  /*13600*/  BRA `(.L_x_4572) ;  /* 0xffffffd400387947 */ /* 0x000fea000383ffff */
.L_x_4508:
[----:B------:R-:W-:Y:S01]  /*13610*/  BSSY B0, `(.L_x_4573) ;  /* 0x0000008000007945 */ /* 0x000fe20003800000 */
[----:B-----5:R-:W-:Y:S02]  /*13620*/  IMAD.MOV.U32 R13, RZ, RZ, R2 ;  /* 0x000000ffff0d7224 */ /* 0x020fe400078e0002 */
[----:B------:R-:W-:Y:S02]  /*13630*/  IMAD.MOV.U32 R12, RZ, RZ, RZ ;  /* 0x000000ffff0c7224 */ /* 0x000fe400078e00ff */
[----:B------:R-:W-:Y:S02]  /*13640*/  IMAD.MOV.U32 R11, RZ, RZ, 0x1f ;  /* 0x0000001fff0b7424 */ /* 0x000fe400078e00ff */
[----:B------:R-:W-:-:S07]  /*13650*/  IMAD.MOV.U32 R15, RZ, RZ, -0x1 ;  /* 0xffffffffff0f7424 */ /* 0x000fce00078e00ff */
[----:B-123--:R-:W-:Y:S05]  /*13660*/  WARPSYNC.COLLECTIVE R15, `(.L_x_4574) ;  /* 0x000000000f087348 */ /* 0x00efea0003c00000 */
[----:B------:R0:W4:Y:S02]  /*13670*/  SHFL.IDX P6, R14, R13, R12, R11 ;  /* 0x0000000c0d0e7389 */ /* 0x00012400000c000b */
[----:B01234-:R-:W-:Y:S01]  /*13680*/  ENDCOLLECTIVE ;  /* 0x000000000000791b */ /* 0x01ffe20003800000 */
.L_x_4574:
[----:B------:R-:W-:Y:S05]  /*13690*/  BSYNC B0 ;  /* 0x0000000000007941 */ /* 0x000fea0003800000 */
.L_x_4573:
[----:B------:R-:W-:Y:S05]  /*136a0*/  BRA `(.L_x_4575) ;  /* 0xffffffdc00047947 */ /* 0x000fea000383ffff */
.L_x_4511:
[----:B0-----:R0:W1:Y:S02]  /*136b0*/  SYNCS.PHASECHK.TRANS64.TRYWAIT P0, [R0+URZ+0x32420], R3 ;  /* 0x03242003000075a7 */ /* 0x001064000800017f */
[----:B-1----:R-:W-:Y:S05]  /*136c0*/  @!P0 NANOSLEEP.SYNCS 0x989680 ;  /* 0x009896800000895d */ /* 0x002fea0003900000 */
[----:B------:R-:W1:Y:S02]  /*136d0*/  @!P0 SYNCS.PHASECHK.TRANS64 P0, [R0+URZ+0x32420], R3 ;  /* 0x03242003000085a7 */ /* 0x000e64000800007f */
[----:B-1----:R-:W-:Y:S05]  /*136e0*/  @!P0 BRA `(.L_x_4511) ;  /* 0xfffffffc00f08947 */ /* 0x002fea000383ffff */
[----:B------:R-:W-:Y:S05]  /*136f0*/  BRA `(.L_x_4576) ;  /* 0xffffffdc00507947 */ /* 0x000fea000383ffff */
.L_x_4512:
        /* <DEDUP_REMOVED lines=11> */
.L_x_4578:
[----:B------:R-:W-:Y:S05]  /*137b0*/  BSYNC B0 ;  /* 0x0000000000007941 */ /* 0x000fea0003800000 */
.L_x_4577:
[----:B------:R-:W-:Y:S05]  /*137c0*/  BRA `(.L_x_4579) ;  /* 0xffffffdc00387947 */ /* 0x000fea000383ffff */
.L_x_4515:
[----:B------:R-:W-:Y:S01]  /*137d0*/  BSSY B1, `(.L_x_4580) ;  /* 0x0000006000017945 */ /* 0x000fe20003800000 */
[----:B------:R-:W-:-:S07]  /*137e0*/  IMAD.MOV.U32 R15, RZ, RZ, -0x1 ;  /* 0xffffffffff0f7424 */ /* 0x000fce00078e00ff */
[----:B012---:R-:W-:Y:S05]  /*137f0*/  WARPSYNC.COLLECTIVE R15, `(.L_x_4581) ;  /* 0x000000000f0c7348 */ /* 0x007fea0003c00000 */
[----:B------:R-:W-:Y:S02]  /*13800*/  ELECT P6, UR62, PT ;  /* 0x00000000003e782f */ /* 0x000fe400038c0000 */
[----:B------:R-:W-:Y:S01]  /*13810*/  MOV R14, UR62 ;  /* 0x0000003e000e7c02 */ /* 0x000fe20008000f00 */
[----:B012---:R-:W-:Y:S10]  /*13820*/  ENDCOLLECTIVE ;  /* 0x000000000000791b */ /* 0x007ff40003800000 */
.L_x_4581:
[----:B------:R-:W-:Y:S05]  /*13830*/  BSYNC B1 ;  /* 0x0000000000017941 */ /* 0x000fea0003800000 */
.L_x_4580:
[----:B------:R-:W-:Y:S05]  /*13840*/  BRA `(.L_x_4582) ;  /* 0xffffffdc00307947 */ /* 0x000fea000383ffff */
.L_x_4517:
[----:B0-----:R0:W1:Y:S02]  /*13850*/  SYNCS.PHASECHK.TRANS64.TRYWAIT P0, [R6+URZ], R5 ;  /* 0x00000005060075a7 */ /* 0x001064000800017f */
[----:B-1----:R-:W-:Y:S05]  /*13860*/  @!P0 NANOSLEEP.SYNCS 0x989680 ;  /* 0x009896800000895d */ /* 0x002fea0003900000 */
[----:B------:R-:W1:Y:S02]  /*13870*/  @!P0 SYNCS.PHASECHK.TRANS64 P0, [R6+URZ], R5 ;  /* 0x00000005060085a7 */ /* 0x000e64000800007f */
[----:B-1----:R-:W-:Y:S05]  /*13880*/  @!P0 BRA `(.L_x_4517) ;  /* 0xfffffffc00f08947 */ /* 0x002fea000383ffff */
[----:B------:R-:W-:Y:S05]  /*13890*/  BRA `(.L_x_4583) ;  /* 0xffffffdc00707947 */ /* 0x000fea000383ffff */
.L_x_4518:
[----:B-1----:R1:W2:Y:S02]  /*138a0*/  SYNCS.PHASECHK.TRANS64.TRYWAIT P0, [R7+URZ], R2 ;  /* 0x00000002070075a7 */ /* 0x0022a4000800017f */
[----:B--2---:R-:W-:Y:S05]  /*138b0*/  @!P0 NANOSLEEP.SYNCS 0x989680 ;  /* 0x009896800000895d */ /* 0x004fea0003900000 */
[----:B------:R-:W2:Y:S02]  /*138c0*/  @!P0 SYNCS.PHASECHK.TRANS64 P0, [R7+URZ], R2 ;  /* 0x00000002070085a7 */ /* 0x000ea4000800007f */
[----:B--2---:R-:W-:Y:S05]  /*138d0*/  @!P0 BRA `(.L_x_4518) ;  /* 0xfffffffc00f08947 */ /* 0x004fea000383ffff */
[----:B------:R-:W-:Y:S05]  /*138e0*/  BRA `(.L_x_4584) ;  /* 0xffffffdc00647947 */ /* 0x000fea000383ffff */
.L_x_4520:
[----:B--2---:R2:W3:Y:S02]  /*138f0*/  SYNCS.PHASECHK.TRANS64.TRYWAIT P0, [R4+URZ], R5 ;  /* 0x00000005040075a7 */ /* 0x0044e4000800017f */
[----:B---3--:R-:W-:Y:S05]  /*13900*/  @!P0 NANOSLEEP.SYNCS 0x989680 ;  /* 0x009896800000895d */ /* 0x008fea0003900000 */
[----:B------:R-:W3:Y:S02]  /*13910*/  @!P0 SYNCS.PHASECHK.TRANS64 P0, [R4+URZ], R5 ;  /* 0x00000005040085a7 */ /* 0x000ee4000800007f */
[----:B---3--:R-:W-:Y:S05]  /*13920*/  @!P0 BRA `(.L_x_4520) ;  /* 0xfffffffc00f08947 */ /* 0x008fea000383ffff */
[----:B------:R-:W-:Y:S05]  /*13930*/  BRA `(.L_x_4585) ;  /* 0xffffffdc00687947 */ /* 0x000fea000383ffff */
.L_x_4586:
        /* <DEDUP_REMOVED lines=12> */
.L_x_6050:


//--------------------- .text._ZN7cutlass13device_kernelIN5flash11enable_sm90INS1_16FlashAttnFwdSm90INS1_25CollectiveMainloopFwdSm90ILi2EN4cute5tupleIJNS5_1CILi1EEES8_S8_EEENS6_IJNS7_ILi128EEENS7_ILi96EEENS7_ILi64EEEEEELi256ENS_10bfloat16_tEfNS_4arch4Sm90ELb1ELb0ELb0ELb1ELb0ELb0ELb0ELb1ELb0ELb1ELb0ELb0EEENS1_21CollectiveEpilogueFwdINS6_IJSA_NS7_ILi256EEESB_EEES9_SE_SG_Li256ELb1ELb1ELb0ELb0EEENS1_36VarlenDynamicPersistentTileSchedulerILi128ELi96ELi256ELi128ELb0ELb1ELb1ELb1ELb1ELb1EEEEEEEEEvNT_6ParamsE --------------------------
	.section	.text._ZN7cutlass13device_kernelIN5flash11enable_sm90INS1_16FlashAttnFwdSm90INS1_25CollectiveMainloopFwdSm90ILi2EN4cute5tupleIJNS5_1CILi1EEES8_S8_EEENS6_IJNS7_ILi128EEENS7_ILi96EEENS7_ILi64EEEEEELi256ENS_10bfloat16_tEfNS_4arch4Sm90ELb1ELb0ELb0ELb1ELb0ELb0ELb0ELb1ELb0ELb1ELb0ELb0EEENS1_21CollectiveEpilogueFwdINS6_IJSA_NS7_ILi256EEESB_EEES9_SE_SG_Li256ELb1ELb1ELb0ELb0EEENS1_36VarlenDynamicPersistentTileSchedulerILi128ELi96ELi256ELi128ELb0ELb1ELb1ELb1ELb1ELb1EEEEEEEEEvNT_6ParamsE,"ax",@progbits
	.align	128
.text._ZN7cutlass13device_kernelIN5flash11enable_sm90INS1_16FlashAttnFwdSm90INS1_25CollectiveMainloopFwdSm90ILi2EN4cute5tupleIJNS5_1CILi1EEES8_S8_EEENS6_IJNS7_ILi128EEENS7_ILi96EEENS7_ILi64EEEEEELi256ENS_10bfloat16_tEfNS_4arch4Sm90ELb1ELb0ELb0ELb1ELb0ELb0ELb0ELb1ELb0ELb1ELb0ELb0EEENS1_21CollectiveEpilogueFwdINS6_IJSA_NS7_ILi256EEESB_EEES9_SE_SG_Li256ELb1ELb1ELb0ELb0EEENS1_36VarlenDynamicPersistentTileSchedulerILi128ELi96ELi256ELi128ELb0ELb1ELb1ELb1ELb1ELb1EEEEEEEEEvNT_6ParamsE:
        .type           _ZN7cutlass13device_kernelIN5flash11enable_sm90INS1_16FlashAttnFwdSm90INS1_25CollectiveMainloopFwdSm90ILi2EN4cute5tupleIJNS5_1CILi1EEES8_S8_EEENS6_IJNS7_ILi128EEENS7_ILi96EEENS7_ILi64EEEEEELi256ENS_10bfloat16_tEfNS_4arch4Sm90ELb1ELb0ELb0ELb1ELb0ELb0ELb0ELb1ELb0ELb1ELb0ELb0EEENS1_21CollectiveEpilogueFwdINS6_IJSA_NS7_ILi256EEESB_EEES9_SE_SG_Li256ELb1ELb1ELb0ELb0EEENS1_36VarlenDynamicPersistentTileSchedulerILi128ELi96ELi256ELi128ELb0ELb1ELb1ELb1ELb1ELb1EEEEEEEEEvNT_6ParamsE,@function
        .size           _ZN7cutlass13device_kernelIN5flash11enable_sm90INS1_16FlashAttnFwdSm90INS1_25CollectiveMainloopFwdSm90ILi2EN4cute5tupleIJNS5_1CILi1EEES8_S8_EEENS6_IJNS7_ILi128EEENS7_ILi96EEENS7_ILi64EEEEEELi256ENS_10bfloat16_tEfNS_4arch4Sm90ELb1ELb0ELb0ELb1ELb0ELb0ELb0ELb1ELb0ELb1ELb0ELb0EEENS1_21CollectiveEpilogueFwdINS6_IJSA_NS7_ILi256EEESB_EEES9_SE_SG_Li256ELb1ELb1ELb0ELb0EEENS1_36VarlenDynamicPersistentTileSchedulerILi128ELi96ELi256ELi128ELb0ELb1ELb1ELb1ELb1ELb1EEEEEEEEEvNT_6ParamsE,(.L_x_6051 - _ZN7cutlass13device_kernelIN5flash11enable_sm90INS1_16FlashAttnFwdSm90INS1_25CollectiveMainloopFwdSm90ILi2EN4cute5tupleIJNS5_1CILi1EEES8_S8_EEENS6_IJNS7_ILi128EEENS7_ILi96EEENS7_ILi64EEEEEELi256ENS_10bfloat16_tEfNS_4arch4Sm90ELb1ELb0ELb0ELb1ELb0ELb0ELb0ELb1ELb0ELb1ELb0ELb0EEENS1_21CollectiveEpilogueFwdINS6_IJSA_NS7_ILi256EEESB_EEES9_SE_SG_Li256ELb1ELb1ELb0ELb0EEENS1_36VarlenDynamicPersistentTileSchedulerILi128ELi96ELi256ELi128ELb0ELb1ELb1ELb1ELb1ELb1EEEEEEEEEvNT_6ParamsE)
        .other          _ZN7cutlass13device_kernelIN5flash11enable_sm90INS1_16FlashAttnFwdSm90INS1_25CollectiveMainloopFwdSm90ILi2EN4cute5tupleIJNS5_1CILi1EEES8_S8_EEENS6_IJNS7_ILi128EEENS7_ILi96EEENS7_ILi64EEEEEELi256ENS_10bfloat16_tEfNS_4arch4Sm90ELb1ELb0ELb0ELb1ELb0ELb0ELb0ELb1ELb0ELb1ELb0ELb0EEENS1_21CollectiveEpilogueFwdINS6_IJSA_NS7_ILi256EEESB_EEES9_SE_SG_Li256ELb1ELb1ELb0ELb0EEENS1_36VarlenDynamicPersistentTileSchedulerILi128ELi96ELi256ELi128ELb0ELb1ELb1ELb1ELb1ELb1EEEEEEEEEvNT_6ParamsE,@"STO_CUDA_ENTRY STV_DEFAULT"
_ZN7cutlass13device_kernelIN5flash11enable_sm90INS1_16FlashAttnFwdSm90INS1_25CollectiveMainloopFwdSm90ILi2EN4cute5tupleIJNS5_1CILi1EEES8_S8_EEENS6_IJNS7_ILi128EEENS7_ILi96EEENS7_ILi64EEEEEELi256ENS_10bfloat16_tEfNS_4arch4Sm90ELb1ELb0ELb0ELb1ELb0ELb0ELb0ELb1ELb0ELb1ELb0ELb0EEENS1_21CollectiveEpilogueFwdINS6_IJSA_NS7_ILi256EEESB_EEES9_SE_SG_Li256ELb1ELb1ELb0ELb0EEENS1_36VarlenDynamicPersistentTileSchedulerILi128ELi96ELi256ELi128ELb0ELb1ELb1ELb1ELb1ELb1EEEEEEEEEvNT_6ParamsE:
        /* <DEDUP_REMOVED lines=18> */
.L_x_4588:
[----:B------:R-:W-:Y:S05]  /*0120*/  BSYNC B0 ;  /* 0x0000000000007941 */ /* 0x000fea0003800000 */
.L_x_4587:
        /* <DEDUP_REMOVED lines=41> */
.L_x_4589:
        /* <DEDUP_REMOVED lines=22> */
.L_x_4590:
        /* <DEDUP_REMOVED lines=18> */
.L_x_4591:
        /* <DEDUP_REMOVED lines=22> */
.L_x_4592:
        /* <DEDUP_REMOVED lines=22> */
.L_x_4593:
[----:B------:R-:W-:Y:S01]  /*0900*/  PLOP3.LUT P0, PT, PT, PT, UP0, 0x80, 0x0 ;  /* 0x000000000000781c */ /* 0x000fe20003f0f008 */
[----:B------:R-:W-:Y:S01]  /*0910*/  UMOV UR36, 0x1 ;  /* 0x0000000100247882 */ /* 0x000fe20000000000 */
[----:B------:R-:W-:Y:S01]  /*0920*/  NOP ;  /* 0x0000000000007918 */ /* 0x000fe20000000000 */
[----:B------:R-:W-:Y:S01]  /*0930*/  USEL UR36, UR36, 0x2, !UP0 ;  /* 0x0000000224247887 */ /* 0x000fe2000c000000 */
[----:B------:R-:W-:Y:S01]  /*0940*/  ULDC.64 UR40, c[0x0][0x208] ;  /* 0x0000820000287ab9 */ /* 0x000fe20000000a00 */
[----:B012-4-:R-:W-:Y:S08]  /*0950*/  BAR.SYNC.DEFER_BLOCKING 0x0 ;  /* 0x0000000000007b1d */ /* 0x017ff00000010000 */
[----:B------:R-:W-:Y:S05]  /*0960*/  @!P0 BRA `(.L_x_4594) ;  /* 0x000000a800348947 */ /* 0x000fea0003800000 */
.L_x_4595:
        /* <DEDUP_REMOVED lines=79> */
.L_x_4649:
[----:B0-23--:R-:W0:Y:S01]  /*0e60*/  LDC.64 R4, c[0x0][0xc88] ;  /* 0x00032200ff047b82 */ /* 0x00de220000000a00 */
[----:B------:R-:W-:Y:S01]  /*0e70*/  ULDC.64 UR8, c[0x0][0xa28] ;  /* 0x00028a0000087ab9 */ /* 0x000fe20000000a00 */
[----:B------:R-:W-:Y:S01]  /*0e80*/  ULDC.64 UR10, c[0x0][0xa18] ;  /* 0x00028600000a7ab9 */ /* 0x000fe20000000a00 */
[----:B------:R-:W-:Y:S01]  /*0e90*/  ULDC UR4, c[0x0][0x424] ;  /* 0x0001090000047ab9 */ /* 0x000fe20000000800 */
        /* <DEDUP_REMOVED lines=11> */
[----:B------:R-:W-:-:S04]  /*0f50*/  @UP0 ULEA UR8, UP2, UR46, UR8, 0x2 ;  /* 0x000000082e080291 */ /* 0x000fc8000f84103f */
[----:B------:R-:W-:Y:S02]  /*0f60*/  @UP0 ULEA.HI.X UR9, UR46, UR9, UR45, 0x2, UP2 ;  /* 0x000000092e090291 */ /* 0x000fe400090f142d */
[----:B------:R-:W-:Y:S01]  /*0f70*/  @UP1 ULEA UR10, UP0, UR46, UR10, 0x2 ;  /* 0x0000000a2e0a1291 */ /* 0x000fe2000f80103f */
[----:B------:R-:W-:-:S03]  /*0f80*/  IMAD.U32 R4, RZ, RZ, UR8 ;  /* 0x00000008ff047e24 */ /* 0x000fc6000f8e00ff */
[----:B------:R-:W-:Y:S01]  /*0f90*/  @UP1 ULEA.HI.X UR11, UR46, UR11, UR45, 0x2, UP0 ;  /* 0x0000000b2e0b1291 */ /* 0x000fe200080f142d */
[----:B------:R-:W-:Y:S01]  /*0fa0*/  IMAD.U32 R5, RZ, RZ, UR9 ;  /* 0x00000009ff057e24 */ /* 0x000fe2000f8e00ff */
[----:B------:R-:W-:Y:S01]  /*0fb0*/  ULDC.64 UR8, c[0x0][0x418] ;  /* 0x0001060000087ab9 */ /* 0x000fe20000000a00 */
[----:B------:R-:W-:-:S03]  /*0fc0*/  IMAD.U32 R6, RZ, RZ, UR10 ;  /* 0x0000000aff067e24 */ /* 0x000fc6000f8e00ff */
[----:B------:R-:W-:Y:S01]  /*0fd0*/  IMAD.U32 R7, RZ, RZ, UR11 ;  /* 0x0000000bff077e24 */ /* 0x000fe2000f8e00ff */
[----:B------:R-:W2:Y:S04]  /*0fe0*/  @P0 LDG.E R4, desc[UR40][R4.64] ;  /* 0x0000002804040981 */ /* 0x000ea8000c1e1900 */
[----:B------:R-:W3:Y:S01]  /*0ff0*/  @P2 LDG.E R6, desc[UR40][R6.64] ;  /* 0x0000002806062981 */ /* 0x000ee2000c1e1900 */
[----:B------:R-:W-:Y:S01]  /*1000*/  UISETP.NE.U32.AND UP0, UPT, UR8, URZ, UPT ;  /* 0x0000003f0800728c */ /* 0x000fe2000bf05070 */
[----:B------:R-:W-:Y:S01]  /*1010*/  UMOV UR42, URZ ;  /* 0x0000003f002a7c82 */ /* 0x000fe20008000000 */
[----:B------:R-:W-:Y:S02]  /*1020*/  ULDC UR44, c[0x0][0x288] ;  /* 0x0000a200002c7ab9 */ /* 0x000fe40000000800 */
[----:B------:R-:W-:Y:S01]  /*1030*/  UISETP.NE.AND.EX UP0, UPT, UR9, URZ, UPT, UP0 ;  /* 0x0000003f0900728c */ /* 0x000fe2000bf05300 */
[----:B------:R-:W-:-:S02]  /*1040*/  UMOV UR43, UR6 ;  /* 0x00000006002b7c82 */ /* 0x000fc40008000000 */
[----:B------:R-:W-:Y:S01]  /*1050*/  ULDC.64 UR8, c[0x0][0xa20] ;  /* 0x0002880000087ab9 */ /* 0x000fe20000000a00 */
[----:B------:R-:W-:Y:S01]  /*1060*/  USEL UR4, UR4, 0x1, UP0 ;  /* 0x0000000104047887 */ /* 0x000fe20008000000 */
[----:B------:R-:W-:-:S03]  /*1070*/  ISETP.NE.U32.AND P1, PT, RZ, UR8, PT ;  /* 0x00000008ff007c0c */ /* 0x000fc6000bf25070 */
[----:B------:R-:W-:Y:S01]  /*1080*/  UIMAD UR4, UR4, UR7, URZ ;  /* 0x00000007040472a4 */ /* 0x000fe2000f8e023f */
[----:B------:R-:W-:Y:S02]  /*1090*/  ISETP.NE.AND.EX P1, PT, RZ, UR9, PT, P1 ;  /* 0x00000009ff007c0c */ /* 0x000fe4000bf25310 */
[----:B--2---:R-:W-:Y:S02]  /*10a0*/  @P0 R2UR UR42, R4 ;  /* 0x00000000042a02ca */ /* 0x004fe400000e0000 */
[----:B---3--:R-:W-:Y:S01]  /*10b0*/  @P2 R2UR UR44, R6 ;  /* 0x00000000062c22ca */ /* 0x008fe200000e0000 */
[----:B-1--4-:R-:W-:-:S14]  /*10c0*/  @P2 BRA `(.L_x_4596) ;  /* 0x0000000000342947 */ /* 0x012fdc0003800000 */
        /* <DEDUP_REMOVED lines=13> */
.L_x_4596:
[----:B------:R-:W-:Y:S05]  /*11a0*/  @!P1 BRA `(.L_x_4597) ;  /* 0x00000000001c9947 */ /* 0x000fea0003800000 */
[----:B------:R-:W-:-:S04]  /*11b0*/  ULEA UR4, UP0, UR46, UR8, 0x2 ;  /* 0x000000082e047291 */ /* 0x000fc8000f80103f */
[----:B------:R-:W-:Y:S02]  /*11c0*/  ULEA.HI.X UR6, UR46, UR9, UR45, 0x2, UP0 ;  /* 0x000000092e067291 */ /* 0x000fe400080f142d */
[----:B------:R-:W-:-:S04]  /*11d0*/  IMAD.U32 R4, RZ, RZ, UR4 ;  /* 0x00000004ff047e24 */ /* 0x000fc8000f8e00ff */
[----:B------:R-:W-:-:S05]  /*11e0*/  IMAD.U32 R5, RZ, RZ, UR6 ;  /* 0x00000006ff057e24 */ /* 0x000fca000f8e00ff */
[----:B------:R-:W2:Y:S02]  /*11f0*/  LDG.E R4, desc[UR40][R4.64] ;  /* 0x0000002804047981 */ /* 0x000ea4000c1e1900 */
[----:B--2---:R-:W-:Y:S01]  /*1200*/  R2UR UR4, R4 ;  /* 0x00000000040472ca */ /* 0x004fe200000e0000 */
[----:B------:R-:W-:-:S14]  /*1210*/  BRA `(.L_x_4598) ;  /* 0x0000000000347947 */ /* 0x000fdc0003800000 */
.L_x_4597:
        /* <DEDUP_REMOVED lines=13> */
.L_x_4598:
[----:B------:R-:W-:Y:S01]  /*12f0*/  UIADD3 UR42, -UR42, UR4, URZ ;  /* 0x000000042a2a7290 */ /* 0x000fe2000fffe13f */
[----:B------:R-:W-:Y:S01]  /*1300*/  PLOP3.LUT P0, PT, PT, PT, PT, 0x80, 0x0 ;  /* 0x000000000000781c */ /* 0x000fe20003f0f070 */
[----:B------:R-:W-:Y:S01]  /*1310*/  USHF.L.U32 UR39, UR5, 0x7, URZ ;  /* 0x0000000705277899 */ /* 0x000fe2000800063f */
[----:B------:R-:W-:Y:S01]  /*1320*/  IMAD.MOV.U32 R3, RZ, RZ, RZ ;  /* 0x000000ffff037224 */ /* 0x000fe200078e00ff */
[----:B------:R-:W-:Y:S01]  /*1330*/  ULDC UR4, c[0x0][0x448] ;  /* 0x0001120000047ab9 */ /* 0x000fe20000000800 */
[----:B------:R-:W-:Y:S01]  /*1340*/  UIADD3 UR7, UR42, 0x60, -UR44 ;  /* 0x000000602a077890 */ /* 0x000fe2000fffe82c */
[----:B------:R-:W-:Y:S01]  /*1350*/  CS2R R8, SRZ ;  /* 0x0000000000087805 */ /* 0x000fe2000001ff00 */
[----:B------:R-:W-:Y:S01]  /*1360*/  UISETP.NE.AND UP0, UPT, UR4, 0x1, UPT ;  /* 0x000000010400788c */ /* 0x000fe2000bf05270 */
[----:B------:R-:W-:Y:S01]  /*1370*/  IMAD.MOV.U32 R0, RZ, RZ, RZ ;  /* 0x000000ffff007224 */ /* 0x000fe200078e00ff */
[----:B------:R-:W-:Y:S01]  /*1380*/  UIADD3 UR6, UR39, 0x7f, URZ ;  /* 0x0000007f27067890 */ /* 0x000fe2000fffe03f */
[----:B------:R-:W-:Y:S01]  /*1390*/  IMAD.MOV.U32 R150, RZ, RZ, RZ ;  /* 0x000000ffff967224 */ /* 0x000fe200078e00ff */
[----:B------:R-:W-:-:S02]  /*13a0*/  CS2R R148, SRZ ;  /* 0x0000000000947805 */ /* 0x000fc4000001ff00 */
[----:B------:R-:W-:Y:S02]  /*13b0*/  CS2R R146, SRZ ;  /* 0x0000000000927805 */ /* 0x000fe4000001ff00 */
[----:B------:R-:W-:Y:S02]  /*13c0*/  CS2R R144, SRZ ;  /* 0x0000000000907805 */ /* 0x000fe4000001ff00 */
[----:B------:R-:W-:Y:S02]  /*13d0*/  CS2R R142, SRZ ;  /* 0x00000000008e7805 */ /* 0x000fe4000001ff00 */
[----:B------:R-:W-:Y:S02]  /*13e0*/  CS2R R140, SRZ ;  /* 0x00000000008c7805 */ /* 0x000fe4000001ff00 */
[----:B------:R-:W-:Y:S02]  /*13f0*/  CS2R R138, SRZ ;  /* 0x00000000008a7805 */ /* 0x000fe4000001ff00 */
[----:B------:R-:W-:Y:S01]  /*1400*/  CS2R R136, SRZ ;  /* 0x0000000000887805 */ /* 0x000fe2000001ff00 */
[----:B------:R-:W-:Y:S01]  /*1410*/  @UP0 ULDC UR4, c[0x0][0x44c] ;  /* 0x0001130000040ab9 */ /* 0x000fe20000000800 */
[----:B------:R-:W-:Y:S01]  /*1420*/  @UP0 ULDC UR8, c[0x0][0x450] ;  /* 0x0001140000080ab9 */ /* 0x000fe20000000800 */
[----:B------:R-:W-:Y:S01]  /*1430*/  UIMAD.WIDE.U32 UR4, UR6, UR4, URZ ;  /* 0x00000004060472a5 */ /* 0x000fe2000f8e003f */
[----:B------:R-:W-:Y:S01]  /*1440*/  CS2R R134, SRZ ;  /* 0x0000000000867805 */ /* 0x000fe2000001ff00 */
[----:B------:R-:W-:Y:S01]  /*1450*/  UIADD3 UR4, UR42, 0x5f, URZ ;  /* 0x0000005f2a047890 */ /* 0x000fe2000fffe03f */
[----:B------:R-:W-:Y:S01]  /*1460*/  CS2R R132, SRZ ;  /* 0x0000000000847805 */ /* 0x000fe2000001ff00 */
[----:B------:R-:W-:Y:S01]  /*1470*/  @UP0 USHF.R.U32.HI UR6, URZ, UR8, UR5 ;  /* 0x000000083f060299 */ /* 0x000fe20008011605 */
[----:B------:R-:W-:Y:S01]  /*1480*/  CS2R R130, SRZ ;  /* 0x0000000000827805 */ /* 0x000fe2000001ff00 */
[----:B------:R-:W-:Y:S01]  /*1490*/  UIMAD.WIDE UR4, UR4, 0x2aaaaaab, URZ ;  /* 0x2aaaaaab040478a5 */ /* 0x000fe2000f8e023f */
[----:B------:R-:W-:Y:S01]  /*14a0*/  CS2R R128, SRZ ;  /* 0x0000000000807805 */ /* 0x000fe2000001ff00 */
[----:B------:R-:W-:Y:S01]  /*14b0*/  UIADD3 UR6, UR7, UR6, URZ ;  /* 0x0000000607067290 */ /* 0x000fe2000fffe03f */
[----:B------:R-:W-:Y:S01]  /*14c0*/  CS2R R126, SRZ ;  /* 0x00000000007e7805 */ /* 0x000fe2000001ff00 */
[----:B------:R-:W-:Y:S01]  /*14d0*/  USHF.R.U32.HI UR4, URZ, 0x1f, UR5 ;  /* 0x0000001f3f047899 */ /* 0x000fe20008011605 */
[----:B------:R-:W-:Y:S01]  /*14e0*/  CS2R R124, SRZ ;  /* 0x00000000007c7805 */ /* 0x000fe2000001ff00 */
[----:B------:R-:W-:Y:S01]  /*14f0*/  UIMAD.WIDE UR6, UR6, 0x2aaaaaab, URZ ;  /* 0x2aaaaaab060678a5 */ /* 0x000fe2000f8e023f */
[----:B------:R-:W-:Y:S01]  /*1500*/  CS2R R122, SRZ ;  /* 0x00000000007a7805 */ /* 0x000fe2000001ff00 */
[----:B------:R-:W-:Y:S01]  /*1510*/  ULEA.HI.SX32 UR4, UR5, UR4, 0x1c ;  /* 0x0000000405047291 */ /* 0x000fe2000f8fe23f */
[----:B------:R-:W-:Y:S01]  /*1520*/  CS2R R120, SRZ ;  /* 0x0000000000787805 */ /* 0x000fe2000001ff00 */
[----:B------:R-:W-:Y:S01]  /*1530*/  USHF.R.U32.HI UR6, URZ, 0x1f, UR7 ;  /* 0x0000001f3f067899 */ /* 0x000fe20008011607 */
[----:B------:R-:W-:-:S02]  /*1540*/  CS2R R118, SRZ ;  /* 0x0000000000767805 */ /* 0x000fc4000001ff00 */
[----:B------:R-:W-:Y:S02]  /*1550*/  CS2R R116, SRZ ;  /* 0x0000000000747805 */ /* 0x000fe4000001ff00 */
[----:B------:R-:W-:Y:S01]  /*1560*/  CS2R R114, SRZ ;  /* 0x0000000000727805 */ /* 0x000fe2000001ff00 */
[----:B------:R-:W-:Y:S01]  /*1570*/  ULEA.HI.SX32 UR6, UR7, UR6, 0x1c ;  /* 0x0000000607067291 */ /* 0x000fe2000f8fe23f */
[----:B------:R-:W-:Y:S02]  /*1580*/  CS2R R112, SRZ ;  /* 0x0000000000707805 */ /* 0x000fe4000001ff00 */
[----:B------:R-:W-:Y:S02]  /*1590*/  CS2R R172, SRZ ;  /* 0x0000000000ac7805 */ /* 0x000fe4000001ff00 */
[----:B------:R-:W-:Y:S01]  /*15a0*/  CS2R R108, SRZ ;  /* 0x00000000006c7805 */ /* 0x000fe2000001ff00 */
[----:B------:R-:W-:Y:S01]  /*15b0*/  UISETP.LT.AND UP0, UPT, UR4, UR6, UPT ;  /* 0x000000060400728c */ /* 0x000fe2000bf01270 */
[----:B------:R-:W-:-:S02]  /*15c0*/  CS2R R170, SRZ ;  /* 0x0000000000aa7805 */ /* 0x000fc4000001ff00 */
[----:B------:R-:W-:Y:S02]  /*15d0*/  CS2R R104, SRZ ;  /* 0x0000000000687805 */ /* 0x000fe4000001ff00 */
[----:B------:R-:W-:Y:S01]  /*15e0*/  CS2R R168, SRZ ;  /* 0x0000000000a87805 */ /* 0x000fe2000001ff00 */
[----:B------:R-:W-:Y:S01]  /*15f0*/  USEL UR49, UR4, UR6, UP0 ;  /* 0x0000000604317287 */ /* 0x000fe20008000000 */
[----:B------:R-:W-:Y:S02]  /*1600*/  CS2R R100, SRZ ;  /* 0x0000000000647805 */ /* 0x000fe4000001ff00 */
[----:B------:R-:W-:Y:S02]  /*1610*/  CS2R R166, SRZ ;  /* 0x0000000000a67805 */ /* 0x000fe4000001ff00 */
[----:B------:R-:W-:Y:S01]  /*1620*/  CS2R R86, SRZ ;  /* 0x0000000000567805 */ /* 0x000fe2000001ff00 */
[----:B------:R-:W-:Y:S01]  /*1630*/  UISETP.GE.AND UP0, UPT, UR49, 0x1, UPT ;  /* 0x000000013100788c */ /* 0x000fe2000bf06270 */
[----:B------:R-:W-:-:S02]  /*1640*/  CS2R R96, SRZ ;  /* 0x0000000000607805 */ /* 0x000fc4000001ff00 */
[----:B------:R-:W-:Y:S02]  /*1650*/  CS2R R90, SRZ ;  /* 0x00000000005a7805 */ /* 0x000fe4000001ff00 */
[----:B------:R-:W-:Y:S02]  /*1660*/  CS2R R92, SRZ ;  /* 0x00000000005c7805 */ /* 0x000fe4000001ff00 */
[----:B------:R-:W-:Y:S02]  /*1670*/  CS2R R152, SRZ ;  /* 0x0000000000987805 */ /* 0x000fe4000001ff00 */
[----:B------:R-:W-:Y:S02]  /*1680*/  CS2R R88, SRZ ;  /* 0x0000000000587805 */ /* 0x000fe4000001ff00 */
[----:B------:R-:W-:Y:S02]  /*1690*/  PLOP3.LUT P1, PT, PT, PT, UP0, 0x80, 0x0 ;  /* 0x000000000000781c */ /* 0x000fe40003f2f008 */
        /* <DEDUP_REMOVED lines=63> */
.L_x_4600:
        /* <DEDUP_REMOVED lines=13> */
.L_x_4774:
[----:B0-----:R-:W-:Y:S01]  /*1b60*/  IMAD.U32 R0, RZ, RZ, UR48 ;  /* 0x00000030ff007e24 */ /* 0x001fe2000f8e00ff */
[----:B------:R-:W-:Y:S05]  /*1b70*/  WARPSYNC.ALL ;  /* 0x0000000000007948 */ /* 0x000fea0003800000 */
[----:B------:R0:W-:Y:S01]  /*1b80*/  BAR.SYNC.DEFER_BLOCKING R8, 0x100 ;  /* 0x000400080000751d */ /* 0x0001e20000010000 */
[----:B------:R-:W-:-:S13]  /*1b90*/  ISETP.NE.AND P0, PT, R0, 0x3, PT ;  /* 0x000000030000780c */ /* 0x000fda0003f05270 */
[----:B0-----:R-:W-:Y:S05]  /*1ba0*/  @!P0 BRA `(.L_x_4602) ;  /* 0x0000000000048947 */ /* 0x001fea0003800000 */
[----:B------:R-:W-:Y:S01]  /*1bb0*/  BPT.TRAP 0x1 ;  /* 0x000000040000795c */ /* 0x000fe20000300000 */
.L_x_4602:
[----:B------:R-:W-:Y:S02]  /*1bc0*/  IMAD.U32 R11, RZ, RZ, UR38 ;  /* 0x00000026ff0b7e24 */ /* 0x000fe4000f8e00ff */
[----:B------:R-:W-:-:S03]  /*1bd0*/  IMAD.U32 R6, RZ, RZ, UR37 ;  /* 0x00000025ff067e24 */ /* 0x000fc6000f8e00ff */
[----:B------:R-:W-:Y:S01]  /*1be0*/  SHF.L.U32 R11, R11, 0x1f, RZ ;  /* 0x0000001f0b0b7819 */ /* 0x000fe200000006ff */
[----:B------:R-:W-:-:S04]  /*1bf0*/  IMAD R6, R6, 0x8, R7 ;  /* 0x0000000806067824 */ /* 0x000fc800078e0207 */
[----:B------:R0:W1:Y:S01]  /*1c00*/  SYNCS.PHASECHK.TRANS64.TRYWAIT P1, [R6+URZ+0x22830], R11 ;  /* 0x0228300b060075a7 */ /* 0x000062000802017f */
[----:B------:R-:W-:Y:S05]  /*1c10*/  @!P0 BRA `(.L_x_4603) ;  /* 0x0000000000048947 */ /* 0x000fea0003800000 */
[----:B------:R-:W-:Y:S01]  /*1c20*/  BPT.TRAP 0x1 ;  /* 0x000000040000795c */ /* 0x000fe20000300000 */
.L_x_4603:
[----:B-1----:R-:W-:Y:S05]  /*1c30*/  @P1 BRA `(.L_x_4604) ;  /* 0x0000000000081947 */ /* 0x002fea0003800000 */
[----:B------:R-:W1:Y:S02]  /*1c40*/  SYNCS.PHASECHK.TRANS64.TRYWAIT P1, [R6+URZ+0x22830], R11 ;  /* 0x0228300b060075a7 */ /* 0x000e64000802017f */
[----:B-1----:R-:W-:Y:S05]  /*1c50*/  @!P1 BRA `(.L_x_4605) ;  /* 0x000000f800949947 */ /* 0x002fea0003800000 */
.L_x_4604:
        /* <DEDUP_REMOVED lines=8> */
[----:B------:R-:W-:Y:S01]  /*1ce0*/  VIADD R0, R16, UR39 ;  /* 0x0000002710007c36 */ /* 0x000fe20008000000 */
[----:B------:R-:W-:Y:S01]  /*1cf0*/  UMOV UR9, 0x40000040 ;  /* 0x4000004000097882 */ /* 0x000fe20000000000 */
[----:B------:R-:W-:Y:S01]  /*1d00*/  UMOV UR11, 0x40000040 ;  /* 0x40000040000b7882 */ /* 0x000fe20000000000 */
[----:B------:R-:W-:Y:S01]  /*1d10*/  UIADD3 UR12, UR16, 0x6, URZ ;  /* 0x00000006100c7890 */ /* 0x000fe2000fffe03f */
[----:B------:R-:W2:Y:S01]  /*1d20*/  S2R R14, SR_TID.X ;  /* 0x00000000000e7919 */ /* 0x000ea20000002100 */
[----:B------:R-:W-:Y:S01]  /*1d30*/  UIADD3 UR4, UR4, 0x1c400, URZ ;  /* 0x0001c40004047890 */ /* 0x000fe2000fffe03f */
[----:B------:R-:W-:Y:S01]  /*1d40*/  UMOV UR13, 0x40000040 ;  /* 0x40000040000d7882 */ /* 0x000fe20000000000 */
[----:B------:R-:W-:-:S02]  /*1d50*/  UMOV UR15, 0x40000040 ;  /* 0x40000040000f7882 */ /* 0x000fc40000000000 */
[----:B------:R-:W-:-:S04]  /*1d60*/  USHF.R.U32.HI UR4, URZ, 0x4, UR4 ;  /* 0x000000043f047899 */ /* 0x000fc80008011604 */
[----:B------:R-:W-:-:S04]  /*1d70*/  ULOP3.LUT UR4, UR4, 0x3fff, URZ, 0xc0, !UPT ;  /* 0x00003fff04047892 */ /* 0x000fc8000f8ec03f */
[----:B------:R-:W-:Y:S02]  /*1d80*/  ULOP3.LUT UR20, UR4, 0x10000, URZ, 0xfc, !UPT ;  /* 0x0001000004147892 */ /* 0x000fe4000f8efc3f */
[----:B------:R-:W-:Y:S02]  /*1d90*/  UIADD3 UR4, UR16, 0x2, URZ ;  /* 0x0000000210047890 */ /* 0x000fe4000fffe03f */
[----:B------:R-:W-:-:S04]  /*1da0*/  UIMAD UR18, UR37, 0x300, UR20 ;  /* 0x00000300251278a4 */ /* 0x000fc8000f8e0214 */
[----:B------:R-:W-:Y:S02]  /*1db0*/  UIADD3 UR6, UR18, 0x2, URZ ;  /* 0x0000000212067890 */ /* 0x000fe4000fffe03f */
[----:B------:R-:W-:Y:S02]  /*1dc0*/  UIADD3 UR10, UR18, 0x4, URZ ;  /* 0x00000004120a7890 */ /* 0x000fe4000fffe03f */
[----:B------:R-:W-:Y:S02]  /*1dd0*/  UIADD3 UR14, UR18, 0x6, URZ ;  /* 0x00000006120e7890 */ /* 0x000fe4000fffe03f */
[----:B------:R-:W-:Y:S03]  /*1de0*/  HGMMA.64x96x16.F32.BF16 R24, gdesc[UR16], RZ, !UPT, gsb0 ;  /* 0x01600000101879f0 */ /* 0x000fe6000c0018ff */
[----:B------:R-:W-:Y:S02]  /*1df0*/  WARPGROUP.DEPBAR.LE gsb0, 0x0 ;  /* 0x00008000000079c5 */ /* 0x000fe40000010000 */
[----:B------:R-:W-:-:S06]  /*1e00*/  WARPGROUP.ARRIVE ;  /* 0x00000000000079c5 */ /* 0x000fcc0000000000 */
[----:B------:R-:W-:Y:S01]  /*1e10*/  HGMMA.64x96x16.F32.BF16 R24, gdesc[UR4], R24, gsb0 ;  /* 0x01600000041879f0 */ /* 0x000fe20008001818 */
[----:B------:R-:W-:Y:S02]  /*1e20*/  ULDC UR6, c[0x0][0x448] ;  /* 0x0001120000067ab9 */ /* 0x000fe40000000800 */
[----:B------:R-:W-:-:S06]  /*1e30*/  UISETP.NE.AND UP0, UPT, UR6, 0x1, UPT ;  /* 0x000000010600788c */ /* 0x000fcc000bf05270 */
[----:B------:R-:W-:-:S05]  /*1e40*/  PLOP3.LUT P1, PT, PT, PT, UP0, 0x80, 0x0 ;  /* 0x000000000000781c */ /* 0x000fca0003f2f008 */
[----:B------:R-:W-:-:S08]  /*1e50*/  @UP0 ULDC UR6, c[0x0][0x44c] ;  /* 0x0001130000060ab9 */ /* 0x000fd00000000800 */
[----:B------:R-:W-:Y:S01]  /*1e60*/  @P1 IMAD.HI.U32 R3, R0, UR6, RZ ;  /* 0x0000000600031c27 */ /* 0x000fe2000f8e00ff */
[----:B------:R-:W-:-:S04]  /*1e70*/  @UP0 ULDC UR6, c[0x0][0x450] ;  /* 0x0001140000060ab9 */ /* 0x000fc80000000800 */
[----:B------:R-:W-:Y:S01]  /*1e80*/  @P1 SHF.R.U32.HI R0, RZ, UR6, R3 ;  /* 0x00000006ff001c19 */ /* 0x000fe20008011603 */
[----:B------:R-:W-:-:S04]  /*1e90*/  UIMAD UR6, UR49, -0x60, UR42 ;  /* 0xffffffa0310678a4 */ /* 0x000fc8000f8e022a */
[----:B------:R-:W3:Y:S01]  /*1ea0*/  SHFL.IDX PT, R5, R0, 0x1, 0x1c1f ;  /* 0x003c1f0000057f89 */ /* 0x000ee200000e0000 */
[----:B------:R-:W-:-:S03]  /*1eb0*/  UIADD3 UR6, UR6, 0x60, URZ ;  /* 0x0000006006067890 */ /* 0x000fc6000fffe03f */
[----:B------:R-:W4:Y:S03]  /*1ec0*/  SHFL.IDX PT, R0, R0, RZ, 0x1c1f ;  /* 0x001c1fff00007589 */ /* 0x000f2600000e0000 */
[----:B------:R-:W-:-:S04]  /*1ed0*/  IMAD.U32 R4, RZ, RZ, UR6 ;  /* 0x00000006ff047e24 */ /* 0x000fc8000f8e00ff */
[----:B------:R-:W-:Y:S02]  /*1ee0*/  IMAD R3, R17, -0x2, R4 ;  /* 0xfffffffe11037824 */ /* 0x000fe400078e0204 */
[----:B------:R-:W-:-:S05]  /*1ef0*/  IMAD.U32 R4, RZ, RZ, UR44 ;  /* 0x0000002cff047e24 */ /* 0x000fca000f8e00ff */
[----:B------:R-:W-:-:S04]  /*1f00*/  IADD3 R4, -R4, 0x1, R3 ;  /* 0x0000000104047810 */ /* 0x000fc80007ffe103 */
[----:B---3--:R-:W-:-:S04]  /*1f10*/  VIADDMNMX R5, R5, R4, R3, PT ;  /* 0x0000000405057246 */ /* 0x008fc80003800103 */
[C---:B------:R-:W-:Y:S02]  /*1f20*/  ISETP.GT.AND P2, PT, R5.reuse, RZ, PT ;  /* 0x000000ff0500720c */ /* 0x040fe40003f44270 */
[C---:B------:R-:W-:Y:S02]  /*1f30*/  ISETP.GT.AND P3, PT, R5.reuse, 0x1, PT ;  /* 0x000000010500780c */ /* 0x040fe40003f64270 */
[----:B------:R-:W-:Y:S02]  /*1f40*/  ISETP.GT.AND P4, PT, R5, 0x8, PT ;  /* 0x000000080500780c */ /* 0x000fe40003f84270 */
[----:B----4-:R-:W-:-:S04]  /*1f50*/  VIADDMNMX R3, R0, R4, R3, PT ;  /* 0x0000000400037246 */ /* 0x010fc80003800103 */
[----:B------:R-:W-:Y:S01]  /*1f60*/  ISETP.GT.AND P5, PT, R3, 0x8, PT ;  /* 0x000000080300780c */ /* 0x000fe20003fa4270 */
[----:B------:R-:W-:Y:S02]  /*1f70*/  WARPGROUP.DEPBAR.LE gsb0, 0x0 ;  /* 0x00008000000079c5 */ /* 0x000fe40000010000 */
[----:B------:R-:W-:-:S06]  /*1f80*/  WARPGROUP.ARRIVE ;  /* 0x00000000000079c5 */ /* 0x000fcc0000000000 */
[----:B------:R-:W-:Y:S01]  /*1f90*/  HGMMA.64x96x16.F32.BF16 R24, gdesc[UR8], R24, gsb0 ;  /* 0x01600000081879f0 */ /* 0x000fe20008001818 */
[----:B------:R-:W-:Y:S02]  /*1fa0*/  ULDC UR10, c[0x0][0x988] ;  /* 0x00026200000a7ab9 */ /* 0x000fe40000000800 */
[----:B------:R-:W-:Y:S02]  /*1fb0*/  WARPGROUP.DEPBAR.LE gsb0, 0x0 ;  /* 0x00008000000079c5 */ /* 0x000fe40000010000 */
        /* <DEDUP_REMOVED lines=330> */
.L_x_4606:
[----:B------:R2:W3:Y:S01]  /*3460*/  SYNCS.PHASECHK.TRANS64.TRYWAIT P3, [R6+URZ+0x22850], R11 ;  /* 0x0228500b060075a7 */ /* 0x0004e2000806017f */
[----:B------:R-:W-:Y:S05]  /*3470*/  @!P0 BRA `(.L_x_4607) ;  /* 0x0000000000048947 */ /* 0x000fea0003800000 */
[----:B------:R-:W-:Y:S01]  /*3480*/  BPT.TRAP 0x1 ;  /* 0x000000040000795c */ /* 0x000fe20000300000 */
.L_x_4607:
[----:B---3--:R-:W-:Y:S05]  /*3490*/  @P3 BRA `(.L_x_4608) ;  /* 0x0000000000083947 */ /* 0x008fea0003800000 */
[----:B------:R-:W3:Y:S02]  /*34a0*/  SYNCS.PHASECHK.TRANS64.TRYWAIT P3, [R6+URZ+0x22850], R11 ;  /* 0x0228500b060075a7 */ /* 0x000ee4000806017f */
[----:B---3--:R-:W-:Y:S05]  /*34b0*/  @!P3 BRA `(.L_x_4609) ;  /* 0x000000e00090b947 */ /* 0x008fea0003800000 */
.L_x_4608:
[----:B------:R-:W-:Y:S01]  /*34c0*/  R2UR UR6, R7 ;  /* 0x00000000070672ca */ /* 0x000fe200000e0000 */
[----:B------:R4:W-:Y:S01]  /*34d0*/  BAR.SYNC.DEFER_BLOCKING R8, 0x100 ;  /* 0x000400080000751d */ /* 0x0009e20000010000 */
[----:B------:R-:W-:Y:S01]  /*34e0*/  UIADD3 UR23, UR49, -0x2, URZ ;  /* 0xfffffffe31177890 */ /* 0x000fe2000fffe03f */
[----:B0123--:R-:W-:-:S04]  /*34f0*/  @!P2 VIADD R6, R6, 0x22860 ;  /* 0x000228600606a836 */ /* 0x00ffc80000000000 */
        /* <DEDUP_REMOVED lines=45> */
[----:B------:R-:W-:-:S04]  /*37d0*/  UIADD3 UR6, UR11, UR42, -UR44 ;  /* 0x0000002a0b067290 */ /* 0x000fc8000fffe82c */
        /* <DEDUP_REMOVED lines=12> */
[----:B------:R-:W-:-:S07]  /*38a0*/  IMAD.MOV.U32 R8, RZ, RZ, R5 ;  /* 0x000000ffff087224 */ /* 0x000fce00078e0005 */
.L_x_4619:
[----:B------:R-:W-:-:S04]  /*38b0*/  UIADD3 UR37, UR37, 0x1, URZ ;  /* 0x0000000125257890 */ /* 0x000fc8000fffe03f */
[----:B------:R-:W-:-:S04]  /*38c0*/  UISETP.NE.AND UP1, UPT, UR37, 0x2, UPT ;  /* 0x000000022500788c */ /* 0x000fc8000bf25270 */
[----:B------:R-:W-:Y:S02]  /*38d0*/  USEL UR6, URZ, 0x1, UP1 ;  /* 0x000000013f067887 */ /* 0x000fe40008800000 */
[----:B------:R-:W-:Y:S02]  /*38e0*/  USEL UR37, UR37, URZ, UP1 ;  /* 0x0000003f25257287 */ /* 0x000fe40008800000 */
[----:B------:R-:W-:Y:S01]  /*38f0*/  ULOP3.LUT UR38, UR38, UR6, URZ, 0x3c, !UPT ;  /* 0x0000000626267292 */ /* 0x000fe2000f8e3c3f */
[----:B0-----:R-:W-:Y:S11]  /*3900*/  @!P0 BRA `(.L_x_4611) ;  /* 0x0000000000048947 */ /* 0x001ff60003800000 */
[----:B------:R-:W-:Y:S01]  /*3910*/  BPT.TRAP 0x1 ;  /* 0x000000040000795c */ /* 0x000fe20000300000 */
.L_x_4611:
        /* <DEDUP_REMOVED lines=9> */
.L_x_4612:
[----:B-1----:R-:W-:Y:S05]  /*39b0*/  @P3 BRA `(.L_x_4613) ;  /* 0x0000000000083947 */ /* 0x002fea0003800000 */
[----:B------:R-:W1:Y:S02]  /*39c0*/  SYNCS.PHASECHK.TRANS64.TRYWAIT P3, [UR25+0x22830], R6 ;  /* 0x02283006ff0075a7 */ /* 0x000e640008060159 */
[----:B-1----:R-:W-:Y:S05]  /*39d0*/  @!P3 BRA `(.L_x_4614) ;  /* 0x000000dc005cb947 */ /* 0x002fea0003800000 */
.L_x_4613:
[----:B------:R-:W-:Y:S01]  /*39e0*/  UIMAD UR18, UR37, 0x300, UR20 ;  /* 0x00000300251278a4 */ /* 0x000fe2000f8e0214 */
[----:B------:R-:W-:Y:S01]  /*39f0*/  WARPGROUP.ARRIVE ;  /* 0x00000000000079c5 */ /* 0x000fe20000000000 */
[----:B------:R-:W-:Y:S01]  /*3a00*/  UMOV UR19, 0x40000040 ;  /* 0x4000004000137882 */ /* 0x000fe20000000000 */
[----:B------:R-:W-:Y:S01]  /*3a10*/  UMOV UR7, 0x40000040 ;  /* 0x4000004000077882 */ /* 0x000fe20000000000 */
[----:B------:R-:W-:Y:S01]  /*3a20*/  UIADD3 UR6, UR18, 0x2, URZ ;  /* 0x0000000212067890 */ /* 0x000fe2000fffe03f */
[----:B------:R-:W-:Y:S01]  /*3a30*/  VIADD R10, R16, UR39 ;  /* 0x00000027100a7c36 */ /* 0x000fe20008000000 */
[----:B------:R-:W-:Y:S01]  /*3a40*/  UIADD3 UR10, UR18, 0x4, URZ ;  /* 0x00000004120a7890 */ /* 0x000fe2000fffe03f */
[----:B------:R-:W-:Y:S01]  /*3a50*/  IMAD.MOV.U32 R12, RZ, RZ, -0x2 ;  /* 0xfffffffeff0c7424 */ /* 0x000fe200078e00ff */
[----:B------:R-:W-:Y:S01]  /*3a60*/  UMOV UR11, 0x40000040 ;  /* 0x40000040000b7882 */ /* 0x000fe20000000000 */
[----:B------:R-:W-:Y:S01]  /*3a70*/  HGMMA.64x96x16.F32.BF16 R152, gdesc[UR16], RZ, !UPT, gsb0 ;  /* 0x01600000109879f0 */ /* 0x000fe2000c0018ff */
[----:B------:R-:W-:-:S02]  /*3a80*/  UIADD3 UR14, UR18, 0x6, URZ ;  /* 0x00000006120e7890 */ /* 0x000fc4000fffe03f */
[----:B------:R-:W2:Y:S01]  /*3a90*/  S2R R210, SR_TID.X ;  /* 0x0000000000d27919 */ /* 0x000ea20000002100 */
[----:B------:R-:W-:Y:S01]  /*3aa0*/  UMOV UR15, 0x40000040 ;  /* 0x40000040000f7882 */ /* 0x000fe20000000000 */
[----:B--2---:R-:W-:Y:S01]  /*3ab0*/  SHF.R.U32.HI R210, RZ, 0x7, R210 ;  /* 0x00000007ffd27819 */ /* 0x004fe200000116d2 */
[----:B------:R-:W-:Y:S02]  /*3ac0*/  WARPGROUP.DEPBAR.LE gsb0, 0x0 ;  /* 0x00008000000079c5 */ /* 0x000fe40000010000 */
[----:B------:R-:W-:-:S06]  /*3ad0*/  WARPGROUP.ARRIVE ;  /* 0x00000000000079c5 */ /* 0x000fcc0000000000 */
[----:B------:R-:W-:Y:S01]  /*3ae0*/  HGMMA.64x96x16.F32.BF16 R152, gdesc[UR4], R152, gsb0 ;  /* 0x01600000049879f0 */ /* 0x000fe20008001898 */
[----:B------:R-:W-:Y:S02]  /*3af0*/  @UP0 ULDC UR6, c[0x0][0x44c] ;  /* 0x0001130000060ab9 */ /* 0x000fe40000000800 */
[----:B------:R-:W-:Y:S01]  /*3b00*/  @P1 IMAD.HI.U32 R4, R10, UR6, RZ ;  /* 0x000000060a041c27 */ /* 0x000fe2000f8e00ff */
[----:B------:R-:W-:-:S04]  /*3b10*/  @UP0 ULDC UR6, c[0x0][0x450] ;  /* 0x0001140000060ab9 */ /* 0x000fc80000000800 */
[----:B------:R-:W-:Y:S01]  /*3b20*/  @P1 SHF.R.U32.HI R10, RZ, UR6, R4 ;  /* 0x00000006ff0a1c19 */ /* 0x000fe20008011604 */
[----:B------:R-:W-:Y:S02]  /*3b30*/  UMOV UR6, 0x1 ;  /* 0x0000000100067882 */ /* 0x000fe40000000000 */
[----:B------:R-:W-:Y:S02]  /*3b40*/  UIMAD UR6, UR23, -0x60, UR6 ;  /* 0xffffffa0170678a4 */ /* 0x000fe4000f8e0206 */
[----:B------:R-:W2:Y:S04]  /*3b50*/  SHFL.IDX PT, R4, R10, 0x1, 0x1c1f ;  /* 0x003c1f000a047f89 */ /* 0x000ea800000e0000 */
[----:B------:R-:W-:Y:S01]  /*3b60*/  IMAD R21, R17, R12, UR6 ;  /* 0x0000000611157e24 */ /* 0x000fe2000f8e020c */
[----:B------:R-:W3:Y:S01]  /*3b70*/  SHFL.IDX PT, R10, R10, RZ, 0x1c1f ;  /* 0x001c1fff0a0a7589 */ /* 0x000ee200000e0000 */
[----:B------:R-:W-:-:S05]  /*3b80*/  IMAD.U32 R12, RZ, RZ, UR44 ;  /* 0x0000002cff0c7e24 */ /* 0x000fca000f8e00ff */
[----:B------:R-:W-:-:S05]  /*3b90*/  IADD3 R21, -R12, UR42, R21 ;  /* 0x0000002a0c157c10 */ /* 0x000fca000fffe115 */
[----:B--2---:R-:W-:-:S05]  /*3ba0*/  IMAD.IADD R4, R21, 0x1, R4 ;  /* 0x0000000115047824 */ /* 0x004fca00078e0204 */
[C---:B------:R-:W-:Y:S01]  /*3bb0*/  ISETP.GT.AND P3, PT, R4.reuse, RZ, PT ;  /* 0x000000ff0400720c */ /* 0x040fe20003f64270 */
[----:B---3--:R-:W-:Y:S01]  /*3bc0*/  IMAD.IADD R21, R21, 0x1, R10 ;  /* 0x0000000115157824 */ /* 0x008fe200078e020a */
[----:B------:R-:W-:-:S04]  /*3bd0*/  ISETP.GT.AND P4, PT, R4, 0x1, PT ;  /* 0x000000010400780c */ /* 0x000fc80003f84270 */
        /* <DEDUP_REMOVED lines=476> */
.L_x_4615:
[----:B------:R1:W2:Y:S01]  /*59a0*/  SYNCS.PHASECHK.TRANS64.TRYWAIT P3, [UR25+0x22850], R6 ;  /* 0x02285006ff0075a7 */ /* 0x0002a20008060159 */
[----:B------:R-:W-:Y:S05]  /*59b0*/  @!P0 BRA `(.L_x_4616) ;  /* 0x0000000000048947 */ /* 0x000fea0003800000 */
[----:B------:R-:W-:Y:S01]  /*59c0*/  BPT.TRAP 0x1 ;  /* 0x000000040000795c */ /* 0x000fe20000300000 */
.L_x_4616:
[----:B--2---:R-:W-:Y:S05]  /*59d0*/  @P3 BRA `(.L_x_4617) ;  /* 0x0000000000083947 */ /* 0x004fea0003800000 */
[----:B------:R-:W2:Y:S02]  /*59e0*/  SYNCS.PHASECHK.TRANS64.TRYWAIT P3, [UR25+0x22850], R6 ;  /* 0x02285006ff0075a7 */ /* 0x000ea40008060159 */
[----:B--2---:R-:W-:Y:S05]  /*59f0*/  @!P3 BRA `(.L_x_4618) ;  /* 0x000000bc006cb947 */ /* 0x004fea0003800000 */
.L_x_4617:
        /* <DEDUP_REMOVED lines=49> */
.L_x_4610:
[----:B------:R-:W-:-:S13]  /*5d10*/  ISETP.LE.AND P1, PT, RZ, UR23, PT ;  /* 0x00000017ff007c0c */ /* 0x000fda000bf23270 */
[----:B------:R-:W-:Y:S05]  /*5d20*/  @!P1 BRA `(.L_x_4620) ;  /* 0x0000001c004c9947 */ /* 0x000fea0003800000 */
[----:B------:R-:W-:Y:S01]  /*5d30*/  IMAD.MOV.U32 R211, RZ, RZ, R4 ;  /* 0x000000ffffd37224 */ /* 0x000fe200078e0004 */
[----:B------:R-:W-:Y:S01]  /*5d40*/  ULDC UR22, c[0x0][0x988] ;  /* 0x0002620000167ab9 */ /* 0x000fe20000000800 */
[----:B------:R-:W-:-:S07]  /*5d50*/  IMAD.MOV.U32 R7, RZ, RZ, R5 ;  /* 0x000000ffff077224 */ /* 0x000fce00078e0005 */
.L_x_4629:
[----:B------:R-:W-:-:S04]  /*5d60*/  UIADD3 UR37, UR37, 0x1, URZ ;  /* 0x0000000125257890 */ /* 0x000fc8000fffe03f */
[----:B------:R-:W-:-:S04]  /*5d70*/  UISETP.NE.AND UP0, UPT, UR37, 0x2, UPT ;  /* 0x000000022500788c */ /* 0x000fc8000bf05270 */
[----:B------:R-:W-:Y:S02]  /*5d80*/  USEL UR6, URZ, 0x1, UP0 ;  /* 0x000000013f067887 */ /* 0x000fe40008000000 */
[----:B------:R-:W-:Y:S02]  /*5d90*/  USEL UR37, UR37, URZ, UP0 ;  /* 0x0000003f25257287 */ /* 0x000fe40008000000 */
[----:B------:R-:W-:Y:S01]  /*5da0*/  ULOP3.LUT UR38, UR38, UR6, URZ, 0x3c, !UPT ;  /* 0x0000000626267292 */ /* 0x000fe2000f8e3c3f */
[----:B-1----:R-:W-:Y:S11]  /*5db0*/  @!P0 BRA `(.L_x_4621) ;  /* 0x0000000000048947 */ /* 0x002ff60003800000 */
[----:B------:R-:W-:Y:S01]  /*5dc0*/  BPT.TRAP 0x1 ;  /* 0x000000040000795c */ /* 0x000fe20000300000 */
.L_x_4621:
        /* <DEDUP_REMOVED lines=9> */
.L_x_4622:
[----:B-1----:R-:W-:Y:S05]  /*5e60*/  @P1 BRA `(.L_x_4623) ;  /* 0x0000000000081947 */ /* 0x002fea0003800000 */
[----:B------:R-:W1:Y:S02]  /*5e70*/  SYNCS.PHASECHK.TRANS64.TRYWAIT P1, [UR24+0x22830], R6 ;  /* 0x02283006ff0075a7 */ /* 0x000e640008020158 */
[----:B-1----:R-:W-:Y:S05]  /*5e80*/  @!P1 BRA `(.L_x_4624) ;  /* 0x000000b8005c9947 */ /* 0x002fea0003800000 */
.L_x_4623:
        /* <DEDUP_REMOVED lines=14> */
[----:B------:R-:W-:Y:S03]  /*5f70*/  HGMMA.64x96x16.F32.BF16 R152, gdesc[UR4], R152, gsb0 ;  /* 0x01600000049879f0 */ /* 0x000fe60008001898 */
        /* <DEDUP_REMOVED lines=376> */
.L_x_4625:
[----:B------:R1:W2:Y:S01]  /*7700*/  SYNCS.PHASECHK.TRANS64.TRYWAIT P1, [UR24+0x22850], R6 ;  /* 0x02285006ff0075a7 */ /* 0x0002a20008020158 */
[----:B------:R-:W-:Y:S05]  /*7710*/  @!P0 BRA `(.L_x_4626) ;  /* 0x0000000000048947 */ /* 0x000fea0003800000 */
[----:B------:R-:W-:Y:S01]  /*7720*/  BPT.TRAP 0x1 ;  /* 0x000000040000795c */ /* 0x000fe20000300000 */
.L_x_4626:
[----:B--2---:R-:W-:Y:S05]  /*7730*/  @P1 BRA `(.L_x_4627) ;  /* 0x0000000000081947 */ /* 0x004fea0003800000 */
[----:B------:R-:W2:Y:S02]  /*7740*/  SYNCS.PHASECHK.TRANS64.TRYWAIT P1, [UR24+0x22850], R6 ;  /* 0x02285006ff0075a7 */ /* 0x000ea40008020158 */
[----:B--2---:R-:W-:Y:S05]  /*7750*/  @!P1 BRA `(.L_x_4628) ;  /* 0x000000a000409947 */ /* 0x004fea0003800000 */
.L_x_4627:
        /* <DEDUP_REMOVED lines=48> */
.L_x_4620:
[----:B01----:R-:W0:Y:S01]  /*7a60*/  SHFL.BFLY PT, R6, R3, 0x2, 0x1f ;  /* 0x0c401f0003067f89 */ /* 0x003e2200000e0000 */
[----:B------:R-:W-:Y:S01]  /*7a70*/  UIADD3 UR37, UR37, 0x1, URZ ;  /* 0x0000000125257890 */ /* 0x000fe2000fffe03f */
[----:B------:R-:W-:Y:S01]  /*7a80*/  IMAD.U32 R14, RZ, RZ, UR10 ;  /* 0x0000000aff0e7e24 */ /* 0x000fe2000f8e00ff */
[----:B------:R1:W-:Y:S06]  /*7a90*/  BAR.ARV R9, 0x100 ;  /* 0x000400090000751d */ /* 0x0003ec0000002000 */
[----:B------:R-:W-:Y:S02]  /*7aa0*/  UISETP.NE.AND UP0, UPT, UR37, 0x2, UPT ;  /* 0x000000022500788c */ /* 0x000fe4000bf05270 */
[----:B------:R-:W-:Y:S06]  /*7ab0*/  BAR.ARV 0x8, 0x180 ;  /* 0x0206000000007b1d */ /* 0x000fec0000002000 */
[----:B------:R-:W-:Y:S01]  /*7ac0*/  USEL UR4, URZ, 0x1, UP0 ;  /* 0x000000013f047887 */ /* 0x000fe20008000000 */
[----:B------:R-:W-:Y:S01]  /*7ad0*/  PLOP3.LUT P0, PT, PT, PT, PT, 0x8, 0x0 ;  /* 0x000000000000781c */ /* 0x000fe20003f0e170 */
[----:B------:R-:W2:Y:S01]  /*7ae0*/  SHFL.BFLY PT, R11, R0, 0x2, 0x1f ;  /* 0x0c401f00000b7f89 */ /* 0x000ea200000e0000 */
[----:B------:R-:W-:-:S02]  /*7af0*/  UIADD3 UR47, UR47, 0x1, URZ ;  /* 0x000000012f2f7890 */ /* 0x000fc4000fffe03f */
[----:B------:R-:W-:Y:S01]  /*7b00*/  USEL UR37, UR37, URZ, UP0 ;  /* 0x0000003f25257287 */ /* 0x000fe20008000000 */
[----:B0-----:R-:W-:Y:S01]  /*7b10*/  FADD.FTZ R6, R6, R3 ;  /* 0x0000000306067221 */ /* 0x001fe20000010000 */
[----:B------:R-:W-:Y:S01]  /*7b20*/  IMAD.MOV.U32 R3, RZ, RZ, -0x800000 ;  /* 0xff800000ff037424 */ /* 0x000fe200078e00ff */
[----:B------:R-:W-:-:S03]  /*7b30*/  ULOP3.LUT UR38, UR38, UR4, URZ, 0x3c, !UPT ;  /* 0x0000000426267292 */ /* 0x000fc6000f8e3c3f */
[----:B------:R-:W0:Y:S01]  /*7b40*/  SHFL.BFLY PT, R7, R6, 0x1, 0x1f ;  /* 0x0c201f0006077f89 */ /* 0x000e2200000e0000 */
[----:B--2---:R-:W-:Y:S01]  /*7b50*/  FADD.FTZ R11, R11, R0 ;  /* 0x000000000b0b7221 */ /* 0x004fe20000010000 */
[----:B------:R-:W-:-:S04]  /*7b60*/  IMAD.MOV.U32 R0, RZ, RZ, RZ ;  /* 0x000000ffff007224 */ /* 0x000fc800078e00ff */
[----:B------:R-:W2:Y:S01]  /*7b70*/  SHFL.BFLY PT, R8, R11, 0x1, 0x1f ;  /* 0x0c201f000b087f89 */ /* 0x000ea200000e0000 */
[----:B0-----:R-:W-:Y:S01]  /*7b80*/  FADD.FTZ R12, R6, R7 ;  /* 0x00000007060c7221 */ /* 0x001fe20000010000 */
[----:B------:R-:W-:Y:S02]  /*7b90*/  IMAD.MOV.U32 R7, RZ, RZ, RZ ;  /* 0x000000ffff077224 */ /* 0x000fe400078e00ff */
[----:B------:R-:W-:Y:S02]  /*7ba0*/  IMAD.U32 R6, RZ, RZ, UR10 ;  /* 0x0000000aff067e24 */ /* 0x000fe4000f8e00ff */
[----:B------:R-:W-:-:S13]  /*7bb0*/  FSETP.NE.FTZ.AND P1, PT, R12, RZ, PT ;  /* 0x000000ff0c00720b */ /* 0x000fda0003f35000 */
[----:B------:R-:W0:Y:S01]  /*7bc0*/  @P1 MUFU.RCP R7, R12 ;  /* 0x0000000c00071308 */ /* 0x000e220000001000 */
[----:B------:R-:W-:Y:S01]  /*7bd0*/  @P1 FMUL.FTZ R6, R6, 0.69314718246459960938 ;  /* 0x3f31721806061820 */ /* 0x000fe20000410000 */
[----:B--2---:R-:W-:Y:S01]  /*7be0*/  FADD.FTZ R13, R11, R8 ;  /* 0x000000080b0d7221 */ /* 0x004fe20000010000 */
[----:B------:R-:W-:-:S04]  /*7bf0*/  IMAD.MOV.U32 R8, RZ, RZ, -0x800000 ;  /* 0xff800000ff087424 */ /* 0x000fc800078e00ff */
[----:B------:R-:W-:Y:S01]  /*7c00*/  FSETP.NE.FTZ.AND P2, PT, R13, RZ, PT ;  /* 0x000000ff0d00720b */ /* 0x000fe20003f55000 */
        /* <DEDUP_REMOVED lines=64> */
[----:B------:R-:W0:Y:S01]  /*8010*/  @P2 MUFU.LG2 R11, R13 ;  /* 0x0000000d000b2308 */ /* 0x000e220000000c00 */
[----:B------:R-:W-:-:S07]  /*8020*/  @P2 FMUL.FTZ R14, R14, 0.69314718246459960938 ;  /* 0x3f3172180e0e2820 */ /* 0x000fce0000410000 */
[----:B------:R-:W2:Y:S08]  /*8030*/  @P1 MUFU.LG2 R7, R12 ;  /* 0x0000000c00071308 */ /* 0x000eb00000000c00 */
[----:B------:R-:W3:Y:S01]  /*8040*/  @P2 MUFU.RCP R0, R13 ;  /* 0x0000000d00002308 */ /* 0x000ee20000001000 */
[----:B0-----:R-:W-:-:S04]  /*8050*/  @P2 FMUL.FTZ R11, R11, 0.69314718246459960938 ;  /* 0x3f3172180b0b2820 */ /* 0x001fc80000410000 */
[----:B------:R-:W-:Y:S01]  /*8060*/  @P2 FFMA.FTZ R3, R14, R4, R11 ;  /* 0x000000040e032223 */ /* 0x000fe2000001000b */
[----:B--2---:R-:W-:-:S04]  /*8070*/  @P1 FMUL.FTZ R7, R7, 0.69314718246459960938 ;  /* 0x3f31721807071820 */ /* 0x004fc80000410000 */
[----:B------:R-:W-:Y:S01]  /*8080*/  @P1 FFMA.FTZ R8, R6, R5, R7 ;  /* 0x0000000506081223 */ /* 0x000fe20000010007 */
        /* <DEDUP_REMOVED lines=63> */
[----:B------:R-:W-:-:S07]  /*8480*/  FMUL.FTZ R0, R151, R0 ;  /* 0x0000000097007220 */ /* 0x000fce0000410000 */
.L_x_4599:
        /* <DEDUP_REMOVED lines=43> */
[C---:B------:R-:W-:Y:S02]  /*8740*/  LOP3.LUT R11, R110.reuse, 0x380, RZ, 0xc0, !PT ;  /* 0x000003806e0b7812 */ /* 0x040fe400078ec0ff */
        /* <DEDUP_REMOVED lines=32> */
[----:B------:R-:W-:Y:S01]  /*8950*/  LOP3.LUT R110, R11, R110, RZ, 0x3c, !PT ;  /* 0x0000006e0b6e7212 */ /* 0x000fe200078e3cff */
[----:B------:R-:W-:Y:S01]  /*8960*/  IMAD.X R11, RZ, RZ, R111, P1 ;  /* 0x000000ffff0b7224 */ /* 0x000fe200008e066f */
[----:B------:R-:W-:-:S02]  /*8970*/  LOP3.LUT R30, R181, 0x380, RZ, 0xc0, !PT ;  /* 0x00000380b51e7812 */ /* 0x000fc400078ec0ff */
[----:B------:R-:W-:Y:S02]  /*8980*/  SHF.R.U64 R12, R12, 0x3, RZ ;  /* 0x000000030c0c7819 */ /* 0x000fe400000012ff */
[----:B------:R-:W-:Y:S02]  /*8990*/  LOP3.LUT R38, R183, 0x380, RZ, 0xc0, !PT ;  /* 0x00000380b7267812 */ /* 0x000fe400078ec0ff */
[----:B------:R-:W-:Y:S02]  /*89a0*/  SHF.R.U64 R14, R14, 0x3, RZ ;  /* 0x000000030e0e7819 */ /* 0x000fe400000012ff */
[----:B------:R-:W-:Y:S02]  /*89b0*/  LOP3.LUT R46, R185, 0x380, RZ, 0xc0, !PT ;  /* 0x00000380b92e7812 */ /* 0x000fe400078ec0ff */
[----:B------:R-:W-:Y:S02]  /*89c0*/  SHF.R.U64 R20, R20, 0x3, RZ ;  /* 0x0000000314147819 */ /* 0x000fe400000012ff */
[----:B------:R-:W-:-:S02]  /*89d0*/  LOP3.LUT R54, R187, 0x380, RZ, 0xc0, !PT ;  /* 0x00000380bb367812 */ /* 0x000fc400078ec0ff */
[----:B------:R-:W-:Y:S02]  /*89e0*/  SHF.R.U64 R30, R30, 0x3, RZ ;  /* 0x000000031e1e7819 */ /* 0x000fe400000012ff */
[----:B------:R-:W-:Y:S02]  /*89f0*/  LOP3.LUT R62, R189, 0x380, RZ, 0xc0, !PT ;  /* 0x00000380bd3e7812 */ /* 0x000fe400078ec0ff */
[----:B------:R-:W-:Y:S02]  /*8a00*/  LOP3.LUT R98, R197, 0x380, RZ, 0xc0, !PT ;  /* 0x00000380c5627812 */ /* 0x000fe400078ec0ff */
[----:B------:R-:W-:Y:S01]  /*8a10*/  MOV R110, R110 ;  /* 0x0000006e006e7202 */ /* 0x000fe20000000f00 */
[----:B------:R-:W-:Y:S01]  /*8a20*/  BAR.SYNC.DEFER_BLOCKING 0x1, 0x100 ;  /* 0x0044000000007b1d */ /* 0x000fe20000010000 */
[----:B------:R-:W-:Y:S02]  /*8a30*/  LOP3.LUT R12, R12, R175, RZ, 0x3c, !PT ;  /* 0x000000af0c0c7212 */ /* 0x000fe400078e3cff */
[----:B------:R-:W-:-:S02]  /*8a40*/  SHF.R.U64 R38, R38, 0x3, RZ ;  /* 0x0000000326267819 */ /* 0x000fc400000012ff */
[----:B------:R-:W-:Y:S02]  /*8a50*/  LOP3.LUT R70, R191, 0x380, RZ, 0xc0, !PT ;  /* 0x00000380bf467812 */ /* 0x000fe400078ec0ff */
        /* <DEDUP_REMOVED lines=8> */
[----:B------:R-:W-:Y:S01]  /*8ae0*/  SHF.R.U64 R62, R62, 0x3, RZ ;  /* 0x000000033e3e7819 */ /* 0x000fe200000012ff */
[----:B------:R-:W-:Y:S01]  /*8af0*/  STSM.16.M88.4 [R110], R24 ;  /* 0x000000186e007844 */ /* 0x000fe20000000200 */
[----:B------:R-:W-:Y:S02]  /*8b00*/  SHF.R.U64 R98, R98, 0x3, RZ ;  /* 0x0000000362627819 */ /* 0x000fe400000012ff */
[----:B------:R-:W-:-:S02]  /*8b10*/  LOP3.LUT R38, R38, R183, RZ, 0x3c, !PT ;  /* 0x000000b726267212 */ /* 0x000fc400078e3cff */
[----:B------:R-:W-:Y:S02]  /*8b20*/  SHF.R.U64 R70, R70, 0x3, RZ ;  /* 0x0000000346467819 */ /* 0x000fe400000012ff */
[----:B------:R-:W-:Y:S02]  /*8b30*/  LOP3.LUT R102, R6, 0x380, RZ, 0xc0, !PT ;  /* 0x0000038006667812 */ /* 0x000fe400078ec0ff */
[----:B------:R-:W-:Y:S02]  /*8b40*/  SHF.R.U64 R111, R111, 0x3, RZ ;  /* 0x000000036f6f7819 */ /* 0x000fe400000012ff */
[----:B------:R-:W-:Y:S02]  /*8b50*/  MOV R28, R12 ;  /* 0x0000000c001c7202 */ /* 0x000fe40000000f00 */
[----:B------:R-:W-:Y:S02]  /*8b60*/  LOP3.LUT R46, R46, R185, RZ, 0x3c, !PT ;  /* 0x000000b92e2e7212 */ /* 0x000fe400078e3cff */
[----:B------:R-:W-:Y:S01]  /*8b70*/  SHF.R.U64 R78, R78, 0x3, RZ ;  /* 0x000000034e4e7819 */ /* 0x000fe200000012ff */
[----:B------:R-:W-:Y:S01]  /*8b80*/  STSM.16.M88.4 [R28], R32 ;  /* 0x000000201c007844 */ /* 0x000fe20000000200 */
[----:B------:R-:W-:-:S02]  /*8b90*/  MOV R14, R14 ;  /* 0x0000000e000e7202 */ /* 0x000fc40000000f00 */
[----:B------:R-:W-:Y:S02]  /*8ba0*/  LOP3.LUT R54, R54, R187, RZ, 0x3c, !PT ;  /* 0x000000bb36367212 */ /* 0x000fe400078e3cff */
[----:B------:R-:W-:Y:S01]  /*8bb0*/  SHF.R.U64 R94, R94, 0x3, RZ ;  /* 0x000000035e5e7819 */ /* 0x000fe200000012ff */
[----:B------:R-:W-:Y:S01]  /*8bc0*/  STSM.16.M88.4 [R14], R40 ;  /* 0x000000280e007844 */ /* 0x000fe20000000200 */
[----:B------:R-:W-:Y:S02]  /*8bd0*/  LOP3.LUT R175, R174, 0x380, RZ, 0xc0, !PT ;  /* 0x00000380aeaf7812 */ /* 0x000fe400078ec0ff */
[----:B------:R-:W-:Y:S02]  /*8be0*/  MOV R20, R20 ;  /* 0x0000001400147202 */ /* 0x000fe40000000f00 */
[----:B------:R-:W-:Y:S02]  /*8bf0*/  LOP3.LUT R62, R62, R189, RZ, 0x3c, !PT ;  /* 0x000000bd3e3e7212 */ /* 0x000fe400078e3cff */
[----:B------:R-:W-:Y:S01]  /*8c00*/  LOP3.LUT R98, R98, R197, RZ, 0x3c, !PT ;  /* 0x000000c562627212 */ /* 0x000fe200078e3cff */
[----:B------:R-:W-:Y:S01]  /*8c10*/  STSM.16.M88.4 [R20], R48 ;  /* 0x0000003014007844 */ /* 0x000fe20000000200 */
[----:B------:R-:W-:-:S02]  /*8c20*/  MOV R30, R30 ;  /* 0x0000001e001e7202 */ /* 0x000fc40000000f00 */
[----:B------:R-:W-:Y:S02]  /*8c30*/  F2FP.BF16.F32.PACK_AB R59, R158, R59 ;  /* 0x0000003b9e3b723e */ /* 0x000fe400000010ff */
[----:B------:R-:W-:Y:S02]  /*8c40*/  F2FP.BF16.F32.PACK_AB R65, R157, R66 ;  /* 0x000000429d41723e */ /* 0x000fe400000010ff */
[----:B------:R-:W-:Y:S01]  /*8c50*/  F2FP.BF16.F32.PACK_AB R72, R73, R72 ;  /* 0x000000484948723e */ /* 0x000fe200000010ff */
[----:B------:R-:W-:Y:S01]  /*8c60*/  STSM.16.M88.4 [R30], R56 ;  /* 0x000000381e007844 */ /* 0x000fe20000000200 */
[----:B------:R-:W-:Y:S02]  /*8c70*/  LOP3.LUT R70, R70, R191, RZ, 0x3c, !PT ;  /* 0x000000bf46467212 */ /* 0x000fe400078e3cff */
[----:B------:R-:W-:Y:S02]  /*8c80*/  SHF.R.U64 R29, R102, 0x3, RZ ;  /* 0x00000003661d7819 */ /* 0x000fe400000012ff */
[----:B------:R-:W-:-:S02]  /*8c90*/  LOP3.LUT R106, R111, R106, RZ, 0x3c, !PT ;  /* 0x0000006a6f6a7212 */ /* 0x000fc400078e3cff */
[----:B------:R-:W-:Y:S02]  /*8ca0*/  MOV R38, R38 ;  /* 0x0000002600267202 */ /* 0x000fe40000000f00 */
[----:B------:R-:W-:Y:S02]  /*8cb0*/  F2FP.BF16.F32.PACK_AB R66, R69, R68 ;  /* 0x000000444542723e */ /* 0x000fe400000010ff */
[----:B------:R-:W-:Y:S02]  /*8cc0*/  F2FP.BF16.F32.PACK_AB R67, R156, R67 ;  /* 0x000000439c43723e */ /* 0x000fe400000010ff */
[----:B------:R-:W-:Y:S02]  /*8cd0*/  F2FP.BF16.F32.PACK_AB R73, R155, R74 ;  /* 0x0000004a9b49723e */ /* 0x000fe400000010ff */
[----:B------:R-:W-:Y:S01]  /*8ce0*/  F2FP.BF16.F32.PACK_AB R80, R81, R80 ;  /* 0x000000505150723e */ /* 0x000fe200000010ff */
[----:B------:R-:W-:Y:S01]  /*8cf0*/  STSM.16.M88.4 [R38], R64 ;  /* 0x0000004026007844 */ /* 0x000fe20000000200 */
        /* <DEDUP_REMOVED lines=11> */
[----:B------:R-:W-:Y:S02]  /*8db0*/  F2FP.BF16.F32.PACK_AB R83, R83, R86 ;  /* 0x000000565353723e */ /* 0x000fe400000010ff */
[----:B------:R-:W-:Y:S02]  /*8dc0*/  F2FP.BF16.F32.PACK_AB R89, R152, R90 ;  /* 0x0000005a9859723e */ /* 0x000fe400000010ff */
[----:B------:R-:W-:Y:S01]  /*8dd0*/  MOV R62, R62 ;  /* 0x0000003e003e7202 */ /* 0x000fe20000000f00 */
[----:B------:R0:W-:Y:S01]  /*8de0*/  STSM.16.M88.4 [R54], R80 ;  /* 0x0000005036007844 */ /* 0x0001e20000000200 */
[----:B------:R-:W-:-:S02]  /*8df0*/  MOV R13, R98 ;  /* 0x00000062000d7202 */ /* 0x000fc40000000f00 */
[----:B------:R-:W-:Y:S02]  /*8e00*/  F2FP.BF16.F32.PACK_AB R90, R93, R92 ;  /* 0x0000005c5d5a723e */ /* 0x000fe400000010ff */
[----:B------:R-:W-:Y:S02]  /*8e10*/  F2FP.BF16.F32.PACK_AB R91, R91, R9 ;  /* 0x000000095b5b723e */ /* 0x000fe400000010ff */
[----:B------:R-:W-:Y:S02]  /*8e20*/  F2FP.BF16.F32.PACK_AB R96, R97, R96 ;  /* 0x000000606160723e */ /* 0x000fe400000010ff */
[----:B------:R-:W-:Y:S01]  /*8e30*/  LOP3.LUT R102, R29, R6, RZ, 0x3c, !PT ;  /* 0x000000061d667212 */ /* 0x000fe200078e3cff */
[----:B------:R-:W-:Y:S01]  /*8e40*/  STSM.16.M88.4 [R62], R88 ;  /* 0x000000583e007844 */ /* 0x000fe20000000200 */
[----:B------:R-:W-:Y:S02]  /*8e50*/  MOV R70, R70 ;  /* 0x0000004600467202 */ /* 0x000fe40000000f00 */
[----:B------:R-:W-:-:S02]  /*8e60*/  MOV R12, R106 ;  /* 0x0000006a000c7202 */ /* 0x000fc40000000f00 */
[----:B------:R-:W-:Y:S02]  /*8e70*/  F2FP.BF16.F32.PACK_AB R97, R167, R87 ;  /* 0x00000057a761723e */ /* 0x000fe400000010ff */
[----:B------:R-:W-:Y:S02]  /*8e80*/  F2FP.BF16.F32.PACK_AB R104, R105, R104 ;  /* 0x000000686968723e */ /* 0x000fe400000010ff */
[----:B------:R-:W-:Y:S02]  /*8e90*/  F2FP.BF16.F32.PACK_AB R112, R113, R112 ;  /* 0x000000707170723e */ /* 0x000fe400000010ff */
[----:B------:R-:W-:Y:S02]  /*8ea0*/  F2FP.BF16.F32.PACK_AB R120, R121, R120 ;  /* 0x000000787978723e */ /* 0x000fe400000010ff */
[----:B------:R-:W-:Y:S02]  /*8eb0*/  F2FP.BF16.F32.PACK_AB R128, R129, R128 ;  /* 0x000000808180723e */ /* 0x000fe400000010ff */
[----:B------:R-:W-:-:S02]  /*8ec0*/  F2FP.BF16.F32.PACK_AB R136, R137, R136 ;  /* 0x000000888988723e */ /* 0x000fc400000010ff */
[----:B------:R-:W-:Y:S01]  /*8ed0*/  F2FP.BF16.F32.PACK_AB R144, R145, R144 ;  /* 0x000000909190723e */ /* 0x000fe200000010ff */
[----:B------:R-:W-:Y:S01]  /*8ee0*/  UISETP.NE.U32.AND UP1, UPT, UR8, URZ, UPT ;  /* 0x0000003f0800728c */ /* 0x000fe2000bf25070 */
[----:B------:R-:W-:Y:S01]  /*8ef0*/  F2FP.BF16.F32.PACK_AB R98, R101, R100 ;  /* 0x000000646562723e */ /* 0x000fe200000010ff */
[----:B0-----:R-:W0:Y:S01]  /*8f00*/  LDC R81, c[0x0][0xbe8] ;  /* 0x0002fa00ff517b82 */ /* 0x001e220000000800 */
[----:B------:R-:W-:Y:S02]  /*8f10*/  F2FP.BF16.F32.PACK_AB R99, R169, R168 ;  /* 0x000000a8a963723e */ /* 0x000fe400000010ff */
[----:B------:R-:W-:Y:S02]  /*8f20*/  MOV R78, R78 ;  /* 0x0000004e004e7202 */ /* 0x000fe40000000f00 */
[----:B------:R-:W-:Y:S01]  /*8f30*/  F2FP.BF16.F32.PACK_AB R105, R171, R170 ;  /* 0x000000aaab69723e */ /* 0x000fe200000010ff */
[----:B------:R-:W-:Y:S01]  /*8f40*/  STSM.16.M88.4 [R70], R96 ;  /* 0x0000006046007844 */ /* 0x000fe20000000200 */
[----:B------:R-:W-:-:S02]  /*8f50*/  F2FP.BF16.F32.PACK_AB R106, R109, R108 ;  /* 0x0000006c6d6a723e */ /* 0x000fc400000010ff */
[----:B------:R-:W-:Y:S02]  /*8f60*/  F2FP.BF16.F32.PACK_AB R107, R173, R172 ;  /* 0x000000acad6b723e */ /* 0x000fe400000010ff */
[----:B------:R-:W-:Y:S02]  /*8f70*/  F2FP.BF16.F32.PACK_AB R113, R115, R114 ;  /* 0x000000727371723e */ /* 0x000fe400000010ff */
[----:B------:R-:W-:Y:S01]  /*8f80*/  LOP3.LUT R10, R175, R174, RZ, 0x3c, !PT ;  /* 0x000000aeaf0a7212 */ /* 0x000fe200078e3cff */
[----:B------:R-:W-:Y:S01]  /*8f90*/  STSM.16.M88.4 [R78], R104 ;  /* 0x000000684e007844 */ /* 0x000fe20000000200 */
[----:B------:R-:W-:Y:S02]  /*8fa0*/  MOV R94, R94 ;  /* 0x0000005e005e7202 */ /* 0x000fe40000000f00 */
[----:B------:R-:W-:Y:S02]  /*8fb0*/  F2FP.BF16.F32.PACK_AB R114, R117, R116 ;  /* 0x000000747572723e */ /* 0x000fe400000010ff */
[----:B------:R-:W-:-:S02]  /*8fc0*/  F2FP.BF16.F32.PACK_AB R115, R119, R118 ;  /* 0x000000767773723e */ /* 0x000fc400000010ff */
[----:B------:R-:W-:Y:S02]  /*8fd0*/  F2FP.BF16.F32.PACK_AB R121, R123, R122 ;  /* 0x0000007a7b79723e */ /* 0x000fe400000010ff */
[----:B------:R-:W-:Y:S01]  /*8fe0*/  F2FP.BF16.F32.PACK_AB R122, R125, R124 ;  /* 0x0000007c7d7a723e */ /* 0x000fe200000010ff */
[----:B------:R-:W-:Y:S01]  /*8ff0*/  STSM.16.M88.4 [R94], R112 ;  /* 0x000000705e007844 */ /* 0x000fe20000000200 */
[----:B------:R-:W-:Y:S02]  /*9000*/  F2FP.BF16.F32.PACK_AB R123, R127, R126 ;  /* 0x0000007e7f7b723e */ /* 0x000fe400000010ff */
[----:B------:R-:W-:Y:S02]  /*9010*/  F2FP.BF16.F32.PACK_AB R129, R131, R130 ;  /* 0x000000828381723e */ /* 0x000fe400000010ff */
[----:B------:R-:W-:Y:S01]  /*9020*/  MOV R102, R102 ;  /* 0x0000006600667202 */ /* 0x000fe20000000f00 */
[----:B------:R1:W-:Y:S01]  /*9030*/  STSM.16.M88.4 [R13], R120 ;  /* 0x000000780d007844 */ /* 0x0003e20000000200 */
[----:B------:R-:W-:-:S02]  /*9040*/  F2FP.BF16.F32.PACK_AB R130, R133, R132 ;  /* 0x000000848582723e */ /* 0x000fc400000010ff */
[----:B------:R-:W-:Y:S02]  /*9050*/  F2FP.BF16.F32.PACK_AB R131, R135, R134 ;  /* 0x000000868783723e */ /* 0x000fe400000010ff */
[----:B------:R-:W-:Y:S02]  /*9060*/  F2FP.BF16.F32.PACK_AB R137, R139, R138 ;  /* 0x0000008a8b89723e */ /* 0x000fe400000010ff */
[----:B------:R-:W-:Y:S01]  /*9070*/  F2FP.BF16.F32.PACK_AB R138, R141, R140 ;  /* 0x0000008c8d8a723e */ /* 0x000fe200000010ff */
[----:B------:R2:W-:Y:S01]  /*9080*/  STSM.16.M88.4 [R102], R128 ;  /* 0x0000008066007844 */ /* 0x0005e20000000200 */
[----:B------:R-:W-:Y:S02]  /*9090*/  F2FP.BF16.F32.PACK_AB R139, R143, R142 ;  /* 0x0000008e8f8b723e */ /* 0x000fe400000010ff */
[----:B------:R-:W-:Y:S02]  /*90a0*/  F2FP.BF16.F32.PACK_AB R145, R147, R146 ;  /* 0x000000929391723e */ /* 0x000fe400000010ff */
[----:B------:R-:W-:Y:S01]  /*90b0*/  MOV R6, R10 ;  /* 0x0000000a00067202 */ /* 0x000fe20000000f00 */
[----:B------:R2:W-:Y:S01]  /*90c0*/  STSM.16.M88.4 [R12], R136 ;  /* 0x000000880c007844 */ /* 0x0005e20000000200 */
[----:B------:R-:W-:Y:S01]  /*90d0*/  F2FP.BF16.F32.PACK_AB R146, R149, R148 ;  /* 0x000000949592723e */ /* 0x000fe200000010ff */
[----:B------:R-:W-:Y:S01]  /*90e0*/  IMAD.U32 R10, RZ, RZ, UR4 ;  /* 0x00000004ff0a7e24 */ /* 0x000fe2000f8e00ff */
[----:B------:R-:W-:Y:S01]  /*90f0*/  F2FP.BF16.F32.PACK_AB R147, R0, R150 ;  /* 0x000000960093723e */ /* 0x000fe200000010ff */
[----:B------:R-:W-:Y:S01]  /*9100*/  IMAD.U32 R11, RZ, RZ, UR7 ;  /* 0x00000007ff0b7e24 */ /* 0x000fe2000f8e00ff */
[----:B------:R-:W-:-:S03]  /*9110*/  PLOP3.LUT P0, PT, PT, PT, UP0, 0x80, 0x0 ;  /* 0x000000000000781c */ /* 0x000fc60003f0f008 */
[----:B------:R2:W-:Y:S01]  /*9120*/  STSM.16.M88.4 [R6], R144 ;  /* 0x0000009006007844 */ /* 0x0005e20000000200 */
[----:B------:R-:W-:Y:S09]  /*9130*/  BAR.SYNC.DEFER_BLOCKING 0x1, 0x100 ;  /* 0x0044000000007b1d */ /* 0x000ff20000010000 */
[----:B------:R-:W3:Y:S01]  /*9140*/  @P0 LDG.E R0, desc[UR40][R10.64] ;  /* 0x000000280a000981 */ /* 0x000ee2000c1e1900 */
[----:B------:R-:W-:Y:S01]  /*9150*/  UISETP.NE.AND.EX UP1, UPT, UR9, URZ, UPT, UP1 ;  /* 0x0000003f0900728c */ /* 0x000fe2000bf25310 */
[----:B0-----:R-:W-:Y:S01]  /*9160*/  ISETP.NE.AND P1, PT, R81, 0x1, PT ;  /* 0x000000015100780c */ /* 0x001fe20003f25270 */
[----:B------:R-:W-:Y:S01]  /*9170*/  ULDC UR7, c[0x0][0xa88] ;  /* 0x0002a20000077ab9 */ /* 0x000fe20000000800 */
[----:B------:R-:W-:-:S03]  /*9180*/  UMOV UR4, URZ ;  /* 0x0000003f00047c82 */ /* 0x000fc60008000000 */
[----:B------:R-:W-:-:S05]  /*9190*/  PLOP3.LUT P2, PT, PT, PT, UP1, 0x80, 0x0 ;  /* 0x000000000000781c */ /* 0x000fca0003f4f018 */
[----:B------:R-:W-:-:S03]  /*91a0*/  @UP1 UIADD3 UR8, UP2, UR10, UR8, URZ ;  /* 0x000000080a081290 */ /* 0x000fc6000ff5e03f */
[----:B------:R-:W0:Y:S01]  /*91b0*/  @P1 LDC R9, c[0x0][0xbec] ;  /* 0x0002fb00ff091b82 */ /* 0x000e220000000800 */
[----:B------:R-:W-:Y:S02]  /*91c0*/  @UP1 UIADD3.X UR9, UR11, UR9, URZ, UP2, !UPT ;  /* 0x000000090b091290 */ /* 0x000fe400097fe43f */
[----:B------:R-:W-:-:S04]  /*91d0*/  IMAD.U32 R14, RZ, RZ, UR8 ;  /* 0x00000008ff0e7e24 */ /* 0x000fc8000f8e00ff */
[----:B------:R-:W-:Y:S01]  /*91e0*/  IMAD.U32 R15, RZ, RZ, UR9 ;  /* 0x00000009ff0f7e24 */ /* 0x000fe2000f8e00ff */
[----:B-1----:R-:W1:Y:S01]  /*91f0*/  @P1 LDC R13, c[0x0][0xbf0] ;  /* 0x0002fc00ff0d1b82 */ /* 0x002e620000000800 */
        /* <DEDUP_REMOVED lines=8> */
.L_x_4632:
[----:B------:R-:W-:Y:S01]  /*9280*/  USHF.R.S32.HI UR14, URZ, 0x1f, UR43 ;  /* 0x0000001f3f0e7899 */ /* 0x000fe2000801142b */
[----:B--2---:R-:W-:Y:S01]  /*9290*/  VIADD R12, R16, UR39 ;  /* 0x00000027100c7c36 */ /* 0x004fe20008000000 */
[----:B------:R-:W-:Y:S01]  /*92a0*/  ULDC.64 UR12, c[0x0][0xb90] ;  /* 0x0002e400000c7ab9 */ /* 0x000fe20000000a00 */
[----:B------:R-:W-:Y:S01]  /*92b0*/  USHF.R.S32.HI UR11, URZ, 0x1f, UR4 ;  /* 0x0000001f3f0b7899 */ /* 0x000fe20008011404 */
[----:B------:R-:W-:Y:S01]  /*92c0*/  VIADD R26, R203, UR39 ;  /* 0x00000027cb1a7c36 */ /* 0x000fe20008000000 */
        /* <DEDUP_REMOVED lines=9> */
[----:B------:R-:W-:Y:S01]  /*9360*/  IMAD R9, R200, 0x40, R2 ;  /* 0x00000040c8097824 */ /* 0x000fe200078e0202 */
[----:B------:R-:W-:Y:S01]  /*9370*/  ULDC.64 UR12, c[0x0][0xb98] ;  /* 0x0002e600000c7ab9 */ /* 0x000fe20000000a00 */
[----:B------:R-:W-:Y:S01]  /*9380*/  UIADD3 UR9, UR9, UR7, URZ ;  /* 0x0000000709097290 */ /* 0x000fe2000fffe03f */
[----:B------:R-:W-:Y:S01]  /*9390*/  IMAD.MOV R6, RZ, RZ, -R10 ;  /* 0x000000ffff067224 */ /* 0x000fe200078e0a0a */
[----:B------:R-:W-:Y:S01]  /*93a0*/  UIMAD UR7, UR45, UR12, URZ ;  /* 0x0000000c2d0772a4 */ /* 0x000fe2000f8e023f */
[----:B------:R-:W-:Y:S01]  /*93b0*/  IMAD.WIDE R4, R9, 0x2, R4 ;  /* 0x0000000209047825 */ /* 0x000fe200078e0204 */
[----:B------:R-:W-:Y:S01]  /*93c0*/  UIMAD.WIDE.U32 UR8, UR46, UR12, UR8 ;  /* 0x0000000c2e0872a5 */ /* 0x000fe2000f8e0008 */
[----:B------:R-:W-:Y:S01]  /*93d0*/  SHF.R.S32.HI R11, RZ, 0x1f, R10 ;  /* 0x0000001fff0b7819 */ /* 0x000fe2000001140a */
[----:B------:R-:W-:Y:S01]  /*93e0*/  UIMAD UR7, UR46, UR13, UR7 ;  /* 0x0000000d2e0772a4 */ /* 0x000fe2000f8e0207 */
[----:B------:R-:W-:Y:S01]  /*93f0*/  IMAD R9, R81, R6, R12 ;  /* 0x0000000651097224 */ /* 0x000fe200078e020c */
[----:B------:R-:W-:Y:S01]  /*9400*/  IADD3 R37, P2, R4, 0x5000, RZ ;  /* 0x0000500004257810 */ /* 0x000fe20007f5e0ff */
[----:B-----5:R-:W-:Y:S01]  /*9410*/  IMAD R85, R0, R81, RZ ;  /* 0x0000005100557224 */ /* 0x020fe200078e02ff */
[----:B------:R-:W-:Y:S01]  /*9420*/  IADD3 R10, P0, R10, UR8, RZ ;  /* 0x000000080a0a7c10 */ /* 0x000fe2000ff1e0ff */
[----:B------:R-:W-:Y:S01]  /*9430*/  ULDC.64 UR12, c[0x0][0xaa0] ;  /* 0x0002a800000c7ab9 */ /* 0x000fe20000000a00 */
[----:B------:R-:W-:Y:S01]  /*9440*/  IMAD.U32 R12, RZ, RZ, UR7 ;  /* 0x00000007ff0c7e24 */ /* 0x000fe2000f8e00ff */
[----:B------:R-:W-:-:S02]  /*9450*/  SHF.R.S32.HI R6, RZ, 0x1f, R9 ;  /* 0x0000001fff067819 */ /* 0x000fc40000011409 */
[C---:B------:R-:W-:Y:S02]  /*9460*/  IADD3 R25, P5, R4.reuse, 0x1000, RZ ;  /* 0x0000100004197810 */ /* 0x040fe40007fbe0ff */
[----:B------:R-:W-:Y:S01]  /*9470*/  IADD3.X R11, R11, UR9, R12, P0, !PT ;  /* 0x000000090b0b7c10 */ /* 0x000fe200087fe40c */
[----:B------:R-:W-:Y:S01]  /*9480*/  ULDC.64 UR8, c[0x0][0xb88] ;  /* 0x0002e20000087ab9 */ /* 0x000fe20000000a00 */
[----:B------:R-:W-:Y:S01]  /*9490*/  IADD3 R29, P4, R4, 0x2000, RZ ;  /* 0x00002000041d7810 */ /* 0x000fe20007f9e0ff */
[----:B------:R-:W-:Y:S01]  /*94a0*/  IMAD R6, R6, UR8, RZ ;  /* 0x0000000806067c24 */ /* 0x000fe2000f8e02ff */
[----:B------:R-:W-:Y:S01]  /*94b0*/  LOP3.LUT R36, R37, 0x380, RZ, 0xc0, !PT ;  /* 0x0000038025247812 */ /* 0x000fe200078ec0ff */
[----:B------:R-:W-:Y:S01]  /*94c0*/  IMAD.WIDE.U32 R10, R9, UR8, R10 ;  /* 0x00000008090a7c25 */ /* 0x000fe2000f8e000a */
[----:B------:R-:W-:Y:S02]  /*94d0*/  LOP3.LUT R24, R25, 0x380, RZ, 0xc0, !PT ;  /* 0x0000038019187812 */ /* 0x000fe400078ec0ff */
[----:B------:R-:W-:Y:S01]  /*94e0*/  LOP3.LUT R28, R29, 0x380, RZ, 0xc0, !PT ;  /* 0x000003801d1c7812 */ /* 0x000fe200078ec0ff */
[----:B------:R-:W-:Y:S01]  /*94f0*/  IMAD R13, R9, UR9, R6 ;  /* 0x00000009090d7c24 */ /* 0x000fe2000f8e0206 */
[----:B------:R-:W-:Y:S01]  /*9500*/  ULDC.64 UR8, c[0x0][0xb50] ;  /* 0x0002d40000087ab9 */ /* 0x000fe20000000a00 */
[----:B------:R-:W-:Y:S01]  /*9510*/  SHF.R.U64 R36, R36, 0x3, RZ ;  /* 0x0000000324247819 */ /* 0x000fe200000012ff */
[----:B------:R-:W-:Y:S01]  /*9520*/  VIADD R6, R26, 0x8 ;  /* 0x000000081a067836 */ /* 0x000fe20000000000 */
[----:B------:R-:W-:Y:S01]  /*9530*/  LEA R12, P0, R10, UR8, 0x2 ;  /* 0x000000080a0c7c11 */ /* 0x000fe2000f8010ff */
[----:B------:R-:W-:Y:S01]  /*9540*/  IMAD.IADD R9, R11, 0x1, R13 ;  /* 0x000000010b097824 */ /* 0x000fe200078e020d */
[----:B------:R-:W-:-:S02]  /*9550*/  IADD3 R57, P3, R4, 0x4000, RZ ;  /* 0x0000400004397810 */ /* 0x000fc40007f7e0ff */
[----:B------:R-:W-:Y:S01]  /*9560*/  SHF.R.U64 R24, R24, 0x3, RZ ;  /* 0x0000000318187819 */ /* 0x000fe200000012ff */
[----:B------:R-:W-:Y:S01]  /*9570*/  SHFL.IDX PT, R20, R12, RZ, 0x1c1f ;  /* 0x001c1fff0c147589 */ /* 0x000fe200000e0000 */
[----:B------:R-:W-:Y:S02]  /*9580*/  LEA.HI.X R14, R10, UR9, R9, 0x2, P0 ;  /* 0x000000090a0e7c11 */ /* 0x000fe400080f1409 */
[----:B------:R-:W-:Y:S01]  /*9590*/  IADD3 R33, P0, R4, 0x3000, RZ ;  /* 0x0000300004217810 */ /* 0x000fe20007f1e0ff */
[----:B------:R-:W-:Y:S01]  /*95a0*/  SHFL.IDX PT, R50, R12, 0x1, 0x1c1f ;  /* 0x003c1f000c327f89 */ /* 0x000fe200000e0000 */
[----:B------:R-:W-:Y:S02]  /*95b0*/  SHF.R.U64 R28, R28, 0x3, RZ ;  /* 0x000000031c1c7819 */ /* 0x000fe400000012ff */
[----:B------:R-:W-:Y:S01]  /*95c0*/  LOP3.LUT R32, R33, 0x380, RZ, 0xc0, !PT ;  /* 0x0000038021207812 */ /* 0x000fe200078ec0ff */
[----:B------:R-:W0:Y:S01]  /*95d0*/  SHFL.IDX PT, R21, R14, RZ, 0x1c1f ;  /* 0x001c1fff0e157589 */ /* 0x000e2200000e0000 */
[----:B------:R-:W-:Y:S01]  /*95e0*/  LOP3.LUT R36, R36, R37, RZ, 0x3c, !PT ;  /* 0x0000002524247212 */ /* 0x000fe200078e3cff */
[----:B------:R-:W-:Y:S01]  /*95f0*/  IMAD.X R37, RZ, RZ, R5, P2 ;  /* 0x000000ffff257224 */ /* 0x000fe200010e0605 */
[----:B------:R-:W-:Y:S01]  /*9600*/  SHF.R.U64 R32, R32, 0x3, RZ ;  /* 0x0000000320207819 */ /* 0x000fe200000012ff */
[----:B------:R-:W1:Y:S01]  /*9610*/  SHFL.IDX PT, R51, R14, 0x1, 0x1c1f ;  /* 0x003c1f000e337f89 */ /* 0x000e6200000e0000 */
[----:B------:R-:W-:-:S02]  /*9620*/  LOP3.LUT R56, R57, 0x380, RZ, 0xc0, !PT ;  /* 0x0000038039387812 */ /* 0x000fc400078ec0ff */
[----:B------:R-:W-:Y:S01]  /*9630*/  LOP3.LUT R32, R32, R33, RZ, 0x3c, !PT ;  /* 0x0000002120207212 */ /* 0x000fe200078e3cff */
[--C-:B------:R-:W-:Y:S01]  /*9640*/  IMAD.X R33, RZ, RZ, R5.reuse, P0 ;  /* 0x000000ffff217224 */ /* 0x100fe200000e0605 */
[----:B------:R-:W-:Y:S02]  /*9650*/  IADD3 R61, P0, R4, 0x9000, RZ ;  /* 0x00009000043d7810 */ /* 0x000fe40007f1e0ff */
        /* <DEDUP_REMOVED lines=8> */
[----:B------:R-:W-:Y:S02]  /*96e0*/  IADD3 R69, P4, R4, 0x8000, RZ ;  /* 0x0000800004457810 */ /* 0x000fe40007f9e0ff */
[----:B------:R-:W-:Y:S02]  /*96f0*/  SHF.R.U64 R56, R56, 0x3, RZ ;  /* 0x0000000338387819 */ /* 0x000fe400000012ff */
[----:B------:R-:W-:Y:S02]  /*9700*/  SHF.R.U64 R60, R60, 0x3, RZ ;  /* 0x000000033c3c7819 */ /* 0x000fe400000012ff */
[----:B------:R-:W-:-:S02]  /*9710*/  LOP3.LUT R10, R11, 0x380, RZ, 0xc0, !PT ;  /* 0x000003800b0a7812 */ /* 0x000fc400078ec0ff */
[----:B------:R-:W-:Y:S02]  /*9720*/  LOP3.LUT R40, R41, 0x380, RZ, 0xc0, !PT ;  /* 0x0000038029287812 */ /* 0x000fe400078ec0ff */
[----:B------:R-:W-:Y:S02]  /*9730*/  LOP3.LUT R44, R45, 0x380, RZ, 0xc0, !PT ;  /* 0x000003802d2c7812 */ /* 0x000fe400078ec0ff */
[----:B------:R-:W-:Y:S02]  /*9740*/  LOP3.LUT R68, R69, 0x380, RZ, 0xc0, !PT ;  /* 0x0000038045447812 */ /* 0x000fe400078ec0ff */
[----:B------:R-:W-:Y:S01]  /*9750*/  LOP3.LUT R56, R56, R57, RZ, 0x3c, !PT ;  /* 0x0000003938387212 */ /* 0x000fe200078e3cff */
[--C-:B------:R-:W-:Y:S01]  /*9760*/  IMAD.X R57, RZ, RZ, R5.reuse, P3 ;  /* 0x000000ffff397224 */ /* 0x100fe200018e0605 */
[----:B------:R-:W-:Y:S01]  /*9770*/  LOP3.LUT R60, R60, R61, RZ, 0x3c, !PT ;  /* 0x0000003d3c3c7212 */ /* 0x000fe200078e3cff */
[----:B------:R-:W-:Y:S01]  /*9780*/  IMAD.X R61, RZ, RZ, R5, P0 ;  /* 0x000000ffff3d7224 */ /* 0x000fe200000e0605 */
[----:B------:R-:W-:-:S02]  /*9790*/  SHF.R.U64 R10, R10, 0x3, RZ ;  /* 0x000000030a0a7819 */ /* 0x000fc400000012ff */
[----:B------:R-:W-:Y:S02]  /*97a0*/  IADD3 R49, P3, R4, 0xa000, RZ ;  /* 0x0000a00004317810 */ /* 0x000fe40007f7e0ff */
[----:B------:R-:W-:Y:S02]  /*97b0*/  SHF.R.U64 R40, R40, 0x3, RZ ;  /* 0x0000000328287819 */ /* 0x000fe400000012ff */
[----:B------:R-:W-:Y:S02]  /*97c0*/  SHF.R.U64 R44, R44, 0x3, RZ ;  /* 0x000000032c2c7819 */ /* 0x000fe400000012ff */
[----:B------:R-:W-:Y:S02]  /*97d0*/  SHF.R.U64 R68, R68, 0x3, RZ ;  /* 0x0000000344447819 */ /* 0x000fe400000012ff */
[----:B------:R-:W-:Y:S02]  /*97e0*/  LOP3.LUT P0, RZ, R201, 0x3, RZ, 0xc0, !PT ;  /* 0x00000003c9ff7812 */ /* 0x000fe4000780c0ff */
[----:B------:R-:W-:Y:S01]  /*97f0*/  LOP3.LUT R10, R10, R11, RZ, 0x3c, !PT ;  /* 0x0000000b0a0a7212 */ /* 0x000fe200078e3cff */
[----:B------:R-:W-:Y:S01]  /*9800*/  IMAD.X R11, RZ, RZ, R5, P2 ;  /* 0x000000ffff0b7224 */ /* 0x000fe200010e0605 */
[----:B------:R-:W-:-:S02]  /*9810*/  LOP3.LUT R48, R49, 0x380, RZ, 0xc0, !PT ;  /* 0x0000038031307812 */ /* 0x000fc400078ec0ff */
[----:B------:R-:W-:Y:S01]  /*9820*/  LOP3.LUT R40, R40, R41, RZ, 0x3c, !PT ;  /* 0x0000002928287212 */ /* 0x000fe200078e3cff */
[--C-:B------:R-:W-:Y:S01]  /*9830*/  IMAD.X R41, RZ, RZ, R5.reuse, P6 ;  /* 0x000000ffff297224 */ /* 0x100fe200030e0605 */
[----:B------:R-:W-:Y:S01]  /*9840*/  LOP3.LUT R44, R44, R45, RZ, 0x3c, !PT ;  /* 0x0000002d2c2c7212 */ /* 0x000fe200078e3cff */
[--C-:B------:R-:W-:Y:S01]  /*9850*/  IMAD.X R45, RZ, RZ, R5.reuse, P5 ;  /* 0x000000ffff2d7224 */ /* 0x100fe200028e0605 */
[----:B------:R-:W-:Y:S01]  /*9860*/  LOP3.LUT R68, R68, R69, RZ, 0x3c, !PT ;  /* 0x0000004544447212 */ /* 0x000fe200078e3cff */
[----:B------:R-:W-:Y:S01]  /*9870*/  IMAD.X R69, RZ, RZ, R5, P4 ;  /* 0x000000ffff457224 */ /* 0x000fe200020e0605 */
[-C--:B------:R-:W-:Y:S02]  /*9880*/  ISETP.GE.OR P2, PT, R26, R85.reuse, P0 ;  /* 0x000000551a00720c */ /* 0x080fe40000746670 */
[----:B------:R-:W-:Y:S02]  /*9890*/  ISETP.GE.OR P0, PT, R6, R85, P0 ;  /* 0x000000550600720c */ /* 0x000fe40000706670 */
[----:B------:R-:W-:-:S02]  /*98a0*/  IADD3 R77, P6, R4, 0xc000, RZ ;  /* 0x0000c000044d7810 */ /* 0x000fc40007fde0ff */
[C---:B------:R-:W-:Y:S02]  /*98b0*/  IADD3 R73, P5, R4.reuse, 0xd000, RZ ;  /* 0x0000d00004497810 */ /* 0x040fe40007fbe0ff */
[C---:B------:R-:W-:Y:S02]  /*98c0*/  IADD3 R65, P4, R4.reuse, 0xe000, RZ ;  /* 0x0000e00004417810 */ /* 0x040fe40007f9e0ff */
[----:B------:R-:W-:Y:S02]  /*98d0*/  LOP3.LUT R13, R4, 0x380, RZ, 0xc0, !PT ;  /* 0x00000380040d7812 */ /* 0x000fe400078ec0ff */
[----:B------:R-:W-:Y:S01]  /*98e0*/  SHF.R.U64 R48, R48, 0x3, RZ ;  /* 0x0000000330307819 */ /* 0x000fe200000012ff */
[----:B0-----:R0:W-:Y:S01]  /*98f0*/  @!P2 ST.E desc[UR40][R20.64], R8 ;  /* 0x000000081400a985 */ /* 0x0011e2000c101928 */
[----:B------:R-:W-:Y:S02]  /*9900*/  LOP3.LUT R76, R77, 0x380, RZ, 0xc0, !PT ;  /* 0x000003804d4c7812 */ /* 0x000fe400078ec0ff */
[----:B------:R-:W-:Y:S01]  /*9910*/  LOP3.LUT R72, R73, 0x380, RZ, 0xc0, !PT ;  /* 0x0000038049487812 */ /* 0x000fe200078ec0ff */
[----:B-1----:R1:W-:Y:S01]  /*9920*/  @!P0 ST.E desc[UR40][R50.64], R3 ;  /* 0x0000000332008985 */ /* 0x0023e2000c101928 */
[----:B------:R-:W-:-:S02]  /*9930*/  LOP3.LUT R64, R65, 0x380, RZ, 0xc0, !PT ;  /* 0x0000038041407812 */ /* 0x000fc400078ec0ff */
[----:B------:R-:W-:Y:S01]  /*9940*/  SHF.R.U64 R13, R13, 0x3, RZ ;  /* 0x000000030d0d7819 */ /* 0x000fe200000012ff */
[----:B------:R-:W-:Y:S01]  /*9950*/  UIMAD UR7, UR11, UR12, URZ ;  /* 0x0000000c0b0772a4 */ /* 0x000fe2000f8e023f */
[----:B------:R-:W-:Y:S01]  /*9960*/  LOP3.LUT R48, R48, R49, RZ, 0x3c, !PT ;  /* 0x0000003130307212 */ /* 0x000fe200078e3cff */
[--C-:B------:R-:W-:Y:S01]  /*9970*/  IMAD.X R49, RZ, RZ, R5.reuse, P3 ;  /* 0x000000ffff317224 */ /* 0x100fe200018e0605 */
[----:B------:R-:W-:Y:S01]  /*9980*/  IADD3 R9, P3, R4, 0xf000, RZ ;  /* 0x0000f00004097810 */ /* 0x000fe20007f7e0ff */
[----:B0-----:R-:W0:Y:S01]  /*9990*/  @P1 LDC R21, c[0x0][0xbf0] ;  /* 0x0002fc00ff151b82 */ /* 0x001e220000000800 */
[----:B------:R-:W-:Y:S01]  /*99a0*/  SHF.R.U64 R76, R76, 0x3, RZ ;  /* 0x000000034c4c7819 */ /* 0x000fe200000012ff */
[----:B------:R-:W-:Y:S01]  /*99b0*/  UIMAD.WIDE.U32 UR8, UR4, UR12, URZ ;  /* 0x0000000c040872a5 */ /* 0x000fe2000f8e003f */
[----:B------:R-:W-:Y:S01]  /*99c0*/  SHF.R.U64 R72, R72, 0x3, RZ ;  /* 0x0000000348487819 */ /* 0x000fe200000012ff */
[--C-:B------:R-:W-:Y:S01]  /*99d0*/  IMAD.X R53, RZ, RZ, R5.reuse, P3 ;  /* 0x000000ffff357224 */ /* 0x100fe200018e0605 */
[----:B------:R-:W-:Y:S01]  /*99e0*/  SHF.R.U64 R64, R64, 0x3, RZ ;  /* 0x0000000340407819 */ /* 0x000fe200000012ff */
[----:B------:R-:W-:Y:S01]  /*99f0*/  UIMAD UR7, UR4, UR13, UR7 ;  /* 0x0000000d040772a4 */ /* 0x000fe2000f8e0207 */
[----:B------:R-:W-:Y:S01]  /*9a00*/  LOP3.LUT R4, R13, R4, RZ, 0x3c, !PT ;  /* 0x000000040d047212 */ /* 0x000fe200078e3cff */
[----:B------:R-:W-:Y:S01]  /*9a10*/  ULDC.64 UR10, c[0x0][0xae8] ;  /* 0x0002ba00000a7ab9 */ /* 0x000fe20000000a00 */
[----:B------:R-:W-:Y:S01]  /*9a20*/  LOP3.LUT R76, R76, R77, RZ, 0x3c, !PT ;  /* 0x0000004d4c4c7212 */ /* 0x000fe200078e3cff */
[--C-:B------:R-:W-:Y:S01]  /*9a30*/  IMAD.X R77, RZ, RZ, R5.reuse, P6 ;  /* 0x000000ffff4d7224 */ /* 0x100fe200030e0605 */
[----:B------:R-:W-:Y:S01]  /*9a40*/  LOP3.LUT R72, R72, R73, RZ, 0x3c, !PT ;  /* 0x0000004948487212 */ /* 0x000fe200078e3cff */
[--C-:B------:R-:W-:Y:S01]  /*9a50*/  IMAD.X R73, RZ, RZ, R5.reuse, P5 ;  /* 0x000000ffff497224 */ /* 0x100fe200028e0605 */
[----:B------:R-:W-:Y:S01]  /*9a60*/  LOP3.LUT R64, R64, R65, RZ, 0x3c, !PT ;  /* 0x0000004140407212 */ /* 0x000fe200078e3cff */
[----:B------:R-:W-:Y:S01]  /*9a70*/  IMAD.X R65, RZ, RZ, R5, P4 ;  /* 0x000000ffff417224 */ /* 0x000fe200020e0605 */
[----:B------:R2:W5:Y:S01]  /*9a80*/  LD.E.128 R12, desc[UR40][R4.64] ;  /* 0x00000028040c7980 */ /* 0x000562000c101d00 */
[----:B------:R-:W-:Y:S01]  /*9a90*/  LOP3.LUT R0, R9, 0x380, RZ, 0xc0, !PT ;  /* 0x0000038009007812 */ /* 0x000fe200078ec0ff */
[----:B------:R-:W-:-:S02]  /*9aa0*/  UIADD3 UR9, UR9, UR7, URZ ;  /* 0x0000000709097290 */ /* 0x000fc4000fffe03f */
[----:B------:R-:W-:Y:S01]  /*9ab0*/  UIMAD UR4, UR14, UR10, URZ ;  /* 0x0000000a0e0472a4 */ /* 0x000fe2000f8e023f */
[----:B------:R-:W-:Y:S01]  /*9ac0*/  SHF.R.U64 R0, R0, 0x3, RZ ;  /* 0x0000000300007819 */ /* 0x000fe200000012ff */
[----:B------:R-:W5:Y:S03]  /*9ad0*/  LD.E.128 R24, desc[UR40][R24.64] ;  /* 0x0000002818187980 */ /* 0x000f66000c101d00 */
[----:B------:R-:W-:Y:S01]  /*9ae0*/  LOP3.LUT R52, R0, R9, RZ, 0x3c, !PT ;  /* 0x0000000900347212 */ /* 0x000fe200078e3cff */
[----:B--2---:R-:W2:Y:S01]  /*9af0*/  @P1 LDC R5, c[0x0][0xbec] ;  /* 0x0002fb00ff051b82 */ /* 0x004ea20000000800 */
[----:B------:R-:W-:Y:S01]  /*9b00*/  IMAD R0, R23, 0x20, R200 ;  /* 0x0000002017007824 */ /* 0x000fe200078e02c8 */
[----:B------:R-:W-:Y:S01]  /*9b10*/  UIMAD UR4, UR43, UR11, UR4 ;  /* 0x0000000b2b0472a4 */ /* 0x000fe2000f8e0204 */
[----:B------:R-:W5:Y:S01]  /*9b20*/  LD.E.128 R28, desc[UR40][R28.64] ;  /* 0x000000281c1c7980 */ /* 0x000f62000c101d00 */
[----:B------:R-:W-:Y:S01]  /*9b30*/  UIMAD.WIDE.U32 UR8, UR43, UR10, UR8 ;  /* 0x0000000a2b0872a5 */ /* 0x000fe2000f8e0008 */
[----:B------:R-:W-:-:S02]  /*9b40*/  VIADD R20, R0, UR39 ;  /* 0x0000002700147c36 */ /* 0x000fc40008000000 */
[----:B------:R-:W-:Y:S01]  /*9b50*/  ULDC.64 UR10, c[0x0][0xaf0] ;  /* 0x0002bc00000a7ab9 */ /* 0x000fe20000000a00 */
[----:B------:R-:W-:Y:S01]  /*9b60*/  UIADD3 UR9, UR9, UR4, URZ ;  /* 0x0000000409097290 */ /* 0x000fe2000fffe03f */
[----:B------:R-:W5:Y:S01]  /*9b70*/  LD.E.128 R32, desc[UR40][R32.64] ;  /* 0x0000002820207980 */ /* 0x000f62000c101d00 */
[----:B------:R-:W-:Y:S01]  /*9b80*/  UIMAD UR4, UR45, UR10, URZ ;  /* 0x0000000a2d0472a4 */ /* 0x000fe2000f8e023f */
[----:B-1----:R-:W-:Y:S01]  /*9b90*/  IMAD.MOV.U32 R3, RZ, RZ, R20 ;  /* 0x000000ffff037224 */ /* 0x002fe200078e0014 */
[----:B------:R-:W-:Y:S01]  /*9ba0*/  UIMAD.WIDE.U32 UR8, UR46, UR10, UR8 ;  /* 0x0000000a2e0872a5 */ /* 0x000fe2000f8e0008 */
[----:B------:R-:W5:Y:S01]  /*9bb0*/  LD.E.128 R56, desc[UR40][R56.64] ;  /* 0x0000002838387980 */ /* 0x000f62000c101d00 */
[----:B------:R-:W-:-:S03]  /*9bc0*/  UIMAD UR4, UR46, UR11, UR4 ;  /* 0x0000000b2e0472a4 */ /* 0x000fc6000f8e0204 */
[----:B------:R-:W-:Y:S01]  /*9bd0*/  ULDC.64 UR10, c[0x0][0xae0] ;  /* 0x0002b800000a7ab9 */ /* 0x000fe20000000a00 */
[----:B------:R-:W5:Y:S04]  /*9be0*/  LD.E.128 R36, desc[UR40][R36.64] ;  /* 0x0000002824247980 */ /* 0x000f68000c101d00 */
[----:B------:R-:W5:Y:S01]  /*9bf0*/  LD.E.128 R40, desc[UR40][R40.64] ;  /* 0x0000002828287980 */ /* 0x000f62000c101d00 */
[----:B--2---:R-:W-:-:S03]  /*9c00*/  @P1 IMAD.HI.U32 R0, R20, R5, RZ ;  /* 0x0000000514001227 */ /* 0x004fc600078e00ff */
[----:B------:R-:W5:Y:S02]  /*9c10*/  LD.E.128 R44, desc[UR40][R44.64] ;  /* 0x000000282c2c7980 */ /* 0x000f64000c101d00 */
[----:B0-----:R-:W-:Y:S01]  /*9c20*/  @P1 SHF.R.U32.HI R3, RZ, R21, R0 ;  /* 0x00000015ff031219 */ /* 0x001fe20000011600 */
[----:B------:R-:W-:Y:S01]  /*9c30*/  UIADD3 UR4, UR9, UR4, URZ ;  /* 0x0000000409047290 */ /* 0x000fe2000fffe03f */
        /* <DEDUP_REMOVED lines=10> */
[----:B------:R-:W-:Y:S01]  /*9ce0*/  IMAD.U32 R5, RZ, RZ, UR4 ;  /* 0x00000004ff057e24 */ /* 0x000fe2000f8e00ff */
[----:B------:R-:W-:Y:S01]  /*9cf0*/  ULDC.64 UR8, c[0x0][0xad8] ;  /* 0x0002b60000087ab9 */ /* 0x000fe20000000a00 */
[----:B------:R-:W-:Y:S01]  /*9d00*/  IMAD R81, R3, UR11, R0 ;  /* 0x0000000b03517c24 */ /* 0x000fe2000f8e0200 */
[----:B------:R-:W5:Y:S01]  /*9d10*/  LD.E.128 R76, desc[UR40][R76.64] ;  /* 0x000000284c4c7980 */ /* 0x000f62000c101d00 */
[----:B------:R-:W-:-:S03]  /*9d20*/  SHF.R.S32.HI R0, RZ, 0x1f, R21 ;  /* 0x0000001fff007819 */ /* 0x000fc60000011415 */
[----:B------:R-:W5:Y:S01]  /*9d30*/  LD.E.128 R72, desc[UR40][R72.64] ;  /* 0x0000002848487980 */ /* 0x000f62000c101d00 */
[----:B------:R-:W-:-:S03]  /*9d40*/  IMAD.WIDE.U32 R4, R3, UR10, R4 ;  /* 0x0000000a03047c25 */ /* 0x000fc6000f8e0004 */
        /* <DEDUP_REMOVED lines=24> */
[----:B------:R0:W1:Y:S01]  /*9ed0*/  SHFL.IDX PT, R87, R6, RZ, 0x181f ;  /* 0x00181fff06577589 */ /* 0x00006200000e0000 */
[----:B------:R-:W-:Y:S03]  /*9ee0*/  BSSY B1, `(.L_x_4633) ;  /* 0x0000015000017945 */ /* 0x000fe60003800000 */
[----:B------:R0:W2:Y:S01]  /*9ef0*/  SHFL.IDX PT, R83, R3, RZ, 0x181f ;  /* 0x00181fff03537589 */ /* 0x0000a200000e0000 */
        /* <DEDUP_REMOVED lines=19> */
.L_x_4634:
[----:B------:R-:W-:Y:S05]  /*a030*/  BSYNC B1 ;  /* 0x0000000000017941 */ /* 0x000fea0003800000 */
.L_x_4633:
        /* <DEDUP_REMOVED lines=21> */
.L_x_4636:
[----:B------:R-:W-:Y:S05]  /*a190*/  BSYNC B1 ;  /* 0x0000000000017941 */ /* 0x000fea0003800000 */
.L_x_4635:
        /* <DEDUP_REMOVED lines=21> */
.L_x_4638:
[----:B------:R-:W-:Y:S05]  /*a2f0*/  BSYNC B1 ;  /* 0x0000000000017941 */ /* 0x000fea0003800000 */
.L_x_4637:
[----:B------:R-:W-:Y:S01]  /*a300*/  VIADD R0, R84, 0x60 ;  /* 0x0000006054007836 */ /* 0x000fe20000000000 */
[----:B0--3--:R-:W0:Y:S04]  /*a310*/  SHFL.IDX PT, R3, R3, 0x3, 0x181f ;  /* 0x00781f0003037f89 */ /* 0x009e2800000e0000 */
[----:B------:R-:W-:Y:S01]  /*a320*/  ISETP.GE.AND P0, PT, R0, R85, PT ;  /* 0x000000550000720c */ /* 0x000fe20003f06270 */
[----:B----4-:R3:W4:-:S12]  /*a330*/  SHFL.IDX PT, R21, R6, 0x3, 0x181f ;  /* 0x00781f0006157f89 */ /* 0x01071800000e0000 */
[----:B---3--:R-:W-:Y:S05]  /*a340*/  @P0 BRA `(.L_x_4639) ;  /* 0x0000000c00a80947 */ /* 0x008fea0003800000 */
[----:B------:R-:W-:Y:S02]  /*a350*/  ULDC UR4, c[0x0][0xac8] ;  /* 0x0002b20000047ab9 */ /* 0x000fe40000000800 */
[----:B------:R-:W-:Y:S02]  /*a360*/  ISETP.GE.AND P3, PT, R2, UR4, PT ;  /* 0x0000000402007c0c */ /* 0x000fe4000bf66270 */
[----:B------:R-:W-:Y:S02]  /*a370*/  ISETP.GE.AND P4, PT, R19, UR4, PT ;  /* 0x0000000413007c0c */ /* 0x000fe4000bf86270 */
[----:B------:R-:W-:-:S09]  /*a380*/  ISETP.GE.AND P5, PT, R18, UR4, PT ;  /* 0x0000000412007c0c */ /* 0x000fd2000bfa6270 */
[-C--:B----4-:R-:W-:Y:S02]  /*a390*/  @!P3 LEA R4, P0, R2, R21.reuse, 0x1 ;  /* 0x000000150204b211 */ /* 0x090fe400078008ff */
[CC--:B------:R-:W-:Y:S02]  /*a3a0*/  @!P4 LEA R12, P1, R19.reuse, R21.reuse, 0x1 ;  /* 0x00000015130cc211 */ /* 0x0c0fe400078208ff */
[----:B------:R-:W-:Y:S02]  /*a3b0*/  @!P5 LEA R14, P2, R18, R21, 0x1 ;  /* 0x00000015120ed211 */ /* 0x000fe400078408ff */
        /* <DEDUP_REMOVED lines=12> */
.L_x_4631:
        /* <DEDUP_REMOVED lines=33> */
.L_x_4640:
[----:B------:R-:W-:Y:S01]  /*a690*/  USEL UR46, UR46, URZ, !UP0 ;  /* 0x0000003f2e2e7287 */ /* 0x000fe2000c000000 */
[----:B------:R-:W-:Y:S01]  /*a6a0*/  BSSY B1, `(.L_x_4641) ;  /* 0x000002c000017945 */ /* 0x000fe20003800000 */
[----:B------:R-:W-:-:S03]  /*a6b0*/  USEL UR45, UR45, URZ, !UP0 ;  /* 0x0000003f2d2d7287 */ /* 0x000fc6000c000000 */
[----:B------:R-:W-:Y:S09]  /*a6c0*/  @P1 BRA `(.L_x_4642) ;  /* 0x0000000000a41947 */ /* 0x000ff20003800000 */
        /* <DEDUP_REMOVED lines=41> */
.L_x_4642:
[----:B------:R-:W-:Y:S05]  /*a960*/  BSYNC B1 ;  /* 0x0000000000017941 */ /* 0x000fea0003800000 */
.L_x_4641:
[----:B------:R-:W1:Y:S01]  /*a970*/  @P0 LDC R5, c[0x0][0xbf0] ;  /* 0x0002fc00ff050b82 */ /* 0x000e620000000800 */
[----:B------:R-:W-:Y:S01]  /*a980*/  ULDC.64 UR12, c[0x0][0xaa0] ;  /* 0x0002a800000c7ab9 */ /* 0x000fe20000000a00 */
[----:B0-----:R-:W-:Y:S01]  /*a990*/  IMAD R3, R23, 0x20, R200 ;  /* 0x0000002017037824 */ /* 0x001fe200078e02c8 */
[----:B------:R-:W-:Y:S01]  /*a9a0*/  UIMAD UR7, UR10, UR12, URZ ;  /* 0x0000000c0a0772a4 */ /* 0x000fe2000f8e023f */
[----:B------:R-:W-:Y:S01]  /*a9b0*/  BSSY B1, `(.L_x_4643) ;  /* 0x0000041000017945 */ /* 0x000fe20003800000 */
[----:B------:R-:W-:Y:S01]  /*a9c0*/  UIMAD.WIDE.U32 UR8, UR4, UR12, URZ ;  /* 0x0000000c040872a5 */ /* 0x000fe2000f8e003f */
[----:B------:R-:W-:Y:S01]  /*a9d0*/  VIADD R8, R3, UR39 ;  /* 0x0000002703087c36 */ /* 0x000fe20008000000 */
[----:B------:R-:W-:-:S03]  /*a9e0*/  UIMAD UR7, UR4, UR13, UR7 ;  /* 0x0000000d040772a4 */ /* 0x000fc6000f8e0207 */
[----:B------:R-:W-:Y:S01]  /*a9f0*/  ULDC.64 UR12, c[0x0][0xae8] ;  /* 0x0002ba00000c7ab9 */ /* 0x000fe20000000a00 */
[----:B------:R-:W-:Y:S01]  /*aa00*/  UIADD3 UR9, UR9, UR7, URZ ;  /* 0x0000000709097290 */ /* 0x000fe2000fffe03f */
[----:B------:R-:W-:Y:S01]  /*aa10*/  @P0 IMAD.HI.U32 R4, R8, R11, RZ ;  /* 0x0000000b08040227 */ /* 0x000fe200078e00ff */
[----:B------:R-:W-:Y:S02]  /*aa20*/  UIMAD UR4, UR11, UR12, URZ ;  /* 0x0000000c0b0472a4 */ /* 0x000fe4000f8e023f */
        /* <DEDUP_REMOVED lines=57> */
.L_x_4644:
[----:B------:R-:W-:Y:S05]  /*adc0*/  BSYNC B1 ;  /* 0x0000000000017941 */ /* 0x000fea0003800000 */
.L_x_4643:
        /* <DEDUP_REMOVED lines=21> */
.L_x_4646:
[----:B------:R-:W-:Y:S05]  /*af20*/  BSYNC B1 ;  /* 0x0000000000017941 */ /* 0x000fea0003800000 */
.L_x_4645:
        /* <DEDUP_REMOVED lines=21> */
.L_x_4648:
[----:B------:R-:W-:Y:S05]  /*b080*/  BSYNC B1 ;  /* 0x0000000000017941 */ /* 0x000fea0003800000 */
.L_x_4647:
        /* <DEDUP_REMOVED lines=22> */
.L_x_4639:
[----:B------:R-:W-:Y:S05]  /*b1f0*/  BSYNC B0 ;  /* 0x0000000000007941 */ /* 0x000fea0003800000 */
.L_x_4630:
[----:B------:R-:W-:Y:S02]  /*b200*/  ULDC UR4, c[0x0][0xc3c] ;  /* 0x00030f0000047ab9 */ /* 0x000fe40000000800 */
[----:B------:R-:W-:-:S13]  /*b210*/  ISETP.GE.AND P0, PT, R7, UR4, PT ;  /* 0x0000000407007c0c */ /* 0x000fda000bf06270 */
[----:B------:R-:W-:Y:S05]  /*b220*/  @!P0 BRA `(.L_x_4649) ;  /* 0xffffff5c000c8947 */ /* 0x000fea000383ffff */
[----:B------:R-:W-:Y:S05]  /*b230*/  EXIT ;  /* 0x000000000000794d */ /* 0x000fea0003800000 */
.L_x_4594:
[----:B------:R-:W-:-:S08]  /*b240*/  NOP ;  /* 0x0000000000007918 */ /* 0x000fd00000000000 */
[----:B------:R-:W0:-:S00]  /*b250*/  USETMAXREG.DEALLOC.CTAPOOL 0x18 ;  /* 0x00000018000079c8 */ /* 0x000e0000080e0500 */
[----:B0-----:R-:W-:Y:S01]  /*b260*/  LOP3.LUT R0, R0, 0x3, RZ, 0xc0, !PT ;  /* 0x0000000300007812 */ /* 0x001fe200078ec0ff */
[----:B------:R-:W-:-:S05]  /*b270*/  IMAD.MOV.U32 R4, RZ, RZ, RZ ;  /* 0x000000ffff047224 */ /* 0x000fca00078e00ff */
[----:B------:R-:W0:Y:S02]  /*b280*/  SHFL.IDX PT, R0, R0, RZ, 0x1f ;  /* 0x00001fff00007589 */ /* 0x000e2400000e0000 */
[----:B0-----:R-:W-:-:S04]  /*b290*/  ISETP.NE.AND P0, PT, R0, RZ, PT ;  /* 0x000000ff0000720c */ /* 0x001fc80003f05270 */
[----:B------:R-:W-:-:S05]  /*b2a0*/  P2R R0, PR, RZ, 0x1 ;  /* 0x00000001ff007803 */ /* 0x000fca0000000000 */
[----:B------:R0:W-:Y:S04]  /*b2b0*/  STL [R1+0x50], R0 ;  /* 0x0000500001007387 */ /* 0x0001e80000100800 */
        /* <DEDUP_REMOVED lines=8> */
.L_x_4650:
        /* <DEDUP_REMOVED lines=42> */
.L_x_4656:
        /* <DEDUP_REMOVED lines=12> */
.L_x_4655:
[----:B------:R-:W-:Y:S05]  /*b6a0*/  BSYNC B0 ;  /* 0x0000000000007941 */ /* 0x000fea0003800000 */
.L_x_4654:
        /* <DEDUP_REMOVED lines=21> */
.L_x_4652:
        /* <DEDUP_REMOVED lines=20> */
.L_x_4657:
        /* <DEDUP_REMOVED lines=56> */
.L_x_4653:
[----:B------:R-:W-:Y:S02]  /*bcc0*/  IMAD.MOV.U32 R17, RZ, RZ, RZ ;  /* 0x000000ffff117224 */ /* 0x000fe400078e00ff */
[----:B------:R-:W-:Y:S02]  /*bcd0*/  IMAD.U32 R16, RZ, RZ, UR6 ;  /* 0x00000006ff107e24 */ /* 0x000fe4000f8e00ff */
[----:B------:R-:W-:-:S07]  /*bce0*/  IMAD.MOV.U32 R18, RZ, RZ, RZ ;  /* 0x000000ffff127224 */ /* 0x000fce00078e00ff */
.L_x_4658:
[----:B------:R-:W-:-:S13]  /*bcf0*/  ISETP.NE.AND P0, PT, R0, RZ, PT ;  /* 0x000000ff0000720c */ /* 0x000fda0003f05270 */
[----:B------:R-:W1:Y:S01]  /*bd00*/  @!P0 S2R R3, SR_CgaCtaId ;  /* 0x0000000000038919 */ /* 0x000e620000008800 */
[----:B------:R-:W-:-:S04]  /*bd10*/  @!P0 MOV R0, 0x400 ;  /* 0x0000040000008802 */ /* 0x000fc80000000f00 */
[----:B-1----:R-:W-:-:S05]  /*bd20*/  @!P0 LEA R0, R3, R0, 0x18 ;  /* 0x0000000003008211 */ /* 0x002fca00078ec0ff */
[----:B------:R1:W-:Y:S01]  /*bd30*/  @!P0 STS.128 [R0+0x228d0], R16 ;  /* 0x0228d01000008388 */ /* 0x0003e20000000c00 */
[----:B------:R-:W-:Y:S06]  /*bd40*/  BAR.ARV 0x5, 0x180 ;  /* 0x0146000000007b1d */ /* 0x000fec0000002000 */
.L_x_4651:
[----:B01----:R-:W-:Y:S01]  /*bd50*/  IMAD.MOV.U32 R0, RZ, RZ, 0x1 ;  /* 0x00000001ff007424 */ /* 0x003fe200078e00ff */
[----:B------:R0:W-:Y:S01]  /*bd60*/  STL [R1+0x3c], RZ ;  /* 0x00003cff01007387 */ /* 0x0001e20000100800 */
[----:B------:R-:W-:Y:S02]  /*bd70*/  ULDC UR4, c[0x0][0xc3c] ;  /* 0x00030f0000047ab9 */ /* 0x000fe40000000800 */
[----:B--2---:R-:W-:Y:S01]  /*bd80*/  ISETP.GE.AND P0, PT, R19, UR4, PT ;  /* 0x0000000413007c0c */ /* 0x004fe2000bf06270 */
        /* <DEDUP_REMOVED lines=12> */
[----:B------:R-:W-:-:S04]  /*be50*/  LOP3.LUT R2, R0, 0x1f8, RZ, 0xc0, !PT ;  /* 0x000001f800027812 */ /* 0x000fc800078ec0ff */
        /* <DEDUP_REMOVED lines=14> */
.L_x_4761:
[----:B01--4-:R-:W0:Y:S02]  /*bf40*/  LDC.64 R2, c[0x0][0xc88] ;  /* 0x00032200ff027b82 */ /* 0x013e240000000a00 */
[----:B0-----:R-:W-:-:S05]  /*bf50*/  IMAD.WIDE R2, R19, 0x4, R2 ;  /* 0x0000000413027825 */ /* 0x001fca00078e0202 */
        /* <DEDUP_REMOVED lines=54> */
.L_x_4660:
[----:B------:R-:W-:Y:S01]  /*c2c0*/  IMAD.MOV.U32 R2, RZ, RZ, R12 ;  /* 0x000000ffff027224 */ /* 0x000fe200078e000c */
        /* <DEDUP_REMOVED lines=11> */
.L_x_4661:
[----:B------:R-:W-:Y:S05]  /*c380*/  @!P0 BRA `(.L_x_4662) ;  /* 0x00000000000c8947 */ /* 0x000fea0003800000 */
[----:B------:R-:W2:Y:S04]  /*c390*/  LDG.E R6, desc[UR40][R4.64] ;  /* 0x0000002804067981 */ /* 0x000ea8000c1e1900 */
[----:B------:R-:W2:Y:S02]  /*c3a0*/  LDG.E R4, desc[UR40][R4.64+0x4] ;  /* 0x0000042804047981 */ /* 0x000ea4000c1e1900 */
[----:B--2---:R-:W-:-:S07]  /*c3b0*/  IMAD.IADD R6, R4, 0x1, -R6 ;  /* 0x0000000104067824 */ /* 0x004fce00078e0a06 */
.L_x_4662:
[----:B-----5:R-:W-:Y:S01]  /*c3c0*/  IMAD.IADD R6, R6, 0x1, -R0 ;  /* 0x0000000106067824 */ /* 0x020fe200078e0a00 */
[----:B------:R-:W-:Y:S01]  /*c3d0*/  BSSY B7, `(.L_x_4663) ;  /* 0x0000425000077945 */ /* 0x000fe20003800000 */
[----:B------:R-:W3:Y:S02]  /*c3e0*/  LDC R0, c[0x0][0x448] ;  /* 0x00011200ff007b82 */ /* 0x000ee40000000800 */
[----:B---3--:R-:W-:Y:S01]  /*c3f0*/  ISETP.NE.AND P0, PT, R0, 0x1, PT ;  /* 0x000000010000780c */ /* 0x008fe20003f05270 */
[----:B------:R-:W-:-:S04]  /*c400*/  IMAD.SHL.U32 R0, R17, 0x80, RZ ;  /* 0x0000008011007824 */ /* 0x000fc800078e00ff */
[----:B------:R-:W-:-:S08]  /*c410*/  VIADD R0, R0, 0x7f ;  /* 0x0000007f00007836 */ /* 0x000fd00000000000 */
[----:B------:R-:W3:Y:S08]  /*c420*/  @P0 LDC R2, c[0x0][0x44c] ;  /* 0x00011300ff020b82 */ /* 0x000ef00000000800 */
[----:B------:R-:W4:Y:S01]  /*c430*/  @P0 LDC R3, c[0x0][0x450] ;  /* 0x00011400ff030b82 */ /* 0x000f220000000800 */
[----:B---3--:R-:W-:-:S05]  /*c440*/  @P0 IMAD.HI.U32 R2, R0, R2, RZ ;  /* 0x0000000200020227 */ /* 0x008fca00078e00ff */
[----:B----4-:R-:W-:Y:S01]  /*c450*/  @P0 SHF.R.U32.HI R0, RZ, R3, R2 ;  /* 0x00000003ff000219 */ /* 0x010fe20000011602 */
[C---:B------:R-:W-:Y:S01]  /*c460*/  VIADD R2, R6.reuse, 0x5f ;  /* 0x0000005f06027836 */ /* 0x040fe20000000000 */
[----:B------:R-:W-:-:S03]  /*c470*/  IADD3 R6, R6, 0x60, -R9 ;  /* 0x0000006006067810 */ /* 0x000fc60007ffe809 */
[----:B------:R-:W-:-:S04]  /*c480*/  IMAD.HI R2, R2, 0x2aaaaaab, RZ ;  /* 0x2aaaaaab02027827 */ /* 0x000fc800078e02ff */
[----:B------:R-:W-:Y:S01]  /*c490*/  IMAD.IADD R0, R6, 0x1, R0 ;  /* 0x0000000106007824 */ /* 0x000fe200078e0200 */
[----:B------:R-:W-:-:S03]  /*c4a0*/  SHF.R.U32.HI R3, RZ, 0x1f, R2 ;  /* 0x0000001fff037819 */ /* 0x000fc60000011602 */
[----:B------:R-:W-:Y:S01]  /*c4b0*/  IMAD.HI R0, R0, 0x2aaaaaab, RZ ;  /* 0x2aaaaaab00007827 */ /* 0x000fe200078e02ff */
[----:B------:R-:W-:-:S04]  /*c4c0*/  LEA.HI.SX32 R3, R2, R3, 0x1c ;  /* 0x0000000302037211 */ /* 0x000fc800078fe2ff */
[----:B------:R-:W-:-:S04]  /*c4d0*/  SHF.R.U32.HI R2, RZ, 0x1f, R0 ;  /* 0x0000001fff027819 */ /* 0x000fc80000011600 */
[----:B------:R-:W-:-:S04]  /*c4e0*/  LEA.HI.SX32 R2, R0, R2, 0x1c ;  /* 0x0000000200027211 */ /* 0x000fc800078fe2ff */
[----:B------:R-:W-:-:S04]  /*c4f0*/  VIMNMX R4, R3, R2, PT ;  /* 0x0000000203047248 */ /* 0x000fc80003fe0100 */
[----:B------:R-:W-:Y:S01]  /*c500*/  ISETP.GT.AND P0, PT, R4, RZ, PT ;  /* 0x000000ff0400720c */ /* 0x000fe20003f04270 */
        /* <DEDUP_REMOVED lines=19> */
.L_x_4664:
        /* <DEDUP_REMOVED lines=21> */
.L_x_4667:
[----:B------:R-:W-:Y:S05]  /*c790*/  BSYNC B6 ;  /* 0x0000000000067941 */ /* 0x000fea0003800000 */
.L_x_4666:
        /* <DEDUP_REMOVED lines=21> */
.L_x_4670:
        /* <DEDUP_REMOVED lines=16> */
.L_x_4669:
[----:B------:R-:W-:Y:S05]  /*c9f0*/  BSYNC B6 ;  /* 0x0000000000067941 */ /* 0x000fea0003800000 */
.L_x_4668:
        /* <DEDUP_REMOVED lines=10> */
[----:B--2---:R2:W3:Y:S02]  /*caa0*/  @P0 LDG.E R7, desc[UR40][R2.64] ;  /* 0x0000002802070981 */ /* 0x0044e4000c1e1900 */
[----:B--2---:R-:W2:Y:S01]  /*cab0*/  LDC.64 R2, c[0x0][0x418] ;  /* 0x00010600ff027b82 */ /* 0x004ea20000000a00 */
[----:B-----5:R-:W-:Y:S01]  /*cac0*/  VIADD R4, R0, 0xffffffff ;  /* 0xffffffff00047836 */ /* 0x020fe20000000000 */
[----:B---3--:R-:W-:Y:S01]  /*cad0*/  SHF.R.S32.HI R8, RZ, 0x1f, R7 ;  /* 0x0000001fff087819 */ /* 0x008fe20000011407 */
[----:B------:R3:W-:Y:S04]  /*cae0*/  @P0 STL [R1+0xc], R7 ;  /* 0x00000c0701000387 */ /* 0x0007e80000100800 */
        /* <DEDUP_REMOVED lines=10> */
.L_x_4777:
[----:B------:R-:W-:Y:S01]  /*cb90*/  PLOP3.LUT P1, PT, PT, PT, PT, 0x8, 0x0 ;  /* 0x000000000000781c */ /* 0x000fe20003f2e170 */
[----:B------:R4:W-:Y:S01]  /*cba0*/  STL [R1], R0 ;  /* 0x0000000001007387 */ /* 0x0009e20000100800 */
[----:B---3--:R-:W-:-:S03]  /*cbb0*/  ISETP.NE.AND P0, PT, R14, RZ, PT ;  /* 0x000000ff0e00720c */ /* 0x008fc60003f05270 */
[----:B------:R3:W-:Y:S01]  /*cbc0*/  STL [R1+0x28], R4 ;  /* 0x0000280401007387 */ /* 0x0007e20000100800 */
[----:B----4-:R-:W-:-:S05]  /*cbd0*/  P2R R0, PR, RZ, 0x2 ;  /* 0x00000002ff007803 */ /* 0x010fca0000000000 */
[----:B------:R3:W-:Y:S04]  /*cbe0*/  STL [R1+0x18], R0 ;  /* 0x0000180001007387 */ /* 0x0007e80000100800 */
[----:B------:R-:W-:Y:S05]  /*cbf0*/  @P0 BRA `(.L_x_4672) ;  /* 0x00000004001c0947 */ /* 0x000fea0003800000 */
[----:B------:R-:W-:-:S03]  /*cc00*/  UMOV UR4, 0xffffffff ;  /* 0xffffffff00047882 */ /* 0x000fc60000000000 */
[----:B------:R-:W-:Y:S05]  /*cc10*/  BRA.DIV UR4, `(.L_x_4673) ;  /* 0x0000004e04587947 */ /* 0x000fea000b800000 */
[----:B------:R-:W-:-:S13]  /*cc20*/  ELECT P6, URZ, PT ;  /* 0x00000000003f782f */ /* 0x000fda00038c0000 */
.L_x_4780:
[----:B------:R-:W-:Y:S05]  /*cc30*/  @!P6 BRA `(.L_x_4672) ;  /* 0x00000004000ce947 */ /* 0x000fea0003800000 */
[----:B------:R-:W-:-:S04]  /*cc40*/  ISETP.NE.U32.AND P0, PT, R2, RZ, PT ;  /* 0x000000ff0200720c */ /* 0x000fc80003f05070 */
[----:B------:R-:W-:-:S13]  /*cc50*/  ISETP.NE.AND.EX P0, PT, R3, RZ, PT, P0 ;  /* 0x000000ff0300720c */ /* 0x000fda0003f05300 */
[----:B------:R-:W-:Y:S05]  /*cc60*/  @!P0 BRA `(.L_x_4674) ;  /* 0x0000000000548947 */ /* 0x000fea0003800000 */
[----:B------:R-:W4:Y:S01]  /*cc70*/  LDC R6, c[0x0][0x43c] ;  /* 0x00010f00ff067b82 */ /* 0x000f220000000800 */
[----:B01----:R-:W-:Y:S01]  /*cc80*/  IMAD.MOV.U32 R9, RZ, RZ, R4 ;  /* 0x000000ffff097224 */ /* 0x003fe200078e0004 */
[----:B------:R-:W-:-:S03]  /*cc90*/  ULDC.64 UR4, c[0x0][0x428] ;  /* 0x00010a0000047ab9 */ /* 0x000fc60000000a00 */
[----:B---3--:R-:W-:Y:S01]  /*cca0*/  IMAD.MOV.U32 R0, RZ, RZ, R9 ;  /* 0x000000ffff007224 */ /* 0x008fe200078e0009 */
[----:B----4-:R-:W-:-:S13]  /*ccb0*/  ISETP.NE.AND P0, PT, R6, 0x1, PT ;  /* 0x000000010600780c */ /* 0x010fda0003f05270 */
[----:B--2---:R-:W0:Y:S02]  /*ccc0*/  @P0 LDC.64 R4, c[0x0][0x440] ;  /* 0x00011000ff040b82 */ /* 0x004e240000000a00 */
        /* <DEDUP_REMOVED lines=13> */
[----:B------:R-:W2:Y:S04]  /*cda0*/  LDG.E R0, desc[UR40][R2.64] ;  /* 0x0000002802007981 */ /* 0x000ea8000c1e1900 */
[----:B--2---:R4:W-:Y:S02]  /*cdb0*/  STL [R1], R0 ;  /* 0x0000000001007387 */ /* 0x0049e40000100800 */
.L_x_4674:
[----:B------:R-:W5:Y:S04]  /*cdc0*/  LDL R7, [R1+0x4] ;  /* 0x0000040001077983 */ /* 0x000f680000100800 */
[----:B---34-:R-:W5:Y:S04]  /*cdd0*/  LDL R0, [R1+0x8] ;  /* 0x0000080001007983 */ /* 0x018f680000100800 */
[----:B------:R-:W3:Y:S01]  /*cde0*/  LDL R2, [R1+0x10] ;  /* 0x0000100001027983 */ /* 0x000ee20000100800 */
[----:B-----5:R-:W-:Y:S01]  /*cdf0*/  IMAD R0, R0, 0x8, R7 ;  /* 0x0000000800007824 */ /* 0x020fe200078e0207 */
[----:B---3--:R-:W-:-:S04]  /*ce00*/  SHF.L.U32 R2, R2, 0x1f, RZ ;  /* 0x0000001f02027819 */ /* 0x008fc800000006ff */
[----:B------:R-:W3:Y:S02]  /*ce10*/  SYNCS.PHASECHK.TRANS64.TRYWAIT P0, [R0+URZ+0x22840], R2 ;  /* 0x02284002000075a7 */ /* 0x000ee4000800017f */
[----:B---3--:R-:W-:Y:S05]  /*ce20*/  @!P0 BRA `(.L_x_4675) ;  /* 0x0000004800f48947 */ /* 0x008fea0003800000 */
.L_x_4781:
[----:B------:R-:W4:Y:S02]  /*ce30*/  S2R R3, SR_TID.X ;  /* 0x0000000000037919 */ /* 0x000f240000002100 */
[----:B----4-:R-:W-:-:S04]  /*ce40*/  LOP3.LUT R3, R3, 0x7f, RZ, 0xc0, !PT ;  /* 0x0000007f03037812 */ /* 0x010fc800078ec0ff */
[----:B------:R-:W-:-:S13]  /*ce50*/  ISETP.NE.AND P0, PT, R3, RZ, PT ;  /* 0x000000ff0300720c */ /* 0x000fda0003f05270 */
[----:B------:R-:W-:Y:S05]  /*ce60*/  @P0 BRA `(.L_x_4676) ;  /* 0x00000000001c0947 */ /* 0x000fea0003800000 */
[----:B------:R-:W4:Y:S01]  /*ce70*/  S2R R3, SR_TID.X ;  /* 0x0000000000037919 */ /* 0x000f220000002100 */
[----:B---3--:R-:W-:-:S04]  /*ce80*/  IMAD.MOV.U32 R2, RZ, RZ, 0x3000 ;  /* 0x00003000ff027424 */ /* 0x008fc800078e00ff */
[----:B------:R3:W-:Y:S01]  /*ce90*/  SYNCS.ARRIVE.TRANS64 RZ, [R0+URZ+0x22830], R2 ;  /* 0x0228300200ff79a7 */ /* 0x0007e2000800003f */
[----:B----4-:R-:W-:-:S04]  /*cea0*/  LOP3.LUT R3, R3, 0x1f, RZ, 0xc0, !PT ;  /* 0x0000001f03037812 */ /* 0x010fc800078ec0ff */
[----:B------:R-:W-:-:S13]  /*ceb0*/  ISETP.NE.AND P0, PT, R3, RZ, PT ;  /* 0x000000ff0300720c */ /* 0x000fda0003f05270 */
[----:B---3--:R-:W-:Y:S05]  /*cec0*/  @!P0 BRA `(.L_x_4676) ;  /* 0x0000000000048947 */ /* 0x008fea0003800000 */
[----:B------:R-:W-:Y:S01]  /*ced0*/  BPT.TRAP 0x1 ;  /* 0x000000040000795c */ /* 0x000fe20000300000 */
.L_x_4676:
[----:B------:R-:W4:Y:S04]  /*cee0*/  LDL R6, [R1+0x4] ;  /* 0x0000040001067983 */ /* 0x000f280000100800 */
[----:B--2---:R-:W4:Y:S04]  /*cef0*/  LDL R5, [R1+0x8] ;  /* 0x0000080001057983 */ /* 0x004f280000100800 */
[----:B------:R-:W2:Y:S04]  /*cf00*/  LDL R4, [R1+0x28] ;  /* 0x0000280001047983 */ /* 0x000ea80000100800 */
[----:B------:R-:W5:Y:S04]  /*cf10*/  LDL R3, [R1+0x1c] ;  /* 0x00001c0001037983 */ /* 0x000f680000100800 */
[----:B---3--:R-:W3:Y:S01]  /*cf20*/  LDL R2, [R1] ;  /* 0x0000000001027983 */ /* 0x008ee20000100800 */
        /* <DEDUP_REMOVED lines=8> */
[----:B----4-:R-:W-:Y:S01]  /*cfb0*/  IMAD R0, R5, 0x3000, R6 ;  /* 0x0000300005007824 */ /* 0x010fe200078e0206 */
[----:B--2---:R-:W-:-:S04]  /*cfc0*/  R2UR UR11, R4 ;  /* 0x00000000040b72ca */ /* 0x004fc800000e0000 */
[----:B------:R-:W-:Y:S02]  /*cfd0*/  R2UR UR8, R0 ;  /* 0x00000000000872ca */ /* 0x000fe400000e0000 */
[----:B-----5:R-:W-:Y:S02]  /*cfe0*/  R2UR UR4, R3 ;  /* 0x00000000030472ca */ /* 0x020fe400000e0000 */
[----:B------:R-:W-:Y:S02]  /*cff0*/  P2R R0, PR, RZ, 0x1 ;  /* 0x00000001ff007803 */ /* 0x000fe40000000000 */
[----:B---3--:R-:W-:-:S03]  /*d000*/  R2UR UR13, R2 ;  /* 0x00000000020d72ca */ /* 0x008fc600000e0000 */
[----:B------:R4:W-:Y:S04]  /*d010*/  STL [R1+0x18], R0 ;  /* 0x0000180001007387 */ /* 0x0009e80000100800 */
[----:B------:R-:W-:Y:S02]  /*d020*/  UIADD3 UR8, UR8, 0x1c400, URZ ;  /* 0x0001c40008087890 */ /* 0x000fe4000fffe03f */
[----:B------:R-:W-:-:S03]  /*d030*/  UIMAD UR11, UR11, 0x60, UR4 ;  /* 0x000000600b0b78a4 */ /* 0x000fc6000f8e0204 */
[----:B------:R-:W-:-:S06]  /*d040*/  UMOV UR4, 0x0 ;  /* 0x0000000000047882 */ /* 0x000fcc0000000000 */
[----:B------:R4:W-:Y:S02]  /*d050*/  UTMALDG.4D [UR8], [UR6], desc[UR4] ;  /* 0x00000408060075b4 */ /* 0x0009e40008019000 */
[----:B----4-:R-:W-:Y:S01]  /*d060*/  NOP ;  /* 0x0000000000007918 */ /* 0x010fe20000000000 */
.L_x_4672:
[----:B------:R-:W4:Y:S04]  /*d070*/  LDL R2, [R1+0x4] ;  /* 0x0000040001027983 */ /* 0x000f280000100800 */
[----:B------:R-:W5:Y:S04]  /*d080*/  LDL.LU R3, [R1+0x30] ;  /* 0x0000300001037983 */ /* 0x000f680000300800 */
[----:B--2---:R-:W2:Y:S04]  /*d090*/  LDL.LU R5, [R1+0x20] ;  /* 0x0000200001057983 */ /* 0x004ea80000300800 */
[----:B---3--:R-:W3:Y:S01]  /*d0a0*/  LDL.LU R4, [R1+0x38] ;  /* 0x0000380001047983 */ /* 0x008ee20000300800 */
[----:B------:R-:W-:Y:S05]  /*d0b0*/  WARPSYNC.ALL ;  /* 0x0000000000007948 */ /* 0x000fea0003800000 */
[----:B------:R-:W-:Y:S01]  /*d0c0*/  ULDC.64 UR4, c[0x0][0x298] ;  /* 0x0000a60000047ab9 */ /* 0x000fe20000000a00 */
[----:B------:R-:W-:Y:S01]  /*d0d0*/  ULDC.64 UR6, c[0x0][0xa00] ;  /* 0x0002800000067ab9 */ /* 0x000fe20000000a00 */
[----:B------:R-:W-:Y:S01]  /*d0e0*/  BSSY B6, `(.L_x_4677) ;  /* 0x0000024000067945 */ /* 0x000fe20003800000 */
[----:B------:R-:W-:Y:S01]  /*d0f0*/  BAR.SYNC.DEFER_BLOCKING 0x8, 0x180 ;  /* 0x0206000000007b1d */ /* 0x000fe20000010000 */
[----:B------:R-:W-:-:S04]  /*d100*/  ISETP.NE.U32.AND P0, PT, RZ, UR6, PT ;  /* 0x00000006ff007c0c */ /* 0x000fc8000bf05070 */
[----:B------:R-:W-:Y:S01]  /*d110*/  ISETP.NE.AND.EX P0, PT, RZ, UR7, PT, P0 ;  /* 0x00000007ff007c0c */ /* 0x000fe2000bf05300 */
[----:B----4-:R-:W-:Y:S01]  /*d120*/  VIADD R2, R2, 0x18400 ;  /* 0x0001840002027836 */ /* 0x010fe20000000000 */
[----:B-----5:R-:W-:-:S04]  /*d130*/  SHF.R.S32.HI R0, RZ, 0x1f, R3 ;  /* 0x0000001fff007819 */ /* 0x020fc80000011403 */
[----:B------:R-:W-:Y:S02]  /*d140*/  LOP3.LUT P1, RZ, R2, 0x3ff, RZ, 0xc0, !PT ;  /* 0x000003ff02ff7812 */ /* 0x000fe4000782c0ff */
[----:B--2---:R-:W-:Y:S01]  /*d150*/  SEL R5, R5, RZ, !P0 ;  /* 0x000000ff05057207 */ /* 0x004fe20004000000 */
[----:B------:R-:W-:Y:S01]  /*d160*/  IMAD R0, R0, UR4, RZ ;  /* 0x0000000400007c24 */ /* 0x000fe2000f8e02ff */
[----:B---3--:R-:W-:-:S03]  /*d170*/  SEL R4, R4, RZ, !P0 ;  /* 0x000000ff04047207 */ /* 0x008fc60004000000 */
[C---:B------:R-:W-:Y:S02]  /*d180*/  IMAD R0, R3.reuse, UR5, R0 ;  /* 0x0000000503007c24 */ /* 0x040fe4000f8e0200 */
[----:B------:R-:W-:-:S05]  /*d190*/  IMAD.WIDE.U32 R2, R3, UR4, RZ ;  /* 0x0000000403027c25 */ /* 0x000fca000f8e00ff */
[----:B------:R2:W-:Y:S04]  /*d1a0*/  STL.64 [R1+0x48], R2 ;  /* 0x0000480201007387 */ /* 0x0005e80000100a00 */
[----:B------:R3:W-:Y:S04]  /*d1b0*/  STL [R1+0x20], R5 ;  /* 0x0000200501007387 */ /* 0x0007e80000100800 */
[----:B------:R3:W-:Y:S01]  /*d1c0*/  STL [R1+0x40], R4 ;  /* 0x0000400401007387 */ /* 0x0007e20000100800 */
[----:B--2---:R-:W-:Y:S01]  /*d1d0*/  IMAD.IADD R2, R3, 0x1, R0 ;  /* 0x0000000103027824 */ /* 0x004fe200078e0200 */
[----:B------:R-:W-:-:S05]  /*d1e0*/  SHF.R.S32.HI R0, RZ, 0x1f, R18 ;  /* 0x0000001fff007819 */ /* 0x000fca0000011412 */
[----:B------:R3:W-:Y:S04]  /*d1f0*/  STL [R1+0x38], R0 ;  /* 0x0000380001007387 */ /* 0x0007e80000100800 */
[----:B------:R3:W-:Y:S01]  /*d200*/  STL [R1+0x30], R2 ;  /* 0x0000300201007387 */ /* 0x0007e20000100800 */
[----:B------:R-:W-:Y:S05]  /*d210*/  @!P1 BRA `(.L_x_4678) ;  /* 0x0000000000409947 */ /* 0x000fea0003800000 */
[----:B---3--:R-:W-:Y:S01]  /*d220*/  MOV R2, 0x0 ;  /* 0x0000000000027802 */ /* 0x008fe20000000f00 */
        /* <DEDUP_REMOVED lines=15> */
.L_x_4678:
[----:B------:R-:W-:Y:S05]  /*d320*/  BSYNC B6 ;  /* 0x0000000000067941 */ /* 0x000fea0003800000 */
.L_x_4677:
[----:B---3--:R-:W2:Y:S01]  /*d330*/  LDL.LU R5, [R1+0x30] ;  /* 0x0000300001057983 */ /* 0x008ea20000300800 */
[----:B------:R-:W-:Y:S01]  /*d340*/  ULDC.64 UR4, c[0x0][0x2d8] ;  /* 0x0000b60000047ab9 */ /* 0x000fe20000000a00 */
[----:B------:R-:W3:Y:S01]  /*d350*/  LDC R7, c[0x0][0x448] ;  /* 0x00011200ff077b82 */ /* 0x000ee20000000800 */
[----:B------:R-:W-:Y:S01]  /*d360*/  ULDC UR6, c[0x0][0x2b8] ;  /* 0x0000ae0000067ab9 */ /* 0x000fe20000000800 */
[----:B------:R-:W2:Y:S04]  /*d370*/  LDL.LU.64 R2, [R1+0x48] ;  /* 0x0000480001027983 */ /* 0x000ea80000300a00 */
[----:B------:R-:W4:Y:S04]  /*d380*/  LDL.LU R0, [R1+0x38] ;  /* 0x0000380001007983 */ /* 0x000f280000300800 */
[----:B------:R-:W4:Y:S04]  /*d390*/  LDL.LU R6, [R1+0x40] ;  /* 0x0000400001067983 */ /* 0x000f280000300800 */
[----:B------:R-:W4:Y:S04]  /*d3a0*/  LDL.LU R4, [R1+0x20] ;  /* 0x0000200001047983 */ /* 0x000f280000300800 */
[----:B01----:R0:W5:Y:S01]  /*d3b0*/  LDL R9, [R1+0x24] ;  /* 0x0000240001097983 */ /* 0x0031620000100800 */
[----:B---3--:R-:W-:Y:S01]  /*d3c0*/  ISETP.NE.AND P0, PT, R7, 0x1, PT ;  /* 0x000000010700780c */ /* 0x008fe20003f05270 */
[----:B------:R-:W1:Y:S02]  /*d3d0*/  S2R R8, SR_TID.X ;  /* 0x0000000000087919 */ /* 0x000e640000002100 */
[C---:B-1----:R-:W-:Y:S01]  /*d3e0*/  IMAD.SHL.U32 R10, R8.reuse, 0x8, RZ ;  /* 0x00000008080a7824 */ /* 0x042fe200078e00ff */
[----:B------:R-:W-:-:S04]  /*d3f0*/  LOP3.LUT R8, R8, 0x7f, RZ, 0xc0, !PT ;  /* 0x0000007f08087812 */ /* 0x000fc800078ec0ff */
[----:B------:R-:W-:Y:S02]  /*d400*/  LOP3.LUT R10, R10, 0x38, RZ, 0xc0, !PT ;  /* 0x000000380a0a7812 */ /* 0x000fe400078ec0ff */
[----:B------:R-:W-:Y:S01]  /*d410*/  SHF.R.U32.HI R8, RZ, 0x3, R8 ;  /* 0x00000003ff087819 */ /* 0x000fe20000011608 */
[----:B--2---:R-:W-:Y:S02]  /*d420*/  IMAD.MOV.U32 R3, RZ, RZ, R5 ;  /* 0x000000ffff037224 */ /* 0x004fe400078e0005 */
[----:B------:R-:W1:Y:S01]  /*d430*/  S2R R5, SR_TID.X ;  /* 0x0000000000057919 */ /* 0x000e620000002100 */
[----:B----4-:R-:W-:Y:S02]  /*d440*/  IMAD R0, R0, UR4, RZ ;  /* 0x0000000400007c24 */ /* 0x010fe4000f8e02ff */
[----:B------:R-:W-:-:S04]  /*d450*/  IMAD.WIDE.U32 R2, R18, UR4, R2 ;  /* 0x0000000412027c25 */ /* 0x000fc8000f8e0002 */
[----:B------:R-:W-:Y:S01]  /*d460*/  IMAD R0, R18, UR5, R0 ;  /* 0x0000000512007c24 */ /* 0x000fe2000f8e0200 */
[----:B------:R-:W-:-:S03]  /*d470*/  ULDC.64 UR4, c[0x0][0x2e0] ;  /* 0x0000b80000047ab9 */ /* 0x000fc60000000a00 */
[----:B------:R-:W-:Y:S02]  /*d480*/  IMAD.IADD R3, R3, 0x1, R0 ;  /* 0x0000000103037824 */ /* 0x000fe400078e0200 */
[----:B------:R-:W-:Y:S02]  /*d490*/  IMAD R0, R6, UR4, RZ ;  /* 0x0000000406007c24 */ /* 0x000fe4000f8e02ff */
[C---:B------:R-:W-:Y:S01]  /*d4a0*/  IMAD.WIDE.U32 R2, R4.reuse, UR4, R2 ;  /* 0x0000000404027c25 */ /* 0x040fe2000f8e0002 */
[----:B------:R-:W2:Y:S03]  /*d4b0*/  @P0 LDC R6, c[0x0][0x450] ;  /* 0x00011400ff060b82 */ /* 0x000ea60000000800 */
[----:B------:R-:W-:Y:S01]  /*d4c0*/  IMAD R0, R4, UR5, R0 ;  /* 0x0000000504007c24 */ /* 0x000fe2000f8e0200 */
[----:B------:R-:W-:Y:S01]  /*d4d0*/  ULDC.64 UR4, c[0x0][0x2d0] ;  /* 0x0000b40000047ab9 */ /* 0x000fe20000000a00 */
[----:B------:R-:W3:Y:S02]  /*d4e0*/  S2R R4, SR_TID.X ;  /* 0x0000000000047919 */ /* 0x000ee40000002100 */
[----:B------:R-:W-:Y:S01]  /*d4f0*/  IMAD.IADD R3, R3, 0x1, R0 ;  /* 0x0000000103037824 */ /* 0x000fe200078e0200 */
[----:B-1----:R-:W-:-:S04]  /*d500*/  LOP3.LUT R5, R5, 0x7f, RZ, 0xc0, !PT ;  /* 0x0000007f05057812 */ /* 0x002fc800078ec0ff */
[----:B------:R-:W-:Y:S01]  /*d510*/  SHF.R.U32.HI R5, RZ, 0x3, R5 ;  /* 0x00000003ff057819 */ /* 0x000fe20000011605 */
[----:B---3--:R-:W-:-:S05]  /*d520*/  IMAD.SHL.U32 R4, R4, 0x10, RZ ;  /* 0x0000001004047824 */ /* 0x008fca00078e00ff */
[----:B------:R-:W-:Y:S02]  /*d530*/  LOP3.LUT R4, R5, 0x70, R4, 0xf8, !PT ;  /* 0x0000007005047812 */ /* 0x000fe400078ef804 */
[----:B------:R-:W1:Y:S03]  /*d540*/  @P0 LDC R5, c[0x0][0x44c] ;  /* 0x00011300ff050b82 */ /* 0x000e660000000800 */
[----:B------:R-:W-:-:S04]  /*d550*/  IMAD R0, R17, 0x80, R4 ;  /* 0x0000008011007824 */ /* 0x000fc800078e0204 */
        /* <DEDUP_REMOVED lines=23> */
[----:B------:R-:W-:-:S03]  /*d6d0*/  IMAD R17, R17, 0x80, R8 ;  /* 0x0000008011117824 */ /* 0x000fc600078e0208 */
[----:B------:R-:W0:Y:S01]  /*d6e0*/  SHFL.IDX PT, R5, R2, RZ, 0x181f ;  /* 0x00181fff02057589 */ /* 0x000e2200000e0000 */
[----:B--2---:R-:W-:-:S03]  /*d6f0*/  IMAD R3, R4, R7, RZ ;  /* 0x0000000704037224 */ /* 0x004fc600078e02ff */
[----:B------:R-:W1:Y:S02]  /*d700*/  SHFL.IDX PT, R4, R0, RZ, 0x181f ;  /* 0x00181fff00047589 */ /* 0x000e6400000e0000 */
[----:B------:R-:W-:-:S13]  /*d710*/  ISETP.GE.AND P1, PT, R17, R3, PT ;  /* 0x000000031100720c */ /* 0x000fda0003f26270 */
[----:B0-----:R-:W-:-:S05]  /*d720*/  @!P1 LEA R5, P2, R10, R5, 0x1 ;  /* 0x000000050a059211 */ /* 0x001fca00078408ff */
[----:B-1----:R-:W-:-:S05]  /*d730*/  @!P1 IMAD.X R4, RZ, RZ, R4, P2 ;  /* 0x000000ffff049224 */ /* 0x002fca00010e0604 */
[----:B------:R-:W-:-:S04]  /*d740*/  @!P1 LOP3.LUT R5, R5, R4, RZ, 0x3c, !PT ;  /* 0x0000000405059212 */ /* 0x000fc800078e3cff */
[----:B------:R-:W-:-:S04]  /*d750*/  @!P1 LOP3.LUT R4, R5, R4, RZ, 0x3c, !PT ;  /* 0x0000000405049212 */ /* 0x000fc800078e3cff */
[----:B------:R-:W-:-:S05]  /*d760*/  @!P1 LOP3.LUT R5, R5, R4, RZ, 0x3c, !PT ;  /* 0x0000000405059212 */ /* 0x000fca00078e3cff */
[----:B------:R-:W-:Y:S01]  /*d770*/  @!PT LDS RZ, [RZ] ;  /* 0x00000000fffff984 */ /* 0x000fe20000000800 */
[----:B-----5:R0:W-:Y:S02]  /*d780*/  @!P1 LDGSTS.E.BYPASS.LTC128B.128 [R9+0x18400], desc[UR40][R4.64], !P0 ;  /* 0x1840000004099fae */ /* 0x0201e4000c101d68 */
[----:B0-----:R-:W-:Y:S02]  /*d790*/  VIADD R4, R17, 0x10 ;  /* 0x0000001011047836 */ /* 0x001fe40000000000 */
[----:B------:R-:W0:Y:S03]  /*d7a0*/  SHFL.IDX PT, R5, R2, 0x1, 0x181f ;  /* 0x00381f0002057f89 */ /* 0x000e2600000e0000 */
[----:B------:R-:W-:Y:S02]  /*d7b0*/  ISETP.GE.AND P1, PT, R4, R3, PT ;  /* 0x000000030400720c */ /* 0x000fe40003f26270 */
[----:B------:R-:W1:Y:S11]  /*d7c0*/  SHFL.IDX PT, R4, R0, 0x1, 0x181f ;  /* 0x00381f0000047f89 */ /* 0x000e7600000e0000 */
[----:B0-----:R-:W-:-:S05]  /*d7d0*/  @!P1 LEA R5, P2, R10, R5, 0x1 ;  /* 0x000000050a059211 */ /* 0x001fca00078408ff */
[----:B-1----:R-:W-:-:S05]  /*d7e0*/  @!P1 IMAD.X R4, RZ, RZ, R4, P2 ;  /* 0x000000ffff049224 */ /* 0x002fca00010e0604 */
[----:B------:R-:W-:-:S04]  /*d7f0*/  @!P1 LOP3.LUT R5, R5, R4, RZ, 0x3c, !PT ;  /* 0x0000000405059212 */ /* 0x000fc800078e3cff */
[----:B------:R-:W-:-:S04]  /*d800*/  @!P1 LOP3.LUT R4, R5, R4, RZ, 0x3c, !PT ;  /* 0x0000000405049212 */ /* 0x000fc800078e3cff */
[----:B------:R-:W-:-:S05]  /*d810*/  @!P1 LOP3.LUT R5, R5, R4, RZ, 0x3c, !PT ;  /* 0x0000000405059212 */ /* 0x000fca00078e3cff */
[----:B------:R0:W-:Y:S02]  /*d820*/  @!P1 LDGSTS.E.BYPASS.LTC128B.128 [R9+0x18c00], desc[UR40][R4.64], !P0 ;  /* 0x18c0000004099fae */ /* 0x0001e4000c101d68 */
        /* <DEDUP_REMOVED lines=42> */
[----:B------:R-:W-:Y:S01]  /*dad0*/  ISETP.GE.AND P1, PT, R4, R3, PT ;  /* 0x000000030400720c */ /* 0x000fe20003f26270 */
[----:B------:R-:W-:Y:S04]  /*dae0*/  SHFL.IDX PT, R2, R2, 0x7, 0x181f ;  /* 0x00f81f0002027f89 */ /* 0x000fe800000e0000 */
[----:B------:R-:W1:Y:S04]  /*daf0*/  SHFL.IDX PT, R4, R0, 0x6, 0x181f ;  /* 0x00d81f0000047f89 */ /* 0x000e6800000e0000 */
[----:B------:R-:W2:Y:S04]  /*db00*/  SHFL.IDX PT, R0, R0, 0x7, 0x181f ;  /* 0x00f81f0000007f89 */ /* 0x000ea800000e0000 */
[----:B0-----:R-:W-:-:S05]  /*db10*/  @!P1 LEA R5, P2, R10, R5, 0x1 ;  /* 0x000000050a059211 */ /* 0x001fca00078408ff */
[----:B-1----:R-:W-:-:S05]  /*db20*/  @!P1 IMAD.X R4, RZ, RZ, R4, P2 ;  /* 0x000000ffff049224 */ /* 0x002fca00010e0604 */
[----:B------:R-:W-:-:S04]  /*db30*/  @!P1 LOP3.LUT R5, R5, R4, RZ, 0x3c, !PT ;  /* 0x0000000405059212 */ /* 0x000fc800078e3cff */
[----:B------:R-:W-:-:S04]  /*db40*/  @!P1 LOP3.LUT R4, R5, R4, RZ, 0x3c, !PT ;  /* 0x0000000405049212 */ /* 0x000fc800078e3cff */
[----:B------:R-:W-:-:S05]  /*db50*/  @!P1 LOP3.LUT R5, R5, R4, RZ, 0x3c, !PT ;  /* 0x0000000405059212 */ /* 0x000fca00078e3cff */
[----:B--2---:R1:W-:Y:S02]  /*db60*/  @!P1 LDGSTS.E.BYPASS.LTC128B.128 [R9+0x1b400], desc[UR40][R4.64], !P0 ;  /* 0x1b40000004099fae */ /* 0x0043e4000c101d68 */
.L_x_4798:
[----:B------:R2:W5:Y:S01]  /*db70*/  LDL R8, [R1+0x4] ;  /* 0x0000040001087983 */ /* 0x0005620000100800 */
        /* <DEDUP_REMOVED lines=10> */
.L_x_4680:
        /* <DEDUP_REMOVED lines=18> */
[----:B--23--:R-:W-:Y:S05]  /*dd40*/  @!P0 BRA `(.L_x_4682) ;  /* 0x0000004400e88947 */ /* 0x00cfea0003800000 */
.L_x_4799:
[----:B------:R-:W-:Y:S05]  /*dd50*/  BSYNC B0 ;  /* 0x0000000000007941 */ /* 0x000fea0003800000 */
.L_x_4681:
[----:B--2---:R-:W2:Y:S01]  /*dd60*/  LDL R2, [R1+0x18] ;  /* 0x0000180001027983 */ /* 0x004ea20000100800 */
[----:B------:R-:W-:Y:S01]  /*dd70*/  BSSY B0, `(.L_x_4683) ;  /* 0x0000063000007945 */ /* 0x000fe20003800000 */
[----:B--2---:R-:W-:-:S13]  /*dd80*/  ISETP.NE.AND P0, PT, R2, RZ, PT ;  /* 0x000000ff0200720c */ /* 0x004fda0003f05270 */
[----:B------:R-:W-:Y:S05]  /*dd90*/  @!P0 BRA `(.L_x_4684) ;  /* 0x0000000400808947 */ /* 0x000fea0003800000 */
[----:B------:R-:W2:Y:S04]  /*dda0*/  LDL R2, [R1+0x4] ;  /* 0x0000040001027983 */ /* 0x000ea80000100800 */
[----:B01----:R-:W3:Y:S01]  /*ddb0*/  LDL R4, [R1+0x10] ;  /* 0x0000100001047983 */ /* 0x003ee20000100800 */
        /* <DEDUP_REMOVED lines=10> */
.L_x_4800:
[----:B------:R-:W-:Y:S05]  /*de60*/  BSYNC B1 ;  /* 0x0000000000017941 */ /* 0x000fea0003800000 */
.L_x_4685:
        /* <DEDUP_REMOVED lines=9> */
.L_x_4688:
[----:B------:R-:W-:Y:S05]  /*df00*/  BSYNC B1 ;  /* 0x0000000000017941 */ /* 0x000fea0003800000 */
.L_x_4687:
        /* <DEDUP_REMOVED lines=14> */
.L_x_4689:
        /* <DEDUP_REMOVED lines=16> */
.L_x_4690:
        /* <DEDUP_REMOVED lines=16> */
.L_x_4691:
        /* <DEDUP_REMOVED lines=16> */
.L_x_4692:
        /* <DEDUP_REMOVED lines=10> */
[----:B--2---:R-:W-:Y:S05]  /*e390*/  @P0 BRA.U.ANY `(.L_x_4692) ;  /* 0xfffffffd00d40947 */ /* 0x004fea000393ffff */
.L_x_4684:
[----:B------:R-:W-:Y:S05]  /*e3a0*/  BSYNC B0 ;  /* 0x0000000000007941 */ /* 0x000fea0003800000 */
.L_x_4683:
[----:B01----:R-:W2:Y:S01]  /*e3b0*/  LDL R4, [R1+0x2c] ;  /* 0x00002c0001047983 */ /* 0x003ea20000100800 */
[----:B------:R-:W-:Y:S01]  /*e3c0*/  BSSY B0, `(.L_x_4693) ;  /* 0x000020a000007945 */ /* 0x000fe20003800000 */
[----:B--2---:R-:W-:-:S13]  /*e3d0*/  ISETP.GE.AND P0, PT, R4, 0x2, PT ;  /* 0x000000020400780c */ /* 0x004fda0003f06270 */
[----:B------:R-:W-:Y:S05]  /*e3e0*/  @!P0 BRA `(.L_x_4694) ;  /* 0x00000020001c8947 */ /* 0x000fea0003800000 */
[C---:B------:R-:W-:Y:S01]  /*e3f0*/  LOP3.LUT R0, R4.reuse, 0x1, RZ, 0xc0, !PT ;  /* 0x0000000104007812 */ /* 0x040fe200078ec0ff */
[----:B------:R-:W-:Y:S01]  /*e400*/  VIADD R4, R4, 0xfffffffe ;  /* 0xfffffffe04047836 */ /* 0x000fe20000000000 */
[----:B------:R-:W-:Y:S02]  /*e410*/  BSSY B2, `(.L_x_4695) ;  /* 0x00000b0000027945 */ /* 0x000fe40003800000 */
[----:B------:R-:W-:Y:S01]  /*e420*/  ISETP.NE.U32.AND P0, PT, R0, 0x1, PT ;  /* 0x000000010000780c */ /* 0x000fe20003f05070 */
[----:B------:R-:W-:-:S12]  /*e430*/  IMAD.MOV.U32 R0, RZ, RZ, R4 ;  /* 0x000000ffff007224 */ /* 0x000fd800078e0004 */
[----:B------:R-:W-:Y:S05]  /*e440*/  @!P0 BRA `(.L_x_4696) ;  /* 0x0000000800b08947 */ /* 0x000fea0003800000 */
[----:B------:R-:W2:Y:S04]  /*e450*/  LDL R6, [R1+0x18] ;  /* 0x0000180001067983 */ /* 0x000ea80000100800 */
[----:B------:R-:W3:Y:S04]  /*e460*/  LDL.LU R5, [R1+0x8] ;  /* 0x0000080001057983 */ /* 0x000ee80000300800 */
[----:B-----5:R-:W4:Y:S01]  /*e470*/  LDL.LU R8, [R1+0x10] ;  /* 0x0000100001087983 */ /* 0x020f220000300800 */
[----:B------:R-:W-:Y:S01]  /*e480*/  BSSY B1, `(.L_x_4697) ;  /* 0x00000a6000017945 */ /* 0x000fe20003800000 */
[----:B--2---:R-:W-:Y:S01]  /*e490*/  ISETP.NE.AND P2, PT, R6, RZ, PT ;  /* 0x000000ff0600720c */ /* 0x004fe20003f45270 */
        /* <DEDUP_REMOVED lines=8> */
[----:B------:R-:W-:Y:S01]  /*e520*/  ULDC.64 UR4, c[0x0][0x418] ;  /* 0x0001060000047ab9 */ /* 0x000fe20000000a00 */
[----:B------:R-:W-:Y:S01]  /*e530*/  IMAD.MOV.U32 R0, RZ, RZ, R4 ;  /* 0x000000ffff007224 */ /* 0x000fe200078e0004 */
        /* <DEDUP_REMOVED lines=23> */
.L_x_4699:
        /* <DEDUP_REMOVED lines=9> */
.L_x_4801:
[----:B------:R-:W-:Y:S05]  /*e740*/  BSYNC B3 ;  /* 0x0000000000037941 */ /* 0x000fea0003800000 */
.L_x_4700:
        /* <DEDUP_REMOVED lines=9> */
.L_x_4703:
[----:B------:R-:W-:Y:S05]  /*e7e0*/  BSYNC B3 ;  /* 0x0000000000037941 */ /* 0x000fea0003800000 */
.L_x_4702:
[----:B------:R-:W2:Y:S04]  /*e7f0*/  LDL R7, [R1+0x4] ;  /* 0x0000040001077983 */ /* 0x000ea80000100800 */
[----:B------:R-:W2:Y:S04]  /*e800*/  LDL R5, [R1+0x8] ;  /* 0x0000080001057983 */ /* 0x000ea80000100800 */
[----:B------:R-:W3:Y:S01]  /*e810*/  LDL R6, [R1+0x1c] ;  /* 0x00001c0001067983 */ /* 0x000ee20000100800 */
[----:B0-----:R-:W-:Y:S01]  /*e820*/  IMAD.MOV.U32 R8, RZ, RZ, RZ ;  /* 0x000000ffff087224 */ /* 0x001fe200078e00ff */
        /* <DEDUP_REMOVED lines=10> */
.L_x_4704:
        /* <DEDUP_REMOVED lines=14> */
.L_x_4802:
[----:B------:R-:W-:Y:S05]  /*e9b0*/  BSYNC B3 ;  /* 0x0000000000037941 */ /* 0x000fea0003800000 */
.L_x_4705:
        /* <DEDUP_REMOVED lines=11> */
.L_x_4708:
[----:B------:R-:W-:Y:S05]  /*ea70*/  BSYNC B3 ;  /* 0x0000000000037941 */ /* 0x000fea0003800000 */
.L_x_4707:
        /* <DEDUP_REMOVED lines=11> */
.L_x_4709:
        /* <DEDUP_REMOVED lines=16> */
.L_x_4710:
        /* <DEDUP_REMOVED lines=16> */
.L_x_4711:
        /* <DEDUP_REMOVED lines=16> */
.L_x_4712:
        /* <DEDUP_REMOVED lines=11> */
.L_x_4698:
[----:B------:R-:W-:Y:S05]  /*eee0*/  BSYNC B1 ;  /* 0x0000000000017941 */ /* 0x000fea0003800000 */
.L_x_4697:
[----:B------:R-:W2:Y:S02]  /*eef0*/  LDL.LU R5, [R1+0x2c] ;  /* 0x00002c0001057983 */ /* 0x000ea40000300800 */
[----:B--2---:R-:W-:-:S07]  /*ef00*/  VIADD R0, R5, 0xfffffffd ;  /* 0xfffffffd05007836 */ /* 0x004fce0000000000 */
.L_x_4696:
[----:B------:R-:W-:Y:S05]  /*ef10*/  BSYNC B2 ;  /* 0x0000000000027941 */ /* 0x000fea0003800000 */
.L_x_4695:
[----:B------:R-:W-:-:S13]  /*ef20*/  ISETP.NE.AND P0, PT, R4, RZ, PT ;  /* 0x000000ff0400720c */ /* 0x000fda0003f05270 */
[----:B------:R-:W-:Y:S05]  /*ef30*/  @!P0 BRA `(.L_x_4694) ;  /* 0x0000001400488947 */ /* 0x000fea0003800000 */
.L_x_4745:
[----:B------:R-:W2:Y:S04]  /*ef40*/  LDL R4, [R1+0x18] ;  /* 0x0000180001047983 */ /* 0x000ea80000100800 */
[----:B------:R-:W3:Y:S04]  /*ef50*/  LDL.LU R3, [R1+0x8] ;  /* 0x0000080001037983 */ /* 0x000ee80000300800 */
[----:B------:R-:W4:Y:S01]  /*ef60*/  LDL.LU R2, [R1+0x10] ;  /* 0x0000100001027983 */ /* 0x000f220000300800 */
[----:B------:R-:W-:Y:S05]  /*ef70*/  YIELD ;  /* 0x0000000000007946 */ /* 0x000fea0003800000 */
[----:B------:R-:W-:Y:S01]  /*ef80*/  BSSY B1, `(.L_x_4713) ;  /* 0x00000a2000017945 */ /* 0x000fe20003800000 */
[----:B--2---:R-:W-:Y:S01]  /*ef90*/  ISETP.NE.AND P1, PT, R4, RZ, PT ;  /* 0x000000ff0400720c */ /* 0x004fe20003f25270 */
[----:B---3--:R-:W-:-:S05]  /*efa0*/  VIADD R7, R3, 0x1 ;  /* 0x0000000103077836 */ /* 0x008fca0000000000 */
[----:B------:R-:W-:-:S04]  /*efb0*/  ISETP.NE.AND P0, PT, R7, 0x2, PT ;  /* 0x000000020700780c */ /* 0x000fc80003f05270 */
[----:B------:R-:W-:Y:S02]  /*efc0*/  SEL R6, RZ, 0x1, P0 ;  /* 0x00000001ff067807 */ /* 0x000fe40000000000 */
[----:B------:R-:W-:Y:S02]  /*efd0*/  SEL R7, R7, RZ, P0 ;  /* 0x000000ff07077207 */ /* 0x000fe40000000000 */
[----:B----4-:R-:W-:Y:S01]  /*efe0*/  LOP3.LUT R6, R2, R6, RZ, 0x3c, !PT ;  /* 0x0000000602067212 */ /* 0x010fe200078e3cff */
[----:B------:R-:W-:Y:S06]  /*eff0*/  @!P1 BRA `(.L_x_4714) ;  /* 0x0000000800689947 */ /* 0x000fec0003800000 */
[----:B------:R-:W-:Y:S01]  /*f000*/  ULDC.64 UR4, c[0x0][0x418] ;  /* 0x0001060000047ab9 */ /* 0x000fe20000000a00 */
[----:B0----5:R-:W-:Y:S01]  /*f010*/  IMAD.MOV.U32 R8, RZ, RZ, R0 ;  /* 0x000000ffff087224 */ /* 0x021fe200078e0000 */
        /* <DEDUP_REMOVED lines=23> */
.L_x_4715:
        /* <DEDUP_REMOVED lines=9> */
.L_x_4803:
[----:B------:R-:W-:Y:S05]  /*f220*/  BSYNC B2 ;  /* 0x0000000000027941 */ /* 0x000fea0003800000 */
.L_x_4716:
        /* <DEDUP_REMOVED lines=9> */
.L_x_4719:
[----:B------:R-:W-:Y:S05]  /*f2c0*/  BSYNC B2 ;  /* 0x0000000000027941 */ /* 0x000fea0003800000 */
.L_x_4718:
        /* <DEDUP_REMOVED lines=13> */
.L_x_4720:
        /* <DEDUP_REMOVED lines=14> */
.L_x_4804:
[----:B------:R-:W-:Y:S05]  /*f480*/  BSYNC B2 ;  /* 0x0000000000027941 */ /* 0x000fea0003800000 */
.L_x_4721:
        /* <DEDUP_REMOVED lines=11> */
.L_x_4724:
[----:B------:R-:W-:Y:S05]  /*f540*/  BSYNC B2 ;  /* 0x0000000000027941 */ /* 0x000fea0003800000 */
.L_x_4723:
        /* <DEDUP_REMOVED lines=10> */
.L_x_4725:
        /* <DEDUP_REMOVED lines=16> */
.L_x_4726:
        /* <DEDUP_REMOVED lines=16> */
.L_x_4727:
        /* <DEDUP_REMOVED lines=16> */
.L_x_4728:
        /* <DEDUP_REMOVED lines=11> */
.L_x_4714:
[----:B------:R-:W-:Y:S05]  /*f9a0*/  BSYNC B1 ;  /* 0x0000000000017941 */ /* 0x000fea0003800000 */
.L_x_4713:
[----:B------:R-:W2:Y:S01]  /*f9b0*/  LDL R2, [R1+0x18] ;  /* 0x0000180001027983 */ /* 0x000ea20000100800 */
[----:B------:R-:W-:Y:S01]  /*f9c0*/  VIADD R7, R7, 0x1 ;  /* 0x0000000107077836 */ /* 0x000fe20000000000 */
[----:B------:R-:W-:Y:S04]  /*f9d0*/  BSSY B1, `(.L_x_4729) ;  /* 0x00000a5000017945 */ /* 0x000fe80003800000 */
[----:B------:R-:W-:-:S04]  /*f9e0*/  ISETP.NE.AND P0, PT, R7, 0x2, PT ;  /* 0x000000020700780c */ /* 0x000fc80003f05270 */
[----:B0-----:R-:W-:Y:S02]  /*f9f0*/  SEL R9, R7, RZ, P0 ;  /* 0x000000ff07097207 */ /* 0x001fe40000000000 */
[----:B--2---:R-:W-:Y:S02]  /*fa00*/  ISETP.NE.AND P2, PT, R2, RZ, PT ;  /* 0x000000ff0200720c */ /* 0x004fe40003f45270 */
[----:B------:R-:W-:-:S04]  /*fa10*/  SEL R2, RZ, 0x1, P0 ;  /* 0x00000001ff027807 */ /* 0x000fc80000000000 */
[----:B-----5:R-:W-:-:S05]  /*fa20*/  LOP3.LUT R8, R6, R2, RZ, 0x3c, !PT ;  /* 0x0000000206087212 */ /* 0x020fca00078e3cff */
        /* <DEDUP_REMOVED lines=28> */
.L_x_4731:
        /* <DEDUP_REMOVED lines=9> */
.L_x_4805:
[----:B------:R-:W-:Y:S05]  /*fc80*/  BSYNC B2 ;  /* 0x0000000000027941 */ /* 0x000fea0003800000 */
.L_x_4732:
        /* <DEDUP_REMOVED lines=9> */
.L_x_4735:
[----:B------:R-:W-:Y:S05]  /*fd20*/  BSYNC B2 ;  /* 0x0000000000027941 */ /* 0x000fea0003800000 */
.L_x_4734:
        /* <DEDUP_REMOVED lines=14> */
.L_x_4736:
        /* <DEDUP_REMOVED lines=14> */
.L_x_4806:
[----:B------:R-:W-:Y:S05]  /*fef0*/  BSYNC B2 ;  /* 0x0000000000027941 */ /* 0x000fea0003800000 */
.L_x_4737:
        /* <DEDUP_REMOVED lines=11> */
.L_x_4740:
[----:B------:R-:W-:Y:S05]  /*ffb0*/  BSYNC B2 ;  /* 0x0000000000027941 */ /* 0x000fea0003800000 */
.L_x_4739:
        /* <DEDUP_REMOVED lines=11> */
.L_x_4741:
        /* <DEDUP_REMOVED lines=16> */
.L_x_4742:
        /* <DEDUP_REMOVED lines=16> */
.L_x_4743:
        /* <DEDUP_REMOVED lines=16> */
.L_x_4744:
        /* <DEDUP_REMOVED lines=11> */
.L_x_4730:
[----:B------:R-:W-:Y:S05]  /*10420*/  BSYNC B1 ;  /* 0x0000000000017941 */ /* 0x000fea0003800000 */
.L_x_4729:
[C---:B------:R-:W-:Y:S01]  /*10430*/  ISETP.GT.AND P0, PT, R0.reuse, 0x1, PT ;  /* 0x000000010000780c */ /* 0x040fe20003f04270 */
[----:B------:R-:W-:-:S12]  /*10440*/  VIADD R0, R0, 0xfffffffe ;  /* 0xfffffffe00007836 */ /* 0x000fd80000000000 */
[----:B------:R-:W-:Y:S05]  /*10450*/  @P0 BRA `(.L_x_4745) ;  /* 0xffffffe800b80947 */ /* 0x000fea000383ffff */
.L_x_4694:
[----:B------:R-:W-:Y:S05]  /*10460*/  BSYNC B0 ;  /* 0x0000000000007941 */ /* 0x000fea0003800000 */
.L_x_4693:
        /* <DEDUP_REMOVED lines=21> */
[----:B------:R-:W1:Y:S01]  /*105c0*/  POPC R7, R6 ;  /* 0x0000000600077309 */ /* 0x000e620000000000 */
[----:B--2---:R-:W1:Y:S02]  /*105d0*/  SHFL.IDX PT, R4, R3, R4, 0x1f ;  /* 0x00001f0403047589 */ /* 0x004e6400000e0000 */
[----:B-1----:R-:W-:-:S07]  /*105e0*/  IADD3 R16, R4, UR37, R7 ;  /* 0x0000002504107c10 */ /* 0x002fce000fffe007 */
.L_x_4747:
[----:B------:R-:W-:Y:S05]  /*105f0*/  BSYNC B0 ;  /* 0x0000000000007941 */ /* 0x000fea0003800000 */
.L_x_4746:
[----:B------:R-:W-:-:S05]  /*10600*/  SEL R0, R0, RZ, P0 ;  /* 0x000000ff00007207 */ /* 0x000fca0000000000 */
[----:B------:R2:W-:Y:S02]  /*10610*/  STL [R1+0x8], R0 ;  /* 0x0000080001007387 */ /* 0x0005e40000100800 */
.L_x_4665:
[----:B------:R-:W-:Y:S05]  /*10620*/  BSYNC B7 ;  /* 0x0000000000077941 */ /* 0x000fea0003800000 */
.L_x_4663:
        /* <DEDUP_REMOVED lines=13> */
.L_x_4748:
        /* <DEDUP_REMOVED lines=36> */
.L_x_4816:
[----:B------:R-:W-:Y:S02]  /*10940*/  ULDC UR4, c[0x0][0xc38] ;  /* 0x00030e0000047ab9 */ /* 0x000fe40000000800 */
[----:B------:R-:W-:-:S04]  /*10950*/  IMAD.U32 R4, RZ, RZ, UR4 ;  /* 0x00000004ff047e24 */ /* 0x000fc8000f8e00ff */
[----:B--2---:R-:W-:-:S04]  /*10960*/  IMAD R14, R14, R4, RZ ;  /* 0x000000040e0e7224 */ /* 0x004fc800078e02ff */
[----:B------:R-:W-:-:S05]  /*10970*/  IMAD.IADD R5, R5, 0x1, R14 ;  /* 0x0000000105057824 */ /* 0x000fca00078e020e */
[----:B------:R-:W-:-:S13]  /*10980*/  ISETP.GT.AND P6, PT, R5, R0, PT ;  /* 0x000000000500720c */ /* 0x000fda0003fc4270 */
[----:B------:R-:W-:Y:S05]  /*10990*/  @P6 BRA `(.L_x_4751) ;  /* 0x00000000009c6947 */ /* 0x000fea0003800000 */
.L_x_4756:
        /* <DEDUP_REMOVED lines=14> */
.L_x_4754:
[----:B------:R-:W-:Y:S05]  /*10a80*/  BSYNC B0 ;  /* 0x0000000000007941 */ /* 0x000fea0003800000 */
.L_x_4753:
[----:B------:R-:W-:-:S03]  /*10a90*/  UMOV UR4, 0xffffffff ;  /* 0xffffffff00047882 */ /* 0x000fc60000000000 */
[----:B------:R-:W-:Y:S05]  /*10aa0*/  BRA.DIV UR4, `(.L_x_4755) ;  /* 0x0000002204587947 */ /* 0x000fea000b800000 */
[----:B-----5:R-:W3:Y:S02]  /*10ab0*/  SHFL.UP PT, R14, R2, 0x1, RZ ;  /* 0x04200000020e7989 */ /* 0x020ee400000e00ff */
[----:B---3--:R-:W-:-:S05]  /*10ac0*/  SEL R13, R14, RZ, P1 ;  /* 0x000000ff0e0d7207 */ /* 0x008fca0000800000 */
[----:B------:R-:W-:-:S05]  /*10ad0*/  IMAD.IADD R13, R2, 0x1, R13 ;  /* 0x00000001020d7824 */ /* 0x000fca00078e020d */
[----:B------:R-:W3:Y:S02]  /*10ae0*/  SHFL.UP PT, R14, R13, 0x2, RZ ;  /* 0x044000000d0e7989 */ /* 0x000ee400000e00ff */
[----:B---3--:R-:W-:-:S05]  /*10af0*/  SEL R4, R14, RZ, P2 ;  /* 0x000000ff0e047207 */ /* 0x008fca0001000000 */
[----:B------:R-:W-:-:S05]  /*10b00*/  IMAD.IADD R4, R13, 0x1, R4 ;  /* 0x000000010d047824 */ /* 0x000fca00078e0204 */
[----:B------:R-:W1:Y:S02]  /*10b10*/  SHFL.UP PT, R14, R4, 0x4, RZ ;  /* 0x04800000040e7989 */ /* 0x000e6400000e00ff */
        /* <DEDUP_REMOVED lines=9> */
.L_x_4824:
[----:B------:R-:W-:Y:S02]  /*10bb0*/  ULDC UR4, c[0x0][0xc38] ;  /* 0x00030e0000047ab9 */ /* 0x000fe40000000800 */
[----:B------:R-:W-:-:S04]  /*10bc0*/  IMAD.U32 R4, RZ, RZ, UR4 ;  /* 0x00000004ff047e24 */ /* 0x000fc8000f8e00ff */
[----:B--2---:R-:W-:-:S04]  /*10bd0*/  IMAD R14, R14, R4, RZ ;  /* 0x000000040e0e7224 */ /* 0x004fc800078e02ff */
[----:B------:R-:W-:-:S05]  /*10be0*/  IMAD.IADD R5, R14, 0x1, R5 ;  /* 0x000000010e057824 */ /* 0x000fca00078e0205 */
[----:B------:R-:W-:-:S13]  /*10bf0*/  ISETP.GT.AND P6, PT, R5, R0, PT ;  /* 0x000000000500720c */ /* 0x000fda0003fc4270 */
[----:B------:R-:W-:Y:S05]  /*10c00*/  @!P6 BRA `(.L_x_4756) ;  /* 0xfffffffc0064e947 */ /* 0x000fea000383ffff */
.L_x_4751:
        /* <DEDUP_REMOVED lines=8> */
.L_x_4828:
[----:B------:R-:W-:Y:S01]  /*10c90*/  ISETP.NE.AND P0, PT, R5, RZ, PT ;  /* 0x000000ff0500720c */ /* 0x000fe20003f05270 */
[----:B------:R-:W-:-:S12]  /*10ca0*/  IMAD.MOV.U32 R5, RZ, RZ, RZ ;  /* 0x000000ffff057224 */ /* 0x000fd800078e00ff */
[----:B------:R-:W-:Y:S05]  /*10cb0*/  @!P0 BRA `(.L_x_4758) ;  /* 0x0000000000108947 */ /* 0x000fea0003800000 */
[----:B------:R-:W-:Y:S01]  /*10cc0*/  UMOV UR4, 0xffffffff ;  /* 0xffffffff00047882 */ /* 0x000fe20000000000 */
[----:B------:R-:W-:Y:S02]  /*10cd0*/  VIADD R12, R6, 0xffffffff ;  /* 0xffffffff060c7836 */ /* 0x000fe40000000000 */
[----:B------:R-:W-:Y:S05]  /*10ce0*/  BRA.DIV UR4, `(.L_x_4759) ;  /* 0x0000002204cc7947 */ /* 0x000fea000b800000 */
[----:B------:R4:W0:Y:S02]  /*10cf0*/  SHFL.IDX PT, R5, R3, R12, 0x1f ;  /* 0x00001f0c03057589 */ /* 0x00082400000e0000 */
.L_x_4758:
[----:B-12-4-:R-:W1:Y:S01]  /*10d00*/  LDC.64 R2, c[0x0][0xc90] ;  /* 0x00032400ff027b82 */ /* 0x016e620000000a00 */
[----:B------:R-:W-:-:S04]  /*10d10*/  IMAD.IADD R19, R6, 0x1, R19 ;  /* 0x0000000106137824 */ /* 0x000fc800078e0213 */
[----:B-1----:R-:W-:-:S05]  /*10d20*/  IMAD.WIDE R2, R19, 0x4, R2 ;  /* 0x0000000413027825 */ /* 0x002fca00078e0202 */
[----:B------:R-:W3:Y:S01]  /*10d30*/  LDG.E R7, desc[UR40][R2.64] ;  /* 0x0000002802077981 */ /* 0x000ee2000c1e1900 */
[----:B0-----:R-:W-:-:S04]  /*10d40*/  IMAD R16, R5, R4, R16 ;  /* 0x0000000405107224 */ /* 0x001fc800078e0210 */
        /* <DEDUP_REMOVED lines=61> */
.L_x_4752:
[----:B------:R-:W-:Y:S01]  /*11120*/  UMOV UR4, URZ ;  /* 0x0000003f00047c82 */ /* 0x000fe20008000000 */
[----:B------:R-:W-:Y:S01]  /*11130*/  UMOV UR5, URZ ;  /* 0x0000003f00057c82 */ /* 0x000fe20008000000 */
[----:B------:R-:W-:Y:S01]  /*11140*/  ULDC UR6, c[0x0][0xc3c] ;  /* 0x00030f0000067ab9 */ /* 0x000fe20000000800 */
[----:B------:R-:W-:Y:S02]  /*11150*/  IMAD.MOV.U32 R16, RZ, RZ, R0 ;  /* 0x000000ffff107224 */ /* 0x000fe400078e0000 */
[----:B------:R-:W-:Y:S02]  /*11160*/  IMAD.U32 R17, RZ, RZ, UR4 ;  /* 0x00000004ff117e24 */ /* 0x000fe4000f8e00ff */
[----:B------:R-:W-:Y:S02]  /*11170*/  IMAD.U32 R18, RZ, RZ, UR5 ;  /* 0x00000005ff127e24 */ /* 0x000fe4000f8e00ff */
[----:B------:R-:W-:-:S07]  /*11180*/  IMAD.U32 R19, RZ, RZ, UR6 ;  /* 0x00000006ff137e24 */ /* 0x000fce000f8e00ff */
.L_x_4760:
[----:B------:R4:W2:Y:S01]  /*11190*/  LDL R2, [R1+0x4] ;  /* 0x0000040001027983 */ /* 0x0008a20000100800 */
[----:B------:R-:W3:Y:S01]  /*111a0*/  S2R R0, SR_TID.X ;  /* 0x0000000000007919 */ /* 0x000ee20000002100 */
[----:B------:R-:W-:Y:S05]  /*111b0*/  WARPSYNC.ALL ;  /* 0x0000000000007948 */ /* 0x000fea0003800000 */
[----:B---3--:R-:W-:Y:S01]  /*111c0*/  LOP3.LUT R0, R0, 0x1f, RZ, 0xc0, !PT ;  /* 0x0000001f00007812 */ /* 0x008fe200078ec0ff */
[----:B------:R-:W-:Y:S03]  /*111d0*/  BAR.SYNC.DEFER_BLOCKING 0x4, 0x180 ;  /* 0x0106000000007b1d */ /* 0x000fe60000010000 */
[----:B------:R-:W-:-:S13]  /*111e0*/  ISETP.NE.AND P0, PT, R0, RZ, PT ;  /* 0x000000ff0000720c */ /* 0x000fda0003f05270 */
[----:B-1----:R-:W2:Y:S01]  /*111f0*/  @!P0 S2R R3, SR_CgaCtaId ;  /* 0x0000000000038919 */ /* 0x002ea20000008800 */
[----:B------:R-:W-:-:S04]  /*11200*/  @!P0 MOV R0, 0x400 ;  /* 0x0000040000008802 */ /* 0x000fc80000000f00 */
[----:B--2---:R-:W-:-:S05]  /*11210*/  @!P0 LEA R2, R3, R0, 0x18 ;  /* 0x0000000003028211 */ /* 0x004fca00078ec0ff */
[----:B------:R4:W-:Y:S04]  /*11220*/  @!P0 STS.128 [R2+0x228d0], R16 ;  /* 0x0228d01002008388 */ /* 0x0009e80000000c00 */
[----:B------:R4:W-:Y:S01]  /*11230*/  @!P0 STL [R1+0x4], R2 ;  /* 0x0000040201008387 */ /* 0x0009e20000100800 */
[----:B------:R-:W-:Y:S06]  /*11240*/  BAR.ARV 0x5, 0x180 ;  /* 0x0146000000007b1d */ /* 0x000fec0000002000 */
.L_x_4749:
[----:B------:R-:W-:Y:S02]  /*11250*/  ULDC UR4, c[0x0][0xc3c] ;  /* 0x00030f0000047ab9 */ /* 0x000fe40000000800 */
[----:B---3--:R-:W-:-:S13]  /*11260*/  ISETP.GE.AND P0, PT, R19, UR4, PT ;  /* 0x0000000413007c0c */ /* 0x008fda000bf06270 */
[----:B------:R-:W-:Y:S05]  /*11270*/  @!P0 BRA `(.L_x_4761) ;  /* 0xffffffac00308947 */ /* 0x000fea000383ffff */
[----:B------:R-:W-:Y:S05]  /*11280*/  BSYNC B8 ;  /* 0x0000000000087941 */ /* 0x000fea0003800000 */
.L_x_4659:
[----:B--2---:R-:W2:Y:S01]  /*11290*/  LDL.LU R0, [R1+0x3c] ;  /* 0x00003c0001007983 */ /* 0x004ea20000300800 */
[----:B------:R-:W-:Y:S01]  /*112a0*/  BSSY B0, `(.L_x_4762) ;  /* 0x000000b000007945 */ /* 0x000fe20003800000 */
[----:B------:R-:W3:Y:S01]  /*112b0*/  S2R R5, SR_CgaCtaId ;  /* 0x0000000000057919 */ /* 0x000ee20000008800 */
[----:B--2---:R-:W-:-:S05]  /*112c0*/  VIADD R0, R0, 0x1 ;  /* 0x0000000100007836 */ /* 0x004fca0000000000 */
[----:B----4-:R-:W-:-:S04]  /*112d0*/  LEA.HI R2, R0, R0, RZ, 0x1 ;  /* 0x0000000000027211 */ /* 0x010fc800078f08ff */
[----:B-1----:R-:W-:-:S05]  /*112e0*/  LOP3.LUT R3, R2, 0xfffffffe, RZ, 0xc0, !PT ;  /* 0xfffffffe02037812 */ /* 0x002fca00078ec0ff */
[----:B------:R-:W-:Y:S01]  /*112f0*/  IMAD.IADD R3, R0, 0x1, -R3 ;  /* 0x0000000100037824 */ /* 0x000fe200078e0a03 */
[----:B------:R-:W-:-:S04]  /*11300*/  MOV R0, 0x400 ;  /* 0x0000040000007802 */ /* 0x000fc80000000f00 */
[----:B---3--:R-:W-:Y:S02]  /*11310*/  LEA R0, R5, R0, 0x18 ;  /* 0x0000000005007211 */ /* 0x008fe400078ec0ff */
[----:B------:R-:W-:-:S04]  /*11320*/  SHF.L.U32 R3, R3, 0x1f, RZ ;  /* 0x0000001f03037819 */ /* 0x000fc800000006ff */
[----:B------:R-:W1:Y:S02]  /*11330*/  SYNCS.PHASECHK.TRANS64.TRYWAIT P0, [R0+URZ+0x22820], R3 ;  /* 0x02282003000075a7 */ /* 0x000e64000800017f */
[----:B-1----:R-:W-:Y:S05]  /*11340*/  @!P0 BRA `(.L_x_4763) ;  /* 0x0000001c005c8947 */ /* 0x002fea0003800000 */
.L_x_4831:
[----:B------:R-:W-:Y:S05]  /*11350*/  BSYNC B0 ;  /* 0x0000000000007941 */ /* 0x000fea0003800000 */
.L_x_4762:
[----:B------:R-:W-:-:S03]  /*11360*/  UMOV UR4, 0xffffffff ;  /* 0xffffffff00047882 */ /* 0x000fc60000000000 */
[----:B------:R-:W-:Y:S05]  /*11370*/  BRA.DIV UR4, `(.L_x_4764) ;  /* 0x0000001e04647947 */ /* 0x000fea000b800000 */
[----:B------:R-:W2:Y:S02]  /*11380*/  S2R R2, SR_TID.X ;  /* 0x0000000000027919 */ /* 0x000ea40000002100 */
[----:B--2---:R-:W-:-:S04]  /*11390*/  SHF.R.U32.HI R2, RZ, 0x5, R2 ;  /* 0x00000005ff027819 */ /* 0x004fc80000011602 */
[----:B------:R-:W-:-:S05]  /*113a0*/  LOP3.LUT R2, R2, 0x3, RZ, 0xc0, !PT ;  /* 0x0000000302027812 */ /* 0x000fca00078ec0ff */
[----:B------:R2:W3:Y:S02]  /*113b0*/  SHFL.IDX PT, R14, R2, RZ, 0x1f ;  /* 0x00001fff020e7589 */ /* 0x0004e400000e0000 */
.L_x_4834:
[----:B---3--:R-:W-:Y:S01]  /*113c0*/  ISETP.NE.AND P0, PT, R14, RZ, PT ;  /* 0x000000ff0e00720c */ /* 0x008fe20003f05270 */
[----:B------:R-:W-:-:S12]  /*113d0*/  BSSY B0, `(.L_x_4765) ;  /* 0x0000027000007945 */ /* 0x000fd80003800000 */
[----:B------:R-:W-:Y:S05]  /*113e0*/  @P0 BRA `(.L_x_4766) ;  /* 0x0000000000940947 */ /* 0x000fea0003800000 */
[----:B------:R-:W-:-:S03]  /*113f0*/  UMOV UR4, 0xffffffff ;  /* 0xffffffff00047882 */ /* 0x000fc60000000000 */
[----:B------:R-:W-:Y:S05]  /*11400*/  BRA.DIV UR4, `(.L_x_4767) ;  /* 0x0000001e04747947 */ /* 0x000fea000b800000 */
[----:B------:R-:W-:-:S13]  /*11410*/  ELECT P6, URZ, PT ;  /* 0x00000000003f782f */ /* 0x000fda00038c0000 */
.L_x_4837:
[----:B------:R-:W-:Y:S05]  /*11420*/  @!P6 BRA `(.L_x_4766) ;  /* 0x000000000084e947 */ /* 0x000fea0003800000 */
[----:B------:R-:W-:-:S06]  /*11430*/  ULOP3.LUT UR4, UR36, 0x2, URZ, 0xfc, !UPT ;  /* 0x0000000224047892 */ /* 0x000fcc000f8efc3f */
[----:B--2---:R-:W-:-:S05]  /*11440*/  IMAD.U32 R2, RZ, RZ, UR4 ;  /* 0x00000004ff027e24 */ /* 0x004fca000f8e00ff */
[----:B------:R-:W-:-:S13]  /*11450*/  ISETP.NE.AND P2, PT, R2, 0x3, PT ;  /* 0x000000030200780c */ /* 0x000fda0003f45270 */
[----:B------:R-:W-:Y:S05]  /*11460*/  @!P2 BRA `(.L_x_4768) ;  /* 0x000000000004a947 */ /* 0x000fea0003800000 */
[----:B------:R-:W-:Y:S01]  /*11470*/  BPT.TRAP 0x1 ;  /* 0x000000040000795c */ /* 0x000fe20000300000 */
.L_x_4768:
[----:B-1----:R-:W2:Y:S04]  /*11480*/  LDL R3, [R1+0x8] ;  /* 0x0000080001037983 */ /* 0x002ea80000100800 */
[----:B------:R-:W3:Y:S01]  /*11490*/  LDL.LU R7, [R1+0x10] ;  /* 0x0000100001077983 */ /* 0x000ee20000300800 */
[----:B------:R-:W-:-:S04]  /*114a0*/  VIADD R2, R0, 0x22840 ;  /* 0x0002284000027836 */ /* 0x000fc80000000000 */
[C---:B--2---:R-:W-:Y:S02]  /*114b0*/  IMAD R6, R3.reuse, 0x8, R2 ;  /* 0x0000000803067824 */ /* 0x044fe400078e0202 */
[----:B------:R-:W-:Y:S01]  /*114c0*/  VIADD R3, R3, 0x1 ;  /* 0x0000000103037836 */ /* 0x000fe20000000000 */
[----:B---3--:R-:W-:-:S04]  /*114d0*/  SHF.L.U32 R5, R7, 0x1f, RZ ;  /* 0x0000001f07057819 */ /* 0x008fc800000006ff */
[C---:B------:R-:W-:Y:S01]  /*114e0*/  ISETP.NE.AND P1, PT, R3.reuse, 0x2, PT ;  /* 0x000000020300780c */ /* 0x040fe20003f25270 */
[----:B------:R-:W1:Y:S03]  /*114f0*/  SYNCS.PHASECHK.TRANS64.TRYWAIT P0, [R6+URZ], R5 ;  /* 0x00000005060075a7 */ /* 0x000e66000800017f */
[----:B------:R-:W-:Y:S02]  /*11500*/  SEL R4, RZ, 0x1, P1 ;  /* 0x00000001ff047807 */ /* 0x000fe40000800000 */
[----:B------:R-:W-:Y:S02]  /*11510*/  SEL R3, R3, RZ, P1 ;  /* 0x000000ff03037207 */ /* 0x000fe40000800000 */
[----:B------:R-:W-:-:S03]  /*11520*/  LOP3.LUT R4, R7, R4, RZ, 0x3c, !PT ;  /* 0x0000000407047212 */ /* 0x000fc600078e3cff */
[----:B------:R-:W-:Y:S01]  /*11530*/  IMAD R7, R3, 0x8, R2 ;  /* 0x0000000803077824 */ /* 0x000fe200078e0202 */
[----:B------:R-:W-:Y:S01]  /*11540*/  SHF.L.U32 R2, R4, 0x1f, RZ ;  /* 0x0000001f04027819 */ /* 0x000fe200000006ff */
[----:B-1----:R-:W-:Y:S06]  /*11550*/  @!P0 BRA `(.L_x_4769) ;  /* 0x0000001c00408947 */ /* 0x002fec0003800000 */
.L_x_4838:
[----:B------:R-:W2:Y:S02]  /*11560*/  SYNCS.PHASECHK.TRANS64.TRYWAIT P0, [R7+URZ], R2 ;  /* 0x00000002070075a7 */ /* 0x000ea4000800017f */
[----:B--2---:R-:W-:Y:S05]  /*11570*/  @!P0 BRA `(.L_x_4770) ;  /* 0x0000001c004c8947 */ /* 0x004fea0003800000 */
.L_x_4839:
[----:B------:R-:W-:Y:S05]  /*11580*/  @!P2 BRA `(.L_x_4771) ;  /* 0x000000000004a947 */ /* 0x000fea0003800000 */
[----:B------:R-:W-:Y:S01]  /*11590*/  BPT.TRAP 0x1 ;  /* 0x000000040000795c */ /* 0x000fe20000300000 */
.L_x_4771:
[----:B------:R-:W3:Y:S01]  /*115a0*/  LDL.LU R4, [R1+0x8] ;  /* 0x0000080001047983 */ /* 0x000ee20000300800 */
[----:B------:R-:W-:-:S04]  /*115b0*/  VIADD R0, R0, 0x22860 ;  /* 0x0002286000007836 */ /* 0x000fc80000000000 */
[----:B---3--:R-:W-:-:S04]  /*115c0*/  IMAD R4, R4, 0x8, R0 ;  /* 0x0000000804047824 */ /* 0x008fc800078e0200 */
[----:B------:R-:W3:Y:S02]  /*115d0*/  SYNCS.PHASECHK.TRANS64.TRYWAIT P0, [R4+URZ], R5 ;  /* 0x00000005040075a7 */ /* 0x000ee4000800017f */
[----:B---3--:R-:W-:Y:S05]  /*115e0*/  @!P0 BRA `(.L_x_4772) ;  /* 0x0000001c00448947 */ /* 0x008fea0003800000 */
.L_x_4840:
[----:B------:R-:W-:-:S07]  /*115f0*/  IMAD R3, R3, 0x8, R0 ;  /* 0x0000000803037824 */ /* 0x000fce00078e0200 */
.L_x_4773:
[----:B----4-:R4:W0:Y:S02]  /*11600*/  SYNCS.PHASECHK.TRANS64.TRYWAIT P0, [R3+URZ], R2 ;  /* 0x00000002030075a7 */ /* 0x010824000800017f */
[----:B0-----:R-:W-:Y:S05]  /*11610*/  @!P0 NANOSLEEP.SYNCS 0x989680 ;  /* 0x009896800000895d */ /* 0x001fea0003900000 */
[----:B------:R-:W0:Y:S02]  /*11620*/  @!P0 SYNCS.PHASECHK.TRANS64 P0, [R3+URZ], R2 ;  /* 0x00000002030085a7 */ /* 0x000e24000800007f */
[----:B0-----:R-:W-:Y:S05]  /*11630*/  @!P0 BRA `(.L_x_4773) ;  /* 0xfffffffc00f08947 */ /* 0x001fea000383ffff */
.L_x_4766:
[----:B------:R-:W-:Y:S05]  /*11640*/  BSYNC B0 ;  /* 0x0000000000007941 */ /* 0x000fea0003800000 */
.L_x_4765:
[----:B------:R-:W-:Y:S05]  /*11650*/  EXIT ;  /* 0x000000000000794d */ /* 0x000fea0003800000 */
.L_x_4601:
[----:B0-----:R0:W1:Y:S02]  /*11660*/  SYNCS.PHASECHK.TRANS64.TRYWAIT P0, [R7+URZ+0x22800], R0 ;  /* 0x02280000070075a7 */ /* 0x001064000800017f */
[----:B-1----:R-:W-:Y:S05]  /*11670*/  @!P0 NANOSLEEP.SYNCS 0x989680 ;  /* 0x009896800000895d */ /* 0x002fea0003900000 */
[----:B------:R-:W1:Y:S02]  /*11680*/  @!P0 SYNCS.PHASECHK.TRANS64 P0, [R7+URZ+0x22800], R0 ;  /* 0x02280000070085a7 */ /* 0x000e64000800007f */
[----:B-1----:R-:W-:Y:S05]  /*11690*/  @!P0 BRA `(.L_x_4601) ;  /* 0xfffffffc00f08947 */ /* 0x002fea000383ffff */
[----:B------:R-:W-:Y:S05]  /*116a0*/  BRA `(.L_x_4774) ;  /* 0xffffff04002c7947 */ /* 0x000fea000383ffff */
.L_x_4605:
[----:B-1----:R1:W2:Y:S02]  /*116b0*/  SYNCS.PHASECHK.TRANS64.TRYWAIT P1, [R6+URZ+0x22830], R11 ;  /* 0x0228300b060075a7 */ /* 0x0022a4000802017f */
[----:B--2---:R-:W-:Y:S05]  /*116c0*/  @!P1 NANOSLEEP.SYNCS 0x989680 ;  /* 0x009896800000995d */ /* 0x004fea0003900000 */
[----:B------:R-:W2:Y:S02]  /*116d0*/  @!P1 SYNCS.PHASECHK.TRANS64 P1, [R6+URZ+0x22830], R11 ;  /* 0x0228300b060095a7 */ /* 0x000ea4000802007f */
[----:B--2---:R-:W-:Y:S05]  /*116e0*/  @!P1 BRA `(.L_x_4605) ;  /* 0xfffffffc00f09947 */ /* 0x004fea000383ffff */
[----:B------:R-:W-:Y:S05]  /*116f0*/  BRA `(.L_x_4604) ;  /* 0xffffff0400587947 */ /* 0x000fea000383ffff */
.L_x_4609:
[----:B---3--:R3:W4:Y:S02]  /*11700*/  SYNCS.PHASECHK.TRANS64.TRYWAIT P3, [R6+URZ+0x22850], R11 ;  /* 0x0228500b060075a7 */ /* 0x008724000806017f */
[----:B----4-:R-:W-:Y:S05]  /*11710*/  @!P3 NANOSLEEP.SYNCS 0x989680 ;  /* 0x009896800000b95d */ /* 0x010fea0003900000 */
[----:B------:R-:W4:Y:S02]  /*11720*/  @!P3 SYNCS.PHASECHK.TRANS64 P3, [R6+URZ+0x22850], R11 ;  /* 0x0228500b0600b5a7 */ /* 0x000f24000806007f */
[----:B----4-:R-:W-:Y:S05]  /*11730*/  @!P3 BRA `(.L_x_4609) ;  /* 0xfffffffc00f0b947 */ /* 0x010fea000383ffff */
[----:B------:R-:W-:Y:S05]  /*11740*/  BRA `(.L_x_4608) ;  /* 0xffffff1c005c7947 */ /* 0x000fea000383ffff */
.L_x_4614:
[----:B-1----:R-:W-:-:S04]  /*11750*/  IMAD.U32 R5, RZ, RZ, UR25 ;  /* 0x00000019ff057e24 */ /* 0x002fc8000f8e00ff */
[----:B------:R1:W2:Y:S03]  /*11760*/  SYNCS.PHASECHK.TRANS64.TRYWAIT P3, [R5+URZ+0x22830], R6 ;  /* 0x02283006050075a7 */ /* 0x0002a6000806017f */
[----:B--2---:R-:W-:Y:S05]  /*11770*/  @!P3 NANOSLEEP.SYNCS 0x989680 ;  /* 0x009896800000b95d */ /* 0x004fea0003900000 */
[----:B------:R-:W2:Y:S02]  /*11780*/  @!P3 SYNCS.PHASECHK.TRANS64 P3, [R5+URZ+0x22830], R6 ;  /* 0x022830060500b5a7 */ /* 0x000ea4000806007f */
[----:B--2---:R-:W-:Y:S05]  /*11790*/  @!P3 BRA `(.L_x_4614) ;  /* 0xfffffffc00ecb947 */ /* 0x004fea000383ffff */
[----:B------:R-:W-:Y:S05]  /*117a0*/  BRA `(.L_x_4613) ;  /* 0xffffff20008c7947 */ /* 0x000fea000383ffff */
.L_x_4618:
[----:B--2---:R2:W3:Y:S02]  /*117b0*/  SYNCS.PHASECHK.TRANS64.TRYWAIT P3, [R177+URZ+0x22850], R6 ;  /* 0x02285006b10075a7 */ /* 0x0044e4000806017f */
[----:B---3--:R-:W-:Y:S05]  /*117c0*/  @!P3 NANOSLEEP.SYNCS 0x989680 ;  /* 0x009896800000b95d */ /* 0x008fea0003900000 */
[----:B------:R-:W3:Y:S02]  /*117d0*/  @!P3 SYNCS.PHASECHK.TRANS64 P3, [R177+URZ+0x22850], R6 ;  /* 0x02285006b100b5a7 */ /* 0x000ee4000806007f */
[----:B---3--:R-:W-:Y:S05]  /*117e0*/  @!P3 BRA `(.L_x_4618) ;  /* 0xfffffffc00f0b947 */ /* 0x008fea000383ffff */
[----:B------:R-:W-:Y:S05]  /*117f0*/  BRA `(.L_x_4617) ;  /* 0xffffff4000807947 */ /* 0x000fea000383ffff */
.L_x_4624:
[----:B-1----:R-:W-:-:S04]  /*11800*/  IMAD.U32 R5, RZ, RZ, UR24 ;  /* 0x00000018ff057e24 */ /* 0x002fc8000f8e00ff */
[----:B------:R1:W2:Y:S03]  /*11810*/  SYNCS.PHASECHK.TRANS64.TRYWAIT P1, [R5+URZ+0x22830], R6 ;  /* 0x02283006050075a7 */ /* 0x0002a6000802017f */
[----:B--2---:R-:W-:Y:S05]  /*11820*/  @!P1 NANOSLEEP.SYNCS 0x989680 ;  /* 0x009896800000995d */ /* 0x004fea0003900000 */
[----:B------:R-:W2:Y:S02]  /*11830*/  @!P1 SYNCS.PHASECHK.TRANS64 P1, [R5+URZ+0x22830], R6 ;  /* 0x02283006050095a7 */ /* 0x000ea4000802007f */
[----:B--2---:R-:W-:Y:S05]  /*11840*/  @!P1 BRA `(.L_x_4624) ;  /* 0xfffffffc00ec9947 */ /* 0x004fea000383ffff */
[----:B------:R-:W-:Y:S05]  /*11850*/  BRA `(.L_x_4623) ;  /* 0xffffff44008c7947 */ /* 0x000fea000383ffff */
.L_x_4628:
[----:B--2---:R2:W3:Y:S02]  /*11860*/  SYNCS.PHASECHK.TRANS64.TRYWAIT P1, [R183+URZ+0x22850], R6 ;  /* 0x02285006b70075a7 */ /* 0x0044e4000802017f */
[----:B---3--:R-:W-:Y:S05]  /*11870*/  @!P1 NANOSLEEP.SYNCS 0x989680 ;  /* 0x009896800000995d */ /* 0x008fea0003900000 */
[----:B------:R-:W3:Y:S02]  /*11880*/  @!P1 SYNCS.PHASECHK.TRANS64 P1, [R183+URZ+0x22850], R6 ;  /* 0x02285006b70095a7 */ /* 0x000ee4000802007f */
[----:B---3--:R-:W-:Y:S05]  /*11890*/  @!P1 BRA `(.L_x_4628) ;  /* 0xfffffffc00f09947 */ /* 0x008fea000383ffff */
[----:B------:R-:W-:Y:S05]  /*118a0*/  BRA `(.L_x_4627) ;  /* 0xffffff5c00ac7947 */ /* 0x000fea000383ffff */
.L_x_4671:
        /* <DEDUP_REMOVED lines=11> */
.L_x_4776:
[----:B------:R-:W-:Y:S05]  /*11960*/  BSYNC B0 ;  /* 0x0000000000007941 */ /* 0x000fea0003800000 */
.L_x_4775:
[----:B------:R-:W-:Y:S05]  /*11970*/  BRA `(.L_x_4777) ;  /* 0xffffffb000847947 */ /* 0x000fea000383ffff */
.L_x_4673:
[----:B------:R-:W-:Y:S01]  /*11980*/  BSSY B0, `(.L_x_4778) ;  /* 0x0000006000007945 */ /* 0x000fe20003800000 */
[----:B------:R-:W-:-:S07]  /*11990*/  IMAD.MOV.U32 R15, RZ, RZ, -0x1 ;  /* 0xffffffffff0f7424 */ /* 0x000fce00078e00ff */
[----:B0123--:R-:W-:Y:S05]  /*119a0*/  WARPSYNC.COLLECTIVE R15, `(.L_x_4779) ;  /* 0x000000000f0c7348 */ /* 0x00ffea0003c00000 */
[----:B------:R-:W-:Y:S02]  /*119b0*/  ELECT P6, UR62, PT ;  /* 0x00000000003e782f */ /* 0x000fe400038c0000 */
[----:B------:R-:W-:Y:S01]  /*119c0*/  MOV R14, UR62 ;  /* 0x0000003e000e7c02 */ /* 0x000fe20008000f00 */
[----:B0123--:R-:W-:Y:S10]  /*119d0*/  ENDCOLLECTIVE ;  /* 0x000000000000791b */ /* 0x00fff40003800000 */
.L_x_4779:
[----:B------:R-:W-:Y:S05]  /*119e0*/  BSYNC B0 ;  /* 0x0000000000007941 */ /* 0x000fea0003800000 */
.L_x_4778:
[----:B------:R-:W-:Y:S05]  /*119f0*/  BRA `(.L_x_4780) ;  /* 0xffffffb0008c7947 */ /* 0x000fea000383ffff */
.L_x_4675:
[----:B---3--:R3:W4:Y:S02]  /*11a00*/  SYNCS.PHASECHK.TRANS64.TRYWAIT P0, [R0+URZ+0x22840], R2 ;  /* 0x02284002000075a7 */ /* 0x008724000800017f */
[----:B----4-:R-:W-:Y:S05]  /*11a10*/  @!P0 NANOSLEEP.SYNCS 0x989680 ;  /* 0x009896800000895d */ /* 0x010fea0003900000 */
[----:B------:R-:W4:Y:S02]  /*11a20*/  @!P0 SYNCS.PHASECHK.TRANS64 P0, [R0+URZ+0x22840], R2 ;  /* 0x02284002000085a7 */ /* 0x000f24000800007f */
[----:B----4-:R-:W-:Y:S05]  /*11a30*/  @!P0 BRA `(.L_x_4675) ;  /* 0xfffffffc00f08947 */ /* 0x010fea000383ffff */
[----:B------:R-:W-:Y:S05]  /*11a40*/  BRA `(.L_x_4781) ;  /* 0xffffffb000f87947 */ /* 0x000fea000383ffff */
.L_x_4679:
[----:B------:R-:W2:Y:S01]  /*11a50*/  LDL.LU R11, [R1+0x34] ;  /* 0x00003400010b7983 */ /* 0x000ea20000300800 */
[----:B------:R-:W-:Y:S02]  /*11a60*/  IMAD.MOV.U32 R13, RZ, RZ, R0 ;  /* 0x000000ffff0d7224 */ /* 0x000fe400078e0000 */
[----:B------:R-:W-:Y:S02]  /*11a70*/  IMAD.MOV.U32 R12, RZ, RZ, RZ ;  /* 0x000000ffff0c7224 */ /* 0x000fe400078e00ff */
[----:B------:R-:W-:Y:S02]  /*11a80*/  IMAD.MOV.U32 R15, RZ, RZ, -0x1 ;  /* 0xffffffffff0f7424 */ /* 0x000fe400078e00ff */
[----:B------:R-:W-:-:S04]  /*11a90*/  IMAD R17, R17, 0x80, R8 ;  /* 0x0000008011117824 */ /* 0x000fc800078e0208 */
[----:B------:R-:W-:Y:S02]  /*11aa0*/  VIADD R6, R17, 0x60 ;  /* 0x0000006011067836 */ /* 0x000fe40000000000 */
[----:B--2---:R-:W-:Y:S02]  /*11ab0*/  IMAD R3, R11, R7, RZ ;  /* 0x000000070b037224 */ /* 0x004fe400078e02ff */
[----:B------:R-:W-:-:S03]  /*11ac0*/  IMAD.MOV.U32 R11, RZ, RZ, 0x181f ;  /* 0x0000181fff0b7424 */ /* 0x000fc600078e00ff */
[----:B------:R-:W-:-:S13]  /*11ad0*/  ISETP.GE.AND P1, PT, R17, R3, PT ;  /* 0x000000031100720c */ /* 0x000fda0003f26270 */
[----:B-----5:R-:W-:Y:S05]  /*11ae0*/  WARPSYNC.COLLECTIVE R15, `(.L_x_4782) ;  /* 0x000000000f087348 */ /* 0x020fea0003c00000 */
[----:B------:R0:W1:Y:S02]  /*11af0*/  SHFL.IDX P6, R14, R13, R12, R11 ;  /* 0x0000000c0d0e7389 */ /* 0x00006400000c000b */
[----:B01---5:R-:W-:Y:S01]  /*11b00*/  ENDCOLLECTIVE ;  /* 0x000000000000791b */ /* 0x023fe20003800000 */
.L_x_4782:
[----:B------:R-:W-:Y:S02]  /*11b10*/  IMAD.MOV.U32 R13, RZ, RZ, R2 ;  /* 0x000000ffff0d7224 */ /* 0x000fe400078e0002 */
[----:B------:R-:W-:-:S07]  /*11b20*/  IMAD.MOV.U32 R4, RZ, RZ, R14 ;  /* 0x000000ffff047224 */ /* 0x000fce00078e000e */
[----:B------:R-:W-:Y:S05]  /*11b30*/  WARPSYNC.COLLECTIVE R15, `(.L_x_4783) ;  /* 0x000000000f087348 */ /* 0x000fea0003c00000 */
[----:B------:R0:W1:Y:S02]  /*11b40*/  SHFL.IDX P6, R14, R13, R12, R11 ;  /* 0x0000000c0d0e7389 */ /* 0x00006400000c000b */
[----:B01----:R-:W-:Y:S01]  /*11b50*/  ENDCOLLECTIVE ;  /* 0x000000000000791b */ /* 0x003fe20003800000 */
.L_x_4783:
[----:B------:R-:W-:Y:S02]  /*11b60*/  IMAD.MOV.U32 R13, RZ, RZ, R0 ;  /* 0x000000ffff0d7224 */ /* 0x000fe400078e0000 */
[----:B------:R-:W-:Y:S02]  /*11b70*/  IMAD.MOV.U32 R12, RZ, RZ, 0x1 ;  /* 0x00000001ff0c7424 */ /* 0x000fe400078e00ff */
[----:B------:R-:W-:-:S07]  /*11b80*/  IMAD.MOV.U32 R5, RZ, RZ, R14 ;  /* 0x000000ffff057224 */ /* 0x000fce00078e000e */
[----:B------:R-:W-:Y:S05]  /*11b90*/  WARPSYNC.COLLECTIVE R15, `(.L_x_4784) ;  /* 0x000000000f087348 */ /* 0x000fea0003c00000 */
[----:B------:R0:W1:Y:S02]  /*11ba0*/  SHFL.IDX P6, R14, R13, R12, R11 ;  /* 0x0000000c0d0e7389 */ /* 0x00006400000c000b */
[----:B01----:R-:W-:Y:S01]  /*11bb0*/  ENDCOLLECTIVE ;  /* 0x000000000000791b */ /* 0x003fe20003800000 */
.L_x_4784:
        /* <DEDUP_REMOVED lines=10> */
[----:B0-----:R-:W-:-:S05]  /*11c60*/  VIADD R4, R17, 0x10 ;  /* 0x0000001011047836 */ /* 0x001fca0000000000 */
[----:B------:R-:W-:Y:S01]  /*11c70*/  ISETP.GE.AND P1, PT, R4, R3, PT ;  /* 0x000000030400720c */ /* 0x000fe20003f26270 */
[----:B------:R-:W-:-:S12]  /*11c80*/  IMAD.MOV.U32 R4, RZ, RZ, R14 ;  /* 0x000000ffff047224 */ /* 0x000fd800078e000e */
[----:B------:R-:W-:Y:S05]  /*11c90*/  WARPSYNC.COLLECTIVE R15, `(.L_x_4785) ;  /* 0x000000000f087348 */ /* 0x000fea0003c00000 */
[----:B------:R0:W1:Y:S02]  /*11ca0*/  SHFL.IDX P6, R14, R13, R12, R11 ;  /* 0x0000000c0d0e7389 */ /* 0x00006400000c000b */
[----:B01----:R-:W-:Y:S01]  /*11cb0*/  ENDCOLLECTIVE ;  /* 0x000000000000791b */ /* 0x003fe20003800000 */
.L_x_4785:
[----:B------:R-:W-:Y:S02]  /*11cc0*/  IMAD.MOV.U32 R13, RZ, RZ, R0 ;  /* 0x000000ffff0d7224 */ /* 0x000fe400078e0000 */
[----:B------:R-:W-:Y:S02]  /*11cd0*/  IMAD.MOV.U32 R12, RZ, RZ, 0x2 ;  /* 0x00000002ff0c7424 */ /* 0x000fe400078e00ff */
[----:B------:R-:W-:-:S07]  /*11ce0*/  IMAD.MOV.U32 R5, RZ, RZ, R14 ;  /* 0x000000ffff057224 */ /* 0x000fce00078e000e */
[----:B------:R-:W-:Y:S05]  /*11cf0*/  WARPSYNC.COLLECTIVE R15, `(.L_x_4786) ;  /* 0x000000000f087348 */ /* 0x000fea0003c00000 */
[----:B------:R0:W1:Y:S02]  /*11d00*/  SHFL.IDX P6, R14, R13, R12, R11 ;  /* 0x0000000c0d0e7389 */ /* 0x00006400000c000b */
[----:B01----:R-:W-:Y:S01]  /*11d10*/  ENDCOLLECTIVE ;  /* 0x000000000000791b */ /* 0x003fe20003800000 */
.L_x_4786:
        /* <DEDUP_REMOVED lines=16> */
.L_x_4787:
[----:B------:R-:W-:Y:S02]  /*11e20*/  IMAD.MOV.U32 R13, RZ, RZ, R0 ;  /* 0x000000ffff0d7224 */ /* 0x000fe400078e0000 */
[----:B------:R-:W-:Y:S02]  /*11e30*/  IMAD.MOV.U32 R12, RZ, RZ, 0x3 ;  /* 0x00000003ff0c7424 */ /* 0x000fe400078e00ff */
[----:B------:R-:W-:-:S07]  /*11e40*/  IMAD.MOV.U32 R5, RZ, RZ, R14 ;  /* 0x000000ffff057224 */ /* 0x000fce00078e000e */
[----:B------:R-:W-:Y:S05]  /*11e50*/  WARPSYNC.COLLECTIVE R15, `(.L_x_4788) ;  /* 0x000000000f087348 */ /* 0x000fea0003c00000 */
[----:B------:R0:W1:Y:S02]  /*11e60*/  SHFL.IDX P6, R14, R13, R12, R11 ;  /* 0x0000000c0d0e7389 */ /* 0x00006400000c000b */
[----:B01----:R-:W-:Y:S01]  /*11e70*/  ENDCOLLECTIVE ;  /* 0x000000000000791b */ /* 0x003fe20003800000 */
.L_x_4788:
        /* <DEDUP_REMOVED lines=16> */
.L_x_4789:
[----:B------:R-:W-:Y:S02]  /*11f80*/  IMAD.MOV.U32 R13, RZ, RZ, R0 ;  /* 0x000000ffff0d7224 */ /* 0x000fe400078e0000 */
[----:B------:R-:W-:Y:S02]  /*11f90*/  IMAD.MOV.U32 R12, RZ, RZ, 0x4 ;  /* 0x00000004ff0c7424 */ /* 0x000fe400078e00ff */
[----:B------:R-:W-:-:S07]  /*11fa0*/  IMAD.MOV.U32 R5, RZ, RZ, R14 ;  /* 0x000000ffff057224 */ /* 0x000fce00078e000e */
[----:B------:R-:W-:Y:S05]  /*11fb0*/  WARPSYNC.COLLECTIVE R15, `(.L_x_4790) ;  /* 0x000000000f087348 */ /* 0x000fea0003c00000 */
[----:B------:R0:W1:Y:S02]  /*11fc0*/  SHFL.IDX P6, R14, R13, R12, R11 ;  /* 0x0000000c0d0e7389 */ /* 0x00006400000c000b */
[----:B01----:R-:W-:Y:S01]  /*11fd0*/  ENDCOLLECTIVE ;  /* 0x000000000000791b */ /* 0x003fe20003800000 */
.L_x_4790:
        /* <DEDUP_REMOVED lines=16> */
.L_x_4791:
[----:B------:R-:W-:Y:S02]  /*120e0*/  IMAD.MOV.U32 R13, RZ, RZ, R0 ;  /* 0x000000ffff0d7224 */ /* 0x000fe400078e0000 */
[----:B------:R-:W-:Y:S02]  /*120f0*/  IMAD.MOV.U32 R12, RZ, RZ, 0x5 ;  /* 0x00000005ff0c7424 */ /* 0x000fe400078e00ff */
[----:B------:R-:W-:-:S07]  /*12100*/  IMAD.MOV.U32 R5, RZ, RZ, R14 ;  /* 0x000000ffff057224 */ /* 0x000fce00078e000e */
[----:B------:R-:W-:Y:S05]  /*12110*/  WARPSYNC.COLLECTIVE R15, `(.L_x_4792) ;  /* 0x000000000f087348 */ /* 0x000fea0003c00000 */
[----:B------:R0:W1:Y:S02]  /*12120*/  SHFL.IDX P6, R14, R13, R12, R11 ;  /* 0x0000000c0d0e7389 */ /* 0x00006400000c000b */
[----:B01----:R-:W-:Y:S01]  /*12130*/  ENDCOLLECTIVE ;  /* 0x000000000000791b */ /* 0x003fe20003800000 */
.L_x_4792:
        /* <DEDUP_REMOVED lines=16> */
.L_x_4793:
[----:B------:R-:W-:Y:S02]  /*12240*/  IMAD.MOV.U32 R13, RZ, RZ, R0 ;  /* 0x000000ffff0d7224 */ /* 0x000fe400078e0000 */
[----:B------:R-:W-:Y:S02]  /*12250*/  IMAD.MOV.U32 R12, RZ, RZ, 0x6 ;  /* 0x00000006ff0c7424 */ /* 0x000fe400078e00ff */
[----:B------:R-:W-:-:S07]  /*12260*/  IMAD.MOV.U32 R5, RZ, RZ, R14 ;  /* 0x000000ffff057224 */ /* 0x000fce00078e000e */
[----:B------:R-:W-:Y:S05]  /*12270*/  WARPSYNC.COLLECTIVE R15, `(.L_x_4794) ;  /* 0x000000000f087348 */ /* 0x000fea0003c00000 */
[----:B------:R0:W1:Y:S02]  /*12280*/  SHFL.IDX P6, R14, R13, R12, R11 ;  /* 0x0000000c0d0e7389 */ /* 0x00006400000c000b */
[----:B01----:R-:W-:Y:S01]  /*12290*/  ENDCOLLECTIVE ;  /* 0x000000000000791b */ /* 0x003fe20003800000 */
.L_x_4794:
        /* <DEDUP_REMOVED lines=15> */
.L_x_4795:
[----:B------:R-:W-:Y:S02]  /*12390*/  IMAD.MOV.U32 R13, RZ, RZ, R0 ;  /* 0x000000ffff0d7224 */ /* 0x000fe400078e0000 */
[----:B------:R-:W-:Y:S02]  /*123a0*/  IMAD.MOV.U32 R12, RZ, RZ, 0x7 ;  /* 0x00000007ff0c7424 */ /* 0x000fe400078e00ff */
[----:B------:R-:W-:-:S07]  /*123b0*/  IMAD.MOV.U32 R5, RZ, RZ, R14 ;  /* 0x000000ffff057224 */ /* 0x000fce00078e000e */
[----:B------:R-:W-:Y:S05]  /*123c0*/  WARPSYNC.COLLECTIVE R15, `(.L_x_4796) ;  /* 0x000000000f087348 */ /* 0x000fea0003c00000 */
[----:B------:R0:W1:Y:S02]  /*123d0*/  SHFL.IDX P6, R14, R13, R12, R11 ;  /* 0x0000000c0d0e7389 */ /* 0x00006400000c000b */
[----:B01----:R-:W-:Y:S01]  /*123e0*/  ENDCOLLECTIVE ;  /* 0x000000000000791b */ /* 0x003fe20003800000 */
.L_x_4796:
        /* <DEDUP_REMOVED lines=10> */
.L_x_4797:
[----:B------:R-:W-:Y:S01]  /*12490*/  @!PT LDS RZ, [RZ] ;  /* 0x00000000fffff984 */ /* 0x000fe20000000800 */
[----:B------:R-:W-:Y:S01]  /*124a0*/  @!PT LDS RZ, [RZ] ;  /* 0x00000000fffff984 */ /* 0x000fe20000000800 */
[----:B------:R-:W-:Y:S01]  /*124b0*/  @!PT LDS RZ, [RZ] ;  /* 0x00000000fffff984 */ /* 0x000fe20000000800 */
[----:B------:R0:W-:Y:S01]  /*124c0*/  @!P1 LDGSTS.E.BYPASS.LTC128B.128 [R9+0x1b400], desc[UR40][R4.64], !P0 ;  /* 0x1b40000004099fae */ /* 0x0001e2000c101d68 */
[----:B------:R-:W-:Y:S01]  /*124d0*/  IMAD.MOV.U32 R2, RZ, RZ, R14 ;  /* 0x000000ffff027224 */ /* 0x000fe200078e000e */
[----:B------:R-:W-:Y:S06]  /*124e0*/  BRA `(.L_x_4798) ;  /* 0xffffffb400a07947 */ /* 0x000fec000383ffff */
.L_x_4682:
[----:B--2---:R-:W2:Y:S02]  /*124f0*/  LDL R2, [R1+0x4] ;  /* 0x0000040001027983 */ /* 0x004ea40000100800 */
[----:B--2---:R2:W3:Y:S02]  /*12500*/  SYNCS.PHASECHK.TRANS64.TRYWAIT P0, [R2+URZ+0x22820], R0 ;  /* 0x02282000020075a7 */ /* 0x0044e4000800017f */
[----:B---3--:R-:W-:Y:S05]  /*12510*/  @!P0 NANOSLEEP.SYNCS 0x989680 ;  /* 0x009896800000895d */ /* 0x008fea0003900000 */
[----:B------:R-:W3:Y:S02]  /*12520*/  @!P0 SYNCS.PHASECHK.TRANS64 P0, [R2+URZ+0x22820], R0 ;  /* 0x02282000020085a7 */ /* 0x000ee4000800007f */
[----:B---3--:R-:W-:Y:S05]  /*12530*/  @!P0 BRA `(.L_x_4682) ;  /* 0xfffffffc00ec8947 */ /* 0x008fea000383ffff */
[----:B------:R-:W-:Y:S05]  /*12540*/  BRA `(.L_x_4799) ;  /* 0xffffffb800007947 */ /* 0x000fea000383ffff */
.L_x_4686:
[----:B0-----:R0:W1:Y:S02]  /*12550*/  SYNCS.PHASECHK.TRANS64.TRYWAIT P0, [R2+URZ+0x22860], R0 ;  /* 0x02286000020075a7 */ /* 0x001064000800017f */
[----:B-1----:R-:W-:Y:S05]  /*12560*/  @!P0 NANOSLEEP.SYNCS 0x989680 ;  /* 0x009896800000895d */ /* 0x002fea0003900000 */
[----:B------:R-:W1:Y:S02]  /*12570*/  @!P0 SYNCS.PHASECHK.TRANS64 P0, [R2+URZ+0x22860], R0 ;  /* 0x02286000020085a7 */ /* 0x000e64000800007f */
[----:B-1----:R-:W-:Y:S05]  /*12580*/  @!P0 BRA `(.L_x_4686) ;  /* 0xfffffffc00f08947 */ /* 0x002fea000383ffff */
[----:B------:R-:W-:Y:S05]  /*12590*/  BRA `(.L_x_4800) ;  /* 0xffffffb800307947 */ /* 0x000fea000383ffff */
.L_x_4701:
[----:B-1----:R1:W2:Y:S02]  /*125a0*/  SYNCS.PHASECHK.TRANS64.TRYWAIT P0, [R3+URZ+0x22840], R2 ;  /* 0x02284002030075a7 */ /* 0x0022a4000800017f */
[----:B--2---:R-:W-:Y:S05]  /*125b0*/  @!P0 NANOSLEEP.SYNCS 0x989680 ;  /* 0x009896800000895d */ /* 0x004fea0003900000 */
[----:B------:R-:W2:Y:S02]  /*125c0*/  @!P0 SYNCS.PHASECHK.TRANS64 P0, [R3+URZ+0x22840], R2 ;  /* 0x02284002030085a7 */ /* 0x000ea4000800007f */
[----:B--2---:R-:W-:Y:S05]  /*125d0*/  @!P0 BRA `(.L_x_4701) ;  /* 0xfffffffc00f08947 */ /* 0x004fea000383ffff */
[----:B------:R-:W-:Y:S05]  /*125e0*/  BRA `(.L_x_4801) ;  /* 0xffffffc000547947 */ /* 0x000fea000383ffff */
.L_x_4706:
[----:B0-----:R0:W2:Y:S02]  /*125f0*/  SYNCS.PHASECHK.TRANS64.TRYWAIT P0, [R3+URZ+0x22860], R2 ;  /* 0x02286002030075a7 */ /* 0x0010a4000800017f */
[----:B--2---:R-:W-:Y:S05]  /*12600*/  @!P0 NANOSLEEP.SYNCS 0x989680 ;  /* 0x009896800000895d */ /* 0x004fea0003900000 */
[----:B------:R-:W2:Y:S02]  /*12610*/  @!P0 SYNCS.PHASECHK.TRANS64 P0, [R3+URZ+0x22860], R2 ;  /* 0x02286002030085a7 */ /* 0x000ea4000800007f */
[----:B--2---:R-:W-:Y:S05]  /*12620*/  @!P0 BRA `(.L_x_4706) ;  /* 0xfffffffc00f08947 */ /* 0x004fea000383ffff */
[----:B------:R-:W-:Y:S05]  /*12630*/  BRA `(.L_x_4802) ;  /* 0xffffffc000dc7947 */ /* 0x000fea000383ffff */
.L_x_4717:
[----:B0-----:R0:W1:Y:S02]  /*12640*/  SYNCS.PHASECHK.TRANS64.TRYWAIT P0, [R4+URZ+0x22840], R2 ;  /* 0x02284002040075a7 */ /* 0x001064000800017f */
[----:B-1----:R-:W-:Y:S05]  /*12650*/  @!P0 NANOSLEEP.SYNCS 0x989680 ;  /* 0x009896800000895d */ /* 0x002fea0003900000 */
[----:B------:R-:W1:Y:S02]  /*12660*/  @!P0 SYNCS.PHASECHK.TRANS64 P0, [R4+URZ+0x22840], R2 ;  /* 0x02284002040085a7 */ /* 0x000e64000800007f */
[----:B-1----:R-:W-:Y:S05]  /*12670*/  @!P0 BRA `(.L_x_4717) ;  /* 0xfffffffc00f08947 */ /* 0x002fea000383ffff */
[----:B------:R-:W-:Y:S05]  /*12680*/  BRA `(.L_x_4803) ;  /* 0xffffffc800e47947 */ /* 0x000fea000383ffff */
.L_x_4722:
[----:B-1----:R1:W2:Y:S02]  /*12690*/  SYNCS.PHASECHK.TRANS64.TRYWAIT P0, [R4+URZ+0x22860], R2 ;  /* 0x02286002040075a7 */ /* 0x0022a4000800017f */
[----:B--2---:R-:W-:Y:S05]  /*126a0*/  @!P0 NANOSLEEP.SYNCS 0x989680 ;  /* 0x009896800000895d */ /* 0x004fea0003900000 */
[----:B------:R-:W2:Y:S02]  /*126b0*/  @!P0 SYNCS.PHASECHK.TRANS64 P0, [R4+URZ+0x22860], R2 ;  /* 0x02286002040085a7 */ /* 0x000ea4000800007f */
[----:B--2---:R-:W-:Y:S05]  /*126c0*/  @!P0 BRA `(.L_x_4722) ;  /* 0xfffffffc00f08947 */ /* 0x004fea000383ffff */
[----:B------:R-:W-:Y:S05]  /*126d0*/  BRA `(.L_x_4804) ;  /* 0xffffffcc00687947 */ /* 0x000fea000383ffff */
.L_x_4733:
[----:B-1----:R1:W2:Y:S02]  /*126e0*/  SYNCS.PHASECHK.TRANS64.TRYWAIT P0, [R4+URZ+0x22840], R2 ;  /* 0x02284002040075a7 */ /* 0x0022a4000800017f */
[----:B--2---:R-:W-:Y:S05]  /*126f0*/  @!P0 NANOSLEEP.SYNCS 0x989680 ;  /* 0x009896800000895d */ /* 0x004fea0003900000 */
[----:B------:R-:W2:Y:S02]  /*12700*/  @!P0 SYNCS.PHASECHK.TRANS64 P0, [R4+URZ+0x22840], R2 ;  /* 0x02284002040085a7 */ /* 0x000ea4000800007f */
[----:B--2---:R-:W-:Y:S05]  /*12710*/  @!P0 BRA `(.L_x_4733) ;  /* 0xfffffffc00f08947 */ /* 0x004fea000383ffff */
[----:B------:R-:W-:Y:S05]  /*12720*/  BRA `(.L_x_4805) ;  /* 0xffffffd400547947 */ /* 0x000fea000383ffff */
.L_x_4738:
[----:B0-----:R0:W2:Y:S02]  /*12730*/  SYNCS.PHASECHK.TRANS64.TRYWAIT P0, [R4+URZ+0x22860], R2 ;  /* 0x02286002040075a7 */ /* 0x0010a4000800017f */
[----:B--2---:R-:W-:Y:S05]  /*12740*/  @!P0 NANOSLEEP.SYNCS 0x989680 ;  /* 0x009896800000895d */ /* 0x004fea0003900000 */
[----:B------:R-:W2:Y:S02]  /*12750*/  @!P0 SYNCS.PHASECHK.TRANS64 P0, [R4+URZ+0x22860], R2 ;  /* 0x02286002040085a7 */ /* 0x000ea4000800007f */
[----:B--2---:R-:W-:Y:S05]  /*12760*/  @!P0 BRA `(.L_x_4738) ;  /* 0xfffffffc00f08947 */ /* 0x004fea000383ffff */
[----:B------:R-:W-:Y:S05]  /*12770*/  BRA `(.L_x_4806) ;  /* 0xffffffd400dc7947 */ /* 0x000fea000383ffff */
.L_x_4750:
        /* <DEDUP_REMOVED lines=8> */
.L_x_4808:
[----:B------:R-:W-:Y:S05]  /*12800*/  BSYNC B0 ;  /* 0x0000000000007941 */ /* 0x000fea0003800000 */
.L_x_4807:
        /* <DEDUP_REMOVED lines=9> */
.L_x_4809:
        /* <DEDUP_REMOVED lines=18> */
.L_x_4810:
[----:B------:R-:W-:Y:S01]  /*129c0*/  IMAD.MOV.U32 R12, RZ, RZ, 0x2 ;  /* 0x00000002ff0c7424 */ /* 0x000fe200078e00ff */
[----:B------:R-:W-:-:S05]  /*129d0*/  SEL R7, R14, RZ, P1 ;  /* 0x000000ff0e077207 */ /* 0x000fca0000800000 */
[----:B------:R-:W-:-:S04]  /*129e0*/  IMAD.IADD R3, R2, 0x1, R7 ;  /* 0x0000000102037824 */ /* 0x000fc800078e0207 */
[----:B------:R-:W-:-:S07]  /*129f0*/  IMAD.MOV.U32 R13, RZ, RZ, R3 ;  /* 0x000000ffff0d7224 */ /* 0x000fce00078e0003 */
[----:B------:R-:W-:Y:S05]  /*12a00*/  WARPSYNC.COLLECTIVE R15, `(.L_x_4811) ;  /* 0x000000000f087348 */ /* 0x000fea0003c00000 */
[----:B------:R0:W1:Y:S02]  /*12a10*/  SHFL.UP P6, R14, R13, R12, R11 ;  /* 0x0400000c0d0e7389 */ /* 0x00006400000c000b */
[----:B01----:R-:W-:Y:S01]  /*12a20*/  ENDCOLLECTIVE ;  /* 0x000000000000791b */ /* 0x003fe20003800000 */
.L_x_4811:
[----:B------:R-:W-:Y:S01]  /*12a30*/  IMAD.MOV.U32 R12, RZ, RZ, 0x4 ;  /* 0x00000004ff0c7424 */ /* 0x000fe200078e00ff */
[----:B------:R-:W-:-:S05]  /*12a40*/  SEL R14, R14, RZ, P2 ;  /* 0x000000ff0e0e7207 */ /* 0x000fca0001000000 */
[----:B------:R-:W-:-:S04]  /*12a50*/  IMAD.IADD R3, R3, 0x1, R14 ;  /* 0x0000000103037824 */ /* 0x000fc800078e020e */
[----:B------:R-:W-:-:S07]  /*12a60*/  IMAD.MOV.U32 R13, RZ, RZ, R3 ;  /* 0x000000ffff0d7224 */ /* 0x000fce00078e0003 */
[----:B------:R-:W-:Y:S05]  /*12a70*/  WARPSYNC.COLLECTIVE R15, `(.L_x_4812) ;  /* 0x000000000f087348 */ /* 0x000fea0003c00000 */
[----:B------:R0:W1:Y:S02]  /*12a80*/  SHFL.UP P6, R14, R13, R12, R11 ;  /* 0x0400000c0d0e7389 */ /* 0x00006400000c000b */
[----:B01----:R-:W-:Y:S01]  /*12a90*/  ENDCOLLECTIVE ;  /* 0x000000000000791b */ /* 0x003fe20003800000 */
.L_x_4812:
[----:B------:R-:W-:Y:S01]  /*12aa0*/  IMAD.MOV.U32 R12, RZ, RZ, 0x8 ;  /* 0x00000008ff0c7424 */ /* 0x000fe200078e00ff */
[----:B------:R-:W-:-:S05]  /*12ab0*/  SEL R14, R14, RZ, P3 ;  /* 0x000000ff0e0e7207 */ /* 0x000fca0001800000 */
[----:B------:R-:W-:-:S04]  /*12ac0*/  IMAD.IADD R3, R3, 0x1, R14 ;  /* 0x0000000103037824 */ /* 0x000fc800078e020e */
[----:B------:R-:W-:-:S07]  /*12ad0*/  IMAD.MOV.U32 R13, RZ, RZ, R3 ;  /* 0x000000ffff0d7224 */ /* 0x000fce00078e0003 */
[----:B------:R-:W-:Y:S05]  /*12ae0*/  WARPSYNC.COLLECTIVE R15, `(.L_x_4813) ;  /* 0x000000000f087348 */ /* 0x000fea0003c00000 */
[----:B------:R0:W1:Y:S02]  /*12af0*/  SHFL.UP P6, R14, R13, R12, R11 ;  /* 0x0400000c0d0e7389 */ /* 0x00006400000c000b */
[----:B01----:R-:W-:Y:S01]  /*12b00*/  ENDCOLLECTIVE ;  /* 0x000000000000791b */ /* 0x003fe20003800000 */
.L_x_4813:
[----:B------:R-:W-:Y:S01]  /*12b10*/  IMAD.MOV.U32 R12, RZ, RZ, 0x10 ;  /* 0x00000010ff0c7424 */ /* 0x000fe200078e00ff */
[----:B------:R-:W-:-:S05]  /*12b20*/  SEL R14, R14, RZ, P4 ;  /* 0x000000ff0e0e7207 */ /* 0x000fca0002000000 */
[----:B------:R-:W-:-:S04]  /*12b30*/  IMAD.IADD R3, R3, 0x1, R14 ;  /* 0x0000000103037824 */ /* 0x000fc800078e020e */
[----:B------:R-:W-:-:S07]  /*12b40*/  IMAD.MOV.U32 R13, RZ, RZ, R3 ;  /* 0x000000ffff0d7224 */ /* 0x000fce00078e0003 */
[----:B------:R-:W-:Y:S05]  /*12b50*/  WARPSYNC.COLLECTIVE R15, `(.L_x_4814) ;  /* 0x000000000f087348 */ /* 0x000fea0003c00000 */
[----:B------:R0:W1:Y:S02]  /*12b60*/  SHFL.UP P6, R14, R13, R12, R11 ;  /* 0x0400000c0d0e7389 */ /* 0x00006400000c000b */
[----:B01----:R-:W-:Y:S01]  /*12b70*/  ENDCOLLECTIVE ;  /* 0x000000000000791b */ /* 0x003fe20003800000 */
.L_x_4814:
        /* <DEDUP_REMOVED lines=8> */
.L_x_4815:
[----:B------:R-:W-:Y:S05]  /*12c00*/  BRA `(.L_x_4816) ;  /* 0xffffffdc004c7947 */ /* 0x000fea000383ffff */
.L_x_4755:
[----:B------:R-:W-:Y:S01]  /*12c10*/  BSSY B0, `(.L_x_4817) ;  /* 0x0000008000007945 */ /* 0x000fe20003800000 */
[----:B-----5:R-:W-:Y:S02]  /*12c20*/  IMAD.MOV.U32 R13, RZ, RZ, R2 ;  /* 0x000000ffff0d7224 */ /* 0x020fe400078e0002 */
[----:B------:R-:W-:Y:S02]  /*12c30*/  IMAD.MOV.U32 R12, RZ, RZ, 0x1 ;  /* 0x00000001ff0c7424 */ /* 0x000fe400078e00ff */
[----:B------:R-:W-:Y:S02]  /*12c40*/  IMAD.MOV.U32 R11, RZ, RZ, RZ ;  /* 0x000000ffff0b7224 */ /* 0x000fe400078e00ff */
[----:B------:R-:W-:-:S07]  /*12c50*/  IMAD.MOV.U32 R15, RZ, RZ, -0x1 ;  /* 0xffffffffff0f7424 */ /* 0x000fce00078e00ff */
[----:B012---:R-:W-:Y:S05]  /*12c60*/  WARPSYNC.COLLECTIVE R15, `(.L_x_4818) ;  /* 0x000000000f087348 */ /* 0x007fea0003c00000 */
[----:B------:R3:W4:Y:S02]  /*12c70*/  SHFL.UP P6, R14, R13, R12, R11 ;  /* 0x0400000c0d0e7389 */ /* 0x00072400000c000b */
[----:B01234-:R-:W-:Y:S01]  /*12c80*/  ENDCOLLECTIVE ;  /* 0x000000000000791b */ /* 0x01ffe20003800000 */
.L_x_4818:
[----:B------:R-:W-:Y:S05]  /*12c90*/  BSYNC B0 ;  /* 0x0000000000007941 */ /* 0x000fea0003800000 */
.L_x_4817:
        /* <DEDUP_REMOVED lines=8> */
.L_x_4819:
[----:B------:R-:W-:Y:S01]  /*12d20*/  IMAD.MOV.U32 R12, RZ, RZ, 0x4 ;  /* 0x00000004ff0c7424 */ /* 0x000fe200078e00ff */
[----:B------:R-:W-:-:S05]  /*12d30*/  SEL R4, R14, RZ, P2 ;  /* 0x000000ff0e047207 */ /* 0x000fca0001000000 */
[----:B------:R-:W-:-:S04]  /*12d40*/  IMAD.IADD R4, R13, 0x1, R4 ;  /* 0x000000010d047824 */ /* 0x000fc800078e0204 */
[----:B------:R-:W-:-:S07]  /*12d50*/  IMAD.MOV.U32 R13, RZ, RZ, R4 ;  /* 0x000000ffff0d7224 */ /* 0x000fce00078e0004 */
[----:B------:R-:W-:Y:S05]  /*12d60*/  WARPSYNC.COLLECTIVE R15, `(.L_x_4820) ;  /* 0x000000000f087348 */ /* 0x000fea0003c00000 */
[----:B------:R0:W1:Y:S02]  /*12d70*/  SHFL.UP P6, R14, R13, R12, R11 ;  /* 0x0400000c0d0e7389 */ /* 0x00006400000c000b */
[----:B01----:R-:W-:Y:S01]  /*12d80*/  ENDCOLLECTIVE ;  /* 0x000000000000791b */ /* 0x003fe20003800000 */
.L_x_4820:
[----:B------:R-:W-:Y:S01]  /*12d90*/  IMAD.MOV.U32 R12, RZ, RZ, 0x8 ;  /* 0x00000008ff0c7424 */ /* 0x000fe200078e00ff */
[----:B------:R-:W-:-:S05]  /*12da0*/  SEL R3, R14, RZ, P3 ;  /* 0x000000ff0e037207 */ /* 0x000fca0001800000 */
[----:B------:R-:W-:-:S04]  /*12db0*/  IMAD.IADD R6, R4, 0x1, R3 ;  /* 0x0000000104067824 */ /* 0x000fc800078e0203 */
[----:B------:R-:W-:-:S07]  /*12dc0*/  IMAD.MOV.U32 R13, RZ, RZ, R6 ;  /* 0x000000ffff0d7224 */ /* 0x000fce00078e0006 */
[----:B------:R-:W-:Y:S05]  /*12dd0*/  WARPSYNC.COLLECTIVE R15, `(.L_x_4821) ;  /* 0x000000000f087348 */ /* 0x000fea0003c00000 */
[----:B------:R0:W1:Y:S02]  /*12de0*/  SHFL.UP P6, R14, R13, R12, R11 ;  /* 0x0400000c0d0e7389 */ /* 0x00006400000c000b */
[----:B01----:R-:W-:Y:S01]  /*12df0*/  ENDCOLLECTIVE ;  /* 0x000000000000791b */ /* 0x003fe20003800000 */
.L_x_4821:
[----:B------:R-:W-:Y:S01]  /*12e00*/  IMAD.MOV.U32 R12, RZ, RZ, 0x10 ;  /* 0x00000010ff0c7424 */ /* 0x000fe200078e00ff */
[----:B------:R-:W-:-:S05]  /*12e10*/  SEL R7, R14, RZ, P4 ;  /* 0x000000ff0e077207 */ /* 0x000fca0002000000 */
[----:B------:R-:W-:-:S04]  /*12e20*/  IMAD.IADD R7, R6, 0x1, R7 ;  /* 0x0000000106077824 */ /* 0x000fc800078e0207 */
[----:B------:R-:W-:-:S07]  /*12e30*/  IMAD.MOV.U32 R13, RZ, RZ, R7 ;  /* 0x000000ffff0d7224 */ /* 0x000fce00078e0007 */
[----:B------:R-:W-:Y:S05]  /*12e40*/  WARPSYNC.COLLECTIVE R15, `(.L_x_4822) ;  /* 0x000000000f087348 */ /* 0x000fea0003c00000 */
[----:B------:R0:W1:Y:S02]  /*12e50*/  SHFL.UP P6, R14, R13, R12, R11 ;  /* 0x0400000c0d0e7389 */ /* 0x00006400000c000b */
[----:B01----:R-:W-:Y:S01]  /*12e60*/  ENDCOLLECTIVE ;  /* 0x000000000000791b */ /* 0x003fe20003800000 */
.L_x_4822:
        /* <DEDUP_REMOVED lines=8> */
.L_x_4823:
[----:B------:R-:W-:Y:S05]  /*12ef0*/  BRA `(.L_x_4824) ;  /* 0xffffffdc002c7947 */ /* 0x000fea000383ffff */
.L_x_4757:
[----:B------:R-:W-:Y:S01]  /*12f00*/  BSSY B0, `(.L_x_4825) ;  /* 0x0000006000007945 */ /* 0x000fe20003800000 */
[----:B------:R-:W-:Y:S01]  /*12f10*/  PLOP3.LUT P6, PT, P6, PT, PT, 0x8, 0x0 ;  /* 0x000000000000781c */ /* 0x000fe200037ce170 */
[----:B------:R-:W-:-:S12]  /*12f20*/  IMAD.MOV.U32 R15, RZ, RZ, -0x1 ;  /* 0xffffffffff0f7424 */ /* 0x000fd800078e00ff */
[----:B01---5:R-:W-:Y:S05]  /*12f30*/  WARPSYNC.COLLECTIVE R15, `(.L_x_4826) ;  /* 0x000000000f087348 */ /* 0x023fea0003c00000 */
[----:B------:R-:W-:Y:S01]  /*12f40*/  VOTE.ANY R14, PT, P6 ;  /* 0x00000000000e7806 */ /* 0x000fe200030e0100 */
[----:B01---5:R-:W-:Y:S06]  /*12f50*/  ENDCOLLECTIVE ;  /* 0x000000000000791b */ /* 0x023fec0003800000 */
.L_x_4826:
[----:B------:R-:W-:Y:S05]  /*12f60*/  BSYNC B0 ;  /* 0x0000000000007941 */ /* 0x000fea0003800000 */
.L_x_4825:
        /* <DEDUP_REMOVED lines=9> */
.L_x_4827:
[----:B------:R-:W-:Y:S01]  /*13000*/  IMAD.MOV.U32 R17, RZ, RZ, R14 ;  /* 0x000000ffff117224 */ /* 0x000fe200078e000e */
[----:B------:R-:W-:Y:S06]  /*13010*/  BRA `(.L_x_4828) ;  /* 0xffffffdc001c7947 */ /* 0x000fec000383ffff */
.L_x_4759:
[----:B------:R-:W-:Y:S01]  /*13020*/  BSSY B0, `(.L_x_4829) ;  /* 0x0000007000007945 */ /* 0x000fe20003800000 */
[----:B------:R-:W-:Y:S02]  /*13030*/  IMAD.MOV.U32 R13, RZ, RZ, R3 ;  /* 0x000000ffff0d7224 */ /* 0x000fe400078e0003 */
[----:B------:R-:W-:Y:S02]  /*13040*/  IMAD.MOV.U32 R11, RZ, RZ, 0x1f ;  /* 0x0000001fff0b7424 */ /* 0x000fe400078e00ff */
[----:B------:R-:W-:-:S07]  /*13050*/  IMAD.MOV.U32 R15, RZ, RZ, -0x1 ;  /* 0xffffffffff0f7424 */ /* 0x000fce00078e00ff */
[----:B0123-5:R-:W-:Y:S05]  /*13060*/  WARPSYNC.COLLECTIVE R15, `(.L_x_4830) ;  /* 0x000000000f087348 */ /* 0x02ffea0003c00000 */
[----:B------:R4:W0:Y:S02]  /*13070*/  SHFL.IDX P6, R14, R13, R12, R11 ;  /* 0x0000000c0d0e7389 */ /* 0x00082400000c000b */
[----:B012345:R-:W-:Y:S01]  /*13080*/  ENDCOLLECTIVE ;  /* 0x000000000000791b */ /* 0x03ffe20003800000 */
.L_x_4830:
[----:B------:R-:W-:Y:S05]  /*13090*/  BSYNC B0 ;  /* 0x0000000000007941 */ /* 0x000fea0003800000 */
.L_x_4829:
[----:B------:R-:W-:Y:S01]  /*130a0*/  IMAD.MOV.U32 R5, RZ, RZ, R14 ;  /* 0x000000ffff057224 */ /* 0x000fe200078e000e */
[----:B------:R-:W-:Y:S06]  /*130b0*/  BRA `(.L_x_4758) ;  /* 0xffffffdc00107947 */ /* 0x000fec000383ffff */
.L_x_4763:
[----:B-1----:R1:W2:Y:S02]  /*130c0*/  SYNCS.PHASECHK.TRANS64.TRYWAIT P0, [R0+URZ+0x22820], R3 ;  /* 0x02282003000075a7 */ /* 0x0022a4000800017f */
[----:B--2---:R-:W-:Y:S05]  /*130d0*/  @!P0 NANOSLEEP.SYNCS 0x989680 ;  /* 0x009896800000895d */ /* 0x004fea0003900000 */
[----:B------:R-:W2:Y:S02]  /*130e0*/  @!P0 SYNCS.PHASECHK.TRANS64 P0, [R0+URZ+0x22820], R3 ;  /* 0x02282003000085a7 */ /* 0x000ea4000800007f */
[----:B--2---:R-:W-:Y:S05]  /*130f0*/  @!P0 BRA `(.L_x_4763) ;  /* 0xfffffffc00f08947 */ /* 0x004fea000383ffff */
[----:B------:R-:W-:Y:S05]  /*13100*/  BRA `(.L_x_4831) ;  /* 0xffffffe000907947 */ /* 0x000fea000383ffff */
.L_x_4764:
        /* <DEDUP_REMOVED lines=11> */
.L_x_4833:
[----:B------:R-:W-:Y:S05]  /*131c0*/  BSYNC B0 ;  /* 0x0000000000007941 */ /* 0x000fea0003800000 */
.L_x_4832:
[----:B------:R-:W-:Y:S05]  /*131d0*/  BRA `(.L_x_4834) ;  /* 0xffffffe000787947 */ /* 0x000fea000383ffff */
.L_x_4767:
[----:B------:R-:W-:Y:S01]  /*131e0*/  BSSY B1, `(.L_x_4835) ;  /* 0x0000006000017945 */ /* 0x000fe20003800000 */
[----:B------:R-:W-:-:S07]  /*131f0*/  IMAD.MOV.U32 R15, RZ, RZ, -0x1 ;  /* 0xffffffffff0f7424 */ /* 0x000fce00078e00ff */
[----:B012--5:R-:W-:Y:S05]  /*13200*/  WARPSYNC.COLLECTIVE R15, `(.L_x_4836) ;  /* 0x000000000f0c7348 */ /* 0x027fea0003c00000 */
[----:B------:R-:W-:Y:S02]  /*13210*/  ELECT P6, UR62, PT ;  /* 0x00000000003e782f */ /* 0x000fe400038c0000 */
[----:B------:R-:W-:Y:S01]  /*13220*/  MOV R14, UR62 ;  /* 0x0000003e000e7c02 */ /* 0x000fe20008000f00 */
[----:B012--5:R-:W-:Y:S10]  /*13230*/  ENDCOLLECTIVE ;  /* 0x000000000000791b */ /* 0x027ff40003800000 */
.L_x_4836:
[----:B------:R-:W-:Y:S05]  /*13240*/  BSYNC B1 ;  /* 0x0000000000017941 */ /* 0x000fea0003800000 */
.L_x_4835:
[----:B------:R-:W-:Y:S05]  /*13250*/  BRA `(.L_x_4837) ;  /* 0xffffffe000707947 */ /* 0x000fea000383ffff */
.L_x_4769:
[----:B-1----:R1:W2:Y:S02]  /*13260*/  SYNCS.PHASECHK.TRANS64.TRYWAIT P0, [R6+URZ], R5 ;  /* 0x00000005060075a7 */ /* 0x0022a4000800017f */
[----:B--2---:R-:W-:Y:S05]  /*13270*/  @!P0 NANOSLEEP.SYNCS 0x989680 ;  /* 0x009896800000895d */ /* 0x004fea0003900000 */
[----:B------:R-:W2:Y:S02]  /*13280*/  @!P0 SYNCS.PHASECHK.TRANS64 P0, [R6+URZ], R5 ;  /* 0x00000005060085a7 */ /* 0x000ea4000800007f */
[----:B--2---:R-:W-:Y:S05]  /*13290*/  @!P0 BRA `(.L_x_4769) ;  /* 0xfffffffc00f08947 */ /* 0x004fea000383ffff */
[----:B------:R-:W-:Y:S05]  /*132a0*/  BRA `(.L_x_4838) ;  /* 0xffffffe000ac7947 */ /* 0x000fea000383ffff */
.L_x_4770:
[----:B--2---:R2:W3:Y:S02]  /*132b0*/  SYNCS.PHASECHK.TRANS64.TRYWAIT P0, [R7+URZ], R2 ;  /* 0x00000002070075a7 */ /* 0x0044e4000800017f */
[----:B---3--:R-:W-:Y:S05]  /*132c0*/  @!P0 NANOSLEEP.SYNCS 0x989680 ;  /* 0x009896800000895d */ /* 0x008fea0003900000 */
[----:B------:R-:W3:Y:S02]  /*132d0*/  @!P0 SYNCS.PHASECHK.TRANS64 P0, [R7+URZ], R2 ;  /* 0x00000002070085a7 */ /* 0x000ee4000800007f */
[----:B---3--:R-:W-:Y:S05]  /*132e0*/  @!P0 BRA `(.L_x_4770) ;  /* 0xfffffffc00f08947 */ /* 0x008fea000383ffff */
[----:B------:R-:W-:Y:S05]  /*132f0*/  BRA `(.L_x_4839) ;  /* 0xffffffe000a07947 */ /* 0x000fea000383ffff */
.L_x_4772:
[----:B---3--:R3:W4:Y:S02]  /*13300*/  SYNCS.PHASECHK.TRANS64.TRYWAIT P0, [R4+URZ], R5 ;  /* 0x00000005040075a7 */ /* 0x008724000800017f */
[----:B----4-:R-:W-:Y:S05]  /*13310*/  @!P0 NANOSLEEP.SYNCS 0x989680 ;  /* 0x009896800000895d */ /* 0x010fea0003900000 */
[----:B------:R-:W4:Y:S02]  /*13320*/  @!P0 SYNCS.PHASECHK.TRANS64 P0, [R4+URZ], R5 ;  /* 0x00000005040085a7 */ /* 0x000f24000800007f */
[----:B----4-:R-:W-:Y:S05]  /*13330*/  @!P0 BRA `(.L_x_4772) ;  /* 0xfffffffc00f08947 */ /* 0x010fea000383ffff */
[----:B------:R-:W-:Y:S05]  /*13340*/  BRA `(.L_x_4840) ;  /* 0xffffffe000a87947 */ /* 0x000fea000383ffff */
.L_x_4841:
        /* <DEDUP_REMOVED lines=11> */
.L_x_6051:


//--------------------- .text._ZN7cutlass13device_kernelIN5flash11enable_sm90INS1_16FlashAttnFwdSm90INS1_25CollectiveMainloopFwdSm90ILi2EN4cute5tupleIJNS5_1CILi1EEES8_S8_EEENS6_IJNS7_ILi128EEENS7_ILi96EEENS7_ILi64EEEEEELi256ENS_10bfloat16_tEfNS_4arch4Sm90ELb1ELb0ELb0ELb1ELb0ELb1ELb0ELb1ELb0ELb1ELb0ELb0EEENS1_21CollectiveEpilogueFwdINS6_IJSA_NS7_ILi256EEESB_EEES9_SE_SG_Li256ELb1ELb1ELb0ELb0EEENS1_36VarlenDynamicPersistentTileSchedulerILi128ELi96ELi256ELi128ELb0ELb1ELb1ELb1ELb1ELb1EEEEEEEEEvNT_6ParamsE --------------------------
	.section	.text._ZN7cutlass13device_kernelIN5flash11enable_sm90INS1_16FlashAttnFwdSm90INS1_25CollectiveMainloopFwdSm90ILi2EN4cute5tupleIJNS5_1CILi1EEES8_S8_EEENS6_IJNS7_ILi128EEENS7_ILi96EEENS7_ILi64EEEEEELi256ENS_10bfloat16_tEfNS_4arch4Sm90ELb1ELb0ELb0ELb1ELb0ELb1ELb0ELb1ELb0ELb1ELb0ELb0EEENS1_21CollectiveEpilogueFwdINS6_IJSA_NS7_ILi256EEESB_EEES9_SE_SG_Li256ELb1ELb1ELb0ELb0EEENS1_36VarlenDynamicPersistentTileSchedulerILi128ELi96ELi256ELi128ELb0ELb1ELb1ELb1ELb1ELb1EEEEEEEEEvNT_6ParamsE,"ax",@progbits
	.align	128
.text._ZN7cutlass13device_kernelIN5flash11enable_sm90INS1_16FlashAttnFwdSm90INS1_25CollectiveMainloopFwdSm90ILi2EN4cute5tupleIJNS5_1CILi1EEES8_S8_EEENS6_IJNS7_ILi128EEENS7_ILi96EEENS7_ILi64EEEEEELi256ENS_10bfloat16_tEfNS_4arch4Sm90ELb1ELb0ELb0ELb1ELb0ELb1ELb0ELb1ELb0ELb1ELb0ELb0EEENS1_21CollectiveEpilogueFwdINS6_IJSA_NS7_ILi256EEESB_EEES9_SE_SG_Li256ELb1ELb1ELb0ELb0EEENS1_36VarlenDynamicPersistentTileSchedulerILi128ELi96ELi256ELi128ELb0ELb1ELb1ELb1ELb1ELb1EEEEEEEEEvNT_6ParamsE:
        .type           _ZN7cutlass13device_kernelIN5flash11enable_sm90INS1_16FlashAttnFwdSm90INS1_25CollectiveMainloopFwdSm90ILi2EN4cute5tupleIJNS5_1CILi1EEES8_S8_EEENS6_IJNS7_ILi128EEENS7_ILi96EEENS7_ILi64EEEEEELi256ENS_10bfloat16_tEfNS_4arch4Sm90ELb1ELb0ELb0ELb1ELb0ELb1ELb0ELb1ELb0ELb1ELb0ELb0EEENS1_21CollectiveEpilogueFwdINS6_IJSA_NS7_ILi256EEESB_EEES9_SE_SG_Li256ELb1ELb1ELb0ELb0EEENS1_36VarlenDynamicPersistentTileSchedulerILi128ELi96ELi256ELi128ELb0ELb1ELb1ELb1ELb1ELb1EEEEEEEEEvNT_6ParamsE,@function
        .size           _ZN7cutlass13device_kernelIN5flash11enable_sm90INS1_16FlashAttnFwdSm90INS1_25CollectiveMainloopFwdSm90ILi2EN4cute5tupleIJNS5_1CILi1EEES8_S8_EEENS6_IJNS7_ILi128EEENS7_ILi96EEENS7_ILi64EEEEEELi256ENS_10bfloat16_tEfNS_4arch4Sm90ELb1ELb0ELb0ELb1ELb0ELb1ELb0ELb1ELb0ELb1ELb0ELb0EEENS1_21CollectiveEpilogueFwdINS6_IJSA_NS7_ILi256EEESB_EEES9_SE_SG_Li256ELb1ELb1ELb0ELb0EEENS1_36VarlenDynamicPersistentTileSchedulerILi128ELi96ELi256ELi128ELb0ELb1ELb1ELb1ELb1ELb1EEEEEEEEEvNT_6ParamsE,(.L_x_6052 - _ZN7cutlass13device_kernelIN5flash11enable_sm90INS1_16FlashAttnFwdSm90INS1_25CollectiveMainloopFwdSm90ILi2EN4cute5tupleIJNS5_1CILi1EEES8_S8_EEENS6_IJNS7_ILi128EEENS7_ILi96EEENS7_ILi64EEEEEELi256ENS_10bfloat16_tEfNS_4arch4Sm90ELb1ELb0ELb0ELb1ELb0ELb1ELb0ELb1ELb0ELb1ELb0ELb0EEENS1_21CollectiveEpilogueFwdINS6_IJSA_NS7_ILi256EEESB_EEES9_SE_SG_Li256ELb1ELb1ELb0ELb0EEENS1_36VarlenDynamicPersistentTileSchedulerILi128ELi96ELi256ELi128ELb0ELb1ELb1ELb1ELb1ELb1EEEEEEEEEvNT_6ParamsE)
        .other          _ZN7cutlass13device_kernelIN5flash11enable_sm90INS1_16FlashAttnFwdSm90INS1_25CollectiveMainloopFwdSm90ILi2EN4cute5tupleIJNS5_1CILi1EEES8_S8_EEENS6_IJNS7_ILi128EEENS7_ILi96EEENS7_ILi64EEEEEELi256ENS_10bfloat16_tEfNS_4arch4Sm90ELb1ELb0ELb0ELb1ELb0ELb1ELb0ELb1ELb0ELb1ELb0ELb0EEENS1_21CollectiveEpilogueFwdINS6_IJSA_NS7_ILi256EEESB_EEES9_SE_SG_Li256ELb1ELb1ELb0ELb0EEENS1_36VarlenDynamicPersistentTileSchedulerILi128ELi96ELi256ELi128ELb0ELb1ELb1ELb1ELb1ELb1EEEEEEEEEvNT_6ParamsE,@"STO_CUDA_ENTRY STV_DEFAULT"
_ZN7cutlass13device_kernelIN5flash11enable_sm90INS1_16FlashAttnFwdSm90INS1_25CollectiveMainloopFwdSm90ILi2EN4cute5tupleIJNS5_1CILi1EEES8_S8_EEENS6_IJNS7_ILi128EEENS7_ILi96EEENS7_ILi64EEEEEELi256ENS_10bfloat16_tEfNS_4arch4Sm90ELb1ELb0ELb0ELb1ELb0ELb1ELb0ELb1ELb0ELb1ELb0ELb0EEENS1_21CollectiveEpilogueFwdINS6_IJSA_NS7_ILi256EEESB_EEES9_SE_SG_Li256ELb1ELb1ELb0ELb0EEENS1_36VarlenDynamicPersistentTileSchedulerILi128ELi96ELi256ELi128ELb0ELb1ELb1ELb1ELb1ELb1EEEEEEEEEvNT_6ParamsE:
        /* <DEDUP_REMOVED lines=23> */
.L_x_4843:
[----:B------:R-:W-:Y:S05]  /*0170*/  BSYNC B0 ;  /* 0x0000000000007941 */ /* 0x000fea0003800000 */
.L_x_4842:
        /* <DEDUP_REMOVED lines=40> */
.L_x_4844:
        /* <DEDUP_REMOVED lines=22> */
.L_x_4845:
        /* <DEDUP_REMOVED lines=18> */
.L_x_4846:
        /* <DEDUP_REMOVED lines=22> */
.L_x_4847:
        /* <DEDUP_REMOVED lines=22> */
.L_x_4848:
        /* <DEDUP_REMOVED lines=9> */
.L_x_4851:
[----:B------:R-:W-:-:S08]  /*09d0*/  NOP ;  /* 0x0000000000007918 */ /* 0x000fd00000000000 */
[----:B------:R-:W0:Y:S02]  /*09e0*/  USETMAXREG.TRY_ALLOC.CTAPOOL UP0, 0xf0 ;  /* 0x000000f0000079c8 */ /* 0x000e240008000600 */
[----:B0-----:R-:W-:-:S13]  /*09f0*/  PLOP3.LUT P0, PT, PT, PT, UP0, 0x80, 0x0 ;  /* 0x000000000000781c */ /* 0x001fda0003f0f008 */
[----:B------:R-:W-:Y:S05]  /*0a00*/  @!P0 BRA `(.L_x_4851) ;  /* 0xfffffffc00f08947 */ /* 0x000fea000383ffff */
[----:B------:R-:W3:Y:S01]  /*0a10*/  LDL.LU R0, [R1+0x4] ;  /* 0x0000040001007983 */ /* 0x000ee20000300800 */
        /* <DEDUP_REMOVED lines=15> */
[----:B------:R0:W-:Y:S10]  /*0b10*/  STL [R1+0x4], R0 ;  /* 0x0000040001007387 */ /* 0x0001f40000100800 */
        /* <DEDUP_REMOVED lines=9> */
[-C--:B------:R-:W-:Y:S02]  /*0bb0*/  LEA.HI R214, R0, R11.reuse, RZ, 0x5 ;  /* 0x0000000b00d67211 */ /* 0x080fe400078f28ff */
[----:B------:R-:W-:Y:S02]  /*0bc0*/  LOP3.LUT R3, R2, 0xffffff80, RZ, 0xc0, !PT ;  /* 0xffffff8002037812 */ /* 0x000fe400078ec0ff */
[----:B------:R-:W-:Y:S02]  /*0bd0*/  LEA.HI R235, R0, R11, RZ, 0x3 ;  /* 0x0000000b00eb7211 */ /* 0x000fe400078f18ff */
[----:B------:R-:W-:Y:S01]  /*0be0*/  SHF.R.S32.HI R214, RZ, 0x5, R214 ;  /* 0x00000005ffd67819 */ /* 0x000fe200000114d6 */
[----:B------:R-:W-:Y:S01]  /*0bf0*/  IMAD.IADD R10, R11, 0x1, -R3 ;  /* 0x000000010b0a7824 */ /* 0x000fe200078e0a03 */
[----:B------:R-:W-:Y:S02]  /*0c00*/  SHF.R.S32.HI R13, RZ, 0x7, R2 ;  /* 0x00000007ff0d7819 */ /* 0x000fe40000011402 */
[----:B------:R-:W-:-:S02]  /*0c10*/  LOP3.LUT R224, R235, 0xfffffff8, RZ, 0xc0, !PT ;  /* 0xfffffff8ebe07812 */ /* 0x000fc400078ec0ff */
[----:B------:R-:W-:Y:S02]  /*0c20*/  SHF.R.S32.HI R5, RZ, 0x1f, R10 ;  /* 0x0000001fff057819 */ /* 0x000fe4000001140a */
[----:B------:R-:W-:Y:S01]  /*0c30*/  LEA.HI R2, R2, R13, RZ, 0x1 ;  /* 0x0000000d02027211 */ /* 0x000fe200078f08ff */
[----:B------:R-:W-:Y:S01]  /*0c40*/  IMAD.IADD R224, R11, 0x1, -R224 ;  /* 0x000000010be07824 */ /* 0x000fe200078e0ae0 */
[CC--:B------:R-:W-:Y:S02]  /*0c50*/  LEA.HI R7, R5.reuse, R10.reuse, RZ, 0x2 ;  /* 0x0000000a05077211 */ /* 0x0c0fe400078f10ff */
[----:B------:R-:W-:Y:S01]  /*0c60*/  LEA.HI R8, R5, R10, RZ, 0x5 ;  /* 0x0000000a05087211 */ /* 0x000fe200078f28ff */
[----:B------:R-:W-:Y:S01]  /*0c70*/  IMAD.SHL.U32 R209, R224, 0x8, RZ ;  /* 0x00000008e0d17824 */ /* 0x000fe200078e00ff */
[--C-:B------:R-:W-:Y:S02]  /*0c80*/  SHF.R.S32.HI R4, RZ, 0x2, R7.reuse ;  /* 0x00000002ff047819 */ /* 0x100fe40000011407 */
[----:B------:R-:W-:Y:S01]  /*0c90*/  SHF.R.S32.HI R3, RZ, 0x1f, R7 ;  /* 0x0000001fff037819 */ /* 0x000fe20000011407 */
[C---:B------:R-:W-:Y:S01]  /*0ca0*/  VIADD R219, R209.reuse, 0x80 ;  /* 0x00000080d1db7836 */ /* 0x040fe20000000000 */
[----:B------:R-:W-:Y:S01]  /*0cb0*/  SHF.R.S32.HI R8, RZ, 0x5, R8 ;  /* 0x00000005ff087819 */ /* 0x000fe20000011408 */
[----:B------:R-:W-:Y:S01]  /*0cc0*/  VIADD R220, R209, 0x40 ;  /* 0x00000040d1dc7836 */ /* 0x000fe20000000000 */
[----:B------:R-:W-:Y:S01]  /*0cd0*/  LEA.HI R6, R3, R4, RZ, 0x3 ;  /* 0x0000000403067211 */ /* 0x000fe200078f18ff */
[----:B------:R-:W-:Y:S01]  /*0ce0*/  VIADD R221, R209, 0xc0 ;  /* 0x000000c0d1dd7836 */ /* 0x000fe20000000000 */
[----:B------:R-:W-:-:S02]  /*0cf0*/  LEA.HI R3, R0, R11, RZ, 0x4 ;  /* 0x0000000b00037211 */ /* 0x000fc400078f20ff */
[----:B------:R-:W-:Y:S02]  /*0d00*/  LOP3.LUT R9, R6, 0xfffffff8, RZ, 0xc0, !PT ;  /* 0xfffffff806097812 */ /* 0x000fe400078ec0ff */
[----:B------:R-:W-:Y:S02]  /*0d10*/  SHF.R.S32.HI R6, RZ, 0x4, R3 ;  /* 0x00000004ff067819 */ /* 0x000fe40000011403 */
[----:B------:R-:W-:Y:S01]  /*0d20*/  LEA.HI R0, R0, R11, RZ, 0x2 ;  /* 0x0000000b00007211 */ /* 0x000fe200078f10ff */
[----:B------:R-:W-:Y:S01]  /*0d30*/  IMAD.IADD R9, R4, 0x1, -R9 ;  /* 0x0000000104097824 */ /* 0x000fe200078e0a09 */
[C---:B------:R-:W-:Y:S02]  /*0d40*/  LOP3.LUT R4, R3.reuse, 0x3fffff0, RZ, 0xc0, !PT ;  /* 0x03fffff003047812 */ /* 0x040fe400078ec0ff */
[----:B------:R-:W-:Y:S01]  /*0d50*/  LEA.HI R3, R3, R6, RZ, 0x1 ;  /* 0x0000000603037211 */ /* 0x000fe200078f08ff */
[----:B------:R-:W-:Y:S01]  /*0d60*/  IMAD R9, R8, 0x10, R9 ;  /* 0x0000001008097824 */ /* 0x000fe200078e0209 */
[----:B------:R-:W-:-:S02]  /*0d70*/  SHF.R.S32.HI R22, RZ, 0x2, R0 ;  /* 0x00000002ff167819 */ /* 0x000fc40000011400 */
[----:B------:R-:W-:Y:S01]  /*0d80*/  LOP3.LUT R5, R3, 0x1ffffffe, RZ, 0xc0, !PT ;  /* 0x1ffffffe03057812 */ /* 0x000fe200078ec0ff */
[----:B------:R-:W-:Y:S01]  /*0d90*/  IMAD.IADD R3, R11, 0x1, -R4 ;  /* 0x000000010b037824 */ /* 0x000fe200078e0a04 */
[----:B------:R-:W-:Y:S01]  /*0da0*/  LOP3.LUT R237, R0, 0xfffffffc, RZ, 0xc0, !PT ;  /* 0xfffffffc00ed7812 */ /* 0x000fe200078ec0ff */
[----:B------:R-:W-:Y:S01]  /*0db0*/  VIADD R231, R22, 0x40 ;  /* 0x0000004016e77836 */ /* 0x000fe20000000000 */
[----:B------:R-:W-:Y:S01]  /*0dc0*/  LOP3.LUT R2, R2, 0x3fffffe, RZ, 0xc0, !PT ;  /* 0x03fffffe02027812 */ /* 0x000fe200078ec0ff */
[----:B------:R-:W-:Y:S01]  /*0dd0*/  IMAD.IADD R5, R6, 0x1, -R5 ;  /* 0x0000000106057824 */ /* 0x000fe200078e0a05 */
[----:B------:R-:W-:Y:S01]  /*0de0*/  LOP3.LUT R218, R7, 0x7ffffffc, RZ, 0xc0, !PT ;  /* 0x7ffffffc07da7812 */ /* 0x000fe200078ec0ff */
[----:B------:R-:W-:Y:S01]  /*0df0*/  IMAD R4, R214, 0x10, R3 ;  /* 0x00000010d6047824 */ /* 0x000fe200078e0203 */
[----:B------:R-:W-:Y:S01]  /*0e00*/  SHF.R.S32.HI R3, RZ, 0x1f, R0 ;  /* 0x0000001fff037819 */ /* 0x000fe20000011400 */
[----:B------:R-:W-:Y:S01]  /*0e10*/  IMAD.IADD R237, R11, 0x1, -R237 ;  /* 0x000000010bed7824 */ /* 0x000fe200078e0aed */
[----:B------:R-:W-:Y:S01]  /*0e20*/  SHF.R.S32.HI R235, RZ, 0x3, R235 ;  /* 0x00000003ffeb7819 */ /* 0x000fe200000114eb */
[----:B------:R-:W-:Y:S01]  /*0e30*/  IMAD R5, R4, 0x8, R5 ;  /* 0x0000000804057824 */ /* 0x000fe200078e0205 */
[----:B------:R-:W-:Y:S01]  /*0e40*/  SHF.R.S32.HI R4, RZ, 0x1f, R231 ;  /* 0x0000001fff047819 */ /* 0x000fe200000114e7 */
[----:B------:R-:W-:Y:S01]  /*0e50*/  IMAD.SHL.U32 R212, R231, 0x40, RZ ;  /* 0x00000040e7d47824 */ /* 0x000fe200078e00ff */
[----:B------:R-:W-:Y:S01]  /*0e60*/  LEA.HI R3, R3, R22, RZ, 0x3 ;  /* 0x0000001603037211 */ /* 0x000fe200078f18ff */
[C---:B------:R-:W-:Y:S01]  /*0e70*/  IMAD.SHL.U32 R204, R237.reuse, 0x4, RZ ;  /* 0x00000004edcc7824 */ /* 0x040fe200078e00ff */
[----:B------:R-:W-:Y:S01]  /*0e80*/  LEA.HI R4, R4, R231, RZ, 0x3 ;  /* 0x000000e704047211 */ /* 0x000fe200078f18ff */
[----:B------:R-:W-:Y:S01]  /*0e90*/  IMAD.SHL.U32 R16, R237, 0x8, RZ ;  /* 0x00000008ed107824 */ /* 0x000fe200078e00ff */
[----:B------:R-:W-:Y:S01]  /*0ea0*/  LOP3.LUT R3, R3, 0xfffffff8, RZ, 0xc0, !PT ;  /* 0xfffffff803037812 */ /* 0x000fe200078ec0ff */
[----:B------:R-:W-:Y:S01]  /*0eb0*/  IMAD.IADD R2, R13, 0x1, -R2 ;  /* 0x000000010d027824 */ /* 0x000fe200078e0a02 */
[----:B------:R-:W-:Y:S01]  /*0ec0*/  LOP3.LUT R212, R212, 0x1c0, RZ, 0xc0, !PT ;  /* 0x000001c0d4d47812 */ /* 0x000fe200078ec0ff */
[----:B------:R-:W-:Y:S01]  /*0ed0*/  IMAD.SHL.U32 R4, R4, 0x40, RZ ;  /* 0x0000004004047824 */ /* 0x000fe200078e00ff */
[----:B------:R-:W-:Y:S01]  /*0ee0*/  LEA.HI R0, R237, R237, RZ, 0x1 ;  /* 0x000000eded007211 */ /* 0x000fe200078f08ff */
[----:B------:R-:W-:Y:S01]  /*0ef0*/  VIADD R207, R204, 0x10 ;  /* 0x00000010cccf7836 */ /* 0x000fe20000000000 */
[----:B------:R-:W-:Y:S01]  /*0f00*/  LOP3.LUT R6, R212, 0x38, R16, 0xf8, !PT ;  /* 0x00000038d4067812 */ /* 0x000fe200078ef810 */
[----:B------:R-:W-:Y:S01]  /*0f10*/  IMAD.IADD R234, R22, 0x1, -R3 ;  /* 0x0000000116ea7824 */ /* 0x000fe200078e0a03 */
[----:B------:R-:W-:Y:S01]  /*0f20*/  SHF.R.S32.HI R3, RZ, 0x1f, R209 ;  /* 0x0000001fff037819 */ /* 0x000fe200000114d1 */
[----:B------:R-:W-:Y:S01]  /*0f30*/  IMAD R8, R2, 0x40, R9 ;  /* 0x0000004002087824 */ /* 0x000fe200078e0209 */
[----:B------:R-:W-:Y:S01]  /*0f40*/  SHF.R.U32.HI R3, RZ, 0x3, R212 ;  /* 0x00000003ff037819 */ /* 0x000fe200000116d4 */
[----:B------:R-:W-:Y:S01]  /*0f50*/  IMAD.MOV.U32 R2, RZ, RZ, RZ ;  /* 0x000000ffff027224 */ /* 0x000fe200078e00ff */
[----:B------:R-:W-:Y:S01]  /*0f60*/  LOP3.LUT R215, R4, 0xfffffe00, RZ, 0xc0, !PT ;  /* 0xfffffe0004d77812 */ /* 0x000fe200078ec0ff */
[----:B------:R-:W-:Y:S01]  /*0f70*/  IMAD.IADD R218, R10, 0x1, -R218 ;  /* 0x000000010ada7824 */ /* 0x000fe200078e0ada */
[----:B------:R-:W-:Y:S01]  /*0f80*/  SHF.R.S32.HI R4, RZ, 0x1f, R207 ;  /* 0x0000001fff047819 */ /* 0x000fe200000114cf */
[----:B------:R-:W-:Y:S01]  /*0f90*/  STL [R1+0x1c], R8 ;  /* 0x00001c0801007387 */ /* 0x000fe20000100800 */
[----:B------:R-:W-:-:S02]  /*0fa0*/  LOP3.LUT R3, R215, R6, R3, 0xf6, !PT ;  /* 0x00000006d7037212 */ /* 0x000fc400078ef603 */
[----:B------:R-:W-:Y:S01]  /*0fb0*/  LOP3.LUT R0, R0, 0x1ffffffe, RZ, 0xc0, !PT ;  /* 0x1ffffffe00007812 */ /* 0x000fe200078ec0ff */
[----:B------:R0:W-:Y:S01]  /*0fc0*/  STL [R1+0x8], R4 ;  /* 0x0000080401007387 */ /* 0x0001e20000100800 */
[----:B------:R-:W-:Y:S01]  /*0fd0*/  SHF.R.S32.HI R233, RZ, 0x1f, R22 ;  /* 0x0000001fffe97819 */ /* 0x000fe20000011416 */
[----:B------:R-:W-:Y:S01]  /*0fe0*/  IMAD R3, R3, 0x2, R18 ;  /* 0x0000000203037824 */ /* 0x000fe200078e0212 */
[----:B------:R-:W-:Y:S01]  /*0ff0*/  SHF.R.S32.HI R17, RZ, 0x1f, R16 ;  /* 0x0000001fff117819 */ /* 0x000fe20000011410 */
[----:B------:R-:W-:Y:S01]  /*1000*/  IMAD.IADD R0, R237, 0x1, -R0 ;  /* 0x00000001ed007824 */ /* 0x000fe200078e0a00 */
[----:B------:R-:W-:Y:S02]  /*1010*/  SHF.R.S32.HI R7, RZ, 0x1f, R220 ;  /* 0x0000001fff077819 */ /* 0x000fe400000114dc */
[----:B------:R-:W-:Y:S01]  /*1020*/  SHF.R.S32.HI R6, RZ, 0x1f, R221 ;  /* 0x0000001fff067819 */ /* 0x000fe200000114dd */
[----:B------:R-:W-:Y:S01]  /*1030*/  IMAD R217, R0, 0x8, R8 ;  /* 0x0000000800d97824 */ /* 0x000fe200078e0208 */
[----:B0-----:R-:W-:Y:S01]  /*1040*/  SHF.R.S32.HI R4, RZ, 0x1f, R219 ;  /* 0x0000001fff047819 */ /* 0x001fe200000114db */
[----:B------:R-:W-:-:S05]  /*1050*/  IMAD.SHL.U32 R4, R5, 0x8, RZ ;  /* 0x0000000805047824 */ /* 0x000fca00078e00ff */
[----:B------:R0:W-:Y:S04]  /*1060*/  STL [R1+0x20], R4 ;  /* 0x0000200401007387 */ /* 0x0001e80000100800 */
[----:B------:R0:W-:Y:S02]  /*1070*/  STL [R1+0x10], R3 ;  /* 0x0000100301007387 */ /* 0x0001e40000100800 */
[----:B0-2---:R-:W-:-:S07]  /*1080*/  LOP3.LUT R208, R12, 0x1, RZ, 0xfc, !PT ;  /* 0x000000010cd07812 */ /* 0x005fce00078efcff */
.L_x_4999:
        /* <DEDUP_REMOVED lines=50> */
.L_x_4853:
[----:B------:R-:W-:Y:S01]  /*13b0*/  ULDC.64 UR4, c[0x0][0xa20] ;  /* 0x0002880000047ab9 */ /* 0x000fe20000000a00 */
[----:B------:R-:W-:Y:S01]  /*13c0*/  IMAD.MOV.U32 R226, RZ, RZ, R94 ;  /* 0x000000ffffe27224 */ /* 0x000fe200078e005e */
[----:B------:R-:W-:-:S04]  /*13d0*/  ISETP.NE.U32.AND P1, PT, RZ, UR4, PT ;  /* 0x00000004ff007c0c */ /* 0x000fc8000bf25070 */
[----:B------:R-:W-:-:S13]  /*13e0*/  ISETP.NE.AND.EX P1, PT, RZ, UR5, PT, P1 ;  /* 0x00000005ff007c0c */ /* 0x000fda000bf25310 */
[----:B------:R-:W-:Y:S05]  /*13f0*/  @!P1 BRA `(.L_x_4854) ;  /* 0x0000000000109947 */ /* 0x000fea0003800000 */
[----:B------:R-:W-:-:S04]  /*1400*/  IADD3 R4, P0, R228, UR4, RZ ;  /* 0x00000004e4047c10 */ /* 0x000fc8000ff1e0ff */
[----:B------:R-:W-:-:S05]  /*1410*/  IADD3.X R5, R229, UR5, RZ, P0, !PT ;  /* 0x00000005e5057c10 */ /* 0x000fca00087fe4ff */
[----:B------:R0:W5:Y:S01]  /*1420*/  LDG.E R30, desc[UR40][R4.64] ;  /* 0x00000028041e7981 */ /* 0x000162000c1e1900 */
[----:B------:R-:W-:Y:S05]  /*1430*/  BRA `(.L_x_4855) ;  /* 0x0000000000107947 */ /* 0x000fea0003800000 */
.L_x_4854:
[----:B------:R-:W-:Y:S05]  /*1440*/  @!P0 BRA `(.L_x_4855) ;  /* 0x00000000000c8947 */ /* 0x000fea0003800000 */
[----:B------:R-:W2:Y:S04]  /*1450*/  LDG.E R5, desc[UR40][R8.64] ;  /* 0x0000002808057981 */ /* 0x000ea8000c1e1900 */
[----:B------:R-:W2:Y:S02]  /*1460*/  LDG.E R30, desc[UR40][R8.64+0x4] ;  /* 0x00000428081e7981 */ /* 0x000ea4000c1e1900 */
[----:B--2---:R-:W-:-:S07]  /*1470*/  IMAD.IADD R30, R30, 0x1, -R5 ;  /* 0x000000011e1e7824 */ /* 0x004fce00078e0a05 */
.L_x_4855:
[----:B------:R-:W-:Y:S01]  /*1480*/  ULDC.64 UR4, c[0x0][0xa10] ;  /* 0x0002840000047ab9 */ /* 0x000fe20000000a00 */
[----:B------:R-:W1:Y:S01]  /*1490*/  LDC R8, c[0x0][0x448] ;  /* 0x00011200ff087b82 */ /* 0x000e620000000800 */
[----:B------:R-:W-:-:S04]  /*14a0*/  ISETP.NE.U32.AND P0, PT, RZ, UR4, PT ;  /* 0x00000004ff007c0c */ /* 0x000fc8000bf05070 */
[----:B------:R-:W-:Y:S01]  /*14b0*/  ISETP.NE.AND.EX P0, PT, RZ, UR5, PT, P0 ;  /* 0x00000005ff007c0c */ /* 0x000fe2000bf05300 */
[----:B------:R-:W-:-:S12]  /*14c0*/  ULDC.64 UR4, c[0x0][0xa30] ;  /* 0x00028c0000047ab9 */ /* 0x000fd80000000a00 */
[----:B0-----:R-:W0:Y:S02]  /*14d0*/  @P0 LDC.64 R4, c[0x0][0xa10] ;  /* 0x00028400ff040b82 */ /* 0x001e240000000a00 */
[----:B0-----:R-:W-:-:S05]  /*14e0*/  @P0 IMAD.WIDE R4, R31, 0x4, R4 ;  /* 0x000000041f040825 */ /* 0x001fca00078e0204 */
[----:B------:R-:W2:Y:S04]  /*14f0*/  @P0 LDG.E R0, desc[UR40][R4.64] ;  /* 0x0000002804000981 */ /* 0x000ea8000c1e1900 */
[----:B------:R0:W2:Y:S01]  /*1500*/  @P0 LDG.E R9, desc[UR40][R4.64+0x4] ;  /* 0x0000042804090981 */ /* 0x0000a2000c1e1900 */
[----:B------:R-:W-:Y:S01]  /*1510*/  ISETP.NE.U32.AND P1, PT, RZ, UR4, PT ;  /* 0x00000004ff007c0c */ /* 0x000fe2000bf25070 */
[----:B-----5:R-:W-:-:S03]  /*1520*/  IMAD.MOV.U32 R38, RZ, RZ, R30 ;  /* 0x000000ffff267224 */ /* 0x020fc600078e001e */
[----:B------:R-:W-:-:S13]  /*1530*/  ISETP.NE.AND.EX P1, PT, RZ, UR5, PT, P1 ;  /* 0x00000005ff007c0c */ /* 0x000fda000bf25310 */
[----:B------:R-:W-:-:S04]  /*1540*/  @P1 IADD3 R6, P2, R228, UR4, RZ ;  /* 0x00000004e4061c10 */ /* 0x000fc8000ff5e0ff */
[----:B------:R-:W-:-:S05]  /*1550*/  @P1 IADD3.X R7, R229, UR5, RZ, P2, !PT ;  /* 0x00000005e5071c10 */ /* 0x000fca00097fe4ff */
[----:B------:R3:W5:Y:S01]  /*1560*/  @P1 LDG.E R38, desc[UR40][R6.64] ;  /* 0x0000002806261981 */ /* 0x000762000c1e1900 */
[----:B-1----:R-:W-:Y:S01]  /*1570*/  ISETP.NE.AND P1, PT, R8, 0x1, PT ;  /* 0x000000010800780c */ /* 0x002fe20003f25270 */
[----:B------:R-:W-:Y:S02]  /*1580*/  IMAD.SHL.U32 R210, R93, 0x80, RZ ;  /* 0x000000805dd27824 */ /* 0x000fe400078e00ff */
[----:B------:R-:W-:Y:S02]  /*1590*/  IMAD.IADD R8, R30, 0x1, -R3 ;  /* 0x000000011e087824 */ /* 0x000fe400078e0a03 */
[----:B0-----:R-:W-:-:S08]  /*15a0*/  VIADD R4, R210, 0x7f ;  /* 0x0000007fd2047836 */ /* 0x001fd00000000000 */
[----:B------:R-:W0:Y:S08]  /*15b0*/  @P1 LDC R11, c[0x0][0x44c] ;  /* 0x00011300ff0b1b82 */ /* 0x000e300000000800 */
[----:B------:R-:W1:Y:S01]  /*15c0*/  @P1 LDC R5, c[0x0][0x450] ;  /* 0x00011400ff051b82 */ /* 0x000e620000000800 */
[----:B--2---:R-:W-:Y:S02]  /*15d0*/  @P0 IMAD.IADD R24, R9, 0x1, -R0 ;  /* 0x0000000109180824 */ /* 0x004fe400078e0a00 */
[----:B0-----:R-:W-:-:S04]  /*15e0*/  @P1 IMAD.HI.U32 R0, R4, R11, RZ ;  /* 0x0000000b04001227 */ /* 0x001fc800078e00ff */
[----:B------:R-:W-:Y:S01]  /*15f0*/  IMAD.IADD R213, R8, 0x1, R24 ;  /* 0x0000000108d57824 */ /* 0x000fe200078e0218 */
[----:B-1----:R-:W-:-:S03]  /*1600*/  @P1 SHF.R.U32.HI R4, RZ, R5, R0 ;  /* 0x00000005ff041219 */ /* 0x002fc60000011600 */
        /* <DEDUP_REMOVED lines=8> */
[----:B------:R-:W-:Y:S01]  /*1690*/  LEA.HI.SX32 R5, R4, R5, 0x1c ;  /* 0x0000000504057211 */ /* 0x000fe200078fe2ff */
[----:B------:R-:W-:-:S03]  /*16a0*/  IMAD.MOV R4, RZ, RZ, -R8 ;  /* 0x000000ffff047224 */ /* 0x000fc600078e0a08 */
[----:B------:R-:W-:Y:S02]  /*16b0*/  VIMNMX R5, R216, R5, PT ;  /* 0x00000005d8057248 */ /* 0x000fe40003fe0100 */
[----:B------:R-:W-:-:S03]  /*16c0*/  VIMNMX R4, RZ, R4, !PT ;  /* 0x00000004ff047248 */ /* 0x000fc60007fe0100 */
        /* <DEDUP_REMOVED lines=12> */
[----:B---3--:R-:W-:Y:S05]  /*1790*/  @!P1 BRA `(.L_x_4856) ;  /* 0x0000004000709947 */ /* 0x008fea0003800000 */
        /* <DEDUP_REMOVED lines=20> */
.L_x_4858:
[----:B------:R-:W-:Y:S05]  /*18e0*/  BSYNC B6 ;  /* 0x0000000000067941 */ /* 0x000fea0003800000 */
.L_x_4857:
        /* <DEDUP_REMOVED lines=20> */
.L_x_4860:
[----:B------:R-:W-:Y:S05]  /*1a30*/  BSYNC B6 ;  /* 0x0000000000067941 */ /* 0x000fea0003800000 */
.L_x_4859:
        /* <DEDUP_REMOVED lines=8> */
[C---:B------:R-:W-:Y:S02]  /*1ac0*/  VIADD R62, R16.reuse, 0x20 ;  /* 0x00000020103e7836 */ /* 0x040fe40000000000 */
[----:B------:R-:W-:Y:S01]  /*1ad0*/  VIADD R63, R16, 0x40 ;  /* 0x00000040103f7836 */ /* 0x000fe20000000000 */
[----:B------:R-:W2:Y:S07]  /*1ae0*/  LDC.64 R14, c[0x0][0x408] ;  /* 0x00010200ff0e7b82 */ /* 0x000eae0000000a00 */
[----:B------:R-:W-:Y:S01]  /*1af0*/  @P0 IADD3 R4, P1, R228, UR4, RZ ;  /* 0x00000004e4040c10 */ /* 0x000fe2000ff3e0ff */
[----:B------:R-:W-:Y:S01]  /*1b00*/  VIADD R64, R16, 0x60 ;  /* 0x0000006010407836 */ /* 0x000fe20000000000 */
[----:B------:R-:W3:Y:S02]  /*1b10*/  LDC.64 R36, c[0x0][0x3f8] ;  /* 0x0000fe00ff247b82 */ /* 0x000ee40000000a00 */
[----:B------:R-:W-:Y:S01]  /*1b20*/  @P0 IADD3.X R5, R229, UR5, RZ, P1, !PT ;  /* 0x00000005e5050c10 */ /* 0x000fe20008ffe4ff */
[----:B------:R-:W-:-:S04]  /*1b30*/  ULDC.64 UR4, c[0x0][0x308] ;  /* 0x0000c20000047ab9 */ /* 0x000fc80000000a00 */
[----:B------:R4:W4:Y:S01]  /*1b40*/  @P0 LDG.E R31, desc[UR40][R4.64] ;  /* 0x00000028041f0981 */ /* 0x000922000c1e1900 */
[----:B------:R-:W-:Y:S01]  /*1b50*/  SHF.R.S32.HI R42, RZ, 0x1f, R61 ;  /* 0x0000001fff2a7819 */ /* 0x000fe2000001143d */
[-C--:B-1----:R-:W-:Y:S01]  /*1b60*/  IMAD.WIDE.U32 R6, R61, R8.reuse, RZ ;  /* 0x000000083d067225 */ /* 0x082fe200078e00ff */
[----:B------:R-:W-:Y:S01]  /*1b70*/  ISETP.NE.U32.AND P0, PT, RZ, UR6, PT ;  /* 0x00000006ff007c0c */ /* 0x000fe2000bf05070 */
[----:B------:R-:W1:Y:S01]  /*1b80*/  LDC R43, c[0x0][0x3f4] ;  /* 0x0000fd00ff2b7b82 */ /* 0x000e620000000800 */
        /* <DEDUP_REMOVED lines=8> */
[----:B------:R-:W-:Y:S01]  /*1c10*/  SHF.L.U64.HI R67, R8, 0x6, R9 ;  /* 0x0000000608437819 */ /* 0x000fe20000010209 */
[----:B------:R-:W-:Y:S01]  /*1c20*/  IMAD.IADD R7, R7, 0x1, R3 ;  /* 0x0000000107077824 */ /* 0x000fe200078e0203 */
[----:B--2---:R-:W-:Y:S01]  /*1c30*/  SHF.L.U64.HI R69, R14, 0x6, R15 ;  /* 0x000000060e457819 */ /* 0x004fe2000001020f */
[----:B------:R-:W-:Y:S01]  /*1c40*/  IMAD R3, R11, UR4, RZ ;  /* 0x000000040b037c24 */ /* 0x000fe2000f8e02ff */
[----:B---3--:R-:W-:Y:S01]  /*1c50*/  SHF.L.U64.HI R72, R36, 0x6, R37 ;  /* 0x0000000624487819 */ /* 0x008fe20000010225 */
[----:B----4-:R-:W-:Y:S01]  /*1c60*/  IMAD.WIDE.U32 R4, R94, UR4, R6 ;  /* 0x000000045e047c25 */ /* 0x010fe2000f8e0006 */
[----:B------:R-:W-:-:S03]  /*1c70*/  SHF.R.S32.HI R75, RZ, 0x1f, R231 ;  /* 0x0000001fff4b7819 */ /* 0x000fc600000114e7 */
[----:B------:R-:W-:Y:S01]  /*1c80*/  IMAD R3, R94, UR5, R3 ;  /* 0x000000055e037c24 */ /* 0x000fe2000f8e0203 */
[----:B------:R-:W-:Y:S01]  /*1c90*/  ULDC.64 UR4, c[0x0][0x310] ;  /* 0x0000c40000047ab9 */ /* 0x000fe20000000a00 */
[----:B------:R-:W-:-:S04]  /*1ca0*/  IMAD.WIDE.U32 R6, R22, R8, R16 ;  /* 0x0000000816067225 */ /* 0x000fc800078e0010 */
[----:B------:R-:W-:Y:S02]  /*1cb0*/  IMAD.IADD R5, R5, 0x1, R3 ;  /* 0x0000000105057824 */ /* 0x000fe400078e0203 */
[C---:B------:R-:W-:Y:S02]  /*1cc0*/  VIADD R65, R16.reuse, 0x80 ;  /* 0x0000008010417836 */ /* 0x040fe40000000000 */
[C---:B------:R-:W-:Y:S02]  /*1cd0*/  VIADD R66, R16.reuse, 0xa0 ;  /* 0x000000a010427836 */ /* 0x040fe40000000000 */
[----:B------:R-:W-:Y:S02]  /*1ce0*/  VIADD R30, R16, 0xe0 ;  /* 0x000000e0101e7836 */ /* 0x000fe40000000000 */
[----:B------:R-:W-:Y:S02]  /*1cf0*/  IMAD.SHL.U32 R71, R234, 0x40, RZ ;  /* 0x00000040ea477824 */ /* 0x000fe400078e00ff */
[----:B------:R-:W-:-:S02]  /*1d00*/  IMAD.MOV.U32 R77, RZ, RZ, 0x20 ;  /* 0x00000020ff4d7424 */ /* 0x000fc400078e00ff */
[----:B------:R-:W-:Y:S01]  /*1d10*/  VIADD R76, R44, 0x8 ;  /* 0x000000082c4c7836 */ /* 0x000fe20000000000 */
[----:B------:R-:W-:Y:S01]  /*1d20*/  LOP3.LUT R71, R71, 0x1c0, RZ, 0xc0, !PT ;  /* 0x000001c047477812 */ /* 0x000fe200078ec0ff */
[----:B------:R-:W-:Y:S01]  /*1d30*/  IMAD.SHL.U32 R68, R8, 0x40, RZ ;  /* 0x0000004008447824 */ /* 0x000fe200078e00ff */
[----:B------:R-:W-:Y:S01]  /*1d40*/  SHF.R.U32.HI R44, RZ, 0x3, R212 ;  /* 0x00000003ff2c7819 */ /* 0x000fe200000116d4 */
[----:B------:R-:W-:Y:S01]  /*1d50*/  IMAD R81, R15, 0x60, RZ ;  /* 0x000000600f517824 */ /* 0x000fe200078e02ff */
[----:B------:R-:W-:Y:S01]  /*1d60*/  SHF.R.U32.HI R74, RZ, 0x3, R71 ;  /* 0x00000003ff4a7819 */ /* 0x000fe20000011647 */
[----:B------:R-:W-:Y:S02]  /*1d70*/  IMAD.SHL.U32 R70, R14, 0x40, RZ ;  /* 0x000000400e467824 */ /* 0x000fe400078e00ff */
[----:B------:R-:W-:Y:S02]  /*1d80*/  IMAD.SHL.U32 R73, R36, 0x40, RZ ;  /* 0x0000004024497824 */ /* 0x000fe400078e00ff */
[----:B-1----:R-:W-:Y:S01]  /*1d90*/  IMAD.SHL.U32 R78, R43, 0x2, RZ ;  /* 0x000000022b4e7824 */ /* 0x002fe200078e00ff */
[----:B------:R-:W-:-:S02]  /*1da0*/  SHF.R.S32.HI R0, RZ, 0x1f, R31 ;  /* 0x0000001fff007819 */ /* 0x000fc4000001141f */
[----:B------:R-:W-:Y:S02]  /*1db0*/  SEL R21, R31, RZ, !P0 ;  /* 0x000000ff1f157207 */ /* 0x000fe40004000000 */
[----:B------:R-:W-:-:S03]  /*1dc0*/  SEL R20, R0, RZ, !P0 ;  /* 0x000000ff00147207 */ /* 0x000fc60004000000 */
[----:B------:R-:W-:-:S04]  /*1dd0*/  IMAD.WIDE.U32 R4, R21, UR4, R4 ;  /* 0x0000000415047c25 */ /* 0x000fc8000f8e0004 */
[----:B------:R-:W-:Y:S01]  /*1de0*/  IMAD R0, R20, UR4, RZ ;  /* 0x0000000414007c24 */ /* 0x000fe2000f8e02ff */
[----:B------:R-:W-:-:S03]  /*1df0*/  IADD3 R39, P0, R4, R6, RZ ;  /* 0x0000000604277210 */ /* 0x000fc60007f1e0ff */
[----:B------:R-:W-:Y:S01]  /*1e00*/  IMAD R3, R21, UR5, R0 ;  /* 0x0000000515037c24 */ /* 0x000fe2000f8e0200 */
[----:B------:R-:W-:Y:S05]  /*1e10*/  @!P6 WARPSYNC.ALL ;  /* 0x000000000000e948 */ /* 0x000fea0003800000 */
[----:B------:R-:W-:Y:S01]  /*1e20*/  ULDC UR4, c[0x0][0x320] ;  /* 0x0000c80000047ab9 */ /* 0x000fe20000000800 */
[----:B------:R-:W-:Y:S01]  /*1e30*/  IMAD R0, R22, R9, R10 ;  /* 0x0000000916007224 */ /* 0x000fe200078e020a */
[----:B------:R-:W-:Y:S01]  /*1e40*/  @!P6 BAR.SYNC.DEFER_BLOCKING 0x9, 0x100 ;  /* 0x024400000000eb1d */ /* 0x000fe20000010000 */
[----:B------:R-:W-:Y:S01]  /*1e50*/  IMAD.IADD R3, R5, 0x1, R3 ;  /* 0x0000000105037824 */ /* 0x000fe200078e0203 */
[----:B------:R-:W-:-:S02]  /*1e60*/  ISETP.GE.AND P1, PT, R62, UR4, PT ;  /* 0x000000043e007c0c */ /* 0x000fc4000bf26270 */
[----:B------:R-:W-:Y:S02]  /*1e70*/  ISETP.GE.AND P2, PT, R12, UR4, PT ;  /* 0x000000040c007c0c */ /* 0x000fe4000bf46270 */
        /* <DEDUP_REMOVED lines=25> */
[----:B------:R-:W-:Y:S01]  /*2010*/  IMAD R30, R233, R36, RZ ;  /* 0x00000024e91e7224 */ /* 0x000fe200078e02ff */
[----:B------:R-:W-:Y:S01]  /*2020*/  ISETP.GE.AND P0, PT, R16, R43, PT ;  /* 0x0000002b1000720c */ /* 0x000fe20003f06270 */
[----:B------:R-:W-:Y:S01]  /*2030*/  IMAD R93, R21, UR5, R12 ;  /* 0x00000005155d7c24 */ /* 0x000fe2000f8e020c */
[----:B------:R-:W-:Y:S01]  /*2040*/  LOP3.LUT R95, R11, R10, RZ, 0xfc, !PT ;  /* 0x0000000a0b5f7212 */ /* 0x000fe200078efcff */
[-C--:B------:R-:W-:Y:S01]  /*2050*/  IMAD R10, R233, R14.reuse, RZ ;  /* 0x0000000ee90a7224 */ /* 0x080fe200078e02ff */
[----:B------:R-:W-:Y:S01]  /*2060*/  SEL R35, R43, RZ, P0 ;  /* 0x000000ff2b237207 */ /* 0x000fe20000000000 */
[----:B------:R-:W-:Y:S01]  /*2070*/  IMAD.WIDE.U32 R6, R21, UR4, R6 ;  /* 0x0000000415067c25 */ /* 0x000fe2000f8e0006 */
[----:B------:R-:W-:Y:S01]  /*2080*/  LOP3.LUT P1, RZ, R234, 0x4, RZ, 0xc0, !PT ;  /* 0x00000004eaff7812 */ /* 0x000fe2000782c0ff */
[----:B------:R-:W-:Y:S01]  /*2090*/  ULDC UR4, c[0x0][0x2f4] ;  /* 0x0000bd0000047ab9 */ /* 0x000fe20000000800 */
[C---:B------:R-:W-:Y:S01]  /*20a0*/  IADD3 R60, P2, R22.reuse, R61, RZ ;  /* 0x0000003d163c7210 */ /* 0x040fe20007f5e0ff */
[C---:B------:R-:W-:Y:S01]  /*20b0*/  IMAD R33, R22.reuse, R15, R10 ;  /* 0x0000000f16217224 */ /* 0x040fe200078e020a */
[----:B------:R-:W-:Y:S01]  /*20c0*/  SEL R77, R77, 0xffffffe0, !P1 ;  /* 0xffffffe04d4d7807 */ /* 0x000fe20004800000 */
[----:B------:R-:W-:Y:S01]  /*20d0*/  IMAD.WIDE.U32 R12, R22, R14, R204 ;  /* 0x0000000e160c7225 */ /* 0x000fe200078e00cc */
[----:B------:R-:W-:-:S02]  /*20e0*/  SEL R94, RZ, 0xffffff80, P3 ;  /* 0xffffff80ff5e7807 */ /* 0x000fc40001800000 */
[----:B------:R-:W-:Y:S01]  /*20f0*/  ISETP.GE.AND P1, PT, R16, UR4, PT ;  /* 0x0000000410007c0c */ /* 0x000fe2000bf26270 */
[C---:B------:R-:W-:Y:S01]  /*2100*/  IMAD.WIDE.U32 R20, R22.reuse, R14, R16 ;  /* 0x0000000e16147225 */ /* 0x040fe200078e0010 */
[C---:B------:R-:W-:Y:S02]  /*2110*/  LOP3.LUT R94, R95.reuse, 0x80, R94, 0xc8, !PT ;  /* 0x000000805f5e7812 */ /* 0x040fe400078ec85e */
[----:B------:R-:W-:Y:S01]  /*2120*/  LOP3.LUT R95, R95, 0x40, RZ, 0xc0, !PT ;  /* 0x000000405f5f7812 */ /* 0x000fe200078ec0ff */
[----:B------:R-:W-:-:S04]  /*2130*/  IMAD.WIDE.U32 R10, R22, R36, R204 ;  /* 0x00000024160a7225 */ /* 0x000fc800078e00cc */
[----:B------:R-:W-:Y:S02]  /*2140*/  IMAD R41, R22, R37, R30 ;  /* 0x0000002516297224 */ /* 0x000fe400078e021e */
[----:B------:R-:W-:Y:S02]  /*2150*/  IMAD.IADD R13, R13, 0x1, R33 ;  /* 0x000000010d0d7824 */ /* 0x000fe400078e0221 */
[----:B------:R-:W-:Y:S02]  /*2160*/  IMAD.IADD R33, R33, 0x1, R21 ;  /* 0x0000000121217824 */ /* 0x000fe400078e0215 */
[----:B------:R-:W-:Y:S01]  /*2170*/  IMAD.IADD R21, R11, 0x1, R41 ;  /* 0x000000010b157824 */ /* 0x000fe200078e0229 */
[----:B-----5:R-:W-:Y:S01]  /*2180*/  SHF.R.S32.HI R11, RZ, 0x1f, R38 ;  /* 0x0000001fff0b7819 */ /* 0x020fe20000011426 */
[----:B------:R-:W-:Y:S02]  /*2190*/  IMAD.MOV.U32 R32, RZ, RZ, R20 ;  /* 0x000000ffff207224 */ /* 0x000fe400078e0014 */
[----:B------:R-:W-:-:S02]  /*21a0*/  IMAD.MOV.U32 R20, RZ, RZ, R10 ;  /* 0x000000ffff147224 */ /* 0x000fc400078e000a */
[C---:B------:R-:W-:Y:S02]  /*21b0*/  IMAD R10, R11.reuse, R14, RZ ;  /* 0x0000000e0b0a7224 */ /* 0x040fe400078e02ff */
[----:B------:R-:W-:Y:S02]  /*21c0*/  IMAD.IADD R35, R16, 0x1, R35 ;  /* 0x0000000110237824 */ /* 0x000fe400078e0223 */
[C---:B------:R-:W-:Y:S02]  /*21d0*/  IMAD R85, R38.reuse, R15, R10 ;  /* 0x0000000f26557224 */ /* 0x040fe400078e020a */
[----:B------:R-:W-:Y:S01]  /*21e0*/  IMAD R40, R11, R36, RZ ;  /* 0x000000240b287224 */ /* 0x000fe200078e02ff */
[----:B------:R-:W-:Y:S01]  /*21f0*/  SHF.R.S32.HI R34, RZ, 0x1f, R35 ;  /* 0x0000001fff227819 */ /* 0x000fe20000011423 */
[----:B------:R-:W-:-:S03]  /*2200*/  IMAD.WIDE.U32 R10, R38, R14, R12 ;  /* 0x0000000e260a7225 */ /* 0x000fc600078e000c */
[----:B------:R-:W-:Y:S01]  /*2210*/  LEA.HI R34, R34, R35, RZ, 0x3 ;  /* 0x0000002322227211 */ /* 0x000fe200078f18ff */
[----:B------:R-:W-:Y:S01]  /*2220*/  IMAD.WIDE.U32 R12, R38, R14, R32 ;  /* 0x0000000e260c7225 */ /* 0x000fe200078e0020 */
[----:B------:R-:W-:Y:S02]  /*2230*/  LOP3.LUT R33, R71, 0x18, R16, 0xf8, !PT ;  /* 0x0000001847217812 */ /* 0x000fe400078ef810 */
[----:B------:R-:W-:Y:S01]  /*2240*/  LOP3.LUT R32, R212, 0x38, R34, 0xf8, !PT ;  /* 0x00000038d4207812 */ /* 0x000fe200078ef822 */
[----:B------:R-:W-:Y:S01]  /*2250*/  IMAD.WIDE.U32 R30, R22, R36, R16 ;  /* 0x00000024161e7225 */ /* 0x000fe200078e0010 */
[----:B------:R-:W-:Y:S02]  /*2260*/  LOP3.LUT R33, R33, R74, RZ, 0x3c, !PT ;  /* 0x0000004a21217212 */ /* 0x000fe400078e3cff */
[----:B------:R-:W-:Y:S01]  /*2270*/  LOP3.LUT R32, R32, R44, RZ, 0x3c, !PT ;  /* 0x0000002c20207212 */ /* 0x000fe200078e3cff */
[----:B------:R-:W-:Y:S01]  /*2280*/  IMAD.IADD R31, R41, 0x1, R31 ;  /* 0x00000001291f7824 */ /* 0x000fe200078e021f */
[----:B------:R-:W-:Y:S01]  /*2290*/  LOP3.LUT R89, R34, 0xfffffff8, RZ, 0xc0, !PT ;  /* 0xfffffff822597812 */ /* 0x000fe200078ec0ff */
[----:B------:R-:W-:Y:S01]  /*22a0*/  IMAD R79, R214, 0x200, R33 ;  /* 0x00000200d64f7824 */ /* 0x000fe200078e0221 */
[--C-:B------:R-:W-:Y:S01]  /*22b0*/  LOP3.LUT R33, R71, 0x38, R34.reuse, 0xf8, !PT ;  /* 0x0000003847217812 */ /* 0x100fe200078ef822 */
[----:B------:R-:W-:Y:S01]  /*22c0*/  IMAD R35, R9, 0x60, RZ ;  /* 0x0000006009237824 */ /* 0x000fe200078e02ff */
[----:B------:R-:W-:Y:S01]  /*22d0*/  SHF.R.S32.HI R88, RZ, 0x3, R34 ;  /* 0x00000003ff587819 */ /* 0x000fe20000011422 */
[C---:B------:R-:W-:Y:S01]  /*22e0*/  IMAD R87, R38.reuse, R37, R40 ;  /* 0x0000002526577224 */ /* 0x040fe200078e0228 */
[----:B------:R-:W-:Y:S01]  /*22f0*/  LOP3.LUT R33, R33, R74, RZ, 0x3c, !PT ;  /* 0x0000004a21217212 */ /* 0x000fe200078e3cff */
[----:B------:R-:W-:Y:S01]  /*2300*/  IMAD R41, R37, 0x60, RZ ;  /* 0x0000006025297824 */ /* 0x000fe200078e02ff */
[----:B------:R-:W-:Y:S01]  /*2310*/  SHF.R.S32.HI R90, RZ, 0x1f, R89 ;  /* 0x0000001fff5a7819 */ /* 0x000fe20000011459 */
[----:B------:R-:W-:-:S04]  /*2320*/  IMAD.WIDE.U32 R20, R38, R36, R20 ;  /* 0x0000002426147225 */ /* 0x000fc800078e0014 */
        /* <DEDUP_REMOVED lines=17> */
.L_x_4908:
        /* <DEDUP_REMOVED lines=17> */
[C---:B------:R-:W-:Y:S01]  /*2550*/  IMAD R27, R2.reuse, 0x1800, R79 ;  /* 0x00001800021b7824 */ /* 0x040fe200078e024f */
        /* <DEDUP_REMOVED lines=50> */
.L_x_4865:
[----:B------:R-:W-:Y:S05]  /*2880*/  BSYNC B1 ;  /* 0x0000000000017941 */ /* 0x000fea0003800000 */
.L_x_4864:
        /* <DEDUP_REMOVED lines=28> */
.L_x_4867:
[----:B------:R-:W-:Y:S05]  /*2a50*/  BSYNC B1 ;  /* 0x0000000000017941 */ /* 0x000fea0003800000 */
.L_x_4866:
        /* <DEDUP_REMOVED lines=33> */
.L_x_4868:
[----:B------:R-:W-:Y:S01]  /*2c70*/  IMAD R96, R2, 0x8, R18 ;  /* 0x0000000802607824 */ /* 0x000fe200078e0212 */
[----:B------:R-:W-:Y:S01]  /*2c80*/  SHF.L.U32 R107, R206, 0x1f, RZ ;  /* 0x0000001fce6b7819 */ /* 0x000fe200000006ff */
[----:B------:R-:W-:Y:S03]  /*2c90*/  BSSY B1, `(.L_x_4869) ;  /* 0x0000003000017945 */ /* 0x000fe60003800000 */
[----:B------:R-:W0:Y:S02]  /*2ca0*/  SYNCS.PHASECHK.TRANS64.TRYWAIT P6, [R96+URZ+0x22890], R107 ;  /* 0x0228906b600075a7 */ /* 0x000e2400080c017f */
[----:B0-----:R-:W-:Y:S05]  /*2cb0*/  @!P6 BRA `(.L_x_4870) ;  /* 0x0000017c0000e947 */ /* 0x001fea0003800000 */
.L_x_5160:
[----:B------:R-:W-:Y:S05]  /*2cc0*/  BSYNC B1 ;  /* 0x0000000000017941 */ /* 0x000fea0003800000 */
.L_x_4869:
        /* <DEDUP_REMOVED lines=54> */
.L_x_4876:
[----:B------:R-:W-:Y:S05]  /*3030*/  BSYNC B3 ;  /* 0x0000000000037941 */ /* 0x000fea0003800000 */
.L_x_4875:
[----:B--2---:R1:W-:Y:S02]  /*3040*/  STG.E.128 desc[UR40][R46.64], R32 ;  /* 0x000000202e007986 */ /* 0x0043e4000c101d28 */
.L_x_4874:
[----:B------:R-:W-:Y:S05]  /*3050*/  BSYNC B2 ;  /* 0x0000000000027941 */ /* 0x000fea0003800000 */
.L_x_4873:
        /* <DEDUP_REMOVED lines=51> */
.L_x_4878:
[----:B------:R-:W-:Y:S05]  /*3390*/  BSYNC B2 ;  /* 0x0000000000027941 */ /* 0x000fea0003800000 */
.L_x_4877:
[----:B--2---:R2:W-:Y:S02]  /*33a0*/  STG.E.128 desc[UR40][R46.64+0x40], R32 ;  /* 0x000040202e007986 */ /* 0x0045e4000c101d28 */
.L_x_4872:
[----:B------:R-:W-:Y:S05]  /*33b0*/  BSYNC B1 ;  /* 0x0000000000017941 */ /* 0x000fea0003800000 */
.L_x_4871:
        /* <DEDUP_REMOVED lines=11> */
[----:B------:R-:W-:Y:S02]  /*3470*/  PRMT R105, R105, 0x5410, R50 ;  /* 0x0000541069697816 */ /* 0x000fe40000000032 */
[----:B------:R-:W-:Y:S01]  /*3480*/  SHF.R.U64 R55, R48, 0x10, R49 ;  /* 0x0000001030377819 */ /* 0x000fe20000001231 */
[----:B------:R-:W-:Y:S01]  /*3490*/  IMAD.U32 R48, R35, 0x10000, RZ ;  /* 0x0001000023307824 */ /* 0x000fe200078e00ff */
[----:B------:R-:W-:-:S02]  /*34a0*/  PRMT R109, R109, 0x5410, R52 ;  /* 0x000054106d6d7816 */ /* 0x000fc40000000034 */
[----:B------:R-:W-:Y:S01]  /*34b0*/  PRMT R108, R108, 0x5410, R53 ;  /* 0x000054106c6c7816 */ /* 0x000fe20000000035 */
[----:B------:R-:W-:Y:S01]  /*34c0*/  IMAD.U32 R53, R105, 0x10000, RZ ;  /* 0x0001000069357824 */ /* 0x000fe200078e00ff */
[----:B------:R-:W-:Y:S01]  /*34d0*/  LOP3.LUT R47, R34, 0xffff0000, RZ, 0xc0, !PT ;  /* 0xffff0000222f7812 */ /* 0x000fe200078ec0ff */
[----:B------:R-:W-:Y:S01]  /*34e0*/  IMAD.U32 R51, R109, 0x10000, RZ ;  /* 0x000100006d337824 */ /* 0x000fe200078e00ff */
[----:B------:R-:W-:Y:S01]  /*34f0*/  LOP3.LUT R49, R35, 0xffff0000, RZ, 0xc0, !PT ;  /* 0xffff000023317812 */ /* 0x000fe200078ec0ff */
[----:B------:R-:W-:Y:S01]  /*3500*/  IMAD.U32 R34, R33, 0x10000, RZ ;  /* 0x0001000021227824 */ /* 0x000fe200078e00ff */
[----:B------:R-:W-:Y:S01]  /*3510*/  PRMT R110, R110, 0x5410, R55 ;  /* 0x000054106e6e7816 */ /* 0x000fe20000000037 */
[----:B------:R-:W-:Y:S01]  /*3520*/  FMUL.FTZ R57, R47, R53 ;  /* 0x000000352f397220 */ /* 0x000fe20000410000 */
[----:B------:R-:W-:Y:S01]  /*3530*/  LOP3.LUT R35, R33, 0xffff0000, RZ, 0xc0, !PT ;  /* 0xffff000021237812 */ /* 0x000fe200078ec0ff */
[-C--:B------:R-:W-:Y:S01]  /*3540*/  FMUL.FTZ R47, R47, R51.reuse ;  /* 0x000000332f2f7220 */ /* 0x080fe20000410000 */
[----:B------:R-:W-:Y:S01]  /*3550*/  LOP3.LUT R52, R108, 0xffff0000, RZ, 0xc0, !PT ;  /* 0xffff00006c347812 */ /* 0x000fe200078ec0ff */
[----:B------:R-:W-:Y:S01]  /*3560*/  IMAD.U32 R33, R32, 0x10000, RZ ;  /* 0x0001000020217824 */ /* 0x000fe200078e00ff */
[----:B------:R-:W-:Y:S01]  /*3570*/  LOP3.LUT R50, R110, 0xffff0000, RZ, 0xc0, !PT ;  /* 0xffff00006e327812 */ /* 0x000fe200078ec0ff */
[----:B------:R-:W-:Y:S01]  /*3580*/  FFMA.FTZ R57, R46, R51, -R57 ;  /* 0x000000332e397223 */ /* 0x000fe20000010839 */
[----:B------:R-:W-:Y:S01]  /*3590*/  LOP3.LUT R105, R105, 0xffff0000, RZ, 0xc0, !PT ;  /* 0xffff000069697812 */ /* 0x000fe200078ec0ff */
[----:B------:R-:W-:Y:S01]  /*35a0*/  FMUL.FTZ R55, R35, R52 ;  /* 0x0000003423377220 */ /* 0x000fe20000410000 */
[----:B------:R-:W-:Y:S01]  /*35b0*/  LOP3.LUT R109, R109, 0xffff0000, RZ, 0xc0, !PT ;  /* 0xffff00006d6d7812 */ /* 0x000fe200078ec0ff */
        /* <DEDUP_REMOVED lines=21> */
.L_x_4883:
[----:B------:R-:W-:Y:S05]  /*3710*/  BSYNC B2 ;  /* 0x0000000000027941 */ /* 0x000fea0003800000 */
.L_x_4882:
[----:B--2---:R3:W-:Y:S02]  /*3720*/  STG.E.128 desc[UR40][R44.64], R32 ;  /* 0x000000202c007986 */ /* 0x0047e4000c101d28 */
.L_x_4881:
[----:B------:R-:W-:Y:S05]  /*3730*/  BSYNC B1 ;  /* 0x0000000000017941 */ /* 0x000fea0003800000 */
.L_x_4880:
        /* <DEDUP_REMOVED lines=51> */
.L_x_4885:
[----:B------:R-:W-:Y:S05]  /*3a70*/  BSYNC B1 ;  /* 0x0000000000017941 */ /* 0x000fea0003800000 */
.L_x_4884:
[----:B--2---:R1:W-:Y:S01]  /*3a80*/  STG.E.128 desc[UR40][R44.64+0x40], R32 ;  /* 0x000040202c007986 */ /* 0x0043e2000c101d28 */
[----:B------:R-:W-:Y:S05]  /*3a90*/  BRA `(.L_x_4879) ;  /* 0x0000001400b47947 */ /* 0x000fea0003800000 */
.L_x_4863:
        /* <DEDUP_REMOVED lines=72> */
.L_x_4886:
        /* <DEDUP_REMOVED lines=9> */
.L_x_5161:
[----:B------:R-:W-:Y:S05]  /*3fb0*/  BSYNC B1 ;  /* 0x0000000000017941 */ /* 0x000fea0003800000 */
.L_x_4887:
        /* <DEDUP_REMOVED lines=32> */
[----:B------:R-:W-:Y:S01]  /*41c0*/  SHF.R.U64 R127, R40, 0x10, R41 ;  /* 0x00000010287f7819 */ /* 0x000fe20000001229 */
        /* <DEDUP_REMOVED lines=9> */
[-C--:B------:R-:W-:Y:S01]  /*4260*/  FMUL.FTZ R133, R43, R129.reuse ;  /* 0x000000812b857220 */ /* 0x080fe20000410000 */
[----:B------:R-:W-:Y:S01]  /*4270*/  LOP3.LUT R35, R53, 0xffff0000, RZ, 0xc0, !PT ;  /* 0xffff000035237812 */ /* 0x000fe200078ec0ff */
[-C--:B------:R-:W-:Y:S01]  /*4280*/  FMUL.FTZ R135, R43, R124.reuse ;  /* 0x0000007c2b877220 */ /* 0x080fe20000410000 */
[----:B------:R-:W-:Y:S01]  /*4290*/  LOP3.LUT R53, R57, 0xffff0000, RZ, 0xc0, !PT ;  /* 0xffff000039357812 */ /* 0x000fe200078ec0ff */
[----:B------:R-:W-:Y:S01]  /*42a0*/  FFMA.FTZ R133, R34, R124, -R133 ;  /* 0x0000007c22857223 */ /* 0x000fe20000010885 */
[----:B------:R-:W-:Y:S01]  /*42b0*/  PRMT R126, R114, 0x5432, R126 ;  /* 0x00005432727e7816 */ /* 0x000fe2000000007e */
[----:B------:R-:W-:Y:S01]  /*42c0*/  FFMA.FTZ R135, R34, R129, R135 ;  /* 0x0000008122877223 */ /* 0x000fe20000010087 */
[----:B------:R-:W-:Y:S01]  /*42d0*/  PRMT R131, R132, 0x5410, R131 ;  /* 0x0000541084837816 */ /* 0x000fe20000000083 */
[----:B------:R-:W-:Y:S01]  /*42e0*/  IMAD.U32 R57, R59, 0x10000, RZ ;  /* 0x000100003b397824 */ /* 0x000fe200078e00ff */
[----:B------:R-:W-:Y:S01]  /*42f0*/  LOP3.LUT R128, R128, 0xffff0000, RZ, 0xc0, !PT ;  /* 0xffff000080807812 */ /* 0x000fe200078ec0ff */
[----:B------:R-:W-:Y:S01]  /*4300*/  IMAD.U32 R34, R126, 0x10000, RZ ;  /* 0x000100007e227824 */ /* 0x000fe200078e00ff */
[----:B------:R-:W-:Y:S01]  /*4310*/  LOP3.LUT R124, R123, 0xffff0000, RZ, 0xc0, !PT ;  /* 0xffff00007b7c7812 */ /* 0x000fe200078ec0ff */
[----:B------:R-:W-:Y:S01]  /*4320*/  IMAD.U32 R43, R131, 0x10000, RZ ;  /* 0x00010000832b7824 */ /* 0x000fe200078e00ff */
[----:B------:R-:W-:Y:S01]  /*4330*/  SHF.R.U64 R122, R32, 0x10, R33 ;  /* 0x00000010207a7819 */ /* 0x000fe20000001221 */
[----:B------:R-:W-:Y:S01]  /*4340*/  FMUL.FTZ R132, R53, R128 ;  /* 0x0000008035847220 */ /* 0x000fe20000410000 */
[----:B------:R-:W-:Y:S01]  /*4350*/  FMUL.FTZ R136, R57, R34 ;  /* 0x0000002239887220 */ /* 0x000fe20000410000 */
[-C--:B------:R-:W-:Y:S01]  /*4360*/  FMUL.FTZ R134, R53, R124.reuse ;  /* 0x0000007c35867220 */ /* 0x080fe20000410000 */
[-C--:B------:R-:W-:Y:S01]  /*4370*/  FMUL.FTZ R53, R57, R43.reuse ;  /* 0x0000002b39357220 */ /* 0x080fe20000410000 */
[----:B------:R-:W-:Y:S01]  /*4380*/  FFMA.FTZ R132, R35, R124, -R132 ;  /* 0x0000007c23847223 */ /* 0x000fe20000010884 */
[----:B------:R-:W-:Y:S01]  /*4390*/  LOP3.LUT R59, R59, 0xffff0000, RZ, 0xc0, !PT ;  /* 0xffff00003b3b7812 */ /* 0x000fe200078ec0ff */
[C---:B------:R-:W-:Y:S01]  /*43a0*/  FFMA.FTZ R136, R40.reuse, R43, R136 ;  /* 0x0000002b28887223 */ /* 0x040fe20000010088 */
[----:B------:R-:W-:Y:S01]  /*43b0*/  LOP3.LUT R124, R131, 0xffff0000, RZ, 0xc0, !PT ;  /* 0xffff0000837c7812 */ /* 0x000fe200078ec0ff */
[----:B------:R-:W-:Y:S01]  /*43c0*/  FFMA.FTZ R123, R40, R34, -R53 ;  /* 0x00000022287b7223 */ /* 0x000fe20000010835 */
[----:B------:R-:W-:Y:S01]  /*43d0*/  LOP3.LUT R126, R126, 0xffff0000, RZ, 0xc0, !PT ;  /* 0xffff00007e7e7812 */ /* 0x000fe200078ec0ff */
[----:B------:R-:W-:Y:S01]  /*43e0*/  FFMA.FTZ R134, R35, R128, R134 ;  /* 0x0000008023867223 */ /* 0x000fe20000010086 */
[----:B------:R-:W-:Y:S01]  /*43f0*/  PRMT R122, R115, 0x5432, R122 ;  /* 0x00005432737a7816 */ /* 0x000fe2000000007a */
[----:B------:R-:W-:Y:S01]  /*4400*/  IMAD.U32 R40, R127, 0x10000, RZ ;  /* 0x000100007f287824 */ /* 0x000fe200078e00ff */
[----:B------:R-:W-:Y:S01]  /*4410*/  LOP3.LUT R41, R55, 0xffff0000, RZ, 0xc0, !PT ;  /* 0xffff000037297812 */ /* 0x000fe200078ec0ff */
[C---:B------:R-:W-:Y:S01]  /*4420*/  FMUL.FTZ R128, R59.reuse, R124 ;  /* 0x0000007c3b807220 */ /* 0x040fe20000410000 */
[----:B------:R-:W-:Y:S01]  /*4430*/  LOP3.LUT R56, R56, 0xffff0000, RZ, 0xc0, !PT ;  /* 0xffff000038387812 */ /* 0x000fe200078ec0ff */
[----:B------:R-:W-:Y:S01]  /*4440*/  FMUL.FTZ R138, R59, R126 ;  /* 0x0000007e3b8a7220 */ /* 0x000fe20000410000 */
[----:B------:R-:W-:Y:S01]  /*4450*/  LOP3.LUT R127, R127, 0xffff0000, RZ, 0xc0, !PT ;  /* 0xffff00007f7f7812 */ /* 0x000fe200078ec0ff */
[----:B------:R-:W-:-:S02]  /*4460*/  IMAD.U32 R34, R122, 0x10000, RZ ;  /* 0x000100007a227824 */ /* 0x000fc400078e00ff */
[C---:B------:R-:W-:Y:S01]  /*4470*/  FFMA.FTZ R128, R41.reuse, R126, -R128 ;  /* 0x0000007e29807223 */ /* 0x040fe20000010880 */
[C---:B------:R-:W-:Y:S01]  /*4480*/  IMAD.U32 R33, R52.reuse, 0x10000, RZ ;  /* 0x0001000034217824 */ /* 0x040fe200078e00ff */
[----:B------:R-:W-:Y:S01]  /*4490*/  LOP3.LUT R52, R52, 0xffff0000, RZ, 0xc0, !PT ;  /* 0xffff000034347812 */ /* 0x000fe200078ec0ff */
[----:B------:R-:W-:Y:S01]  /*44a0*/  FFMA.FTZ R59, R41, R124, R138 ;  /* 0x0000007c293b7223 */ /* 0x000fe2000001008a */
[----:B------:R-:W-:Y:S01]  /*44b0*/  LOP3.LUT R35, R122, 0xffff0000, RZ, 0xc0, !PT ;  /* 0xffff00007a237812 */ /* 0x000fe200078ec0ff */
[----:B------:R-:W-:Y:S01]  /*44c0*/  FMUL.FTZ R122, R42, R40 ;  /* 0x000000282a7a7220 */ /* 0x000fe20000410000 */
[----:B------:R-:W-:Y:S01]  /*44d0*/  PRMT R130, R116, 0x5432, R130 ;  /* 0x0000543274827816 */ /* 0x000fe20000000082 */
[-C--:B------:R-:W-:Y:S01]  /*44e0*/  FMUL.FTZ R43, R42, R34.reuse ;  /* 0x000000222a2b7220 */ /* 0x080fe20000410000 */
[----:B------:R-:W-:Y:S01]  /*44f0*/  FMUL.FTZ R41, R56, R127 ;  /* 0x0000007f38297220 */ /* 0x000fe20000410000 */
[----:B------:R-:W-:Y:S02]  /*4500*/  IMAD.U32 R55, R58, 0x10000, RZ ;  /* 0x000100003a377824 */ /* 0x000fe400078e00ff */
[C---:B------:R-:W-:Y:S01]  /*4510*/  FFMA.FTZ R122, R33.reuse, R34, -R122 ;  /* 0x00000022217a7223 */ /* 0x040fe2000001087a */
[----:B------:R-:W-:Y:S01]  /*4520*/  FFMA.FTZ R43, R33, R40, R43 ;  /* 0x00000028212b7223 */ /* 0x000fe2000001002b */
[-C--:B------:R-:W-:Y:S01]  /*4530*/  FMUL.FTZ R53, R56, R35.reuse ;  /* 0x0000002338357220 */ /* 0x080fe20000410000 */
[----:B------:R-:W-:Y:S01]  /*4540*/  FFMA.FTZ R41, R52, R35, -R41 ;  /* 0x0000002334297223 */ /* 0x000fe20000010829 */
[----:B------:R-:W-:Y:S01]  /*4550*/  LOP3.LUT R58, R58, 0xffff0000, RZ, 0xc0, !PT ;  /* 0xffff00003a3a7812 */ /* 0x000fe200078ec0ff */
[C---:B------:R-:W-:Y:S01]  /*4560*/  IMAD.U32 R34, R130.reuse, 0x10000, RZ ;  /* 0x0001000082227824 */ /* 0x040fe200078e00ff */
[----:B------:R-:W-:Y:S01]  /*4570*/  LOP3.LUT R35, R130, 0xffff0000, RZ, 0xc0, !PT ;  /* 0xffff000082237812 */ /* 0x000fe200078ec0ff */
[C---:B------:R-:W-:Y:S01]  /*4580*/  IMAD.U32 R33, R125.reuse, 0x10000, RZ ;  /* 0x000100007d217824 */ /* 0x040fe200078e00ff */
[----:B------:R-:W-:Y:S01]  /*4590*/  LOP3.LUT R125, R125, 0xffff0000, RZ, 0xc0, !PT ;  /* 0xffff00007d7d7812 */ /* 0x000fe200078ec0ff */
[----:B------:R-:W-:Y:S01]  /*45a0*/  FFMA.FTZ R52, R52, R127, R53 ;  /* 0x0000007f34347223 */ /* 0x000fe20000010035 */
[----:B------:R-:W-:-:S02]  /*45b0*/  IMAD.U32 R32, R54, 0x10000, RZ ;  /* 0x0001000036207824 */ /* 0x000fc400078e00ff */
[CC--:B------:R-:W-:Y:S01]  /*45c0*/  FMUL.FTZ R53, R55.reuse, R34.reuse ;  /* 0x0000002237357220 */ /* 0x0c0fe20000410000 */
[----:B------:R-:W-:Y:S01]  /*45d0*/  LOP3.LUT R54, R54, 0xffff0000, RZ, 0xc0, !PT ;  /* 0xffff000036367812 */ /* 0x000fe200078ec0ff */
[----:B------:R-:W-:Y:S01]  /*45e0*/  FMUL.FTZ R55, R55, R33 ;  /* 0x0000002137377220 */ /* 0x000fe20000410000 */
[C---:B------:R-:W-:Y:S01]  /*45f0*/  FMUL.FTZ R57, R58.reuse, R35 ;  /* 0x000000233a397220 */ /* 0x040fe20000410000 */
[----:B------:R-:W-:Y:S01]  /*4600*/  FMUL.FTZ R58, R58, R125 ;  /* 0x0000007d3a3a7220 */ /* 0x000fe20000410000 */
[C---:B------:R-:W-:Y:S01]  /*4610*/  FFMA.FTZ R53, R32.reuse, R33, -R53 ;  /* 0x0000002120357223 */ /* 0x040fe20000010835 */
[----:B------:R-:W-:Y:S01]  /*4620*/  FFMA.FTZ R55, R32, R34, R55 ;  /* 0x0000002220377223 */ /* 0x000fe20000010037 */
[C---:B------:R-:W-:Y:S01]  /*4630*/  FFMA.FTZ R32, R54.reuse, R125, -R57 ;  /* 0x0000007d36207223 */ /* 0x040fe20000010839 */
[----:B------:R-:W-:Y:S01]  /*4640*/  FFMA.FTZ R58, R54, R35, R58 ;  /* 0x00000023363a7223 */ /* 0x000fe2000001003a */
[----:B------:R-:W-:Y:S02]  /*4650*/  F2FP.BF16.F32.PACK_AB R132, R132, R133 ;  /* 0x000000858484723e */ /* 0x000fe400000010ff */
        /* <DEDUP_REMOVED lines=9> */
[----:B------:R-:W-:-:S07]  /*46f0*/  F2FP.BF16.F32.PACK_AB R59, R59, R136 ;  /* 0x000000883b3b723e */ /* 0x000fce00000010ff */
.L_x_4892:
[----:B------:R-:W-:Y:S05]  /*4700*/  BSYNC B2 ;  /* 0x0000000000027941 */ /* 0x000fea0003800000 */
.L_x_4891:
        /* <DEDUP_REMOVED lines=12> */
.L_x_4890:
[----:B------:R-:W-:Y:S05]  /*47d0*/  BSYNC B1 ;  /* 0x0000000000017941 */ /* 0x000fea0003800000 */
.L_x_4889:
        /* <DEDUP_REMOVED lines=117> */
.L_x_4894:
[----:B------:R-:W-:Y:S05]  /*4f30*/  BSYNC B1 ;  /* 0x0000000000017941 */ /* 0x000fea0003800000 */
.L_x_4893:
        /* <DEDUP_REMOVED lines=10> */
.L_x_4862:
[----:B------:R-:W-:-:S13]  /*4fe0*/  ISETP.NE.AND P3, PT, R208, 0x3, PT ;  /* 0x00000003d000780c */ /* 0x000fda0003f65270 */
[----:B------:R-:W-:Y:S05]  /*4ff0*/  @!P3 BRA `(.L_x_4895) ;  /* 0x000000000004b947 */ /* 0x000fea0003800000 */
[----:B------:R-:W-:Y:S01]  /*5000*/  BPT.TRAP 0x1 ;  /* 0x000000040000795c */ /* 0x000fe20000300000 */
.L_x_4895:
[----:B------:R-:W-:Y:S01]  /*5010*/  IMAD R96, R2, 0x8, R18 ;  /* 0x0000000802607824 */ /* 0x000fe200078e0212 */
[----:B------:R-:W-:Y:S01]  /*5020*/  SHF.L.U32 R107, R206, 0x1f, RZ ;  /* 0x0000001fce6b7819 */ /* 0x000fe200000006ff */
[----:B------:R-:W-:Y:S01]  /*5030*/  IMAD R106, R27, -0x60, R24 ;  /* 0xffffffa01b6a7824 */ /* 0x000fe200078e0218 */
[----:B------:R-:W-:Y:S02]  /*5040*/  BSSY B1, `(.L_x_4896) ;  /* 0x0000004000017945 */ /* 0x000fe40003800000 */
[----:B------:R-:W0:Y:S02]  /*5050*/  SYNCS.PHASECHK.TRANS64.TRYWAIT P4, [R96+URZ+0x22890], R107 ;  /* 0x0228906b600075a7 */ /* 0x000e24000808017f */
[----:B------:R-:W-:Y:S01]  /*5060*/  VIMNMX R106, R106, 0x60, PT ;  /* 0x000000606a6a7848 */ /* 0x000fe20003fe0100 */
[----:B0-----:R-:W-:Y:S06]  /*5070*/  @!P4 BRA `(.L_x_4897) ;  /* 0x000001580038c947 */ /* 0x001fec0003800000 */
.L_x_5162:
[----:B------:R-:W-:Y:S05]  /*5080*/  BSYNC B1 ;  /* 0x0000000000017941 */ /* 0x000fea0003800000 */
.L_x_4896:
        /* <DEDUP_REMOVED lines=8> */
.L_x_4899:
[----:B------:R-:W-:Y:S05]  /*5110*/  BSYNC B1 ;  /* 0x0000000000017941 */ /* 0x000fea0003800000 */
.L_x_4898:
[----:B------:R-:W-:Y:S05]  /*5120*/  @P4 BRA `(.L_x_4879) ;  /* 0x0000000000104947 */ /* 0x000fea0003800000 */
[----:B-1----:R-:W1:Y:S04]  /*5130*/  @!P1 LDS.128 R32, [R104+0x2000] ;  /* 0x0020000068209984 */ /* 0x002e680000000c00 */
[----:B------:R-:W2:Y:S04]  /*5140*/  @!P2 LDS.128 R40, [R102+0x2000] ;  /* 0x002000006628a984 */ /* 0x000ea80000000c00 */
[----:B-1----:R3:W-:Y:S04]  /*5150*/  @!P1 STG.E.128 desc[UR40][R44.64], R32 ;  /* 0x000000202c009986 */ /* 0x0027e8000c101d28 */
[----:B--2---:R3:W-:Y:S02]  /*5160*/  @!P2 STG.E.128 desc[UR40][R44.64+0x40], R40 ;  /* 0x000040282c00a986 */ /* 0x0047e4000c101d28 */
.L_x_4879:
[----:B------:R-:W-:Y:S05]  /*5170*/  BSYNC B0 ;  /* 0x0000000000007941 */ /* 0x000fea0003800000 */
.L_x_4861:
        /* <DEDUP_REMOVED lines=17> */
.L_x_4901:
[----:B------:R-:W-:Y:S05]  /*5290*/  BSYNC B0 ;  /* 0x0000000000007941 */ /* 0x000fea0003800000 */
.L_x_4900:
[----:B------:R-:W2:Y:S01]  /*52a0*/  SYNCS.PHASECHK.TRANS64.TRYWAIT P3, [R96+URZ+0x228b0], R107 ;  /* 0x0228b06b600075a7 */ /* 0x000ea2000806017f */
[----:B------:R-:W-:Y:S01]  /*52b0*/  ULDC UR44, c[0x0][0x320] ;  /* 0x0000c800002c7ab9 */ /* 0x000fe20000000800 */
[----:B------:R-:W-:Y:S01]  /*52c0*/  ULDC.64 UR38, c[0x0][0x328] ;  /* 0x0000ca0000267ab9 */ /* 0x000fe20000000a00 */
[----:B------:R-:W-:Y:S01]  /*52d0*/  ULDC.64 UR36, c[0x0][0x318] ;  /* 0x0000c60000247ab9 */ /* 0x000fe20000000a00 */
[----:B------:R-:W-:Y:S01]  /*52e0*/  BSSY B0, `(.L_x_4902) ;  /* 0x0000003000007945 */ /* 0x000fe20003800000 */
[----:B-1----:R-:W-:-:S03]  /*52f0*/  IMAD R32, R2, 0x6000, R79 ;  /* 0x0000600002207824 */ /* 0x002fc600078e024f */
[----:B--2---:R-:W-:Y:S05]  /*5300*/  @!P3 BRA `(.L_x_4903) ;  /* 0x0000015400a8b947 */ /* 0x004fea0003800000 */
.L_x_5163:
[----:B------:R-:W-:Y:S05]  /*5310*/  BSYNC B0 ;  /* 0x0000000000007941 */ /* 0x000fea0003800000 */
.L_x_4902:
        /* <DEDUP_REMOVED lines=39> */
.L_x_4905:
[----:B------:R-:W-:Y:S05]  /*5590*/  BSYNC B0 ;  /* 0x0000000000007941 */ /* 0x000fea0003800000 */
.L_x_4904:
        /* <DEDUP_REMOVED lines=37> */
.L_x_4907:
[----:B------:R-:W-:Y:S05]  /*57f0*/  BSYNC B0 ;  /* 0x0000000000007941 */ /* 0x000fea0003800000 */
.L_x_4906:
        /* <DEDUP_REMOVED lines=22> */
.L_x_4856:
[----:B------:R-:W0:Y:S01]  /*5960*/  LDC R0, c[0x0][0x448] ;  /* 0x00011200ff007b82 */ /* 0x000e220000000800 */
[----:B------:R-:W-:Y:S01]  /*5970*/  CS2R R6, SRZ ;  /* 0x0000000000067805 */ /* 0x000fe2000001ff00 */
[----:B------:R-:W-:Y:S01]  /*5980*/  IMAD.MOV.U32 R150, RZ, RZ, RZ ;  /* 0x000000ffff967224 */ /* 0x000fe200078e00ff */
        /* <DEDUP_REMOVED lines=18> */
[----:B----4-:R-:W-:Y:S02]  /*5ab0*/  CS2R R96, SRZ ;  /* 0x0000000000607805 */ /* 0x010fe4000001ff00 */
[----:B------:R-:W-:Y:S02]  /*5ac0*/  CS2R R88, SRZ ;  /* 0x0000000000587805 */ /* 0x000fe4000001ff00 */
[----:B------:R-:W-:Y:S02]  /*5ad0*/  CS2R R84, SRZ ;  /* 0x0000000000547805 */ /* 0x000fe4000001ff00 */
[----:B0-----:R-:W-:Y:S01]  /*5ae0*/  ISETP.NE.AND P1, PT, R0, 0x1, PT ;  /* 0x000000010000780c */ /* 0x001fe20003f25270 */
[----:B------:R-:W-:Y:S01]  /*5af0*/  VIADD R0, R210, 0x7f ;  /* 0x0000007fd2007836 */ /* 0x000fe20000000000 */
        /* <DEDUP_REMOVED lines=11> */
[----:B------:R-:W0:Y:S01]  /*5bb0*/  @P1 LDC R3, c[0x0][0x44c] ;  /* 0x00011300ff031b82 */ /* 0x000e220000000800 */
[----:B------:R-:W-:Y:S02]  /*5bc0*/  CS2R R58, SRZ ;  /* 0x00000000003a7805 */ /* 0x000fe4000001ff00 */
[----:B------:R-:W-:Y:S02]  /*5bd0*/  CS2R R56, SRZ ;  /* 0x0000000000387805 */ /* 0x000fe4000001ff00 */
[----:B------:R-:W-:-:S02]  /*5be0*/  CS2R R54, SRZ ;  /* 0x0000000000367805 */ /* 0x000fc4000001ff00 */
[----:B------:R-:W-:Y:S02]  /*5bf0*/  CS2R R52, SRZ ;  /* 0x0000000000347805 */ /* 0x000fe4000001ff00 */
[----:B------:R-:W-:Y:S02]  /*5c00*/  CS2R R168, SRZ ;  /* 0x0000000000a87805 */ /* 0x000fe4000001ff00 */
[----:B------:R-:W-:Y:S02]  /*5c10*/  CS2R R90, SRZ ;  /* 0x00000000005a7805 */ /* 0x000fe4000001ff00 */
[----:B------:R-:W-:Y:S01]  /*5c20*/  CS2R R86, SRZ ;  /* 0x0000000000567805 */ /* 0x000fe2000001ff00 */
[----:B------:R-:W1:Y:S01]  /*5c30*/  @P1 LDC R4, c[0x0][0x450] ;  /* 0x00011400ff041b82 */ /* 0x000e620000000800 */
        /* <DEDUP_REMOVED lines=14> */
[----:B------:R-:W-:Y:S01]  /*5d20*/  CS2R R48, SRZ ;  /* 0x0000000000307805 */ /* 0x000fe2000001ff00 */
[----:B0-----:R-:W-:Y:S01]  /*5d30*/  @P1 IMAD.HI.U32 R3, R0, R3, RZ ;  /* 0x0000000300031227 */ /* 0x001fe200078e00ff */
[----:B------:R-:W-:-:S02]  /*5d40*/  CS2R R42, SRZ ;  /* 0x00000000002a7805 */ /* 0x000fc4000001ff00 */
[----:B------:R-:W-:Y:S02]  /*5d50*/  CS2R R44, SRZ ;  /* 0x00000000002c7805 */ /* 0x000fe4000001ff00 */
[----:B------:R-:W-:Y:S02]  /*5d60*/  CS2R R40, SRZ ;  /* 0x0000000000287805 */ /* 0x000fe4000001ff00 */
[----:B------:R-:W-:Y:S02]  /*5d70*/  CS2R R34, SRZ ;  /* 0x0000000000227805 */ /* 0x000fe4000001ff00 */
[----:B------:R-:W-:Y:S02]  /*5d80*/  CS2R R36, SRZ ;  /* 0x0000000000247805 */ /* 0x000fe4000001ff00 */
[----:B------:R-:W-:Y:S02]  /*5d90*/  CS2R R32, SRZ ;  /* 0x0000000000207805 */ /* 0x000fe4000001ff00 */
[----:B------:R-:W-:-:S02]  /*5da0*/  CS2R R26, SRZ ;  /* 0x00000000001a7805 */ /* 0x000fc4000001ff00 */
[----:B-1----:R-:W-:Y:S01]  /*5db0*/  @P1 SHF.R.U32.HI R0, RZ, R4, R3 ;  /* 0x00000004ff001219 */ /* 0x002fe20000011603 */
[----:B------:R-:W-:Y:S01]  /*5dc0*/  IMAD.MOV.U32 R4, RZ, RZ, RZ ;  /* 0x000000ffff047224 */ /* 0x000fe200078e00ff */
[----:B------:R-:W-:-:S03]  /*5dd0*/  PLOP3.LUT P1, PT, PT, PT, PT, 0x80, 0x0 ;  /* 0x000000000000781c */ /* 0x000fc60003f2f070 */
[----:B------:R-:W-:Y:S01]  /*5de0*/  IMAD.IADD R0, R29, 0x1, R0 ;  /* 0x000000011d007824 */ /* 0x000fe200078e0200 */
[----:B------:R-:W-:-:S03]  /*5df0*/  CS2R R28, SRZ ;  /* 0x00000000001c7805 */ /* 0x000fc6000001ff00 */
[----:B------:R-:W-:-:S05]  /*5e00*/  IMAD.HI R0, R0, 0x2aaaaaab, RZ ;  /* 0x2aaaaaab00007827 */ /* 0x000fca00078e02ff */
[----:B------:R-:W-:-:S04]  /*5e10*/  SHF.R.U32.HI R3, RZ, 0x1f, R0 ;  /* 0x0000001fff037819 */ /* 0x000fc80000011600 */
[----:B------:R-:W-:Y:S01]  /*5e20*/  LEA.HI.SX32 R3, R0, R3, 0x1c ;  /* 0x0000000300037211 */ /* 0x000fe200078fe2ff */
[----:B------:R-:W-:-:S03]  /*5e30*/  IMAD.MOV.U32 R0, RZ, RZ, RZ ;  /* 0x000000ffff007224 */ /* 0x000fc600078e00ff */
[----:B------:R-:W-:Y:S01]  /*5e40*/  VIMNMX R216, R216, R3, PT ;  /* 0x00000003d8d87248 */ /* 0x000fe20003fe0100 */
[----:B------:R-:W-:-:S03]  /*5e50*/  IMAD.MOV.U32 R3, RZ, RZ, RZ ;  /* 0x000000ffff037224 */ /* 0x000fc600078e00ff */
[----:B------:R-:W-:Y:S01]  /*5e60*/  ISETP.GE.AND P2, PT, R216, 0x1, PT ;  /* 0x00000001d800780c */ /* 0x000fe20003f46270 */
[----:B------:R-:W-:-:S12]  /*5e70*/  @P0 BRA `(.L_x_4909) ;  /* 0x00000000000c0947 */ /* 0x000fd80003800000 */
[----:B------:R-:W0:Y:S01]  /*5e80*/  FENCE.VIEW.ASYNC.G ;  /* 0x00000000000073c6 */ /* 0x000e220000000100 */
[----:B------:R-:W-:Y:S05]  /*5e90*/  WARPSYNC.ALL ;  /* 0x0000000000007948 */ /* 0x000fea0003800000 */
[----:B0-----:R-:W-:Y:S06]  /*5ea0*/  BAR.ARV 0xc, 0x180 ;  /* 0x0306000000007b1d */ /* 0x001fec0000002000 */
.L_x_4909:
        /* <DEDUP_REMOVED lines=10> */
.L_x_5166:
        /* <DEDUP_REMOVED lines=26> */
.L_x_4913:
[----:B------:R-:W-:Y:S05]  /*60f0*/  BSYNC B6 ;  /* 0x0000000000067941 */ /* 0x000fea0003800000 */
.L_x_4912:
        /* <DEDUP_REMOVED lines=12> */
.L_x_4917:
[----:B-1----:R1:W2:Y:S02]  /*61c0*/  SYNCS.PHASECHK.TRANS64.TRYWAIT P0, [R18+URZ+0x22800], R3 ;  /* 0x02280003120075a7 */ /* 0x0022a4000800017f */
[----:B--2---:R-:W-:Y:S05]  /*61d0*/  @!P0 NANOSLEEP.SYNCS 0x989680 ;  /* 0x009896800000895d */ /* 0x004fea0003900000 */
[----:B------:R-:W2:Y:S02]  /*61e0*/  @!P0 SYNCS.PHASECHK.TRANS64 P0, [R18+URZ+0x22800], R3 ;  /* 0x02280003120085a7 */ /* 0x000ea4000800007f */
[----:B--2---:R-:W-:Y:S05]  /*61f0*/  @!P0 BRA `(.L_x_4917) ;  /* 0xfffffffc00f08947 */ /* 0x004fea000383ffff */
.L_x_4916:
[----:B------:R-:W-:Y:S05]  /*6200*/  BSYNC B0 ;  /* 0x0000000000007941 */ /* 0x000fea0003800000 */
.L_x_4915:
[----:B------:R-:W-:Y:S05]  /*6210*/  BRA `(.L_x_4918) ;  /* 0x0000002c00747947 */ /* 0x000fea0003800000 */
.L_x_4914:
        /* <DEDUP_REMOVED lines=30> */
.L_x_4920:
[----:B------:R-:W-:Y:S05]  /*6400*/  BSYNC B6 ;  /* 0x0000000000067941 */ /* 0x000fea0003800000 */
.L_x_4919:
[----:B------:R-:W-:Y:S01]  /*6410*/  ULDC.U8 UR4, c[0x0][0x410] ;  /* 0x0001040000047ab9 */ /* 0x000fe20000000000 */
[----:B------:R-:W-:Y:S01]  /*6420*/  BSSY B0, `(.L_x_4921) ;  /* 0x00002b4000007945 */ /* 0x000fe20003800000 */
[----:B------:R-:W-:Y:S01]  /*6430*/  ISETP.NE.AND P0, PT, RZ, UR4, PT ;  /* 0x00000004ff007c0c */ /* 0x000fe2000bf05270 */
[----:B------:R-:W-:-:S12]  /*6440*/  IMAD.IADD R34, R22, 0x1, R210 ;  /* 0x0000000116227824 */ /* 0x000fd800078e02d2 */
[----:B------:R-:W-:Y:S05]  /*6450*/  @!P0 BRA `(.L_x_4922) ;  /* 0x0000001400948947 */ /* 0x000fea0003800000 */
[----:B------:R-:W0:Y:S01]  /*6460*/  LDC R10, c[0x0][0x448] ;  /* 0x00011200ff0a7b82 */ /* 0x000e220000000800 */
[----:B------:R-:W-:Y:S01]  /*6470*/  IMAD R3, R237, 0x40, R34 ;  /* 0x00000040ed037824 */ /* 0x000fe200078e0222 */
[----:B------:R-:W-:Y:S01]  /*6480*/  ULDC.64 UR4, c[0x0][0x3f8] ;  /* 0x0000fe0000047ab9 */ /* 0x000fe20000000a00 */
[----:B------:R-:W-:Y:S01]  /*6490*/  ULDC.64 UR6, c[0x0][0x408] ;  /* 0x0001020000067ab9 */ /* 0x000fe20000000a00 */
[----:B------:R-:W-:Y:S02]  /*64a0*/  IMAD.MOV.U32 R6, RZ, RZ, R24 ;  /* 0x000000ffff067224 */ /* 0x000fe400078e0018 */
        /* <DEDUP_REMOVED lines=29> */
.L_x_5172:
        /* <DEDUP_REMOVED lines=8> */
[----:B------:R-:W4:Y:S01]  /*6700*/  LDL R9, [R1+0x8] ;  /* 0x0000080001097983 */ /* 0x000f220000100800 */
        /* <DEDUP_REMOVED lines=8> */
[----:B------:R-:W-:Y:S02]  /*6790*/  CS2R R30, SRZ ;  /* 0x00000000001e7805 */ /* 0x000fe4000001ff00 */
[----:B------:R-:W-:Y:S01]  /*67a0*/  CS2R R24, SRZ ;  /* 0x0000000000187805 */ /* 0x000fe2000001ff00 */
[----:B------:R-:W-:Y:S01]  /*67b0*/  @!P2 IMAD.WIDE R10, R204, 0x2, R10 ;  /* 0x00000002cc0aa825 */ /* 0x000fe200078e020a */
[-C--:B------:R-:W-:Y:S02]  /*67c0*/  @!P3 IADD3 R26, P0, R0, R33.reuse, RZ ;  /* 0x00000021001ab210 */ /* 0x080fe40007f1e0ff */
[----:B----4-:R-:W-:Y:S01]  /*67d0*/  @!P3 IADD3 R32, P1, R14, R33, RZ ;  /* 0x000000210e20b210 */ /* 0x010fe20007f3e0ff */
[----:B------:R-:W-:Y:S01]  /*67e0*/  @!P2 IMAD.WIDE R12, R204, 0x2, R14 ;  /* 0x00000002cc0ca825 */ /* 0x000fe200078e020e */
[----:B------:R1:W5:Y:S04]  /*67f0*/  @!P2 LD.E.64 R28, desc[UR40][R10.64] ;  /* 0x000000280a1ca980 */ /* 0x000368000c101b00 */
[----:B------:R1:W5:Y:S01]  /*6800*/  @!P2 LD.E.64 R30, desc[UR40][R12.64] ;  /* 0x000000280c1ea980 */ /* 0x000362000c101b00 */
[----:B------:R-:W-:-:S05]  /*6810*/  @!P3 SHF.L.U64.HI R20, R207, 0x1, R9 ;  /* 0x00000001cf14b819 */ /* 0x000fca0000010209 */
[--C-:B------:R-:W-:Y:S02]  /*6820*/  @!P3 IMAD.X R27, R3, 0x1, R20.reuse, P0 ;  /* 0x00000001031bb824 */ /* 0x100fe400000e0614 */
[----:B------:R-:W-:Y:S01]  /*6830*/  @!P3 IMAD.X R33, R5, 0x1, R20, P1 ;  /* 0x000000010521b824 */ /* 0x000fe200008e0614 */
[----:B------:R-:W-:Y:S02]  /*6840*/  CS2R R20, SRZ ;  /* 0x0000000000147805 */ /* 0x000fe4000001ff00 */
[----:B------:R1:W5:Y:S04]  /*6850*/  @!P3 LD.E.64 R24, desc[UR40][R26.64] ;  /* 0x000000281a18b980 */ /* 0x000368000c101b00 */
[----:B------:R1:W5:Y:S02]  /*6860*/  @!P3 LD.E.64 R20, desc[UR40][R32.64] ;  /* 0x000000282014b980 */ /* 0x000364000c101b00 */
.L_x_4925:
[----:B------:R-:W-:Y:S05]  /*6870*/  BSYNC B1 ;  /* 0x0000000000017941 */ /* 0x000fea0003800000 */
.L_x_4924:
        /* <DEDUP_REMOVED lines=10> */
[----:B------:R-:W-:Y:S01]  /*6920*/  IMAD.MOV.U32 R5, RZ, RZ, R24 ;  /* 0x000000ffff057224 */ /* 0x000fe200078e0018 */
[----:B------:R-:W-:Y:S01]  /*6930*/  PRMT R39, R39, 0x5410, R0 ;  /* 0x0000541027277816 */ /* 0x000fe20000000000 */
[----:B------:R-:W-:-:S03]  /*6940*/  IMAD.MOV.U32 R9, RZ, RZ, R25 ;  /* 0x000000ffff097224 */ /* 0x000fc600078e0019 */
[----:B------:R-:W-:Y:S02]  /*6950*/  PRMT R43, R43, 0x5410, R5 ;  /* 0x000054102b2b7816 */ /* 0x000fe40000000005 */
[----:B------:R-:W-:Y:S01]  /*6960*/  PRMT R42, R9, 0x5410, R3 ;  /* 0x00005410092a7816 */ /* 0x000fe20000000003 */
[----:B------:R-:W-:Y:S06]  /*6970*/  BRA.DIV UR4, `(.L_x_4926) ;  /* 0x0000014204cc7947 */ /* 0x000fec000b800000 */
[----:B------:R1:W2:Y:S04]  /*6980*/  SHFL.IDX PT, R3, R6, 0x1, 0x1c1f ;  /* 0x003c1f0006037f89 */ /* 0x0002a800000e0000 */
[----:B------:R1:W3:Y:S04]  /*6990*/  SHFL.IDX PT, R0, R4, 0x1, 0x1c1f ;  /* 0x003c1f0004007f89 */ /* 0x0002e800000e0000 */
[----:B------:R1:W0:Y:S04]  /*69a0*/  SHFL.IDX PT, R5, R8, 0x1, 0x1c1f ;  /* 0x003c1f0008057f89 */ /* 0x00022800000e0000 */
[----:B----4-:R1:W4:Y:S02]  /*69b0*/  SHFL.IDX PT, R14, R7, 0x1, 0x1c1f ;  /* 0x003c1f00070e7f89 */ /* 0x01032400000e0000 */
.L_x_5178:
        /* <DEDUP_REMOVED lines=12> */
[----:B------:R-:W4:Y:S01]  /*6a80*/  LDL R15, [R1+0x8] ;  /* 0x00000800010f7983 */ /* 0x000f220000100800 */
[----:B------:R-:W-:Y:S01]  /*6a90*/  ULDC UR4, c[0x0][0x3f4] ;  /* 0x0000fd0000047ab9 */ /* 0x000fe20000000800 */
[----:B---3--:R-:W-:Y:S01]  /*6aa0*/  IMAD.MOV.U32 R6, RZ, RZ, R0 ;  /* 0x000000ffff067224 */ /* 0x008fe200078e0000 */
[----:B------:R-:W-:Y:S01]  /*6ab0*/  ISETP.GE.AND P3, PT, R207, UR4, PT ;  /* 0x00000004cf007c0c */ /* 0x000fe2000bf66270 */
[----:B--2---:R-:W-:Y:S01]  /*6ac0*/  IMAD.MOV.U32 R7, RZ, RZ, R3 ;  /* 0x000000ffff077224 */ /* 0x004fe200078e0003 */
[----:B------:R-:W-:Y:S02]  /*6ad0*/  ISETP.GE.AND P2, PT, R204, UR4, PT ;  /* 0x00000004cc007c0c */ /* 0x000fe4000bf46270 */
[----:B------:R-:W-:-:S09]  /*6ae0*/  CS2R R12, SRZ ;  /* 0x00000000000c7805 */ /* 0x000fd2000001ff00 */
[C---:B------:R-:W-:Y:S01]  /*6af0*/  @!P3 IMAD.SHL.U32 R9, R207.reuse, 0x2, RZ ;  /* 0x00000002cf09b824 */ /* 0x040fe200078e00ff */
[----:B------:R-:W-:Y:S02]  /*6b00*/  CS2R R26, SRZ ;  /* 0x00000000001a7805 */ /* 0x000fe4000001ff00 */
[----:B------:R-:W-:Y:S01]  /*6b10*/  CS2R R10, SRZ ;  /* 0x00000000000a7805 */ /* 0x000fe2000001ff00 */
[----:B------:R-:W-:Y:S01]  /*6b20*/  @!P2 IMAD.WIDE R6, R204, 0x2, R6 ;  /* 0x00000002cc06a825 */ /* 0x000fe200078e0206 */
[-C--:B------:R-:W-:Y:S02]  /*6b30*/  @!P3 IADD3 R32, P0, R0, R9.reuse, RZ ;  /* 0x000000090020b210 */ /* 0x080fe40007f1e0ff */
[----:B----4-:R-:W-:Y:S02]  /*6b40*/  @!P3 IADD3 R4, P1, R14, R9, RZ ;  /* 0x000000090e04b210 */ /* 0x010fe40007f3e0ff */
[----:B------:R0:W5:Y:S01]  /*6b50*/  @!P2 LD.E.64 R12, desc[UR40][R6.64] ;  /* 0x00000028060ca980 */ /* 0x000162000c101b00 */
[----:B------:R-:W-:Y:S01]  /*6b60*/  @!P3 SHF.L.U64.HI R8, R207, 0x1, R15 ;  /* 0x00000001cf08b819 */ /* 0x000fe2000001020f */
[----:B------:R-:W-:-:S04]  /*6b70*/  IMAD.MOV.U32 R15, RZ, RZ, R5 ;  /* 0x000000ffff0f7224 */ /* 0x000fc800078e0005 */
[--C-:B------:R-:W-:Y:S02]  /*6b80*/  @!P3 IMAD.X R33, R3, 0x1, R8.reuse, P0 ;  /* 0x000000010321b824 */ /* 0x100fe400000e0608 */
[----:B------:R-:W-:Y:S01]  /*6b90*/  @!P3 IMAD.X R5, R5, 0x1, R8, P1 ;  /* 0x000000010505b824 */ /* 0x000fe200008e0608 */
[----:B------:R-:W-:Y:S01]  /*6ba0*/  CS2R R8, SRZ ;  /* 0x0000000000087805 */ /* 0x000fe2000001ff00 */
[----:B------:R-:W-:Y:S01]  /*6bb0*/  @!P2 IMAD.WIDE R14, R204, 0x2, R14 ;  /* 0x00000002cc0ea825 */ /* 0x000fe200078e020e */
[----:B------:R0:W5:Y:S04]  /*6bc0*/  @!P3 LD.E.64 R10, desc[UR40][R32.64] ;  /* 0x00000028200ab980 */ /* 0x000168000c101b00 */
[----:B------:R0:W5:Y:S04]  /*6bd0*/  @!P2 LD.E.64 R26, desc[UR40][R14.64] ;  /* 0x000000280e1aa980 */ /* 0x000168000c101b00 */
[----:B------:R0:W5:Y:S02]  /*6be0*/  @!P3 LD.E.64 R8, desc[UR40][R4.64] ;  /* 0x000000280408b980 */ /* 0x000164000c101b00 */
.L_x_4928:
[----:B------:R-:W-:Y:S05]  /*6bf0*/  BSYNC B1 ;  /* 0x0000000000017941 */ /* 0x000fea0003800000 */
.L_x_4927:
[----:B------:R-:W1:Y:S01]  /*6c00*/  SYNCS.PHASECHK.TRANS64.TRYWAIT P0, [R18+URZ+0x22800], R35 ;  /* 0x02280023120075a7 */ /* 0x000e62000800017f */
[----:B--2---:R-:W-:Y:S01]  /*6c10*/  LOP3.LUT R3, R34, 0x1c0, RZ, 0xc0, !PT ;  /* 0x000001c022037812 */ /* 0x004fe200078ec0ff */
[----:B0----5:R-:W-:Y:S01]  /*6c20*/  IMAD.MOV.U32 R4, RZ, RZ, R26 ;  /* 0x000000ffff047224 */ /* 0x021fe200078e001a */
[----:B------:R-:W-:Y:S01]  /*6c30*/  VIADDMNMX R40, R37, -R210, 0x80, PT ;  /* 0x0000008025287446 */ /* 0x000fe200038009d2 */
[----:B------:R-:W-:Y:S01]  /*6c40*/  IMAD.MOV.U32 R5, RZ, RZ, R9 ;  /* 0x000000ffff057224 */ /* 0x000fe200078e0009 */
[----:B---3--:R-:W-:Y:S01]  /*6c50*/  LOP3.LUT R0, R3, 0x18, R16, 0xf8, !PT ;  /* 0x0000001803007812 */ /* 0x008fe200078ef810 */
[----:B------:R-:W-:Y:S01]  /*6c60*/  IMAD.MOV.U32 R6, RZ, RZ, R12 ;  /* 0x000000ffff067224 */ /* 0x000fe200078e000c */
[----:B------:R-:W-:Y:S01]  /*6c70*/  SHF.R.U32.HI R3, RZ, 0x3, R3 ;  /* 0x00000003ff037819 */ /* 0x000fe20000011603 */
[----:B------:R-:W-:Y:S01]  /*6c80*/  BSSY B1, `(.L_x_4929) ;  /* 0x0000014000017945 */ /* 0x000fe20003800000 */
[----:B------:R-:W-:Y:S01]  /*6c90*/  PRMT R43, R4, 0x7610, R43 ;  /* 0x00007610042b7816 */ /* 0x000fe2000000002b */
[----:B------:R-:W-:Y:S01]  /*6ca0*/  IMAD.MOV.U32 R4, RZ, RZ, R8 ;  /* 0x000000ffff047224 */ /* 0x000fe200078e0008 */
[----:B------:R-:W-:Y:S01]  /*6cb0*/  LOP3.LUT R3, R0, R3, RZ, 0x3c, !PT ;  /* 0x0000000300037212 */ /* 0x000fe200078e3cff */
[----:B------:R-:W-:Y:S01]  /*6cc0*/  IMAD.MOV.U32 R0, RZ, RZ, R27 ;  /* 0x000000ffff007224 */ /* 0x000fe200078e001b */
[----:B------:R-:W-:-:S02]  /*6cd0*/  PRMT R46, R46, 0x5410, R6 ;  /* 0x000054102e2e7816 */ /* 0x000fc40000000006 */
[----:B------:R-:W-:Y:S01]  /*6ce0*/  PRMT R45, R45, 0x5410, R4 ;  /* 0x000054102d2d7816 */ /* 0x000fe20000000004 */
[----:B------:R-:W-:Y:S01]  /*6cf0*/  IMAD R3, R214, 0x200, R3 ;  /* 0x00000200d6037824 */ /* 0x000fe200078e0203 */
[----:B------:R-:W-:Y:S01]  /*6d00*/  PRMT R44, R5, 0x5410, R0 ;  /* 0x00005410052c7816 */ /* 0x000fe20000000000 */
[----:B------:R-:W-:Y:S01]  /*6d10*/  IMAD.MOV.U32 R0, RZ, RZ, R13 ;  /* 0x000000ffff007224 */ /* 0x000fe200078e000d */
[----:B------:R-:W-:Y:S01]  /*6d20*/  LOP3.LUT P2, RZ, R234, 0x4, RZ, 0xc0, !PT ;  /* 0x00000004eaff7812 */ /* 0x000fe2000784c0ff */
[----:B------:R-:W-:Y:S01]  /*6d30*/  IMAD.MOV.U32 R4, RZ, RZ, R10 ;  /* 0x000000ffff047224 */ /* 0x000fe200078e000a */
[----:B------:R-:W-:Y:S01]  /*6d40*/  ISETP.GE.AND P1, PT, R22, R40, PT ;  /* 0x000000281600720c */ /* 0x000fe20003f26270 */
[----:B------:R-:W-:Y:S01]  /*6d50*/  IMAD R3, R3, 0x2, R18 ;  /* 0x0000000203037824 */ /* 0x000fe200078e0212 */
[----:B------:R-:W-:Y:S01]  /*6d60*/  PRMT R45, R0, 0x7610, R45 ;  /* 0x00007610002d7816 */ /* 0x000fe2000000002d */
[----:B------:R-:W-:Y:S01]  /*6d70*/  IMAD.MOV.U32 R5, RZ, RZ, R11 ;  /* 0x000000ffff057224 */ /* 0x000fe200078e000b */
[----:B------:R-:W-:Y:S01]  /*6d80*/  PRMT R46, R4, 0x7610, R46 ;  /* 0x00007610042e7816 */ /* 0x000fe2000000002e */
[----:B------:R-:W-:-:S02]  /*6d90*/  VIADD R4, R3, 0x18400 ;  /* 0x0001840003047836 */ /* 0x000fc40000000000 */
[----:B------:R-:W-:Y:S01]  /*6da0*/  VIADD R0, R3, 0x18440 ;  /* 0x0001844003007836 */ /* 0x000fe20000000000 */
[----:B-1----:R-:W-:Y:S06]  /*6db0*/  @!P0 BRA `(.L_x_4930) ;  /* 0x00000140002c8947 */ /* 0x002fec0003800000 */
.L_x_5179:
[----:B------:R-:W-:Y:S05]  /*6dc0*/  BSYNC B1 ;  /* 0x0000000000017941 */ /* 0x000fea0003800000 */
.L_x_4929:
        /* <DEDUP_REMOVED lines=20> */
[----:B------:R-:W-:Y:S02]  /*6f10*/  PRMT R33, R38, 0x5410, R33 ;  /* 0x0000541026217816 */ /* 0x000fe40000000021 */
[----:B------:R-:W-:Y:S02]  /*6f20*/  LOP3.LUT R31, R31, 0xffff0000, RZ, 0xc0, !PT ;  /* 0xffff00001f1f7812 */ /* 0x000fe400078ec0ff */
        /* <DEDUP_REMOVED lines=33> */
.L_x_4934:
[----:B------:R-:W-:Y:S05]  /*7140*/  BSYNC B2 ;  /* 0x0000000000027941 */ /* 0x000fea0003800000 */
.L_x_4933:
        /* <DEDUP_REMOVED lines=47> */
.L_x_4932:
[----:B------:R-:W-:Y:S05]  /*7440*/  BSYNC B1 ;  /* 0x0000000000017941 */ /* 0x000fea0003800000 */
.L_x_4931:
        /* <DEDUP_REMOVED lines=53> */
.L_x_4937:
[----:B------:R-:W-:Y:S05]  /*77a0*/  BSYNC B1 ;  /* 0x0000000000017941 */ /* 0x000fea0003800000 */
.L_x_4936:
[----:B------:R-:W-:Y:S05]  /*77b0*/  @P1 BRA `(.L_x_4935) ;  /* 0x0000001400e81947 */ /* 0x000fea0003800000 */
[----:B-1----:R-:W1:Y:S01]  /*77c0*/  LDS.128 R4, [R0+0x2000] ;  /* 0x0020000000047984 */ /* 0x002e620000000c00 */
[----:B------:R-:W-:Y:S02]  /*77d0*/  SHF.R.U32.HI R15, RZ, 0x10, R9 ;  /* 0x00000010ff0f7819 */ /* 0x000fe40000011609 */
[----:B------:R-:W-:Y:S02]  /*77e0*/  SHF.R.U32.HI R12, RZ, 0x10, R11 ;  /* 0x00000010ff0c7819 */ /* 0x000fe4000001160b */
[----:B------:R-:W-:Y:S02]  /*77f0*/  PRMT R15, R44, 0x5410, R15 ;  /* 0x000054102c0f7816 */ /* 0x000fe4000000000f */
[----:B------:R-:W-:Y:S02]  /*7800*/  PRMT R12, R47, 0x5432, R12 ;  /* 0x000054322f0c7816 */ /* 0x000fe4000000000c */
[----:B----4-:R-:W-:Y:S01]  /*7810*/  SHF.R.U64 R14, R8, 0x10, R9 ;  /* 0x00000010080e7819 */ /* 0x010fe20000001209 */
[C---:B------:R-:W-:Y:S01]  /*7820*/  IMAD.U32 R20, R15.reuse, 0x10000, RZ ;  /* 0x000100000f147824 */ /* 0x040fe200078e00ff */
[----:B------:R-:W-:Y:S01]  /*7830*/  SHF.R.U64 R3, R10, 0x10, R11 ;  /* 0x000000100a037819 */ /* 0x000fe2000000120b */
[----:B------:R-:W-:Y:S01]  /*7840*/  IMAD.U32 R13, R12, 0x10000, RZ ;  /* 0x000100000c0d7824 */ /* 0x000fe200078e00ff */
[----:B------:R-:W-:-:S02]  /*7850*/  LOP3.LUT R15, R15, 0xffff0000, RZ, 0xc0, !PT ;  /* 0xffff00000f0f7812 */ /* 0x000fc400078ec0ff */
[----:B------:R-:W-:Y:S02]  /*7860*/  LOP3.LUT R12, R12, 0xffff0000, RZ, 0xc0, !PT ;  /* 0xffff00000c0c7812 */ /* 0x000fe400078ec0ff */
[----:B------:R-:W-:Y:S02]  /*7870*/  PRMT R11, R46, 0x5410, R3 ;  /* 0x000054102e0b7816 */ /* 0x000fe40000000003 */
[----:B------:R-:W-:Y:S02]  /*7880*/  PRMT R14, R45, 0x5432, R14 ;  /* 0x000054322d0e7816 */ /* 0x000fe4000000000e */
[C---:B-1----:R-:W-:Y:S01]  /*7890*/  LOP3.LUT R9, R6.reuse, 0xffff0000, RZ, 0xc0, !PT ;  /* 0xffff000006097812 */ /* 0x042fe200078ec0ff */
[C---:B------:R-:W-:Y:S01]  /*78a0*/  IMAD.U32 R10, R7.reuse, 0x10000, RZ ;  /* 0x00010000070a7824 */ /* 0x040fe200078e00ff */
[----:B------:R-:W-:Y:S01]  /*78b0*/  LOP3.LUT R7, R7, 0xffff0000, RZ, 0xc0, !PT ;  /* 0xffff000007077812 */ /* 0x000fe200078ec0ff */
[----:B------:R-:W-:Y:S02]  /*78c0*/  IMAD.U32 R8, R6, 0x10000, RZ ;  /* 0x0001000006087824 */ /* 0x000fe400078e00ff */
[C---:B------:R-:W-:Y:S01]  /*78d0*/  FMUL.FTZ R21, R9.reuse, R20 ;  /* 0x0000001409157220 */ /* 0x040fe20000410000 */
[----:B------:R-:W-:Y:S01]  /*78e0*/  FMUL.FTZ R9, R9, R13 ;  /* 0x0000000d09097220 */ /* 0x000fe20000410000 */
[----:B------:R-:W-:Y:S01]  /*78f0*/  FMUL.FTZ R25, R7, R15 ;  /* 0x0000000f07197220 */ /* 0x000fe20000410000 */
[----:B------:R-:W-:-:S02]  /*7900*/  IMAD.U32 R3, R4, 0x10000, RZ ;  /* 0x0001000004037824 */ /* 0x000fc400078e00ff */
[C---:B------:R-:W-:Y:S01]  /*7910*/  FFMA.FTZ R21, R8.reuse, R13, -R21 ;  /* 0x0000000d08157223 */ /* 0x040fe20000010815 */
[----:B------:R-:W-:Y:S01]  /*7920*/  FFMA.FTZ R20, R8, R20, R9 ;  /* 0x0000001408147223 */ /* 0x000fe20000010009 */
[-C--:B------:R-:W-:Y:S01]  /*7930*/  FMUL.FTZ R9, R7, R12.reuse ;  /* 0x0000000c07097220 */ /* 0x080fe20000410000 */
[C---:B------:R-:W-:Y:S01]  /*7940*/  IMAD.U32 R6, R5.reuse, 0x10000, RZ ;  /* 0x0001000005067824 */ /* 0x040fe200078e00ff */
[----:B------:R-:W-:Y:S01]  /*7950*/  LOP3.LUT R4, R4, 0xffff0000, RZ, 0xc0, !PT ;  /* 0xffff000004047812 */ /* 0x000fe200078ec0ff */
[C---:B------:R-:W-:Y:S01]  /*7960*/  IMAD.U32 R8, R14.reuse, 0x10000, RZ ;  /* 0x000100000e087824 */ /* 0x040fe200078e00ff */
        /* <DEDUP_REMOVED lines=20> */
.L_x_4922:
[----:B------:R-:W0:Y:S01]  /*7ab0*/  LDC R8, c[0x0][0x448] ;  /* 0x00011200ff087b82 */ /* 0x000e220000000800 */
[----:B------:R-:W-:Y:S01]  /*7ac0*/  IMAD R3, R237, 0x40, R34 ;  /* 0x00000040ed037824 */ /* 0x000fe200078e0222 */
[----:B------:R-:W-:Y:S01]  /*7ad0*/  ULDC.64 UR4, c[0x0][0x3f8] ;  /* 0x0000fe0000047ab9 */ /* 0x000fe20000000a00 */
[----:B------:R-:W-:Y:S01]  /*7ae0*/  ULDC.64 UR6, c[0x0][0x408] ;  /* 0x0001020000067ab9 */ /* 0x000fe20000000a00 */
[----:B------:R-:W-:Y:S02]  /*7af0*/  IMAD.MOV.U32 R20, RZ, RZ, R24 ;  /* 0x000000ffff147224 */ /* 0x000fe400078e0018 */
[----:B------:R-:W-:Y:S02]  /*7b00*/  IMAD.MOV.U32 R21, RZ, RZ, R27 ;  /* 0x000000ffff157224 */ /* 0x000fe400078e001b */
[----:B------:R-:W-:Y:S01]  /*7b10*/  IMAD.MOV.U32 R4, RZ, RZ, R38 ;  /* 0x000000ffff047224 */ /* 0x000fe200078e0026 */
        /* <DEDUP_REMOVED lines=66> */
[----:B------:R-:W-:Y:S02]  /*7f40*/  IMAD.MOV.U32 R13, RZ, RZ, R4 ;  /* 0x000000ffff0d7224 */ /* 0x000fe400078e0004 */
[----:B------:R-:W-:Y:S01]  /*7f50*/  IMAD.MOV.U32 R15, RZ, RZ, R5 ;  /* 0x000000ffff0f7224 */ /* 0x000fe200078e0005 */
[----:B------:R-:W-:-:S02]  /*7f60*/  PRMT R21, R11, 0x5410, R12 ;  /* 0x000054100b157816 */ /* 0x000fc4000000000c */
[----:B------:R-:W-:Y:S02]  /*7f70*/  PRMT R9, R9, 0x5410, R13 ;  /* 0x0000541009097816 */ /* 0x000fe4000000000d */
[----:B012---:R-:W-:-:S07]  /*7f80*/  PRMT R42, R15, 0x7610, R42 ;  /* 0x000076100f2a7816 */ /* 0x007fce000000002a */
.L_x_5189:
        /* <DEDUP_REMOVED lines=23> */
.L_x_4940:
[----:B------:R-:W-:Y:S05]  /*8100*/  BSYNC B1 ;  /* 0x0000000000017941 */ /* 0x000fea0003800000 */
.L_x_4939:
        /* <DEDUP_REMOVED lines=20> */
.L_x_5190:
[----:B------:R-:W-:Y:S05]  /*8250*/  BSYNC B1 ;  /* 0x0000000000017941 */ /* 0x000fea0003800000 */
.L_x_4941:
[----:B------:R-:W-:Y:S04]  /*8260*/  BSSY B1, `(.L_x_4943) ;  /* 0x000006a000017945 */ /* 0x000fe80003800000 */
[----:B------:R-:W-:Y:S05]  /*8270*/  @P2 BRA `(.L_x_4944) ;  /* 0x0000000400a02947 */ /* 0x000fea0003800000 */
[----:B------:R-:W-:Y:S01]  /*8280*/  IMAD.SHL.U32 R0, R234, 0x40, RZ ;  /* 0x00000040ea007824 */ /* 0x000fe200078e00ff */
[----:B------:R-:W-:Y:S01]  /*8290*/  SHF.R.U64 R20, R40, 0x10, R41 ;  /* 0x0000001028147819 */ /* 0x000fe20000001229 */
[----:B------:R-:W-:Y:S01]  /*82a0*/  IMAD.IADD R8, R16, 0x1, R37 ;  /* 0x0000000110087824 */ /* 0x000fe200078e0225 */
[----:B------:R-:W-:Y:S02]  /*82b0*/  SHF.R.U32.HI R40, RZ, 0x10, R41 ;  /* 0x00000010ff287819 */ /* 0x000fe40000011629 */
[----:B-1----:R-:W-:Y:S02]  /*82c0*/  LOP3.LUT R11, R0, 0x1c0, RZ, 0xc0, !PT ;  /* 0x000001c0000b7812 */ /* 0x002fe400078ec0ff */
[----:B------:R-:W-:Y:S02]  /*82d0*/  SHF.R.U64 R41, R6, 0x10, R7 ;  /* 0x0000001006297819 */ /* 0x000fe40000001207 */
[----:B------:R-:W-:Y:S02]  /*82e0*/  SHF.R.U32.HI R13, RZ, 0x3, R11 ;  /* 0x00000003ff0d7819 */ /* 0x000fe4000001160b */
[----:B------:R-:W-:-:S02]  /*82f0*/  LOP3.LUT R8, R11, 0x38, R8, 0xf8, !PT ;  /* 0x000000380b087812 */ /* 0x000fc400078ef808 */
[----:B------:R-:W-:Y:S02]  /*8300*/  LOP3.LUT R0, R11, 0x38, R16, 0xf8, !PT ;  /* 0x000000380b007812 */ /* 0x000fe400078ef810 */
[-C--:B------:R-:W-:Y:S02]  /*8310*/  LOP3.LUT R11, R8, R13.reuse, RZ, 0x3c, !PT ;  /* 0x0000000d080b7212 */ /* 0x080fe400078e3cff */
[----:B------:R-:W-:Y:S02]  /*8320*/  LOP3.LUT R3, R0, R13, RZ, 0x3c, !PT ;  /* 0x0000000d00037212 */ /* 0x000fe400078e3cff */
[----:B------:R-:W-:Y:S01]  /*8330*/  SHF.R.U64 R0, R38, 0x10, R39 ;  /* 0x0000001026007819 */ /* 0x000fe20000001227 */
[----:B------:R-:W-:Y:S01]  /*8340*/  IMAD R11, R214, 0x200, R11 ;  /* 0x00000200d60b7824 */ /* 0x000fe200078e020b */
[----:B------:R-:W-:Y:S01]  /*8350*/  SHF.R.U64 R44, R4, 0x10, R5 ;  /* 0x00000010042c7819 */ /* 0x000fe20000001205 */
[----:B------:R-:W-:Y:S01]  /*8360*/  IMAD R3, R214, 0x200, R3 ;  /* 0x00000200d6037824 */ /* 0x000fe200078e0203 */
[----:B------:R-:W-:Y:S01]  /*8370*/  PRMT R41, R21, 0x5410, R41 ;  /* 0x0000541015297816 */ /* 0x000fe20000000029 */
[--C-:B------:R-:W-:Y:S01]  /*8380*/  IMAD R49, R11, 0x2, R18.reuse ;  /* 0x000000020b317824 */ /* 0x100fe200078e0212 */
[----:B------:R-:W-:Y:S01]  /*8390*/  SHF.R.U32.HI R43, RZ, 0x10, R7 ;  /* 0x00000010ff2b7819 */ /* 0x000fe20000011607 */
        /* <DEDUP_REMOVED lines=8> */
[----:B------:R-:W-:Y:S02]  /*8420*/  SHF.R.U32.HI R45, RZ, 0x10, R5 ;  /* 0x00000010ff2d7819 */ /* 0x000fe40000011605 */
[----:B------:R-:W-:-:S02]  /*8430*/  PRMT R40, R10, 0x5410, R3 ;  /* 0x000054100a287816 */ /* 0x000fc40000000003 */
[----:B------:R-:W-:Y:S01]  /*8440*/  PRMT R43, R21, 0x5432, R43 ;  /* 0x00005432152b7816 */ /* 0x000fe2000000002b */
[----:B------:R-:W-:Y:S01]  /*8450*/  IMAD.U32 R21, R20, 0x10000, RZ ;  /* 0x0001000014157824 */ /* 0x000fe200078e00ff */
[----:B------:R-:W-:Y:S02]  /*8460*/  PRMT R45, R42, 0x5410, R45 ;  /* 0x000054102a2d7816 */ /* 0x000fe4000000002d */
[----:B------:R-:W-:Y:S02]  /*8470*/  LOP3.LUT R42, R41, 0xffff0000, RZ, 0xc0, !PT ;  /* 0xffff0000292a7812 */ /* 0x000fe400078ec0ff */
[----:B------:R-:W-:Y:S01]  /*8480*/  LOP3.LUT R20, R20, 0xffff0000, RZ, 0xc0, !PT ;  /* 0xffff000014147812 */ /* 0x000fe200078ec0ff */
[C---:B-1----:R-:W-:Y:S01]  /*8490*/  IMAD.U32 R8, R32.reuse, 0x10000, RZ ;  /* 0x0001000020087824 */ /* 0x042fe200078e00ff */
[----:B------:R-:W-:Y:S01]  /*84a0*/  LOP3.LUT R9, R32, 0xffff0000, RZ, 0xc0, !PT ;  /* 0xffff000020097812 */ /* 0x000fe200078ec0ff */
[C---:B------:R-:W-:Y:S01]  /*84b0*/  IMAD.U32 R10, R33.reuse, 0x10000, RZ ;  /* 0x00010000210a7824 */ /* 0x040fe200078e00ff */
[----:B------:R-:W-:Y:S01]  /*84c0*/  LOP3.LUT R32, R33, 0xffff0000, RZ, 0xc0, !PT ;  /* 0xffff000021207812 */ /* 0x000fe200078ec0ff */
[----:B------:R-:W-:Y:S01]  /*84d0*/  IMAD.U32 R33, R41, 0x10000, RZ ;  /* 0x0001000029217824 */ /* 0x000fe200078e00ff */
[C---:B0-----:R-:W-:Y:S01]  /*84e0*/  LOP3.LUT R3, R12.reuse, 0xffff0000, RZ, 0xc0, !PT ;  /* 0xffff00000c037812 */ /* 0x041fe200078ec0ff */
[----:B------:R-:W-:Y:S01]  /*84f0*/  IMAD.U32 R0, R12, 0x10000, RZ ;  /* 0x000100000c007824 */ /* 0x000fe200078e00ff */
[C---:B------:R-:W-:Y:S01]  /*8500*/  LOP3.LUT R12, R13.reuse, 0xffff0000, RZ, 0xc0, !PT ;  /* 0xffff00000d0c7812 */ /* 0x040fe200078ec0ff */
[----:B------:R-:W-:Y:S01]  /*8510*/  FMUL.FTZ R47, R8, R33 ;  /* 0x00000021082f7220 */ /* 0x000fe20000410000 */
[----:B------:R-:W-:Y:S01]  /*8520*/  IMAD.U32 R4, R13, 0x10000, RZ ;  /* 0x000100000d047824 */ /* 0x000fe200078e00ff */
[C---:B------:R-:W-:Y:S01]  /*8530*/  LOP3.LUT R6, R14.reuse, 0xffff0000, RZ, 0xc0, !PT ;  /* 0xffff00000e067812 */ /* 0x040fe200078ec0ff */
[----:B------:R-:W-:Y:S01]  /*8540*/  IMAD.U32 R5, R14, 0x10000, RZ ;  /* 0x000100000e057824 */ /* 0x000fe200078e00ff */
[C---:B------:R-:W-:Y:S01]  /*8550*/  LOP3.LUT R14, R15.reuse, 0xffff0000, RZ, 0xc0, !PT ;  /* 0xffff00000f0e7812 */ /* 0x040fe200078ec0ff */
[----:B------:R-:W-:Y:S01]  /*8560*/  IMAD.U32 R7, R15, 0x10000, RZ ;  /* 0x000100000f077824 */ /* 0x000fe200078e00ff */
[C---:B------:R-:W-:Y:S01]  /*8570*/  LOP3.LUT R13, R34.reuse, 0xffff0000, RZ, 0xc0, !PT ;  /* 0xffff0000220d7812 */ /* 0x040fe200078ec0ff */
[----:B------:R-:W-:-:S02]  /*8580*/  IMAD.U32 R11, R34, 0x10000, RZ ;  /* 0x00010000220b7824 */ /* 0x000fc400078e00ff */
[-C--:B------:R-:W-:Y:S01]  /*8590*/  FMUL.FTZ R41, R8, R21.reuse ;  /* 0x0000001508297220 */ /* 0x080fe20000410000 */
[C---:B------:R-:W-:Y:S01]  /*85a0*/  IMAD.U32 R15, R35.reuse, 0x10000, RZ ;  /* 0x00010000230f7824 */ /* 0x040fe200078e00ff */
[----:B------:R-:W-:Y:S01]  /*85b0*/  LOP3.LUT R34, R35, 0xffff0000, RZ, 0xc0, !PT ;  /* 0xffff000023227812 */ /* 0x000fe200078ec0ff */
[----:B------:R-:W-:Y:S01]  /*85c0*/  FFMA.FTZ R47, R0, R21, -R47 ;  /* 0x00000015002f7223 */ /* 0x000fe2000001082f */
[----:B------:R-:W-:Y:S02]  /*85d0*/  IMAD.U32 R35, R43, 0x10000, RZ ;  /* 0x000100002b237824 */ /* 0x000fe400078e00ff */
[C---:B------:R-:W-:Y:S01]  /*85e0*/  FMUL.FTZ R8, R9.reuse, R42 ;  /* 0x0000002a09087220 */ /* 0x040fe20000410000 */
[----:B------:R-:W-:Y:S02]  /*85f0*/  IMAD.U32 R21, R38, 0x10000, RZ ;  /* 0x0001000026157824 */ /* 0x000fe400078e00ff */
[----:B------:R-:W-:Y:S01]  /*8600*/  FFMA.FTZ R41, R0, R33, R41 ;  /* 0x0000002100297223 */ /* 0x000fe20000010029 */
[-C--:B------:R-:W-:Y:S01]  /*8610*/  FMUL.FTZ R0, R9, R20.reuse ;  /* 0x0000001409007220 */ /* 0x080fe20000410000 */
[----:B------:R-:W-:Y:S01]  /*8620*/  FFMA.FTZ R20, R3, R20, -R8 ;  /* 0x0000001403147223 */ /* 0x000fe20000010808 */
[C---:B------:R-:W-:Y:S01]  /*8630*/  FMUL.FTZ R9, R10.reuse, R35 ;  /* 0x000000230a097220 */ /* 0x040fe20000410000 */
[----:B------:R-:W-:Y:S01]  /*8640*/  LOP3.LUT R43, R43, 0xffff0000, RZ, 0xc0, !PT ;  /* 0xffff00002b2b7812 */ /* 0x000fe200078ec0ff */
[----:B------:R-:W-:Y:S01]  /*8650*/  FMUL.FTZ R10, R10, R21 ;  /* 0x000000150a0a7220 */ /* 0x000fe20000410000 */
[----:B------:R-:W-:-:S02]  /*8660*/  IMAD.U32 R8, R44, 0x10000, RZ ;  /* 0x000100002c087824 */ /* 0x000fc400078e00ff */
[----:B------:R-:W-:Y:S01]  /*8670*/  FFMA.FTZ R42, R3, R42, R0 ;  /* 0x0000002a032a7223 */ /* 0x000fe20000010000 */
[----:B------:R-:W-:Y:S01]  /*8680*/  LOP3.LUT R3, R38, 0xffff0000, RZ, 0xc0, !PT ;  /* 0xffff000026037812 */ /* 0x000fe200078ec0ff */
[C---:B------:R-:W-:Y:S01]  /*8690*/  FFMA.FTZ R9, R4.reuse, R21, -R9 ;  /* 0x0000001504097223 */ /* 0x040fe20000010809 */
[----:B------:R-:W-:Y:S01]  /*86a0*/  FFMA.FTZ R35, R4, R35, R10 ;  /* 0x0000002304237223 */ /* 0x000fe2000001000a */
[----:B------:R-:W-:Y:S02]  /*86b0*/  IMAD.U32 R0, R39, 0x10000, RZ ;  /* 0x0001000027007824 */ /* 0x000fe400078e00ff */
[----:B------:R-:W-:Y:S01]  /*86c0*/  FMUL.FTZ R38, R11, R8 ;  /* 0x000000080b267220 */ /* 0x000fe20000410000 */
[C---:B------:R-:W-:Y:S01]  /*86d0*/  FMUL.FTZ R21, R32.reuse, R43 ;  /* 0x0000002b20157220 */ /* 0x040fe20000410000 */
[----:B------:R-:W-:Y:S02]  /*86e0*/  IMAD.U32 R10, R45, 0x10000, RZ ;  /* 0x000100002d0a7824 */ /* 0x000fe400078e00ff */
[----:B------:R-:W-:Y:S01]  /*86f0*/  FMUL.FTZ R33, R32, R3 ;  /* 0x0000000320217220 */ /* 0x000fe20000410000 */
[----:B------:R-:W-:-:S02]  /*8700*/  IMAD.U32 R4, R40, 0x10000, RZ ;  /* 0x0001000028047824 */ /* 0x000fc400078e00ff */
[-C--:B------:R-:W-:Y:S01]  /*8710*/  FMUL.FTZ R11, R11, R0.reuse ;  /* 0x000000000b0b7220 */ /* 0x080fe20000410000 */
[----:B------:R-:W-:Y:S01]  /*8720*/  FFMA.FTZ R38, R5, R0, -R38 ;  /* 0x0000000005267223 */ /* 0x000fe20000010826 */
[----:B------:R-:W-:Y:S01]  /*8730*/  LOP3.LUT R44, R44, 0xffff0000, RZ, 0xc0, !PT ;  /* 0xffff00002c2c7812 */ /* 0x000fe200078ec0ff */
[----:B------:R-:W-:Y:S01]  /*8740*/  FFMA.FTZ R32, R12, R3, -R21 ;  /* 0x000000030c207223 */ /* 0x000fe20000010815 */
[C---:B------:R-:W-:Y:S01]  /*8750*/  FMUL.FTZ R46, R15.reuse, R10 ;  /* 0x0000000a0f2e7220 */ /* 0x040fe20000410000 */
[----:B------:R-:W-:Y:S01]  /*8760*/  FMUL.FTZ R0, R15, R4 ;  /* 0x000000040f007220 */ /* 0x000fe20000410000 */
[----:B------:R-:W-:Y:S01]  /*8770*/  LOP3.LUT R39, R39, 0xffff0000, RZ, 0xc0, !PT ;  /* 0xffff000027277812 */ /* 0x000fe200078ec0ff */
[----:B------:R-:W-:Y:S01]  /*8780*/  FFMA.FTZ R11, R5, R8, R11 ;  /* 0x00000008050b7223 */ /* 0x000fe2000001000b */
[----:B------:R-:W-:Y:S01]  /*8790*/  LOP3.LUT R45, R45, 0xffff0000, RZ, 0xc0, !PT ;  /* 0xffff00002d2d7812 */ /* 0x000fe200078ec0ff */
[C---:B------:R-:W-:Y:S01]  /*87a0*/  FFMA.FTZ R46, R7.reuse, R4, -R46 ;  /* 0x00000004072e7223 */ /* 0x040fe2000001082e */
[----:B------:R-:W-:Y:S01]  /*87b0*/  LOP3.LUT R3, R40, 0xffff0000, RZ, 0xc0, !PT ;  /* 0xffff000028037812 */ /* 0x000fe200078ec0ff */
[----:B------:R-:W-:Y:S01]  /*87c0*/  FFMA.FTZ R0, R7, R10, R0 ;  /* 0x0000000a07007223 */ /* 0x000fe20000010000 */
[CC--:B------:R-:W-:Y:S01]  /*87d0*/  FMUL.FTZ R5, R13.reuse, R44.reuse ;  /* 0x0000002c0d057220 */ /* 0x0c0fe20000410000 */
[----:B------:R-:W-:Y:S01]  /*87e0*/  FMUL.FTZ R13, R13, R39 ;  /* 0x000000270d0d7220 */ /* 0x000fe20000410000 */
[C---:B------:R-:W-:Y:S01]  /*87f0*/  FMUL.FTZ R7, R34.reuse, R45 ;  /* 0x0000002d22077220 */ /* 0x040fe20000410000 */
[----:B------:R-:W-:Y:S01]  /*8800*/  FMUL.FTZ R34, R34, R3 ;  /* 0x0000000322227220 */ /* 0x000fe20000410000 */
        /* <DEDUP_REMOVED lines=15> */
.L_x_4944:
[----:B------:R-:W-:Y:S05]  /*8900*/  BSYNC B1 ;  /* 0x0000000000017941 */ /* 0x000fea0003800000 */
.L_x_4943:
        /* <DEDUP_REMOVED lines=12> */
[--C-:B------:R-:W-:Y:S02]  /*89d0*/  SHF.R.U64 R30, R24, 0x10, R25.reuse ;  /* 0x00000010181e7819 */ /* 0x100fe40000001219 */
[----:B------:R-:W-:Y:S02]  /*89e0*/  SHF.R.U32.HI R32, RZ, 0x10, R25 ;  /* 0x00000010ff207819 */ /* 0x000fe40000011619 */
[----:B------:R-:W-:Y:S02]  /*89f0*/  PRMT R30, R50, 0x5432, R30 ;  /* 0x00005432321e7816 */ /* 0x000fe4000000001e */
[----:B------:R-:W-:-:S02]  /*8a00*/  SHF.R.U32.HI R0, RZ, 0x10, R29 ;  /* 0x00000010ff007819 */ /* 0x000fc4000001161d */
[----:B------:R-:W-:Y:S02]  /*8a10*/  PRMT R25, R53, 0x5432, R12 ;  /* 0x0000543235197816 */ /* 0x000fe4000000000c */
[----:B------:R-:W-:Y:S01]  /*8a20*/  SHF.R.U32.HI R29, RZ, 0x10, R31 ;  /* 0x00000010ff1d7819 */ /* 0x000fe2000001161f */
[----:B------:R-:W-:Y:S01]  /*8a30*/  IMAD.U32 R31, R30, 0x10000, RZ ;  /* 0x000100001e1f7824 */ /* 0x000fe200078e00ff */
[----:B------:R-:W-:Y:S02]  /*8a40*/  PRMT R32, R51, 0x5432, R32 ;  /* 0x0000543233207816 */ /* 0x000fe40000000020 */
[--C-:B------:R-:W-:Y:S02]  /*8a50*/  SHF.R.U32.HI R35, RZ, 0x10, R27.reuse ;  /* 0x00000010ff237819 */ /* 0x100fe4000001161b */
[----:B------:R-:W-:Y:S01]  /*8a60*/  SHF.R.U64 R34, R26, 0x10, R27 ;  /* 0x000000101a227819 */ /* 0x000fe2000000121b */
[----:B------:R-:W-:Y:S01]  /*8a70*/  IMAD.U32 R26, R25, 0x10000, RZ ;  /* 0x00010000191a7824 */ /* 0x000fe200078e00ff */
[----:B------:R-:W-:Y:S01]  /*8a80*/  PRMT R27, R54, 0x5432, R0 ;  /* 0x00005432361b7816 */ /* 0x000fe20000000000 */
[----:B------:R-:W-:Y:S01]  /*8a90*/  IMAD.U32 R33, R32, 0x10000, RZ ;  /* 0x0001000020217824 */ /* 0x000fe200078e00ff */
[----:B------:R-:W-:-:S02]  /*8aa0*/  PRMT R35, R50, 0x5410, R35 ;  /* 0x0000541032237816 */ /* 0x000fc40000000023 */
        /* <DEDUP_REMOVED lines=14> */
[----:B------:R-:W-:Y:S01]  /*8b90*/  IMAD.U32 R21, R10, 0x10000, RZ ;  /* 0x000100000a157824 */ /* 0x000fe200078e00ff */
[----:B------:R-:W-:-:S03]  /*8ba0*/  PRMT R28, R13, 0x5432, R28 ;  /* 0x000054320d1c7816 */ /* 0x000fc6000000001c */
        /* <DEDUP_REMOVED lines=59> */
.L_x_4935:
[----:B------:R-:W-:Y:S05]  /*8f60*/  BSYNC B0 ;  /* 0x0000000000007941 */ /* 0x000fea0003800000 */
.L_x_4921:
        /* <DEDUP_REMOVED lines=8> */
.L_x_4918:
        /* <DEDUP_REMOVED lines=8> */
.L_x_4945:
[----:B------:R-:W-:Y:S01]  /*9070*/  IMAD R21, R19, 0x8, R18 ;  /* 0x0000000813157824 */ /* 0x000fe200078e0212 */
[----:B------:R-:W-:-:S04]  /*9080*/  SHF.L.U32 R72, R23, 0x1f, RZ ;  /* 0x0000001f17487819 */ /* 0x000fc800000006ff */
[----:B------:R2:W0:Y:S01]  /*9090*/  SYNCS.PHASECHK.TRANS64.TRYWAIT P2, [R21+URZ+0x22830], R72 ;  /* 0x02283048150075a7 */ /* 0x000422000804017f */
[----:B------:R-:W-:Y:S05]  /*90a0*/  @!P0 BRA `(.L_x_4946) ;  /* 0x0000000000048947 */ /* 0x000fea0003800000 */
[----:B------:R-:W-:Y:S01]  /*90b0*/  BPT.TRAP 0x1 ;  /* 0x000000040000795c */ /* 0x000fe20000300000 */
.L_x_4946:
[----:B0--3--:R-:W0:Y:S01]  /*90c0*/  S2R R3, SR_TID.X ;  /* 0x0000000000037919 */ /* 0x009e220000002100 */
[----:B------:R-:W-:-:S05]  /*90d0*/  VIADD R0, R18, 0x1c400 ;  /* 0x0001c40012007836 */ /* 0x000fca0000000000 */
[----:B------:R-:W-:-:S04]  /*90e0*/  SHF.R.U32.HI R0, RZ, 0x4, R0 ;  /* 0x00000004ff007819 */ /* 0x000fc80000011600 */
[----:B------:R-:W-:Y:S02]  /*90f0*/  LOP3.LUT R0, R0, 0x3fff, RZ, 0xc0, !PT ;  /* 0x00003fff00007812 */ /* 0x000fe400078ec0ff */
[----:B0-----:R-:W-:-:S04]  /*9100*/  LOP3.LUT R3, R3, 0x7f, RZ, 0xc0, !PT ;  /* 0x0000007f03037812 */ /* 0x001fc800078ec0ff */
[----:B------:R-:W-:Y:S01]  /*9110*/  ISETP.NE.AND P1, PT, R3, RZ, PT ;  /* 0x000000ff0300720c */ /* 0x000fe20003f25270 */
[----:B------:R-:W-:-:S12]  /*9120*/  @P2 BRA `(.L_x_4947) ;  /* 0x0000000000082947 */ /* 0x000fd80003800000 */
[----:B------:R-:W0:Y:S02]  /*9130*/  SYNCS.PHASECHK.TRANS64.TRYWAIT P2, [R21+URZ+0x22830], R72 ;  /* 0x02283048150075a7 */ /* 0x000e24000804017f */
[----:B0-----:R-:W-:Y:S05]  /*9140*/  @!P2 BRA `(.L_x_4948) ;  /* 0x0000012000d8a947 */ /* 0x001fea0003800000 */
.L_x_4947:
[----:B------:R-:W-:Y:S05]  /*9150*/  WARPSYNC.ALL ;  /* 0x0000000000007948 */ /* 0x000fea0003800000 */
[----:B------:R-:W-:-:S05]  /*9160*/  LOP3.LUT R20, R0, 0x10000, RZ, 0xfc, !PT ;  /* 0x0001000000147812 */ /* 0x000fca00078efcff */
[----:B------:R-:W-:Y:S01]  /*9170*/  IMAD R4, R19, 0x300, R20 ;  /* 0x0000030013047824 */ /* 0x000fe200078e0214 */
[----:B------:R-:W-:Y:S01]  /*9180*/  LOP3.LUT R6, R36, 0x10000, RZ, 0xfc, !PT ;  /* 0x0001000024067812 */ /* 0x000fe200078efcff */
[----:B------:R-:W-:Y:S01]  /*9190*/  IMAD.MOV.U32 R5, RZ, RZ, 0x40000040 ;  /* 0x40000040ff057424 */ /* 0x000fe200078e00ff */
[----:B------:R-:W3:Y:S01]  /*91a0*/  LDL.LU R3, [R1+0x4] ;  /* 0x0000040001037983 */ /* 0x000ee20000300800 */
[----:B------:R-:W-:Y:S01]  /*91b0*/  IMAD.MOV.U32 R7, RZ, RZ, 0x40000040 ;  /* 0x40000040ff077424 */ /* 0x000fe200078e00ff */
[C---:B------:R-:W-:Y:S01]  /*91c0*/  R2UR UR6, R4.reuse ;  /* 0x00000000040672ca */ /* 0x040fe200000e0000 */
[----:B-----5:R-:W-:Y:S01]  /*91d0*/  WARPGROUP.ARRIVE ;  /* 0x00000000000079c5 */ /* 0x020fe20000000000 */
[----:B------:R-:W-:Y:S01]  /*91e0*/  R2UR UR7, R5 ;  /* 0x00000000050772ca */ /* 0x000fe200000e0000 */
[----:B------:R-:W-:Y:S01]  /*91f0*/  VIADD R8, R4, 0x2 ;  /* 0x0000000204087836 */ /* 0x000fe20000000000 */
[C---:B------:R-:W-:Y:S01]  /*9200*/  R2UR UR4, R6.reuse ;  /* 0x00000000060472ca */ /* 0x040fe200000e0000 */
[C---:B----4-:R-:W-:Y:S01]  /*9210*/  VIADD R14, R6.reuse, 0x2 ;  /* 0x00000002060e7836 */ /* 0x050fe20000000000 */
[----:B------:R-:W-:Y:S01]  /*9220*/  R2UR UR5, R7 ;  /* 0x00000000070572ca */ /* 0x000fe200000e0000 */
[----:B------:R-:W-:Y:S01]  /*9230*/  IMAD.MOV.U32 R9, RZ, RZ, 0x40000040 ;  /* 0x40000040ff097424 */ /* 0x000fe200078e00ff */
[----:B------:R-:W4:Y:S01]  /*9240*/  LDC R0, c[0x0][0x448] ;  /* 0x00011200ff007b82 */ /* 0x000f220000000800 */
[----:B------:R-:W-:Y:S01]  /*9250*/  IMAD.MOV.U32 R15, RZ, RZ, 0x40000040 ;  /* 0x40000040ff0f7424 */ /* 0x000fe200078e00ff */
[----:B------:R-:W0:Y:S01]  /*9260*/  S2R R74, SR_TID.X ;  /* 0x00000000004a7919 */ /* 0x000e220000002100 */
[----:B------:R-:W-:-:S02]  /*9270*/  VIADD R12, R6, 0x4 ;  /* 0x00000004060c7836 */ /* 0x000fc40000000000 */
[----:B------:R-:W-:Y:S02]  /*9280*/  IMAD.MOV.U32 R13, RZ, RZ, 0x40000040 ;  /* 0x40000040ff0d7424 */ /* 0x000fe400078e00ff */
[----:B------:R-:W-:Y:S02]  /*9290*/  VIADD R10, R6, 0x6 ;  /* 0x00000006060a7836 */ /* 0x000fe40000000000 */
[----:B------:R-:W-:Y:S02]  /*92a0*/  IMAD.MOV.U32 R5, RZ, RZ, 0x40000040 ;  /* 0x40000040ff057424 */ /* 0x000fe400078e00ff */
        /* <DEDUP_REMOVED lines=8> */
[----:B------:R-:W-:Y:S01]  /*9330*/  IMAD.MOV.U32 R11, RZ, RZ, 0x40000040 ;  /* 0x40000040ff0b7424 */ /* 0x000fe200078e00ff */
[----:B----4-:R-:W-:Y:S01]  /*9340*/  ISETP.NE.AND P2, PT, R0, 0x1, PT ;  /* 0x000000010000780c */ /* 0x010fe20003f45270 */
[----:B------:R-:W-:Y:S01]  /*9350*/  IMAD.IADD R0, R217, 0x1, R210 ;  /* 0x00000001d9007824 */ /* 0x000fe200078e02d2 */
[----:B0-----:R-:W-:-:S04]  /*9360*/  SHF.R.U32.HI R74, RZ, 0x7, R74 ;  /* 0x00000007ff4a7819 */ /* 0x001fc8000001164a */
[----:B------:R-:W-:Y:S01]  /*9370*/  IADD3 R176, -R74, 0xb, RZ ;  /* 0x0000000b4ab07810 */ /* 0x000fe20007ffe1ff */
        /* <DEDUP_REMOVED lines=11> */
[----:B------:R-:W-:Y:S01]  /*9430*/  R2UR UR7, R5 ;  /* 0x00000000050772ca */ /* 0x000fe200000e0000 */
[----:B------:R-:W0:Y:S01]  /*9440*/  @P2 LDC R4, c[0x0][0x450] ;  /* 0x00011400ff042b82 */ /* 0x000e220000000800 */
[----:B------:R-:W-:Y:S02]  /*9450*/  R2UR UR4, R10 ;  /* 0x000000000a0472ca */ /* 0x000fe400000e0000 */
[----:B------:R-:W-:Y:S02]  /*9460*/  R2UR UR5, R11 ;  /* 0x000000000b0572ca */ /* 0x000fe400000e0000 */
[----:B---3--:R-:W-:-:S04]  /*9470*/  LOP3.LUT R3, R3, 0xfff7ffff, RZ, 0xc0, !PT ;  /* 0xfff7ffff03037812 */ /* 0x008fc800078ec0ff */
[----:B------:R-:W-:-:S05]  /*9480*/  @P2 LOP3.LUT R3, R3, 0x80000, RZ, 0xfc, !PT ;  /* 0x0008000003032812 */ /* 0x000fca00078efcff */
[----:B------:R3:W-:Y:S02]  /*9490*/  STL [R1+0x4], R3 ;  /* 0x0000040301007387 */ /* 0x0007e40000100800 */
[----:B---3--:R-:W3:Y:S01]  /*94a0*/  @P2 LDC R3, c[0x0][0x44c] ;  /* 0x00011300ff032b82 */ /* 0x008ee20000000800 */
[----:B------:R-:W-:Y:S02]  /*94b0*/  WARPGROUP.DEPBAR.LE gsb0, 0x0 ;  /* 0x00008000000079c5 */ /* 0x000fe40000010000 */
[----:B------:R-:W-:Y:S01]  /*94c0*/  WARPGROUP.ARRIVE ;  /* 0x00000000000079c5 */ /* 0x000fe20000000000 */
[----:B---3--:R-:W-:-:S05]  /*94d0*/  @P2 IMAD.HI.U32 R3, R0, R3, RZ ;  /* 0x0000000300032227 */ /* 0x008fca00078e00ff */
[----:B------:R-:W-:Y:S01]  /*94e0*/  HGMMA.64x96x16.F32.BF16 R24, gdesc[UR4], R24, gsb0 ;  /* 0x01600000041879f0 */ /* 0x000fe20008001818 */
[----:B0-----:R-:W-:Y:S01]  /*94f0*/  @P2 SHF.R.U32.HI R0, RZ, R4, R3 ;  /* 0x00000004ff002219 */ /* 0x001fe20000011603 */
[----:B------:R-:W-:Y:S01]  /*9500*/  IMAD R3, R216, -0x60, R213 ;  /* 0xffffffa0d8037824 */ /* 0x000fe200078e02d5 */
[----:B------:R-:W-:-:S03]  /*9510*/  ULDC UR4, c[0x0][0x988] ;  /* 0x0002620000047ab9 */ /* 0x000fc60000000800 */
[----:B------:R-:W0:Y:S01]  /*9520*/  SHFL.IDX PT, R5, R0, 0x1, 0x1c1f ;  /* 0x003c1f0000057f89 */ /* 0x000e2200000e0000 */
[----:B------:R-:W-:-:S03]  /*9530*/  VIADD R3, R3, 0x60 ;  /* 0x0000006003037836 */ /* 0x000fc60000000000 */
[----:B------:R-:W3:Y:S01]  /*9540*/  SHFL.IDX PT, R0, R0, RZ, 0x1c1f ;  /* 0x001c1fff00007589 */ /* 0x000ee200000e0000 */
[----:B------:R-:W-:-:S05]  /*9550*/  IMAD R4, R218, -0x2, R3 ;  /* 0xfffffffeda047824 */ /* 0x000fca00078e0203 */
[----:B------:R-:W-:-:S04]  /*9560*/  IADD3 R3, -R211, 0x1, R4 ;  /* 0x00000001d3037810 */ /* 0x000fc80007ffe104 */
[----:B0-----:R-:W-:-:S04]  /*9570*/  VIADDMNMX R5, R5, R3, R4, PT ;  /* 0x0000000305057246 */ /* 0x001fc80003800104 */
[C---:B------:R-:W-:Y:S02]  /*9580*/  ISETP.GT.AND P3, PT, R5.reuse, RZ, PT ;  /* 0x000000ff0500720c */ /* 0x040fe40003f64270 */
[C---:B------:R-:W-:Y:S02]  /*9590*/  ISETP.GT.AND P4, PT, R5.reuse, 0x1, PT ;  /* 0x000000010500780c */ /* 0x040fe40003f84270 */
[----:B------:R-:W-:Y:S02]  /*95a0*/  ISETP.GT.AND P2, PT, R5, 0x8, PT ;  /* 0x000000080500780c */ /* 0x000fe40003f44270 */
[----:B---3--:R-:W-:Y:S01]  /*95b0*/  VIADDMNMX R3, R0, R3, R4, PT ;  /* 0x0000000300037246 */ /* 0x008fe20003800104 */
[----:B------:R-:W-:Y:S01]  /*95c0*/  IMAD.U32 R0, RZ, RZ, UR4 ;  /* 0x00000004ff007e24 */ /* 0x000fe2000f8e00ff */
[----:B------:R-:W-:Y:S02]  /*95d0*/  WARPGROUP.DEPBAR.LE gsb0, 0x0 ;  /* 0x00008000000079c5 */ /* 0x000fe40000010000 */
[----:B------:R-:W-:-:S02]  /*95e0*/  FSEL R73, R26, -INF , P3 ;  /* 0xff8000001a497808 */ /* 0x000fc40001800000 */
[----:B------:R-:W-:Y:S01]  /*95f0*/  FSEL R26, R27, -INF , P4 ;  /* 0xff8000001b1a7808 */ /* 0x000fe20002000000 */
[----:B------:R0:W-:Y:S06]  /*9600*/  BAR.ARV R176, 0x100 ;  /* 0x000400b00000751d */ /* 0x0001ec0000002000 */
        /* <DEDUP_REMOVED lines=63> */
[----:B------:R-:W-:Y:S02]  /*9a00*/  FSEL R71, R71, -INF , P3 ;  /* 0xff80000047477808 */ /* 0x000fe40001800000 */
[----:B------:R-:W-:Y:S02]  /*9a10*/  FMNMX.FTZ R8, R115, R8, !PT ;  /* 0x0000000873087209 */ /* 0x000fe40007810000 */
[----:B------:R-:W-:Y:S02]  /*9a20*/  ISETP.GT.AND P3, PT, R3, RZ, PT ;  /* 0x000000ff0300720c */ /* 0x000fe40003f64270 */
[----:B------:R-:W-:Y:S02]  /*9a30*/  FMNMX.FTZ R5, R71, R8, !PT ;  /* 0x0000000847057209 */ /* 0x000fe40007810000 */
[C---:B------:R-:W-:Y:S02]  /*9a40*/  ISETP.GT.AND P4, PT, R3.reuse, 0x1, PT ;  /* 0x000000010300780c */ /* 0x040fe40003f84270 */
[----:B------:R-:W-:Y:S01]  /*9a50*/  ISETP.GT.AND P2, PT, R3, 0x8, PT ;  /* 0x000000080300780c */ /* 0x000fe20003f44270 */
[----:B------:R-:W3:Y:S01]  /*9a60*/  SHFL.BFLY PT, R8, R5, 0x2, 0x1f ;  /* 0x0c401f0005087f89 */ /* 0x000ee200000e0000 */
[----:B------:R-:W-:-:S02]  /*9a70*/  FSEL R9, R24, -INF , P3 ;  /* 0xff80000018097808 */ /* 0x000fc40001800000 */
[----:B------:R-:W-:Y:S02]  /*9a80*/  FSEL R25, R25, -INF , P4 ;  /* 0xff80000019197808 */ /* 0x000fe40002000000 */
[----:B------:R-:W-:Y:S02]  /*9a90*/  ISETP.GT.AND P3, PT, R3, 0x9, PT ;  /* 0x000000090300780c */ /* 0x000fe40003f64270 */
[----:B------:R-:W-:Y:S02]  /*9aa0*/  FMNMX.FTZ R4, R9, R25, !PT ;  /* 0x0000001909047209 */ /* 0x000fe40007810000 */
[----:B------:R-:W-:Y:S02]  /*9ab0*/  FSEL R29, R29, -INF , P3 ;  /* 0xff8000001d1d7808 */ /* 0x000fe40001800000 */
[----:B------:R-:W-:-:S04]  /*9ac0*/  ISETP.GT.AND P3, PT, R3, 0x11, PT ;  /* 0x000000110300780c */ /* 0x000fc80003f64270 */
[----:B------:R-:W-:Y:S02]  /*9ad0*/  FSEL R33, R33, -INF , P3 ;  /* 0xff80000021217808 */ /* 0x000fe40001800000 */
[----:B------:R-:W-:-:S04]  /*9ae0*/  ISETP.GT.AND P3, PT, R3, 0x19, PT ;  /* 0x000000190300780c */ /* 0x000fc80003f64270 */
[----:B------:R-:W-:Y:S02]  /*9af0*/  FSEL R37, R37, -INF , P3 ;  /* 0xff80000025257808 */ /* 0x000fe40001800000 */
[----:B------:R-:W-:Y:S02]  /*9b00*/  ISETP.GT.AND P3, PT, R3, 0x21, PT ;  /* 0x000000210300780c */ /* 0x000fe40003f64270 */
[----:B---3--:R-:W-:Y:S02]  /*9b10*/  FMNMX.FTZ R27, R5, R8, !PT ;  /* 0x00000008051b7209 */ /* 0x008fe40007810000 */
[----:B------:R-:W-:Y:S02]  /*9b20*/  FSEL R41, R41, -INF , P3 ;  /* 0xff80000029297808 */ /* 0x000fe40001800000 */
[----:B------:R-:W-:Y:S01]  /*9b30*/  ISETP.GT.AND P3, PT, R3, 0x29, PT ;  /* 0x000000290300780c */ /* 0x000fe20003f64270 */
[----:B------:R-:W3:Y:S03]  /*9b40*/  SHFL.BFLY PT, R8, R27, 0x1, 0x1f ;  /* 0x0c201f001b087f89 */ /* 0x000ee600000e0000 */
        /* <DEDUP_REMOVED lines=11> */
[----:B------:R-:W-:Y:S01]  /*9c00*/  FMUL.FTZ R5, R8, R0 ;  /* 0x0000000008057220 */ /* 0x000fe20000410000 */
[----:B------:R-:W-:-:S02]  /*9c10*/  FMNMX.FTZ R4, R27, R4, !PT ;  /* 0x000000041b047209 */ /* 0x000fc40007810000 */
[----:B------:R-:W-:Y:S02]  /*9c20*/  FSEL R31, R32, -INF , P2 ;  /* 0xff800000201f7808 */ /* 0x000fe40001000000 */
[----:B------:R-:W-:Y:S02]  /*9c30*/  FMNMX.FTZ R4, R29, R4, !PT ;  /* 0x000000041d047209 */ /* 0x000fe40007810000 */
[----:B------:R-:W-:Y:S02]  /*9c40*/  ISETP.GT.AND P2, PT, R3, 0x18, PT ;  /* 0x000000180300780c */ /* 0x000fe40003f44270 */
[----:B------:R-:W-:Y:S02]  /*9c50*/  FMNMX.FTZ R4, R31, R4, !PT ;  /* 0x000000041f047209 */ /* 0x000fe40007810000 */
[----:B------:R-:W-:Y:S02]  /*9c60*/  FSEL R35, R36, -INF , P2 ;  /* 0xff80000024237808 */ /* 0x000fe40001000000 */
[----:B------:R-:W-:-:S02]  /*9c70*/  FMNMX.FTZ R24, R33, R4, !PT ;  /* 0x0000000421187209 */ /* 0x000fc40007810000 */
[----:B------:R-:W-:Y:S02]  /*9c80*/  FSETP.NEU.FTZ.AND P4, PT, R8, -INF , PT ;  /* 0xff8000000800780b */ /* 0x000fe40003f9d000 */
[----:B------:R-:W-:Y:S02]  /*9c90*/  ISETP.GT.AND P2, PT, R3, 0x20, PT ;  /* 0x000000200300780c */ /* 0x000fe40003f44270 */
[----:B------:R-:W-:Y:S02]  /*9ca0*/  FMNMX.FTZ R24, R35, R24, !PT ;  /* 0x0000001823187209 */ /* 0x000fe40007810000 */
[----:B------:R-:W-:Y:S02]  /*9cb0*/  FSEL R34, R5, RZ, P4 ;  /* 0x000000ff05227208 */ /* 0x000fe40002000000 */
[----:B------:R-:W-:Y:S02]  /*9cc0*/  FSEL R39, R40, -INF , P2 ;  /* 0xff80000028277808 */ /* 0x000fe40001000000 */
[----:B------:R-:W-:Y:S01]  /*9cd0*/  FMNMX.FTZ R24, R37, R24, !PT ;  /* 0x0000001825187209 */ /* 0x000fe20007810000 */
[-CC-:B------:R-:W-:Y:S01]  /*9ce0*/  FFMA.FTZ R26, R26, R0.reuse, -R34.reuse ;  /* 0x000000001a1a7223 */ /* 0x180fe20000010822 */
[----:B------:R-:W-:Y:S01]  /*9cf0*/  ISETP.GT.AND P2, PT, R3, 0x28, PT ;  /* 0x000000280300780c */ /* 0x000fe20003f44270 */
[--C-:B------:R-:W-:Y:S01]  /*9d00*/  FFMA.FTZ R201, R73, R0, -R34.reuse ;  /* 0x0000000049c97223 */ /* 0x100fe20000010822 */
[----:B------:R-:W-:Y:S01]  /*9d10*/  FMNMX.FTZ R24, R39, R24, !PT ;  /* 0x0000001827187209 */ /* 0x000fe20007810000 */
[----:B------:R3:W-:Y:S01]  /*9d20*/  MUFU.EX2 R4, R26 ;  /* 0x0000001a00047308 */ /* 0x0007e20000000800 */
[----:B------:R-:W-:Y:S01]  /*9d30*/  FSEL R43, R44, -INF , P2 ;  /* 0xff8000002c2b7808 */ /* 0x000fe20001000000 */
[-CC-:B------:R-:W-:Y:S01]  /*9d40*/  FFMA.FTZ R203, R75, R0.reuse, -R34.reuse ;  /* 0x000000004bcb7223 */ /* 0x180fe20000010822 */
[----:B------:R-:W-:Y:S01]  /*9d50*/  ISETP.GT.AND P2, PT, R3, 0x30, PT ;  /* 0x000000300300780c */ /* 0x000fe20003f44270 */
[-CC-:B------:R-:W-:Y:S01]  /*9d60*/  FFMA.FTZ R77, R77, R0.reuse, -R34.reuse ;  /* 0x000000004d4d7223 */ /* 0x180fe20000010822 */
[----:B------:R-:W-:Y:S01]  /*9d70*/  FSEL R61, R61, -INF , P3 ;  /* 0xff8000003d3d7808 */ /* 0x000fe20001800000 */
[--C-:B------:R-:W-:Y:S01]  /*9d80*/  FFMA.FTZ R153, R79, R0, -R34.reuse ;  /* 0x000000004f997223 */ /* 0x100fe20000010822 */
[----:B------:R-:W-:Y:S01]  /*9d90*/  FSEL R47, R48, -INF , P2 ;  /* 0xff800000302f7808 */ /* 0x000fe20001000000 */
[----:B------:R-:W4:Y:S01]  /*9da0*/  MUFU.EX2 R201, R201 ;  /* 0x000000c900c97308 */ /* 0x000f220000000800 */
[----:B---3--:R-:W-:Y:S01]  /*9db0*/  FMNMX.FTZ R26, R41, R24, !PT ;  /* 0x00000018291a7209 */ /* 0x008fe20007810000 */
[-CC-:B------:R-:W-:Y:S01]  /*9dc0*/  FFMA.FTZ R81, R81, R0.reuse, -R34.reuse ;  /* 0x0000000051517223 */ /* 0x180fe20000010822 */
[----:B------:R-:W-:Y:S01]  /*9dd0*/  ISETP.GT.AND P2, PT, R3, 0x38, PT ;  /* 0x000000380300780c */ /* 0x000fe20003f44270 */
[--C-:B------:R-:W-:Y:S01]  /*9de0*/  FFMA.FTZ R155, R83, R0, -R34.reuse ;  /* 0x00000000539b7223 */ /* 0x100fe20000010822 */
[----:B------:R-:W-:Y:S01]  /*9df0*/  FMNMX.FTZ R26, R43, R26, !PT ;  /* 0x0000001a2b1a7209 */ /* 0x000fe20007810000 */
[--C-:B------:R-:W-:Y:S01]  /*9e00*/  FFMA.FTZ R85, R85, R0, -R34.reuse ;  /* 0x0000000055557223 */ /* 0x100fe20000010822 */
[----:B------:R-:W-:Y:S01]  /*9e10*/  FSEL R51, R52, -INF , P2 ;  /* 0xff80000034337808 */ /* 0x000fe20001000000 */
[----:B------:R-:W-:Y:S01]  /*9e20*/  MUFU.EX2 R203, R203 ;  /* 0x000000cb00cb7308 */ /* 0x000fe20000000800 */
[----:B------:R-:W-:Y:S01]  /*9e30*/  FMNMX.FTZ R26, R45, R26, !PT ;  /* 0x0000001a2d1a7209 */ /* 0x000fe20007810000 */
[-CC-:B------:R-:W-:Y:S01]  /*9e40*/  FFMA.FTZ R157, R87, R0.reuse, -R34.reuse ;  /* 0x00000000579d7223 */ /* 0x180fe20000010822 */
[----:B------:R-:W-:Y:S01]  /*9e50*/  ISETP.GT.AND P2, PT, R3, 0x40, PT ;  /* 0x000000400300780c */ /* 0x000fe20003f44270 */
[--C-:B------:R-:W-:Y:S01]  /*9e60*/  FFMA.FTZ R89, R89, R0, -R34.reuse ;  /* 0x0000000059597223 */ /* 0x100fe20000010822 */
[----:B------:R-:W-:Y:S01]  /*9e70*/  FMNMX.FTZ R26, R47, R26, !PT ;  /* 0x0000001a2f1a7209 */ /* 0x000fe20007810000 */
[----:B------:R-:W-:Y:S01]  /*9e80*/  FFMA.FTZ R91, R91, R0, -R34 ;  /* 0x000000005b5b7223 */ /* 0x000fe20000010822 */
[----:B------:R-:W-:Y:S01]  /*9e90*/  FSEL R55, R56, -INF , P2 ;  /* 0xff80000038377808 */ /* 0x000fe20001000000 */
[----:B------:R-:W-:Y:S01]  /*9ea0*/  MUFU.EX2 R24, R77 ;  /* 0x0000004d00187308 */ /* 0x000fe20000000800 */
[----:B------:R-:W-:Y:S01]  /*9eb0*/  FMNMX.FTZ R28, R49, R26, !PT ;  /* 0x0000001a311c7209 */ /* 0x000fe20007810000 */
[----:B----4-:R-:W-:Y:S01]  /*9ec0*/  FADD.FTZ R48, R201, R4 ;  /* 0x00000004c9307221 */ /* 0x010fe20000010000 */
        /* <DEDUP_REMOVED lines=11> */
[--C-:B------:R-:W-:Y:S01]  /*9f80*/  FFMA.FTZ R101, R101, R0, -R34.reuse ;  /* 0x0000000065657223 */ /* 0x100fe20000010822 */
[----:B------:R-:W-:Y:S01]  /*9f90*/  ISETP.GT.AND P3, PT, R3, 0x51, PT ;  /* 0x000000510300780c */ /* 0x000fe20003f64270 */
[----:B------:R-:W-:Y:S01]  /*9fa0*/  MUFU.EX2 R26, R81 ;  /* 0x00000051001a7308 */ /* 0x000fe20000000800 */
[----:B------:R-:W-:Y:S01]  /*9fb0*/  FMNMX.FTZ R30, R57, R28, !PT ;  /* 0x0000001c391e7209 */ /* 0x000fe20007810000 */
[-CC-:B------:R-:W-:Y:S01]  /*9fc0*/  FFMA.FTZ R103, R103, R0.reuse, -R34.reuse ;  /* 0x0000000067677223 */ /* 0x180fe20000010822 */
[----:B------:R-:W-:Y:S01]  /*9fd0*/  FSEL R63, R64, -INF , P2 ;  /* 0xff800000403f7808 */ /* 0x000fe20001000000 */
        /* <DEDUP_REMOVED lines=10> */
[-CC-:B------:R-:W-:Y:S01]  /*a080*/  FFMA.FTZ R113, R113, R0.reuse, -R34.reuse ;  /* 0x0000000071717223 */ /* 0x180fe20000010822 */
[----:B------:R-:W-:Y:S01]  /*a090*/  ISETP.GT.AND P3, PT, R3, 0x59, PT ;  /* 0x000000590300780c */ /* 0x000fe20003f64270 */
[----:B------:R-:W-:Y:S01]  /*a0a0*/  MUFU.EX2 R28, R85 ;  /* 0x00000055001c7308 */ /* 0x000fe20000000800 */
[----:B------:R-:W-:Y:S01]  /*a0b0*/  FSEL R67, R68, -INF , P2 ;  /* 0xff80000044437808 */ /* 0x000fe20001000000 */
[--C-:B------:R-:W-:Y:S01]  /*a0c0*/  FFMA.FTZ R115, R115, R0, -R34.reuse ;  /* 0x0000000073737223 */ /* 0x100fe20000010822 */
[----:B------:R-:W-:Y:S01]  /*a0d0*/  FMNMX.FTZ R30, R65, R30, !PT ;  /* 0x0000001e411e7209 */ /* 0x000fe20007810000 */
[----:B------:R-:W-:Y:S01]  /*a0e0*/  FFMA.FTZ R34, R71, R0, -R34 ;  /* 0x0000000047227223 */ /* 0x000fe20000010822 */
[----:B------:R-:W-:-:S02]  /*a0f0*/  FSEL R69, R69, -INF , P3 ;  /* 0xff80000045457808 */ /* 0x000fc40001800000 */
[----:B------:R-:W-:Y:S01]  /*a100*/  FMNMX.FTZ R30, R67, R30, !PT ;  /* 0x0000001e431e7209 */ /* 0x000fe20007810000 */
[----:B------:R-:W-:Y:S01]  /*a110*/  MUFU.EX2 R157, R157 ;  /* 0x0000009d009d7308 */ /* 0x000fe20000000800 */
[----:B------:R-:W-:Y:S02]  /*a120*/  F2FP.BF16.F32.PACK_AB R201, R4, R201 ;  /* 0x000000c904c9723e */ /* 0x000fe400000010ff */
[----:B------:R-:W-:-:S05]  /*a130*/  FMNMX.FTZ R30, R69, R30, !PT ;  /* 0x0000001e451e7209 */ /* 0x000fca0007810000 */
[----:B------:R-:W3:Y:S01]  /*a140*/  SHFL.BFLY PT, R3, R30, 0x2, 0x1f ;  /* 0x0c401f001e037f89 */ /* 0x000ee200000e0000 */
[----:B------:R-:W-:Y:S08]  /*a150*/  MUFU.EX2 R32, R89 ;  /* 0x0000005900207308 */ /* 0x000ff00000000800 */
[----:B------:R-:W-:Y:S08]  /*a160*/  MUFU.EX2 R91, R91 ;  /* 0x0000005b005b7308 */ /* 0x000ff00000000800 */
[----:B------:R-:W4:Y:S01]  /*a170*/  MUFU.EX2 R36, R93 ;  /* 0x0000005d00247308 */ /* 0x000f220000000800 */
[----:B---3--:R-:W-:-:S07]  /*a180*/  FMNMX.FTZ R3, R30, R3, !PT ;  /* 0x000000031e037209 */ /* 0x008fce0007810000 */
[----:B------:R-:W-:Y:S01]  /*a190*/  MUFU.EX2 R95, R95 ;  /* 0x0000005f005f7308 */ /* 0x000fe20000000800 */
[----:B------:R-:W3:Y:S07]  /*a1a0*/  SHFL.BFLY PT, R30, R3, 0x1, 0x1f ;  /* 0x0c201f00031e7f89 */ /* 0x000eee00000e0000 */
[----:B------:R-:W1:Y:S01]  /*a1b0*/  MUFU.EX2 R38, R97 ;  /* 0x0000006100267308 */ /* 0x000e620000000800 */
[----:B----4-:R-:W-:-:S07]  /*a1c0*/  F2FP.BF16.F32.PACK_AB R159, R36, R91 ;  /* 0x0000005b249f723e */ /* 0x010fce00000010ff */
[----:B------:R-:W-:Y:S08]  /*a1d0*/  MUFU.EX2 R99, R99 ;  /* 0x0000006300637308 */ /* 0x000ff00000000800 */
[----:B------:R-:W-:Y:S01]  /*a1e0*/  MUFU.EX2 R40, R101 ;  /* 0x0000006500287308 */ /* 0x000fe20000000800 */
[----:B-1----:R-:W-:Y:S02]  /*a1f0*/  F2FP.BF16.F32.PACK_AB R161, R38, R95 ;  /* 0x0000005f26a1723e */ /* 0x002fe400000010ff */
[----:B---3--:R-:W-:-:S04]  /*a200*/  FMNMX.FTZ R5, R3, R30, !PT ;  /* 0x0000001e03057209 */ /* 0x008fc80007810000 */
[C---:B------:R-:W-:Y:S01]  /*a210*/  FSETP.NEU.FTZ.AND P2, PT, R5.reuse, -INF , PT ;  /* 0xff8000000500780b */ /* 0x040fe20003f5d000 */
[-C--:B------:R-:W-:Y:S01]  /*a220*/  FMUL.FTZ R3, R5, R0.reuse ;  /* 0x0000000005037220 */ /* 0x080fe20000410000 */
[----:B------:R-:W-:Y:S04]  /*a230*/  MUFU.EX2 R103, R103 ;  /* 0x0000006700677308 */ /* 0x000fe80000000800 */
[----:B------:R-:W-:Y:S01]  /*a240*/  FSEL R30, R3, RZ, P2 ;  /* 0x000000ff031e7208 */ /* 0x000fe20001000000 */
[----:B------:R-:W-:Y:S01]  /*a250*/  FADD.FTZ R3, R203, R48 ;  /* 0x00000030cb037221 */ /* 0x000fe20000010000 */
[C---:B------:R-:W-:Y:S02]  /*a260*/  F2FP.BF16.F32.PACK_AB R203, R24.reuse, R203 ;  /* 0x000000cb18cb723e */ /* 0x040fe400000010ff */
[----:B------:R-:W-:Y:S01]  /*a270*/  MUFU.EX2 R42, R105 ;  /* 0x00000069002a7308 */ /* 0x000fe20000000800 */
[-CC-:B------:R-:W-:Y:S01]  /*a280*/  FFMA.FTZ R9, R9, R0.reuse, -R30.reuse ;  /* 0x0000000009097223 */ /* 0x180fe2000001081e */
[-CC-:B------:R-:W-:Y:S01]  /*a290*/  FFMA.FTZ R25, R25, R0.reuse, -R30.reuse ;  /* 0x0000000019197223 */ /* 0x180fe2000001081e */
[-CC-:B------:R-:W-:Y:S01]  /*a2a0*/  FFMA.FTZ R27, R27, R0.reuse, -R30.reuse ;  /* 0x000000001b1b7223 */ /* 0x180fe2000001081e */
[-CC-:B------:R-:W-:Y:S01]  /*a2b0*/  FFMA.FTZ R29, R29, R0.reuse, -R30.reuse ;  /* 0x000000001d1d7223 */ /* 0x180fe2000001081e */
[-CC-:B------:R-:W-:Y:S01]  /*a2c0*/  FFMA.FTZ R31, R31, R0.reuse, -R30.reuse ;  /* 0x000000001f1f7223 */ /* 0x180fe2000001081e */
[-CC-:B------:R-:W-:Y:S01]  /*a2d0*/  FFMA.FTZ R33, R33, R0.reuse, -R30.reuse ;  /* 0x0000000021217223 */ /* 0x180fe2000001081e */
[----:B------:R-:W-:Y:S01]  /*a2e0*/  FADD.FTZ R48, R24, R3 ;  /* 0x0000000318307221 */ /* 0x000fe20000010000 */
[----:B------:R-:W-:Y:S01]  /*a2f0*/  MUFU.EX2 R9, R9 ;  /* 0x0000000900097308 */ /* 0x000fe20000000800 */
[-CC-:B------:R-:W-:Y:S01]  /*a300*/  FFMA.FTZ R35, R35, R0.reuse, -R30.reuse ;  /* 0x0000000023237223 */ /* 0x180fe2000001081e */
[-C--:B------:R-:W-:Y:S01]  /*a310*/  FFMA.FTZ R37, R37, R0.reuse, -R30 ;  /* 0x0000000025257223 */ /* 0x080fe2000001081e */
[----:B------:R-:W-:Y:S01]  /*a320*/  FADD.FTZ R3, R153, R48 ;  /* 0x0000003099037221 */ /* 0x000fe20000010000 */
[-CC-:B------:R-:W-:Y:S01]  /*a330*/  FFMA.FTZ R39, R39, R0.reuse, -R30.reuse ;  /* 0x0000000027277223 */ /* 0x180fe2000001081e */
[-CC-:B------:R-:W-:Y:S01]  /*a340*/  FFMA.FTZ R41, R41, R0.reuse, -R30.reuse ;  /* 0x0000000029297223 */ /* 0x180fe2000001081e */
[-CC-:B------:R-:W-:Y:S01]  /*a350*/  FFMA.FTZ R43, R43, R0.reuse, -R30.reuse ;  /* 0x000000002b2b7223 */ /* 0x180fe2000001081e */
[----:B------:R-:W-:Y:S01]  /*a360*/  FADD.FTZ R50, R26, R3 ;  /* 0x000000031a327221 */ /* 0x000fe20000010000 */
[----:B------:R1:W3:Y:S01]  /*a370*/  MUFU.EX2 R200, R25 ;  /* 0x0000001900c87308 */ /* 0x0002e20000000800 */
[-CC-:B------:R-:W-:Y:S01]  /*a380*/  FFMA.FTZ R45, R45, R0.reuse, -R30.reuse ;  /* 0x000000002d2d7223 */ /* 0x180fe2000001081e */
[-CC-:B------:R-:W-:Y:S01]  /*a390*/  FFMA.FTZ R47, R47, R0.reuse, -R30.reuse ;  /* 0x000000002f2f7223 */ /* 0x180fe2000001081e */
[-CC-:B------:R-:W-:Y:S01]  /*a3a0*/  FFMA.FTZ R49, R49, R0.reuse, -R30.reuse ;  /* 0x0000000031317223 */ /* 0x180fe2000001081e */
[-CC-:B------:R-:W-:Y:S01]  /*a3b0*/  FFMA.FTZ R51, R51, R0.reuse, -R30.reuse ;  /* 0x0000000033337223 */ /* 0x180fe2000001081e */
[-CC-:B------:R-:W-:Y:S01]  /*a3c0*/  FFMA.FTZ R53, R53, R0.reuse, -R30.reuse ;  /* 0x0000000035357223 */ /* 0x180fe2000001081e */
[-CC-:B------:R-:W-:Y:S01]  /*a3d0*/  FFMA.FTZ R55, R55, R0.reuse, -R30.reuse ;  /* 0x0000000037377223 */ /* 0x180fe2000001081e */
[-C--:B------:R-:W-:Y:S01]  /*a3e0*/  FFMA.FTZ R57, R57, R0.reuse, -R30 ;  /* 0x0000000039397223 */ /* 0x080fe2000001081e */
[----:B------:R-:W4:Y:S01]  /*a3f0*/  MUFU.EX2 R27, R27 ;  /* 0x0000001b001b7308 */ /* 0x000f220000000800 */
[----:B-1----:R-:W-:Y:S01]  /*a400*/  FADD.FTZ R25, R155, R50 ;  /* 0x000000329b197221 */ /* 0x002fe20000010000 */
[-CC-:B------:R-:W-:Y:S01]  /*a410*/  FFMA.FTZ R59, R59, R0.reuse, -R30.reuse ;  /* 0x000000003b3b7223 */ /* 0x180fe2000001081e */
[-CC-:B------:R-:W-:Y:S01]  /*a420*/  FFMA.FTZ R61, R61, R0.reuse, -R30.reuse ;  /* 0x000000003d3d7223 */ /* 0x180fe2000001081e */
[-CC-:B------:R-:W-:Y:S01]  /*a430*/  FFMA.FTZ R63, R63, R0.reuse, -R30.reuse ;  /* 0x000000003f3f7223 */ /* 0x180fe2000001081e */
[----:B------:R-:W-:Y:S01]  /*a440*/  FADD.FTZ R50, R28, R25 ;  /* 0x000000191c327221 */ /* 0x000fe20000010000 */
[-CC-:B------:R-:W-:Y:S01]  /*a450*/  FFMA.FTZ R65, R65, R0.reuse, -R30.reuse ;  /* 0x0000000041417223 */ /* 0x180fe2000001081e */
[-C--:B------:R-:W-:Y:S01]  /*a460*/  FFMA.FTZ R67, R67, R0.reuse, -R30 ;  /* 0x0000000043437223 */ /* 0x080fe2000001081e */
[----:B------:R1:W2:Y:S01]  /*a470*/  MUFU.EX2 R202, R29 ;  /* 0x0000001d00ca7308 */ /* 0x0002a20000000800 */
[----:B---3--:R-:W-:Y:S01]  /*a480*/  FADD.FTZ R48, R9, R200 ;  /* 0x000000c809307221 */ /* 0x008fe20000010000 */
[----:B------:R-:W-:Y:S01]  /*a490*/  FFMA.FTZ R30, R69, R0, -R30 ;  /* 0x00000000451e7223 */ /* 0x000fe2000001081e */
[----:B------:R-:W-:-:S02]  /*a4a0*/  F2FP.BF16.F32.PACK_AB R200, R200, R9 ;  /* 0x00000009c8c8723e */ /* 0x000fc400000010ff */
[----:B------:R-:W-:Y:S02]  /*a4b0*/  F2FP.BF16.F32.PACK_AB R153, R26, R153 ;  /* 0x000000991a99723e */ /* 0x000fe400000010ff */
[----:B------:R-:W-:Y:S01]  /*a4c0*/  F2FP.BF16.F32.PACK_AB R155, R28, R155 ;  /* 0x0000009b1c9b723e */ /* 0x000fe200000010ff */
[----:B------:R-:W3:Y:S01]  /*a4d0*/  MUFU.EX2 R31, R31 ;  /* 0x0000001f001f7308 */ /* 0x000ee20000000800 */
[----:B----4-:R-:W-:Y:S01]  /*a4e0*/  FADD.FTZ R3, R27, R48 ;  /* 0x000000301b037221 */ /* 0x010fe20000010000 */
[----:B-1----:R-:W-:Y:S01]  /*a4f0*/  FADD.FTZ R29, R157, R50 ;  /* 0x000000329d1d7221 */ /* 0x002fe20000010000 */
[----:B------:R-:W-:Y:S02]  /*a500*/  F2FP.BF16.F32.PACK_AB R157, R32, R157 ;  /* 0x0000009d209d723e */ /* 0x000fe400000010ff */
[----:B------:R-:W-:Y:S01]  /*a510*/  F2FP.BF16.F32.PACK_AB R163, R40, R99 ;  /* 0x0000006328a3723e */ /* 0x000fe200000010ff */
[----:B------:R-:W-:Y:S01]  /*a520*/  FADD.FTZ R50, R32, R29 ;  /* 0x0000001d20327221 */ /* 0x000fe20000010000 */
[----:B------:R-:W-:Y:S01]  /*a530*/  F2FP.BF16.F32.PACK_AB R165, R42, R103 ;  /* 0x000000672aa5723e */ /* 0x000fe200000010ff */
[----:B------:R-:W1:Y:S01]  /*a540*/  MUFU.EX2 R152, R33 ;  /* 0x0000002100987308 */ /* 0x000e620000000800 */
[----:B--2---:R-:W-:Y:S01]  /*a550*/  FADD.FTZ R48, R202, R3 ;  /* 0x00000003ca307221 */ /* 0x004fe20000010000 */
[----:B------:R-:W-:-:S02]  /*a560*/  @!P1 VIADD R3, R21, 0x22840 ;  /* 0x0002284015039836 */ /* 0x000fc40000000000 */
[----:B------:R-:W-:Y:S01]  /*a570*/  FADD.FTZ R29, R91, R50 ;  /* 0x000000325b1d7221 */ /* 0x000fe20000010000 */
[----:B------:R-:W-:Y:S02]  /*a580*/  F2FP.BF16.F32.PACK_AB R202, R202, R27 ;  /* 0x0000001bcaca723e */ /* 0x000fe400000010ff */
[----:B------:R-:W-:Y:S01]  /*a590*/  @!P1 PRMT R3, RZ, 0x654, R3 ;  /* 0x00000654ff039816 */ /* 0x000fe20000000003 */
[----:B------:R-:W2:Y:S01]  /*a5a0*/  MUFU.EX2 R35, R35 ;  /* 0x0000002300237308 */ /* 0x000ea20000000800 */
[----:B---3--:R-:W-:Y:S01]  /*a5b0*/  FADD.FTZ R25, R31, R48 ;  /* 0x000000301f197221 */ /* 0x008fe20000010000 */
[----:B------:R-:W-:Y:S01]  /*a5c0*/  FADD.FTZ R50, R36, R29 ;  /* 0x0000001d24327221 */ /* 0x000fe20000010000 */
[----:B------:R3:W-:Y:S05]  /*a5d0*/  @!P1 SYNCS.ARRIVE.TRANS64.RED.A1T0 RZ, [R3+URZ], RZ ;  /* 0x000000ff03ff99a7 */ /* 0x0007ea000810043f */
[----:B------:R-:W4:Y:S01]  /*a5e0*/  MUFU.EX2 R154, R37 ;  /* 0x00000025009a7308 */ /* 0x000f220000000800 */
[C---:B-1----:R-:W-:Y:S01]  /*a5f0*/  FADD.FTZ R48, R152.reuse, R25 ;  /* 0x0000001998307221 */ /* 0x042fe20000010000 */
[----:B------:R-:W-:-:S06]  /*a600*/  F2FP.BF16.F32.PACK_AB R152, R152, R31 ;  /* 0x0000001f9898723e */ /* 0x000fcc00000010ff */
[----:B------:R-:W3:Y:S01]  /*a610*/  MUFU.EX2 R39, R39 ;  /* 0x0000002700277308 */ /* 0x000ee20000000800 */
[----:B--2---:R-:W-:-:S07]  /*a620*/  FADD.FTZ R25, R35, R48 ;  /* 0x0000003023197221 */ /* 0x004fce0000010000 */
[----:B------:R-:W1:Y:S01]  /*a630*/  MUFU.EX2 R156, R41 ;  /* 0x00000029009c7308 */ /* 0x000e620000000800 */
[C---:B----4-:R-:W-:Y:S01]  /*a640*/  FADD.FTZ R48, R154.reuse, R25 ;  /* 0x000000199a307221 */ /* 0x050fe20000010000 */
[----:B------:R-:W-:Y:S01]  /*a650*/  FADD.FTZ R25, R95, R50 ;  /* 0x000000325f197221 */ /* 0x000fe20000010000 */
[----:B------:R-:W-:-:S03]  /*a660*/  F2FP.BF16.F32.PACK_AB R154, R154, R35 ;  /* 0x000000239a9a723e */ /* 0x000fc600000010ff */
[----:B------:R-:W-:Y:S02]  /*a670*/  FADD.FTZ R50, R38, R25 ;  /* 0x0000001926327221 */ /* 0x000fe40000010000 */
[----:B------:R-:W2:Y:S01]  /*a680*/  MUFU.EX2 R43, R43 ;  /* 0x0000002b002b7308 */ /* 0x000ea20000000800 */
[----:B---3--:R-:W-:Y:S01]  /*a690*/  FADD.FTZ R3, R39, R48 ;  /* 0x0000003027037221 */ /* 0x008fe20000010000 */
[----:B------:R-:W-:-:S04]  /*a6a0*/  FADD.FTZ R25, R99, R50 ;  /* 0x0000003263197221 */ /* 0x000fc80000010000 */
[----:B------:R-:W-:Y:S02]  /*a6b0*/  FADD.FTZ R50, R40, R25 ;  /* 0x0000001928327221 */ /* 0x000fe40000010000 */
[----:B------:R-:W3:Y:S01]  /*a6c0*/  MUFU.EX2 R158, R45 ;  /* 0x0000002d009e7308 */ /* 0x000ee20000000800 */
[C---:B-1----:R-:W-:Y:S01]  /*a6d0*/  FADD.FTZ R48, R156.reuse, R3 ;  /* 0x000000039c307221 */ /* 0x042fe20000010000 */
[----:B------:R-:W-:Y:S01]  /*a6e0*/  FADD.FTZ R25, R103, R50 ;  /* 0x0000003267197221 */ /* 0x000fe20000010000 */
[----:B------:R-:W-:-:S03]  /*a6f0*/  F2FP.BF16.F32.PACK_AB R156, R156, R39 ;  /* 0x000000279c9c723e */ /* 0x000fc600000010ff */
[----:B------:R-:W-:Y:S02]  /*a700*/  FADD.FTZ R24, R42, R25 ;  /* 0x000000192a187221 */ /* 0x000fe40000010000 */
        /* <DEDUP_REMOVED lines=23> */
[----:B--2---:R-:W-:-:S07]  /*a880*/  FADD.FTZ R3, R59, R4 ;  /* 0x000000043b037221 */ /* 0x004fce0000010000 */
[----:B------:R-:W2:Y:S01]  /*a890*/  MUFU.EX2 R111, R111 ;  /* 0x0000006f006f7308 */ /* 0x000ea20000000800 */
[C---:B---3--:R-:W-:Y:S01]  /*a8a0*/  FADD.FTZ R24, R44.reuse, R25 ;  /* 0x000000192c187221 */ /* 0x048fe20000010000 */
[----:B------:R-:W-:-:S06]  /*a8b0*/  F2FP.BF16.F32.PACK_AB R167, R44, R107 ;  /* 0x0000006b2ca7723e */ /* 0x000fcc00000010ff */
[----:B------:R-:W3:Y:S01]  /*a8c0*/  MUFU.EX2 R63, R63 ;  /* 0x0000003f003f7308 */ /* 0x000ee20000000800 */
[C---:B-1----:R-:W-:Y:S01]  /*a8d0*/  FADD.FTZ R4, R166.reuse, R3 ;  /* 0x00000003a6047221 */ /* 0x042fe20000010000 */
[----:B------:R-:W-:-:S06]  /*a8e0*/  F2FP.BF16.F32.PACK_AB R166, R166, R59 ;  /* 0x0000003ba6a6723e */ /* 0x000fcc00000010ff */
[----:B------:R-:W1:Y:S01]  /*a8f0*/  MUFU.EX2 R46, R113 ;  /* 0x00000071002e7308 */ /* 0x000e620000000800 */
[----:B--2---:R-:W-:-:S07]  /*a900*/  FADD.FTZ R25, R111, R24 ;  /* 0x000000186f197221 */ /* 0x004fce0000010000 */
[----:B------:R-:W2:Y:S01]  /*a910*/  MUFU.EX2 R168, R65 ;  /* 0x0000004100a87308 */ /* 0x000ea20000000800 */
[----:B---3--:R-:W-:-:S07]  /*a920*/  FADD.FTZ R9, R63, R4 ;  /* 0x000000043f097221 */ /* 0x008fce0000010000 */
[----:B------:R-:W3:Y:S01]  /*a930*/  MUFU.EX2 R115, R115 ;  /* 0x0000007300737308 */ /* 0x000ee20000000800 */
[C---:B-1----:R-:W-:Y:S01]  /*a940*/  FADD.FTZ R24, R46.reuse, R25 ;  /* 0x000000192e187221 */ /* 0x042fe20000010000 */
[----:B------:R-:W-:-:S06]  /*a950*/  F2FP.BF16.F32.PACK_AB R169, R46, R111 ;  /* 0x0000006f2ea9723e */ /* 0x000fcc00000010ff */
[----:B------:R-:W1:Y:S01]  /*a960*/  MUFU.EX2 R67, R67 ;  /* 0x0000004300437308 */ /* 0x000e620000000800 */
[C---:B--2---:R-:W-:Y:S01]  /*a970*/  FADD.FTZ R4, R168.reuse, R9 ;  /* 0x00000009a8047221 */ /* 0x044fe20000010000 */
[----:B------:R-:W-:-:S06]  /*a980*/  F2FP.BF16.F32.PACK_AB R168, R168, R63 ;  /* 0x0000003fa8a8723e */ /* 0x000fcc00000010ff */
[----:B------:R-:W2:Y:S01]  /*a990*/  MUFU.EX2 R34, R34 ;  /* 0x0000002200227308 */ /* 0x000ea20000000800 */
[----:B---3--:R-:W-:-:S07]  /*a9a0*/  FADD.FTZ R25, R115, R24 ;  /* 0x0000001873197221 */ /* 0x008fce0000010000 */
[----:B------:R-:W3:Y:S01]  /*a9b0*/  MUFU.EX2 R30, R30 ;  /* 0x0000001e001e7308 */ /* 0x000ee20000000800 */
[----:B-1----:R-:W-:Y:S01]  /*a9c0*/  FADD.FTZ R9, R67, R4 ;  /* 0x0000000443097221 */ /* 0x002fe20000010000 */
[C---:B--2---:R-:W-:Y:S01]  /*a9d0*/  FADD.FTZ R3, R34.reuse, R25 ;  /* 0x0000001922037221 */ /* 0x044fe20000010000 */
[----:B------:R-:W-:Y:S02]  /*a9e0*/  F2FP.BF16.F32.PACK_AB R171, R34, R115 ;  /* 0x0000007322ab723e */ /* 0x000fe400000010ff */
[C---:B---3--:R-:W-:Y:S01]  /*a9f0*/  FADD.FTZ R4, R30.reuse, R9 ;  /* 0x000000091e047221 */ /* 0x048fe20000010000 */
[----:B------:R-:W-:Y:S01]  /*aa00*/  F2FP.BF16.F32.PACK_AB R170, R30, R67 ;  /* 0x000000431eaa723e */ /* 0x000fe200000010ff */
[----:B0-----:R-:W-:Y:S06]  /*aa10*/  @!P0 BRA `(.L_x_4949) ;  /* 0x0000000000048947 */ /* 0x001fec0003800000 */
[----:B------:R-:W-:Y:S01]  /*aa20*/  BPT.TRAP 0x1 ;  /* 0x000000040000795c */ /* 0x000fe20000300000 */
.L_x_4949:
[----:B------:R0:W1:Y:S01]  /*aa30*/  SYNCS.PHASECHK.TRANS64.TRYWAIT P2, [R21+URZ+0x22850], R72 ;  /* 0x02285048150075a7 */ /* 0x000062000804017f */
[----:B------:R-:W-:Y:S05]  /*aa40*/  @!P0 BRA `(.L_x_4950) ;  /* 0x0000000000048947 */ /* 0x000fea0003800000 */
[----:B------:R-:W-:Y:S01]  /*aa50*/  BPT.TRAP 0x1 ;  /* 0x000000040000795c */ /* 0x000fe20000300000 */
.L_x_4950:
[----:B------:R-:W-:Y:S04]  /*aa60*/  BSSY B0, `(.L_x_4951) ;  /* 0x0000004000007945 */ /* 0x000fe80003800000 */
[----:B-1----:R-:W-:Y:S05]  /*aa70*/  @P2 BRA `(.L_x_4952) ;  /* 0x0000000000082947 */ /* 0x002fea0003800000 */
[----:B------:R-:W1:Y:S02]  /*aa80*/  SYNCS.PHASECHK.TRANS64.TRYWAIT P2, [R21+URZ+0x22850], R72 ;  /* 0x02285048150075a7 */ /* 0x000e64000804017f */
[----:B-1----:R-:W-:Y:S05]  /*aa90*/  @!P2 BRA `(.L_x_4953) ;  /* 0x000001080098a947 */ /* 0x002fea0003800000 */
.L_x_4952:
[----:B------:R-:W-:Y:S05]  /*aaa0*/  BSYNC B0 ;  /* 0x0000000000007941 */ /* 0x000fea0003800000 */
.L_x_4951:
[----:B------:R-:W-:Y:S05]  /*aab0*/  WARPSYNC.ALL ;  /* 0x0000000000007948 */ /* 0x000fea0003800000 */
[----:B------:R-:W-:Y:S01]  /*aac0*/  VIADD R9, R18, 0x400 ;  /* 0x0000040012097836 */ /* 0x000fe20000000000 */
[----:B------:R2:W-:Y:S01]  /*aad0*/  BAR.SYNC.DEFER_BLOCKING R177, 0x100 ;  /* 0x000400b10000751d */ /* 0x0005e20000010000 */
[----:B------:R-:W-:Y:S02]  /*aae0*/  IMAD.MOV.U32 R173, RZ, RZ, 0x40000040 ;  /* 0x40000040ffad7424 */ /* 0x000fe400078e00ff */
[----:B------:R-:W-:Y:S01]  /*aaf0*/  IMAD.MOV.U32 R175, RZ, RZ, 0x40000040 ;  /* 0x40000040ffaf7424 */ /* 0x000fe200078e00ff */
[----:B------:R-:W-:Y:S01]  /*ab00*/  SHF.R.U32.HI R9, RZ, 0x4, R9 ;  /* 0x00000004ff097819 */ /* 0x000fe20000011609 */
[----:B01----:R-:W-:Y:S01]  /*ab10*/  @!P1 VIADD R21, R21, 0x22860 ;  /* 0x0002286015159836 */ /* 0x003fe20000000000 */
[----:B------:R-:W-:Y:S01]  /*ab20*/  R2UR UR7, R173 ;  /* 0x00000000ad0772ca */ /* 0x000fe200000e0000 */
[----:B------:R-:W-:Y:S01]  /*ab30*/  IMAD.MOV.U32 R173, RZ, RZ, 0x40000040 ;  /* 0x40000040ffad7424 */ /* 0x000fe200078e00ff */
[----:B------:R-:W-:Y:S01]  /*ab40*/  LOP3.LUT R9, R9, 0x3fff, RZ, 0xc0, !PT ;  /* 0x00003fff09097812 */ /* 0x000fe200078ec0ff */
[----:B------:R-:W0:Y:S01]  /*ab50*/  LDC R178, c[0x0][0x448] ;  /* 0x00011200ffb27b82 */ /* 0x000e220000000800 */
[----:B------:R-:W-:Y:S01]  /*ab60*/  @!P1 PRMT R21, RZ, 0x654, R21 ;  /* 0x00000654ff159816 */ /* 0x000fe20000000015 */
[----:B------:R-:W-:Y:S01]  /*ab70*/  VIADD R216, R216, 0xfffffffe ;  /* 0xfffffffed8d87836 */ /* 0x000fe20000000000 */
[----:B------:R-:W-:Y:S01]  /*ab80*/  LOP3.LUT R9, R9, 0x3000000, RZ, 0xfc, !PT ;  /* 0x0300000009097812 */ /* 0x000fe200078efcff */
[----:B------:R-:W-:Y:S01]  /*ab90*/  ULDC UR42, c[0x0][0x988] ;  /* 0x00026200002a7ab9 */ /* 0x000fe20000000800 */
[----:B------:R-:W-:-:S03]  /*aba0*/  ULDC UR43, c[0x0][0x988] ;  /* 0x00026200002b7ab9 */ /* 0x000fc60000000800 */
[----:B------:R-:W-:-:S04]  /*abb0*/  IMAD R172, R19, 0xc00, R9 ;  /* 0x00000c0013ac7824 */ /* 0x000fc800078e0209 */
[C---:B------:R-:W-:Y:S01]  /*abc0*/  VIADD R174, R172.reuse, 0x80 ;  /* 0x00000080acae7836 */ /* 0x040fe20000000000 */
[----:B------:R-:W-:Y:S01]  /*abd0*/  R2UR UR6, R172 ;  /* 0x00000000ac0672ca */ /* 0x000fe200000e0000 */
[----:B------:R-:W-:Y:S01]  /*abe0*/  WARPGROUP.ARRIVE ;  /* 0x00000000000079c5 */ /* 0x000fe20000000000 */
[----:B0-----:R-:W-:-:S11]  /*abf0*/  ISETP.NE.AND P2, PT, R178, 0x1, PT ;  /* 0x00000001b200780c */ /* 0x001fd60003f45270 */
        /* <DEDUP_REMOVED lines=10> */
[----:B------:R-:W-:Y:S01]  /*aca0*/  IMAD.MOV.U32 R153, RZ, RZ, 0x40000040 ;  /* 0x40000040ff997424 */ /* 0x000fe200078e00ff */
[----:B------:R-:W0:Y:S02]  /*acb0*/  @P2 LDC R154, c[0x0][0x450] ;  /* 0x00011400ff9a2b82 */ /* 0x000e240000000800 */
        /* <DEDUP_REMOVED lines=14> */
[----:B------:R-:W-:Y:S01]  /*ada0*/  R2UR UR6, R152 ;  /* 0x00000000980672ca */ /* 0x000fe200000e0000 */
[----:B------:R-:W-:Y:S01]  /*adb0*/  IMAD.MOV.U32 R152, RZ, RZ, R210 ;  /* 0x000000ffff987224 */ /* 0x000fe200078e00d2 */
[----:B------:R-:W-:Y:S02]  /*adc0*/  R2UR UR7, R153 ;  /* 0x00000000990772ca */ /* 0x000fe400000e0000 */
[----:B------:R-:W1:Y:S02]  /*add0*/  @P2 LDC R153, c[0x0][0x44c] ;  /* 0x00011300ff992b82 */ /* 0x000e640000000800 */
[----:B-1----:R-:W-:-:S05]  /*ade0*/  @P2 IMAD.HI.U32 R153, R210, R153, RZ ;  /* 0x00000099d2992227 */ /* 0x002fca00078e00ff */
[----:B0-----:R-:W-:-:S04]  /*adf0*/  @P2 SHF.R.U32.HI R152, RZ, R154, R153 ;  /* 0x0000009aff982219 */ /* 0x001fc80000011699 */
[----:B------:R-:W-:-:S05]  /*ae00*/  IADD3 R152, R152, R213, -R211 ;  /* 0x000000d598987210 */ /* 0x000fca0007ffe8d3 */
[----:B------:R-:W-:-:S05]  /*ae10*/  IMAD.HI R152, R152, 0x2aaaaaab, RZ ;  /* 0x2aaaaaab98987827 */ /* 0x000fca00078e02ff */
[----:B------:R-:W-:Y:S01]  /*ae20*/  SHF.R.U32.HI R153, RZ, 0x1f, R152 ;  /* 0x0000001fff997819 */ /* 0x000fe20000011698 */
[----:B------:R-:W-:Y:S02]  /*ae30*/  WARPGROUP.DEPBAR.LE gsb0, 0x0 ;  /* 0x00008000000079c5 */ /* 0x000fe40000010000 */
[----:B------:R-:W-:-:S06]  /*ae40*/  WARPGROUP.ARRIVE ;  /* 0x00000000000079c5 */ /* 0x000fcc0000000000 */
        /* <DEDUP_REMOVED lines=9> */
[----:B0-----:R-:W-:-:S04]  /*aee0*/  LEA.HI.SX32 R21, R152, R153, 0x1c ;  /* 0x0000009998157211 */ /* 0x001fc800078fe2ff */
[----:B------:R-:W-:-:S04]  /*aef0*/  VIMNMX R21, RZ, R21, !PT ;  /* 0x00000015ff157248 */ /* 0x000fc80007fe0100 */
[----:B------:R-:W-:-:S13]  /*af00*/  ISETP.GE.AND P2, PT, R216, R21, PT ;  /* 0x00000015d800720c */ /* 0x000fda0003f46270 */
[----:B--2---:R-:W-:Y:S05]  /*af10*/  @!P2 BRA `(.L_x_4954) ;  /* 0x0000002400d8a947 */ /* 0x004fea0003800000 */
[----:B------:R-:W-:Y:S02]  /*af20*/  IMAD.MOV.U32 R203, RZ, RZ, R8 ;  /* 0x000000ffffcb7224 */ /* 0x000fe400078e0008 */
[----:B------:R-:W-:Y:S02]  /*af30*/  IMAD.MOV.U32 R222, RZ, RZ, R5 ;  /* 0x000000ffffde7224 */ /* 0x000fe400078e0005 */
[----:B------:R-:W-:-:S07]  /*af40*/  IMAD.MOV.U32 R200, RZ, RZ, R216 ;  /* 0x000000ffffc87224 */ /* 0x000fce00078e00d8 */
.L_x_4964:
        /* <DEDUP_REMOVED lines=8> */
.L_x_4955:
[----:B------:R-:W-:Y:S01]  /*afd0*/  IMAD R201, R19, 0x8, R18 ;  /* 0x0000000813c97824 */ /* 0x000fe200078e0212 */
[----:B------:R-:W-:-:S04]  /*afe0*/  SHF.L.U32 R202, R23, 0x1f, RZ ;  /* 0x0000001f17ca7819 */ /* 0x000fc800000006ff */
[----:B------:R0:W1:Y:S01]  /*aff0*/  SYNCS.PHASECHK.TRANS64.TRYWAIT P2, [R201+URZ+0x22830], R202 ;  /* 0x022830cac90075a7 */ /* 0x000062000804017f */
[----:B------:R-:W-:Y:S05]  /*b000*/  @!P0 BRA `(.L_x_4956) ;  /* 0x0000000000048947 */ /* 0x000fea0003800000 */
[----:B------:R-:W-:Y:S01]  /*b010*/  BPT.TRAP 0x1 ;  /* 0x000000040000795c */ /* 0x000fe20000300000 */
.L_x_4956:
[----:B------:R-:W2:Y:S02]  /*b020*/  LDC R0, c[0x0][0x448] ;  /* 0x00011200ff007b82 */ /* 0x000ea40000000800 */
[----:B--2---:R-:W-:Y:S01]  /*b030*/  ISETP.NE.AND P3, PT, R0, 0x1, PT ;  /* 0x000000010000780c */ /* 0x004fe20003f65270 */
[----:B------:R-:W-:-:S12]  /*b040*/  IMAD.IADD R0, R217, 0x1, R210 ;  /* 0x00000001d9007824 */ /* 0x000fd800078e02d2 */
[----:B------:R-:W2:Y:S08]  /*b050*/  @P3 LDC R5, c[0x0][0x44c] ;  /* 0x00011300ff053b82 */ /* 0x000eb00000000800 */
[----:B------:R-:W3:Y:S01]  /*b060*/  @P3 LDC R8, c[0x0][0x450] ;  /* 0x00011400ff083b82 */ /* 0x000ee20000000800 */
[----:B--2---:R-:W-:-:S05]  /*b070*/  @P3 IMAD.HI.U32 R5, R0, R5, RZ ;  /* 0x0000000500053227 */ /* 0x004fca00078e00ff */
[----:B---3--:R-:W-:Y:S01]  /*b080*/  @P3 SHF.R.U32.HI R0, RZ, R8, R5 ;  /* 0x00000008ff003219 */ /* 0x008fe20000011605 */
[----:B-1----:R-:W-:Y:S06]  /*b090*/  @P2 BRA `(.L_x_4957) ;  /* 0x0000000000082947 */ /* 0x002fec0003800000 */
[----:B------:R-:W1:Y:S02]  /*b0a0*/  SYNCS.PHASECHK.TRANS64.TRYWAIT P2, [R201+URZ+0x22830], R202 ;  /* 0x022830cac90075a7 */ /* 0x000e64000804017f */
[----:B-1----:R-:W-:Y:S05]  /*b0b0*/  @!P2 BRA `(.L_x_4958) ;  /* 0x000001040024a947 */ /* 0x002fea0003800000 */
.L_x_4957:
[----:B------:R-:W-:Y:S05]  /*b0c0*/  WARPSYNC.ALL ;  /* 0x0000000000007948 */ /* 0x000fea0003800000 */
[----:B------:R-:W2:Y:S04]  /*b0d0*/  SHFL.IDX PT, R153, R0, RZ, 0x1c1f ;  /* 0x001c1fff00997589 */ /* 0x000ea800000e0000 */
[----:B------:R2:W3:Y:S01]  /*b0e0*/  SHFL.IDX PT, R155, R0, 0x1, 0x1c1f ;  /* 0x003c1f00009b7f89 */ /* 0x0004e200000e0000 */
[----:B------:R-:W-:-:S03]  /*b0f0*/  IMAD.MOV.U32 R5, RZ, RZ, -0x60 ;  /* 0xffffffa0ff057424 */ /* 0x000fc600078e00ff */
[----:B------:R-:W4:Y:S01]  /*b100*/  LDL.LU R216, [R1+0x4] ;  /* 0x0000040001d87983 */ /* 0x000f220000300800 */
[----:B------:R-:W-:Y:S01]  /*b110*/  IMAD R5, R200, R5, 0x1 ;  /* 0x00000001c8057424 */ /* 0x000fe200078e0205 */
[----:B------:R-:W-:Y:S01]  /*b120*/  R2UR UR4, R6 ;  /* 0x00000000060472ca */ /* 0x000fe200000e0000 */
[----:B------:R-:W-:Y:S01]  /*b130*/  IMAD R156, R19, 0x300, R20 ;  /* 0x00000300139c7824 */ /* 0x000fe200078e0214 */
[----:B------:R-:W-:Y:S01]  /*b140*/  R2UR UR5, R7 ;  /* 0x00000000070572ca */ /* 0x000fe200000e0000 */
[----:B------:R-:W-:Y:S01]  /*b150*/  IMAD R8, R218, -0x2, R5 ;  /* 0xfffffffeda087824 */ /* 0x000fe200078e0205 */
[----:B------:R-:W-:Y:S01]  /*b160*/  R2UR UR8, R14 ;  /* 0x000000000e0872ca */ /* 0x000fe200000e0000 */
[----:B------:R-:W-:Y:S01]  /*b170*/  IMAD.MOV.U32 R157, RZ, RZ, 0x40000040 ;  /* 0x40000040ff9d7424 */ /* 0x000fe200078e00ff */
[C---:B------:R-:W-:Y:S01]  /*b180*/  R2UR UR6, R156.reuse ;  /* 0x000000009c0672ca */ /* 0x040fe200000e0000 */
[C---:B------:R-:W-:Y:S01]  /*b190*/  VIADD R154, R156.reuse, 0x2 ;  /* 0x000000029c9a7836 */ /* 0x040fe20000000000 */
[----:B------:R-:W-:Y:S01]  /*b1a0*/  IADD3 R8, -R211, R8, R213 ;  /* 0x00000008d3087210 */ /* 0x000fe20007ffe1d5 */
[C---:B------:R-:W-:Y:S01]  /*b1b0*/  VIADD R152, R156.reuse, 0x4 ;  /* 0x000000049c987836 */ /* 0x040fe20000000000 */
[C---:B------:R-:W-:Y:S01]  /*b1c0*/  R2UR UR7, R157.reuse ;  /* 0x000000009d0772ca */ /* 0x040fe200000e0000 */
[----:B------:R-:W-:Y:S01]  /*b1d0*/  VIADD R156, R156, 0x6 ;  /* 0x000000069c9c7836 */ /* 0x000fe20000000000 */
[----:B------:R-:W-:Y:S01]  /*b1e0*/  R2UR UR10, R154 ;  /* 0x000000009a0a72ca */ /* 0x000fe200000e0000 */
[----:B--2---:R-:W-:Y:S01]  /*b1f0*/  IMAD.IADD R0, R8, 0x1, R153 ;  /* 0x0000000108007824 */ /* 0x004fe200078e0299 */
[----:B------:R-:W-:Y:S01]  /*b200*/  R2UR UR14, R152 ;  /* 0x00000000980e72ca */ /* 0x000fe200000e0000 */
[----:B------:R-:W-:Y:S01]  /*b210*/  IMAD.MOV.U32 R153, RZ, RZ, 0x40000040 ;  /* 0x40000040ff997424 */ /* 0x000fe200078e00ff */
[----:B------:R-:W-:Y:S01]  /*b220*/  R2UR UR18, R156 ;  /* 0x000000009c1272ca */ /* 0x000fe200000e0000 */
[----:B---3--:R-:W-:Y:S01]  /*b230*/  IMAD.IADD R8, R8, 0x1, R155 ;  /* 0x0000000108087824 */ /* 0x008fe200078e029b */
[----:B------:R-:W-:Y:S01]  /*b240*/  R2UR UR19, R157 ;  /* 0x000000009d1372ca */ /* 0x000fe200000e0000 */
[----:B------:R-:W-:Y:S01]  /*b250*/  IMAD.MOV.U32 R155, RZ, RZ, 0x40000040 ;  /* 0x40000040ff9b7424 */ /* 0x000fe200078e00ff */
[----:B------:R-:W-:-:S02]  /*b260*/  R2UR UR15, R153 ;  /* 0x00000000990f72ca */ /* 0x000fc400000e0000 */
        /* <DEDUP_REMOVED lines=8> */
[C---:B------:R-:W-:Y:S02]  /*b2f0*/  ISETP.GT.AND P2, PT, R0.reuse, 0x49, PT ;  /* 0x000000490000780c */ /* 0x040fe40003f44270 */
[C---:B------:R-:W-:Y:S02]  /*b300*/  ISETP.GT.AND P3, PT, R0.reuse, 0x50, PT ;  /* 0x000000500000780c */ /* 0x040fe40003f64270 */
[C---:B------:R-:W-:Y:S02]  /*b310*/  ISETP.GT.AND P4, PT, R0.reuse, 0x51, PT ;  /* 0x000000510000780c */ /* 0x040fe40003f84270 */
[C---:B------:R-:W-:Y:S02]  /*b320*/  ISETP.GT.AND P5, PT, R0.reuse, 0x58, PT ;  /* 0x000000580000780c */ /* 0x040fe40003fa4270 */
[----:B------:R-:W-:Y:S01]  /*b330*/  ISETP.GT.AND P6, PT, R0, 0x59, PT ;  /* 0x000000590000780c */ /* 0x000fe20003fc4270 */
[----:B------:R-:W-:Y:S02]  /*b340*/  WARPGROUP.DEPBAR.LE gsb0, 0x0 ;  /* 0x00008000000079c5 */ /* 0x000fe40000010000 */
[----:B------:R-:W-:-:S06]  /*b350*/  WARPGROUP.ARRIVE ;  /* 0x00000000000079c5 */ /* 0x000fcc0000000000 */
[----:B------:R-:W-:Y:S03]  /*b360*/  HGMMA.64x96x16.F32.BF16 R152, gdesc[UR8], R152, gsb0 ;  /* 0x01600000089879f0 */ /* 0x000fe60008001898 */
[----:B------:R-:W-:Y:S02]  /*b370*/  WARPGROUP.DEPBAR.LE gsb0, 0x0 ;  /* 0x00008000000079c5 */ /* 0x000fe40000010000 */
[----:B------:R-:W-:-:S06]  /*b380*/  WARPGROUP.ARRIVE ;  /* 0x00000000000079c5 */ /* 0x000fcc0000000000 */
[----:B------:R-:W-:Y:S01]  /*b390*/  HGMMA.64x96x16.F32.BF16 R152, gdesc[UR12], R152, gsb0 ;  /* 0x016000000c9879f0 */ /* 0x000fe20008001898 */
[----:B----4-:R-:W-:-:S04]  /*b3a0*/  LOP3.LUT R216, R216, 0xffbfffff, RZ, 0xc0, !PT ;  /* 0xffbfffffd8d87812 */ /* 0x010fc800078ec0ff */
[----:B------:R-:W-:Y:S02]  /*b3b0*/  @P1 LOP3.LUT R216, R216, 0x400000, RZ, 0xfc, !PT ;  /* 0x00400000d8d81812 */ /* 0x000fe400078efcff */
[----:B------:R-:W-:Y:S02]  /*b3c0*/  ISETP.GT.AND P1, PT, R0, 0x41, PT ;  /* 0x000000410000780c */ /* 0x000fe40003f24270 */
[----:B------:R-:W-:-:S04]  /*b3d0*/  LOP3.LUT R216, R216, 0xffdfffff, RZ, 0xc0, !PT ;  /* 0xffdfffffd8d87812 */ /* 0x000fc800078ec0ff */
[----:B------:R-:W-:Y:S02]  /*b3e0*/  @P0 LOP3.LUT R216, R216, 0x200000, RZ, 0xfc, !PT ;  /* 0x00200000d8d80812 */ /* 0x000fe400078efcff */
[----:B------:R-:W-:Y:S02]  /*b3f0*/  ISETP.GT.AND P0, PT, R0, 0x48, PT ;  /* 0x000000480000780c */ /* 0x000fe40003f04270 */
[----:B------:R-:W-:-:S04]  /*b400*/  LOP3.LUT R216, R216, 0xff7fffff, RZ, 0xc0, !PT ;  /* 0xff7fffffd8d87812 */ /* 0x000fc800078ec0ff */
[----:B------:R-:W-:Y:S02]  /*b410*/  @P1 LOP3.LUT R216, R216, 0x800000, RZ, 0xfc, !PT ;  /* 0x00800000d8d81812 */ /* 0x000fe400078efcff */
[----:B------:R-:W-:Y:S02]  /*b420*/  ISETP.GT.AND P1, PT, R0, RZ, PT ;  /* 0x000000ff0000720c */ /* 0x000fe40003f24270 */
[----:B------:R-:W-:-:S04]  /*b430*/  LOP3.LUT R216, R216, 0xfeffffff, RZ, 0xc0, !PT ;  /* 0xfeffffffd8d87812 */ /* 0x000fc800078ec0ff */
[----:B------:R-:W-:Y:S02]  /*b440*/  @P0 LOP3.LUT R216, R216, 0x1000000, RZ, 0xfc, !PT ;  /* 0x01000000d8d80812 */ /* 0x000fe400078efcff */
[----:B------:R-:W-:Y:S02]  /*b450*/  ISETP.GT.AND P0, PT, R0, 0x9, PT ;  /* 0x000000090000780c */ /* 0x000fe40003f04270 */
[----:B------:R-:W-:-:S04]  /*b460*/  LOP3.LUT R216, R216, 0xfdffffff, RZ, 0xc0, !PT ;  /* 0xfdffffffd8d87812 */ /* 0x000fc800078ec0ff */
[----:B------:R-:W-:Y:S02]  /*b470*/  @P2 LOP3.LUT R216, R216, 0x2000000, RZ, 0xfc, !PT ;  /* 0x02000000d8d82812 */ /* 0x000fe400078efcff */
[----:B------:R-:W-:Y:S02]  /*b480*/  ISETP.GT.AND P2, PT, R0, 0x8, PT ;  /* 0x000000080000780c */ /* 0x000fe40003f44270 */
[----:B------:R-:W-:-:S04]  /*b490*/  LOP3.LUT R216, R216, 0xfbffffff, RZ, 0xc0, !PT ;  /* 0xfbffffffd8d87812 */ /* 0x000fc800078ec0ff */
[----:B------:R-:W-:Y:S02]  /*b4a0*/  @P3 LOP3.LUT R216, R216, 0x4000000, RZ, 0xfc, !PT ;  /* 0x04000000d8d83812 */ /* 0x000fe400078efcff */
[----:B------:R-:W-:-:S03]  /*b4b0*/  ISETP.GT.AND P3, PT, R0, 0x1, PT ;  /* 0x000000010000780c */ /* 0x000fc60003f64270 */
[----:B------:R-:W-:Y:S01]  /*b4c0*/  STL [R1+0x4], R216 ;  /* 0x000004d801007387 */ /* 0x000fe20000100800 */
        /* <DEDUP_REMOVED lines=9> */
[----:B------:R-:W-:Y:S02]  /*b560*/  FSEL R160, R160, -INF , P1 ;  /* 0xff800000a0a07808 */ /* 0x000fe40000800000 */
[C---:B------:R-:W-:Y:S02]  /*b570*/  ISETP.GT.AND P3, PT, R0.reuse, 0x11, PT ;  /* 0x000000110000780c */ /* 0x040fe40003f64270 */
[C---:B------:R-:W-:Y:S02]  /*b580*/  ISETP.GT.AND P2, PT, R0.reuse, 0x18, PT ;  /* 0x000000180000780c */ /* 0x040fe40003f44270 */
[C---:B------:R-:W-:Y:S02]  /*b590*/  ISETP.GT.AND P0, PT, R0.reuse, 0x19, PT ;  /* 0x000000190000780c */ /* 0x040fe40003f04270 */
[----:B------:R-:W-:-:S02]  /*b5a0*/  ISETP.GT.AND P1, PT, R0, 0x20, PT ;  /* 0x000000200000780c */ /* 0x000fc40003f24270 */
[----:B------:R-:W-:Y:S02]  /*b5b0*/  FSEL R161, R161, -INF , P3 ;  /* 0xff800000a1a17808 */ /* 0x000fe40001800000 */
[----:B------:R-:W-:Y:S02]  /*b5c0*/  FSEL R164, R164, -INF , P2 ;  /* 0xff800000a4a47808 */ /* 0x000fe40001000000 */
[----:B------:R-:W-:Y:S02]  /*b5d0*/  FSEL R165, R165, -INF , P0 ;  /* 0xff800000a5a57808 */ /* 0x000fe40000000000 */
[----:B------:R-:W-:Y:S02]  /*b5e0*/  FSEL R168, R168, -INF , P1 ;  /* 0xff800000a8a87808 */ /* 0x000fe40000800000 */
[C---:B------:R-:W-:Y:S02]  /*b5f0*/  ISETP.GT.AND P3, PT, R0.reuse, 0x21, PT ;  /* 0x000000210000780c */ /* 0x040fe40003f64270 */
[----:B------:R-:W-:-:S02]  /*b600*/  ISETP.GT.AND P2, PT, R0, 0x28, PT ;  /* 0x000000280000780c */ /* 0x000fc40003f44270 */
[C---:B------:R-:W-:Y:S02]  /*b610*/  ISETP.GT.AND P0, PT, R0.reuse, 0x29, PT ;  /* 0x000000290000780c */ /* 0x040fe40003f04270 */
[----:B------:R-:W-:Y:S02]  /*b620*/  ISETP.GT.AND P1, PT, R0, 0x30, PT ;  /* 0x000000300000780c */ /* 0x000fe40003f24270 */
[----:B------:R-:W-:Y:S02]  /*b630*/  FSEL R169, R169, -INF , P3 ;  /* 0xff800000a9a97808 */ /* 0x000fe40001800000 */
[----:B------:R-:W-:Y:S02]  /*b640*/  FSEL R172, R172, -INF , P2 ;  /* 0xff800000acac7808 */ /* 0x000fe40001000000 */
[----:B------:R-:W-:Y:S02]  /*b650*/  FSEL R173, R173, -INF , P0 ;  /* 0xff800000adad7808 */ /* 0x000fe40000000000 */
[----:B------:R-:W-:-:S02]  /*b660*/  FSEL R176, R176, -INF , P1 ;  /* 0xff800000b0b07808 */ /* 0x000fc40000800000 */
[C---:B------:R-:W-:Y:S02]  /*b670*/  ISETP.GT.AND P3, PT, R0.reuse, 0x31, PT ;  /* 0x000000310000780c */ /* 0x040fe40003f64270 */
[C---:B------:R-:W-:Y:S02]  /*b680*/  ISETP.GT.AND P2, PT, R0.reuse, 0x38, PT ;  /* 0x000000380000780c */ /* 0x040fe40003f44270 */
[C---:B------:R-:W-:Y:S02]  /*b690*/  ISETP.GT.AND P0, PT, R0.reuse, 0x39, PT ;  /* 0x000000390000780c */ /* 0x040fe40003f04270 */
[----:B------:R-:W-:Y:S02]  /*b6a0*/  ISETP.GT.AND P1, PT, R0, 0x40, PT ;  /* 0x000000400000780c */ /* 0x000fe40003f24270 */
        /* <DEDUP_REMOVED lines=8> */
[----:B------:R-:W-:Y:S02]  /*b730*/  FMNMX.FTZ R0, R160, R0, !PT ;  /* 0x00000000a0007209 */ /* 0x000fe40007810000 */
[C---:B------:R-:W-:Y:S02]  /*b740*/  LOP3.LUT P1, RZ, R216.reuse, 0x800000, RZ, 0xc0, !PT ;  /* 0x00800000d8ff7812 */ /* 0x040fe4000782c0ff */
[----:B------:R-:W-:Y:S02]  /*b750*/  FMNMX.FTZ R0, R161, R0, !PT ;  /* 0x00000000a1007209 */ /* 0x000fe40007810000 */
[----:B------:R-:W-:Y:S02]  /*b760*/  LOP3.LUT P0, RZ, R216, 0x1000000, RZ, 0xc0, !PT ;  /* 0x01000000d8ff7812 */ /* 0x000fe4000780c0ff */
[----:B------:R-:W-:Y:S02]  /*b770*/  FMNMX.FTZ R0, R164, R0, !PT ;  /* 0x00000000a4007209 */ /* 0x000fe40007810000 */
[----:B------:R-:W-:-:S02]  /*b780*/  FSEL R185, R185, -INF , P1 ;  /* 0xff800000b9b97808 */ /* 0x000fc40000800000 */
[----:B------:R-:W-:Y:S02]  /*b790*/  FMNMX.FTZ R0, R165, R0, !PT ;  /* 0x00000000a5007209 */ /* 0x000fe40007810000 */
[----:B------:R-:W-:Y:S02]  /*b7a0*/  LOP3.LUT P2, RZ, R216, 0x2000000, RZ, 0xc0, !PT ;  /* 0x02000000d8ff7812 */ /* 0x000fe4000784c0ff */
[----:B------:R-:W-:Y:S02]  /*b7b0*/  FMNMX.FTZ R0, R168, R0, !PT ;  /* 0x00000000a8007209 */ /* 0x000fe40007810000 */
[----:B------:R-:W-:Y:S02]  /*b7c0*/  FSEL R188, R188, -INF , P0 ;  /* 0xff800000bcbc7808 */ /* 0x000fe40000000000 */
[----:B------:R-:W-:Y:S02]  /*b7d0*/  FMNMX.FTZ R0, R169, R0, !PT ;  /* 0x00000000a9007209 */ /* 0x000fe40007810000 */
[----:B------:R-:W-:-:S02]  /*b7e0*/  LOP3.LUT P3, RZ, R216, 0x4000000, RZ, 0xc0, !PT ;  /* 0x04000000d8ff7812 */ /* 0x000fc4000786c0ff */
[----:B------:R-:W-:Y:S02]  /*b7f0*/  FMNMX.FTZ R0, R172, R0, !PT ;  /* 0x00000000ac007209 */ /* 0x000fe40007810000 */
[----:B------:R-:W-:Y:S02]  /*b800*/  FSEL R189, R189, -INF , P2 ;  /* 0xff800000bdbd7808 */ /* 0x000fe40001000000 */
[----:B------:R-:W-:Y:S02]  /*b810*/  FMNMX.FTZ R0, R173, R0, !PT ;  /* 0x00000000ad007209 */ /* 0x000fe40007810000 */
[----:B------:R-:W-:Y:S02]  /*b820*/  FSEL R192, R192, -INF , P3 ;  /* 0xff800000c0c07808 */ /* 0x000fe40001800000 */
[----:B------:R-:W-:Y:S02]  /*b830*/  FMNMX.FTZ R0, R176, R0, !PT ;  /* 0x00000000b0007209 */ /* 0x000fe40007810000 */
[----:B------:R-:W-:-:S02]  /*b840*/  FSEL R193, R193, -INF , P4 ;  /* 0xff800000c1c17808 */ /* 0x000fc40002000000 */
[----:B------:R-:W-:Y:S02]  /*b850*/  FMNMX.FTZ R0, R177, R0, !PT ;  /* 0x00000000b1007209 */ /* 0x000fe40007810000 */
[----:B------:R-:W-:Y:S02]  /*b860*/  FSEL R196, R196, -INF , P5 ;  /* 0xff800000c4c47808 */ /* 0x000fe40002800000 */
[----:B------:R-:W-:Y:S02]  /*b870*/  FMNMX.FTZ R0, R180, R0, !PT ;  /* 0x00000000b4007209 */ /* 0x000fe40007810000 */
[----:B------:R-:W-:Y:S02]  /*b880*/  FSEL R197, R197, -INF , P6 ;  /* 0xff800000c5c57808 */ /* 0x000fe40003000000 */
[----:B------:R-:W-:Y:S02]  /*b890*/  FMNMX.FTZ R0, R181, R0, !PT ;  /* 0x00000000b5007209 */ /* 0x000fe40007810000 */
[----:B------:R-:W-:-:S02]  /*b8a0*/  LOP3.LUT P1, RZ, R216, 0x400000, RZ, 0xc0, !PT ;  /* 0x00400000d8ff7812 */ /* 0x000fc4000782c0ff */
[----:B------:R-:W-:Y:S02]  /*b8b0*/  FMNMX.FTZ R0, R184, R0, !PT ;  /* 0x00000000b8007209 */ /* 0x000fe40007810000 */
[----:B------:R-:W-:Y:S02]  /*b8c0*/  LOP3.LUT P0, RZ, R216, 0x200000, RZ, 0xc0, !PT ;  /* 0x00200000d8ff7812 */ /* 0x000fe4000780c0ff */
[----:B------:R-:W-:Y:S02]  /*b8d0*/  FMNMX.FTZ R0, R185, R0, !PT ;  /* 0x00000000b9007209 */ /* 0x000fe40007810000 */
[----:B------:R-:W-:Y:S02]  /*b8e0*/  ISETP.GT.AND P4, PT, R8, 0x1, PT ;  /* 0x000000010800780c */ /* 0x000fe40003f84270 */
[----:B------:R-:W-:Y:S02]  /*b8f0*/  FMNMX.FTZ R0, R188, R0, !PT ;  /* 0x00000000bc007209 */ /* 0x000fe40007810000 */
[----:B------:R-:W-:-:S02]  /*b900*/  ISETP.GT.AND P3, PT, R8, 0x8, PT ;  /* 0x000000080800780c */ /* 0x000fc40003f64270 */
[----:B------:R-:W-:Y:S02]  /*b910*/  FMNMX.FTZ R0, R189, R0, !PT ;  /* 0x00000000bd007209 */ /* 0x000fe40007810000 */
[----:B------:R-:W-:Y:S02]  /*b920*/  FSEL R155, R155, -INF , P4 ;  /* 0xff8000009b9b7808 */ /* 0x000fe40002000000 */
[----:B------:R-:W-:Y:S02]  /*b930*/  FMNMX.FTZ R0, R192, R0, !PT ;  /* 0x00000000c0007209 */ /* 0x000fe40007810000 */
[----:B------:R-:W-:Y:S02]  /*b940*/  FSEL R158, R158, -INF , P3 ;  /* 0xff8000009e9e7808 */ /* 0x000fe40001800000 */
[----:B------:R-:W-:Y:S02]  /*b950*/  FMNMX.FTZ R0, R193, R0, !PT ;  /* 0x00000000c1007209 */ /* 0x000fe40007810000 */
[----:B------:R-:W-:-:S02]  /*b960*/  ISETP.GT.AND P4, PT, R8, 0x10, PT ;  /* 0x000000100800780c */ /* 0x000fc40003f84270 */
[----:B------:R-:W-:Y:S02]  /*b970*/  FMNMX.FTZ R0, R196, R0, !PT ;  /* 0x00000000c4007209 */ /* 0x000fe40007810000 */
[----:B------:R-:W-:Y:S02]  /*b980*/  ISETP.GT.AND P3, PT, R8, 0x11, PT ;  /* 0x000000110800780c */ /* 0x000fe40003f64270 */
[----:B------:R-:W-:Y:S02]  /*b990*/  FMNMX.FTZ R0, R197, R0, !PT ;  /* 0x00000000c5007209 */ /* 0x000fe40007810000 */
[----:B------:R-:W-:Y:S02]  /*b9a0*/  FSEL R162, R162, -INF , P4 ;  /* 0xff800000a2a27808 */ /* 0x000fe40002000000 */
[----:B------:R-:W-:Y:S01]  /*b9b0*/  FSEL R163, R163, -INF , P3 ;  /* 0xff800000a3a37808 */ /* 0x000fe20001800000 */
[----:B------:R-:W2:Y:S01]  /*b9c0*/  SHFL.BFLY PT, R5, R0, 0x2, 0x1f ;  /* 0x0c401f0000057f89 */ /* 0x000ea200000e0000 */
[----:B------:R-:W-:-:S02]  /*b9d0*/  ISETP.GT.AND P4, PT, R8, 0x19, PT ;  /* 0x000000190800780c */ /* 0x000fc40003f84270 */
[----:B------:R-:W-:Y:S02]  /*b9e0*/  ISETP.GT.AND P3, PT, R8, 0x20, PT ;  /* 0x000000200800780c */ /* 0x000fe40003f64270 */
[----:B------:R-:W-:Y:S02]  /*b9f0*/  FSEL R167, R167, -INF , P4 ;  /* 0xff800000a7a77808 */ /* 0x000fe40002000000 */
[----:B------:R-:W-:Y:S02]  /*ba00*/  FSEL R170, R170, -INF , P3 ;  /* 0xff800000aaaa7808 */ /* 0x000fe40001800000 */
[C---:B------:R-:W-:Y:S02]  /*ba10*/  ISETP.GT.AND P4, PT, R8.reuse, 0x28, PT ;  /* 0x000000280800780c */ /* 0x040fe40003f84270 */
[----:B------:R-:W-:Y:S02]  /*ba20*/  ISETP.GT.AND P3, PT, R8, 0x29, PT ;  /* 0x000000290800780c */ /* 0x000fe40003f64270 */
[----:B------:R-:W-:-:S02]  /*ba30*/  FSEL R174, R174, -INF , P4 ;  /* 0xff800000aeae7808 */ /* 0x000fc40002000000 */
[----:B------:R-:W-:Y:S02]  /*ba40*/  FSEL R175, R175, -INF , P3 ;  /* 0xff800000afaf7808 */ /* 0x000fe40001800000 */
[C---:B------:R-:W-:Y:S02]  /*ba50*/  ISETP.GT.AND P4, PT, R8.reuse, 0x31, PT ;  /* 0x000000310800780c */ /* 0x040fe40003f84270 */
[----:B------:R-:W-:Y:S02]  /*ba60*/  ISETP.GT.AND P3, PT, R8, 0x38, PT ;  /* 0x000000380800780c */ /* 0x000fe40003f64270 */
[----:B------:R-:W-:Y:S02]  /*ba70*/  FSEL R179, R179, -INF , P4 ;  /* 0xff800000b3b37808 */ /* 0x000fe40002000000 */
[----:B------:R-:W-:Y:S02]  /*ba80*/  FSEL R182, R182, -INF , P3 ;  /* 0xff800000b6b67808 */ /* 0x000fe40001800000 */
[----:B--2---:R-:W-:-:S02]  /*ba90*/  FMNMX.FTZ R5, R0, R5, !PT ;  /* 0x0000000500057209 */ /* 0x004fc40007810000 */
[C---:B------:R-:W-:Y:S02]  /*baa0*/  ISETP.GT.AND P4, PT, R8.reuse, 0x40, PT ;  /* 0x000000400800780c */ /* 0x040fe40003f84270 */
[----:B------:R-:W-:Y:S01]  /*bab0*/  ISETP.GT.AND P3, PT, R8, 0x41, PT ;  /* 0x000000410800780c */ /* 0x000fe20003f64270 */
[----:B------:R-:W2:Y:S01]  /*bac0*/  SHFL.BFLY PT, R0, R5, 0x1, 0x1f ;  /* 0x0c201f0005007f89 */ /* 0x000ea200000e0000 */
[----:B------:R-:W-:Y:S02]  /*bad0*/  FSEL R186, R186, -INF , P4 ;  /* 0xff800000baba7808 */ /* 0x000fe40002000000 */
[----:B------:R-:W-:Y:S02]  /*bae0*/  FSEL R187, R187, -INF , P3 ;  /* 0xff800000bbbb7808 */ /* 0x000fe40001800000 */
        /* <DEDUP_REMOVED lines=8> */
[----:B--2---:R-:W-:Y:S01]  /*bb70*/  FMNMX.FTZ R5, R5, R0, !PT ;  /* 0x0000000005057209 */ /* 0x004fe20007810000 */
[----:B------:R-:W-:-:S03]  /*bb80*/  IMAD.U32 R0, RZ, RZ, UR43 ;  /* 0x0000002bff007e24 */ /* 0x000fc6000f8e00ff */
[C---:B------:R-:W-:Y:S01]  /*bb90*/  FSETP.NEU.FTZ.AND P2, PT, R5.reuse, -INF , PT ;  /* 0xff8000000500780b */ /* 0x040fe20003f5d000 */
[----:B------:R-:W-:-:S03]  /*bba0*/  FMUL.FTZ R223, R5, R0 ;  /* 0x0000000005df7220 */ /* 0x000fc60000410000 */
[----:B------:R-:W-:Y:S02]  /*bbb0*/  FSEL R216, R5, RZ, P2 ;  /* 0x000000ff05d87208 */ /* 0x000fe40001000000 */
[----:B------:R-:W-:Y:S02]  /*bbc0*/  FSEL R223, R223, RZ, P2 ;  /* 0x000000ffdfdf7208 */ /* 0x000fe40001000000 */
[----:B------:R-:W-:Y:S01]  /*bbd0*/  ISETP.GT.AND P2, PT, R8, RZ, PT ;  /* 0x000000ff0800720c */ /* 0x000fe20003f44270 */
[----:B------:R-:W-:Y:S02]  /*bbe0*/  FADD.FTZ R216, -R216, R222 ;  /* 0x000000ded8d87221 */ /* 0x000fe40000010100 */
[-CC-:B------:R-:W-:Y:S01]  /*bbf0*/  FFMA.FTZ R152, R152, R0.reuse, -R223.reuse ;  /* 0x0000000098987223 */ /* 0x180fe200000108df */
[----:B------:R-:W-:Y:S01]  /*bc00*/  FSEL R154, R154, -INF , P2 ;  /* 0xff8000009a9a7808 */ /* 0x000fe20001000000 */
[-C--:B------:R-:W-:Y:S01]  /*bc10*/  FMUL.FTZ R216, R216, R0.reuse ;  /* 0x00000000d8d87220 */ /* 0x080fe20000410000 */
[----:B------:R-:W-:Y:S01]  /*bc20*/  ISETP.GT.AND P2, PT, R8, 0x9, PT ;  /* 0x000000090800780c */ /* 0x000fe20003f44270 */
[-CC-:B------:R-:W-:Y:S01]  /*bc30*/  FFMA.FTZ R153, R153, R0.reuse, -R223.reuse ;  /* 0x0000000099997223 */ /* 0x180fe200000108df */
[-CC-:B------:R-:W-:Y:S01]  /*bc40*/  FFMA.FTZ R156, R156, R0.reuse, -R223.reuse ;  /* 0x000000009c9c7223 */ /* 0x180fe200000108df */
[----:B------:R-:W-:Y:S01]  /*bc50*/  MUFU.EX2 R152, R152 ;  /* 0x0000009800987308 */ /* 0x000fe20000000800 */
[----:B------:R-:W-:Y:S01]  /*bc60*/  FSEL R159, R159, -INF , P2 ;  /* 0xff8000009f9f7808 */ /* 0x000fe20001000000 */
[-CC-:B------:R-:W-:Y:S01]  /*bc70*/  FFMA.FTZ R160, R160, R0.reuse, -R223.reuse ;  /* 0x00000000a0a07223 */ /* 0x180fe200000108df */
[----:B------:R-:W-:Y:S01]  /*bc80*/  ISETP.GT.AND P2, PT, R8, 0x18, PT ;  /* 0x000000180800780c */ /* 0x000fe20003f44270 */
[-CC-:B------:R-:W-:Y:S01]  /*bc90*/  FFMA.FTZ R168, R168, R0.reuse, -R223.reuse ;  /* 0x00000000a8a87223 */ /* 0x180fe200000108df */
[-CC-:B------:R-:W-:Y:S01]  /*bca0*/  FFMA.FTZ R176, R176, R0.reuse, -R223.reuse ;  /* 0x00000000b0b07223 */ /* 0x180fe200000108df */
[-CC-:B------:R-:W-:Y:S01]  /*bcb0*/  FFMA.FTZ R157, R157, R0.reuse, -R223.reuse ;  /* 0x000000009d9d7223 */ /* 0x180fe200000108df */
[----:B------:R-:W-:Y:S01]  /*bcc0*/  FSEL R166, R166, -INF , P2 ;  /* 0xff800000a6a67808 */ /* 0x000fe20001000000 */
[----:B------:R-:W2:Y:S01]  /*bcd0*/  MUFU.EX2 R216, R216 ;  /* 0x000000d800d87308 */ /* 0x000ea20000000800 */
[----:B------:R-:W-:Y:S01]  /*bce0*/  ISETP.GT.AND P2, PT, R8, 0x21, PT ;  /* 0x000000210800780c */ /* 0x000fe20003f44270 */
[-CC-:B------:R-:W-:Y:S01]  /*bcf0*/  FFMA.FTZ R161, R161, R0.reuse, -R223.reuse ;  /* 0x00000000a1a17223 */ /* 0x180fe200000108df */
[-CC-:B------:R-:W-:Y:S01]  /*bd00*/  FFMA.FTZ R164, R164, R0.reuse, -R223.reuse ;  /* 0x00000000a4a47223 */ /* 0x180fe200000108df */
[-CC-:B------:R-:W-:Y:S01]  /*bd10*/  FFMA.FTZ R165, R165, R0.reuse, -R223.reuse ;  /* 0x00000000a5a57223 */ /* 0x180fe200000108df */
[----:B------:R-:W-:Y:S01]  /*bd20*/  FSEL R171, R171, -INF , P2 ;  /* 0xff800000abab7808 */ /* 0x000fe20001000000 */
[-CC-:B------:R-:W-:Y:S01]  /*bd30*/  FFMA.FTZ R169, R169, R0.reuse, -R223.reuse ;  /* 0x00000000a9a97223 */ /* 0x180fe200000108df */
[----:B------:R-:W-:Y:S01]  /*bd40*/  ISETP.GT.AND P2, PT, R8, 0x30, PT ;  /* 0x000000300800780c */ /* 0x000fe20003f44270 */
[----:B------:R-:W3:Y:S01]  /*bd50*/  MUFU.EX2 R153, R153 ;  /* 0x0000009900997308 */ /* 0x000ee20000000800 */
[-CC-:B------:R-:W-:Y:S01]  /*bd60*/  FFMA.FTZ R172, R172, R0.reuse, -R223.reuse ;  /* 0x00000000acac7223 */ /* 0x180fe200000108df */
[-CC-:B------:R-:W-:Y:S01]  /*bd70*/  FFMA.FTZ R173, R173, R0.reuse, -R223.reuse ;  /* 0x00000000adad7223 */ /* 0x180fe200000108df */
[----:B------:R-:W-:Y:S01]  /*bd80*/  FSEL R178, R178, -INF , P2 ;  /* 0xff800000b2b27808 */ /* 0x000fe20001000000 */
[-CC-:B------:R-:W-:Y:S01]  /*bd90*/  FFMA.FTZ R177, R177, R0.reuse, -R223.reuse ;  /* 0x00000000b1b17223 */ /* 0x180fe200000108df */
[----:B------:R-:W-:Y:S01]  /*bda0*/  ISETP.GT.AND P2, PT, R8, 0x39, PT ;  /* 0x000000390800780c */ /* 0x000fe20003f44270 */
[-CC-:B------:R-:W-:Y:S01]  /*bdb0*/  FFMA.FTZ R180, R180, R0.reuse, -R223.reuse ;  /* 0x00000000b4b47223 */ /* 0x180fe200000108df */
[--C-:B------:R-:W-:Y:S01]  /*bdc0*/  FFMA.FTZ R181, R181, R0, -R223.reuse ;  /* 0x00000000b5b57223 */ /* 0x100fe200000108df */
[----:B------:R-:W-:Y:S01]  /*bdd0*/  MUFU.EX2 R157, R157 ;  /* 0x0000009d009d7308 */ /* 0x000fe20000000800 */
[----:B------:R-:W-:Y:S01]  /*bde0*/  FSEL R183, R183, -INF , P2 ;  /* 0xff800000b7b77808 */ /* 0x000fe20001000000 */
[-C--:B--2---:R-:W-:Y:S01]  /*bdf0*/  FMUL.FTZ R24, R24, R216.reuse ;  /* 0x000000d818187220 */ /* 0x084fe20000410000 */
[----:B------:R-:W-:Y:S01]  /*be00*/  ISETP.GT.AND P2, PT, R8, 0x48, PT ;  /* 0x000000480800780c */ /* 0x000fe20003f44270 */
[-C--:B------:R-:W-:Y:S01]  /*be10*/  FMUL.FTZ R25, R25, R216.reuse ;  /* 0x000000d819197220 */ /* 0x080fe20000410000 */
[-C--:B------:R-:W-:Y:S01]  /*be20*/  FMUL.FTZ R28, R28, R216.reuse ;  /* 0x000000d81c1c7220 */ /* 0x080fe20000410000 */
[-C--:B------:R-:W-:Y:S01]  /*be30*/  FMUL.FTZ R29, R29, R216.reuse ;  /* 0x000000d81d1d7220 */ /* 0x080fe20000410000 */
[----:B------:R-:W-:Y:S01]  /*be40*/  FSEL R190, R190, -INF , P2 ;  /* 0xff800000bebe7808 */ /* 0x000fe20001000000 */
[-C--:B------:R-:W-:Y:S01]  /*be50*/  FMUL.FTZ R32, R32, R216.reuse ;  /* 0x000000d820207220 */ /* 0x080fe20000410000 */
[----:B------:R-:W-:Y:S01]  /*be60*/  ISETP.GT.AND P2, PT, R8, 0x51, PT ;  /* 0x000000510800780c */ /* 0x000fe20003f44270 */
[-C--:B------:R-:W-:Y:S01]  /*be70*/  FMUL.FTZ R33, R33, R216.reuse ;  /* 0x000000d821217220 */ /* 0x080fe20000410000 */
[----:B------:R-:W-:Y:S01]  /*be80*/  FMNMX.FTZ R8, R154, R203, !PT ;  /* 0x000000cb9a087209 */ /* 0x000fe20007810000 */
[-C--:B------:R-:W-:Y:S01]  /*be90*/  FMUL.FTZ R36, R36, R216.reuse ;  /* 0x000000d824247220 */ /* 0x080fe20000410000 */
[----:B------:R-:W-:Y:S01]  /*bea0*/  FSEL R195, R195, -INF , P2 ;  /* 0xff800000c3c37808 */ /* 0x000fe20001000000 */
        /* <DEDUP_REMOVED lines=75> */
[----:B------:R-:W-:Y:S01]  /*c360*/  FMUL.FTZ R149, R149, R216 ;  /* 0x000000d895957220 */ /* 0x000fe20000410000 */
[----:B------:R-:W-:Y:S01]  /*c370*/  FFMA.FTZ R4, R216, R4, R152 ;  /* 0x00000004d8047223 */ /* 0x000fe20000010098 */
[----:B------:R-:W-:Y:S01]  /*c380*/  FMNMX.FTZ R8, R194, R8, !PT ;  /* 0x00000008c2087209 */ /* 0x000fe20007810000 */
[--C-:B------:R-:W-:Y:S01]  /*c390*/  FFMA.FTZ R184, R184, R0, -R223.reuse ;  /* 0x00000000b8b87223 */ /* 0x100fe200000108df */
[C---:B---3--:R-:W-:Y:S01]  /*c3a0*/  F2FP.BF16.F32.PACK_AB R152, R153.reuse, R152 ;  /* 0x000000989998723e */ /* 0x048fe200000010ff */
[----:B------:R-:W-:Y:S01]  /*c3b0*/  FADD.FTZ R4, R153, R4 ;  /* 0x0000000499047221 */ /* 0x000fe20000010000 */
[----:B------:R-:W-:Y:S01]  /*c3c0*/  FMNMX.FTZ R8, R195, R8, !PT ;  /* 0x00000008c3087209 */ /* 0x000fe20007810000 */
[----:B------:R-:W2:Y:S01]  /*c3d0*/  MUFU.EX2 R153, R156 ;  /* 0x0000009c00997308 */ /* 0x000ea20000000800 */
[-CC-:B------:R-:W-:Y:S01]  /*c3e0*/  FFMA.FTZ R185, R185, R0.reuse, -R223.reuse ;  /* 0x00000000b9b97223 */ /* 0x180fe200000108df */
[--C-:B------:R-:W-:Y:S01]  /*c3f0*/  FFMA.FTZ R188, R188, R0, -R223.reuse ;  /* 0x00000000bcbc7223 */ /* 0x100fe200000108df */
[----:B------:R-:W-:Y:S01]  /*c400*/  FMNMX.FTZ R8, R198, R8, !PT ;  /* 0x00000008c6087209 */ /* 0x000fe20007810000 */
[-CC-:B------:R-:W-:Y:S01]  /*c410*/  FFMA.FTZ R189, R189, R0.reuse, -R223.reuse ;  /* 0x00000000bdbd7223 */ /* 0x180fe200000108df */
[-CC-:B------:R-:W-:Y:S01]  /*c420*/  FFMA.FTZ R192, R192, R0.reuse, -R223.reuse ;  /* 0x00000000c0c07223 */ /* 0x180fe200000108df */
[--C-:B------:R-:W-:Y:S01]  /*c430*/  FFMA.FTZ R193, R193, R0, -R223.reuse ;  /* 0x00000000c1c17223 */ /* 0x100fe200000108df */
[----:B------:R-:W-:Y:S01]  /*c440*/  FMNMX.FTZ R8, R199, R8, !PT ;  /* 0x00000008c7087209 */ /* 0x000fe20007810000 */
[----:B------:R-:W3:Y:S01]  /*c450*/  MUFU.EX2 R156, R160 ;  /* 0x000000a0009c7308 */ /* 0x000ee20000000800 */
[-CC-:B------:R-:W-:Y:S01]  /*c460*/  FFMA.FTZ R196, R196, R0.reuse, -R223.reuse ;  /* 0x00000000c4c47223 */ /* 0x180fe200000108df */
[----:B------:R-:W-:-:S02]  /*c470*/  FFMA.FTZ R197, R197, R0, -R223 ;  /* 0x00000000c5c57223 */ /* 0x000fc400000108df */
[----:B------:R-:W4:Y:S04]  /*c480*/  SHFL.BFLY PT, R216, R8, 0x2, 0x1f ;  /* 0x0c401f0008d87f89 */ /* 0x000f2800000e0000 */
[----:B------:R-:W-:Y:S01]  /*c490*/  MUFU.EX2 R160, R168 ;  /* 0x000000a800a07308 */ /* 0x000fe20000000800 */
[----:B--2---:R-:W-:-:S04]  /*c4a0*/  FADD.FTZ R4, R153, R4 ;  /* 0x0000000499047221 */ /* 0x004fc80000010000 */
[----:B------:R-:W-:-:S03]  /*c4b0*/  FADD.FTZ R4, R157, R4 ;  /* 0x000000049d047221 */ /* 0x000fc60000010000 */
[----:B------:R2:W-:Y:S01]  /*c4c0*/  MUFU.EX2 R168, R176 ;  /* 0x000000b000a87308 */ /* 0x0005e20000000800 */
[----:B---3--:R-:W-:-:S07]  /*c4d0*/  FADD.FTZ R4, R156, R4 ;  /* 0x000000049c047221 */ /* 0x008fce0000010000 */
[----:B------:R-:W3:Y:S01]  /*c4e0*/  MUFU.EX2 R161, R161 ;  /* 0x000000a100a17308 */ /* 0x000ee20000000800 */
[----:B--2---:R-:W2:Y:S01]  /*c4f0*/  S2R R176, SR_TID.X ;  /* 0x0000000000b07919 */ /* 0x004ea20000002100 */
[----:B----4-:R-:W-:-:S06]  /*c500*/  FMNMX.FTZ R8, R8, R216, !PT ;  /* 0x000000d808087209 */ /* 0x010fcc0007810000 */
[----:B------:R-:W4:Y:S01]  /*c510*/  MUFU.EX2 R164, R164 ;  /* 0x000000a400a47308 */ /* 0x000f220000000800 */
[----:B------:R-:W5:Y:S07]  /*c520*/  SHFL.BFLY PT, R216, R8, 0x1, 0x1f ;  /* 0x0c201f0008d87f89 */ /* 0x000f6e00000e0000 */
[----:B------:R-:W0:Y:S01]  /*c530*/  MUFU.EX2 R165, R165 ;  /* 0x000000a500a57308 */ /* 0x000e220000000800 */
[C---:B---3--:R-:W-:Y:S01]  /*c540*/  FADD.FTZ R4, R161.reuse, R4 ;  /* 0x00000004a1047221 */ /* 0x048fe20000010000 */
[----:B------:R-:W-:-:S06]  /*c550*/  F2FP.BF16.F32.PACK_AB R156, R161, R156 ;  /* 0x0000009ca19c723e */ /* 0x000fcc00000010ff */
[----:B------:R-:W3:Y:S01]  /*c560*/  MUFU.EX2 R169, R169 ;  /* 0x000000a900a97308 */ /* 0x000ee20000000800 */
[----:B----4-:R-:W-:-:S07]  /*c570*/  FADD.FTZ R4, R164, R4 ;  /* 0x00000004a4047221 */ /* 0x010fce0000010000 */
[----:B------:R-:W4:Y:S01]  /*c580*/  MUFU.EX2 R172, R172 ;  /* 0x000000ac00ac7308 */ /* 0x000f220000000800 */
[----:B-----5:R-:W-:Y:S01]  /*c590*/  FMNMX.FTZ R8, R8, R216, !PT ;  /* 0x000000d808087209 */ /* 0x020fe20007810000 */
[----:B0-----:R-:W-:Y:S01]  /*c5a0*/  FADD.FTZ R4, R165, R4 ;  /* 0x00000004a5047221 */ /* 0x001fe20000010000 */
[----:B--2---:R-:W-:Y:S02]  /*c5b0*/  SHF.R.U32.HI R176, RZ, 0x7, R176 ;  /* 0x00000007ffb07819 */ /* 0x004fe400000116b0 */
[C---:B------:R-:W-:Y:S01]  /*c5c0*/  FSETP.NEU.FTZ.AND P2, PT, R8.reuse, -INF , PT ;  /* 0xff8000000800780b */ /* 0x040fe20003f5d000 */
[----:B------:R-:W-:Y:S01]  /*c5d0*/  FMUL.FTZ R223, R8, R0 ;  /* 0x0000000008df7220 */ /* 0x000fe20000410000 */
[----:B------:R-:W-:Y:S01]  /*c5e0*/  IADD3 R176, -R176, 0xb, RZ ;  /* 0x0000000bb0b07810 */ /* 0x000fe20007ffe1ff */
[----:B------:R-:W0:Y:S01]  /*c5f0*/  MUFU.EX2 R173, R173 ;  /* 0x000000ad00ad7308 */ /* 0x000e220000000800 */
[----:B------:R-:W-:Y:S01]  /*c600*/  FADD.FTZ R4, R160, R4 ;  /* 0x00000004a0047221 */ /* 0x000fe20000010000 */
[----:B---3--:R-:W-:-:S02]  /*c610*/  F2FP.BF16.F32.PACK_AB R160, R169, R160 ;  /* 0x000000a0a9a0723e */ /* 0x008fc400000010ff */
[----:B------:R-:W-:Y:S01]  /*c620*/  FSEL R223, R223, RZ, P2 ;  /* 0x000000ffdfdf7208 */ /* 0x000fe20001000000 */
[----:B------:R-:W-:-:S03]  /*c630*/  FADD.FTZ R4, R169, R4 ;  /* 0x00000004a9047221 */ /* 0x000fc60000010000 */
        /* <DEDUP_REMOVED lines=23> */
[----:B------:R-:W-:Y:S01]  /*c7b0*/  FFMA.FTZ R194, R194, R0, -R223 ;  /* 0x00000000c2c27223 */ /* 0x000fe200000108df */
[----:B------:R-:W5:Y:S01]  /*c7c0*/  MUFU.EX2 R155, R155 ;  /* 0x0000009b009b7308 */ /* 0x000f620000000800 */
[----:B---3--:R-:W-:Y:S01]  /*c7d0*/  F2FP.BF16.F32.PACK_AB R154, R157, R153 ;  /* 0x000000999d9a723e */ /* 0x008fe200000010ff */
[----:B------:R-:W-:-:S02]  /*c7e0*/  @!P1 VIADD R153, R201, 0x22840 ;  /* 0x00022840c9999836 */ /* 0x000fc40000000000 */
[-CC-:B------:R-:W-:Y:S01]  /*c7f0*/  FFMA.FTZ R195, R195, R0.reuse, -R223.reuse ;  /* 0x00000000c3c37223 */ /* 0x180fe200000108df */
[-CC-:B------:R-:W-:Y:S01]  /*c800*/  FFMA.FTZ R198, R198, R0.reuse, -R223.reuse ;  /* 0x00000000c6c67223 */ /* 0x180fe200000108df */
[----:B------:R-:W-:Y:S01]  /*c810*/  FFMA.FTZ R199, R199, R0, -R223 ;  /* 0x00000000c7c77223 */ /* 0x000fe200000108df */
[----:B----4-:R-:W-:Y:S01]  /*c820*/  FADD.FTZ R4, R172, R4 ;  /* 0x00000004ac047221 */ /* 0x010fe20000010000 */
[----:B------:R-:W-:Y:S01]  /*c830*/  @!P1 PRMT R153, RZ, 0x654, R153 ;  /* 0x00000654ff999816 */ /* 0x000fe20000000099 */
[----:B------:R3:W-:Y:S06]  /*c840*/  BAR.ARV R176, 0x100 ;  /* 0x000400b00000751d */ /* 0x0007ec0000002000 */
[----:B------:R4:W-:Y:S01]  /*c850*/  @!P1 SYNCS.ARRIVE.TRANS64.RED.A1T0 RZ, [R153+URZ], RZ ;  /* 0x000000ff99ff99a7 */ /* 0x0009e2000810043f */
[----:B------:R1:W-:Y:S01]  /*c860*/  MUFU.EX2 R222, R158 ;  /* 0x0000009e00de7308 */ /* 0x0003e20000000800 */
[----:B0-----:R-:W-:-:S04]  /*c870*/  FADD.FTZ R4, R173, R4 ;  /* 0x00000004ad047221 */ /* 0x001fc80000010000 */
[----:B------:R-:W-:Y:S01]  /*c880*/  FADD.FTZ R4, R168, R4 ;  /* 0x00000004a8047221 */ /* 0x000fe20000010000 */
[----:B----4-:R-:W-:Y:S02]  /*c890*/  FSEL R153, R8, RZ, P2 ;  /* 0x000000ff08997208 */ /* 0x010fe40001000000 */
[----:B------:R-:W-:Y:S01]  /*c8a0*/  MUFU.EX2 R159, R159 ;  /* 0x0000009f009f7308 */ /* 0x000fe20000000800 */
[----:B-1----:R-:W-:Y:S01]  /*c8b0*/  F2FP.BF16.F32.PACK_AB R158, R165, R164 ;  /* 0x000000a4a59e723e */ /* 0x002fe200000010ff */
[C---:B--2---:R-:W-:Y:S01]  /*c8c0*/  FADD.FTZ R4, R177.reuse, R4 ;  /* 0x00000004b1047221 */ /* 0x044fe20000010000 */
[----:B------:R-:W-:Y:S01]  /*c8d0*/  F2FP.BF16.F32.PACK_AB R164, R177, R168 ;  /* 0x000000a8b1a4723e */ /* 0x000fe200000010ff */
[----:B------:R-:W-:-:S04]  /*c8e0*/  FADD.FTZ R153, -R153, R203 ;  /* 0x000000cb99997221 */ /* 0x000fc80000010100 */
[----:B------:R-:W-:Y:S01]  /*c8f0*/  FMUL.FTZ R153, R153, R0 ;  /* 0x0000000099997220 */ /* 0x000fe20000410000 */
[----:B------:R0:W-:Y:S08]  /*c900*/  MUFU.EX2 R223, R162 ;  /* 0x000000a200df7308 */ /* 0x0001f00000000800 */
[----:B------:R5:W1:Y:S01]  /*c910*/  MUFU.EX2 R203, R153 ;  /* 0x0000009900cb7308 */ /* 0x000a620000000800 */
[----:B0-----:R-:W-:-:S07]  /*c920*/  F2FP.BF16.F32.PACK_AB R162, R173, R172 ;  /* 0x000000acada2723e */ /* 0x001fce00000010ff */
[----:B------:R-:W0:Y:S01]  /*c930*/  MUFU.EX2 R163, R163 ;  /* 0x000000a300a37308 */ /* 0x000e220000000800 */
[----:B-----5:R-:W-:-:S07]  /*c940*/  F2FP.BF16.F32.PACK_AB R153, R155, R197 ;  /* 0x000000c59b99723e */ /* 0x020fce00000010ff */
[----:B------:R-:W2:Y:S01]  /*c950*/  MUFU.EX2 R225, R166 ;  /* 0x000000a600e17308 */ /* 0x000ea20000000800 */
[----:B-1----:R-:W-:Y:S01]  /*c960*/  FFMA.FTZ R3, R203, R3, R197 ;  /* 0x00000003cb037223 */ /* 0x002fe200000100c5 */
[-C--:B------:R-:W-:Y:S01]  /*c970*/  FMUL.FTZ R26, R26, R203.reuse ;  /* 0x000000cb1a1a7220 */ /* 0x080fe20000410000 */
[-C--:B------:R-:W-:Y:S01]  /*c980*/  FMUL.FTZ R27, R27, R203.reuse ;  /* 0x000000cb1b1b7220 */ /* 0x080fe20000410000 */
[-C--:B------:R-:W-:Y:S01]  /*c990*/  FMUL.FTZ R30, R30, R203.reuse ;  /* 0x000000cb1e1e7220 */ /* 0x080fe20000410000 */
[----:B------:R-:W-:Y:S01]  /*c9a0*/  FADD.FTZ R3, R155, R3 ;  /* 0x000000039b037221 */ /* 0x000fe20000010000 */
[----:B------:R-:W-:Y:S01]  /*c9b0*/  F2FP.BF16.F32.PACK_AB R155, R159, R222 ;  /* 0x000000de9f9b723e */ /* 0x000fe200000010ff */
[----:B------:R-:W-:Y:S01]  /*c9c0*/  FMUL.FTZ R31, R31, R203 ;  /* 0x000000cb1f1f7220 */ /* 0x000fe20000410000 */
[----:B------:R-:W1:Y:S01]  /*c9d0*/  MUFU.EX2 R167, R167 ;  /* 0x000000a700a77308 */ /* 0x000e620000000800 */
[----:B------:R-:W-:Y:S01]  /*c9e0*/  FADD.FTZ R3, R222, R3 ;  /* 0x00000003de037221 */ /* 0x000fe20000010000 */
[----:B0-----:R-:W-:Y:S01]  /*c9f0*/  F2FP.BF16.F32.PACK_AB R157, R163, R223 ;  /* 0x000000dfa39d723e */ /* 0x001fe200000010ff */
[-C--:B------:R-:W-:Y:S01]  /*ca00*/  FMUL.FTZ R34, R34, R203.reuse ;  /* 0x000000cb22227220 */ /* 0x080fe20000410000 */
[-C--:B------:R-:W-:Y:S01]  /*ca10*/  FMUL.FTZ R35, R35, R203.reuse ;  /* 0x000000cb23237220 */ /* 0x080fe20000410000 */
[----:B------:R-:W-:Y:S01]  /*ca20*/  FADD.FTZ R3, R159, R3 ;  /* 0x000000039f037221 */ /* 0x000fe20000010000 */
[-C--:B------:R-:W-:Y:S01]  /*ca30*/  FMUL.FTZ R38, R38, R203.reuse ;  /* 0x000000cb26267220 */ /* 0x080fe20000410000 */
[-C--:B------:R-:W-:Y:S01]  /*ca40*/  FMUL.FTZ R39, R39, R203.reuse ;  /* 0x000000cb27277220 */ /* 0x080fe20000410000 */
[----:B------:R-:W0:Y:S01]  /*ca50*/  MUFU.EX2 R227, R170 ;  /* 0x000000aa00e37308 */ /* 0x000e220000000800 */
[----:B------:R-:W-:Y:S01]  /*ca60*/  FADD.FTZ R3, R223, R3 ;  /* 0x00000003df037221 */ /* 0x000fe20000010000 */
[-C--:B------:R-:W-:Y:S01]  /*ca70*/  FMUL.FTZ R42, R42, R203.reuse ;  /* 0x000000cb2a2a7220 */ /* 0x080fe20000410000 */
[-C--:B------:R-:W-:Y:S01]  /*ca80*/  FMUL.FTZ R43, R43, R203.reuse ;  /* 0x000000cb2b2b7220 */ /* 0x080fe20000410000 */
[-C--:B------:R-:W-:Y:S01]  /*ca90*/  FMUL.FTZ R46, R46, R203.reuse ;  /* 0x000000cb2e2e7220 */ /* 0x080fe20000410000 */
[----:B------:R-:W-:Y:S01]  /*caa0*/  FADD.FTZ R3, R163, R3 ;  /* 0x00000003a3037221 */ /* 0x000fe20000010000 */
[-C--:B------:R-:W-:Y:S01]  /*cab0*/  FMUL.FTZ R47, R47, R203.reuse ;  /* 0x000000cb2f2f7220 */ /* 0x080fe20000410000 */
[----:B------:R-:W-:Y:S01]  /*cac0*/  FMUL.FTZ R50, R50, R203 ;  /* 0x000000cb32327220 */ /* 0x000fe20000410000 */
        /* <DEDUP_REMOVED lines=17> */
[C---:B----4-:R-:W-:Y:S01]  /*cbe0*/  FADD.FTZ R3, R171.reuse, R3 ;  /* 0x00000003ab037221 */ /* 0x050fe20000010000 */
        /* <DEDUP_REMOVED lines=58> */
[----:B------:R-:W-:-:S04]  /*cf90*/  FMUL.FTZ R151, R151, R203 ;  /* 0x000000cb97977220 */ /* 0x000fc80000410000 */
[----:B------:R-:W1:Y:S01]  /*cfa0*/  MUFU.EX2 R169, R186 ;  /* 0x000000ba00a97308 */ /* 0x000e620000000800 */
[C---:B0-----:R-:W-:Y:S01]  /*cfb0*/  FADD.FTZ R178, R183.reuse, R178 ;  /* 0x000000b2b7b27221 */ /* 0x041fe20000010000 */
[----:B------:R-:W-:-:S06]  /*cfc0*/  F2FP.BF16.F32.PACK_AB R167, R183, R182 ;  /* 0x000000b6b7a7723e */ /* 0x000fcc00000010ff */
[----:B------:R-:W0:Y:S01]  /*cfd0*/  MUFU.EX2 R185, R185 ;  /* 0x000000b900b97308 */ /* 0x000e220000000800 */
[----:B--2---:R-:W-:-:S07]  /*cfe0*/  FADD.FTZ R4, R184, R4 ;  /* 0x00000004b8047221 */ /* 0x004fce0000010000 */
[----:B------:R-:W2:Y:S01]  /*cff0*/  MUFU.EX2 R187, R187 ;  /* 0x000000bb00bb7308 */ /* 0x000ea20000000800 */
[----:B-1----:R-:W-:-:S07]  /*d000*/  FADD.FTZ R178, R169, R178 ;  /* 0x000000b2a9b27221 */ /* 0x002fce0000010000 */
[----:B------:R-:W1:Y:S01]  /*d010*/  MUFU.EX2 R188, R188 ;  /* 0x000000bc00bc7308 */ /* 0x000e620000000800 */
[C---:B0-----:R-:W-:Y:S01]  /*d020*/  FADD.FTZ R4, R185.reuse, R4 ;  /* 0x00000004b9047221 */ /* 0x041fe20000010000 */
[----:B------:R-:W-:-:S06]  /*d030*/  F2FP.BF16.F32.PACK_AB R168, R185, R184 ;  /* 0x000000b8b9a8723e */ /* 0x000fcc00000010ff */
[----:B------:R-:W0:Y:S01]  /*d040*/  MUFU.EX2 R190, R190 ;  /* 0x000000be00be7308 */ /* 0x000e220000000800 */
[C---:B--2---:R-:W-:Y:S01]  /*d050*/  FADD.FTZ R3, R187.reuse, R178 ;  /* 0x000000b2bb037221 */ /* 0x044fe20000010000 */
[----:B------:R-:W-:-:S06]  /*d060*/  F2FP.BF16.F32.PACK_AB R169, R187, R169 ;  /* 0x000000a9bba9723e */ /* 0x000fcc00000010ff */
[----:B------:R-:W2:Y:S01]  /*d070*/  MUFU.EX2 R189, R189 ;  /* 0x000000bd00bd7308 */ /* 0x000ea20000000800 */
[----:B-1----:R-:W-:-:S07]  /*d080*/  FADD.FTZ R4, R188, R4 ;  /* 0x00000004bc047221 */ /* 0x002fce0000010000 */
[----:B------:R-:W1:Y:S01]  /*d090*/  MUFU.EX2 R191, R191 ;  /* 0x000000bf00bf7308 */ /* 0x000e620000000800 */
[----:B0-----:R-:W-:-:S07]  /*d0a0*/  FADD.FTZ R178, R190, R3 ;  /* 0x00000003beb27221 */ /* 0x001fce0000010000 */
[----:B------:R-:W0:Y:S01]  /*d0b0*/  MUFU.EX2 R192, R192 ;  /* 0x000000c000c07308 */ /* 0x000e220000000800 */
[C---:B--2---:R-:W-:Y:S01]  /*d0c0*/  FADD.FTZ R4, R189.reuse, R4 ;  /* 0x00000004bd047221 */ /* 0x044fe20000010000 */
[----:B------:R-:W-:-:S06]  /*d0d0*/  F2FP.BF16.F32.PACK_AB R170, R189, R188 ;  /* 0x000000bcbdaa723e */ /* 0x000fcc00000010ff */
[----:B------:R-:W2:Y:S01]  /*d0e0*/  MUFU.EX2 R173, R194 ;  /* 0x000000c200ad7308 */ /* 0x000ea20000000800 */
[C---:B-1----:R-:W-:Y:S01]  /*d0f0*/  FADD.FTZ R178, R191.reuse, R178 ;  /* 0x000000b2bfb27221 */ /* 0x042fe20000010000 */
[----:B------:R-:W-:-:S06]  /*d100*/  F2FP.BF16.F32.PACK_AB R171, R191, R190 ;  /* 0x000000bebfab723e */ /* 0x000fcc00000010ff */
[----:B------:R-:W1:Y:S01]  /*d110*/  MUFU.EX2 R193, R193 ;  /* 0x000000c100c17308 */ /* 0x000e620000000800 */
[----:B0-----:R-:W-:-:S07]  /*d120*/  FADD.FTZ R4, R192, R4 ;  /* 0x00000004c0047221 */ /* 0x001fce0000010000 */
[----:B------:R-:W0:Y:S01]  /*d130*/  MUFU.EX2 R195, R195 ;  /* 0x000000c300c37308 */ /* 0x000e220000000800 */
[----:B--2---:R-:W-:-:S07]  /*d140*/  FADD.FTZ R178, R173, R178 ;  /* 0x000000b2adb27221 */ /* 0x004fce0000010000 */
[----:B------:R-:W2:Y:S01]  /*d150*/  MUFU.EX2 R196, R196 ;  /* 0x000000c400c47308 */ /* 0x000ea20000000800 */
[C---:B-1----:R-:W-:Y:S01]  /*d160*/  FADD.FTZ R4, R193.reuse, R4 ;  /* 0x00000004c1047221 */ /* 0x042fe20000010000 */
[----:B------:R-:W-:-:S06]  /*d170*/  F2FP.BF16.F32.PACK_AB R172, R193, R192 ;  /* 0x000000c0c1ac723e */ /* 0x000fcc00000010ff */
[----:B------:R-:W1:Y:S01]  /*d180*/  MUFU.EX2 R198, R198 ;  /* 0x000000c600c67308 */ /* 0x000e620000000800 */
[C---:B0-----:R-:W-:Y:S01]  /*d190*/  FADD.FTZ R3, R195.reuse, R178 ;  /* 0x000000b2c3037221 */ /* 0x041fe20000010000 */
[----:B------:R-:W-:-:S06]  /*d1a0*/  F2FP.BF16.F32.PACK_AB R173, R195, R173 ;  /* 0x000000adc3ad723e */ /* 0x000fcc00000010ff */
[----:B------:R-:W0:Y:S01]  /*d1b0*/  MUFU.EX2 R199, R199 ;  /* 0x000000c700c77308 */ /* 0x000e220000000800 */
[----:B--2---:R-:W-:-:S04]  /*d1c0*/  FADD.FTZ R4, R196, R4 ;  /* 0x00000004c4047221 */ /* 0x004fc80000010000 */
[C---:B------:R-:W-:Y:S01]  /*d1d0*/  FADD.FTZ R4, R174.reuse, R4 ;  /* 0x00000004ae047221 */ /* 0x040fe20000010000 */
[----:B------:R-:W-:Y:S01]  /*d1e0*/  F2FP.BF16.F32.PACK_AB R174, R174, R196 ;  /* 0x000000c4aeae723e */ /* 0x000fe200000010ff */
[----:B-1----:R-:W-:-:S04]  /*d1f0*/  FADD.FTZ R178, R198, R3 ;  /* 0x00000003c6b27221 */ /* 0x002fc80000010000 */
[C---:B0-----:R-:W-:Y:S01]  /*d200*/  FADD.FTZ R3, R199.reuse, R178 ;  /* 0x000000b2c7037221 */ /* 0x041fe20000010000 */
[----:B------:R-:W-:Y:S01]  /*d210*/  F2FP.BF16.F32.PACK_AB R175, R199, R198 ;  /* 0x000000c6c7af723e */ /* 0x000fe200000010ff */
[----:B---3--:R-:W-:Y:S06]  /*d220*/  @!P0 BRA `(.L_x_4959) ;  /* 0x0000000000048947 */ /* 0x008fec0003800000 */
[----:B------:R-:W-:Y:S01]  /*d230*/  BPT.TRAP 0x1 ;  /* 0x000000040000795c */ /* 0x000fe20000300000 */
.L_x_4959:
[----:B------:R0:W1:Y:S01]  /*d240*/  SYNCS.PHASECHK.TRANS64.TRYWAIT P2, [R201+URZ+0x22850], R202 ;  /* 0x022850cac90075a7 */ /* 0x000062000804017f */
[----:B------:R-:W-:Y:S05]  /*d250*/  @!P0 BRA `(.L_x_4960) ;  /* 0x0000000000048947 */ /* 0x000fea0003800000 */
[----:B------:R-:W-:Y:S01]  /*d260*/  BPT.TRAP 0x1 ;  /* 0x000000040000795c */ /* 0x000fe20000300000 */
.L_x_4960:
[----:B------:R-:W-:Y:S04]  /*d270*/  BSSY B0, `(.L_x_4961) ;  /* 0x0000004000007945 */ /* 0x000fe80003800000 */
[----:B-1----:R-:W-:Y:S05]  /*d280*/  @P2 BRA `(.L_x_4962) ;  /* 0x0000000000082947 */ /* 0x002fea0003800000 */
[----:B------:R-:W1:Y:S02]  /*d290*/  SYNCS.PHASECHK.TRANS64.TRYWAIT P2, [R201+URZ+0x22850], R202 ;  /* 0x022850cac90075a7 */ /* 0x000e64000804017f */
[----:B-1----:R-:W-:Y:S05]  /*d2a0*/  @!P2 BRA `(.L_x_4963) ;  /* 0x000000e000bca947 */ /* 0x002fea0003800000 */
.L_x_4962:
[----:B------:R-:W-:Y:S05]  /*d2b0*/  BSYNC B0 ;  /* 0x0000000000007941 */ /* 0x000fea0003800000 */
.L_x_4961:
[----:B------:R-:W2:Y:S01]  /*d2c0*/  S2R R177, SR_TID.X ;  /* 0x0000000000b17919 */ /* 0x000ea20000002100 */
[----:B------:R-:W-:Y:S05]  /*d2d0*/  WARPSYNC.ALL ;  /* 0x0000000000007948 */ /* 0x000fea0003800000 */
[----:B------:R-:W-:Y:S01]  /*d2e0*/  IMAD R178, R19, 0xc00, R9 ;  /* 0x00000c0013b27824 */ /* 0x000fe200078e0209 */
[----:B------:R-:W-:Y:S01]  /*d2f0*/  ISETP.GT.AND P2, PT, R200, R21, PT ;  /* 0x00000015c800720c */ /* 0x000fe20003f44270 */
[----:B------:R-:W-:Y:S02]  /*d300*/  IMAD.MOV.U32 R179, RZ, RZ, 0x40000040 ;  /* 0x40000040ffb37424 */ /* 0x000fe400078e00ff */
[----:B01----:R-:W-:Y:S01]  /*d310*/  @!P1 VIADD R201, R201, 0x22860 ;  /* 0x00022860c9c99836 */ /* 0x003fe20000000000 */
[----:B------:R-:W-:Y:S01]  /*d320*/  R2UR UR6, R178 ;  /* 0x00000000b20672ca */ /* 0x000fe200000e0000 */
[----:B------:R-:W-:Y:S01]  /*d330*/  VIADD R200, R200, 0xffffffff ;  /* 0xffffffffc8c87836 */ /* 0x000fe20000000000 */
[----:B------:R-:W-:Y:S01]  /*d340*/  R2UR UR7, R179 ;  /* 0x00000000b30772ca */ /* 0x000fe200000e0000 */
[----:B------:R-:W-:Y:S01]  /*d350*/  IMAD.MOV.U32 R179, RZ, RZ, 0x40000040 ;  /* 0x40000040ffb37424 */ /* 0x000fe200078e00ff */
[----:B------:R-:W-:Y:S01]  /*d360*/  @!P1 PRMT R201, RZ, 0x654, R201 ;  /* 0x00000654ffc99816 */ /* 0x000fe200000000c9 */
[----:B------:R-:W-:-:S02]  /*d370*/  IMAD.MOV.U32 R203, RZ, RZ, R8 ;  /* 0x000000ffffcb7224 */ /* 0x000fc400078e0008 */
[----:B------:R-:W-:Y:S01]  /*d380*/  IMAD.MOV.U32 R222, RZ, RZ, R5 ;  /* 0x000000ffffde7224 */ /* 0x000fe200078e0005 */
[----:B--2---:R-:W-:-:S05]  /*d390*/  SHF.R.U32.HI R177, RZ, 0x7, R177 ;  /* 0x00000007ffb17819 */ /* 0x004fca00000116b1 */
[----:B------:R-:W-:-:S05]  /*d3a0*/  VIADD R177, R177, 0x8 ;  /* 0x00000008b1b17836 */ /* 0x000fca0000000000 */
[----:B------:R0:W-:Y:S06]  /*d3b0*/  BAR.SYNC.DEFER_BLOCKING R177, 0x100 ;  /* 0x000400b10000751d */ /* 0x0001ec0000010000 */
        /* <DEDUP_REMOVED lines=43> */
[----:B------:R-:W-:-:S07]  /*d670*/  IMAD.MOV.U32 R216, RZ, RZ, R200 ;  /* 0x000000ffffd87224 */ /* 0x000fce00078e00c8 */
.L_x_4954:
[----:B------:R-:W-:-:S13]  /*d680*/  ISETP.GE.AND P2, PT, R216, RZ, PT ;  /* 0x000000ffd800720c */ /* 0x000fda0003f46270 */
[----:B------:R-:W-:Y:S05]  /*d690*/  @!P2 BRA `(.L_x_4965) ;  /* 0x0000001c00b0a947 */ /* 0x000fea0003800000 */
[----:B0-----:R-:W-:Y:S02]  /*d6a0*/  IMAD.MOV.U32 R201, RZ, RZ, R8 ;  /* 0x000000ffffc97224 */ /* 0x001fe400078e0008 */
[----:B------:R-:W-:-:S07]  /*d6b0*/  IMAD.MOV.U32 R200, RZ, RZ, R5 ;  /* 0x000000ffffc87224 */ /* 0x000fce00078e0005 */
.L_x_4975:
[----:B------:R-:W-:Y:S01]  /*d6c0*/  VIADD R19, R19, 0x1 ;  /* 0x0000000113137836 */ /* 0x000fe20000000000 */
[----:B------:R-:W-:Y:S05]  /*d6d0*/  YIELD ;  /* 0x0000000000007946 */ /* 0x000fea0003800000 */
[----:B------:R-:W-:-:S04]  /*d6e0*/  ISETP.NE.AND P2, PT, R19, 0x2, PT ;  /* 0x000000021300780c */ /* 0x000fc80003f45270 */
[----:B------:R-:W-:Y:S02]  /*d6f0*/  SEL R0, RZ, 0x1, P2 ;  /* 0x00000001ff007807 */ /* 0x000fe40001000000 */
[----:B------:R-:W-:Y:S02]  /*d700*/  SEL R19, R19, RZ, P2 ;  /* 0x000000ff13137207 */ /* 0x000fe40001000000 */
[----:B------:R-:W-:Y:S01]  /*d710*/  LOP3.LUT R23, R23, R0, RZ, 0x3c, !PT ;  /* 0x0000000017177212 */ /* 0x000fe200078e3cff */
[----:B-1----:R-:W-:Y:S06]  /*d720*/  @!P0 BRA `(.L_x_4966) ;  /* 0x0000000000048947 */ /* 0x002fec0003800000 */
[----:B------:R-:W-:Y:S01]  /*d730*/  BPT.TRAP 0x1 ;  /* 0x000000040000795c */ /* 0x000fe20000300000 */
.L_x_4966:
[----:B------:R-:W-:Y:S01]  /*d740*/  IMAD R21, R19, 0x8, R18 ;  /* 0x0000000813157824 */ /* 0x000fe200078e0212 */
[----:B------:R-:W-:-:S04]  /*d750*/  SHF.L.U32 R211, R23, 0x1f, RZ ;  /* 0x0000001f17d37819 */ /* 0x000fc800000006ff */
[----:B------:R0:W1:Y:S01]  /*d760*/  SYNCS.PHASECHK.TRANS64.TRYWAIT P2, [R21+URZ+0x22830], R211 ;  /* 0x022830d3150075a7 */ /* 0x000062000804017f */
[----:B------:R-:W-:Y:S05]  /*d770*/  @!P0 BRA `(.L_x_4967) ;  /* 0x0000000000048947 */ /* 0x000fea0003800000 */
[----:B------:R-:W-:Y:S01]  /*d780*/  BPT.TRAP 0x1 ;  /* 0x000000040000795c */ /* 0x000fe20000300000 */
.L_x_4967:
[----:B------:R-:W-:Y:S02]  /*d790*/  IMAD R156, R19, 0x300, R20 ;  /* 0x00000300139c7824 */ /* 0x000fe400078e0214 */
[----:B------:R-:W-:Y:S01]  /*d7a0*/  IMAD.MOV.U32 R157, RZ, RZ, 0x40000040 ;  /* 0x40000040ff9d7424 */ /* 0x000fe200078e00ff */
[----:B-1----:R-:W-:Y:S06]  /*d7b0*/  @P2 BRA `(.L_x_4968) ;  /* 0x0000000000082947 */ /* 0x002fec0003800000 */
[----:B------:R-:W1:Y:S02]  /*d7c0*/  SYNCS.PHASECHK.TRANS64.TRYWAIT P2, [R21+URZ+0x22830], R211 ;  /* 0x022830d3150075a7 */ /* 0x000e64000804017f */
[----:B-1----:R-:W-:Y:S05]  /*d7d0*/  @!P2 BRA `(.L_x_4969) ;  /* 0x000000dc0084a947 */ /* 0x002fea0003800000 */
.L_x_4968:
        /* <DEDUP_REMOVED lines=14> */
[----:B------:R-:W2:Y:S01]  /*d8c0*/  S2R R213, SR_TID.X ;  /* 0x0000000000d57919 */ /* 0x000ea20000002100 */
        /* <DEDUP_REMOVED lines=262> */
[-C--:B------:R-:W-:Y:S01]  /*e930*/  FMUL.FTZ R34, R34, R157.reuse ;  /* 0x0000009d22227220 */ /* 0x080fe20000410000 */
[-C--:B------:R-:W-:Y:S01]  /*e940*/  FMUL.FTZ R35, R35, R157.reuse ;  /* 0x0000009d23237220 */ /* 0x080fe20000410000 */
[----:B----4-:R-:W-:Y:S01]  /*e950*/  FADD.FTZ R172, R155, R172 ;  /* 0x000000ac9bac7221 */ /* 0x010fe20000010000 */
        /* <DEDUP_REMOVED lines=42> */
[----:B----4-:R-:W-:Y:S01]  /*ec00*/  IADD3 R176, -R213, 0xb, RZ ;  /* 0x0000000bd5b07810 */ /* 0x010fe20007ffe1ff */
[----:B--2---:R-:W-:Y:S01]  /*ec10*/  FADD.FTZ R4, R170, R169 ;  /* 0x000000a9aa047221 */ /* 0x004fe20000010000 */
[-C--:B------:R-:W-:Y:S01]  /*ec20*/  FMUL.FTZ R98, R98, R157.reuse ;  /* 0x0000009d62627220 */ /* 0x080fe20000410000 */
[-C--:B------:R-:W-:Y:S01]  /*ec30*/  FMUL.FTZ R99, R99, R157.reuse ;  /* 0x0000009d63637220 */ /* 0x080fe20000410000 */
[-C--:B------:R-:W-:Y:S01]  /*ec40*/  FMUL.FTZ R102, R102, R157.reuse ;  /* 0x0000009d66667220 */ /* 0x080fe20000410000 */
[----:B------:R2:W-:Y:S06]  /*ec50*/  BAR.ARV R176, 0x100 ;  /* 0x000400b00000751d */ /* 0x0005ec0000002000 */
[----:B------:R-:W4:Y:S01]  /*ec60*/  MUFU.EX2 R171, R171 ;  /* 0x000000ab00ab7308 */ /* 0x000f220000000800 */
[----:B-----5:R-:W-:Y:S01]  /*ec70*/  FADD.FTZ R172, R197, R172 ;  /* 0x000000acc5ac7221 */ /* 0x020fe20000010000 */
[----:B------:R5:W-:Y:S01]  /*ec80*/  @!P1 SYNCS.ARRIVE.TRANS64.RED.A1T0 RZ, [R154+URZ], RZ ;  /* 0x000000ff9aff99a7 */ /* 0x000be2000810043f */
[-C--:B------:R-:W-:Y:S01]  /*ec90*/  FMUL.FTZ R103, R103, R157.reuse ;  /* 0x0000009d67677220 */ /* 0x080fe20000410000 */
[-C--:B------:R-:W-:Y:S01]  /*eca0*/  FMUL.FTZ R106, R106, R157.reuse ;  /* 0x0000009d6a6a7220 */ /* 0x080fe20000410000 */
[----:B---3--:R-:W-:Y:S01]  /*ecb0*/  FADD.FTZ R172, R167, R172 ;  /* 0x000000aca7ac7221 */ /* 0x008fe20000010000 */
[-C--:B------:R-:W-:Y:S01]  /*ecc0*/  FMUL.FTZ R107, R107, R157.reuse ;  /* 0x0000009d6b6b7220 */ /* 0x080fe20000410000 */
[-C--:B------:R-:W-:Y:S01]  /*ecd0*/  FMUL.FTZ R110, R110, R157.reuse ;  /* 0x0000009d6e6e7220 */ /* 0x080fe20000410000 */
[----:B------:R-:W3:Y:S01]  /*ece0*/  MUFU.EX2 R174, R174 ;  /* 0x000000ae00ae7308 */ /* 0x000ee20000000800 */
[-C--:B------:R-:W-:Y:S01]  /*ecf0*/  FMUL.FTZ R111, R111, R157.reuse ;  /* 0x0000009d6f6f7220 */ /* 0x080fe20000410000 */
[----:B-----5:R-:W-:Y:S01]  /*ed00*/  F2FP.BF16.F32.PACK_AB R154, R165, R164 ;  /* 0x000000a4a59a723e */ /* 0x020fe200000010ff */
[-C--:B------:R-:W-:Y:S01]  /*ed10*/  FMUL.FTZ R114, R114, R157.reuse ;  /* 0x0000009d72727220 */ /* 0x080fe20000410000 */
[-C--:B------:R-:W-:Y:S01]  /*ed20*/  FMUL.FTZ R115, R115, R157.reuse ;  /* 0x0000009d73737220 */ /* 0x080fe20000410000 */
        /* <DEDUP_REMOVED lines=20> */
[C---:B-----5:R-:W-:Y:S01]  /*ee70*/  FADD.FTZ R172, R175.reuse, R172 ;  /* 0x000000acafac7221 */ /* 0x060fe20000010000 */
[----:B------:R-:W-:Y:S01]  /*ee80*/  F2FP.BF16.F32.PACK_AB R159, R175, R174 ;  /* 0x000000aeaf9f723e */ /* 0x000fe200000010ff */
[-C--:B------:R-:W-:Y:S01]  /*ee90*/  FMUL.FTZ R147, R147, R157.reuse ;  /* 0x0000009d93937220 */ /* 0x080fe20000410000 */
[-C--:B------:R-:W-:Y:S01]  /*eea0*/  FMUL.FTZ R150, R150, R157.reuse ;  /* 0x0000009d96967220 */ /* 0x080fe20000410000 */
[----:B------:R-:W-:Y:S01]  /*eeb0*/  FMUL.FTZ R151, R151, R157 ;  /* 0x0000009d97977220 */ /* 0x000fe20000410000 */
[----:B------:R-:W-:-:S02]  /*eec0*/  F2FP.BF16.F32.PACK_AB R201, R155, R201 ;  /* 0x000000c99bc9723e */ /* 0x000fc400000010ff */
[----:B------:R-:W5:Y:S01]  /*eed0*/  MUFU.EX2 R182, R182 ;  /* 0x000000b600b67308 */ /* 0x000f620000000800 */
[----:B----4-:R-:W-:Y:S01]  /*eee0*/  FADD.FTZ R172, R161, R172 ;  /* 0x000000aca1ac7221 */ /* 0x010fe20000010000 */
[----:B------:R-:W-:Y:S02]  /*eef0*/  F2FP.BF16.F32.PACK_AB R153, R163, R153 ;  /* 0x00000099a399723e */ /* 0x000fe400000010ff */
[----:B------:R-:W-:Y:S02]  /*ef00*/  F2FP.BF16.F32.PACK_AB R157, R171, R167 ;  /* 0x000000a7ab9d723e */ /* 0x000fe400000010ff */
[----:B------:R-:W-:Y:S02]  /*ef10*/  F2FP.BF16.F32.PACK_AB R162, R181, R180 ;  /* 0x000000b4b5a2723e */ /* 0x000fe400000010ff */
[----:B------:R-:W4:Y:S01]  /*ef20*/  MUFU.EX2 R183, R183 ;  /* 0x000000b700b77308 */ /* 0x000f220000000800 */
[----:B---3--:R-:W-:Y:S01]  /*ef30*/  FADD.FTZ R3, R179, R172 ;  /* 0x000000acb3037221 */ /* 0x008fe20000010000 */
[----:B------:R-:W-:-:S02]  /*ef40*/  F2FP.BF16.F32.PACK_AB R164, R185, R184 ;  /* 0x000000b8b9a4723e */ /* 0x000fc400000010ff */
[----:B------:R-:W-:Y:S02]  /*ef50*/  F2FP.BF16.F32.PACK_AB R166, R189, R188 ;  /* 0x000000bcbda6723e */ /* 0x000fe400000010ff */
[----:B------:R-:W-:Y:S02]  /*ef60*/  F2FP.BF16.F32.PACK_AB R168, R193, R168 ;  /* 0x000000a8c1a8723e */ /* 0x000fe400000010ff */
[----:B------:R-:W3:Y:S01]  /*ef70*/  MUFU.EX2 R165, R186 ;  /* 0x000000ba00a57308 */ /* 0x000ee20000000800 */
[----:B-----5:R-:W-:Y:S01]  /*ef80*/  FADD.FTZ R178, R182, R3 ;  /* 0x00000003b6b27221 */ /* 0x020fe20000010000 */
[----:B------:R-:W-:Y:S02]  /*ef90*/  F2FP.BF16.F32.PACK_AB R170, R170, R196 ;  /* 0x000000c4aaaa723e */ /* 0x000fe400000010ff */
[----:B------:R-:W-:Y:S02]  /*efa0*/  F2FP.BF16.F32.PACK_AB R155, R197, R192 ;  /* 0x000000c0c59b723e */ /* 0x000fe400000010ff */
[----:B------:R-:W-:-:S02]  /*efb0*/  F2FP.BF16.F32.PACK_AB R161, R179, R161 ;  /* 0x000000a1b3a1723e */ /* 0x000fc400000010ff */
[----:B------:R-:W5:Y:S01]  /*efc0*/  MUFU.EX2 R187, R187 ;  /* 0x000000bb00bb7308 */ /* 0x000f620000000800 */
[C---:B----4-:R-:W-:Y:S01]  /*efd0*/  FADD.FTZ R178, R183.reuse, R178 ;  /* 0x000000b2b7b27221 */ /* 0x050fe20000010000 */
[----:B------:R-:W-:-:S06]  /*efe0*/  F2FP.BF16.F32.PACK_AB R163, R183, R182 ;  /* 0x000000b6b7a3723e */ /* 0x000fcc00000010ff */
[----:B------:R-:W4:Y:S01]  /*eff0*/  MUFU.EX2 R190, R190 ;  /* 0x000000be00be7308 */ /* 0x000f220000000800 */
[----:B---3--:R-:W-:-:S07]  /*f000*/  FADD.FTZ R178, R165, R178 ;  /* 0x000000b2a5b27221 */ /* 0x008fce0000010000 */
[----:B------:R-:W3:Y:S01]  /*f010*/  MUFU.EX2 R191, R191 ;  /* 0x000000bf00bf7308 */ /* 0x000ee20000000800 */
[C---:B-----5:R-:W-:Y:S01]  /*f020*/  FADD.FTZ R3, R187.reuse, R178 ;  /* 0x000000b2bb037221 */ /* 0x060fe20000010000 */
[----:B------:R-:W-:-:S06]  /*f030*/  F2FP.BF16.F32.PACK_AB R165, R187, R165 ;  /* 0x000000a5bba5723e */ /* 0x000fcc00000010ff */
[----:B------:R-:W5:Y:S01]  /*f040*/  MUFU.EX2 R169, R194 ;  /* 0x000000c200a97308 */ /* 0x000f620000000800 */
[----:B----4-:R-:W-:-:S07]  /*f050*/  FADD.FTZ R178, R190, R3 ;  /* 0x00000003beb27221 */ /* 0x010fce0000010000 */
[----:B------:R-:W4:Y:S01]  /*f060*/  MUFU.EX2 R172, R195 ;  /* 0x000000c300ac7308 */ /* 0x000f220000000800 */
[C---:B---3--:R-:W-:Y:S01]  /*f070*/  FADD.FTZ R178, R191.reuse, R178 ;  /* 0x000000b2bfb27221 */ /* 0x048fe20000010000 */
[----:B------:R-:W-:-:S06]  /*f080*/  F2FP.BF16.F32.PACK_AB R167, R191, R190 ;  /* 0x000000bebfa7723e */ /* 0x000fcc00000010ff */
[----:B------:R-:W3:Y:S01]  /*f090*/  MUFU.EX2 R198, R198 ;  /* 0x000000c600c67308 */ /* 0x000ee20000000800 */
[----:B-----5:R-:W-:-:S07]  /*f0a0*/  FADD.FTZ R3, R169, R178 ;  /* 0x000000b2a9037221 */ /* 0x020fce0000010000 */
[----:B------:R-:W5:Y:S01]  /*f0b0*/  MUFU.EX2 R199, R199 ;  /* 0x000000c700c77308 */ /* 0x000f620000000800 */
[C---:B----4-:R-:W-:Y:S01]  /*f0c0*/  FADD.FTZ R3, R172.reuse, R3 ;  /* 0x00000003ac037221 */ /* 0x050fe20000010000 */
[----:B------:R-:W-:-:S03]  /*f0d0*/  F2FP.BF16.F32.PACK_AB R169, R172, R169 ;  /* 0x000000a9aca9723e */ /* 0x000fc600000010ff */
[----:B---3--:R-:W-:-:S04]  /*f0e0*/  FADD.FTZ R174, R198, R3 ;  /* 0x00000003c6ae7221 */ /* 0x008fc80000010000 */
[C---:B-----5:R-:W-:Y:S01]  /*f0f0*/  FADD.FTZ R3, R199.reuse, R174 ;  /* 0x000000aec7037221 */ /* 0x060fe20000010000 */
[----:B------:R-:W-:Y:S01]  /*f100*/  F2FP.BF16.F32.PACK_AB R171, R199, R198 ;  /* 0x000000c6c7ab723e */ /* 0x000fe200000010ff */
[----:B--2---:R-:W-:Y:S06]  /*f110*/  @!P0 BRA `(.L_x_4970) ;  /* 0x0000000000048947 */ /* 0x004fec0003800000 */
[----:B------:R-:W-:Y:S01]  /*f120*/  BPT.TRAP 0x1 ;  /* 0x000000040000795c */ /* 0x000fe20000300000 */
.L_x_4970:
[----:B------:R2:W3:Y:S01]  /*f130*/  SYNCS.PHASECHK.TRANS64.TRYWAIT P2, [R21+URZ+0x22850], R211 ;  /* 0x022850d3150075a7 */ /* 0x0004e2000804017f */
[----:B------:R-:W-:Y:S05]  /*f140*/  @!P0 BRA `(.L_x_4971) ;  /* 0x0000000000048947 */ /* 0x000fea0003800000 */
[----:B------:R-:W-:Y:S01]  /*f150*/  BPT.TRAP 0x1 ;  /* 0x000000040000795c */ /* 0x000fe20000300000 */
.L_x_4971:
[----:B------:R-:W-:Y:S04]  /*f160*/  BSSY B0, `(.L_x_4972) ;  /* 0x0000004000007945 */ /* 0x000fe80003800000 */
[----:B---3--:R-:W-:Y:S05]  /*f170*/  @P2 BRA `(.L_x_4973) ;  /* 0x0000000000082947 */ /* 0x008fea0003800000 */
[----:B------:R-:W3:Y:S02]  /*f180*/  SYNCS.PHASECHK.TRANS64.TRYWAIT P2, [R21+URZ+0x22850], R211 ;  /* 0x022850d3150075a7 */ /* 0x000ee4000804017f */
[----:B---3--:R-:W-:Y:S05]  /*f190*/  @!P2 BRA `(.L_x_4974) ;  /* 0x000000c40028a947 */ /* 0x008fea0003800000 */
.L_x_4973:
[----:B------:R-:W-:Y:S05]  /*f1a0*/  BSYNC B0 ;  /* 0x0000000000007941 */ /* 0x000fea0003800000 */
.L_x_4972:
[----:B------:R-:W4:Y:S01]  /*f1b0*/  S2R R174, SR_TID.X ;  /* 0x0000000000ae7919 */ /* 0x000f220000002100 */
[----:B------:R-:W-:Y:S01]  /*f1c0*/  IMAD.MOV.U32 R173, RZ, RZ, 0x40000040 ;  /* 0x40000040ffad7424 */ /* 0x000fe200078e00ff */
[----:B------:R-:W-:Y:S05]  /*f1d0*/  WARPSYNC.ALL ;  /* 0x0000000000007948 */ /* 0x000fea0003800000 */
[----:B------:R-:W-:Y:S01]  /*f1e0*/  R2UR UR7, R173 ;  /* 0x00000000ad0772ca */ /* 0x000fe200000e0000 */
[----:B------:R-:W-:Y:S01]  /*f1f0*/  IMAD R172, R19, 0xc00, R9 ;  /* 0x00000c0013ac7824 */ /* 0x000fe200078e0209 */
[----:B------:R-:W-:Y:S01]  /*f200*/  ISETP.GT.AND P2, PT, R216, RZ, PT ;  /* 0x000000ffd800720c */ /* 0x000fe20003f44270 */
[----:B------:R-:W-:-:S02]  /*f210*/  IMAD.MOV.U32 R175, RZ, RZ, 0x40000040 ;  /* 0x40000040ffaf7424 */ /* 0x000fc400078e00ff */
[----:B0123--:R-:W-:Y:S01]  /*f220*/  @!P1 VIADD R21, R21, 0x22860 ;  /* 0x0002286015159836 */ /* 0x00ffe20000000000 */
[----:B------:R-:W-:Y:S01]  /*f230*/  R2UR UR6, R172 ;  /* 0x00000000ac0672ca */ /* 0x000fe200000e0000 */
[----:B------:R-:W-:-:S03]  /*f240*/  VIADD R216, R216, 0xffffffff ;  /* 0xffffffffd8d87836 */ /* 0x000fc60000000000 */
[----:B------:R-:W-:Y:S02]  /*f250*/  @!P1 PRMT R21, RZ, 0x654, R21 ;  /* 0x00000654ff159816 */ /* 0x000fe40000000015 */
[----:B----4-:R-:W-:-:S05]  /*f260*/  SHF.R.U32.HI R174, RZ, 0x7, R174 ;  /* 0x00000007ffae7819 */ /* 0x010fca00000116ae */
        /* <DEDUP_REMOVED lines=47> */
.L_x_4965:
[----:B------:R-:W-:Y:S05]  /*f560*/  WARPSYNC.ALL ;  /* 0x0000000000007948 */ /* 0x000fea0003800000 */
[----:B------:R-:W2:Y:S01]  /*f570*/  SHFL.BFLY PT, R7, R4, 0x2, 0x1f ;  /* 0x0c401f0004077f89 */ /* 0x000ea200000e0000 */
[----:B------:R-:W-:Y:S01]  /*f580*/  VIADD R19, R19, 0x1 ;  /* 0x0000000113137836 */ /* 0x000fe20000000000 */
[----:B------:R3:W-:Y:S08]  /*f590*/  BAR.ARV R176, 0x100 ;  /* 0x000400b00000751d */ /* 0x0007f00000002000 */
[----:B------:R-:W-:Y:S06]  /*f5a0*/  BAR.ARV 0x8, 0x180 ;  /* 0x0206000000007b1d */ /* 0x000fec0000002000 */
[----:B------:R-:W-:Y:S01]  /*f5b0*/  ISETP.NE.AND P0, PT, R19, 0x2, PT ;  /* 0x000000021300780c */ /* 0x000fe20003f05270 */
[----:B------:R-:W-:Y:S01]  /*f5c0*/  VIADD R232, R232, 0x1 ;  /* 0x00000001e8e87836 */ /* 0x000fe20000000000 */
[----:B------:R-:W4:Y:S01]  /*f5d0*/  SHFL.BFLY PT, R10, R3, 0x2, 0x1f ;  /* 0x0c401f00030a7f89 */ /* 0x000f2200000e0000 */
[----:B------:R-:W-:-:S02]  /*f5e0*/  PLOP3.LUT P1, PT, PT, PT, PT, 0x8, 0x0 ;  /* 0x000000000000781c */ /* 0x000fc40003f2e170 */
[----:B------:R-:W-:Y:S01]  /*f5f0*/  SEL R19, R19, RZ, P0 ;  /* 0x000000ff13137207 */ /* 0x000fe20000000000 */
[----:B--2---:R-:W-:Y:S01]  /*f600*/  FADD.FTZ R7, R7, R4 ;  /* 0x0000000407077221 */ /* 0x004fe20000010000 */
[----:B------:R-:W-:-:S04]  /*f610*/  SEL R4, RZ, 0x1, P0 ;  /* 0x00000001ff047807 */ /* 0x000fc80000000000 */
[----:B------:R-:W2:Y:S01]  /*f620*/  SHFL.BFLY PT, R6, R7, 0x1, 0x1f ;  /* 0x0c201f0007067f89 */ /* 0x000ea200000e0000 */
[----:B------:R-:W-:Y:S01]  /*f630*/  LOP3.LUT R23, R23, R4, RZ, 0x3c, !PT ;  /* 0x0000000417177212 */ /* 0x000fe200078e3cff */
[----:B----4-:R-:W-:Y:S01]  /*f640*/  FADD.FTZ R11, R10, R3 ;  /* 0x000000030a0b7221 */ /* 0x010fe20000010000 */
[----:B------:R-:W-:-:S04]  /*f650*/  IMAD.MOV.U32 R3, RZ, RZ, RZ ;  /* 0x000000ffff037224 */ /* 0x000fc800078e00ff */
[----:B------:R-:W4:Y:S01]  /*f660*/  SHFL.BFLY PT, R10, R11, 0x1, 0x1f ;  /* 0x0c201f000b0a7f89 */ /* 0x000f2200000e0000 */
[----:B--2---:R-:W-:Y:S01]  /*f670*/  FADD.FTZ R9, R7, R6 ;  /* 0x0000000607097221 */ /* 0x004fe20000010000 */
[----:B------:R-:W-:Y:S02]  /*f680*/  IMAD.MOV.U32 R6, RZ, RZ, RZ ;  /* 0x000000ffff067224 */ /* 0x000fe400078e00ff */
[----:B------:R-:W-:Y:S02]  /*f690*/  IMAD.MOV.U32 R7, RZ, RZ, -0x800000 ;  /* 0xff800000ff077424 */ /* 0x000fe400078e00ff */
[----:B------:R-:W-:-:S13]  /*f6a0*/  FSETP.NE.FTZ.AND P2, PT, R9, RZ, PT ;  /* 0x000000ff0900720b */ /* 0x000fda0003f55000 */
[----:B------:R-:W2:Y:S01]  /*f6b0*/  @P2 MUFU.RCP R6, R9 ;  /* 0x0000000900062308 */ /* 0x000ea20000001000 */
[----:B------:R-:W-:Y:S01]  /*f6c0*/  @P2 FMUL.FTZ R18, R0, 0.69314718246459960938 ;  /* 0x3f31721800122820 */ /* 0x000fe20000410000 */
[----:B----4-:R-:W-:-:S05]  /*f6d0*/  FADD.FTZ R10, R11, R10 ;  /* 0x0000000a0b0a7221 */ /* 0x010fca0000010000 */
[----:B------:R-:W-:Y:S01]  /*f6e0*/  FSETP.NE.FTZ.AND P3, PT, R10, RZ, PT ;  /* 0x000000ff0a00720b */ /* 0x000fe20003f75000 */
[----:B-1----:R-:W1:Y:S01]  /*f6f0*/  @P2 MUFU.LG2 R21, R9 ;  /* 0x0000000900152308 */ /* 0x002e620000000c00 */
[-C--:B--2---:R-:W-:Y:S01]  /*f700*/  FMUL.FTZ R169, R92, R6.reuse ;  /* 0x000000065ca97220 */ /* 0x084fe20000410000 */
[-C--:B------:R-:W-:Y:S01]  /*f710*/  FMUL.FTZ R158, R48, R6.reuse ;  /* 0x00000006309e7220 */ /* 0x080fe20000410000 */
[----:B------:R-:W-:-:S09]  /*f720*/  FMUL.FTZ R157, R44, R6 ;  /* 0x000000062c9d7220 */ /* 0x000fd20000410000 */
[----:B------:R-:W2:Y:S01]  /*f730*/  @P3 MUFU.RCP R3, R10 ;  /* 0x0000000a00033308 */ /* 0x000ea20000001000 */
[----:B------:R-:W-:Y:S01]  /*f740*/  @P3 FMUL.FTZ R20, R0, 0.69314718246459960938 ;  /* 0x3f31721800143820 */ /* 0x000fe20000410000 */
[-C--:B------:R-:W-:Y:S01]  /*f750*/  FMUL.FTZ R24, R24, R6.reuse ;  /* 0x0000000618187220 */ /* 0x080fe20000410000 */
[-C--:B------:R-:W-:Y:S01]  /*f760*/  FMUL.FTZ R25, R25, R6.reuse ;  /* 0x0000000619197220 */ /* 0x080fe20000410000 */
[-C--:B------:R-:W-:Y:S01]  /*f770*/  FMUL.FTZ R28, R28, R6.reuse ;  /* 0x000000061c1c7220 */ /* 0x080fe20000410000 */
[----:B-1----:R-:W-:Y:S01]  /*f780*/  @P2 FMUL.FTZ R21, R21, 0.69314718246459960938 ;  /* 0x3f31721815152820 */ /* 0x002fe20000410000 */
        /* <DEDUP_REMOVED lines=127> */
.L_x_4910:
        /* <DEDUP_REMOVED lines=27> */
[----:B------:R-:W-:Y:S01]  /*10130*/  F2FP.BF16.F32.PACK_AB R10, R53, R159 ;  /* 0x0000009f350a723e */ /* 0x000fe200000010ff */
[----:B------:R-:W4:Y:S01]  /*10140*/  LDC R0, c[0x0][0xbe8] ;  /* 0x0002fa00ff007b82 */ /* 0x000f220000000800 */
        /* <DEDUP_REMOVED lines=18> */
[----:B--2---:R-:W-:-:S03]  /*10270*/  IMAD.WIDE R146, R8, 0x2, R20 ;  /* 0x0000000208927825 */ /* 0x004fc600078e0214 */
[C---:B------:R-:W-:Y:S02]  /*10280*/  IADD3 R5, P1, R146.reuse, 0x20, RZ ;  /* 0x0000002092057810 */ /* 0x040fe40007f3e0ff */
[C---:B------:R-:W-:Y:S02]  /*10290*/  IADD3 R8, P2, R146.reuse, 0x40, RZ ;  /* 0x0000004092087810 */ /* 0x040fe40007f5e0ff */
[----:B------:R-:W-:Y:S01]  /*102a0*/  LOP3.LUT R102, R5, 0x380, RZ, 0xc0, !PT ;  /* 0x0000038005667812 */ /* 0x000fe200078ec0ff */
[--C-:B------:R-:W-:Y:S01]  /*102b0*/  IMAD.X R51, RZ, RZ, R147.reuse, P1 ;  /* 0x000000ffff337224 */ /* 0x100fe200008e0693 */
[----:B-----5:R-:W-:Y:S01]  /*102c0*/  IADD3 R38, P3, R146, 0x60, RZ ;  /* 0x0000006092267810 */ /* 0x020fe20007f7e0ff */
[--C-:B------:R-:W-:Y:S01]  /*102d0*/  IMAD.X R99, RZ, RZ, R147.reuse, P2 ;  /* 0x000000ffff637224 */ /* 0x100fe200010e0693 */
[----:B------:R-:W-:Y:S02]  /*102e0*/  LOP3.LUT R50, R8, 0x380, RZ, 0xc0, !PT ;  /* 0x0000038008327812 */ /* 0x000fe400078ec0ff */
[----:B------:R-:W-:Y:S01]  /*102f0*/  SHF.R.U64 R102, R102, 0x3, RZ ;  /* 0x0000000366667819 */ /* 0x000fe200000012ff */
[----:B------:R-:W-:Y:S01]  /*10300*/  IMAD.X R103, RZ, RZ, R147, P3 ;  /* 0x000000ffff677224 */ /* 0x000fe200018e0693 */
[----:B------:R-:W-:-:S02]  /*10310*/  IADD3 R46, P4, R146, 0x4000, RZ ;  /* 0x00004000922e7810 */ /* 0x000fc40007f9e0ff */
[----:B------:R-:W-:Y:S02]  /*10320*/  LOP3.LUT R98, R38, 0x380, RZ, 0xc0, !PT ;  /* 0x0000038026627812 */ /* 0x000fe400078ec0ff */
[----:B------:R-:W-:Y:S01]  /*10330*/  SHF.R.U64 R181, R50, 0x3, RZ ;  /* 0x0000000332b57819 */ /* 0x000fe200000012ff */
[--C-:B------:R-:W-:Y:S01]  /*10340*/  IMAD.X R107, RZ, RZ, R147.reuse, P4 ;  /* 0x000000ffff6b7224 */ /* 0x100fe200020e0693 */
[----:B-1----:R-:W-:Y:S02]  /*10350*/  IADD3 R92, P5, R146, 0x4020, RZ ;  /* 0x00004020925c7810 */ /* 0x002fe40007fbe0ff */
[----:B------:R-:W-:Y:S02]  /*10360*/  LOP3.LUT R50, R102, R5, RZ, 0x3c, !PT ;  /* 0x0000000566327212 */ /* 0x000fe400078e3cff */
[----:B------:R-:W-:Y:S01]  /*10370*/  LOP3.LUT R5, R46, 0x380, RZ, 0xc0, !PT ;  /* 0x000003802e057812 */ /* 0x000fe200078ec0ff */
[----:B------:R-:W-:Y:S01]  /*10380*/  IMAD.X R111, RZ, RZ, R147, P5 ;  /* 0x000000ffff6f7224 */ /* 0x000fe200028e0693 */
[----:B------:R-:W-:-:S02]  /*10390*/  SHF.R.U64 R183, R98, 0x3, RZ ;  /* 0x0000000362b77819 */ /* 0x000fc400000012ff */
[C---:B------:R-:W-:Y:S02]  /*103a0*/  IADD3 R122, P2, R146.reuse, 0x8000, RZ ;  /* 0x00008000927a7810 */ /* 0x040fe40007f5e0ff */
[----:B------:R-:W-:Y:S02]  /*103b0*/  LOP3.LUT R98, R181, R8, RZ, 0x3c, !PT ;  /* 0x00000008b5627212 */ /* 0x000fe400078e3cff */
[----:B------:R-:W-:Y:S01]  /*103c0*/  IADD3 R114, P0, R146, 0x4040, RZ ;  /* 0x0000404092727810 */ /* 0x000fe20007f1e0ff */
[--C-:B------:R-:W-:Y:S01]  /*103d0*/  IMAD.X R123, RZ, RZ, R147.reuse, P2 ;  /* 0x000000ffff7b7224 */ /* 0x100fe200010e0693 */
[----:B------:R-:W-:Y:S02]  /*103e0*/  LOP3.LUT R181, R92, 0x380, RZ, 0xc0, !PT ;  /* 0x000003805cb57812 */ /* 0x000fe400078ec0ff */
[----:B------:R-:W-:Y:S01]  /*103f0*/  IADD3 R118, P1, R146, 0x4060, RZ ;  /* 0x0000406092767810 */ /* 0x000fe20007f3e0ff */
[----:B------:R-:W-:Y:S01]  /*10400*/  IMAD.X R115, RZ, RZ, R147, P0 ;  /* 0x000000ffff737224 */ /* 0x000fe200000e0693 */
[----:B------:R-:W-:-:S02]  /*10410*/  SHF.R.U64 R5, R5, 0x3, RZ ;  /* 0x0000000305057819 */ /* 0x000fc400000012ff */
[C---:B------:R-:W-:Y:S01]  /*10420*/  LOP3.LUT R47, R146.reuse, 0x380, RZ, 0xc0, !PT ;  /* 0x00000380922f7812 */ /* 0x040fe200078ec0ff */
[--C-:B------:R-:W-:Y:S01]  /*10430*/  IMAD.X R119, RZ, RZ, R147.reuse, P1 ;  /* 0x000000ffff777224 */ /* 0x100fe200008e0693 */
[----:B------:R-:W-:Y:S02]  /*10440*/  IADD3 R126, P3, R146, 0x8020, RZ ;  /* 0x00008020927e7810 */ /* 0x000fe40007f7e0ff */
[----:B------:R-:W-:Y:S02]  /*10450*/  LOP3.LUT R102, R183, R38, RZ, 0x3c, !PT ;  /* 0x00000026b7667212 */ /* 0x000fe400078e3cff */
[----:B------:R-:W-:Y:S01]  /*10460*/  LOP3.LUT R183, R114, 0x380, RZ, 0xc0, !PT ;  /* 0x0000038072b77812 */ /* 0x000fe200078ec0ff */
[----:B------:R-:W-:Y:S01]  /*10470*/  IMAD.X R127, RZ, RZ, R147, P3 ;  /* 0x000000ffff7f7224 */ /* 0x000fe200018e0693 */
[----:B------:R-:W-:Y:S02]  /*10480*/  SHF.R.U64 R181, R181, 0x3, RZ ;  /* 0x00000003b5b57819 */ /* 0x000fe400000012ff */
[----:B------:R-:W-:-:S02]  /*10490*/  IADD3 R151, P2, R146, 0xc040, RZ ;  /* 0x0000c04092977810 */ /* 0x000fc40007f5e0ff */
[----:B------:R-:W-:Y:S02]  /*104a0*/  LOP3.LUT R185, R118, 0x380, RZ, 0xc0, !PT ;  /* 0x0000038076b97812 */ /* 0x000fe400078ec0ff */
[----:B------:R-:W-:Y:S01]  /*104b0*/  LOP3.LUT R106, R5, R46, RZ, 0x3c, !PT ;  /* 0x0000002e056a7212 */ /* 0x000fe200078e3cff */
[----:B------:R-:W-:Y:S01]  /*104c0*/  IMAD.X R39, RZ, RZ, R147, P2 ;  /* 0x000000ffff277224 */ /* 0x000fe200010e0693 */
[----:B------:R-:W-:Y:S02]  /*104d0*/  SHF.R.U64 R47, R47, 0x3, RZ ;  /* 0x000000032f2f7819 */ /* 0x000fe400000012ff */
[----:B------:R-:W-:Y:S02]  /*104e0*/  LOP3.LUT R5, R122, 0x380, RZ, 0xc0, !PT ;  /* 0x000003807a057812 */ /* 0x000fe400078ec0ff */
[----:B------:R-:W-:Y:S02]  /*104f0*/  SHF.R.U64 R183, R183, 0x3, RZ ;  /* 0x00000003b7b77819 */ /* 0x000fe400000012ff */
[----:B------:R-:W-:-:S02]  /*10500*/  LOP3.LUT R110, R181, R92, RZ, 0x3c, !PT ;  /* 0x0000005cb56e7212 */ /* 0x000fc400078e3cff */
        /* <DEDUP_REMOVED lines=11> */
[----:B------:R-:W-:Y:S02]  /*105c0*/  LOP3.LUT R8, R151, 0x380, RZ, 0xc0, !PT ;  /* 0x0000038097087812 */ /* 0x000fe400078ec0ff */
[----:B------:R-:W-:Y:S01]  /*105d0*/  LOP3.LUT R146, R47, R146, RZ, 0x3c, !PT ;  /* 0x000000922f927212 */ /* 0x000fe200078e3cff */
[----:B------:R-:W-:Y:S01]  /*105e0*/  IMAD.X R47, RZ, RZ, R147, P3 ;  /* 0x000000ffff2f7224 */ /* 0x000fe200018e0693 */
[----:B------:R-:W-:Y:S02]  /*105f0*/  SHF.R.U64 R5, R5, 0x3, RZ ;  /* 0x0000000305057819 */ /* 0x000fe400000012ff */
[----:B------:R-:W-:Y:S02]  /*10600*/  LOP3.LUT R114, R183, R114, RZ, 0x3c, !PT ;  /* 0x00000072b7727212 */ /* 0x000fe400078e3cff */
[----:B------:R-:W-:Y:S02]  /*10610*/  LOP3.LUT R118, R185, R118, RZ, 0x3c, !PT ;  /* 0x00000076b9767212 */ /* 0x000fe400078e3cff */
[----:B------:R-:W-:-:S02]  /*10620*/  LOP3.LUT R183, R130, 0x380, RZ, 0xc0, !PT ;  /* 0x0000038082b77812 */ /* 0x000fc400078ec0ff */
[----:B------:R-:W-:Y:S02]  /*10630*/  SHF.R.U64 R181, R181, 0x3, RZ ;  /* 0x00000003b5b57819 */ /* 0x000fe400000012ff */
[----:B------:R-:W-:Y:S02]  /*10640*/  SHF.R.U64 R8, R8, 0x3, RZ ;  /* 0x0000000308087819 */ /* 0x000fe400000012ff */
[----:B------:R-:W-:Y:S02]  /*10650*/  LOP3.LUT R185, R134, 0x380, RZ, 0xc0, !PT ;  /* 0x0000038086b97812 */ /* 0x000fe400078ec0ff */
[----:B------:R-:W-:Y:S02]  /*10660*/  LOP3.LUT R122, R5, R122, RZ, 0x3c, !PT ;  /* 0x0000007a057a7212 */ /* 0x000fe400078e3cff */
[----:B------:R-:W-:Y:S02]  /*10670*/  MOV R146, R146 ;  /* 0x0000009200927202 */ /* 0x000fe40000000f00 */
[----:B------:R-:W-:-:S02]  /*10680*/  LOP3.LUT R5, R138, 0x380, RZ, 0xc0, !PT ;  /* 0x000003808a057812 */ /* 0x000fc400078ec0ff */
[----:B------:R-:W-:Y:S01]  /*10690*/  MOV R50, R50 ;  /* 0x0000003200327202 */ /* 0x000fe20000000f00 */
[----:B------:R1:W-:Y:S01]  /*106a0*/  STSM.16.M88.4 [R146], R24 ;  /* 0x0000001892007844 */ /* 0x0003e20000000200 */
[----:B------:R-:W-:Y:S02]  /*106b0*/  SHF.R.U64 R183, R183, 0x3, RZ ;  /* 0x00000003b7b77819 */ /* 0x000fe400000012ff */
[----:B------:R-:W-:Y:S01]  /*106c0*/  LOP3.LUT R126, R181, R126, RZ, 0x3c, !PT ;  /* 0x0000007eb57e7212 */ /* 0x000fe200078e3cff */
[----:B------:R2:W-:Y:S01]  /*106d0*/  STSM.16.M88.4 [R50], R32 ;  /* 0x0000002032007844 */ /* 0x0005e20000000200 */
[----:B------:R-:W-:Y:S02]  /*106e0*/  LOP3.LUT R38, R8, R151, RZ, 0x3c, !PT ;  /* 0x0000009708267212 */ /* 0x000fe400078e3cff */
[----:B------:R-:W-:Y:S02]  /*106f0*/  MOV R98, R98 ;  /* 0x0000006200627202 */ /* 0x000fe40000000f00 */
[----:B------:R-:W-:-:S02]  /*10700*/  SHF.R.U64 R185, R185, 0x3, RZ ;  /* 0x00000003b9b97819 */ /* 0x000fc400000012ff */
[----:B------:R-:W-:Y:S01]  /*10710*/  LOP3.LUT R181, R142, 0x380, RZ, 0xc0, !PT ;  /* 0x000003808eb57812 */ /* 0x000fe200078ec0ff */
[----:B------:R3:W-:Y:S01]  /*10720*/  STSM.16.M88.4 [R98], R40 ;  /* 0x0000002862007844 */ /* 0x0007e20000000200 */
[----:B------:R-:W-:Y:S02]  /*10730*/  MOV R102, R102 ;  /* 0x0000006600667202 */ /* 0x000fe40000000f00 */
[----:B------:R-:W-:Y:S02]  /*10740*/  F2FP.BF16.F32.PACK_AB R8, R49, R158 ;  /* 0x0000009e3108723e */ /* 0x000fe400000010ff */
[----:B------:R-:W-:Y:S02]  /*10750*/  SHF.R.U64 R5, R5, 0x3, RZ ;  /* 0x0000000305057819 */ /* 0x000fe400000012ff */
[----:B------:R-:W-:Y:S01]  /*10760*/  MOV R106, R106 ;  /* 0x0000006a006a7202 */ /* 0x000fe20000000f00 */
[----:B------:R0:W-:Y:S01]  /*10770*/  STSM.16.M88.4 [R102], R8 ;  /* 0x0000000866007844 */ /* 0x0001e20000000200 */
[----:B------:R-:W-:-:S02]  /*10780*/  LOP3.LUT R46, R179, 0x380, RZ, 0xc0, !PT ;  /* 0x00000380b32e7812 */ /* 0x000fc400078ec0ff */
[----:B------:R-:W-:Y:S01]  /*10790*/  MOV R110, R110 ;  /* 0x0000006e006e7202 */ /* 0x000fe20000000f00 */
[----:B------:R4:W-:Y:S01]  /*107a0*/  STSM.16.M88.4 [R106], R12 ;  /* 0x0000000c6a007844 */ /* 0x0009e20000000200 */
[----:B-1----:R-:W-:Y:S02]  /*107b0*/  F2FP.BF16.F32.PACK_AB R24, R65, R162 ;  /* 0x000000a24118723e */ /* 0x002fe400000010ff */
[----:B------:R-:W-:Y:S02]  /*107c0*/  F2FP.BF16.F32.PACK_AB R25, R67, R66 ;  /* 0x000000424319723e */ /* 0x000fe400000010ff */
[----:B------:R-:W-:Y:S02]  /*107d0*/  F2FP.BF16.F32.PACK_AB R26, R69, R163 ;  /* 0x000000a3451a723e */ /* 0x000fe400000010ff */
[----:B------:R-:W-:Y:S02]  /*107e0*/  F2FP.BF16.F32.PACK_AB R27, R71, R70 ;  /* 0x00000046471b723e */ /* 0x000fe400000010ff */
[----:B------:R-:W-:-:S02]  /*107f0*/  LOP3.LUT R130, R183, R130, RZ, 0x3c, !PT ;  /* 0x00000082b7827212 */ /* 0x000fc400078e3cff */
[----:B------:R-:W-:Y:S01]  /*10800*/  MOV R114, R114 ;  /* 0x0000007200727202 */ /* 0x000fe20000000f00 */
[----:B------:R1:W-:Y:S01]  /*10810*/  STSM.16.M88.4 [R110], R24 ;  /* 0x000000186e007844 */ /* 0x0003e20000000200 */
[----:B------:R-:W-:Y:S02]  /*10820*/  LOP3.LUT R134, R185, R134, RZ, 0x3c, !PT ;  /* 0x00000086b9867212 */ /* 0x000fe400078e3cff */
[----:B------:R-:W-:Y:S01]  /*10830*/  SHF.R.U64 R181, R181, 0x3, RZ ;  /* 0x00000003b5b57819 */ /* 0x000fe200000012ff */
[----:B------:R1:W-:Y:S01]  /*10840*/  STSM.16.M88.4 [R114], R28 ;  /* 0x0000001c72007844 */ /* 0x0003e20000000200 */
[----:B------:R-:W-:Y:S02]  /*10850*/  MOV R118, R118 ;  /* 0x0000007600767202 */ /* 0x000fe40000000f00 */
[----:B------:R-:W-:Y:S02]  /*10860*/  MOV R44, R38 ;  /* 0x00000026002c7202 */ /* 0x000fe40000000f00 */
[----:B--2---:R-:W-:-:S02]  /*10870*/  F2FP.BF16.F32.PACK_AB R32, R81, R166 ;  /* 0x000000a65120723e */ /* 0x004fc400000010ff */
[----:B------:R-:W-:Y:S02]  /*10880*/  F2FP.BF16.F32.PACK_AB R33, R83, R82 ;  /* 0x000000525321723e */ /* 0x000fe400000010ff */
[----:B------:R-:W-:Y:S02]  /*10890*/  F2FP.BF16.F32.PACK_AB R34, R85, R167 ;  /* 0x000000a75522723e */ /* 0x000fe400000010ff */
[----:B------:R-:W-:Y:S02]  /*108a0*/  F2FP.BF16.F32.PACK_AB R35, R87, R86 ;  /* 0x000000565723723e */ /* 0x000fe400000010ff */
[----:B------:R-:W-:Y:S02]  /*108b0*/  LOP3.LUT R138, R5, R138, RZ, 0x3c, !PT ;  /* 0x0000008a058a7212 */ /* 0x000fe400078e3cff */
[----:B------:R-:W-:Y:S01]  /*108c0*/  MOV R122, R122 ;  /* 0x0000007a007a7202 */ /* 0x000fe20000000f00 */
[----:B------:R-:W-:Y:S01]  /*108d0*/  STSM.16.M88.4 [R118], R32 ;  /* 0x0000002076007844 */ /* 0x000fe20000000200 */
[----:B------:R-:W-:-:S02]  /*108e0*/  F2FP.BF16.F32.PACK_AB R38, R4, R169 ;  /* 0x000000a90426723e */ /* 0x000fc400000010ff */
[----:B------:R-:W-:Y:S02]  /*108f0*/  F2FP.BF16.F32.PACK_AB R39, R54, R52 ;  /* 0x000000343627723e */ /* 0x000fe400000010ff */
[----:B------:R-:W-:Y:S02]  /*10900*/  SHF.R.U64 R46, R46, 0x3, RZ ;  /* 0x000000032e2e7819 */ /* 0x000fe400000012ff */
[----:B------:R-:W-:Y:S01]  /*10910*/  MOV R126, R126 ;  /* 0x0000007e007e7202 */ /* 0x000fe20000000f00 */
[----:B------:R-:W-:Y:S01]  /*10920*/  STSM.16.M88.4 [R122], R36 ;  /* 0x000000247a007844 */ /* 0x000fe20000000200 */
[----:B---3--:R-:W-:Y:S02]  /*10930*/  F2FP.BF16.F32.PACK_AB R40, R97, R170 ;  /* 0x000000aa6128723e */ /* 0x008fe400000010ff */
[----:B------:R-:W-:Y:S02]  /*10940*/  F2FP.BF16.F32.PACK_AB R41, R58, R56 ;  /* 0x000000383a29723e */ /* 0x000fe400000010ff */
[----:B------:R-:W-:-:S02]  /*10950*/  F2FP.BF16.F32.PACK_AB R42, R101, R171 ;  /* 0x000000ab652a723e */ /* 0x000fc400000010ff */
[----:B------:R-:W-:Y:S02]  /*10960*/  F2FP.BF16.F32.PACK_AB R43, R62, R60 ;  /* 0x0000003c3e2b723e */ /* 0x000fe400000010ff */
[----:B------:R-:W-:Y:S02]  /*10970*/  MOV R130, R130 ;  /* 0x0000008200827202 */ /* 0x000fe40000000f00 */
[----:B0-----:R-:W-:Y:S01]  /*10980*/  F2FP.BF16.F32.PACK_AB R8, R105, R172 ;  /* 0x000000ac6908723e */ /* 0x001fe200000010ff */
[----:B------:R-:W-:Y:S01]  /*10990*/  STSM.16.M88.4 [R126], R40 ;  /* 0x000000287e007844 */ /* 0x000fe20000000200 */
[----:B------:R-:W-:Y:S02]  /*109a0*/  F2FP.BF16.F32.PACK_AB R9, R68, R64 ;  /* 0x000000404409723e */ /* 0x000fe400000010ff */
[----:B------:R-:W-:Y:S02]  /*109b0*/  F2FP.BF16.F32.PACK_AB R10, R109, R173 ;  /* 0x000000ad6d0a723e */ /* 0x000fe400000010ff */
[----:B------:R-:W-:Y:S01]  /*109c0*/  F2FP.BF16.F32.PACK_AB R11, R76, R72 ;  /* 0x000000484c0b723e */ /* 0x000fe200000010ff */
[----:B------:R-:W-:Y:S01]  /*109d0*/  IMAD.MOV.U32 R76, RZ, RZ, RZ ;  /* 0x000000ffff4c7224 */ /* 0x000fe200078e00ff */
[----:B------:R-:W-:-:S02]  /*109e0*/  LOP3.LUT R142, R181, R142, RZ, 0x3c, !PT ;  /* 0x0000008eb58e7212 */ /* 0x000fc400078e3cff */
[----:B------:R-:W-:Y:S01]  /*109f0*/  MOV R134, R134 ;  /* 0x0000008600867202 */ /* 0x000fe20000000f00 */
[----:B------:R-:W-:Y:S01]  /*10a00*/  STSM.16.M88.4 [R130], R8 ;  /* 0x0000000882007844 */ /* 0x000fe20000000200 */
[----:B----4-:R-:W-:Y:S02]  /*10a10*/  F2FP.BF16.F32.PACK_AB R12, R113, R174 ;  /* 0x000000ae710c723e */ /* 0x010fe400000010ff */
[----:B------:R-:W-:Y:S02]  /*10a20*/  F2FP.BF16.F32.PACK_AB R13, R80, R78 ;  /* 0x0000004e500d723e */ /* 0x000fe400000010ff */
[----:B------:R-:W-:Y:S02]  /*10a30*/  F2FP.BF16.F32.PACK_AB R14, R117, R175 ;  /* 0x000000af750e723e */ /* 0x000fe400000010ff */
[----:B------:R-:W-:Y:S02]  /*10a40*/  F2FP.BF16.F32.PACK_AB R15, R88, R84 ;  /* 0x00000054580f723e */ /* 0x000fe400000010ff */
[----:B------:R-:W-:-:S02]  /*10a50*/  MOV R5, R138 ;  /* 0x0000008a00057202 */ /* 0x000fc40000000f00 */
[----:B-1----:R-:W-:Y:S01]  /*10a60*/  F2FP.BF16.F32.PACK_AB R24, R121, R176 ;  /* 0x000000b07918723e */ /* 0x002fe200000010ff */
[----:B------:R-:W-:Y:S01]  /*10a70*/  STSM.16.M88.4 [R134], R12 ;  /* 0x0000000c86007844 */ /* 0x000fe20000000200 */
[----:B------:R-:W-:Y:S02]  /*10a80*/  F2FP.BF16.F32.PACK_AB R25, R100, R96 ;  /* 0x000000606419723e */ /* 0x000fe400000010ff */
[----:B------:R-:W-:Y:S02]  /*10a90*/  F2FP.BF16.F32.PACK_AB R26, R125, R177 ;  /* 0x000000b17d1a723e */ /* 0x000fe400000010ff */
[----:B------:R-:W-:Y:S02]  /*10aa0*/  F2FP.BF16.F32.PACK_AB R27, R108, R104 ;  /* 0x000000686c1b723e */ /* 0x000fe400000010ff */
[----:B------:R-:W-:Y:S02]  /*10ab0*/  LOP3.LUT R46, R46, R179, RZ, 0x3c, !PT ;  /* 0x000000b32e2e7212 */ /* 0x000fe400078e3cff */
[----:B------:R-:W-:Y:S01]  /*10ac0*/  ISETP.NE.U32.AND P0, PT, RZ, UR4, PT ;  /* 0x00000004ff007c0c */ /* 0x000fe2000bf05070 */
[----:B------:R0:W-:Y:S01]  /*10ad0*/  STSM.16.M88.4 [R5], R24 ;  /* 0x0000001805007844 */ /* 0x0001e20000000200 */
[----:B------:R-:W-:-:S02]  /*10ae0*/  IADD3 R4, P1, R228, UR4, RZ ;  /* 0x00000004e4047c10 */ /* 0x000fc4000ff3e0ff */
[----:B------:R-:W-:Y:S02]  /*10af0*/  MOV R142, R142 ;  /* 0x0000008e008e7202 */ /* 0x000fe40000000f00 */
[----:B------:R-:W-:Y:S02]  /*10b00*/  F2FP.BF16.F32.PACK_AB R28, R129, R178 ;  /* 0x000000b2811c723e */ /* 0x000fe400000010ff */
[----:B------:R-:W-:Y:S02]  /*10b10*/  F2FP.BF16.F32.PACK_AB R29, R116, R112 ;  /* 0x00000070741d723e */ /* 0x000fe400000010ff */
[----:B------:R-:W-:Y:S02]  /*10b20*/  F2FP.BF16.F32.PACK_AB R30, R133, R132 ;  /* 0x00000084851e723e */ /* 0x000fe400000010ff */
[----:B------:R-:W-:Y:S02]  /*10b30*/  F2FP.BF16.F32.PACK_AB R31, R124, R120 ;  /* 0x000000787c1f723e */ /* 0x000fe400000010ff */
[----:B------:R-:W-:-:S02]  /*10b40*/  F2FP.BF16.F32.PACK_AB R138, R141, R140 ;  /* 0x0000008c8d8a723e */ /* 0x000fc400000010ff */
[----:B------:R-:W-:Y:S01]  /*10b50*/  F2FP.BF16.F32.PACK_AB R139, R154, R153 ;  /* 0x000000999a8b723e */ /* 0x000fe200000010ff */
[----:B------:R1:W-:Y:S01]  /*10b60*/  STSM.16.M88.4 [R142], R28 ;  /* 0x0000001c8e007844 */ /* 0x0003e20000000200 */
[----:B------:R-:W-:Y:S02]  /*10b70*/  MOV R46, R46 ;  /* 0x0000002e002e7202 */ /* 0x000fe40000000f00 */
[----:B------:R-:W-:Y:S01]  /*10b80*/  F2FP.BF16.F32.PACK_AB R146, R149, R148 ;  /* 0x000000949592723e */ /* 0x000fe200000010ff */
[----:B------:R1:W-:Y:S01]  /*10b90*/  STSM.16.M88.4 [R44], R136 ;  /* 0x000000882c007844 */ /* 0x0003e20000000200 */
[----:B------:R-:W-:Y:S02]  /*10ba0*/  F2FP.BF16.F32.PACK_AB R147, R3, R150 ;  /* 0x000000960393723e */ /* 0x000fe400000010ff */
[----:B------:R-:W-:Y:S02]  /*10bb0*/  ISETP.NE.AND.EX P0, PT, RZ, UR5, PT, P0 ;  /* 0x00000005ff007c0c */ /* 0x000fe4000bf05300 */
[----:B0-----:R-:W-:Y:S01]  /*10bc0*/  IADD3.X R5, R229, UR5, RZ, P1, !PT ;  /* 0x00000005e5057c10 */ /* 0x001fe20008ffe4ff */
[----:B------:R-:W-:Y:S01]  /*10bd0*/  ULDC.64 UR4, c[0x0][0xc08] ;  /* 0x0003020000047ab9 */ /* 0x000fe20000000a00 */
[----:B------:R1:W-:Y:S01]  /*10be0*/  STSM.16.M88.4 [R46], R144 ;  /* 0x000000902e007844 */ /* 0x0003e20000000200 */
[----:B------:R-:W-:Y:S01]  /*10bf0*/  BAR.SYNC.DEFER_BLOCKING 0x1, 0x100 ;  /* 0x0044000000007b1d */ /* 0x000fe20000010000 */
[----:B------:R-:W-:-:S04]  /*10c00*/  ISETP.NE.U32.AND P2, PT, RZ, UR4, PT ;  /* 0x00000004ff007c0c */ /* 0x000fc8000bf45070 */
[----:B------:R-:W-:-:S13]  /*10c10*/  ISETP.NE.AND.EX P2, PT, RZ, UR5, PT, P2 ;  /* 0x00000005ff007c0c */ /* 0x000fda000bf45320 */
[----:B------:R-:W-:Y:S01]  /*10c20*/  @P2 IADD3 R228, P3, R228, UR4, RZ ;  /* 0x00000004e4e42c10 */ /* 0x000fe2000ff7e0ff */
[----:B------:R-:W-:Y:S02]  /*10c30*/  ULDC UR4, c[0x0][0xa88] ;  /* 0x0002a20000047ab9 */ /* 0x000fe40000000800 */
[----:B------:R-:W-:Y:S01]  /*10c40*/  IMAD.U32 R11, RZ, RZ, UR4 ;  /* 0x00000004ff0b7e24 */ /* 0x000fe2000f8e00ff */
[----:B------:R-:W-:Y:S01]  /*10c50*/  @P2 IADD3.X R229, R229, UR5, RZ, P3, !PT ;  /* 0x00000005e5e52c10 */ /* 0x000fe20009ffe4ff */
[----:B------:R1:W5:Y:S01]  /*10c60*/  @P0 LDG.E R76, desc[UR40][R4.64] ;  /* 0x00000028044c0981 */ /* 0x000362000c1e1900 */
[----:B------:R-:W-:Y:S01]  /*10c70*/  ISETP.NE.AND P1, PT, R0, 0x1, PT ;  /* 0x000000010000780c */ /* 0x000fe20003f25270 */
[----:B------:R-:W-:Y:S02]  /*10c80*/  IMAD.IADD R27, R217, 0x1, R210 ;  /* 0x00000001d91b7824 */ /* 0x000fe400078e02d2 */
        /* <DEDUP_REMOVED lines=8> */
.L_x_4978:
[----:B------:R-:W3:Y:S01]  /*10d10*/  LDL R14, [R1+0x1c] ;  /* 0x00001c00010e7983 */ /* 0x000ee20000100800 */
[----:B------:R-:W-:Y:S01]  /*10d20*/  SHF.R.S32.HI R3, RZ, 0x1f, R226 ;  /* 0x0000001fff037819 */ /* 0x000fe200000114e2 */
[----:B0-----:R-:W-:Y:S01]  /*10d30*/  @P1 IMAD.HI.U32 R4, R27, R8, RZ ;  /* 0x000000081b041227 */ /* 0x001fe200078e00ff */
[----:B------:R-:W-:Y:S01]  /*10d40*/  ULDC.64 UR4, c[0x0][0xb90] ;  /* 0x0002e40000047ab9 */ /* 0x000fe20000000a00 */
[----:B-----5:R-:W-:Y:S01]  /*10d50*/  SHF.R.S32.HI R77, RZ, 0x1f, R76 ;  /* 0x0000001fff4d7819 */ /* 0x020fe2000001144c */
[----:B------:R-:W0:Y:S01]  /*10d60*/  S2R R30, SR_TID.X ;  /* 0x00000000001e7919 */ /* 0x000e220000002100 */
[----:B------:R-:W-:Y:S01]  /*10d70*/  IMAD R13, R3, UR4, RZ ;  /* 0x00000004030d7c24 */ /* 0x000fe2000f8e02ff */
[----:B------:R-:W-:Y:S01]  /*10d80*/  SEL R236, R236, RZ, !P0 ;  /* 0x000000ffecec7207 */ /* 0x000fe20004000000 */
[----:B------:R-:W-:Y:S01]  /*10d90*/  IMAD.MOV.U32 R9, RZ, RZ, R27 ;  /* 0x000000ffff097224 */ /* 0x000fe200078e001b */
[----:B--2---:R-:W-:Y:S01]  /*10da0*/  @P1 SHF.R.U32.HI R9, RZ, R15, R4 ;  /* 0x0000000fff091219 */ /* 0x004fe20000011604 */
[----:B------:R-:W-:Y:S01]  /*10db0*/  IMAD.WIDE.U32 R4, R226, UR4, R76 ;  /* 0x00000004e2047c25 */ /* 0x000fe2000f8e004c */
[----:B------:R-:W-:Y:S01]  /*10dc0*/  SEL R230, R230, RZ, !P0 ;  /* 0x000000ffe6e67207 */ /* 0x000fe20004000000 */
[----:B------:R-:W1:Y:S02]  /*10dd0*/  @P1 LDC R79, c[0x0][0xbec] ;  /* 0x0002fb00ff4f1b82 */ /* 0x000e640000000800 */
[----:B------:R-:W-:Y:S01]  /*10de0*/  IMAD R13, R226, UR5, R13 ;  /* 0x00000005e20d7c24 */ /* 0x000fe2000f8e020d */
[----:B------:R-:W-:Y:S01]  /*10df0*/  ULDC.64 UR4, c[0x0][0xb98] ;  /* 0x0002e60000047ab9 */ /* 0x000fe20000000a00 */
[----:B------:R-:W-:-:S02]  /*10e00*/  IMAD.MOV R25, RZ, RZ, -R9 ;  /* 0x000000ffff197224 */ /* 0x000fc400078e0a09 */
[----:B------:R-:W-:Y:S02]  /*10e10*/  IMAD.IADD R5, R5, 0x1, R13 ;  /* 0x0000000105057824 */ /* 0x000fe400078e020d */
        /* <DEDUP_REMOVED lines=22> */
[----:B------:R-:W-:-:S02]  /*10f80*/  IADD3 R13, P3, R20, 0x2000, RZ ;  /* 0x00002000140d7810 */ /* 0x000fc40007f7e0ff */
[----:B------:R-:W-:Y:S01]  /*10f90*/  IMAD.IADD R5, R5, 0x1, R15 ;  /* 0x0000000105057824 */ /* 0x000fe200078e020f */
[----:B------:R-:W-:Y:S02]  /*10fa0*/  LEA R10, P0, R4, UR4, 0x2 ;  /* 0x00000004040a7c11 */ /* 0x000fe4000f8010ff */
[----:B------:R-:W-:Y:S02]  /*10fb0*/  SHF.R.U64 R8, R8, 0x3, RZ ;  /* 0x0000000308087819 */ /* 0x000fe400000012ff */
[----:B------:R-:W-:Y:S01]  /*10fc0*/  LEA.HI.X R4, R4, UR5, R5, 0x2, P0 ;  /* 0x0000000504047c11 */ /* 0x000fe200080f1405 */
[----:B------:R-:W-:Y:S01]  /*10fd0*/  SHFL.IDX PT, R50, R10, RZ, 0x1c1f ;  /* 0x001c1fff0a327589 */ /* 0x000fe200000e0000 */
[----:B------:R-:W-:Y:S01]  /*10fe0*/  IADD3 R29, P0, R20, 0x4000, RZ ;  /* 0x00004000141d7810 */ /* 0x000fe20007f1e0ff */
[----:B------:R-:W-:Y:S01]  /*10ff0*/  ULDC.64 UR4, c[0x0][0xaa0] ;  /* 0x0002a80000047ab9 */ /* 0x000fe20000000a00 */
[----:B------:R-:W-:Y:S01]  /*11000*/  LOP3.LUT R12, R13, 0x380, RZ, 0xc0, !PT ;  /* 0x000003800d0c7812 */ /* 0x000fe200078ec0ff */
[----:B------:R-:W0:Y:S01]  /*11010*/  SHFL.IDX PT, R51, R4, RZ, 0x1c1f ;  /* 0x001c1fff04337589 */ /* 0x000e2200000e0000 */
[----:B------:R-:W-:Y:S01]  /*11020*/  LOP3.LUT R8, R8, R9, RZ, 0x3c, !PT ;  /* 0x0000000908087212 */ /* 0x000fe200078e3cff */
[----:B------:R-:W-:Y:S01]  /*11030*/  IMAD.X R9, RZ, RZ, R21, P2 ;  /* 0x000000ffff097224 */ /* 0x000fe200010e0615 */
[----:B------:R-:W-:Y:S01]  /*11040*/  LOP3.LUT R28, R29, 0x380, RZ, 0xc0, !PT ;  /* 0x000003801d1c7812 */ /* 0x000fe200078ec0ff */
[----:B------:R-:W-:Y:S01]  /*11050*/  SHFL.IDX PT, R54, R10, 0x1, 0x1c1f ;  /* 0x003c1f000a367f89 */ /* 0x000fe200000e0000 */
[----:B------:R-:W-:-:S02]  /*11060*/  SHF.R.U64 R12, R12, 0x3, RZ ;  /* 0x000000030c0c7819 */ /* 0x000fc400000012ff */
[----:B------:R-:W-:Y:S01]  /*11070*/  IADD3 R37, P2, R20, 0x6000, RZ ;  /* 0x0000600014257810 */ /* 0x000fe20007f5e0ff */
[----:B------:R4:W1:Y:S01]  /*11080*/  SHFL.IDX PT, R55, R4, 0x1, 0x1c1f ;  /* 0x003c1f0004377f89 */ /* 0x00086200000e0000 */
[----:B------:R-:W-:Y:S02]  /*11090*/  SHF.R.U64 R28, R28, 0x3, RZ ;  /* 0x000000031c1c7819 */ /* 0x000fe400000012ff */
[----:B------:R-:W-:Y:S01]  /*110a0*/  LOP3.LUT R12, R12, R13, RZ, 0x3c, !PT ;  /* 0x0000000d0c0c7212 */ /* 0x000fe200078e3cff */
[----:B------:R-:W-:Y:S01]  /*110b0*/  IMAD.X R13, RZ, RZ, R21, P3 ;  /* 0x000000ffff0d7224 */ /* 0x000fe200018e0615 */
[----:B------:R-:W-:Y:S02]  /*110c0*/  LOP3.LUT R36, R37, 0x380, RZ, 0xc0, !PT ;  /* 0x0000038025247812 */ /* 0x000fe400078ec0ff */
[C---:B------:R-:W-:Y:S02]  /*110d0*/  IADD3 R41, P3, R20.reuse, 0x7000, RZ ;  /* 0x0000700014297810 */ /* 0x040fe40007f7e0ff */
[----:B------:R-:W-:-:S02]  /*110e0*/  IADD3 R25, P5, R20, 0x3000, RZ ;  /* 0x0000300014197810 */ /* 0x000fc40007fbe0ff */
[----:B------:R-:W-:Y:S01]  /*110f0*/  LOP3.LUT R28, R28, R29, RZ, 0x3c, !PT ;  /* 0x0000001d1c1c7212 */ /* 0x000fe200078e3cff */
[----:B------:R-:W-:Y:S01]  /*11100*/  IMAD.X R29, RZ, RZ, R21, P0 ;  /* 0x000000ffff1d7224 */ /* 0x000fe200000e0615 */
[----:B------:R-:W-:Y:S02]  /*11110*/  SHF.R.U64 R36, R36, 0x3, RZ ;  /* 0x0000000324247819 */ /* 0x000fe400000012ff */
[----:B------:R-:W-:Y:S02]  /*11120*/  IADD3 R49, P0, R20, 0x9000, RZ ;  /* 0x0000900014317810 */ /* 0x000fe40007f1e0ff */
[----:B------:R-:W-:Y:S02]  /*11130*/  LOP3.LUT R40, R41, 0x380, RZ, 0xc0, !PT ;  /* 0x0000038029287812 */ /* 0x000fe400078ec0ff */
[----:B------:R-:W-:Y:S02]  /*11140*/  LEA.HI R26, R26, R30, RZ, 0x7 ;  /* 0x0000001e1a1a7211 */ /* 0x000fe400078f38ff */
[----:B------:R-:W-:-:S02]  /*11150*/  LOP3.LUT R24, R25, 0x380, RZ, 0xc0, !PT ;  /* 0x0000038019187812 */ /* 0x000fc400078ec0ff */
[----:B------:R-:W-:Y:S02]  /*11160*/  LOP3.LUT R32, R33, 0x380, RZ, 0xc0, !PT ;  /* 0x0000038021207812 */ /* 0x000fe400078ec0ff */
[----:B------:R-:W-:Y:S01]  /*11170*/  LOP3.LUT R36, R36, R37, RZ, 0x3c, !PT ;  /* 0x0000002524247212 */ /* 0x000fe200078e3cff */
[----:B------:R-:W-:Y:S01]  /*11180*/  IMAD.X R37, RZ, RZ, R21, P2 ;  /* 0x000000ffff257224 */ /* 0x000fe200010e0615 */
[----:B------:R-:W-:Y:S02]  /*11190*/  LOP3.LUT R48, R49, 0x380, RZ, 0xc0, !PT ;  /* 0x0000038031307812 */ /* 0x000fe400078ec0ff */
[----:B------:R-:W-:Y:S02]  /*111a0*/  SHF.R.U64 R40, R40, 0x3, RZ ;  /* 0x0000000328287819 */ /* 0x000fe400000012ff */
[----:B------:R-:W-:Y:S02]  /*111b0*/  IADD3 R57, P2, R20, 0xb000, RZ ;  /* 0x0000b00014397810 */ /* 0x000fe40007f5e0ff */
[----:B------:R-:W-:-:S02]  /*111c0*/  LOP3.LUT R26, R26, 0xffffff80, RZ, 0xc0, !PT ;  /* 0xffffff801a1a7812 */ /* 0x000fc400078ec0ff */
[----:B------:R-:W-:Y:S02]  /*111d0*/  SHF.R.U64 R24, R24, 0x3, RZ ;  /* 0x0000000318187819 */ /* 0x000fe400000012ff */
[----:B------:R-:W-:Y:S01]  /*111e0*/  SHF.R.U64 R32, R32, 0x3, RZ ;  /* 0x0000000320207819 */ /* 0x000fe200000012ff */
[----:B------:R-:W-:Y:S01]  /*111f0*/  IMAD.IADD R26, R30, 0x1, -R26 ;  /* 0x000000011e1a7824 */ /* 0x000fe200078e0a1a */
[----:B------:R-:W-:Y:S02]  /*11200*/  SHF.R.U64 R48, R48, 0x3, RZ ;  /* 0x0000000330307819 */ /* 0x000fe400000012ff */
[----:B------:R-:W-:Y:S01]  /*11210*/  LOP3.LUT R40, R40, R41, RZ, 0x3c, !PT ;  /* 0x0000002928287212 */ /* 0x000fe200078e3cff */
[--C-:B------:R-:W-:Y:S01]  /*11220*/  IMAD.X R41, RZ, RZ, R21.reuse, P3 ;  /* 0x000000ffff297224 */ /* 0x100fe200018e0615 */
[----:B------:R-:W-:Y:S02]  /*11230*/  LOP3.LUT R56, R57, 0x380, RZ, 0xc0, !PT ;  /* 0x0000038039387812 */ /* 0x000fe400078ec0ff */
[----:B------:R-:W-:Y:S01]  /*11240*/  LOP3.LUT R24, R24, R25, RZ, 0x3c, !PT ;  /* 0x0000001918187212 */ /* 0x000fe200078e3cff */
[--C-:B------:R-:W-:Y:S01]  /*11250*/  IMAD.X R25, RZ, RZ, R21.reuse, P5 ;  /* 0x000000ffff197224 */ /* 0x100fe200028e0615 */
[----:B------:R-:W-:Y:S01]  /*11260*/  LOP3.LUT R32, R32, R33, RZ, 0x3c, !PT ;  /* 0x0000002120207212 */ /* 0x000fe200078e3cff */
[----:B------:R-:W-:Y:S01]  /*11270*/  IMAD.X R33, RZ, RZ, R21, P4 ;  /* 0x000000ffff217224 */ /* 0x000fe200020e0615 */
[----:B------:R-:W-:-:S02]  /*11280*/  IADD3 R61, P3, R20, 0xc000, RZ ;  /* 0x0000c000143d7810 */ /* 0x000fc40007f7e0ff */
[C---:B------:R-:W-:Y:S02]  /*11290*/  IADD3 R45, P5, R20.reuse, 0x8000, RZ ;  /* 0x00008000142d7810 */ /* 0x040fe40007fbe0ff */
[----:B------:R-:W-:Y:S02]  /*112a0*/  IADD3 R53, P4, R20, 0xa000, RZ ;  /* 0x0000a00014357810 */ /* 0x000fe40007f9e0ff */
[----:B------:R-:W-:Y:S01]  /*112b0*/  LOP3.LUT R48, R48, R49, RZ, 0x3c, !PT ;  /* 0x0000003130307212 */ /* 0x000fe200078e3cff */
[----:B------:R-:W-:Y:S01]  /*112c0*/  IMAD.X R49, RZ, RZ, R21, P0 ;  /* 0x000000ffff317224 */ /* 0x000fe200000e0615 */
[----:B------:R-:W-:Y:S02]  /*112d0*/  SHF.R.U64 R56, R56, 0x3, RZ ;  /* 0x0000000338387819 */ /* 0x000fe400000012ff */
[----:B------:R-:W-:Y:S02]  /*112e0*/  LOP3.LUT R60, R61, 0x380, RZ, 0xc0, !PT ;  /* 0x000003803d3c7812 */ /* 0x000fe400078ec0ff */
[----:B------:R-:W-:-:S02]  /*112f0*/  LOP3.LUT P0, RZ, R26, 0x3, RZ, 0xc0, !PT ;  /* 0x000000031aff7812 */ /* 0x000fc4000780c0ff */
[----:B------:R-:W-:Y:S02]  /*11300*/  LOP3.LUT R44, R45, 0x380, RZ, 0xc0, !PT ;  /* 0x000003802d2c7812 */ /* 0x000fe400078ec0ff */
[----:B------:R-:W-:Y:S02]  /*11310*/  LOP3.LUT R52, R53, 0x380, RZ, 0xc0, !PT ;  /* 0x0000038035347812 */ /* 0x000fe400078ec0ff */
[----:B------:R-:W-:Y:S01]  /*11320*/  LOP3.LUT R56, R56, R57, RZ, 0x3c, !PT ;  /* 0x0000003938387212 */ /* 0x000fe200078e3cff */
[----:B------:R-:W-:Y:S01]  /*11330*/  IMAD.X R57, RZ, RZ, R21, P2 ;  /* 0x000000ffff397224 */ /* 0x000fe200010e0615 */
[----:B------:R-:W-:Y:S02]  /*11340*/  SHF.R.U64 R60, R60, 0x3, RZ ;  /* 0x000000033c3c7819 */ /* 0x000fe400000012ff */
[----:B------:R-:W-:Y:S02]  /*11350*/  SHF.R.U64 R44, R44, 0x3, RZ ;  /* 0x000000032c2c7819 */ /* 0x000fe400000012ff */
[----:B------:R-:W-:-:S02]  /*11360*/  SHF.R.U64 R52, R52, 0x3, RZ ;  /* 0x0000000334347819 */ /* 0x000fc400000012ff */
[----:B------:R-:W-:Y:S01]  /*11370*/  LOP3.LUT R60, R60, R61, RZ, 0x3c, !PT ;  /* 0x0000003d3c3c7212 */ /* 0x000fe200078e3cff */
[--C-:B------:R-:W-:Y:S01]  /*11380*/  IMAD.X R61, RZ, RZ, R21.reuse, P3 ;  /* 0x000000ffff3d7224 */ /* 0x100fe200018e0615 */
[----:B------:R-:W-:Y:S01]  /*11390*/  LOP3.LUT R44, R44, R45, RZ, 0x3c, !PT ;  /* 0x0000002d2c2c7212 */ /* 0x000fe200078e3cff */
[--C-:B------:R-:W-:Y:S01]  /*113a0*/  IMAD.X R45, RZ, RZ, R21.reuse, P5 ;  /* 0x000000ffff2d7224 */ /* 0x100fe200028e0615 */
[----:B------:R-:W-:Y:S01]  /*113b0*/  LOP3.LUT R52, R52, R53, RZ, 0x3c, !PT ;  /* 0x0000003534347212 */ /* 0x000fe200078e3cff */
[--C-:B------:R-:W-:Y:S01]  /*113c0*/  IMAD.X R53, RZ, RZ, R21.reuse, P4 ;  /* 0x000000ffff357224 */ /* 0x100fe200020e0615 */
[C---:B------:R-:W-:Y:S02]  /*113d0*/  IADD3 R11, P3, R20.reuse, 0xf000, RZ ;  /* 0x0000f000140b7810 */ /* 0x040fe40007f7e0ff */
[C---:B------:R-:W-:Y:S02]  /*113e0*/  IADD3 R65, P5, R20.reuse, 0xd000, RZ ;  /* 0x0000d00014417810 */ /* 0x040fe40007fbe0ff */
[C---:B------:R-:W-:Y:S01]  /*113f0*/  IADD3 R69, P4, R20.reuse, 0xe000, RZ ;  /* 0x0000e00014457810 */ /* 0x040fe20007f9e0ff */
[----:B------:R-:W-:Y:S01]  /*11400*/  IMAD.X R73, RZ, RZ, R21, P3 ;  /* 0x000000ffff497224 */ /* 0x000fe200018e0615 */
[----:B------:R-:W-:-:S02]  /*11410*/  LOP3.LUT R15, R20, 0x380, RZ, 0xc0, !PT ;  /* 0x00000380140f7812 */ /* 0x000fc400078ec0ff */
[----:B----4-:R-:W-:Y:S02]  /*11420*/  LOP3.LUT R4, R11, 0x380, RZ, 0xc0, !PT ;  /* 0x000003800b047812 */ /* 0x010fe400078ec0ff */
[----:B------:R-:W-:Y:S02]  /*11430*/  LOP3.LUT R64, R65, 0x380, RZ, 0xc0, !PT ;  /* 0x0000038041407812 */ /* 0x000fe400078ec0ff */
[----:B------:R-:W-:Y:S02]  /*11440*/  LOP3.LUT R68, R69, 0x380, RZ, 0xc0, !PT ;  /* 0x0000038045447812 */ /* 0x000fe400078ec0ff */
        /* <DEDUP_REMOVED lines=8> */
[----:B------:R-:W-:Y:S01]  /*114d0*/  IMAD.X R69, RZ, RZ, R21, P4 ;  /* 0x000000ffff457224 */ /* 0x000fe200020e0615 */
[----:B------:R-:W-:Y:S01]  /*114e0*/  LOP3.LUT R72, R4, R11, RZ, 0x3c, !PT ;  /* 0x0000000b04487212 */ /* 0x000fe200078e3cff */
[----:B------:R-:W-:Y:S01]  /*114f0*/  IMAD.IADD R85, R235, 0x1, R210 ;  /* 0x00000001eb557824 */ /* 0x000fe200078e02d2 */
        /* <DEDUP_REMOVED lines=8> */
[----:B------:R-:W-:-:S07]  /*11580*/  ISETP.GE.OR P0, PT, R5, R78, P0 ;  /* 0x0000004e0500720c */ /* 0x000fce0000706670 */
[----:B0-----:R-:W-:Y:S06]  /*11590*/  @!P2 ST.E desc[UR40][R50.64], R7 ;  /* 0x000000073200a985 */ /* 0x001fec000c101928 */
[----:B-1----:R0:W-:Y:S04]  /*115a0*/  @!P0 ST.E desc[UR40][R54.64], R6 ;  /* 0x0000000636008985 */ /* 0x0021e8000c101928 */
[----:B------:R-:W5:Y:S04]  /*115b0*/  LD.E.128 R8, desc[UR40][R8.64] ;  /* 0x0000002808087980 */ /* 0x000f68000c101d00 */
        /* <DEDUP_REMOVED lines=14> */
[----:B------:R-:W-:Y:S01]  /*116a0*/  IMAD.IADD R80, R210, 0x1, R77 ;  /* 0x00000001d2507824 */ /* 0x000fe200078e024d */
[----:B------:R-:W5:Y:S01]  /*116b0*/  LD.E.128 R44, desc[UR40][R44.64] ;  /* 0x000000282c2c7980 */ /* 0x000f62000c101d00 */
[C---:B------:R-:W-:Y:S02]  /*116c0*/  IMAD R3, R226.reuse, UR5, R3 ;  /* 0x00000005e2037c24 */ /* 0x040fe4000f8e0203 */
[----:B------:R-:W-:Y:S01]  /*116d0*/  IMAD.WIDE.U32 R20, R226, UR4, R20 ;  /* 0x00000004e2147c25 */ /* 0x000fe2000f8e0014 */
[----:B------:R-:W-:Y:S01]  /*116e0*/  ULDC.64 UR4, c[0x0][0xaf0] ;  /* 0x0002bc0000047ab9 */ /* 0x000fe20000000a00 */
[----:B------:R-:W5:Y:S02]  /*116f0*/  LD.E.128 R48, desc[UR40][R48.64] ;  /* 0x0000002830307980 */ /* 0x000f64000c101d00 */
[----:B------:R-:W-:Y:S02]  /*11700*/  @P1 IMAD.HI.U32 R76, R80, R79, RZ ;  /* 0x0000004f504c1227 */ /* 0x000fe400078e00ff */
[----:B------:R-:W5:Y:S02]  /*11710*/  LD.E.128 R52, desc[UR40][R52.64] ;  /* 0x0000002834347980 */ /* 0x000f64000c101d00 */
[----:B------:R-:W-:-:S02]  /*11720*/  IMAD.IADD R21, R21, 0x1, R3 ;  /* 0x0000000115157824 */ /* 0x000fc400078e0203 */
[----:B------:R-:W-:Y:S01]  /*11730*/  IMAD.MOV.U32 R3, RZ, RZ, R80 ;  /* 0x000000ffff037224 */ /* 0x000fe200078e0050 */
[----:B--2---:R-:W-:Y:S01]  /*11740*/  @P1 SHF.R.U32.HI R3, RZ, R81, R76 ;  /* 0x00000051ff031219 */ /* 0x004fe2000001164c */
[----:B------:R-:W-:Y:S01]  /*11750*/  IMAD R77, R236, UR4, RZ ;  /* 0x00000004ec4d7c24 */ /* 0x000fe2000f8e02ff */
[----:B------:R-:W5:Y:S01]  /*11760*/  LD.E.128 R56, desc[UR40][R56.64] ;  /* 0x0000002838387980 */ /* 0x000f62000c101d00 */
[C---:B------:R-:W-:Y:S01]  /*11770*/  IMAD.WIDE.U32 R20, R230.reuse, UR4, R20 ;  /* 0x00000004e6147c25 */ /* 0x040fe2000f8e0014 */
[----:B------:R-:W-:Y:S02]  /*11780*/  SHF.R.S32.HI R76, RZ, 0x1f, R3 ;  /* 0x0000001fff4c7819 */ /* 0x000fe40000011403 */
        /* <DEDUP_REMOVED lines=8> */
[----:B------:R-:W-:-:S03]  /*11810*/  IMAD R76, R76, UR4, RZ ;  /* 0x000000044c4c7c24 */ /* 0x000fc6000f8e02ff */
        /* <DEDUP_REMOVED lines=8> */
[C---:B------:R-:W-:Y:S02]  /*118a0*/  IMAD R79, R3.reuse, UR5, R76 ;  /* 0x00000005034f7c24 */ /* 0x040fe4000f8e024c */
[----:B------:R-:W-:Y:S01]  /*118b0*/  IMAD.WIDE.U32 R20, R3, UR4, R20 ;  /* 0x0000000403147c25 */ /* 0x000fe2000f8e0014 */
[----:B------:R-:W-:-:S03]  /*118c0*/  ULDC.64 UR4, c[0x0][0xad8] ;  /* 0x0002b60000047ab9 */ /* 0x000fc60000000a00 */
[----:B------:R-:W-:Y:S02]  /*118d0*/  IMAD.IADD R21, R21, 0x1, R79 ;  /* 0x0000000115157824 */ /* 0x000fe400078e024f */
[----:B------:R-:W-:Y:S02]  /*118e0*/  IMAD R0, R0, UR4, RZ ;  /* 0x0000000400007c24 */ /* 0x000fe4000f8e02ff */
[----:B------:R-:W-:Y:S01]  /*118f0*/  IMAD.WIDE.U32 R20, R77, UR4, R20 ;  /* 0x000000044d147c25 */ /* 0x000fe2000f8e0014 */
[----:B------:R-:W-:-:S03]  /*11900*/  ISETP.GE.AND P2, PT, R85, R78, PT ;  /* 0x0000004e5500720c */ /* 0x000fc60003f46270 */
[----:B------:R-:W-:Y:S01]  /*11910*/  IMAD R79, R77, UR5, R0 ;  /* 0x000000054d4f7c24 */ /* 0x000fe2000f8e0200 */
[----:B------:R-:W-:Y:S01]  /*11920*/  ULDC.64 UR4, c[0x0][0xa80] ;  /* 0x0002a00000047ab9 */ /* 0x000fe20000000a00 */
[----:B------:R-:W-:Y:S02]  /*11930*/  VIADD R0, R18, 0x22820 ;  /* 0x0002282012007836 */ /* 0x000fe40000000000 */
[----:B------:R-:W-:Y:S01]  /*11940*/  IMAD.IADD R21, R21, 0x1, R79 ;  /* 0x0000000115157824 */ /* 0x000fe200078e024f */
[C---:B------:R-:W-:Y:S01]  /*11950*/  LEA R79, P3, R20.reuse, UR4, 0x1 ;  /* 0x00000004144f7c11 */ /* 0x040fe2000f8608ff */
[----:B------:R-:W-:Y:S01]  /*11960*/  VIADD R3, R85, 0x20 ;  /* 0x0000002055037836 */ /* 0x000fe20000000000 */
[----:B------:R-:W-:Y:S02]  /*11970*/  PRMT R0, RZ, 0x654, R0 ;  /* 0x00000654ff007816 */ /* 0x000fe40000000000 */
[----:B------:R-:W-:Y:S02]  /*11980*/  LEA.HI.X R84, R20, UR5, R21, 0x1, P3 ;  /* 0x0000000514547c11 */ /* 0x000fe400098f0c15 */
[-C--:B------:R-:W-:Y:S01]  /*11990*/  ISETP.GE.AND P1, PT, R3, R78.reuse, PT ;  /* 0x0000004e0300720c */ /* 0x080fe20003f26270 */
[----:B------:R-:W-:Y:S01]  /*119a0*/  VIADD R3, R85, 0x40 ;  /* 0x0000004055037836 */ /* 0x000fe20000000000 */
[----:B0-----:R0:W-:Y:S01]  /*119b0*/  SYNCS.ARRIVE.TRANS64.RED.A1T0 RZ, [R0+URZ], RZ ;  /* 0x000000ff00ff79a7 */ /* 0x0011e2000810043f */
[----:B------:R1:W2:Y:S03]  /*119c0*/  SHFL.IDX PT, R82, R79, RZ, 0x181f ;  /* 0x00181fff4f527589 */ /* 0x0002a600000e0000 */
[----:B------:R-:W-:Y:S01]  /*119d0*/  ISETP.GE.AND P0, PT, R3, R78, PT ;  /* 0x0000004e0300720c */ /* 0x000fe20003f06270 */
[----:B0-----:R1:W0:Y:S01]  /*119e0*/  SHFL.IDX PT, R0, R84, RZ, 0x181f ;  /* 0x00181fff54007589 */ /* 0x00122200000e0000 */
[----:B------:R-:W-:Y:S11]  /*119f0*/  @P2 BRA `(.L_x_4980) ;  /* 0x0000000000442947 */ /* 0x000ff60003800000 */
        /* <DEDUP_REMOVED lines=17> */
.L_x_4980:
[----:B------:R-:W-:Y:S05]  /*11b10*/  BSYNC B1 ;  /* 0x0000000000017941 */ /* 0x000fea0003800000 */
.L_x_4979:
        /* <DEDUP_REMOVED lines=21> */
.L_x_4982:
[----:B------:R-:W-:Y:S05]  /*11c70*/  BSYNC B1 ;  /* 0x0000000000017941 */ /* 0x000fea0003800000 */
.L_x_4981:
        /* <DEDUP_REMOVED lines=21> */
.L_x_4984:
[----:B------:R-:W-:Y:S05]  /*11dd0*/  BSYNC B1 ;  /* 0x0000000000017941 */ /* 0x000fea0003800000 */
.L_x_4983:
        /* <DEDUP_REMOVED lines=24> */
.L_x_4977:
        /* <DEDUP_REMOVED lines=10> */
[----:B------:R3:W5:Y:S09]  /*12000*/  @P0 LDG.E R0, desc[UR40][R4.64] ;  /* 0x0000002804000981 */ /* 0x000772000c1e1900 */
[----:B------:R-:W-:Y:S01]  /*12010*/  @P1 IADD3 R228, P2, R228, UR4, RZ ;  /* 0x00000004e4e41c10 */ /* 0x000fe2000ff5e0ff */
[----:B------:R-:W-:-:S02]  /*12020*/  ULDC UR4, c[0x0][0xa88] ;  /* 0x0002a20000047ab9 */ /* 0x000fc40000000800 */
[----:B------:R-:W-:Y:S01]  /*12030*/  IMAD.U32 R8, RZ, RZ, UR4 ;  /* 0x00000004ff087e24 */ /* 0x000fe2000f8e00ff */
[----:B------:R-:W-:-:S05]  /*12040*/  @P1 IADD3.X R229, R229, UR5, RZ, P2, !PT ;  /* 0x00000005e5e51c10 */ /* 0x000fca00097fe4ff */
[----:B------:R3:W5:Y:S01]  /*12050*/  @P1 LDG.E R8, desc[UR40][R228.64] ;  /* 0x00000028e4081981 */ /* 0x000762000c1e1900 */
[----:B--2---:R-:W-:Y:S01]  /*12060*/  ISETP.NE.AND P2, PT, R25, 0x1, PT ;  /* 0x000000011900780c */ /* 0x004fe20003f45270 */
[----:B------:R-:W2:-:S12]  /*12070*/  S2R R3, SR_TID.X ;  /* 0x0000000000037919 */ /* 0x000e980000002100 */
[----:B------:R-:W4:Y:S01]  /*12080*/  @P2 LDC R27, c[0x0][0xbec] ;  /* 0x0002fb00ff1b2b82 */ /* 0x000f220000000800 */
[----:B--2---:R-:W-:-:S05]  /*12090*/  VIADD R3, R3, 0xffffff80 ;  /* 0xffffff8003037836 */ /* 0x004fca0000000000 */
[----:B------:R-:W-:Y:S01]  /*120a0*/  ISETP.GE.AND P3, PT, R3, 0x80, PT ;  /* 0x000000800300780c */ /* 0x000fe20003f66270 */
[----:B---3--:R-:W-:-:S12]  /*120b0*/  @P1 BRA `(.L_x_4986) ;  /* 0x0000000000101947 */ /* 0x008fd80003800000 */
[----:B------:R-:W-:Y:S05]  /*120c0*/  @!P0 BRA `(.L_x_4986) ;  /* 0x00000000000c8947 */ /* 0x000fea0003800000 */
[----:B------:R-:W2:Y:S04]  /*120d0*/  LDG.E R3, desc[UR40][R4.64] ;  /* 0x0000002804037981 */ /* 0x000ea8000c1e1900 */
[----:B-----5:R-:W2:Y:S02]  /*120e0*/  LDG.E R8, desc[UR40][R4.64+0x4] ;  /* 0x0000042804087981 */ /* 0x020ea4000c1e1900 */
[----:B--2---:R-:W-:-:S07]  /*120f0*/  IMAD.IADD R8, R8, 0x1, -R3 ;  /* 0x0000000108087824 */ /* 0x004fce00078e0a03 */
.L_x_4986:
[----:B------:R-:W-:Y:S01]  /*12100*/  BSSY B1, `(.L_x_4987) ;  /* 0x000002d000017945 */ /* 0x000fe20003800000 */
[----:B------:R-:W-:Y:S02]  /*12110*/  SHF.R.S32.HI R12, RZ, 0x1f, R226 ;  /* 0x0000001fff0c7819 */ /* 0x000fe400000114e2 */
[----:B------:R-:W-:Y:S02]  /*12120*/  SEL R13, R230, RZ, !P0 ;  /* 0x000000ffe60d7207 */ /* 0x000fe40004000000 */
[----:B------:R-:W-:Y:S02]  /*12130*/  SEL R236, R236, RZ, !P0 ;  /* 0x000000ffecec7207 */ /* 0x000fe40004000000 */
[----:B-----5:R-:W-:Y:S01]  /*12140*/  SHF.R.S32.HI R11, RZ, 0x1f, R0 ;  /* 0x0000001fff0b7819 */ /* 0x020fe20000011400 */
[----:B------:R-:W-:Y:S06]  /*12150*/  @P3 BRA `(.L_x_4988) ;  /* 0x00000000009c3947 */ /* 0x000fec0003800000 */
[----:B------:R-:W2:Y:S01]  /*12160*/  S2R R5, SR_TID.X ;  /* 0x0000000000057919 */ /* 0x000ea20000002100 */
[----:B------:R-:W3:Y:S02]  /*12170*/  LDC R9, c[0x0][0xbe8] ;  /* 0x0002fa00ff097b82 */ /* 0x000ee40000000800 */
[----:B---3--:R-:W-:Y:S01]  /*12180*/  IMAD R3, R8, R9, RZ ;  /* 0x0000000908037224 */ /* 0x008fe200078e02ff */
[----:B--2---:R-:W-:-:S04]  /*12190*/  IADD3 R10, R210, -0x80, R5 ;  /* 0xffffff80d20a7810 */ /* 0x004fc80007ffe005 */
        /* <DEDUP_REMOVED lines=9> */
[----:B------:R-:W2:Y:S01]  /*12230*/  @P0 LDC R15, c[0x0][0xbec] ;  /* 0x0002fb00ff0f0b82 */ /* 0x000ea20000000800 */
[----:B------:R-:W-:Y:S01]  /*12240*/  IMAD R7, R226, UR5, R7 ;  /* 0x00000005e2077c24 */ /* 0x000fe2000f8e0207 */
[----:B------:R-:W-:-:S03]  /*12250*/  ULDC.64 UR4, c[0x0][0xb98] ;  /* 0x0002e60000047ab9 */ /* 0x000fc60000000a00 */
[----:B------:R-:W-:-:S03]  /*12260*/  IMAD.IADD R5, R5, 0x1, R7 ;  /* 0x0000000105057824 */ /* 0x000fc600078e0207 */
[----:B------:R-:W3:Y:S01]  /*12270*/  @P0 LDC R21, c[0x0][0xbf0] ;  /* 0x0002fc00ff150b82 */ /* 0x000ee20000000800 */
[----:B------:R-:W-:-:S04]  /*12280*/  IMAD.WIDE.U32 R4, R13, UR4, R4 ;  /* 0x000000040d047c25 */ /* 0x000fc8000f8e0004 */
[----:B--2---:R-:W-:-:S05]  /*12290*/  @P0 IMAD.HI.U32 R6, R10, R15, RZ ;  /* 0x0000000f0a060227 */ /* 0x004fca00078e00ff */
[----:B---3--:R-:W-:Y:S01]  /*122a0*/  @P0 SHF.R.U32.HI R3, RZ, R21, R6 ;  /* 0x00000015ff030219 */ /* 0x008fe20000011606 */
        /* <DEDUP_REMOVED lines=18> */
.L_x_4988:
[----:B------:R-:W-:Y:S05]  /*123d0*/  BSYNC B1 ;  /* 0x0000000000017941 */ /* 0x000fea0003800000 */
.L_x_4987:
[----:B------:R-:W3:Y:S01]  /*123e0*/  @P2 LDC R9, c[0x0][0xbf0] ;  /* 0x0002fc00ff092b82 */ /* 0x000ee20000000800 */
[----:B------:R-:W-:Y:S01]  /*123f0*/  ULDC.64 UR4, c[0x0][0xaa0] ;  /* 0x0002a80000047ab9 */ /* 0x000fe20000000a00 */
[----:B--2---:R-:W-:Y:S02]  /*12400*/  IMAD R7, R224, 0x20, R235 ;  /* 0x00000020e0077824 */ /* 0x004fe400078e02eb */
[----:B------:R-:W-:Y:S02]  /*12410*/  IMAD R3, R11, UR4, RZ ;  /* 0x000000040b037c24 */ /* 0x000fe4000f8e02ff */
[----:B------:R-:W-:-:S04]  /*12420*/  IMAD.WIDE.U32 R4, R0, UR4, RZ ;  /* 0x0000000400047c25 */ /* 0x000fc8000f8e00ff */
[----:B------:R-:W-:Y:S01]  /*12430*/  IMAD R3, R0, UR5, R3 ;  /* 0x0000000500037c24 */ /* 0x000fe2000f8e0203 */
[----:B------:R-:W-:Y:S01]  /*12440*/  ULDC.64 UR4, c[0x0][0xae8] ;  /* 0x0002ba0000047ab9 */ /* 0x000fe20000000a00 */
[----:B------:R-:W-:Y:S02]  /*12450*/  IMAD.IADD R10, R210, 0x1, R7 ;  /* 0x00000001d20a7824 */ /* 0x000fe400078e0207 */
[----:B------:R-:W-:Y:S02]  /*12460*/  IMAD.IADD R5, R5, 0x1, R3 ;  /* 0x0000000105057824 */ /* 0x000fe400078e0203 */
[----:B------:R-:W-:Y:S02]  /*12470*/  IMAD R3, R12, UR4, RZ ;  /* 0x000000040c037c24 */ /* 0x000fe4000f8e02ff */
[----:B----4-:R-:W-:-:S04]  /*12480*/  @P2 IMAD.HI.U32 R0, R10, R27, RZ ;  /* 0x0000001b0a002227 */ /* 0x010fc800078e00ff */
[C---:B------:R-:W-:Y:S02]  /*12490*/  IMAD R7, R226.reuse, UR5, R3 ;  /* 0x00000005e2077c24 */ /* 0x040fe4000f8e0203 */
[----:B------:R-:W-:Y:S01]  /*124a0*/  IMAD.WIDE.U32 R4, R226, UR4, R4 ;  /* 0x00000004e2047c25 */ /* 0x000fe2000f8e0004 */
[----:B------:R-:W-:-:S03]  /*124b0*/  ULDC.64 UR4, c[0x0][0xaf0] ;  /* 0x0002bc0000047ab9 */ /* 0x000fc60000000a00 */
[----:B------:R-:W-:Y:S01]  /*124c0*/  IMAD.MOV.U32 R3, RZ, RZ, R10 ;  /* 0x000000ffff037224 */ /* 0x000fe200078e000a */
[----:B---3--:R-:W-:Y:S01]  /*124d0*/  @P2 SHF.R.U32.HI R3, RZ, R9, R0 ;  /* 0x00000009ff032219 */ /* 0x008fe20000011600 */
        /* <DEDUP_REMOVED lines=26> */
.L_x_5193:
        /* <DEDUP_REMOVED lines=26> */
.L_x_4991:
[----:B------:R-:W-:Y:S05]  /*12820*/  BSYNC B1 ;  /* 0x0000000000017941 */ /* 0x000fea0003800000 */
.L_x_4990:
[----:B------:R-:W-:-:S03]  /*12830*/  UMOV UR4, 0xffffffff ;  /* 0xffffffff00047882 */ /* 0x000fc60000000000 */
[----:B------:R-:W-:Y:S05]  /*12840*/  BRA.DIV UR4, `(.L_x_4992) ;  /* 0x0000008e04c47947 */ /* 0x000fea000b800000 */
[----:B---3--:R3:W0:Y:S04]  /*12850*/  SHFL.IDX PT, R0, R4, 0x1, 0x181f ;  /* 0x00381f0004007f89 */ /* 0x00862800000e0000 */
[----:B----4-:R3:W4:Y:S02]  /*12860*/  SHFL.IDX PT, R14, R3, 0x1, 0x181f ;  /* 0x00381f00030e7f89 */ /* 0x01072400000e0000 */
.L_x_5197:
        /* <DEDUP_REMOVED lines=25> */
.L_x_4994:
[----:B------:R-:W-:Y:S05]  /*12a00*/  BSYNC B1 ;  /* 0x0000000000017941 */ /* 0x000fea0003800000 */
.L_x_4993:
[----:B------:R-:W-:-:S03]  /*12a10*/  UMOV UR4, 0xffffffff ;  /* 0xffffffff00047882 */ /* 0x000fc60000000000 */
[----:B------:R-:W-:Y:S05]  /*12a20*/  BRA.DIV UR4, `(.L_x_4995) ;  /* 0x0000008e04947947 */ /* 0x000fea000b800000 */
[----:B0-----:R0:W0:Y:S04]  /*12a30*/  SHFL.IDX PT, R0, R4, 0x2, 0x181f ;  /* 0x00581f0004007f89 */ /* 0x00102800000e0000 */
[----:B----4-:R4:W0:Y:S02]  /*12a40*/  SHFL.IDX PT, R14, R3, 0x2, 0x181f ;  /* 0x00581f00030e7f89 */ /* 0x01082400000e0000 */
.L_x_5201:
        /* <DEDUP_REMOVED lines=25> */
.L_x_4997:
[----:B------:R-:W-:Y:S05]  /*12be0*/  BSYNC B1 ;  /* 0x0000000000017941 */ /* 0x000fea0003800000 */
.L_x_4996:
[----:B------:R-:W-:-:S03]  /*12bf0*/  UMOV UR4, 0xffffffff ;  /* 0xffffffff00047882 */ /* 0x000fc60000000000 */
[----:B------:R-:W-:Y:S05]  /*12c00*/  BRA.DIV UR4, `(.L_x_4998) ;  /* 0x0000008e04647947 */ /* 0x000fea000b800000 */
[----:B0-----:R0:W0:Y:S04]  /*12c10*/  SHFL.IDX PT, R0, R4, 0x3, 0x181f ;  /* 0x00781f0004007f89 */ /* 0x00102800000e0000 */
[----:B------:R0:W0:Y:S02]  /*12c20*/  SHFL.IDX PT, R14, R3, 0x3, 0x181f ;  /* 0x00781f00030e7f89 */ /* 0x00002400000e0000 */
.L_x_5205:
        /* <DEDUP_REMOVED lines=24> */
.L_x_4985:
[----:B------:R-:W-:Y:S05]  /*12db0*/  BSYNC B0 ;  /* 0x0000000000007941 */ /* 0x000fea0003800000 */
.L_x_4976:
[----:B------:R-:W-:Y:S02]  /*12dc0*/  ULDC UR4, c[0x0][0xc3c] ;  /* 0x00030f0000047ab9 */ /* 0x000fe40000000800 */
[----:B-1----:R-:W-:-:S13]  /*12dd0*/  ISETP.GE.AND P0, PT, R95, UR4, PT ;  /* 0x000000045f007c0c */ /* 0x002fda000bf06270 */
[----:B------:R-:W-:Y:S05]  /*12de0*/  @!P0 BRA `(.L_x_4999) ;  /* 0xfffffee000a88947 */ /* 0x000fea000383ffff */
[----:B------:R-:W-:Y:S05]  /*12df0*/  BRA `(.L_x_4852) ;  /* 0x0000007800a87947 */ /* 0x000fea0003800000 */
.L_x_4850:
[----:B------:R-:W-:-:S08]  /*12e00*/  NOP ;  /* 0x0000000000007918 */ /* 0x000fd00000000000 */
[----:B--2---:R-:W0:-:S00]  /*12e10*/  USETMAXREG.DEALLOC.CTAPOOL 0x18 ;  /* 0x00000018000079c8 */ /* 0x004e0000080e0500 */
        /* <DEDUP_REMOVED lines=16> */
.L_x_5000:
        /* <DEDUP_REMOVED lines=41> */
.L_x_5006:
        /* <DEDUP_REMOVED lines=12> */
.L_x_5005:
[----:B------:R-:W-:Y:S05]  /*13270*/  BSYNC B0 ;  /* 0x0000000000007941 */ /* 0x000fea0003800000 */
.L_x_5004:
        /* <DEDUP_REMOVED lines=21> */
.L_x_5002:
        /* <DEDUP_REMOVED lines=20> */
.L_x_5007:
        /* <DEDUP_REMOVED lines=56> */
.L_x_5003:
[----:B------:R-:W-:Y:S02]  /*13890*/  IMAD.MOV.U32 R17, RZ, RZ, RZ ;  /* 0x000000ffff117224 */ /* 0x000fe400078e00ff */
[----:B------:R-:W-:Y:S02]  /*138a0*/  IMAD.U32 R16, RZ, RZ, UR6 ;  /* 0x00000006ff107e24 */ /* 0x000fe4000f8e00ff */
[----:B------:R-:W-:-:S07]  /*138b0*/  IMAD.MOV.U32 R18, RZ, RZ, RZ ;  /* 0x000000ffff127224 */ /* 0x000fce00078e00ff */
.L_x_5008:
[----:B------:R-:W-:-:S13]  /*138c0*/  ISETP.NE.AND P0, PT, R0, RZ, PT ;  /* 0x000000ff0000720c */ /* 0x000fda0003f05270 */
[----:B------:R-:W1:Y:S01]  /*138d0*/  @!P0 S2R R3, SR_CgaCtaId ;  /* 0x0000000000038919 */ /* 0x000e620000008800 */
[----:B------:R-:W-:-:S04]  /*138e0*/  @!P0 MOV R0, 0x400 ;  /* 0x0000040000008802 */ /* 0x000fc80000000f00 */
[----:B-1----:R-:W-:-:S05]  /*138f0*/  @!P0 LEA R0, R3, R0, 0x18 ;  /* 0x0000000003008211 */ /* 0x002fca00078ec0ff */
[----:B------:R2:W-:Y:S01]  /*13900*/  @!P0 STS.128 [R0+0x228d0], R16 ;  /* 0x0228d01000008388 */ /* 0x0005e20000000c00 */
[----:B------:R-:W-:Y:S06]  /*13910*/  BAR.ARV 0x5, 0x180 ;  /* 0x0146000000007b1d */ /* 0x000fec0000002000 */
.L_x_5001:
        /* <DEDUP_REMOVED lines=32> */
.L_x_5149:
[----:B01--4-:R-:W0:Y:S02]  /*13b20*/  LDC.64 R2, c[0x0][0xc88] ;  /* 0x00032200ff027b82 */ /* 0x013e240000000a00 */
[----:B0-----:R-:W-:-:S05]  /*13b30*/  IMAD.WIDE R2, R19, 0x4, R2 ;  /* 0x0000000413027825 */ /* 0x001fca00078e0202 */
[----:B--2---:R-:W2:Y:S01]  /*13b40*/  LDG.E R13, desc[UR40][R2.64] ;  /* 0x00000028020d7981 */ /* 0x004ea2000c1e1900 */
[----:B------:R-:W-:Y:S05]  /*13b50*/  YIELD ;  /* 0x0000000000007946 */ /* 0x000fea0003800000 */
[----:B------:R-:W-:Y:S01]  /*13b60*/  ULDC.64 UR4, c[0x0][0xa28] ;  /* 0x00028a0000047ab9 */ /* 0x000fe20000000a00 */
[----:B------:R-:W-:Y:S01]  /*13b70*/  IMAD.MOV.U32 R0, RZ, RZ, RZ ;  /* 0x000000ffff007224 */ /* 0x000fe200078e00ff */
        /* <DEDUP_REMOVED lines=14> */
[----:B-----5:R1:W5:Y:S01]  /*13c60*/  @P0 LDG.E R0, desc[UR40][R2.64] ;  /* 0x0000002802000981 */ /* 0x020362000c1e1900 */
[----:B------:R-:W-:Y:S01]  /*13c70*/  ISETP.NE.AND.EX P2, PT, RZ, UR5, PT, P2 ;  /* 0x00000005ff007c0c */ /* 0x000fe2000bf45320 */
[----:B------:R-:W-:Y:S01]  /*13c80*/  IMAD.MOV.U32 R12, RZ, RZ, RZ ;  /* 0x000000ffff0c7224 */ /* 0x000fe200078e00ff */
[----:B------:R-:W-:Y:S01]  /*13c90*/  ISETP.NE.U32.AND P3, PT, RZ, UR10, PT ;  /* 0x0000000aff007c0c */ /* 0x000fe2000bf65070 */
[----:B------:R2:W-:Y:S01]  /*13ca0*/  STL [R1], R10 ;  /* 0x0000000a01007387 */ /* 0x0005e20000100800 */
[----:B------:R-:W-:-:S02]  /*13cb0*/  IADD3 R8, P5, R10, UR6, RZ ;  /* 0x000000060a087c10 */ /* 0x000fc4000ffbe0ff */
[C---:B0-----:R-:W-:Y:S01]  /*13cc0*/  IADD3 R4, P4, R10.reuse, UR4, RZ ;  /* 0x000000040a047c10 */ /* 0x041fe2000ff9e0ff */
[----:B------:R-:W-:Y:S01]  /*13cd0*/  STL [R1+0x20], R15 ;  /* 0x0000200f01007387 */ /* 0x000fe20000100800 */
[----:B------:R-:W-:Y:S02]  /*13ce0*/  ISETP.NE.AND.EX P3, PT, RZ, UR11, PT, P3 ;  /* 0x0000000bff007c0c */ /* 0x000fe4000bf65330 */
[----:B-1----:R-:W-:Y:S02]  /*13cf0*/  CS2R R2, SRZ ;  /* 0x0000000000027805 */ /* 0x002fe4000001ff00 */
[C---:B------:R-:W-:Y:S02]  /*13d00*/  IADD3.X R5, R15.reuse, UR5, RZ, P4, !PT ;  /* 0x000000050f057c10 */ /* 0x040fe4000a7fe4ff */
[----:B------:R-:W-:Y:S02]  /*13d10*/  IADD3 R6, P4, R10, UR8, RZ ;  /* 0x000000080a067c10 */ /* 0x000fe4000ff9e0ff */
[----:B------:R-:W-:Y:S01]  /*13d20*/  ISETP.NE.U32.AND P0, PT, RZ, UR6, PT ;  /* 0x00000006ff007c0c */ /* 0x000fe2000bf05070 */
[----:B------:R-:W3:Y:S01]  /*13d30*/  @P2 LDG.E R2, desc[UR40][R4.64] ;  /* 0x0000002804022981 */ /* 0x000ee2000c1e1900 */
[----:B------:R-:W-:Y:S01]  /*13d40*/  IADD3.X R7, R15, UR9, RZ, P4, !PT ;  /* 0x000000090f077c10 */ /* 0x000fe2000a7fe4ff */
[----:B------:R-:W-:Y:S01]  /*13d50*/  ULDC UR4, c[0x0][0x288] ;  /* 0x0000a20000047ab9 */ /* 0x000fe20000000800 */
[----:B------:R-:W-:-:S02]  /*13d60*/  ISETP.NE.U32.AND P1, PT, RZ, UR8, PT ;  /* 0x00000008ff007c0c */ /* 0x000fc4000bf25070 */
[----:B------:R-:W-:Y:S02]  /*13d70*/  ISETP.NE.AND.EX P0, PT, RZ, UR7, PT, P0 ;  /* 0x00000007ff007c0c */ /* 0x000fe4000bf05300 */
[----:B--2---:R-:W-:Y:S02]  /*13d80*/  @P3 IADD3 R10, P4, R10, UR10, RZ ;  /* 0x0000000a0a0a3c10 */ /* 0x004fe4000ff9e0ff */
[----:B------:R-:W-:Y:S02]  /*13d90*/  ISETP.NE.AND.EX P1, PT, RZ, UR9, PT, P1 ;  /* 0x00000009ff007c0c */ /* 0x000fe4000bf25310 */
[C---:B------:R-:W-:Y:S02]  /*13da0*/  @P3 IADD3.X R11, R15.reuse, UR11, RZ, P4, !PT ;  /* 0x0000000b0f0b3c10 */ /* 0x040fe4000a7fe4ff */
[----:B------:R-:W-:-:S05]  /*13db0*/  IADD3.X R9, R15, UR7, RZ, P5, !PT ;  /* 0x000000070f097c10 */ /* 0x000fca000affe4ff */
[----:B------:R0:W5:Y:S04]  /*13dc0*/  @P0 LDG.E R12, desc[UR40][R8.64] ;  /* 0x00000028080c0981 */ /* 0x000168000c1e1900 */
[----:B------:R0:W5:Y:S04]  /*13dd0*/  @P1 LDG.E R3, desc[UR40][R6.64] ;  /* 0x0000002806031981 */ /* 0x000168000c1e1900 */
[----:B---3--:R1:W-:Y:S02]  /*13de0*/  STL [R1+0x38], R2 ;  /* 0x0000380201007387 */ /* 0x0083e40000100800 */
[----:B-1----:R-:W-:Y:S01]  /*13df0*/  IMAD.U32 R2, RZ, RZ, UR4 ;  /* 0x00000004ff027e24 */ /* 0x002fe2000f8e00ff */
[----:B------:R-:W-:-:S05]  /*13e00*/  ULDC.64 UR4, c[0x0][0x418] ;  /* 0x0001060000047ab9 */ /* 0x000fca0000000a00 */
[----:B------:R-:W2:Y:S01]  /*13e10*/  @P3 LDG.E R2, desc[UR40][R10.64] ;  /* 0x000000280a023981 */ /* 0x000ea2000c1e1900 */
[----:B------:R-:W-:-:S03]  /*13e20*/  UISETP.NE.U32.AND UP0, UPT, UR4, URZ, UPT ;  /* 0x0000003f0400728c */ /* 0x000fc6000bf05070 */
[----:B------:R-:W-:Y:S01]  /*13e30*/  ULDC UR4, c[0x0][0x424] ;  /* 0x0001090000047ab9 */ /* 0x000fe20000000800 */
[----:B------:R-:W-:-:S03]  /*13e40*/  UISETP.NE.AND.EX UP0, UPT, UR5, URZ, UPT, UP0 ;  /* 0x0000003f0500728c */ /* 0x000fc6000bf05300 */
[----:B------:R-:W-:Y:S01]  /*13e50*/  ULDC UR5, c[0x0][0x2f0] ;  /* 0x0000bc0000057ab9 */ /* 0x000fe20000000800 */
[----:B------:R-:W-:Y:S01]  /*13e60*/  USEL UR4, UR4, 0x1, UP0 ;  /* 0x0000000104047887 */ /* 0x000fe20008000000 */
[----:B--2---:R1:W-:Y:S04]  /*13e70*/  STL [R1+0x3c], R2 ;  /* 0x00003c0201007387 */ /* 0x0043e80000100800 */
[----:B------:R0:W5:Y:S01]  /*13e80*/  LDL R14, [R1+0x3c] ;  /* 0x00003c00010e7983 */ /* 0x0001620000100800 */
[----:B------:R-:W-:-:S03]  /*13e90*/  UIMAD UR4, UR4, UR5, URZ ;  /* 0x00000005040472a4 */ /* 0x000fc6000f8e023f */
[----:B------:R-:W-:Y:S02]  /*13ea0*/  ULDC UR5, c[0x0][0x348] ;  /* 0x0000d20000057ab9 */ /* 0x000fe40000000800 */
[----:B-1----:R-:W-:Y:S02]  /*13eb0*/  IMAD.U32 R2, RZ, RZ, UR5 ;  /* 0x00000005ff027e24 */ /* 0x002fe4000f8e00ff */
[----:B------:R-:W-:Y:S01]  /*13ec0*/  IMAD.U32 R10, RZ, RZ, UR4 ;  /* 0x00000004ff0a7e24 */ /* 0x000fe2000f8e00ff */
[----:B0-----:R-:W-:Y:S06]  /*13ed0*/  @P3 BRA `(.L_x_5010) ;  /* 0x0000000000143947 */ /* 0x001fec0003800000 */
[----:B------:R-:W-:Y:S05]  /*13ee0*/  @!P2 BRA `(.L_x_5010) ;  /* 0x000000000010a947 */ /* 0x000fea0003800000 */
[----:B------:R-:W2:Y:S04]  /*13ef0*/  LDG.E R11, desc[UR40][R4.64] ;  /* 0x00000028040b7981 */ /* 0x000ea8000c1e1900 */
[----:B------:R-:W2:Y:S02]  /*13f00*/  LDG.E R4, desc[UR40][R4.64+0x4] ;  /* 0x0000042804047981 */ /* 0x000ea4000c1e1900 */
[----:B--2--5:R-:W-:-:S05]  /*13f10*/  IMAD.IADD R14, R4, 0x1, -R11 ;  /* 0x00000001040e7824 */ /* 0x024fca00078e0a0b */
[----:B------:R0:W-:Y:S02]  /*13f20*/  STL [R1+0x3c], R14 ;  /* 0x00003c0e01007387 */ /* 0x0001e40000100800 */
.L_x_5010:
[----:B-----5:R-:W-:Y:S01]  /*13f30*/  IMAD.IADD R4, R12, 0x1, R0 ;  /* 0x000000010c047824 */ /* 0x020fe200078e0200 */
[----:B------:R-:W-:Y:S01]  /*13f40*/  ULDC.64 UR4, c[0x0][0xa20] ;  /* 0x0002880000047ab9 */ /* 0x000fe20000000a00 */
[----:B------:R1:W-:Y:S01]  /*13f50*/  STL [R1+0x14], R13 ;  /* 0x0000140d01007387 */ /* 0x0003e20000100800 */
[----:B------:R-:W-:-:S03]  /*13f60*/  ISETP.NE.U32.AND P2, PT, RZ, UR4, PT ;  /* 0x00000004ff007c0c */ /* 0x000fc6000bf45070 */
[----:B------:R1:W-:Y:S01]  /*13f70*/  STL [R1+0x24], R4 ;  /* 0x0000240401007387 */ /* 0x0003e20000100800 */
[----:B------:R-:W-:-:S13]  /*13f80*/  ISETP.NE.AND.EX P2, PT, RZ, UR5, PT, P2 ;  /* 0x00000005ff007c0c */ /* 0x000fda000bf45320 */
[----:B-1----:R-:W-:Y:S05]  /*13f90*/  @!P2 BRA `(.L_x_5011) ;  /* 0x000000000014a947 */ /* 0x002fea0003800000 */
[----:B------:R-:W2:Y:S02]  /*13fa0*/  LDL R4, [R1] ;  /* 0x0000000001047983 */ /* 0x000ea40000100800 */
[----:B--2---:R-:W-:-:S04]  /*13fb0*/  IADD3 R10, P0, R4, UR4, RZ ;  /* 0x00000004040a7c10 */ /* 0x004fc8000ff1e0ff */
[----:B------:R-:W-:-:S05]  /*13fc0*/  IADD3.X R11, R15, UR5, RZ, P0, !PT ;  /* 0x000000050f0b7c10 */ /* 0x000fca00087fe4ff */
[----:B------:R1:W5:Y:S01]  /*13fd0*/  LDG.E R10, desc[UR40][R10.64] ;  /* 0x000000280a0a7981 */ /* 0x000362000c1e1900 */
[----:B------:R-:W-:Y:S05]  /*13fe0*/  BRA `(.L_x_5012) ;  /* 0x0000000000107947 */ /* 0x000fea0003800000 */
.L_x_5011:
[----:B------:R-:W-:Y:S05]  /*13ff0*/  @!P0 BRA `(.L_x_5012) ;  /* 0x00000000000c8947 */ /* 0x000fea0003800000 */
[----:B------:R-:W2:Y:S04]  /*14000*/  LDG.E R10, desc[UR40][R8.64] ;  /* 0x00000028080a7981 */ /* 0x000ea8000c1e1900 */
[----:B------:R-:W2:Y:S02]  /*14010*/  LDG.E R8, desc[UR40][R8.64+0x4] ;  /* 0x0000042808087981 */ /* 0x000ea4000c1e1900 */
[----:B--2---:R-:W-:-:S07]  /*14020*/  IMAD.IADD R10, R8, 0x1, -R10 ;  /* 0x00000001080a7824 */ /* 0x004fce00078e0a0a */
.L_x_5012:
[----:B------:R-:W2:Y:S01]  /*14030*/  @P1 LDG.E R4, desc[UR40][R6.64] ;  /* 0x0000002806041981 */ /* 0x000ea2000c1e1900 */
[----:B------:R-:W3:Y:S01]  /*14040*/  LDC R5, c[0x0][0x448] ;  /* 0x00011200ff057b82 */ /* 0x000ee20000000800 */
[----:B-----5:R-:W-:Y:S02]  /*14050*/  IMAD.IADD R0, R10, 0x1, -R0 ;  /* 0x000000010a007824 */ /* 0x020fe400078e0a00 */
[----:B------:R4:W2:Y:S01]  /*14060*/  @P1 LDG.E R6, desc[UR40][R6.64+0x4] ;  /* 0x0000042806061981 */ /* 0x0008a2000c1e1900 */
[----:B---3--:R-:W-:-:S13]  /*14070*/  ISETP.NE.AND P0, PT, R5, 0x1, PT ;  /* 0x000000010500780c */ /* 0x008fda0003f05270 */
[----:B----4-:R-:W3:Y:S01]  /*14080*/  @P0 LDC R7, c[0x0][0x450] ;  /* 0x00011400ff070b82 */ /* 0x010ee20000000800 */
[----:B------:R-:W-:Y:S01]  /*14090*/  BSSY B0, `(.L_x_5013) ;  /* 0x0000159000007945 */ /* 0x000fe20003800000 */
[----:B--2---:R-:W-:-:S06]  /*140a0*/  @P1 IMAD.IADD R2, R6, 0x1, -R4 ;  /* 0x0000000106021824 */ /* 0x004fcc00078e0a04 */
[----:B------:R-:W2:Y:S01]  /*140b0*/  @P0 LDC R6, c[0x0][0x44c] ;  /* 0x00011300ff060b82 */ /* 0x000ea20000000800 */
[----:B------:R-:W-:-:S04]  /*140c0*/  IMAD.SHL.U32 R4, R17, 0x80, RZ ;  /* 0x0000008011047824 */ /* 0x000fc800078e00ff */
[----:B------:R-:W-:-:S04]  /*140d0*/  VIADD R4, R4, 0x7f ;  /* 0x0000007f04047836 */ /* 0x000fc80000000000 */
[----:B------:R-:W-:Y:S02]  /*140e0*/  IMAD.MOV.U32 R5, RZ, RZ, R4 ;  /* 0x000000ffff057224 */ /* 0x000fe400078e0004 */
[----:B--2---:R-:W-:-:S04]  /*140f0*/  @P0 IMAD.HI.U32 R6, R4, R6, RZ ;  /* 0x0000000604060227 */ /* 0x004fc800078e00ff */
[----:B------:R-:W-:Y:S01]  /*14100*/  IMAD.IADD R4, R0, 0x1, R2 ;  /* 0x0000000100047824 */ /* 0x000fe200078e0202 */
[----:B---3--:R-:W-:-:S03]  /*14110*/  @P0 SHF.R.U32.HI R5, RZ, R7, R6 ;  /* 0x00000007ff050219 */ /* 0x008fc60000011606 */
        /* <DEDUP_REMOVED lines=9> */
[----:B------:R-:W-:-:S05]  /*141b0*/  VIMNMX R4, R10, R4, PT ;  /* 0x000000040a047248 */ /* 0x000fca0003fe0100 */
[--C-:B------:R-:W-:Y:S02]  /*141c0*/  IMAD R4, R4, 0x60, -R0.reuse ;  /* 0x0000006004047824 */ /* 0x100fe400078e0a00 */
[----:B------:R-:W-:-:S03]  /*141d0*/  IMAD.MOV R0, RZ, RZ, -R0 ;  /* 0x000000ffff007224 */ /* 0x000fc600078e0a00 */
[----:B------:R-:W-:Y:S02]  /*141e0*/  VIMNMX R2, R4, R2, PT ;  /* 0x0000000204027248 */ /* 0x000fe40003fe0100 */
[----:B------:R-:W-:-:S04]  /*141f0*/  VIMNMX R0, RZ, R0, !PT ;  /* 0x00000000ff007248 */ /* 0x000fc80007fe0100 */
[----:B------:R-:W-:Y:S01]  /*14200*/  ISETP.GT.AND P0, PT, R2, R0, PT ;  /* 0x000000000200720c */ /* 0x000fe20003f04270 */
[----:B------:R-:W-:-:S12]  /*14210*/  IMAD.WIDE.U32 R6, R0, -0x55555555, RZ ;  /* 0xaaaaaaab00067825 */ /* 0x000fd800078e00ff */
[----:B------:R-:W-:Y:S01]  /*14220*/  @P0 VIADD R4, R2, 0x5f ;  /* 0x0000005f02040836 */ /* 0x000fe20000000000 */
[----:B------:R-:W-:-:S03]  /*14230*/  SHF.R.U32.HI R2, RZ, 0x6, R7 ;  /* 0x00000006ff027819 */ /* 0x000fc60000011607 */
[----:B------:R-:W-:-:S05]  /*14240*/  @P0 IMAD.HI R0, R4, 0x2aaaaaab, RZ ;  /* 0x2aaaaaab04000827 */ /* 0x000fca00078e02ff */
[----:B------:R-:W-:Y:S01]  /*14250*/  @P0 SHF.R.U32.HI R4, RZ, 0x1f, R0 ;  /* 0x0000001fff040819 */ /* 0x000fe20000011600 */
[----:B------:R-:W-:-:S03]  /*14260*/  IMAD.MOV.U32 R8, RZ, RZ, R2 ;  /* 0x000000ffff087224 */ /* 0x000fc600078e0002 */
[----:B------:R-:W-:-:S04]  /*14270*/  @P0 LEA.HI.SX32 R8, R0, R4, 0x1c ;  /* 0x0000000400080211 */ /* 0x000fc800078fe2ff */
[----:B------:R-:W-:Y:S02]  /*14280*/  ISETP.GT.AND P2, PT, R8, R2, PT ;  /* 0x000000020800720c */ /* 0x000fe40003f44270 */
[----:B------:R-:W-:-:S11]  /*14290*/  PLOP3.LUT P0, PT, PT, PT, PT, 0x80, 0x0 ;  /* 0x000000000000781c */ /* 0x000fd60003f0f070 */
[----:B------:R-:W-:Y:S05]  /*142a0*/  @!P2 BRA `(.L_x_5014) ;  /* 0x0000001000dca947 */ /* 0x000fea0003800000 */
[----:B------:R-:W-:Y:S01]  /*142b0*/  UMOV UR4, 0xffffffff ;  /* 0xffffffff00047882 */ /* 0x000fe20000000000 */
[----:B------:R-:W-:Y:S02]  /*142c0*/  SEL R0, R13, RZ, !P1 ;  /* 0x000000ff0d007207 */ /* 0x000fe40004800000 */
[----:B------:R-:W-:Y:S05]  /*142d0*/  BRA.DIV UR4, `(.L_x_5015) ;  /* 0x0000007604f87947 */ /* 0x000fea000b800000 */
[----:B------:R-:W2:Y:S02]  /*142e0*/  S2R R4, SR_TID.X ;  /* 0x0000000000047919 */ /* 0x000ea40000002100 */
[----:B--2---:R-:W-:-:S04]  /*142f0*/  SHF.R.U32.HI R4, RZ, 0x5, R4 ;  /* 0x00000005ff047819 */ /* 0x004fc80000011604 */
[----:B------:R-:W-:-:S05]  /*14300*/  LOP3.LUT R4, R4, 0x3, RZ, 0xc0, !PT ;  /* 0x0000000304047812 */ /* 0x000fca00078ec0ff */
[----:B0-----:R0:W2:Y:S02]  /*14310*/  SHFL.IDX PT, R14, R4, RZ, 0x1f ;  /* 0x00001fff040e7589 */ /* 0x0010a400000e0000 */
.L_x_5208:
[----:B--2---:R-:W-:Y:S02]  /*14320*/  ISETP.NE.AND P0, PT, R14, RZ, PT ;  /* 0x000000ff0e00720c */ /* 0x004fe40003f05270 */
[----:B------:R-:W-:-:S11]  /*14330*/  PLOP3.LUT P6, PT, PT, PT, PT, 0x8, 0x0 ;  /* 0x000000000000781c */ /* 0x000fd60003fce170 */
[----:B------:R-:W-:Y:S05]  /*14340*/  @P0 BRA `(.L_x_5016) ;  /* 0x00000000000c0947 */ /* 0x000fea0003800000 */
[----:B------:R-:W-:-:S03]  /*14350*/  UMOV UR4, 0xffffffff ;  /* 0xffffffff00047882 */ /* 0x000fc60000000000 */
[----:B------:R-:W-:Y:S05]  /*14360*/  BRA.DIV UR4, `(.L_x_5017) ;  /* 0x0000007a04087947 */ /* 0x000fea000b800000 */
[----:B------:R-:W-:-:S13]  /*14370*/  ELECT P6, URZ, PT ;  /* 0x00000000003f782f */ /* 0x000fda00038c0000 */
.L_x_5016:
        /* <DEDUP_REMOVED lines=10> */
.L_x_5211:
[----:B------:R-:W-:Y:S05]  /*14420*/  BSYNC B1 ;  /* 0x0000000000017941 */ /* 0x000fea0003800000 */
.L_x_5018:
[----:B------:R-:W-:Y:S04]  /*14430*/  BSSY B1, `(.L_x_5020) ;  /* 0x0000082000017945 */ /* 0x000fe80003800000 */
[----:B------:R-:W-:Y:S05]  /*14440*/  @!P6 BRA `(.L_x_5021) ;  /* 0x000000080000e947 */ /* 0x000fea0003800000 */
[----:B------:R-:W2:Y:S04]  /*14450*/  LDL R9, [R1+0x8] ;  /* 0x0000080001097983 */ /* 0x000ea80000100800 */
[----:B------:R-:W2:Y:S04]  /*14460*/  LDL R7, [R1+0x10] ;  /* 0x0000100001077983 */ /* 0x000ea80000100800 */
[----:B------:R-:W3:Y:S01]  /*14470*/  LDL R6, [R1+0x1c] ;  /* 0x00001c0001067983 */ /* 0x000ee20000100800 */
[----:B------:R-:W-:Y:S01]  /*14480*/  BSSY B2, `(.L_x_5022) ;  /* 0x0000008000027945 */ /* 0x000fe20003800000 */
[----:B0-----:R-:W0:Y:S02]  /*14490*/  S2R R5, SR_TID.X ;  /* 0x0000000000057919 */ /* 0x001e240000002100 */
[----:B0-----:R-:W-:-:S04]  /*144a0*/  LOP3.LUT R5, R5, 0x7f, RZ, 0xc0, !PT ;  /* 0x0000007f05057812 */ /* 0x001fc800078ec0ff */
[----:B------:R-:W-:Y:S01]  /*144b0*/  ISETP.NE.AND P1, PT, R5, RZ, PT ;  /* 0x000000ff0500720c */ /* 0x000fe20003f25270 */
[----:B--2---:R-:W-:Y:S01]  /*144c0*/  IMAD R4, R7, 0x8, R9 ;  /* 0x0000000807047824 */ /* 0x004fe200078e0209 */
[----:B---3--:R-:W-:-:S04]  /*144d0*/  SHF.L.U32 R9, R6, 0x1f, RZ ;  /* 0x0000001f06097819 */ /* 0x008fc800000006ff */
[----:B------:R-:W0:Y:S02]  /*144e0*/  SYNCS.PHASECHK.TRANS64.TRYWAIT P0, [R4+URZ+0x228a0], R9 ;  /* 0x0228a009040075a7 */ /* 0x000e24000800017f */
[----:B0-----:R-:W-:Y:S05]  /*144f0*/  @!P0 BRA `(.L_x_5023) ;  /* 0x0000007400dc8947 */ /* 0x001fea0003800000 */
.L_x_5212:
[----:B------:R-:W-:Y:S05]  /*14500*/  BSYNC B2 ;  /* 0x0000000000027941 */ /* 0x000fea0003800000 */
.L_x_5022:
        /* <DEDUP_REMOVED lines=9> */
.L_x_5025:
[----:B------:R-:W-:Y:S05]  /*145a0*/  BSYNC B2 ;  /* 0x0000000000027941 */ /* 0x000fea0003800000 */
.L_x_5024:
[----:B------:R-:W2:Y:S04]  /*145b0*/  LDL R7, [R1+0x8] ;  /* 0x0000080001077983 */ /* 0x000ea80000100800 */
[----:B------:R-:W2:Y:S01]  /*145c0*/  LDL R6, [R1+0x10] ;  /* 0x0000100001067983 */ /* 0x000ea20000100800 */
[----:B-1----:R-:W-:Y:S01]  /*145d0*/  IMAD.MOV.U32 R11, RZ, RZ, RZ ;  /* 0x000000ffff0b7224 */ /* 0x002fe200078e00ff */
        /* <DEDUP_REMOVED lines=11> */
.L_x_5026:
        /* <DEDUP_REMOVED lines=13> */
.L_x_5213:
[----:B------:R-:W-:Y:S05]  /*14760*/  BSYNC B2 ;  /* 0x0000000000027941 */ /* 0x000fea0003800000 */
.L_x_5027:
        /* <DEDUP_REMOVED lines=11> */
.L_x_5030:
[----:B------:R-:W-:Y:S05]  /*14820*/  BSYNC B2 ;  /* 0x0000000000027941 */ /* 0x000fea0003800000 */
.L_x_5029:
        /* <DEDUP_REMOVED lines=11> */
.L_x_5031:
        /* <DEDUP_REMOVED lines=15> */
.L_x_5032:
        /* <DEDUP_REMOVED lines=15> */
.L_x_5033:
        /* <DEDUP_REMOVED lines=15> */
.L_x_5034:
        /* <DEDUP_REMOVED lines=10> */
.L_x_5021:
[----:B------:R-:W-:Y:S05]  /*14c50*/  BSYNC B1 ;  /* 0x0000000000017941 */ /* 0x000fea0003800000 */
.L_x_5020:
        /* <DEDUP_REMOVED lines=13> */
.L_x_5050:
[----:B------:R-:W-:Y:S05]  /*14d30*/  YIELD ;  /* 0x0000000000007946 */ /* 0x000fea0003800000 */
[----:B------:R-:W-:Y:S04]  /*14d40*/  BSSY B1, `(.L_x_5035) ;  /* 0x0000081000017945 */ /* 0x000fe80003800000 */
[----:B---3--:R-:W-:Y:S05]  /*14d50*/  @!P6 BRA `(.L_x_5036) ;  /* 0x0000000400fce947 */ /* 0x008fea0003800000 */
[----:B------:R-:W3:Y:S04]  /*14d60*/  LDL R8, [R1+0x8] ;  /* 0x0000080001087983 */ /* 0x000ee80000100800 */
[----:B--2---:R-:W3:Y:S04]  /*14d70*/  LDL R5, [R1+0x10] ;  /* 0x0000100001057983 */ /* 0x004ee80000100800 */
[----:B------:R-:W2:Y:S01]  /*14d80*/  LDL R6, [R1+0x1c] ;  /* 0x00001c0001067983 */ /* 0x000ea20000100800 */
[----:B------:R-:W-:Y:S01]  /*14d90*/  BSSY B2, `(.L_x_5037) ;  /* 0x0000008000027945 */ /* 0x000fe20003800000 */
[----:B------:R-:W0:Y:S02]  /*14da0*/  S2R R7, SR_TID.X ;  /* 0x0000000000077919 */ /* 0x000e240000002100 */
[----:B0-----:R-:W-:-:S04]  /*14db0*/  LOP3.LUT R7, R7, 0x7f, RZ, 0xc0, !PT ;  /* 0x0000007f07077812 */ /* 0x001fc800078ec0ff */
[----:B------:R-:W-:Y:S01]  /*14dc0*/  ISETP.NE.AND P2, PT, R7, RZ, PT ;  /* 0x000000ff0700720c */ /* 0x000fe20003f45270 */
[----:B---3--:R-:W-:Y:S01]  /*14dd0*/  IMAD R5, R5, 0x8, R8 ;  /* 0x0000000805057824 */ /* 0x008fe200078e0208 */
[----:B--2---:R-:W-:-:S04]  /*14de0*/  SHF.L.U32 R6, R6, 0x1f, RZ ;  /* 0x0000001f06067819 */ /* 0x004fc800000006ff */
[----:B------:R-:W0:Y:S02]  /*14df0*/  SYNCS.PHASECHK.TRANS64.TRYWAIT P1, [R5+URZ+0x228a0], R6 ;  /* 0x0228a006050075a7 */ /* 0x000e24000802017f */
[----:B0-----:R-:W-:Y:S05]  /*14e00*/  @!P1 BRA `(.L_x_5038) ;  /* 0x0000006c00c09947 */ /* 0x001fea0003800000 */
.L_x_5214:
[----:B------:R-:W-:Y:S05]  /*14e10*/  BSYNC B2 ;  /* 0x0000000000027941 */ /* 0x000fea0003800000 */
.L_x_5037:
        /* <DEDUP_REMOVED lines=9> */
.L_x_5040:
[----:B------:R-:W-:Y:S05]  /*14eb0*/  BSYNC B2 ;  /* 0x0000000000027941 */ /* 0x000fea0003800000 */
.L_x_5039:
[----:B------:R-:W2:Y:S04]  /*14ec0*/  LDL R8, [R1+0x8] ;  /* 0x0000080001087983 */ /* 0x000ea80000100800 */
[----:B------:R-:W2:Y:S01]  /*14ed0*/  LDL R7, [R1+0x10] ;  /* 0x0000100001077983 */ /* 0x000ea20000100800 */
[----:B-1----:R-:W-:Y:S01]  /*14ee0*/  IMAD.MOV.U32 R11, RZ, RZ, RZ ;  /* 0x000000ffff0b7224 */ /* 0x002fe200078e00ff */
        /* <DEDUP_REMOVED lines=10> */
.L_x_5041:
        /* <DEDUP_REMOVED lines=13> */
.L_x_5215:
[----:B------:R-:W-:Y:S05]  /*15060*/  BSYNC B2 ;  /* 0x0000000000027941 */ /* 0x000fea0003800000 */
.L_x_5042:
        /* <DEDUP_REMOVED lines=11> */
.L_x_5045:
[----:B------:R-:W-:Y:S05]  /*15120*/  BSYNC B2 ;  /* 0x0000000000027941 */ /* 0x000fea0003800000 */
.L_x_5044:
        /* <DEDUP_REMOVED lines=11> */
.L_x_5046:
        /* <DEDUP_REMOVED lines=15> */
.L_x_5047:
        /* <DEDUP_REMOVED lines=15> */
.L_x_5048:
        /* <DEDUP_REMOVED lines=15> */
.L_x_5049:
        /* <DEDUP_REMOVED lines=10> */
.L_x_5036:
[----:B------:R-:W-:Y:S05]  /*15550*/  BSYNC B1 ;  /* 0x0000000000017941 */ /* 0x000fea0003800000 */
.L_x_5035:
[----:B------:R-:W3:Y:S04]  /*15560*/  LDL.LU R9, [R1+0x10] ;  /* 0x0000100001097983 */ /* 0x000ee80000300800 */
[----:B--2---:R-:W2:Y:S01]  /*15570*/  LDL.LU R7, [R1+0x1c] ;  /* 0x00001c0001077983 */ /* 0x004ea20000300800 */
[C---:B------:R-:W-:Y:S01]  /*15580*/  ISETP.GT.AND P2, PT, R4.reuse, R2, PT ;  /* 0x000000020400720c */ /* 0x040fe20003f44270 */
[----:B------:R-:W-:Y:S02]  /*15590*/  VIADD R4, R4, 0xffffffff ;  /* 0xffffffff04047836 */ /* 0x000fe40000000000 */
[----:B---3--:R-:W-:-:S05]  /*155a0*/  VIADD R5, R9, 0x1 ;  /* 0x0000000109057836 */ /* 0x008fca0000000000 */
[----:B------:R-:W-:-:S04]  /*155b0*/  ISETP.NE.AND P1, PT, R5, 0x2, PT ;  /* 0x000000020500780c */ /* 0x000fc80003f25270 */
[----:B------:R-:W-:Y:S02]  /*155c0*/  SEL R6, RZ, 0x1, P1 ;  /* 0x00000001ff067807 */ /* 0x000fe40000800000 */
[----:B------:R-:W-:Y:S02]  /*155d0*/  SEL R5, R5, RZ, P1 ;  /* 0x000000ff05057207 */ /* 0x000fe40000800000 */
[----:B--2---:R-:W-:-:S05]  /*155e0*/  LOP3.LUT R7, R7, R6, RZ, 0x3c, !PT ;  /* 0x0000000607077212 */ /* 0x004fca00078e3cff */
[----:B------:R3:W-:Y:S04]  /*155f0*/  STL [R1+0x1c], R7 ;  /* 0x00001c0701007387 */ /* 0x0007e80000100800 */
[----:B------:R3:W-:Y:S01]  /*15600*/  STL [R1+0x10], R5 ;  /* 0x0000100501007387 */ /* 0x0007e20000100800 */
[----:B------:R-:W-:Y:S05]  /*15610*/  @P2 BRA `(.L_x_5050) ;  /* 0xfffffff400c42947 */ /* 0x000fea000383ffff */
.L_x_5014:
[----:B------:R-:W-:Y:S05]  /*15620*/  BSYNC B0 ;  /* 0x0000000000007941 */ /* 0x000fea0003800000 */
.L_x_5013:
[----:B------:R-:W4:Y:S01]  /*15630*/  LDC R0, c[0x0][0x448] ;  /* 0x00011200ff007b82 */ /* 0x000f220000000800 */
[----:B------:R-:W-:Y:S05]  /*15640*/  @!P0 WARPSYNC.ALL ;  /* 0x0000000000008948 */ /* 0x000fea0003800000 */
[----:B------:R-:W-:Y:S02]  /*15650*/  BSSY B7, `(.L_x_5051) ;  /* 0x0000423000077945 */ /* 0x000fe40003800000 */
[----:B------:R-:W-:Y:S01]  /*15660*/  @!P0 BAR.SYNC.DEFER_BLOCKING 0xc, 0x180 ;  /* 0x0306000000008b1d */ /* 0x000fe20000010000 */
[----:B----4-:R-:W-:Y:S02]  /*15670*/  ISETP.NE.AND P1, PT, R0, 0x1, PT ;  /* 0x000000010000780c */ /* 0x010fe40003f25270 */
[----:B------:R-:W-:-:S11]  /*15680*/  LEA R0, R17, 0x7f, 0x7 ;  /* 0x0000007f11007811 */ /* 0x000fd600078e38ff */
[----:B------:R-:W4:Y:S08]  /*15690*/  @P1 LDC R2, c[0x0][0x44c] ;  /* 0x00011300ff021b82 */ /* 0x000f300000000800 */
[----:B------:R-:W5:Y:S01]  /*156a0*/  @P1 LDC R3, c[0x0][0x450] ;  /* 0x00011400ff031b82 */ /* 0x000f620000000800 */
[----:B----4-:R-:W-:-:S05]  /*156b0*/  @P1 IMAD.HI.U32 R2, R0, R2, RZ ;  /* 0x0000000200021227 */ /* 0x010fca00078e00ff */
[----:B-----5:R-:W-:-:S05]  /*156c0*/  @P1 SHF.R.U32.HI R0, RZ, R3, R2 ;  /* 0x00000003ff001219 */ /* 0x020fca0000011602 */
[----:B------:R-:W-:-:S04]  /*156d0*/  IMAD.IADD R0, R20, 0x1, R0 ;  /* 0x0000000114007824 */ /* 0x000fc800078e0200 */
[----:B------:R-:W-:-:S05]  /*156e0*/  IMAD.HI R0, R0, 0x2aaaaaab, RZ ;  /* 0x2aaaaaab00007827 */ /* 0x000fca00078e02ff */
[----:B------:R-:W-:-:S04]  /*156f0*/  SHF.R.U32.HI R2, RZ, 0x1f, R0 ;  /* 0x0000001fff027819 */ /* 0x000fc80000011600 */
[----:B------:R-:W-:-:S04]  /*15700*/  LEA.HI.SX32 R0, R0, R2, 0x1c ;  /* 0x0000000200007211 */ /* 0x000fc800078fe2ff */
[----:B------:R-:W-:-:S04]  /*15710*/  VIMNMX R4, R10, R0, PT ;  /* 0x000000000a047248 */ /* 0x000fc80003fe0100 */
[----:B------:R-:W-:Y:S01]  /*15720*/  ISETP.GT.AND P0, PT, R4, RZ, PT ;  /* 0x000000ff0400720c */ /* 0x000fe20003f04270 */
[----:B------:R4:W-:-:S12]  /*15730*/  STL [R1+0x30], R4 ;  /* 0x0000300401007387 */ /* 0x0009d80000100800 */
[----:B----4-:R-:W-:Y:S05]  /*15740*/  @P0 BRA `(.L_x_5052) ;  /* 0x0000000000440947 */ /* 0x010fea0003800000 */
[----:B--23--:R-:W2:Y:S02]  /*15750*/  S2R R5, SR_TID.X ;  /* 0x0000000000057919 */ /* 0x00cea40000002100 */
[----:B--2---:R-:W-:-:S04]  /*15760*/  LOP3.LUT R5, R5, 0x7f, RZ, 0xc0, !PT ;  /* 0x0000007f05057812 */ /* 0x004fc800078ec0ff */
[----:B------:R-:W-:-:S13]  /*15770*/  ISETP.NE.AND P0, PT, R5, RZ, PT ;  /* 0x000000ff0500720c */ /* 0x000fda0003f05270 */
[----:B------:R-:W-:Y:S05]  /*15780*/  @P0 BRA `(.L_x_5053) ;  /* 0x00000040003c0947 */ /* 0x000fea0003800000 */
[----:B------:R-:W2:Y:S01]  /*15790*/  S2R R3, SR_LANEID ;  /* 0x0000000000037919 */ /* 0x000ea20000000000 */
[----:B------:R-:W-:Y:S02]  /*157a0*/  VOTEU.ANY UR4, UPT, PT ;  /* 0x0000000000047886 */ /* 0x000fe400038e0100 */
[----:B------:R-:W2:Y:S08]  /*157b0*/  FLO.U32 R0, UR4 ;  /* 0x0000000400007d00 */ /* 0x000eb000080e0000 */
[----:B------:R-:W3:Y:S01]  /*157c0*/  POPC R5, UR4 ;  /* 0x0000000400057d09 */ /* 0x000ee20008000000 */
[----:B--2---:R-:W-:-:S02]  /*157d0*/  ISETP.EQ.U32.AND P0, PT, R0, R3, PT ;  /* 0x000000030000720c */ /* 0x004fc40003f02070 */
[----:B------:R-:W3:Y:S11]  /*157e0*/  LDC.64 R2, c[0x0][0xc60] ;  /* 0x00031800ff027b82 */ /* 0x000ef60000000a00 */
[----:B---3--:R-:W2:Y:S01]  /*157f0*/  @P0 ATOMG.E.ADD.STRONG.GPU PT, R3, desc[UR40][R2.64], R5 ;  /* 0x00000005020309a8 */ /* 0x008ea200081ee1e8 */
[----:B------:R-:W3:Y:S02]  /*15800*/  S2R R4, SR_LTMASK ;  /* 0x0000000000047919 */ /* 0x000ee40000003900 */
[----:B---3--:R-:W-:-:S04]  /*15810*/  LOP3.LUT R4, R4, UR4, RZ, 0xc0, !PT ;  /* 0x0000000404047c12 */ /* 0x008fc8000f8ec0ff */
[----:B------:R-:W3:Y:S01]  /*15820*/  POPC R7, R4 ;  /* 0x0000000400077309 */ /* 0x000ee20000000000 */
[----:B--2---:R-:W3:Y:S02]  /*15830*/  SHFL.IDX PT, R0, R3, R0, 0x1f ;  /* 0x00001f0003007589 */ /* 0x004ee400000e0000 */
[----:B---3--:R-:W-:Y:S01]  /*15840*/  IADD3 R16, R0, UR36, R7 ;  /* 0x0000002400107c10 */ /* 0x008fe2000fffe007 */
[----:B------:R-:W-:Y:S06]  /*15850*/  BRA `(.L_x_5053) ;  /* 0x0000004000087947 */ /* 0x000fec0003800000 */
.L_x_5052:
[----:B------:R-:W4:Y:S01]  /*15860*/  LDL R0, [R1+0x8] ;  /* 0x0000080001007983 */ /* 0x000f220000100800 */
[----:B------:R-:W-:Y:S01]  /*15870*/  BSSY B6, `(.L_x_5054) ;  /* 0x0000014000067945 */ /* 0x000fe20003800000 */
[----:B----4-:R-:W-:-:S05]  /*15880*/  VIADD R0, R0, 0x1c400 ;  /* 0x0001c40000007836 */ /* 0x010fca0000000000 */
[----:B------:R-:W-:-:S13]  /*15890*/  LOP3.LUT P0, RZ, R0, 0x3ff, RZ, 0xc0, !PT ;  /* 0x000003ff00ff7812 */ /* 0x000fda000780c0ff */
[----:B------:R-:W-:Y:S05]  /*158a0*/  @!P0 BRA `(.L_x_5055) ;  /* 0x0000000000408947 */ /* 0x000fea0003800000 */
[----:B------:R-:W-:Y:S01]  /*158b0*/  MOV R2, 0x0 ;  /* 0x0000000000027802 */ /* 0x000fe20000000f00 */
[----:B------:R-:W-:Y:S01]  /*158c0*/  ULDC.64 UR6, c[0x4][0x98] ;  /* 0x0100260000067ab9 */ /* 0x000fe20000000a00 */
[----:B------:R-:W-:Y:S01]  /*158d0*/  ULDC.64 UR8, c[0x4][0xa0] ;  /* 0x0100280000087ab9 */ /* 0x000fe20000000a00 */
[----:B------:R-:W-:Y:S01]  /*158e0*/  ULDC.64 UR4, c[0x4][0x8] ;  /* 0x0100020000047ab9 */ /* 0x000fe20000000a00 */
[----:B------:R-:W-:Y:S02]  /*158f0*/  IMAD.U32 R4, RZ, RZ, UR6 ;  /* 0x00000006ff047e24 */ /* 0x000fe4000f8e00ff */
[----:B------:R-:W4:Y:S01]  /*15900*/  LDC.64 R2, c[0x4][R2] ;  /* 0x0100000002027b82 */ /* 0x000f220000000a00 */
[----:B--23--:R-:W-:Y:S02]  /*15910*/  IMAD.U32 R5, RZ, RZ, UR7 ;  /* 0x00000007ff057e24 */ /* 0x00cfe4000f8e00ff */
[----:B------:R-:W-:Y:S02]  /*15920*/  IMAD.U32 R6, RZ, RZ, UR8 ;  /* 0x00000008ff067e24 */ /* 0x000fe4000f8e00ff */
[----:B------:R-:W-:-:S02]  /*15930*/  IMAD.U32 R7, RZ, RZ, UR9 ;  /* 0x00000009ff077e24 */ /* 0x000fc4000f8e00ff */
[----:B------:R-:W-:Y:S02]  /*15940*/  IMAD.U32 R10, RZ, RZ, UR4 ;  /* 0x00000004ff0a7e24 */ /* 0x000fe4000f8e00ff */
[----:B-1----:R-:W-:Y:S02]  /*15950*/  IMAD.U32 R11, RZ, RZ, UR5 ;  /* 0x00000005ff0b7e24 */ /* 0x002fe4000f8e00ff */
[----:B------:R-:W-:Y:S02]  /*15960*/  IMAD.MOV.U32 R8, RZ, RZ, 0x70 ;  /* 0x00000070ff087424 */ /* 0x000fe400078e00ff */
[----:B------:R-:W-:Y:S02]  /*15970*/  IMAD.MOV.U32 R12, RZ, RZ, 0x1 ;  /* 0x00000001ff0c7424 */ /* 0x000fe400078e00ff */
[----:B------:R-:W-:-:S07]  /*15980*/  IMAD.MOV.U32 R13, RZ, RZ, RZ ;  /* 0x000000ffff0d7224 */ /* 0x000fce00078e00ff */
[----:B------:R-:W-:-:S07]  /*15990*/  LEPC R20, `(.L_x_5055) ;  /* 0x000000001014794e */ /* 0x000fce0000000000 */
[----:B0---4-:R-:W-:Y:S05]  /*159a0*/  CALL.ABS.NOINC R2 ;  /* 0x0000000002007343 */ /* 0x011fea0003c00000 */
.L_x_5055:
[----:B------:R-:W-:Y:S05]  /*159b0*/  BSYNC B6 ;  /* 0x0000000000067941 */ /* 0x000fea0003800000 */
.L_x_5054:
        /* <DEDUP_REMOVED lines=9> */
[----:B------:R4:W0:Y:S01]  /*15a50*/  LDC.64 R2, c[0x4][R0] ;  /* 0x0100000000027b82 */ /* 0x0008220000000a00 */
[----:B------:R-:W-:Y:S02]  /*15a60*/  IMAD.U32 R4, RZ, RZ, UR6 ;  /* 0x00000006ff047e24 */ /* 0x000fe4000f8e00ff */
[----:B--23--:R-:W-:Y:S02]  /*15a70*/  IMAD.U32 R5, RZ, RZ, UR7 ;  /* 0x00000007ff057e24 */ /* 0x00cfe4000f8e00ff */
[----:B------:R-:W-:Y:S02]  /*15a80*/  IMAD.U32 R6, RZ, RZ, UR8 ;  /* 0x00000008ff067e24 */ /* 0x000fe4000f8e00ff */
[----:B------:R-:W-:-:S02]  /*15a90*/  IMAD.U32 R7, RZ, RZ, UR9 ;  /* 0x00000009ff077e24 */ /* 0x000fc4000f8e00ff */
[----:B------:R-:W-:Y:S02]  /*15aa0*/  IMAD.U32 R10, RZ, RZ, UR4 ;  /* 0x00000004ff0a7e24 */ /* 0x000fe4000f8e00ff */
[----:B-1----:R-:W-:Y:S02]  /*15ab0*/  IMAD.U32 R11, RZ, RZ, UR5 ;  /* 0x00000005ff0b7e24 */ /* 0x002fe4000f8e00ff */
[----:B------:R-:W-:Y:S02]  /*15ac0*/  IMAD.MOV.U32 R8, RZ, RZ, 0x70 ;  /* 0x00000070ff087424 */ /* 0x000fe400078e00ff */
[----:B------:R-:W-:Y:S02]  /*15ad0*/  IMAD.MOV.U32 R12, RZ, RZ, 0x1 ;  /* 0x00000001ff0c7424 */ /* 0x000fe400078e00ff */
[----:B----4-:R-:W-:-:S07]  /*15ae0*/  IMAD.MOV.U32 R13, RZ, RZ, RZ ;  /* 0x000000ffff0d7224 */ /* 0x010fce00078e00ff */
[----:B------:R-:W-:-:S07]  /*15af0*/  LEPC R20, `(.L_x_5058) ;  /* 0x000000001014794e */ /* 0x000fce0000000000 */
[----:B0-----:R-:W-:Y:S05]  /*15b00*/  CALL.ABS.NOINC R2 ;  /* 0x0000000002007343 */ /* 0x001fea0003c00000 */
.L_x_5058:
        /* <DEDUP_REMOVED lines=16> */
.L_x_5057:
[----:B------:R-:W-:Y:S05]  /*15c10*/  BSYNC B6 ;  /* 0x0000000000067941 */ /* 0x000fea0003800000 */
.L_x_5056:
[----:B------:R-:W4:Y:S01]  /*15c20*/  LDL.LU R2, [R1] ;  /* 0x0000000001027983 */ /* 0x000f220000300800 */
[----:B------:R-:W-:-:S03]  /*15c30*/  ULDC.64 UR4, c[0x0][0x9f8] ;  /* 0x00027e0000047ab9 */ /* 0x000fc60000000a00 */
[----:B------:R-:W5:Y:S04]  /*15c40*/  LDL.LU R4, [R1+0x20] ;  /* 0x0000200001047983 */ /* 0x000f680000300800 */
[----:B--23--:R-:W2:Y:S01]  /*15c50*/  LDL R7, [R1+0x14] ;  /* 0x0000140001077983 */ /* 0x00cea20000100800 */
[----:B------:R-:W-:-:S03]  /*15c60*/  ISETP.NE.U32.AND P0, PT, RZ, UR4, PT ;  /* 0x00000004ff007c0c */ /* 0x000fc6000bf05070 */
[----:B------:R-:W3:Y:S01]  /*15c70*/  LDL R0, [R1+0x30] ;  /* 0x0000300001007983 */ /* 0x000ee20000100800 */
[----:B------:R-:W-:-:S13]  /*15c80*/  ISETP.NE.AND.EX P0, PT, RZ, UR5, PT, P0 ;  /* 0x00000005ff007c0c */ /* 0x000fda000bf05300 */
[----:B----4-:R-:W-:-:S04]  /*15c90*/  @P0 IADD3 R2, P1, R2, UR4, RZ ;  /* 0x0000000402020c10 */ /* 0x010fc8000ff3e0ff */
[----:B-----5:R-:W-:Y:S01]  /*15ca0*/  @P0 IADD3.X R3, R4, UR5, RZ, P1, !PT ;  /* 0x0000000504030c10 */ /* 0x020fe20008ffe4ff */
[----:B------:R-:W-:-:S04]  /*15cb0*/  ULDC.64 UR4, c[0x0][0xa08] ;  /* 0x0002820000047ab9 */ /* 0x000fc80000000a00 */
[----:B--2---:R2:W4:Y:S02]  /*15cc0*/  @P0 LDG.E R7, desc[UR40][R2.64] ;  /* 0x0000002802070981 */ /* 0x004524000c1e1900 */
[----:B--2---:R-:W2:Y:S01]  /*15cd0*/  LDC.64 R2, c[0x0][0x418] ;  /* 0x00010600ff027b82 */ /* 0x004ea20000000a00 */
[----:B---3--:R-:W-:Y:S01]  /*15ce0*/  VIADD R4, R0, 0xffffffff ;  /* 0xffffffff00047836 */ /* 0x008fe20000000000 */
[----:B----4-:R-:W-:Y:S01]  /*15cf0*/  SHF.R.S32.HI R8, RZ, 0x1f, R7 ;  /* 0x0000001fff087819 */ /* 0x010fe20000011407 */
        /* <DEDUP_REMOVED lines=10> */
[----:B0-----:R0:W2:Y:S02]  /*15da0*/  SHFL.IDX PT, R14, R5, RZ, 0x1f ;  /* 0x00001fff050e7589 */ /* 0x0010a400000e0000 */
.L_x_5218:
[----:B0-----:R-:W3:Y:S01]  /*15db0*/  LDL.LU R5, [R1+0x4] ;  /* 0x0000040001057983 */ /* 0x001ee20000300800 */
[----:B------:R-:W-:Y:S02]  /*15dc0*/  PLOP3.LUT P1, PT, PT, PT, PT, 0x8, 0x0 ;  /* 0x000000000000781c */ /* 0x000fe40003f2e170 */
[----:B--2---:R-:W-:Y:S01]  /*15dd0*/  ISETP.NE.AND P0, PT, R14, RZ, PT ;  /* 0x000000ff0e00720c */ /* 0x004fe20003f05270 */
[----:B------:R0:W-:Y:S04]  /*15de0*/  STL [R1], R0 ;  /* 0x0000000001007387 */ /* 0x0001e80000100800 */
[----:B------:R0:W-:Y:S01]  /*15df0*/  STL [R1+0x2c], R4 ;  /* 0x00002c0401007387 */ /* 0x0001e20000100800 */
[----:B---3--:R-:W-:-:S05]  /*15e00*/  LOP3.LUT R5, R5, 0xfffffffe, RZ, 0xc0, !PT ;  /* 0xfffffffe05057812 */ /* 0x008fca00078ec0ff */
[----:B------:R-:W-:-:S05]  /*15e10*/  @P1 LOP3.LUT R5, R5, 0x1, RZ, 0xfc, !PT ;  /* 0x0000000105051812 */ /* 0x000fca00078efcff */
[----:B------:R0:W-:Y:S01]  /*15e20*/  STL [R1+0x4], R5 ;  /* 0x0000040501007387 */ /* 0x0001e20000100800 */
[----:B------:R-:W-:Y:S05]  /*15e30*/  @P0 BRA `(.L_x_5060) ;  /* 0x0000000400240947 */ /* 0x000fea0003800000 */
[----:B------:R-:W-:-:S03]  /*15e40*/  UMOV UR4, 0xffffffff ;  /* 0xffffffff00047882 */ /* 0x000fc60000000000 */
[----:B------:R-:W-:Y:S05]  /*15e50*/  BRA.DIV UR4, `(.L_x_5061) ;  /* 0x0000006204087947 */ /* 0x000fea000b800000 */
[----:B------:R-:W-:-:S13]  /*15e60*/  ELECT P6, URZ, PT ;  /* 0x00000000003f782f */ /* 0x000fda00038c0000 */
.L_x_5221:
[----:B------:R-:W-:Y:S05]  /*15e70*/  @!P6 BRA `(.L_x_5060) ;  /* 0x000000040014e947 */ /* 0x000fea0003800000 */
[----:B------:R-:W-:-:S04]  /*15e80*/  ISETP.NE.U32.AND P0, PT, R2, RZ, PT ;  /* 0x000000ff0200720c */ /* 0x000fc80003f05070 */
[----:B------:R-:W-:-:S13]  /*15e90*/  ISETP.NE.AND.EX P0, PT, R3, RZ, PT, P0 ;  /* 0x000000ff0300720c */ /* 0x000fda0003f05300 */
[----:B------:R-:W-:Y:S05]  /*15ea0*/  @!P0 BRA `(.L_x_5062) ;  /* 0x0000000000548947 */ /* 0x000fea0003800000 */
[----:B------:R-:W2:Y:S01]  /*15eb0*/  LDC R6, c[0x0][0x43c] ;  /* 0x00010f00ff067b82 */ /* 0x000ea20000000800 */
[----:B------:R-:W-:Y:S01]  /*15ec0*/  IMAD.MOV.U32 R9, RZ, RZ, R4 ;  /* 0x000000ffff097224 */ /* 0x000fe200078e0004 */
[----:B------:R-:W-:-:S03]  /*15ed0*/  ULDC.64 UR4, c[0x0][0x428] ;  /* 0x00010a0000047ab9 */ /* 0x000fc60000000a00 */
[----:B0-----:R-:W-:Y:S01]  /*15ee0*/  IMAD.MOV.U32 R0, RZ, RZ, R9 ;  /* 0x000000ffff007224 */ /* 0x001fe200078e0009 */
[----:B--2---:R-:W-:-:S13]  /*15ef0*/  ISETP.NE.AND P0, PT, R6, 0x1, PT ;  /* 0x000000010600780c */ /* 0x004fda0003f05270 */
        /* <DEDUP_REMOVED lines=14> */
[----:B------:R-:W3:Y:S04]  /*15fe0*/  LDG.E R0, desc[UR40][R2.64] ;  /* 0x0000002802007981 */ /* 0x000ee8000c1e1900 */
[----:B---3--:R2:W-:Y:S02]  /*15ff0*/  STL [R1], R0 ;  /* 0x0000000001007387 */ /* 0x0085e40000100800 */
.L_x_5062:
[----:B------:R-:W3:Y:S04]  /*16000*/  LDL R7, [R1+0x8] ;  /* 0x0000080001077983 */ /* 0x000ee80000100800 */
[----:B0-2---:R-:W3:Y:S04]  /*16010*/  LDL R0, [R1+0xc] ;  /* 0x00000c0001007983 */ /* 0x005ee80000100800 */
[----:B------:R-:W2:Y:S01]  /*16020*/  LDL R2, [R1+0x18] ;  /* 0x0000180001027983 */ /* 0x000ea20000100800 */
[----:B---3--:R-:W-:Y:S01]  /*16030*/  IMAD R0, R0, 0x8, R7 ;  /* 0x0000000800007824 */ /* 0x008fe200078e0207 */
[----:B--2---:R-:W-:-:S04]  /*16040*/  SHF.L.U32 R2, R2, 0x1f, RZ ;  /* 0x0000001f02027819 */ /* 0x004fc800000006ff */
[----:B------:R-:W0:Y:S02]  /*16050*/  SYNCS.PHASECHK.TRANS64.TRYWAIT P0, [R0+URZ+0x22840], R2 ;  /* 0x02284002000075a7 */ /* 0x000e24000800017f */
[----:B0-----:R-:W-:Y:S05]  /*16060*/  @!P0 BRA `(.L_x_5063) ;  /* 0x0000005c00a48947 */ /* 0x001fea0003800000 */
.L_x_5222:
        /* <DEDUP_REMOVED lines=11> */
.L_x_5064:
        /* <DEDUP_REMOVED lines=27> */
.L_x_5060:
[----:B--2---:R-:W2:Y:S04]  /*162d0*/  LDL R2, [R1+0x8] ;  /* 0x0000080001027983 */ /* 0x004ea80000100800 */
[----:B------:R-:W3:Y:S04]  /*162e0*/  LDL.LU R3, [R1+0x38] ;  /* 0x0000380001037983 */ /* 0x000ee80000300800 */
[----:B0-----:R-:W4:Y:S04]  /*162f0*/  LDL.LU R5, [R1+0x28] ;  /* 0x0000280001057983 */ /* 0x001f280000300800 */
[----:B------:R-:W5:Y:S01]  /*16300*/  LDL.LU R4, [R1+0x50] ;  /* 0x0000500001047983 */ /* 0x000f620000300800 */
        /* <DEDUP_REMOVED lines=38> */
[----:B0-----:R-:W-:Y:S05]  /*16570*/  CALL.ABS.NOINC R2 ;  /* 0x0000000002007343 */ /* 0x001fea0003c00000 */
.L_x_5066:
[----:B------:R-:W-:Y:S05]  /*16580*/  BSYNC B6 ;  /* 0x0000000000067941 */ /* 0x000fea0003800000 */
.L_x_5065:
[----:B------:R-:W3:Y:S01]  /*16590*/  LDL.LU R6, [R1+0x38] ;  /* 0x0000380001067983 */ /* 0x000ee20000300800 */
[----:B------:R-:W-:Y:S01]  /*165a0*/  ULDC.64 UR4, c[0x0][0x2d8] ;  /* 0x0000b60000047ab9 */ /* 0x000fe20000000a00 */
[----:B------:R-:W0:Y:S01]  /*165b0*/  LDC R7, c[0x0][0x448] ;  /* 0x00011200ff077b82 */ /* 0x000e220000000800 */
[----:B------:R-:W-:Y:S01]  /*165c0*/  ULDC UR6, c[0x0][0x2b8] ;  /* 0x0000ae0000067ab9 */ /* 0x000fe20000000800 */
[----:B--2---:R-:W3:Y:S04]  /*165d0*/  LDL.LU.64 R2, [R1+0x48] ;  /* 0x0000480001027983 */ /* 0x004ee80000300a00 */
[----:B------:R-:W2:Y:S04]  /*165e0*/  LDL.LU R0, [R1+0x50] ;  /* 0x0000500001007983 */ /* 0x000ea80000300800 */
[----:B------:R-:W4:Y:S04]  /*165f0*/  LDL.LU R4, [R1+0x54] ;  /* 0x0000540001047983 */ /* 0x000f280000300800 */
[----:B------:R-:W4:Y:S04]  /*16600*/  LDL.LU R5, [R1+0x28] ;  /* 0x0000280001057983 */ /* 0x000f280000300800 */
[----:B------:R0:W5:Y:S02]  /*16610*/  LDL R9, [R1+0x34] ;  /* 0x0000340001097983 */ /* 0x0001640000100800 */
[----:B0-----:R-:W-:Y:S01]  /*16620*/  ISETP.NE.AND P0, PT, R7, 0x1, PT ;  /* 0x000000010700780c */ /* 0x001fe20003f05270 */
[----:B------:R-:W0:Y:S01]  /*16630*/  S2R R10, SR_TID.X ;  /* 0x00000000000a7919 */ /* 0x000e220000002100 */
[----:B------:R-:W1:Y:S01]  /*16640*/  S2R R8, SR_TID.X ;  /* 0x0000000000087919 */ /* 0x000e620000002100 */
[----:B0-----:R-:W-:-:S05]  /*16650*/  IMAD.SHL.U32 R10, R10, 0x8, RZ ;  /* 0x000000080a0a7824 */ /* 0x001fca00078e00ff */
[----:B------:R-:W-:Y:S02]  /*16660*/  LOP3.LUT R10, R10, 0x38, RZ, 0xc0, !PT ;  /* 0x000000380a0a7812 */ /* 0x000fe400078ec0ff */
[----:B-1----:R-:W-:-:S04]  /*16670*/  LOP3.LUT R8, R8, 0x7f, RZ, 0xc0, !PT ;  /* 0x0000007f08087812 */ /* 0x002fc800078ec0ff */
[----:B------:R-:W-:Y:S01]  /*16680*/  SHF.R.U32.HI R8, RZ, 0x3, R8 ;  /* 0x00000003ff087819 */ /* 0x000fe20000011608 */
[----:B---3--:R-:W-:Y:S02]  /*16690*/  IMAD.MOV.U32 R3, RZ, RZ, R6 ;  /* 0x000000ffff037224 */ /* 0x008fe400078e0006 */
[----:B------:R-:W0:Y:S01]  /*166a0*/  @P0 LDC R6, c[0x0][0x450] ;  /* 0x00011400ff060b82 */ /* 0x000e220000000800 */
[----:B--2---:R-:W-:Y:S02]  /*166b0*/  IMAD R0, R0, UR4, RZ ;  /* 0x0000000400007c24 */ /* 0x004fe4000f8e02ff */
[----:B------:R-:W-:-:S04]  /*166c0*/  IMAD.WIDE.U32 R2, R18, UR4, R2 ;  /* 0x0000000412027c25 */ /* 0x000fc8000f8e0002 */
[----:B------:R-:W-:Y:S01]  /*166d0*/  IMAD R0, R18, UR5, R0 ;  /* 0x0000000512007c24 */ /* 0x000fe2000f8e0200 */
[----:B------:R-:W-:-:S03]  /*166e0*/  ULDC.64 UR4, c[0x0][0x2e0] ;  /* 0x0000b80000047ab9 */ /* 0x000fc60000000a00 */
[----:B------:R-:W-:Y:S02]  /*166f0*/  IMAD.IADD R3, R3, 0x1, R0 ;  /* 0x0000000103037824 */ /* 0x000fe400078e0200 */
[----:B----4-:R-:W-:Y:S02]  /*16700*/  IMAD R0, R4, UR4, RZ ;  /* 0x0000000404007c24 */ /* 0x010fe4000f8e02ff */
[----:B------:R-:W1:Y:S01]  /*16710*/  S2R R4, SR_TID.X ;  /* 0x0000000000047919 */ /* 0x000e620000002100 */
[----:B------:R-:W-:-:S04]  /*16720*/  IMAD.WIDE.U32 R2, R5, UR4, R2 ;  /* 0x0000000405027c25 */ /* 0x000fc8000f8e0002 */
[----:B------:R-:W-:Y:S01]  /*16730*/  IMAD R0, R5, UR5, R0 ;  /* 0x0000000505007c24 */ /* 0x000fe2000f8e0200 */
[----:B------:R-:W-:-:S03]  /*16740*/  ULDC.64 UR4, c[0x0][0x2d0] ;  /* 0x0000b40000047ab9 */ /* 0x000fc60000000a00 */
[----:B------:R-:W-:Y:S01]  /*16750*/  IMAD.IADD R3, R3, 0x1, R0 ;  /* 0x0000000103037824 */ /* 0x000fe200078e0200 */
[----:B-1----:R-:W-:-:S04]  /*16760*/  LOP3.LUT R4, R4, 0x7f, RZ, 0xc0, !PT ;  /* 0x0000007f04047812 */ /* 0x002fc800078ec0ff */
[----:B------:R-:W-:Y:S02]  /*16770*/  SHF.R.U32.HI R5, RZ, 0x3, R4 ;  /* 0x00000003ff057819 */ /* 0x000fe40000011604 */
[----:B------:R-:W1:Y:S02]  /*16780*/  S2R R4, SR_TID.X ;  /* 0x0000000000047919 */ /* 0x000e640000002100 */
[----:B-1----:R-:W-:-:S05]  /*16790*/  IMAD.SHL.U32 R4, R4, 0x10, RZ ;  /* 0x0000001004047824 */ /* 0x002fca00078e00ff */
[----:B------:R-:W-:Y:S02]  /*167a0*/  LOP3.LUT R4, R5, 0x70, R4, 0xf8, !PT ;  /* 0x0000007005047812 */ /* 0x000fe400078ef804 */
[----:B------:R-:W1:Y:S03]  /*167b0*/  @P0 LDC R5, c[0x0][0x44c] ;  /* 0x00011300ff050b82 */ /* 0x000e660000000800 */
[----:B------:R-:W-:-:S04]  /*167c0*/  IMAD R4, R17, 0x80, R4 ;  /* 0x0000008011047824 */ /* 0x000fc800078e0204 */
[----:B------:R-:W-:Y:S02]  /*167d0*/  IMAD.MOV.U32 R0, RZ, RZ, R4 ;  /* 0x000000ffff007224 */ /* 0x000fe400078e0004 */
[----:B-1----:R-:W-:-:S05]  /*167e0*/  @P0 IMAD.HI.U32 R5, R4, R5, RZ ;  /* 0x0000000504050227 */ /* 0x002fca00078e00ff */
[----:B0-----:R-:W-:-:S05]  /*167f0*/  @P0 SHF.R.U32.HI R0, RZ, R6, R5 ;  /* 0x00000006ff000219 */ /* 0x001fca0000011605 */
        /* <DEDUP_REMOVED lines=18> */
[----:B------:R-:W-:Y:S09]  /*16920*/  BRA.DIV UR4, `(.L_x_5067) ;  /* 0x0000005604887947 */ /* 0x000ff2000b800000 */
[----:B------:R-:W2:Y:S01]  /*16930*/  LDL.LU R4, [R1+0x3c] ;  /* 0x00003c0001047983 */ /* 0x000ea20000300800 */
[----:B------:R-:W-:-:S03]  /*16940*/  IMAD R17, R17, 0x80, R8 ;  /* 0x0000008011117824 */ /* 0x000fc600078e0208 */
[----:B------:R-:W0:Y:S04]  /*16950*/  SHFL.IDX PT, R5, R3, RZ, 0x181f ;  /* 0x00181fff03057589 */ /* 0x000e2800000e0000 */
[----:B------:R-:W-:Y:S01]  /*16960*/  SHFL.IDX PT, R6, R0, 0x1, 0x181f ;  /* 0x00381f0000067f89 */ /* 0x000fe200000e0000 */
        /* <DEDUP_REMOVED lines=8> */
[----:B-----5:R0:W-:Y:S02]  /*169f0*/  @!P1 LDGSTS.E.BYPASS.LTC128B.128 [R9+0x18400], desc[UR40][R4.64], !P0 ;  /* 0x1840000004099fae */ /* 0x0201e4000c101d68 */
[----:B0-----:R-:W-:-:S05]  /*16a00*/  VIADD R4, R17, 0x10 ;  /* 0x0000001011047836 */ /* 0x001fca0000000000 */
[----:B------:R-:W-:Y:S02]  /*16a10*/  ISETP.GE.AND P1, PT, R4, R2, PT ;  /* 0x000000020400720c */ /* 0x000fe40003f26270 */
[----:B------:R-:W0:Y:S11]  /*16a20*/  SHFL.IDX PT, R4, R3, 0x1, 0x181f ;  /* 0x00381f0003047f89 */ /* 0x000e3600000e0000 */
[----:B0-----:R-:W-:-:S05]  /*16a30*/  @!P1 LEA R5, P2, R10, R4, 0x1 ;  /* 0x000000040a059211 */ /* 0x001fca00078408ff */
[----:B------:R-:W-:Y:S02]  /*16a40*/  @!P1 IMAD.X R4, RZ, RZ, R6, P2 ;  /* 0x000000ffff049224 */ /* 0x000fe400010e0606 */
[----:B------:R-:W-:Y:S03]  /*16a50*/  SHFL.IDX PT, R6, R0, 0x2, 0x181f ;  /* 0x00581f0000067f89 */ /* 0x000fe600000e0000 */
[----:B------:R-:W-:-:S04]  /*16a60*/  @!P1 LOP3.LUT R5, R5, R4, RZ, 0x3c, !PT ;  /* 0x0000000405059212 */ /* 0x000fc800078e3cff */
[----:B------:R-:W-:-:S04]  /*16a70*/  @!P1 LOP3.LUT R4, R5, R4, RZ, 0x3c, !PT ;  /* 0x0000000405049212 */ /* 0x000fc800078e3cff */
[----:B------:R-:W-:-:S05]  /*16a80*/  @!P1 LOP3.LUT R5, R5, R4, RZ, 0x3c, !PT ;  /* 0x0000000405059212 */ /* 0x000fca00078e3cff */
[----:B------:R0:W-:Y:S02]  /*16a90*/  @!P1 LDGSTS.E.BYPASS.LTC128B.128 [R9+0x18c00], desc[UR40][R4.64], !P0 ;  /* 0x18c0000004099fae */ /* 0x0001e4000c101d68 */
        /* <DEDUP_REMOVED lines=36> */
[-C--:B------:R-:W-:Y:S01]  /*16ce0*/  @!P1 LOP3.LUT R5, R5, R4.reuse, RZ, 0x3c, !PT ;  /* 0x0000000405059212 */ /* 0x080fe200078e3cff */
[----:B------:R-:W-:Y:S03]  /*16cf0*/  SHFL.IDX PT, R0, R0, 0x7, 0x181f ;  /* 0x00f81f0000007f89 */ /* 0x000fe600000e0000 */
[----:B------:R-:W-:-:S04]  /*16d00*/  @!P1 LOP3.LUT R4, R5, R4, RZ, 0x3c, !PT ;  /* 0x0000000405049212 */ /* 0x000fc800078e3cff */
[----:B------:R-:W-:-:S05]  /*16d10*/  @!P1 LOP3.LUT R5, R5, R4, RZ, 0x3c, !PT ;  /* 0x0000000405059212 */ /* 0x000fca00078e3cff */
[----:B------:R0:W-:Y:S02]  /*16d20*/  @!P1 LDGSTS.E.BYPASS.LTC128B.128 [R9+0x1ac00], desc[UR40][R4.64], !P0 ;  /* 0x1ac0000004099fae */ /* 0x0001e4000c101d68 */
[----:B0-----:R-:W-:-:S05]  /*16d30*/  VIADD R4, R17, 0x60 ;  /* 0x0000006011047836 */ /* 0x001fca0000000000 */
[----:B------:R-:W-:Y:S02]  /*16d40*/  ISETP.GE.AND P1, PT, R4, R2, PT ;  /* 0x000000020400720c */ /* 0x000fe40003f26270 */
[----:B------:R-:W0:Y:S04]  /*16d50*/  SHFL.IDX PT, R4, R3, 0x6, 0x181f ;  /* 0x00d81f0003047f89 */ /* 0x000e2800000e0000 */
[----:B------:R-:W1:Y:S07]  /*16d60*/  SHFL.IDX PT, R3, R3, 0x7, 0x181f ;  /* 0x00f81f0003037f89 */ /* 0x000e6e00000e0000 */
[----:B0-----:R-:W-:-:S05]  /*16d70*/  @!P1 LEA R5, P2, R10, R4, 0x1 ;  /* 0x000000040a059211 */ /* 0x001fca00078408ff */
[----:B------:R-:W-:-:S05]  /*16d80*/  @!P1 IMAD.X R4, RZ, RZ, R6, P2 ;  /* 0x000000ffff049224 */ /* 0x000fca00010e0606 */
[----:B------:R-:W-:-:S04]  /*16d90*/  @!P1 LOP3.LUT R5, R5, R4, RZ, 0x3c, !PT ;  /* 0x0000000405059212 */ /* 0x000fc800078e3cff */
[----:B------:R-:W-:-:S04]  /*16da0*/  @!P1 LOP3.LUT R4, R5, R4, RZ, 0x3c, !PT ;  /* 0x0000000405049212 */ /* 0x000fc800078e3cff */
[----:B------:R-:W-:-:S05]  /*16db0*/  @!P1 LOP3.LUT R5, R5, R4, RZ, 0x3c, !PT ;  /* 0x0000000405059212 */ /* 0x000fca00078e3cff */
[----:B-1----:R0:W-:Y:S02]  /*16dc0*/  @!P1 LDGSTS.E.BYPASS.LTC128B.128 [R9+0x1b400], desc[UR40][R4.64], !P0 ;  /* 0x1b40000004099fae */ /* 0x0021e4000c101d68 */
.L_x_5239:
        /* <DEDUP_REMOVED lines=11> */
.L_x_5068:
        /* <DEDUP_REMOVED lines=19> */
.L_x_5240:
[----:B------:R-:W-:Y:S05]  /*16fb0*/  BSYNC B0 ;  /* 0x0000000000007941 */ /* 0x000fea0003800000 */
.L_x_5069:
[----:B--2---:R-:W2:Y:S01]  /*16fc0*/  LDL R2, [R1+0x4] ;  /* 0x0000040001027983 */ /* 0x004ea20000100800 */
[----:B------:R-:W-:Y:S01]  /*16fd0*/  BSSY B0, `(.L_x_5071) ;  /* 0x0000062000007945 */ /* 0x000fe20003800000 */
[----:B--2---:R-:W-:-:S13]  /*16fe0*/  LOP3.LUT P0, RZ, R2, 0x1, RZ, 0xc0, !PT ;  /* 0x0000000102ff7812 */ /* 0x004fda000780c0ff */
[----:B------:R-:W-:Y:S05]  /*16ff0*/  @!P0 BRA `(.L_x_5072) ;  /* 0x00000004007c8947 */ /* 0x000fea0003800000 */
[----:B01----:R-:W2:Y:S04]  /*17000*/  LDL R5, [R1+0x8] ;  /* 0x0000080001057983 */ /* 0x003ea80000100800 */
        /* <DEDUP_REMOVED lines=10> */
.L_x_5241:
[----:B------:R-:W-:Y:S05]  /*170b0*/  BSYNC B1 ;  /* 0x0000000000017941 */ /* 0x000fea0003800000 */
.L_x_5073:
        /* <DEDUP_REMOVED lines=9> */
.L_x_5076:
[----:B------:R-:W-:Y:S05]  /*17150*/  BSYNC B1 ;  /* 0x0000000000017941 */ /* 0x000fea0003800000 */
.L_x_5075:
        /* <DEDUP_REMOVED lines=14> */
.L_x_5077:
        /* <DEDUP_REMOVED lines=16> */
.L_x_5078:
        /* <DEDUP_REMOVED lines=16> */
.L_x_5079:
        /* <DEDUP_REMOVED lines=16> */
.L_x_5080:
        /* <DEDUP_REMOVED lines=11> */
.L_x_5072:
[----:B------:R-:W-:Y:S05]  /*175f0*/  BSYNC B0 ;  /* 0x0000000000007941 */ /* 0x000fea0003800000 */
.L_x_5071:
        /* <DEDUP_REMOVED lines=29> */
[----:B------:R-:W1:Y:S03]  /*177d0*/  LDC R6, c[0x0][0x43c] ;  /* 0x00010f00ff067b82 */ /* 0x000e660000000800 */
[----:B------:R-:W3:Y:S01]  /*177e0*/  LDL R7, [R1+0x14] ;  /* 0x0000140001077983 */ /* 0x000ee20000100800 */
[----:B------:R-:W-:Y:S01]  /*177f0*/  IMAD.MOV.U32 R0, RZ, RZ, R4 ;  /* 0x000000ffff007224 */ /* 0x000fe200078e0004 */
[----:B------:R-:W-:Y:S01]  /*17800*/  ULDC.64 UR6, c[0x0][0x428] ;  /* 0x00010a0000067ab9 */ /* 0x000fe20000000a00 */
[----:B-1----:R-:W-:-:S13]  /*17810*/  ISETP.NE.AND P0, PT, R6, 0x1, PT ;  /* 0x000000010600780c */ /* 0x002fda0003f05270 */
[----:B------:R-:W1:Y:S02]  /*17820*/  @P0 LDC.64 R2, c[0x0][0x440] ;  /* 0x00011000ff020b82 */ /* 0x000e640000000a00 */
[----:B-1----:R-:W-:-:S05]  /*17830*/  @P0 IMAD.HI.U32 R2, R4, R2, RZ ;  /* 0x0000000204020227 */ /* 0x002fca00078e00ff */
[----:B------:R-:W-:-:S04]  /*17840*/  @P0 SHF.R.U32.HI R0, RZ, R3, R2 ;  /* 0x00000003ff000219 */ /* 0x000fc80000011602 */
[--C-:B------:R-:W-:Y:S01]  /*17850*/  SHF.R.S32.HI R3, RZ, 0x1f, R0.reuse ;  /* 0x0000001fff037819 */ /* 0x100fe20000011400 */
[----:B------:R-:W-:-:S04]  /*17860*/  IMAD.MOV R5, RZ, RZ, -R0 ;  /* 0x000000ffff057224 */ /* 0x000fc800078e0a00 */
[----:B------:R-:W-:Y:S02]  /*17870*/  IMAD R5, R6, R5, R4 ;  /* 0x0000000506057224 */ /* 0x000fe400078e0204 */
[----:B--2---:R-:W-:-:S04]  /*17880*/  IMAD R2, R10, UR6, RZ ;  /* 0x000000060a027c24 */ /* 0x004fc8000f8e02ff */
[----:B---3--:R-:W-:Y:S02]  /*17890*/  IMAD R6, R7, UR7, R2 ;  /* 0x0000000707067c24 */ /* 0x008fe4000f8e0202 */
[----:B------:R-:W-:-:S04]  /*178a0*/  IMAD.MOV.U32 R2, RZ, RZ, R0 ;  /* 0x000000ffff027224 */ /* 0x000fc800078e0000 */
[----:B------:R-:W-:-:S04]  /*178b0*/  IMAD.WIDE.U32 R2, R7, UR6, R2 ;  /* 0x0000000607027c25 */ /* 0x000fc8000f8e0002 */
[----:B------:R-:W-:Y:S01]  /*178c0*/  IMAD.IADD R0, R6, 0x1, R3 ;  /* 0x0000000106007824 */ /* 0x000fe200078e0203 */
[----:B------:R-:W-:-:S04]  /*178d0*/  LEA R6, P0, R2, UR4, 0x2 ;  /* 0x0000000402067c11 */ /* 0x000fc8000f8010ff */
[----:B------:R-:W-:-:S05]  /*178e0*/  LEA.HI.X R7, R2, UR5, R0, 0x2, P0 ;  /* 0x0000000502077c11 */ /* 0x000fca00080f1400 */
[----:B------:R-:W2:Y:S04]  /*178f0*/  LDG.E R0, desc[UR40][R6.64] ;  /* 0x0000002806007981 */ /* 0x000ea8000c1e1900 */
[----:B--2---:R1:W-:Y:S02]  /*17900*/  STL [R1], R0 ;  /* 0x0000000001007387 */ /* 0x0043e40000100800 */
.L_x_5087:
[----:B------:R-:W2:Y:S01]  /*17910*/  LDL R2, [R1+0x8] ;  /* 0x0000080001027983 */ /* 0x000ea20000100800 */
[----:B------:R-:W-:Y:S01]  /*17920*/  SHF.L.U32 R6, R8, 0x1f, RZ ;  /* 0x0000001f08067819 */ /* 0x000fe200000006ff */
[----:B------:R-:W-:Y:S01]  /*17930*/  BSSY B3, `(.L_x_5088) ;  /* 0x0000007000037945 */ /* 0x000fe20003800000 */
[----:B-1----:R-:W1:Y:S02]  /*17940*/  S2R R0, SR_TID.X ;  /* 0x0000000000007919 */ /* 0x002e640000002100 */
[----:B-1----:R-:W-:-:S04]  /*17950*/  LOP3.LUT R0, R0, 0x7f, RZ, 0xc0, !PT ;  /* 0x0000007f00007812 */ /* 0x002fc800078ec0ff */
[----:B------:R-:W-:Y:S01]  /*17960*/  ISETP.NE.AND P1, PT, R0, RZ, PT ;  /* 0x000000ff0000720c */ /* 0x000fe20003f25270 */
[----:B--2---:R-:W-:-:S04]  /*17970*/  IMAD R2, R9, 0x8, R2 ;  /* 0x0000000809027824 */ /* 0x004fc800078e0202 */
[----:B------:R-:W1:Y:S02]  /*17980*/  SYNCS.PHASECHK.TRANS64.TRYWAIT P0, [R2+URZ+0x22840], R6 ;  /* 0x02284006020075a7 */ /* 0x000e64000800017f */
[----:B-1----:R-:W-:Y:S06]  /*17990*/  @!P0 BRA `(.L_x_5089) ;  /* 0x0000005000408947 */ /* 0x002fec0003800000 */
.L_x_5242:
[----:B------:R-:W-:Y:S05]  /*179a0*/  BSYNC B3 ;  /* 0x0000000000037941 */ /* 0x000fea0003800000 */
.L_x_5088:
        /* <DEDUP_REMOVED lines=9> */
.L_x_5091:
[----:B------:R-:W-:Y:S05]  /*17a40*/  BSYNC B3 ;  /* 0x0000000000037941 */ /* 0x000fea0003800000 */
.L_x_5090:
        /* <DEDUP_REMOVED lines=14> */
.L_x_5092:
        /* <DEDUP_REMOVED lines=14> */
.L_x_5243:
[----:B------:R-:W-:Y:S05]  /*17c10*/  BSYNC B3 ;  /* 0x0000000000037941 */ /* 0x000fea0003800000 */
.L_x_5093:
        /* <DEDUP_REMOVED lines=11> */
.L_x_5096:
[----:B------:R-:W-:Y:S05]  /*17cd0*/  BSYNC B3 ;  /* 0x0000000000037941 */ /* 0x000fea0003800000 */
.L_x_5095:
        /* <DEDUP_REMOVED lines=11> */
.L_x_5097:
        /* <DEDUP_REMOVED lines=16> */
.L_x_5098:
        /* <DEDUP_REMOVED lines=16> */
.L_x_5099:
        /* <DEDUP_REMOVED lines=16> */
.L_x_5100:
        /* <DEDUP_REMOVED lines=11> */
.L_x_5086:
[----:B------:R-:W-:Y:S05]  /*18140*/  BSYNC B1 ;  /* 0x0000000000017941 */ /* 0x000fea0003800000 */
.L_x_5085:
[----:B------:R-:W2:Y:S02]  /*18150*/  LDL.LU R5, [R1+0x30] ;  /* 0x0000300001057983 */ /* 0x000ea40000300800 */
[----:B--2---:R-:W-:-:S07]  /*18160*/  VIADD R0, R5, 0xfffffffd ;  /* 0xfffffffd05007836 */ /* 0x004fce0000000000 */
.L_x_5084:
[----:B------:R-:W-:Y:S05]  /*18170*/  BSYNC B2 ;  /* 0x0000000000027941 */ /* 0x000fea0003800000 */
.L_x_5083:
[----:B------:R-:W-:-:S13]  /*18180*/  ISETP.NE.AND P0, PT, R4, RZ, PT ;  /* 0x000000ff0400720c */ /* 0x000fda0003f05270 */
[----:B------:R-:W-:Y:S05]  /*18190*/  @!P0 BRA `(.L_x_5082) ;  /* 0x0000001400488947 */ /* 0x000fea0003800000 */
.L_x_5133:
        /* <DEDUP_REMOVED lines=37> */
.L_x_5103:
[----:B0-----:R-:W2:Y:S01]  /*183f0*/  LDL R2, [R1+0x8] ;  /* 0x0000080001027983 */ /* 0x001ea20000100800 */
[----:B------:R-:W-:Y:S01]  /*18400*/  BSSY B2, `(.L_x_5104) ;  /* 0x0000008000027945 */ /* 0x000fe20003800000 */
[----:B------:R-:W0:Y:S02]  /*18410*/  S2R R4, SR_TID.X ;  /* 0x0000000000047919 */ /* 0x000e240000002100 */
[----:B0-----:R-:W-:-:S04]  /*18420*/  LOP3.LUT R4, R4, 0x7f, RZ, 0xc0, !PT ;  /* 0x0000007f04047812 */ /* 0x001fc800078ec0ff */
[----:B------:R-:W-:Y:S01]  /*18430*/  ISETP.NE.AND P1, PT, R4, RZ, PT ;  /* 0x000000ff0400720c */ /* 0x000fe20003f25270 */
[----:B--2---:R-:W-:Y:S01]  /*18440*/  IMAD R3, R7, 0x8, R2 ;  /* 0x0000000807037824 */ /* 0x004fe200078e0202 */
[----:B------:R-:W-:-:S04]  /*18450*/  SHF.L.U32 R2, R6, 0x1f, RZ ;  /* 0x0000001f06027819 */ /* 0x000fc800000006ff */
[----:B------:R-:W0:Y:S02]  /*18460*/  SYNCS.PHASECHK.TRANS64.TRYWAIT P0, [R3+URZ+0x22840], R2 ;  /* 0x02284002030075a7 */ /* 0x000e24000800017f */
[----:B0-----:R-:W-:Y:S05]  /*18470*/  @!P0 BRA `(.L_x_5105) ;  /* 0x0000004400b08947 */ /* 0x001fea0003800000 */
.L_x_5244:
[----:B------:R-:W-:Y:S05]  /*18480*/  BSYNC B2 ;  /* 0x0000000000027941 */ /* 0x000fea0003800000 */
.L_x_5104:
        /* <DEDUP_REMOVED lines=9> */
.L_x_5107:
[----:B------:R-:W-:Y:S05]  /*18520*/  BSYNC B2 ;  /* 0x0000000000027941 */ /* 0x000fea0003800000 */
.L_x_5106:
        /* <DEDUP_REMOVED lines=13> */
.L_x_5108:
        /* <DEDUP_REMOVED lines=14> */
.L_x_5245:
[----:B------:R-:W-:Y:S05]  /*186e0*/  BSYNC B2 ;  /* 0x0000000000027941 */ /* 0x000fea0003800000 */
.L_x_5109:
        /* <DEDUP_REMOVED lines=11> */
.L_x_5112:
[----:B------:R-:W-:Y:S05]  /*187a0*/  BSYNC B2 ;  /* 0x0000000000027941 */ /* 0x000fea0003800000 */
.L_x_5111:
        /* <DEDUP_REMOVED lines=10> */
.L_x_5113:
        /* <DEDUP_REMOVED lines=16> */
.L_x_5114:
        /* <DEDUP_REMOVED lines=16> */
.L_x_5115:
        /* <DEDUP_REMOVED lines=16> */
.L_x_5116:
        /* <DEDUP_REMOVED lines=11> */
.L_x_5102:
[----:B------:R-:W-:Y:S05]  /*18c00*/  BSYNC B1 ;  /* 0x0000000000017941 */ /* 0x000fea0003800000 */
.L_x_5101:
[----:B------:R-:W2:Y:S01]  /*18c10*/  LDL R5, [R1+0x4] ;  /* 0x0000040001057983 */ /* 0x000ea20000100800 */
[----:B------:R-:W-:Y:S01]  /*18c20*/  VIADD R7, R7, 0x1 ;  /* 0x0000000107077836 */ /* 0x000fe20000000000 */
[----:B------:R-:W-:Y:S04]  /*18c30*/  BSSY B1, `(.L_x_5117) ;  /* 0x00000a5000017945 */ /* 0x000fe80003800000 */
[----:B------:R-:W-:-:S04]  /*18c40*/  ISETP.NE.AND P0, PT, R7, 0x2, PT ;  /* 0x000000020700780c */ /* 0x000fc80003f05270 */
[----:B------:R-:W-:Y:S02]  /*18c50*/  SEL R2, RZ, 0x1, P0 ;  /* 0x00000001ff027807 */ /* 0x000fe40000000000 */
[----:B0-----:R-:W-:Y:S02]  /*18c60*/  SEL R9, R7, RZ, P0 ;  /* 0x000000ff07097207 */ /* 0x001fe40000000000 */
        /* <DEDUP_REMOVED lines=30> */
.L_x_5119:
        /* <DEDUP_REMOVED lines=9> */
.L_x_5246:
[----:B------:R-:W-:Y:S05]  /*18ee0*/  BSYNC B2 ;  /* 0x0000000000027941 */ /* 0x000fea0003800000 */
.L_x_5120:
        /* <DEDUP_REMOVED lines=9> */
.L_x_5123:
[----:B------:R-:W-:Y:S05]  /*18f80*/  BSYNC B2 ;  /* 0x0000000000027941 */ /* 0x000fea0003800000 */
.L_x_5122:
        /* <DEDUP_REMOVED lines=14> */
.L_x_5124:
        /* <DEDUP_REMOVED lines=14> */
.L_x_5247:
[----:B------:R-:W-:Y:S05]  /*19150*/  BSYNC B2 ;  /* 0x0000000000027941 */ /* 0x000fea0003800000 */
.L_x_5125:
        /* <DEDUP_REMOVED lines=11> */
.L_x_5128:
[----:B------:R-:W-:Y:S05]  /*19210*/  BSYNC B2 ;  /* 0x0000000000027941 */ /* 0x000fea0003800000 */
.L_x_5127:
        /* <DEDUP_REMOVED lines=11> */
.L_x_5129:
        /* <DEDUP_REMOVED lines=16> */
.L_x_5130:
        /* <DEDUP_REMOVED lines=16> */
.L_x_5131:
        /* <DEDUP_REMOVED lines=16> */
.L_x_5132:
        /* <DEDUP_REMOVED lines=11> */
.L_x_5118:
[----:B------:R-:W-:Y:S05]  /*19680*/  BSYNC B1 ;  /* 0x0000000000017941 */ /* 0x000fea0003800000 */
.L_x_5117:
[C---:B------:R-:W-:Y:S01]  /*19690*/  ISETP.GT.AND P0, PT, R0.reuse, 0x1, PT ;  /* 0x000000010000780c */ /* 0x040fe20003f04270 */
[----:B------:R-:W-:-:S12]  /*196a0*/  VIADD R0, R0, 0xfffffffe ;  /* 0xfffffffe00007836 */ /* 0x000fd80000000000 */
[----:B------:R-:W-:Y:S05]  /*196b0*/  @P0 BRA `(.L_x_5133) ;  /* 0xffffffe800b80947 */ /* 0x000fea000383ffff */
.L_x_5082:
[----:B------:R-:W-:Y:S05]  /*196c0*/  BSYNC B0 ;  /* 0x0000000000007941 */ /* 0x000fea0003800000 */
.L_x_5081:
        /* <DEDUP_REMOVED lines=21> */
[----:B------:R-:W1:Y:S01]  /*19820*/  POPC R7, R6 ;  /* 0x0000000600077309 */ /* 0x000e620000000000 */
[----:B--2---:R-:W1:Y:S02]  /*19830*/  SHFL.IDX PT, R4, R3, R4, 0x1f ;  /* 0x00001f0403047589 */ /* 0x004e6400000e0000 */
[----:B-1----:R-:W-:-:S07]  /*19840*/  IADD3 R16, R4, UR36, R7 ;  /* 0x0000002404107c10 */ /* 0x002fce000fffe007 */
.L_x_5135:
[----:B------:R-:W-:Y:S05]  /*19850*/  BSYNC B0 ;  /* 0x0000000000007941 */ /* 0x000fea0003800000 */
.L_x_5134:
[----:B------:R-:W-:-:S05]  /*19860*/  SEL R0, R0, RZ, P0 ;  /* 0x000000ff00007207 */ /* 0x000fca0000000000 */
[----:B------:R2:W-:Y:S02]  /*19870*/  STL [R1+0xc], R0 ;  /* 0x00000c0001007387 */ /* 0x0005e40000100800 */
.L_x_5053:
[----:B------:R-:W-:Y:S05]  /*19880*/  BSYNC B7 ;  /* 0x0000000000077941 */ /* 0x000fea0003800000 */
.L_x_5051:
        /* <DEDUP_REMOVED lines=13> */
.L_x_5136:
        /* <DEDUP_REMOVED lines=19> */
[----:B0-----:R-:W0:Y:S02]  /*19a90*/  SHFL.UP PT, R14, R2, 0x1, RZ ;  /* 0x04200000020e7989 */ /* 0x001e2400000e00ff */
        /* <DEDUP_REMOVED lines=16> */
.L_x_5257:
[----:B------:R-:W-:Y:S02]  /*19ba0*/  ULDC UR4, c[0x0][0xc38] ;  /* 0x00030e0000047ab9 */ /* 0x000fe40000000800 */
[----:B------:R-:W-:-:S04]  /*19bb0*/  IMAD.U32 R4, RZ, RZ, UR4 ;  /* 0x00000004ff047e24 */ /* 0x000fc8000f8e00ff */
[----:B-1----:R-:W-:-:S04]  /*19bc0*/  IMAD R16, R16, R4, RZ ;  /* 0x0000000410107224 */ /* 0x002fc800078e02ff */
[----:B------:R-:W-:-:S05]  /*19bd0*/  IMAD.IADD R5, R5, 0x1, R16 ;  /* 0x0000000105057824 */ /* 0x000fca00078e0210 */
[----:B------:R-:W-:-:S13]  /*19be0*/  ISETP.GT.AND P6, PT, R5, R0, PT ;  /* 0x000000000500720c */ /* 0x000fda0003fc4270 */
[----:B------:R-:W-:Y:S05]  /*19bf0*/  @P6 BRA `(.L_x_5139) ;  /* 0x00000000009c6947 */ /* 0x000fea0003800000 */
.L_x_5144:
        /* <DEDUP_REMOVED lines=14> */
.L_x_5142:
[----:B------:R-:W-:Y:S05]  /*19ce0*/  BSYNC B0 ;  /* 0x0000000000007941 */ /* 0x000fea0003800000 */
.L_x_5141:
        /* <DEDUP_REMOVED lines=18> */
.L_x_5265:
[----:B------:R-:W-:Y:S02]  /*19e10*/  ULDC UR4, c[0x0][0xc38] ;  /* 0x00030e0000047ab9 */ /* 0x000fe40000000800 */
[----:B------:R-:W-:-:S04]  /*19e20*/  IMAD.U32 R4, RZ, RZ, UR4 ;  /* 0x00000004ff047e24 */ /* 0x000fc8000f8e00ff */
[----:B-1----:R-:W-:-:S04]  /*19e30*/  IMAD R16, R16, R4, RZ ;  /* 0x0000000410107224 */ /* 0x002fc800078e02ff */
[----:B------:R-:W-:-:S05]  /*19e40*/  IMAD.IADD R5, R16, 0x1, R5 ;  /* 0x0000000110057824 */ /* 0x000fca00078e0205 */
[----:B------:R-:W-:-:S13]  /*19e50*/  ISETP.GT.AND P6, PT, R5, R0, PT ;  /* 0x000000000500720c */ /* 0x000fda0003fc4270 */
[----:B------:R-:W-:Y:S05]  /*19e60*/  @!P6 BRA `(.L_x_5144) ;  /* 0xfffffffc0064e947 */ /* 0x000fea000383ffff */
.L_x_5139:
        /* <DEDUP_REMOVED lines=8> */
.L_x_5269:
[----:B------:R-:W-:Y:S01]  /*19ef0*/  ISETP.NE.AND P0, PT, R5, RZ, PT ;  /* 0x000000ff0500720c */ /* 0x000fe20003f05270 */
[----:B------:R-:W-:-:S12]  /*19f00*/  IMAD.MOV.U32 R5, RZ, RZ, RZ ;  /* 0x000000ffff057224 */ /* 0x000fd800078e00ff */
[----:B------:R-:W-:Y:S05]  /*19f10*/  @!P0 BRA `(.L_x_5146) ;  /* 0x0000000000148947 */ /* 0x000fea0003800000 */
[----:B------:R-:W-:Y:S01]  /*19f20*/  UMOV UR4, 0xffffffff ;  /* 0xffffffff00047882 */ /* 0x000fe20000000000 */
[----:B------:R-:W-:Y:S02]  /*19f30*/  VIADD R12, R6, 0xffffffff ;  /* 0xffffffff060c7836 */ /* 0x000fe40000000000 */
[----:B------:R-:W-:Y:S05]  /*19f40*/  BRA.DIV UR4, `(.L_x_5147) ;  /* 0x0000003604907947 */ /* 0x000fea000b800000 */
[----:B0-----:R0:W3:Y:S02]  /*19f50*/  SHFL.IDX PT, R3, R3, R12, 0x1f ;  /* 0x00001f0c03037589 */ /* 0x0010e400000e0000 */
.L_x_5272:
[----:B---3--:R-:W-:-:S07]  /*19f60*/  IMAD.MOV.U32 R5, RZ, RZ, R3 ;  /* 0x000000ffff057224 */ /* 0x008fce00078e0003 */
.L_x_5146:
        /* <DEDUP_REMOVED lines=66> */
.L_x_5140:
[----:B------:R-:W-:Y:S01]  /*1a390*/  UMOV UR4, URZ ;  /* 0x0000003f00047c82 */ /* 0x000fe20008000000 */
[----:B------:R-:W-:Y:S01]  /*1a3a0*/  UMOV UR5, URZ ;  /* 0x0000003f00057c82 */ /* 0x000fe20008000000 */
[----:B------:R-:W-:Y:S01]  /*1a3b0*/  ULDC UR6, c[0x0][0xc3c] ;  /* 0x00030f0000067ab9 */ /* 0x000fe20000000800 */
[----:B------:R-:W-:Y:S02]  /*1a3c0*/  IMAD.MOV.U32 R16, RZ, RZ, R0 ;  /* 0x000000ffff107224 */ /* 0x000fe400078e0000 */
[----:B------:R-:W-:Y:S02]  /*1a3d0*/  IMAD.U32 R17, RZ, RZ, UR4 ;  /* 0x00000004ff117e24 */ /* 0x000fe4000f8e00ff */
[----:B------:R-:W-:Y:S02]  /*1a3e0*/  IMAD.U32 R18, RZ, RZ, UR5 ;  /* 0x00000005ff127e24 */ /* 0x000fe4000f8e00ff */
[----:B------:R-:W-:-:S07]  /*1a3f0*/  IMAD.U32 R19, RZ, RZ, UR6 ;  /* 0x00000006ff137e24 */ /* 0x000fce000f8e00ff */
.L_x_5148:
[----:B------:R4:W2:Y:S01]  /*1a400*/  LDL R2, [R1+0x8] ;  /* 0x0000080001027983 */ /* 0x0008a20000100800 */
[----:B------:R-:W1:Y:S01]  /*1a410*/  S2R R0, SR_TID.X ;  /* 0x0000000000007919 */ /* 0x000e620000002100 */
[----:B------:R-:W-:Y:S05]  /*1a420*/  WARPSYNC.ALL ;  /* 0x0000000000007948 */ /* 0x000fea0003800000 */
[----:B-1----:R-:W-:Y:S01]  /*1a430*/  LOP3.LUT R0, R0, 0x1f, RZ, 0xc0, !PT ;  /* 0x0000001f00007812 */ /* 0x002fe200078ec0ff */
[----:B------:R-:W-:Y:S03]  /*1a440*/  BAR.SYNC.DEFER_BLOCKING 0x4, 0x180 ;  /* 0x0106000000007b1d */ /* 0x000fe60000010000 */
[----:B------:R-:W-:-:S13]  /*1a450*/  ISETP.NE.AND P0, PT, R0, RZ, PT ;  /* 0x000000ff0000720c */ /* 0x000fda0003f05270 */
[----:B0-----:R-:W2:Y:S01]  /*1a460*/  @!P0 S2R R3, SR_CgaCtaId ;  /* 0x0000000000038919 */ /* 0x001ea20000008800 */
[----:B------:R-:W-:-:S04]  /*1a470*/  @!P0 MOV R0, 0x400 ;  /* 0x0000040000008802 */ /* 0x000fc80000000f00 */
[----:B--2---:R-:W-:-:S05]  /*1a480*/  @!P0 LEA R2, R3, R0, 0x18 ;  /* 0x0000000003028211 */ /* 0x004fca00078ec0ff */
[----:B------:R4:W-:Y:S04]  /*1a490*/  @!P0 STS.128 [R2+0x228d0], R16 ;  /* 0x0228d01002008388 */ /* 0x0009e80000000c00 */
[----:B------:R4:W-:Y:S01]  /*1a4a0*/  @!P0 STL [R1+0x8], R2 ;  /* 0x0000080201008387 */ /* 0x0009e20000100800 */
[----:B------:R-:W-:Y:S06]  /*1a4b0*/  BAR.ARV 0x5, 0x180 ;  /* 0x0146000000007b1d */ /* 0x000fec0000002000 */
.L_x_5137:
[----:B------:R-:W-:Y:S02]  /*1a4c0*/  ULDC UR4, c[0x0][0xc3c] ;  /* 0x00030f0000047ab9 */ /* 0x000fe40000000800 */
[----:B---3--:R-:W-:-:S13]  /*1a4d0*/  ISETP.GE.AND P0, PT, R19, UR4, PT ;  /* 0x0000000413007c0c */ /* 0x008fda000bf06270 */
[----:B------:R-:W-:Y:S05]  /*1a4e0*/  @!P0 BRA `(.L_x_5149) ;  /* 0xffffff94008c8947 */ /* 0x000fea000383ffff */
[----:B------:R-:W-:Y:S05]  /*1a4f0*/  BSYNC B8 ;  /* 0x0000000000087941 */ /* 0x000fea0003800000 */
.L_x_5009:
[----:B--2---:R-:W2:Y:S01]  /*1a500*/  LDL.LU R0, [R1+0x40] ;  /* 0x0000400001007983 */ /* 0x004ea20000300800 */
[----:B------:R-:W-:Y:S01]  /*1a510*/  BSSY B0, `(.L_x_5150) ;  /* 0x000000b000007945 */ /* 0x000fe20003800000 */
[----:B------:R-:W3:Y:S01]  /*1a520*/  S2R R5, SR_CgaCtaId ;  /* 0x0000000000057919 */ /* 0x000ee20000008800 */
[----:B--2---:R-:W-:-:S05]  /*1a530*/  VIADD R0, R0, 0x1 ;  /* 0x0000000100007836 */ /* 0x004fca0000000000 */
[----:B0---4-:R-:W-:-:S04]  /*1a540*/  LEA.HI R2, R0, R0, RZ, 0x1 ;  /* 0x0000000000027211 */ /* 0x011fc800078f08ff */
[----:B-1----:R-:W-:-:S05]  /*1a550*/  LOP3.LUT R3, R2, 0xfffffffe, RZ, 0xc0, !PT ;  /* 0xfffffffe02037812 */ /* 0x002fca00078ec0ff */
[----:B------:R-:W-:Y:S01]  /*1a560*/  IMAD.IADD R3, R0, 0x1, -R3 ;  /* 0x0000000100037824 */ /* 0x000fe200078e0a03 */
[----:B------:R-:W-:-:S04]  /*1a570*/  MOV R0, 0x400 ;  /* 0x0000040000007802 */ /* 0x000fc80000000f00 */
[----:B---3--:R-:W-:Y:S02]  /*1a580*/  LEA R0, R5, R0, 0x18 ;  /* 0x0000000005007211 */ /* 0x008fe400078ec0ff */
[----:B------:R-:W-:-:S04]  /*1a590*/  SHF.L.U32 R3, R3, 0x1f, RZ ;  /* 0x0000001f03037819 */ /* 0x000fc800000006ff */
[----:B------:R-:W0:Y:S02]  /*1a5a0*/  SYNCS.PHASECHK.TRANS64.TRYWAIT P0, [R0+URZ+0x22820], R3 ;  /* 0x02282003000075a7 */ /* 0x000e24000800017f */
[----:B0-----:R-:W-:Y:S05]  /*1a5b0*/  @!P0 BRA `(.L_x_5151) ;  /* 0x00000030001c8947 */ /* 0x001fea0003800000 */
.L_x_5273:
[----:B------:R-:W-:Y:S05]  /*1a5c0*/  BSYNC B0 ;  /* 0x0000000000007941 */ /* 0x000fea0003800000 */
.L_x_5150:
[----:B------:R-:W-:-:S03]  /*1a5d0*/  UMOV UR4, 0xffffffff ;  /* 0xffffffff00047882 */ /* 0x000fc60000000000 */
[----:B------:R-:W-:Y:S05]  /*1a5e0*/  BRA.DIV UR4, `(.L_x_5152) ;  /* 0x0000003204247947 */ /* 0x000fea000b800000 */
[----:B------:R-:W1:Y:S02]  /*1a5f0*/  S2R R2, SR_TID.X ;  /* 0x0000000000027919 */ /* 0x000e640000002100 */
[----:B-1----:R-:W-:-:S04]  /*1a600*/  SHF.R.U32.HI R2, RZ, 0x5, R2 ;  /* 0x00000005ff027819 */ /* 0x002fc80000011602 */
[----:B------:R-:W-:-:S05]  /*1a610*/  LOP3.LUT R2, R2, 0x3, RZ, 0xc0, !PT ;  /* 0x0000000302027812 */ /* 0x000fca00078ec0ff */
[----:B------:R1:W2:Y:S02]  /*1a620*/  SHFL.IDX PT, R14, R2, RZ, 0x1f ;  /* 0x00001fff020e7589 */ /* 0x0002a400000e0000 */
.L_x_5276:
[----:B--2---:R-:W-:-:S13]  /*1a630*/  ISETP.NE.AND P0, PT, R14, RZ, PT ;  /* 0x000000ff0e00720c */ /* 0x004fda0003f05270 */
[----:B------:R-:W-:Y:S05]  /*1a640*/  @P0 BRA `(.L_x_4852) ;  /* 0x0000000000940947 */ /* 0x000fea0003800000 */
[----:B------:R-:W-:-:S03]  /*1a650*/  UMOV UR4, 0xffffffff ;  /* 0xffffffff00047882 */ /* 0x000fc60000000000 */
[----:B------:R-:W-:Y:S05]  /*1a660*/  BRA.DIV UR4, `(.L_x_5153) ;  /* 0x0000003204387947 */ /* 0x000fea000b800000 */
[----:B------:R-:W-:-:S13]  /*1a670*/  ELECT P6, URZ, PT ;  /* 0x00000000003f782f */ /* 0x000fda00038c0000 */
.L_x_5279:
[----:B------:R-:W-:Y:S05]  /*1a680*/  @!P6 BRA `(.L_x_4852) ;  /* 0x000000000084e947 */ /* 0x000fea0003800000 */
[----:B-1----:R-:W2:Y:S02]  /*1a690*/  LDL.LU R2, [R1+0x58] ;  /* 0x0000580001027983 */ /* 0x002ea40000300800 */
[----:B--2---:R-:W-:-:S04]  /*1a6a0*/  LOP3.LUT R2, R2, 0x2, RZ, 0xfc, !PT ;  /* 0x0000000202027812 */ /* 0x004fc800078efcff */
[----:B------:R-:W-:-:S13]  /*1a6b0*/  ISETP.NE.AND P2, PT, R2, 0x3, PT ;  /* 0x000000030200780c */ /* 0x000fda0003f45270 */
[----:B------:R-:W-:Y:S05]  /*1a6c0*/  @!P2 BRA `(.L_x_5154) ;  /* 0x000000000004a947 */ /* 0x000fea0003800000 */
[----:B------:R-:W-:Y:S01]  /*1a6d0*/  BPT.TRAP 0x1 ;  /* 0x000000040000795c */ /* 0x000fe20000300000 */
.L_x_5154:
        /* <DEDUP_REMOVED lines=14> */
.L_x_5280:
[----:B------:R-:W1:Y:S02]  /*1a7c0*/  SYNCS.PHASECHK.TRANS64.TRYWAIT P0, [R7+URZ], R2 ;  /* 0x00000002070075a7 */ /* 0x000e64000800017f */
[----:B-1----:R-:W-:Y:S05]  /*1a7d0*/  @!P0 BRA `(.L_x_5156) ;  /* 0x0000003000108947 */ /* 0x002fea0003800000 */
.L_x_5281:
[----:B------:R-:W-:Y:S05]  /*1a7e0*/  @!P2 BRA `(.L_x_5157) ;  /* 0x000000000004a947 */ /* 0x000fea0003800000 */
[----:B------:R-:W-:Y:S01]  /*1a7f0*/  BPT.TRAP 0x1 ;  /* 0x000000040000795c */ /* 0x000fe20000300000 */
.L_x_5157:
[----:B------:R-:W2:Y:S01]  /*1a800*/  LDL.LU R4, [R1+0xc] ;  /* 0x00000c0001047983 */ /* 0x000ea20000300800 */
[----:B------:R-:W-:-:S04]  /*1a810*/  VIADD R0, R0, 0x22860 ;  /* 0x0002286000007836 */ /* 0x000fc80000000000 */
[----:B--2---:R-:W-:-:S04]  /*1a820*/  IMAD R4, R4, 0x8, R0 ;  /* 0x0000000804047824 */ /* 0x004fc800078e0200 */
[----:B------:R-:W2:Y:S02]  /*1a830*/  SYNCS.PHASECHK.TRANS64.TRYWAIT P0, [R4+URZ], R5 ;  /* 0x00000005040075a7 */ /* 0x000ea4000800017f */
[----:B--2---:R-:W-:Y:S05]  /*1a840*/  @!P0 BRA `(.L_x_5158) ;  /* 0x0000003000088947 */ /* 0x004fea0003800000 */
.L_x_5282:
[----:B------:R-:W-:-:S07]  /*1a850*/  IMAD R3, R3, 0x8, R0 ;  /* 0x0000000803037824 */ /* 0x000fce00078e0200 */
.L_x_5159:
[----:B---3--:R3:W4:Y:S02]  /*1a860*/  SYNCS.PHASECHK.TRANS64.TRYWAIT P0, [R3+URZ], R2 ;  /* 0x00000002030075a7 */ /* 0x008724000800017f */
[----:B----4-:R-:W-:Y:S05]  /*1a870*/  @!P0 NANOSLEEP.SYNCS 0x989680 ;  /* 0x009896800000895d */ /* 0x010fea0003900000 */
[----:B------:R-:W4:Y:S02]  /*1a880*/  @!P0 SYNCS.PHASECHK.TRANS64 P0, [R3+URZ], R2 ;  /* 0x00000002030085a7 */ /* 0x000f24000800007f */
[----:B----4-:R-:W-:Y:S05]  /*1a890*/  @!P0 BRA `(.L_x_5159) ;  /* 0xfffffffc00f08947 */ /* 0x010fea000383ffff */
.L_x_4852:
[----:B------:R-:W-:Y:S05]  /*1a8a0*/  BSYNC B9 ;  /* 0x0000000000097941 */ /* 0x000fea0003800000 */
.L_x_4849:
[----:B------:R-:W-:Y:S05]  /*1a8b0*/  EXIT ;  /* 0x000000000000794d */ /* 0x000fea0003800000 */
.L_x_4870:
[----:B0-----:R0:W1:Y:S02]  /*1a8c0*/  SYNCS.PHASECHK.TRANS64.TRYWAIT P6, [R96+URZ+0x22890], R107 ;  /* 0x0228906b600075a7 */ /* 0x00106400080c017f */
[----:B-1----:R-:W-:Y:S05]  /*1a8d0*/  @!P6 NANOSLEEP.SYNCS 0x989680 ;  /* 0x009896800000e95d */ /* 0x002fea0003900000 */
[----:B------:R-:W1:Y:S02]  /*1a8e0*/  @!P6 SYNCS.PHASECHK.TRANS64 P6, [R96+URZ+0x22890], R107 ;  /* 0x0228906b6000e5a7 */ /* 0x000e6400080c007f */
[----:B-1----:R-:W-:Y:S05]  /*1a8f0*/  @!P6 BRA `(.L_x_4870) ;  /* 0xfffffffc00f0e947 */ /* 0x002fea000383ffff */
[----:B------:R-:W-:Y:S05]  /*1a900*/  BRA `(.L_x_5160) ;  /* 0xfffffe8000ec7947 */ /* 0x000fea000383ffff */
.L_x_4888:
[----:B0-----:R0:W1:Y:S02]  /*1a910*/  SYNCS.PHASECHK.TRANS64.TRYWAIT P5, [R96+URZ+0x22890], R107 ;  /* 0x0228906b600075a7 */ /* 0x00106400080a017f */
[----:B-1----:R-:W-:Y:S05]  /*1a920*/  @!P5 NANOSLEEP.SYNCS 0x989680 ;  /* 0x009896800000d95d */ /* 0x002fea0003900000 */
[----:B------:R-:W1:Y:S02]  /*1a930*/  @!P5 SYNCS.PHASECHK.TRANS64 P5, [R96+URZ+0x22890], R107 ;  /* 0x0228906b6000d5a7 */ /* 0x000e6400080a007f */
[----:B-1----:R-:W-:Y:S05]  /*1a940*/  @!P5 BRA `(.L_x_4888) ;  /* 0xfffffffc00f0d947 */ /* 0x002fea000383ffff */
[----:B------:R-:W-:Y:S05]  /*1a950*/  BRA `(.L_x_5161) ;  /* 0xfffffe9400947947 */ /* 0x000fea000383ffff */
.L_x_4897:
[----:B0-----:R0:W1:Y:S02]  /*1a960*/  SYNCS.PHASECHK.TRANS64.TRYWAIT P4, [R96+URZ+0x22890], R107 ;  /* 0x0228906b600075a7 */ /* 0x001064000808017f */
[----:B-1----:R-:W-:Y:S05]  /*1a970*/  @!P4 NANOSLEEP.SYNCS 0x989680 ;  /* 0x009896800000c95d */ /* 0x002fea0003900000 */
[----:B------:R-:W1:Y:S02]  /*1a980*/  @!P4 SYNCS.PHASECHK.TRANS64 P4, [R96+URZ+0x22890], R107 ;  /* 0x0228906b6000c5a7 */ /* 0x000e64000808007f */
[----:B-1----:R-:W-:Y:S05]  /*1a990*/  @!P4 BRA `(.L_x_4897) ;  /* 0xfffffffc00f0c947 */ /* 0x002fea000383ffff */
[----:B------:R-:W-:Y:S05]  /*1a9a0*/  BRA `(.L_x_5162) ;  /* 0xfffffea400b47947 */ /* 0x000fea000383ffff */
.L_x_4903:
[----:B-1----:R1:W2:Y:S02]  /*1a9b0*/  SYNCS.PHASECHK.TRANS64.TRYWAIT P3, [R96+URZ+0x228b0], R107 ;  /* 0x0228b06b600075a7 */ /* 0x0022a4000806017f */
[----:B--2---:R-:W-:Y:S05]  /*1a9c0*/  @!P3 NANOSLEEP.SYNCS 0x989680 ;  /* 0x009896800000b95d */ /* 0x004fea0003900000 */
[----:B------:R-:W2:Y:S02]  /*1a9d0*/  @!P3 SYNCS.PHASECHK.TRANS64 P3, [R96+URZ+0x228b0], R107 ;  /* 0x0228b06b6000b5a7 */ /* 0x000ea4000806007f */
[----:B--2---:R-:W-:Y:S05]  /*1a9e0*/  @!P3 BRA `(.L_x_4903) ;  /* 0xfffffffc00f0b947 */ /* 0x004fea000383ffff */
[----:B------:R-:W-:Y:S05]  /*1a9f0*/  BRA `(.L_x_5163) ;  /* 0xfffffea800447947 */ /* 0x000fea000383ffff */
.L_x_4911:
[----:B------:R-:W0:Y:S01]  /*1aa00*/  S2R R8, SR_TID.X ;  /* 0x0000000000087919 */ /* 0x000e220000002100 */
[----:B------:R-:W-:Y:S01]  /*1aa10*/  BSSY B0, `(.L_x_5164) ;  /* 0x000000c000007945 */ /* 0x000fe20003800000 */
[----:B------:R-:W-:Y:S02]  /*1aa20*/  IMAD.MOV.U32 R12, RZ, RZ, RZ ;  /* 0x000000ffff0c7224 */ /* 0x000fe400078e00ff */
[----:B------:R-:W-:Y:S02]  /*1aa30*/  IMAD.MOV.U32 R11, RZ, RZ, 0x1f ;  /* 0x0000001fff0b7424 */ /* 0x000fe400078e00ff */
[----:B------:R-:W-:Y:S02]  /*1aa40*/  IMAD.MOV.U32 R15, RZ, RZ, -0x1 ;  /* 0xffffffffff0f7424 */ /* 0x000fe400078e00ff */
[----:B0-----:R-:W-:-:S05]  /*1aa50*/  VIADD R8, R8, 0xffffff80 ;  /* 0xffffff8008087836 */ /* 0x001fca0000000000 */
[----:B------:R-:W-:-:S04]  /*1aa60*/  SHF.R.S32.HI R5, RZ, 0x1f, R8 ;  /* 0x0000001fff057819 */ /* 0x000fc80000011408 */
[----:B------:R-:W-:-:S04]  /*1aa70*/  LEA.HI R5, R5, R8, RZ, 0x7 ;  /* 0x0000000805057211 */ /* 0x000fc800078f38ff */
[----:B------:R-:W-:-:S05]  /*1aa80*/  SHF.R.S32.HI R5, RZ, 0x7, R5 ;  /* 0x00000007ff057819 */ /* 0x000fca0000011405 */
[----:B------:R-:W-:-:S07]  /*1aa90*/  IMAD.MOV.U32 R13, RZ, RZ, R5 ;  /* 0x000000ffff0d7224 */ /* 0x000fce00078e0005 */
[----:B-----5:R-:W-:Y:S05]  /*1aaa0*/  WARPSYNC.COLLECTIVE R15, `(.L_x_5165) ;  /* 0x000000000f087348 */ /* 0x020fea0003c00000 */
[----:B------:R0:W1:Y:S02]  /*1aab0*/  SHFL.IDX P6, R14, R13, R12, R11 ;  /* 0x0000000c0d0e7389 */ /* 0x00006400000c000b */
[----:B01---5:R-:W-:Y:S01]  /*1aac0*/  ENDCOLLECTIVE ;  /* 0x000000000000791b */ /* 0x023fe20003800000 */
.L_x_5165:
[----:B------:R-:W-:Y:S05]  /*1aad0*/  BSYNC B0 ;  /* 0x0000000000007941 */ /* 0x000fea0003800000 */
.L_x_5164:
[----:B------:R-:W-:Y:S05]  /*1aae0*/  BRA `(.L_x_5166) ;  /* 0xfffffeb400187947 */ /* 0x000fea000383ffff */
.L_x_4923:
        /* <DEDUP_REMOVED lines=8> */
.L_x_5168:
[----:B------:R-:W-:Y:S05]  /*1ab70*/  BSYNC B1 ;  /* 0x0000000000017941 */ /* 0x000fea0003800000 */
.L_x_5167:
        /* <DEDUP_REMOVED lines=8> */
.L_x_5169:
[----:B------:R-:W-:Y:S02]  /*1ac00*/  IMAD.MOV.U32 R13, RZ, RZ, R8 ;  /* 0x000000ffff0d7224 */ /* 0x000fe400078e0008 */
[----:B------:R-:W-:-:S07]  /*1ac10*/  IMAD.MOV.U32 R0, RZ, RZ, R14 ;  /* 0x000000ffff007224 */ /* 0x000fce00078e000e */
[----:B------:R-:W-:Y:S05]  /*1ac20*/  WARPSYNC.COLLECTIVE R15, `(.L_x_5170) ;  /* 0x000000000f087348 */ /* 0x000fea0003c00000 */
[----:B------:R0:W1:Y:S02]  /*1ac30*/  SHFL.IDX P6, R14, R13, R12, R11 ;  /* 0x0000000c0d0e7389 */ /* 0x00006400000c000b */
[----:B01----:R-:W-:Y:S01]  /*1ac40*/  ENDCOLLECTIVE ;  /* 0x000000000000791b */ /* 0x003fe20003800000 */
.L_x_5170:
[----:B------:R-:W-:Y:S02]  /*1ac50*/  IMAD.MOV.U32 R13, RZ, RZ, R7 ;  /* 0x000000ffff0d7224 */ /* 0x000fe400078e0007 */
[----:B------:R-:W-:-:S07]  /*1ac60*/  IMAD.MOV.U32 R5, RZ, RZ, R14 ;  /* 0x000000ffff057224 */ /* 0x000fce00078e000e */
[----:B------:R-:W-:Y:S05]  /*1ac70*/  WARPSYNC.COLLECTIVE R15, `(.L_x_5171) ;  /* 0x000000000f087348 */ /* 0x000fea0003c00000 */
[----:B------:R0:W1:Y:S02]  /*1ac80*/  SHFL.IDX P6, R14, R13, R12, R11 ;  /* 0x0000000c0d0e7389 */ /* 0x00006400000c000b */
[----:B01----:R-:W-:Y:S01]  /*1ac90*/  ENDCOLLECTIVE ;  /* 0x000000000000791b */ /* 0x003fe20003800000 */
.L_x_5171:
[----:B------:R-:W-:Y:S05]  /*1aca0*/  BRA `(.L_x_5172) ;  /* 0xfffffeb800747947 */ /* 0x000fea000383ffff */
.L_x_4926:
        /* <DEDUP_REMOVED lines=8> */
.L_x_5174:
[----:B------:R-:W-:Y:S05]  /*1ad30*/  BSYNC B1 ;  /* 0x0000000000017941 */ /* 0x000fea0003800000 */
.L_x_5173:
        /* <DEDUP_REMOVED lines=8> */
.L_x_5175:
[----:B------:R-:W-:Y:S02]  /*1adc0*/  IMAD.MOV.U32 R13, RZ, RZ, R8 ;  /* 0x000000ffff0d7224 */ /* 0x000fe400078e0008 */
[----:B------:R-:W-:-:S07]  /*1add0*/  IMAD.MOV.U32 R0, RZ, RZ, R14 ;  /* 0x000000ffff007224 */ /* 0x000fce00078e000e */
[----:B------:R-:W-:Y:S05]  /*1ade0*/  WARPSYNC.COLLECTIVE R15, `(.L_x_5176) ;  /* 0x000000000f087348 */ /* 0x000fea0003c00000 */
[----:B------:R0:W1:Y:S02]  /*1adf0*/  SHFL.IDX P6, R14, R13, R12, R11 ;  /* 0x0000000c0d0e7389 */ /* 0x00006400000c000b */
[----:B01----:R-:W-:Y:S01]  /*1ae00*/  ENDCOLLECTIVE ;  /* 0x000000000000791b */ /* 0x003fe20003800000 */
.L_x_5176:
[----:B------:R-:W-:Y:S02]  /*1ae10*/  IMAD.MOV.U32 R13, RZ, RZ, R7 ;  /* 0x000000ffff0d7224 */ /* 0x000fe400078e0007 */
[----:B------:R-:W-:-:S07]  /*1ae20*/  IMAD.MOV.U32 R5, RZ, RZ, R14 ;  /* 0x000000ffff057224 */ /* 0x000fce00078e000e */
[----:B------:R-:W-:Y:S05]  /*1ae30*/  WARPSYNC.COLLECTIVE R15, `(.L_x_5177) ;  /* 0x000000000f087348 */ /* 0x000fea0003c00000 */
[----:B------:R0:W1:Y:S02]  /*1ae40*/  SHFL.IDX P6, R14, R13, R12, R11 ;  /* 0x0000000c0d0e7389 */ /* 0x00006400000c000b */
[----:B01----:R-:W-:Y:S01]  /*1ae50*/  ENDCOLLECTIVE ;  /* 0x000000000000791b */ /* 0x003fe20003800000 */
.L_x_5177:
[----:B------:R-:W-:Y:S05]  /*1ae60*/  BRA `(.L_x_5178) ;  /* 0xfffffeb800d47947 */ /* 0x000fea000383ffff */
.L_x_4930:
[----:B0-----:R0:W1:Y:S02]  /*1ae70*/  SYNCS.PHASECHK.TRANS64.TRYWAIT P0, [R18+URZ+0x22800], R35 ;  /* 0x02280023120075a7 */ /* 0x001064000800017f */
[----:B-1----:R-:W-:Y:S05]  /*1ae80*/  @!P0 NANOSLEEP.SYNCS 0x989680 ;  /* 0x009896800000895d */ /* 0x002fea0003900000 */
[----:B------:R-:W1:Y:S02]  /*1ae90*/  @!P0 SYNCS.PHASECHK.TRANS64 P0, [R18+URZ+0x22800], R35 ;  /* 0x02280023120085a7 */ /* 0x000e64000800007f */
[----:B-1----:R-:W-:Y:S05]  /*1aea0*/  @!P0 BRA `(.L_x_4930) ;  /* 0xfffffffc00f08947 */ /* 0x002fea000383ffff */
[----:B------:R-:W-:Y:S05]  /*1aeb0*/  BRA `(.L_x_5179) ;  /* 0xfffffebc00c07947 */ /* 0x000fea000383ffff */
.L_x_4938:
        /* <DEDUP_REMOVED lines=9> */
.L_x_5181:
[----:B------:R-:W-:Y:S05]  /*1af50*/  BSYNC B1 ;  /* 0x0000000000017941 */ /* 0x000fea0003800000 */
.L_x_5180:
        /* <DEDUP_REMOVED lines=10> */
.L_x_5182:
        /* <DEDUP_REMOVED lines=8> */
.L_x_5183:
        /* <DEDUP_REMOVED lines=8> */
.L_x_5184:
        /* <DEDUP_REMOVED lines=10> */
.L_x_5185:
        /* <DEDUP_REMOVED lines=10> */
.L_x_5186:
        /* <DEDUP_REMOVED lines=8> */
.L_x_5187:
[----:B------:R-:W-:Y:S01]  /*1b2c0*/  @!P1 IMAD.MOV.U32 R38, RZ, RZ, R6 ;  /* 0x000000ffff269224 */ /* 0x000fe200078e0006 */
[----:B------:R-:W-:Y:S01]  /*1b2d0*/  CS2R R4, SRZ ;  /* 0x0000000000047805 */ /* 0x000fe2000001ff00 */
[----:B------:R-:W-:Y:S01]  /*1b2e0*/  @!P1 IMAD.MOV.U32 R39, RZ, RZ, R7 ;  /* 0x000000ffff279224 */ /* 0x000fe200078e0007 */
[----:B------:R-:W-:Y:S01]  /*1b2f0*/  CS2R R6, SRZ ;  /* 0x0000000000067805 */ /* 0x000fe2000001ff00 */
[----:B------:R-:W-:Y:S02]  /*1b300*/  IMAD.MOV.U32 R10, RZ, RZ, R38 ;  /* 0x000000ffff0a7224 */ /* 0x000fe400078e0026 */
[----:B------:R-:W-:Y:S02]  /*1b310*/  IMAD.MOV.U32 R21, RZ, RZ, R39 ;  /* 0x000000ffff157224 */ /* 0x000fe400078e0027 */
[----:B------:R-:W-:Y:S02]  /*1b320*/  @!P1 IMAD.MOV.U32 R6, RZ, RZ, R24 ;  /* 0x000000ffff069224 */ /* 0x000fe400078e0018 */
[----:B------:R-:W-:-:S02]  /*1b330*/  IMAD.MOV.U32 R13, RZ, RZ, R28 ;  /* 0x000000ffff0d7224 */ /* 0x000fc400078e001c */
        /* <DEDUP_REMOVED lines=9> */
.L_x_5188:
[----:B------:R-:W-:Y:S02]  /*1b3d0*/  PRMT R10, R21, 0x7610, R10 ;  /* 0x00007610150a7816 */ /* 0x000fe4000000000a */
[----:B------:R-:W-:Y:S01]  /*1b3e0*/  CS2R R24, SRZ ;  /* 0x0000000000187805 */ /* 0x000fe2000001ff00 */
[----:B------:R-:W-:Y:S02]  /*1b3f0*/  IMAD.MOV.U32 R11, RZ, RZ, R7 ;  /* 0x000000ffff0b7224 */ /* 0x000fe400078e0007 */
[----:B------:R-:W-:Y:S02]  /*1b400*/  IMAD.MOV.U32 R12, RZ, RZ, R4 ;  /* 0x000000ffff0c7224 */ /* 0x000fe400078e0004 */
[----:B------:R-:W-:Y:S01]  /*1b410*/  IMAD.MOV.U32 R13, RZ, RZ, R5 ;  /* 0x000000ffff0d7224 */ /* 0x000fe200078e0005 */
[----:B------:R-:W-:Y:S02]  /*1b420*/  PRMT R21, R20, 0x5410, R11 ;  /* 0x0000541014157816 */ /* 0x000fe4000000000b */
[----:B------:R-:W-:-:S02]  /*1b430*/  PRMT R9, R9, 0x5410, R12 ;  /* 0x0000541009097816 */ /* 0x000fc4000000000c */
[----:B------:R-:W-:Y:S01]  /*1b440*/  PRMT R42, R13, 0x7610, R42 ;  /* 0x000076100d2a7816 */ /* 0x000fe2000000002a */
[----:B------:R-:W-:Y:S06]  /*1b450*/  BRA `(.L_x_5189) ;  /* 0xfffffec800cc7947 */ /* 0x000fec000383ffff */
.L_x_4942:
[----:B-1----:R1:W2:Y:S02]  /*1b460*/  SYNCS.PHASECHK.TRANS64.TRYWAIT P1, [R18+URZ+0x22800], R11 ;  /* 0x0228000b120075a7 */ /* 0x0022a4000802017f */
[----:B--2---:R-:W-:Y:S05]  /*1b470*/  @!P1 NANOSLEEP.SYNCS 0x989680 ;  /* 0x009896800000995d */ /* 0x004fea0003900000 */
[----:B------:R-:W2:Y:S02]  /*1b480*/  @!P1 SYNCS.PHASECHK.TRANS64 P1, [R18+URZ+0x22800], R11 ;  /* 0x0228000b120095a7 */ /* 0x000ea4000802007f */
[----:B--2---:R-:W-:Y:S05]  /*1b490*/  @!P1 BRA `(.L_x_4942) ;  /* 0xfffffffc00f09947 */ /* 0x004fea000383ffff */
[----:B------:R-:W-:Y:S05]  /*1b4a0*/  BRA `(.L_x_5190) ;  /* 0xfffffecc00687947 */ /* 0x000fea000383ffff */
.L_x_4948:
[----:B0-----:R0:W3:Y:S02]  /*1b4b0*/  SYNCS.PHASECHK.TRANS64.TRYWAIT P2, [R21+URZ+0x22830], R72 ;  /* 0x02283048150075a7 */ /* 0x0010e4000804017f */
[----:B---3--:R-:W-:Y:S05]  /*1b4c0*/  @!P2 NANOSLEEP.SYNCS 0x989680 ;  /* 0x009896800000a95d */ /* 0x008fea0003900000 */
[----:B------:R-:W3:Y:S02]  /*1b4d0*/  @!P2 SYNCS.PHASECHK.TRANS64 P2, [R21+URZ+0x22830], R72 ;  /* 0x022830481500a5a7 */ /* 0x000ee4000804007f */
[----:B---3--:R-:W-:Y:S05]  /*1b4e0*/  @!P2 BRA `(.L_x_4948) ;  /* 0xfffffffc00f0a947 */ /* 0x008fea000383ffff */
[----:B------:R-:W-:Y:S05]  /*1b4f0*/  BRA `(.L_x_4947) ;  /* 0xfffffedc00147947 */ /* 0x000fea000383ffff */
.L_x_4953:
[----:B-1----:R1:W2:Y:S02]  /*1b500*/  SYNCS.PHASECHK.TRANS64.TRYWAIT P2, [R21+URZ+0x22850], R72 ;  /* 0x02285048150075a7 */ /* 0x0022a4000804017f */
[----:B--2---:R-:W-:Y:S05]  /*1b510*/  @!P2 NANOSLEEP.SYNCS 0x989680 ;  /* 0x009896800000a95d */ /* 0x004fea0003900000 */
[----:B------:R-:W2:Y:S02]  /*1b520*/  @!P2 SYNCS.PHASECHK.TRANS64 P2, [R21+URZ+0x22850], R72 ;  /* 0x022850481500a5a7 */ /* 0x000ea4000804007f */
[----:B--2---:R-:W-:Y:S05]  /*1b530*/  @!P2 BRA `(.L_x_4953) ;  /* 0xfffffffc00f0a947 */ /* 0x004fea000383ffff */
[----:B------:R-:W-:Y:S05]  /*1b540*/  BRA `(.L_x_4952) ;  /* 0xfffffef400547947 */ /* 0x000fea000383ffff */
.L_x_4958:
[----:B-1----:R1:W2:Y:S02]  /*1b550*/  SYNCS.PHASECHK.TRANS64.TRYWAIT P2, [R201+URZ+0x22830], R202 ;  /* 0x022830cac90075a7 */ /* 0x0022a4000804017f */
[----:B--2---:R-:W-:Y:S05]  /*1b560*/  @!P2 NANOSLEEP.SYNCS 0x989680 ;  /* 0x009896800000a95d */ /* 0x004fea0003900000 */
[----:B------:R-:W2:Y:S02]  /*1b570*/  @!P2 SYNCS.PHASECHK.TRANS64 P2, [R201+URZ+0x22830], R202 ;  /* 0x022830cac900a5a7 */ /* 0x000ea4000804007f */
[----:B--2---:R-:W-:Y:S05]  /*1b580*/  @!P2 BRA `(.L_x_4958) ;  /* 0xfffffffc00f0a947 */ /* 0x004fea000383ffff */
[----:B------:R-:W-:Y:S05]  /*1b590*/  BRA `(.L_x_4957) ;  /* 0xfffffef800c87947 */ /* 0x000fea000383ffff */
.L_x_4963:
[----:B-1----:R1:W2:Y:S02]  /*1b5a0*/  SYNCS.PHASECHK.TRANS64.TRYWAIT P2, [R201+URZ+0x22850], R202 ;  /* 0x022850cac90075a7 */ /* 0x0022a4000804017f */
[----:B--2---:R-:W-:Y:S05]  /*1b5b0*/  @!P2 NANOSLEEP.SYNCS 0x989680 ;  /* 0x009896800000a95d */ /* 0x004fea0003900000 */
[----:B------:R-:W2:Y:S02]  /*1b5c0*/  @!P2 SYNCS.PHASECHK.TRANS64 P2, [R201+URZ+0x22850], R202 ;  /* 0x022850cac900a5a7 */ /* 0x000ea4000804007f */
[----:B--2---:R-:W-:Y:S05]  /*1b5d0*/  @!P2 BRA `(.L_x_4963) ;  /* 0xfffffffc00f0a947 */ /* 0x004fea000383ffff */
[----:B------:R-:W-:Y:S05]  /*1b5e0*/  BRA `(.L_x_4962) ;  /* 0xffffff1c00307947 */ /* 0x000fea000383ffff */
.L_x_4969:
[----:B-1----:R1:W2:Y:S02]  /*1b5f0*/  SYNCS.PHASECHK.TRANS64.TRYWAIT P2, [R21+URZ+0x22830], R211 ;  /* 0x022830d3150075a7 */ /* 0x0022a4000804017f */
[----:B--2---:R-:W-:Y:S05]  /*1b600*/  @!P2 NANOSLEEP.SYNCS 0x989680 ;  /* 0x009896800000a95d */ /* 0x004fea0003900000 */
[----:B------:R-:W2:Y:S02]  /*1b610*/  @!P2 SYNCS.PHASECHK.TRANS64 P2, [R21+URZ+0x22830], R211 ;  /* 0x022830d31500a5a7 */ /* 0x000ea4000804007f */
[----:B--2---:R-:W-:Y:S05]  /*1b620*/  @!P2 BRA `(.L_x_4969) ;  /* 0xfffffffc00f0a947 */ /* 0x004fea000383ffff */
[----:B------:R-:W-:Y:S05]  /*1b630*/  BRA `(.L_x_4968) ;  /* 0xffffff2000687947 */ /* 0x000fea000383ffff */
.L_x_4974:
[----:B---3--:R3:W4:Y:S02]  /*1b640*/  SYNCS.PHASECHK.TRANS64.TRYWAIT P2, [R21+URZ+0x22850], R211 ;  /* 0x022850d3150075a7 */ /* 0x008724000804017f */
[----:B----4-:R-:W-:Y:S05]  /*1b650*/  @!P2 NANOSLEEP.SYNCS 0x989680 ;  /* 0x009896800000a95d */ /* 0x010fea0003900000 */
[----:B------:R-:W4:Y:S02]  /*1b660*/  @!P2 SYNCS.PHASECHK.TRANS64 P2, [R21+URZ+0x22850], R211 ;  /* 0x022850d31500a5a7 */ /* 0x000f24000804007f */
[----:B----4-:R-:W-:Y:S05]  /*1b670*/  @!P2 BRA `(.L_x_4974) ;  /* 0xfffffffc00f0a947 */ /* 0x010fea000383ffff */
[----:B------:R-:W-:Y:S05]  /*1b680*/  BRA `(.L_x_4973) ;  /* 0xffffff3800c47947 */ /* 0x000fea000383ffff */
.L_x_4989:
[----:B------:R-:W-:Y:S02]  /*1b690*/  IMAD.MOV.U32 R13, RZ, RZ, R4 ;  /* 0x000000ffff0d7224 */ /* 0x000fe400078e0004 */
[----:B------:R-:W-:Y:S02]  /*1b6a0*/  IMAD.MOV.U32 R12, RZ, RZ, RZ ;  /* 0x000000ffff0c7224 */ /* 0x000fe400078e00ff */
[----:B------:R-:W-:Y:S02]  /*1b6b0*/  IMAD.MOV.U32 R11, RZ, RZ, 0x181f ;  /* 0x0000181fff0b7424 */ /* 0x000fe400078e00ff */
[----:B------:R-:W-:-:S07]  /*1b6c0*/  IMAD.MOV.U32 R15, RZ, RZ, -0x1 ;  /* 0xffffffffff0f7424 */ /* 0x000fce00078e00ff */
[----:B01----:R-:W-:Y:S05]  /*1b6d0*/  WARPSYNC.COLLECTIVE R15, `(.L_x_5191) ;  /* 0x000000000f087348 */ /* 0x003fea0003c00000 */
[----:B------:R2:W3:Y:S02]  /*1b6e0*/  SHFL.IDX P6, R14, R13, R12, R11 ;  /* 0x0000000c0d0e7389 */ /* 0x0004e400000c000b */
[----:B0123--:R-:W-:Y:S01]  /*1b6f0*/  ENDCOLLECTIVE ;  /* 0x000000000000791b */ /* 0x00ffe20003800000 */
.L_x_5191:
[----:B------:R-:W-:Y:S02]  /*1b700*/  IMAD.MOV.U32 R13, RZ, RZ, R3 ;  /* 0x000000ffff0d7224 */ /* 0x000fe400078e0003 */
[----:B------:R-:W-:-:S07]  /*1b710*/  IMAD.MOV.U32 R0, RZ, RZ, R14 ;  /* 0x000000ffff007224 */ /* 0x000fce00078e000e */
[----:B------:R-:W-:Y:S05]  /*1b720*/  WARPSYNC.COLLECTIVE R15, `(.L_x_5192) ;  /* 0x000000000f087348 */ /* 0x000fea0003c00000 */
[----:B------:R0:W1:Y:S02]  /*1b730*/  SHFL.IDX P6, R14, R13, R12, R11 ;  /* 0x0000000c0d0e7389 */ /* 0x00006400000c000b */
[----:B01----:R-:W-:Y:S01]  /*1b740*/  ENDCOLLECTIVE ;  /* 0x000000000000791b */ /* 0x003fe20003800000 */
.L_x_5192:
[----:B------:R-:W-:Y:S05]  /*1b750*/  BRA `(.L_x_5193) ;  /* 0xffffff6c00c87947 */ /* 0x000fea000383ffff */
.L_x_4992:
        /* <DEDUP_REMOVED lines=8> */
.L_x_5195:
[----:B------:R-:W-:Y:S05]  /*1b7e0*/  BSYNC B1 ;  /* 0x0000000000017941 */ /* 0x000fea0003800000 */
.L_x_5194:
        /* <DEDUP_REMOVED lines=8> */
.L_x_5196:
[----:B------:R-:W-:Y:S05]  /*1b870*/  BRA `(.L_x_5197) ;  /* 0xffffff6c00fc7947 */ /* 0x000fea000383ffff */
.L_x_4995:
        /* <DEDUP_REMOVED lines=8> */
.L_x_5199:
[----:B------:R-:W-:Y:S05]  /*1b900*/  BSYNC B1 ;  /* 0x0000000000017941 */ /* 0x000fea0003800000 */
.L_x_5198:
        /* <DEDUP_REMOVED lines=8> */
.L_x_5200:
[----:B------:R-:W-:Y:S05]  /*1b990*/  BRA `(.L_x_5201) ;  /* 0xffffff70002c7947 */ /* 0x000fea000383ffff */
.L_x_4998:
        /* <DEDUP_REMOVED lines=8> */
.L_x_5203:
[----:B------:R-:W-:Y:S05]  /*1ba20*/  BSYNC B1 ;  /* 0x0000000000017941 */ /* 0x000fea0003800000 */
.L_x_5202:
        /* <DEDUP_REMOVED lines=8> */
.L_x_5204:
[----:B------:R-:W-:Y:S05]  /*1bab0*/  BRA `(.L_x_5205) ;  /* 0xffffff70005c7947 */ /* 0x000fea000383ffff */
.L_x_5015:
[----:B------:R-:W2:Y:S01]  /*1bac0*/  S2R R9, SR_TID.X ;  /* 0x0000000000097919 */ /* 0x000ea20000002100 */
[----:B------:R-:W-:Y:S01]  /*1bad0*/  BSSY B1, `(.L_x_5206) ;  /* 0x000000a000017945 */ /* 0x000fe20003800000 */
[----:B------:R-:W-:Y:S02]  /*1bae0*/  IMAD.MOV.U32 R12, RZ, RZ, RZ ;  /* 0x000000ffff0c7224 */ /* 0x000fe400078e00ff */
[----:B-1----:R-:W-:Y:S02]  /*1baf0*/  IMAD.MOV.U32 R11, RZ, RZ, 0x1f ;  /* 0x0000001fff0b7424 */ /* 0x002fe400078e00ff */
[----:B------:R-:W-:Y:S01]  /*1bb00*/  IMAD.MOV.U32 R15, RZ, RZ, -0x1 ;  /* 0xffffffffff0f7424 */ /* 0x000fe200078e00ff */
[----:B--2---:R-:W-:-:S04]  /*1bb10*/  SHF.R.U32.HI R9, RZ, 0x5, R9 ;  /* 0x00000005ff097819 */ /* 0x004fc80000011609 */
[----:B------:R-:W-:-:S05]  /*1bb20*/  LOP3.LUT R9, R9, 0x3, RZ, 0xc0, !PT ;  /* 0x0000000309097812 */ /* 0x000fca00078ec0ff */
[----:B------:R-:W-:-:S07]  /*1bb30*/  IMAD.MOV.U32 R13, RZ, RZ, R9 ;  /* 0x000000ffff0d7224 */ /* 0x000fce00078e0009 */
[----:B0-----:R-:W-:Y:S05]  /*1bb40*/  WARPSYNC.COLLECTIVE R15, `(.L_x_5207) ;  /* 0x000000000f087348 */ /* 0x001fea0003c00000 */
[----:B0-----:R0:W1:Y:S02]  /*1bb50*/  SHFL.IDX P6, R14, R13, R12, R11 ;  /* 0x0000000c0d0e7389 */ /* 0x00106400000c000b */
[----:B01----:R-:W-:Y:S01]  /*1bb60*/  ENDCOLLECTIVE ;  /* 0x000000000000791b */ /* 0x003fe20003800000 */
.L_x_5207:
[----:B------:R-:W-:Y:S05]  /*1bb70*/  BSYNC B1 ;  /* 0x0000000000017941 */ /* 0x000fea0003800000 */
.L_x_5206:
[----:B------:R-:W-:Y:S05]  /*1bb80*/  BRA `(.L_x_5208) ;  /* 0xffffff8400e47947 */ /* 0x000fea000383ffff */
.L_x_5017:
[----:B------:R-:W-:Y:S01]  /*1bb90*/  BSSY B1, `(.L_x_5209) ;  /* 0x0000006000017945 */ /* 0x000fe20003800000 */
[----:B------:R-:W-:-:S07]  /*1bba0*/  IMAD.MOV.U32 R15, RZ, RZ, -0x1 ;  /* 0xffffffffff0f7424 */ /* 0x000fce00078e00ff */
[----:B01----:R-:W-:Y:S05]  /*1bbb0*/  WARPSYNC.COLLECTIVE R15, `(.L_x_5210) ;  /* 0x000000000f0c7348 */ /* 0x003fea0003c00000 */
[----:B------:R-:W-:Y:S02]  /*1bbc0*/  ELECT P6, UR62, PT ;  /* 0x00000000003e782f */ /* 0x000fe400038c0000 */
[----:B------:R-:W-:Y:S01]  /*1bbd0*/  MOV R14, UR62 ;  /* 0x0000003e000e7c02 */ /* 0x000fe20008000f00 */
[----:B01----:R-:W-:Y:S10]  /*1bbe0*/  ENDCOLLECTIVE ;  /* 0x000000000000791b */ /* 0x003ff40003800000 */
.L_x_5210:
[----:B------:R-:W-:Y:S05]  /*1bbf0*/  BSYNC B1 ;  /* 0x0000000000017941 */ /* 0x000fea0003800000 */
.L_x_5209:
[----:B------:R-:W-:Y:S05]  /*1bc00*/  BRA `(.L_x_5016) ;  /* 0xffffff8400dc7947 */ /* 0x000fea000383ffff */
.L_x_5019:
[----:B0-----:R-:W2:Y:S02]  /*1bc10*/  LDL R5, [R1+0x8] ;  /* 0x0000080001057983 */ /* 0x001ea40000100800 */
[----:B--2---:R0:W2:Y:S02]  /*1bc20*/  SYNCS.PHASECHK.TRANS64.TRYWAIT P0, [R5+URZ+0x22820], R4 ;  /* 0x02282004050075a7 */ /* 0x0040a4000800017f */
[----:B--2---:R-:W-:Y:S05]  /*1bc30*/  @!P0 NANOSLEEP.SYNCS 0x989680 ;  /* 0x009896800000895d */ /* 0x004fea0003900000 */
[----:B------:R-:W2:Y:S02]  /*1bc40*/  @!P0 SYNCS.PHASECHK.TRANS64 P0, [R5+URZ+0x22820], R4 ;  /* 0x02282004050085a7 */ /* 0x000ea4000800007f */
[----:B--2---:R-:W-:Y:S05]  /*1bc50*/  @!P0 BRA `(.L_x_5019) ;  /* 0xfffffffc00ec8947 */ /* 0x004fea000383ffff */
[----:B------:R-:W-:Y:S05]  /*1bc60*/  BRA `(.L_x_5211) ;  /* 0xffffff8400ec7947 */ /* 0x000fea000383ffff */
.L_x_5023:
[----:B0-----:R0:W2:Y:S02]  /*1bc70*/  SYNCS.PHASECHK.TRANS64.TRYWAIT P0, [R4+URZ+0x228a0], R9 ;  /* 0x0228a009040075a7 */ /* 0x0010a4000800017f */
[----:B--2---:R-:W-:Y:S05]  /*1bc80*/  @!P0 NANOSLEEP.SYNCS 0x989680 ;  /* 0x009896800000895d */ /* 0x004fea0003900000 */
[----:B------:R-:W2:Y:S02]  /*1bc90*/  @!P0 SYNCS.PHASECHK.TRANS64 P0, [R4+URZ+0x228a0], R9 ;  /* 0x0228a009040085a7 */ /* 0x000ea4000800007f */
[----:B--2---:R-:W-:Y:S05]  /*1bca0*/  @!P0 BRA `(.L_x_5023) ;  /* 0xfffffffc00f08947 */ /* 0x004fea000383ffff */
[----:B------:R-:W-:Y:S05]  /*1bcb0*/  BRA `(.L_x_5212) ;  /* 0xffffff8800107947 */ /* 0x000fea000383ffff */
.L_x_5028:
[----:B-1----:R1:W2:Y:S02]  /*1bcc0*/  SYNCS.PHASECHK.TRANS64.TRYWAIT P0, [R4+URZ+0x228c0], R9 ;  /* 0x0228c009040075a7 */ /* 0x0022a4000800017f */
[----:B--2---:R-:W-:Y:S05]  /*1bcd0*/  @!P0 NANOSLEEP.SYNCS 0x989680 ;  /* 0x009896800000895d */ /* 0x004fea0003900000 */
[----:B------:R-:W2:Y:S02]  /*1bce0*/  @!P0 SYNCS.PHASECHK.TRANS64 P0, [R4+URZ+0x228c0], R9 ;  /* 0x0228c009040085a7 */ /* 0x000ea4000800007f */
[----:B--2---:R-:W-:Y:S05]  /*1bcf0*/  @!P0 BRA `(.L_x_5028) ;  /* 0xfffffffc00f08947 */ /* 0x004fea000383ffff */
[----:B------:R-:W-:Y:S05]  /*1bd00*/  BRA `(.L_x_5213) ;  /* 0xffffff8800947947 */ /* 0x000fea000383ffff */
.L_x_5038:
[----:B0-----:R0:W2:Y:S02]  /*1bd10*/  SYNCS.PHASECHK.TRANS64.TRYWAIT P1, [R5+URZ+0x228a0], R6 ;  /* 0x0228a006050075a7 */ /* 0x0010a4000802017f */
[----:B--2---:R-:W-:Y:S05]  /*1bd20*/  @!P1 NANOSLEEP.SYNCS 0x989680 ;  /* 0x009896800000995d */ /* 0x004fea0003900000 */
[----:B------:R-:W2:Y:S02]  /*1bd30*/  @!P1 SYNCS.PHASECHK.TRANS64 P1, [R5+URZ+0x228a0], R6 ;  /* 0x0228a006050095a7 */ /* 0x000ea4000802007f */
[----:B--2---:R-:W-:Y:S05]  /*1bd40*/  @!P1 BRA `(.L_x_5038) ;  /* 0xfffffffc00f09947 */ /* 0x004fea000383ffff */
[----:B------:R-:W-:Y:S05]  /*1bd50*/  BRA `(.L_x_5214) ;  /* 0xffffff90002c7947 */ /* 0x000fea000383ffff */
.L_x_5043:
[----:B-1----:R1:W2:Y:S02]  /*1bd60*/  SYNCS.PHASECHK.TRANS64.TRYWAIT P1, [R5+URZ+0x228c0], R6 ;  /* 0x0228c006050075a7 */ /* 0x0022a4000802017f */
[----:B--2---:R-:W-:Y:S05]  /*1bd70*/  @!P1 NANOSLEEP.SYNCS 0x989680 ;  /* 0x009896800000995d */ /* 0x004fea0003900000 */
[----:B------:R-:W2:Y:S02]  /*1bd80*/  @!P1 SYNCS.PHASECHK.TRANS64 P1, [R5+URZ+0x228c0], R6 ;  /* 0x0228c006050095a7 */ /* 0x000ea4000802007f */
[----:B--2---:R-:W-:Y:S05]  /*1bd90*/  @!P1 BRA `(.L_x_5043) ;  /* 0xfffffffc00f09947 */ /* 0x004fea000383ffff */
[----:B------:R-:W-:Y:S05]  /*1bda0*/  BRA `(.L_x_5215) ;  /* 0xffffff9000ac7947 */ /* 0x000fea000383ffff */
.L_x_5059:
        /* <DEDUP_REMOVED lines=11> */
.L_x_5217:
[----:B------:R-:W-:Y:S05]  /*1be60*/  BSYNC B0 ;  /* 0x0000000000007941 */ /* 0x000fea0003800000 */
.L_x_5216:
[----:B------:R-:W-:Y:S05]  /*1be70*/  BRA `(.L_x_5218) ;  /* 0xffffff9c00cc7947 */ /* 0x000fea000383ffff */
.L_x_5061:
[----:B------:R-:W-:Y:S01]  /*1be80*/  BSSY B0, `(.L_x_5219) ;  /* 0x0000006000007945 */ /* 0x000fe20003800000 */
[----:B------:R-:W-:-:S07]  /*1be90*/  IMAD.MOV.U32 R15, RZ, RZ, -0x1 ;  /* 0xffffffffff0f7424 */ /* 0x000fce00078e00ff */
[----:B01----:R-:W-:Y:S05]  /*1bea0*/  WARPSYNC.COLLECTIVE R15, `(.L_x_5220) ;  /* 0x000000000f0c7348 */ /* 0x003fea0003c00000 */
[----:B------:R-:W-:Y:S02]  /*1beb0*/  ELECT P6, UR62, PT ;  /* 0x00000000003e782f */ /* 0x000fe400038c0000 */
[----:B------:R-:W-:Y:S01]  /*1bec0*/  MOV R14, UR62 ;  /* 0x0000003e000e7c02 */ /* 0x000fe20008000f00 */
[----:B01----:R-:W-:Y:S10]  /*1bed0*/  ENDCOLLECTIVE ;  /* 0x000000000000791b */ /* 0x003ff40003800000 */
.L_x_5220:
[----:B------:R-:W-:Y:S05]  /*1bee0*/  BSYNC B0 ;  /* 0x0000000000007941 */ /* 0x000fea0003800000 */
.L_x_5219:
[----:B------:R-:W-:Y:S05]  /*1bef0*/  BRA `(.L_x_5221) ;  /* 0xffffff9c00dc7947 */ /* 0x000fea000383ffff */
.L_x_5063:
[----:B0-----:R0:W2:Y:S02]  /*1bf00*/  SYNCS.PHASECHK.TRANS64.TRYWAIT P0, [R0+URZ+0x22840], R2 ;  /* 0x02284002000075a7 */ /* 0x0010a4000800017f */
[----:B--2---:R-:W-:Y:S05]  /*1bf10*/  @!P0 NANOSLEEP.SYNCS 0x989680 ;  /* 0x009896800000895d */ /* 0x004fea0003900000 */
[----:B------:R-:W2:Y:S02]  /*1bf20*/  @!P0 SYNCS.PHASECHK.TRANS64 P0, [R0+URZ+0x22840], R2 ;  /* 0x02284002000085a7 */ /* 0x000ea4000800007f */
[----:B--2---:R-:W-:Y:S05]  /*1bf30*/  @!P0 BRA `(.L_x_5063) ;  /* 0xfffffffc00f08947 */ /* 0x004fea000383ffff */
[----:B------:R-:W-:Y:S05]  /*1bf40*/  BRA `(.L_x_5222) ;  /* 0xffffffa000487947 */ /* 0x000fea000383ffff */
.L_x_5067:
[----:B------:R-:W2:Y:S01]  /*1bf50*/  LDL.LU R11, [R1+0x3c] ;  /* 0x00003c00010b7983 */ /* 0x000ea20000300800 */
[----:B------:R-:W-:Y:S02]  /*1bf60*/  IMAD.MOV.U32 R13, RZ, RZ, R0 ;  /* 0x000000ffff0d7224 */ /* 0x000fe400078e0000 */
[----:B------:R-:W-:Y:S02]  /*1bf70*/  IMAD.MOV.U32 R12, RZ, RZ, RZ ;  /* 0x000000ffff0c7224 */ /* 0x000fe400078e00ff */
[----:B------:R-:W-:Y:S02]  /*1bf80*/  IMAD.MOV.U32 R15, RZ, RZ, -0x1 ;  /* 0xffffffffff0f7424 */ /* 0x000fe400078e00ff */
[----:B------:R-:W-:Y:S02]  /*1bf90*/  IMAD R17, R17, 0x80, R8 ;  /* 0x0000008011117824 */ /* 0x000fe400078e0208 */
[----:B--2---:R-:W-:Y:S02]  /*1bfa0*/  IMAD R2, R11, R7, RZ ;  /* 0x000000070b027224 */ /* 0x004fe400078e02ff */
[----:B------:R-:W-:-:S03]  /*1bfb0*/  IMAD.MOV.U32 R11, RZ, RZ, 0x181f ;  /* 0x0000181fff0b7424 */ /* 0x000fc600078e00ff */
[----:B------:R-:W-:-:S13]  /*1bfc0*/  ISETP.GE.AND P1, PT, R17, R2, PT ;  /* 0x000000021100720c */ /* 0x000fda0003f26270 */
[----:B-----5:R-:W-:Y:S05]  /*1bfd0*/  WARPSYNC.COLLECTIVE R15, `(.L_x_5223) ;  /* 0x000000000f087348 */ /* 0x020fea0003c00000 */
[----:B------:R0:W1:Y:S02]  /*1bfe0*/  SHFL.IDX P6, R14, R13, R12, R11 ;  /* 0x0000000c0d0e7389 */ /* 0x00006400000c000b */
[----:B01---5:R-:W-:Y:S01]  /*1bff0*/  ENDCOLLECTIVE ;  /* 0x000000000000791b */ /* 0x023fe20003800000 */
.L_x_5223:
[----:B------:R-:W-:Y:S02]  /*1c000*/  IMAD.MOV.U32 R13, RZ, RZ, R3 ;  /* 0x000000ffff0d7224 */ /* 0x000fe400078e0003 */
[----:B------:R-:W-:-:S07]  /*1c010*/  IMAD.MOV.U32 R4, RZ, RZ, R14 ;  /* 0x000000ffff047224 */ /* 0x000fce00078e000e */
[----:B------:R-:W-:Y:S05]  /*1c020*/  WARPSYNC.COLLECTIVE R15, `(.L_x_5224) ;  /* 0x000000000f087348 */ /* 0x000fea0003c00000 */
[----:B------:R0:W1:Y:S02]  /*1c030*/  SHFL.IDX P6, R14, R13, R12, R11 ;  /* 0x0000000c0d0e7389 */ /* 0x00006400000c000b */
[----:B01----:R-:W-:Y:S01]  /*1c040*/  ENDCOLLECTIVE ;  /* 0x000000000000791b */ /* 0x003fe20003800000 */
.L_x_5224:
[----:B------:R-:W-:Y:S02]  /*1c050*/  IMAD.MOV.U32 R13, RZ, RZ, R0 ;  /* 0x000000ffff0d7224 */ /* 0x000fe400078e0000 */
[----:B------:R-:W-:Y:S02]  /*1c060*/  IMAD.MOV.U32 R12, RZ, RZ, 0x1 ;  /* 0x00000001ff0c7424 */ /* 0x000fe400078e00ff */
[----:B------:R-:W-:-:S07]  /*1c070*/  IMAD.MOV.U32 R5, RZ, RZ, R14 ;  /* 0x000000ffff057224 */ /* 0x000fce00078e000e */
[----:B------:R-:W-:Y:S05]  /*1c080*/  WARPSYNC.COLLECTIVE R15, `(.L_x_5225) ;  /* 0x000000000f087348 */ /* 0x000fea0003c00000 */
[----:B------:R0:W1:Y:S02]  /*1c090*/  SHFL.IDX P6, R14, R13, R12, R11 ;  /* 0x0000000c0d0e7389 */ /* 0x00006400000c000b */
[----:B01----:R-:W-:Y:S01]  /*1c0a0*/  ENDCOLLECTIVE ;  /* 0x000000000000791b */ /* 0x003fe20003800000 */
.L_x_5225:
        /* <DEDUP_REMOVED lines=10> */
.L_x_5226:
        /* <DEDUP_REMOVED lines=8> */
[----:B------:R-:W-:-:S12]  /*1c1d0*/  IMAD.MOV.U32 R4, RZ, RZ, R14 ;  /* 0x000000ffff047224 */ /* 0x000fd800078e000e */
[----:B------:R-:W-:Y:S05]  /*1c1e0*/  WARPSYNC.COLLECTIVE R15, `(.L_x_5227) ;  /* 0x000000000f087348 */ /* 0x000fea0003c00000 */
[----:B------:R0:W1:Y:S02]  /*1c1f0*/  SHFL.IDX P6, R14, R13, R12, R11 ;  /* 0x0000000c0d0e7389 */ /* 0x00006400000c000b */
[----:B01----:R-:W-:Y:S01]  /*1c200*/  ENDCOLLECTIVE ;  /* 0x000000000000791b */ /* 0x003fe20003800000 */
.L_x_5227:
[----:B------:R-:W-:-:S05]  /*1c210*/  @!P1 LEA R5, P2, R10, R4, 0x1 ;  /* 0x000000040a059211 */ /* 0x000fca00078408ff */
[----:B------:R-:W-:Y:S02]  /*1c220*/  @!P1 IMAD.X R4, RZ, RZ, R6, P2 ;  /* 0x000000ffff049224 */ /* 0x000fe400010e0606 */
[----:B------:R-:W-:-:S03]  /*1c230*/  IMAD.MOV.U32 R13, RZ, RZ, R3 ;  /* 0x000000ffff0d7224 */ /* 0x000fc600078e0003 */
[----:B------:R-:W-:-:S04]  /*1c240*/  @!P1 LOP3.LUT R5, R5, R4, RZ, 0x3c, !PT ;  /* 0x0000000405059212 */ /* 0x000fc800078e3cff */
[----:B------:R-:W-:Y:S01]  /*1c250*/  @!P1 LOP3.LUT R4, R5, R4, RZ, 0x3c, !PT ;  /* 0x0000000405049212 */ /* 0x000fe200078e3cff */
[----:B------:R-:W-:-:S07]  /*1c260*/  IMAD.MOV.U32 R6, RZ, RZ, R14 ;  /* 0x000000ffff067224 */ /* 0x000fce00078e000e */
[----:B------:R-:W-:Y:S05]  /*1c270*/  WARPSYNC.COLLECTIVE R15, `(.L_x_5228) ;  /* 0x000000000f087348 */ /* 0x000fea0003c00000 */
[----:B------:R0:W1:Y:S02]  /*1c280*/  SHFL.IDX P6, R14, R13, R12, R11 ;  /* 0x0000000c0d0e7389 */ /* 0x00006400000c000b */
[----:B01----:R-:W-:Y:S01]  /*1c290*/  ENDCOLLECTIVE ;  /* 0x000000000000791b */ /* 0x003fe20003800000 */
.L_x_5228:
        /* <DEDUP_REMOVED lines=8> */
[----:B------:R-:W-:Y:S01]  /*1c320*/  ISETP.GE.AND P1, PT, R4, R2, PT ;  /* 0x000000020400720c */ /* 0x000fe20003f26270 */
[----:B------:R-:W-:-:S12]  /*1c330*/  IMAD.MOV.U32 R4, RZ, RZ, R14 ;  /* 0x000000ffff047224 */ /* 0x000fd800078e000e */
[----:B------:R-:W-:Y:S05]  /*1c340*/  WARPSYNC.COLLECTIVE R15, `(.L_x_5229) ;  /* 0x000000000f087348 */ /* 0x000fea0003c00000 */
[----:B------:R0:W1:Y:S02]  /*1c350*/  SHFL.IDX P6, R14, R13, R12, R11 ;  /* 0x0000000c0d0e7389 */ /* 0x00006400000c000b */
[----:B01----:R-:W-:Y:S01]  /*1c360*/  ENDCOLLECTIVE ;  /* 0x000000000000791b */ /* 0x003fe20003800000 */
.L_x_5229:
[----:B------:R-:W-:Y:S01]  /*1c370*/  @!P1 LEA R5, P2, R10, R4, 0x1 ;  /* 0x000000040a059211 */ /* 0x000fe200078408ff */
[----:B------:R-:W-:-:S04]  /*1c380*/  IMAD.MOV.U32 R13, RZ, RZ, R3 ;  /* 0x000000ffff0d7224 */ /* 0x000fc800078e0003 */
[----:B------:R-:W-:-:S05]  /*1c390*/  @!P1 IMAD.X R4, RZ, RZ, R6, P2 ;  /* 0x000000ffff049224 */ /* 0x000fca00010e0606 */
[----:B------:R-:W-:Y:S01]  /*1c3a0*/  @!P1 LOP3.LUT R5, R5, R4, RZ, 0x3c, !PT ;  /* 0x0000000405059212 */ /* 0x000fe200078e3cff */
[----:B------:R-:W-:-:S03]  /*1c3b0*/  IMAD.MOV.U32 R6, RZ, RZ, R14 ;  /* 0x000000ffff067224 */ /* 0x000fc600078e000e */
[----:B------:R-:W-:-:S07]  /*1c3c0*/  @!P1 LOP3.LUT R4, R5, R4, RZ, 0x3c, !PT ;  /* 0x0000000405049212 */ /* 0x000fce00078e3cff */
[----:B------:R-:W-:Y:S05]  /*1c3d0*/  WARPSYNC.COLLECTIVE R15, `(.L_x_5230) ;  /* 0x000000000f087348 */ /* 0x000fea0003c00000 */
[----:B------:R0:W1:Y:S02]  /*1c3e0*/  SHFL.IDX P6, R14, R13, R12, R11 ;  /* 0x0000000c0d0e7389 */ /* 0x00006400000c000b */
[----:B01----:R-:W-:Y:S01]  /*1c3f0*/  ENDCOLLECTIVE ;  /* 0x000000000000791b */ /* 0x003fe20003800000 */
.L_x_5230:
        /* <DEDUP_REMOVED lines=13> */
.L_x_5231:
        /* <DEDUP_REMOVED lines=9> */
.L_x_5232:
        /* <DEDUP_REMOVED lines=13> */
.L_x_5233:
        /* <DEDUP_REMOVED lines=9> */
.L_x_5234:
        /* <DEDUP_REMOVED lines=13> */
.L_x_5235:
        /* <DEDUP_REMOVED lines=9> */
.L_x_5236:
[----:B------:R-:W-:-:S05]  /*1c820*/  @!P1 LOP3.LUT R5, R5, R4, RZ, 0x3c, !PT ;  /* 0x0000000405059212 */ /* 0x000fca00078e3cff */
[----:B------:R-:W-:Y:S01]  /*1c830*/  @!PT LDS RZ, [RZ] ;  /* 0x00000000fffff984 */ /* 0x000fe20000000800 */
[----:B------:R-:W-:Y:S01]  /*1c840*/  @!PT LDS RZ, [RZ] ;  /* 0x00000000fffff984 */ /* 0x000fe20000000800 */
[----:B------:R-:W-:Y:S01]  /*1c850*/  @!PT LDS RZ, [RZ] ;  /* 0x00000000fffff984 */ /* 0x000fe20000000800 */
[----:B------:R0:W-:Y:S01]  /*1c860*/  @!P1 LDGSTS.E.BYPASS.LTC128B.128 [R9+0x1ac00], desc[UR40][R4.64], !P0 ;  /* 0x1ac0000004099fae */ /* 0x0001e2000c101d68 */
[----:B------:R-:W-:Y:S02]  /*1c870*/  IMAD.MOV.U32 R13, RZ, RZ, R0 ;  /* 0x000000ffff0d7224 */ /* 0x000fe400078e0000 */
[----:B------:R-:W-:Y:S02]  /*1c880*/  IMAD.MOV.U32 R12, RZ, RZ, 0x7 ;  /* 0x00000007ff0c7424 */ /* 0x000fe400078e00ff */
[----:B0-----:R-:W-:Y:S02]  /*1c890*/  VIADD R5, R17, 0x60 ;  /* 0x0000006011057836 */ /* 0x001fe40000000000 */
[----:B------:R-:W-:-:S03]  /*1c8a0*/  IMAD.MOV.U32 R4, RZ, RZ, R14 ;  /* 0x000000ffff047224 */ /* 0x000fc600078e000e */
[----:B------:R-:W-:-:S13]  /*1c8b0*/  ISETP.GE.AND P1, PT, R5, R2, PT ;  /* 0x000000020500720c */ /* 0x000fda0003f26270 */
[----:B------:R-:W-:Y:S05]  /*1c8c0*/  WARPSYNC.COLLECTIVE R15, `(.L_x_5237) ;  /* 0x000000000f087348 */ /* 0x000fea0003c00000 */
[----:B------:R0:W1:Y:S02]  /*1c8d0*/  SHFL.IDX P6, R14, R13, R12, R11 ;  /* 0x0000000c0d0e7389 */ /* 0x00006400000c000b */
[----:B01----:R-:W-:Y:S01]  /*1c8e0*/  ENDCOLLECTIVE ;  /* 0x000000000000791b */ /* 0x003fe20003800000 */
.L_x_5237:
        /* <DEDUP_REMOVED lines=9> */
.L_x_5238:
[----:B------:R-:W-:-:S05]  /*1c980*/  @!P1 LOP3.LUT R5, R5, R4, RZ, 0x3c, !PT ;  /* 0x0000000405059212 */ /* 0x000fca00078e3cff */
[----:B------:R-:W-:Y:S01]  /*1c990*/  @!PT LDS RZ, [RZ] ;  /* 0x00000000fffff984 */ /* 0x000fe20000000800 */
[----:B------:R-:W-:Y:S01]  /*1c9a0*/  @!PT LDS RZ, [RZ] ;  /* 0x00000000fffff984 */ /* 0x000fe20000000800 */
[----:B------:R-:W-:Y:S01]  /*1c9b0*/  @!PT LDS RZ, [RZ] ;  /* 0x00000000fffff984 */ /* 0x000fe20000000800 */
[----:B------:R1:W-:Y:S01]  /*1c9c0*/  @!P1 LDGSTS.E.BYPASS.LTC128B.128 [R9+0x1b400], desc[UR40][R4.64], !P0 ;  /* 0x1b40000004099fae */ /* 0x0003e2000c101d68 */
[----:B------:R-:W-:Y:S01]  /*1c9d0*/  IMAD.MOV.U32 R3, RZ, RZ, R14 ;  /* 0x000000ffff037224 */ /* 0x000fe200078e000e */
[----:B------:R-:W-:Y:S06]  /*1c9e0*/  BRA `(.L_x_5239) ;  /* 0xffffffa000f87947 */ /* 0x000fec000383ffff */
.L_x_5070:
[----:B--2---:R-:W2:Y:S02]  /*1c9f0*/  LDL R2, [R1+0x8] ;  /* 0x0000080001027983 */ /* 0x004ea40000100800 */
[----:B--2---:R2:W3:Y:S02]  /*1ca00*/  SYNCS.PHASECHK.TRANS64.TRYWAIT P0, [R2+URZ+0x22820], R0 ;  /* 0x02282000020075a7 */ /* 0x0044e4000800017f */
[----:B---3--:R-:W-:Y:S05]  /*1ca10*/  @!P0 NANOSLEEP.SYNCS 0x989680 ;  /* 0x009896800000895d */ /* 0x008fea0003900000 */
[----:B------:R-:W3:Y:S02]  /*1ca20*/  @!P0 SYNCS.PHASECHK.TRANS64 P0, [R2+URZ+0x22820], R0 ;  /* 0x02282000020085a7 */ /* 0x000ee4000800007f */
[----:B---3--:R-:W-:Y:S05]  /*1ca30*/  @!P0 BRA `(.L_x_5070) ;  /* 0xfffffffc00ec8947 */ /* 0x008fea000383ffff */
[----:B------:R-:W-:Y:S05]  /*1ca40*/  BRA `(.L_x_5240) ;  /* 0xffffffa400587947 */ /* 0x000fea000383ffff */
.L_x_5074:
[----:B0-----:R0:W1:Y:S02]  /*1ca50*/  SYNCS.PHASECHK.TRANS64.TRYWAIT P0, [R2+URZ+0x22860], R0 ;  /* 0x02286000020075a7 */ /* 0x001064000800017f */
[----:B-1----:R-:W-:Y:S05]  /*1ca60*/  @!P0 NANOSLEEP.SYNCS 0x989680 ;  /* 0x009896800000895d */ /* 0x002fea0003900000 */
[----:B------:R-:W1:Y:S02]  /*1ca70*/  @!P0 SYNCS.PHASECHK.TRANS64 P0, [R2+URZ+0x22860], R0 ;  /* 0x02286000020085a7 */ /* 0x000e64000800007f */
[----:B-1----:R-:W-:Y:S05]  /*1ca80*/  @!P0 BRA `(.L_x_5074) ;  /* 0xfffffffc00f08947 */ /* 0x002fea000383ffff */
[----:B------:R-:W-:Y:S05]  /*1ca90*/  BRA `(.L_x_5241) ;  /* 0xffffffa400847947 */ /* 0x000fea000383ffff */
.L_x_5089:
[----:B-1----:R1:W2:Y:S02]  /*1caa0*/  SYNCS.PHASECHK.TRANS64.TRYWAIT P0, [R2+URZ+0x22840], R6 ;  /* 0x02284006020075a7 */ /* 0x0022a4000800017f */
[----:B--2---:R-:W-:Y:S05]  /*1cab0*/  @!P0 NANOSLEEP.SYNCS 0x989680 ;  /* 0x009896800000895d */ /* 0x004fea0003900000 */
[----:B------:R-:W2:Y:S02]  /*1cac0*/  @!P0 SYNCS.PHASECHK.TRANS64 P0, [R2+URZ+0x22840], R6 ;  /* 0x02284006020085a7 */ /* 0x000ea4000800007f */
[----:B--2---:R-:W-:Y:S05]  /*1cad0*/  @!P0 BRA `(.L_x_5089) ;  /* 0xfffffffc00f08947 */ /* 0x004fea000383ffff */
[----:B------:R-:W-:Y:S05]  /*1cae0*/  BRA `(.L_x_5242) ;  /* 0xffffffac00ac7947 */ /* 0x000fea000383ffff */
.L_x_5094:
[----:B0-----:R0:W2:Y:S02]  /*1caf0*/  SYNCS.PHASECHK.TRANS64.TRYWAIT P0, [R2+URZ+0x22860], R6 ;  /* 0x02286006020075a7 */ /* 0x0010a4000800017f */
[----:B--2---:R-:W-:Y:S05]  /*1cb00*/  @!P0 NANOSLEEP.SYNCS 0x989680 ;  /* 0x009896800000895d */ /* 0x004fea0003900000 */
[----:B------:R-:W2:Y:S02]  /*1cb10*/  @!P0 SYNCS.PHASECHK.TRANS64 P0, [R2+URZ+0x22860], R6 ;  /* 0x02286006020085a7 */ /* 0x000ea4000800007f */
[----:B--2---:R-:W-:Y:S05]  /*1cb20*/  @!P0 BRA `(.L_x_5094) ;  /* 0xfffffffc00f08947 */ /* 0x004fea000383ffff */
[----:B------:R-:W-:Y:S05]  /*1cb30*/  BRA `(.L_x_5243) ;  /* 0xffffffb000347947 */ /* 0x000fea000383ffff */
.L_x_5105:
[----:B0-----:R0:W1:Y:S02]  /*1cb40*/  SYNCS.PHASECHK.TRANS64.TRYWAIT P0, [R3+URZ+0x22840], R2 ;  /* 0x02284002030075a7 */ /* 0x001064000800017f */
[----:B-1----:R-:W-:Y:S05]  /*1cb50*/  @!P0 NANOSLEEP.SYNCS 0x989680 ;  /* 0x009896800000895d */ /* 0x002fea0003900000 */
[----:B------:R-:W1:Y:S02]  /*1cb60*/  @!P0 SYNCS.PHASECHK.TRANS64 P0, [R3+URZ+0x22840], R2 ;  /* 0x02284002030085a7 */ /* 0x000e64000800007f */
[----:B-1----:R-:W-:Y:S05]  /*1cb70*/  @!P0 BRA `(.L_x_5105) ;  /* 0xfffffffc00f08947 */ /* 0x002fea000383ffff */
[----:B------:R-:W-:Y:S05]  /*1cb80*/  BRA `(.L_x_5244) ;  /* 0xffffffb8003c7947 */ /* 0x000fea000383ffff */
.L_x_5110:
[----:B-1----:R1:W2:Y:S02]  /*1cb90*/  SYNCS.PHASECHK.TRANS64.TRYWAIT P0, [R3+URZ+0x22860], R2 ;  /* 0x02286002030075a7 */ /* 0x0022a4000800017f */
[----:B--2---:R-:W-:Y:S05]  /*1cba0*/  @!P0 NANOSLEEP.SYNCS 0x989680 ;  /* 0x009896800000895d */ /* 0x004fea0003900000 */
[----:B------:R-:W2:Y:S02]  /*1cbb0*/  @!P0 SYNCS.PHASECHK.TRANS64 P0, [R3+URZ+0x22860], R2 ;  /* 0x02286002030085a7 */ /* 0x000ea4000800007f */
[----:B--2---:R-:W-:Y:S05]  /*1cbc0*/  @!P0 BRA `(.L_x_5110) ;  /* 0xfffffffc00f08947 */ /* 0x004fea000383ffff */
[----:B------:R-:W-:Y:S05]  /*1cbd0*/  BRA `(.L_x_5245) ;  /* 0xffffffb800c07947 */ /* 0x000fea000383ffff */
.L_x_5121:
[----:B0-----:R0:W1:Y:S02]  /*1cbe0*/  SYNCS.PHASECHK.TRANS64.TRYWAIT P0, [R3+URZ+0x22840], R2 ;  /* 0x02284002030075a7 */ /* 0x001064000800017f */
[----:B-1----:R-:W-:Y:S05]  /*1cbf0*/  @!P0 NANOSLEEP.SYNCS 0x989680 ;  /* 0x009896800000895d */ /* 0x002fea0003900000 */
[----:B------:R-:W1:Y:S02]  /*1cc00*/  @!P0 SYNCS.PHASECHK.TRANS64 P0, [R3+URZ+0x22840], R2 ;  /* 0x02284002030085a7 */ /* 0x000e64000800007f */
[----:B-1----:R-:W-:Y:S05]  /*1cc10*/  @!P0 BRA `(.L_x_5121) ;  /* 0xfffffffc00f08947 */ /* 0x002fea000383ffff */
[----:B------:R-:W-:Y:S05]  /*1cc20*/  BRA `(.L_x_5246) ;  /* 0xffffffc000ac7947 */ /* 0x000fea000383ffff */
.L_x_5126:
[----:B-1----:R1:W2:Y:S02]  /*1cc30*/  SYNCS.PHASECHK.TRANS64.TRYWAIT P0, [R3+URZ+0x22860], R2 ;  /* 0x02286002030075a7 */ /* 0x0022a4000800017f */
[----:B--2---:R-:W-:Y:S05]  /*1cc40*/  @!P0 NANOSLEEP.SYNCS 0x989680 ;  /* 0x009896800000895d */ /* 0x004fea0003900000 */
[----:B------:R-:W2:Y:S02]  /*1cc50*/  @!P0 SYNCS.PHASECHK.TRANS64 P0, [R3+URZ+0x22860], R2 ;  /* 0x02286002030085a7 */ /* 0x000ea4000800007f */
[----:B--2---:R-:W-:Y:S05]  /*1cc60*/  @!P0 BRA `(.L_x_5126) ;  /* 0xfffffffc00f08947 */ /* 0x004fea000383ffff */
[----:B------:R-:W-:Y:S05]  /*1cc70*/  BRA `(.L_x_5247) ;  /* 0xffffffc400347947 */ /* 0x000fea000383ffff */
.L_x_5138:
[----:B------:R-:W-:Y:S01]  /*1cc80*/  BSSY B0, `(.L_x_5248) ;  /* 0x0000008000007945 */ /* 0x000fe20003800000 */
[----:B------:R-:W-:Y:S02]  /*1cc90*/  IMAD.MOV.U32 R13, RZ, RZ, R16 ;  /* 0x000000ffff0d7224 */ /* 0x000fe400078e0010 */
[----:B------:R-:W-:Y:S02]  /*1cca0*/  IMAD.MOV.U32 R12, RZ, RZ, RZ ;  /* 0x000000ffff0c7224 */ /* 0x000fe400078e00ff */
[----:B-1----:R-:W-:Y:S02]  /*1ccb0*/  IMAD.MOV.U32 R11, RZ, RZ, 0x1f ;  /* 0x0000001fff0b7424 */ /* 0x002fe400078e00ff */
[----:B------:R-:W-:-:S07]  /*1ccc0*/  IMAD.MOV.U32 R15, RZ, RZ, -0x1 ;  /* 0xffffffffff0f7424 */ /* 0x000fce00078e00ff */
[----:B0----5:R-:W-:Y:S05]  /*1ccd0*/  WARPSYNC.COLLECTIVE R15, `(.L_x_5249) ;  /* 0x000000000f087348 */ /* 0x021fea0003c00000 */
[----:B0-----:R0:W1:Y:S02]  /*1cce0*/  SHFL.IDX P6, R14, R13, R12, R11 ;  /* 0x0000000c0d0e7389 */ /* 0x00106400000c000b */
[----:B01---5:R-:W-:Y:S01]  /*1ccf0*/  ENDCOLLECTIVE ;  /* 0x000000000000791b */ /* 0x023fe20003800000 */
.L_x_5249:
[----:B------:R-:W-:Y:S05]  /*1cd00*/  BSYNC B0 ;  /* 0x0000000000007941 */ /* 0x000fea0003800000 */
.L_x_5248:
        /* <DEDUP_REMOVED lines=9> */
.L_x_5250:
        /* <DEDUP_REMOVED lines=18> */
.L_x_5251:
[----:B------:R-:W-:Y:S01]  /*1cec0*/  IMAD.MOV.U32 R12, RZ, RZ, 0x2 ;  /* 0x00000002ff0c7424 */ /* 0x000fe200078e00ff */
[----:B------:R-:W-:-:S05]  /*1ced0*/  SEL R7, R14, RZ, P1 ;  /* 0x000000ff0e077207 */ /* 0x000fca0000800000 */
[----:B------:R-:W-:-:S04]  /*1cee0*/  IMAD.IADD R3, R2, 0x1, R7 ;  /* 0x0000000102037824 */ /* 0x000fc800078e0207 */
[----:B------:R-:W-:-:S07]  /*1cef0*/  IMAD.MOV.U32 R13, RZ, RZ, R3 ;  /* 0x000000ffff0d7224 */ /* 0x000fce00078e0003 */
[----:B------:R-:W-:Y:S05]  /*1cf00*/  WARPSYNC.COLLECTIVE R15, `(.L_x_5252) ;  /* 0x000000000f087348 */ /* 0x000fea0003c00000 */
[----:B------:R0:W1:Y:S02]  /*1cf10*/  SHFL.UP P6, R14, R13, R12, R11 ;  /* 0x0400000c0d0e7389 */ /* 0x00006400000c000b */
[----:B01----:R-:W-:Y:S01]  /*1cf20*/  ENDCOLLECTIVE ;  /* 0x000000000000791b */ /* 0x003fe20003800000 */
.L_x_5252:
        /* <DEDUP_REMOVED lines=8> */
.L_x_5253:
        /* <DEDUP_REMOVED lines=8> */
.L_x_5254:
        /* <DEDUP_REMOVED lines=8> */
.L_x_5255:
        /* <DEDUP_REMOVED lines=9> */
.L_x_5256:
[----:B------:R-:W-:Y:S01]  /*1d140*/  IMAD.MOV.U32 R16, RZ, RZ, R14 ;  /* 0x000000ffff107224 */ /* 0x000fe200078e000e */
[----:B------:R-:W-:Y:S06]  /*1d150*/  BRA `(.L_x_5257) ;  /* 0xffffffc800907947 */ /* 0x000fec000383ffff */
.L_x_5143:
        /* <DEDUP_REMOVED lines=8> */
.L_x_5259:
[----:B------:R-:W-:Y:S05]  /*1d1e0*/  BSYNC B0 ;  /* 0x0000000000007941 */ /* 0x000fea0003800000 */
.L_x_5258:
        /* <DEDUP_REMOVED lines=9> */
.L_x_5260:
[----:B------:R-:W-:Y:S01]  /*1d280*/  IMAD.MOV.U32 R12, RZ, RZ, 0x4 ;  /* 0x00000004ff0c7424 */ /* 0x000fe200078e00ff */
[----:B------:R-:W-:-:S05]  /*1d290*/  SEL R14, R14, RZ, P2 ;  /* 0x000000ff0e0e7207 */ /* 0x000fca0001000000 */
[----:B------:R-:W-:-:S04]  /*1d2a0*/  IMAD.IADD R3, R3, 0x1, R14 ;  /* 0x0000000103037824 */ /* 0x000fc800078e020e */
[----:B------:R-:W-:-:S07]  /*1d2b0*/  IMAD.MOV.U32 R13, RZ, RZ, R3 ;  /* 0x000000ffff0d7224 */ /* 0x000fce00078e0003 */
[----:B------:R-:W-:Y:S05]  /*1d2c0*/  WARPSYNC.COLLECTIVE R15, `(.L_x_5261) ;  /* 0x000000000f087348 */ /* 0x000fea0003c00000 */
[----:B------:R0:W1:Y:S02]  /*1d2d0*/  SHFL.UP P6, R14, R13, R12, R11 ;  /* 0x0400000c0d0e7389 */ /* 0x00006400000c000b */
[----:B01----:R-:W-:Y:S01]  /*1d2e0*/  ENDCOLLECTIVE ;  /* 0x000000000000791b */ /* 0x003fe20003800000 */
.L_x_5261:
[----:B------:R-:W-:Y:S01]  /*1d2f0*/  IMAD.MOV.U32 R12, RZ, RZ, 0x8 ;  /* 0x00000008ff0c7424 */ /* 0x000fe200078e00ff */
[----:B------:R-:W-:-:S05]  /*1d300*/  SEL R14, R14, RZ, P3 ;  /* 0x000000ff0e0e7207 */ /* 0x000fca0001800000 */
[----:B------:R-:W-:-:S04]  /*1d310*/  IMAD.IADD R3, R3, 0x1, R14 ;  /* 0x0000000103037824 */ /* 0x000fc800078e020e */
[----:B------:R-:W-:-:S07]  /*1d320*/  IMAD.MOV.U32 R13, RZ, RZ, R3 ;  /* 0x000000ffff0d7224 */ /* 0x000fce00078e0003 */
[----:B------:R-:W-:Y:S05]  /*1d330*/  WARPSYNC.COLLECTIVE R15, `(.L_x_5262) ;  /* 0x000000000f087348 */ /* 0x000fea0003c00000 */
[----:B------:R0:W1:Y:S02]  /*1d340*/  SHFL.UP P6, R14, R13, R12, R11 ;  /* 0x0400000c0d0e7389 */ /* 0x00006400000c000b */
[----:B01----:R-:W-:Y:S01]  /*1d350*/  ENDCOLLECTIVE ;  /* 0x000000000000791b */ /* 0x003fe20003800000 */
.L_x_5262:
[----:B------:R-:W-:Y:S01]  /*1d360*/  IMAD.MOV.U32 R12, RZ, RZ, 0x10 ;  /* 0x00000010ff0c7424 */ /* 0x000fe200078e00ff */
[----:B------:R-:W-:-:S05]  /*1d370*/  SEL R14, R14, RZ, P4 ;  /* 0x000000ff0e0e7207 */ /* 0x000fca0002000000 */
[----:B------:R-:W-:-:S04]  /*1d380*/  IMAD.IADD R3, R3, 0x1, R14 ;  /* 0x0000000103037824 */ /* 0x000fc800078e020e */
[----:B------:R-:W-:-:S07]  /*1d390*/  IMAD.MOV.U32 R13, RZ, RZ, R3 ;  /* 0x000000ffff0d7224 */ /* 0x000fce00078e0003 */
[----:B------:R-:W-:Y:S05]  /*1d3a0*/  WARPSYNC.COLLECTIVE R15, `(.L_x_5263) ;  /* 0x000000000f087348 */ /* 0x000fea0003c00000 */
[----:B------:R0:W1:Y:S02]  /*1d3b0*/  SHFL.UP P6, R14, R13, R12, R11 ;  /* 0x0400000c0d0e7389 */ /* 0x00006400000c000b */
[----:B01----:R-:W-:Y:S01]  /*1d3c0*/  ENDCOLLECTIVE ;  /* 0x000000000000791b */ /* 0x003fe20003800000 */
.L_x_5263:
        /* <DEDUP_REMOVED lines=8> */
.L_x_5264:
[----:B------:R-:W-:Y:S01]  /*1d450*/  IMAD.MOV.U32 R16, RZ, RZ, R14 ;  /* 0x000000ffff107224 */ /* 0x000fe200078e000e */
[----:B------:R-:W-:Y:S06]  /*1d460*/  BRA `(.L_x_5265) ;  /* 0xffffffc800687947 */ /* 0x000fec000383ffff */
.L_x_5145:
[----:B------:R-:W-:Y:S01]  /*1d470*/  BSSY B0, `(.L_x_5266) ;  /* 0x0000006000007945 */ /* 0x000fe20003800000 */
[----:B------:R-:W-:Y:S01]  /*1d480*/  PLOP3.LUT P6, PT, P6, PT, PT, 0x8, 0x0 ;  /* 0x000000000000781c */ /* 0x000fe200037ce170 */
[----:B------:R-:W-:-:S12]  /*1d490*/  IMAD.MOV.U32 R15, RZ, RZ, -0x1 ;  /* 0xffffffffff0f7424 */ /* 0x000fd800078e00ff */
[----:B0----5:R-:W-:Y:S05]  /*1d4a0*/  WARPSYNC.COLLECTIVE R15, `(.L_x_5267) ;  /* 0x000000000f087348 */ /* 0x021fea0003c00000 */
[----:B------:R-:W-:Y:S01]  /*1d4b0*/  VOTE.ANY R14, PT, P6 ;  /* 0x00000000000e7806 */ /* 0x000fe200030e0100 */
[----:B0----5:R-:W-:Y:S06]  /*1d4c0*/  ENDCOLLECTIVE ;  /* 0x000000000000791b */ /* 0x021fec0003800000 */
.L_x_5267:
[----:B------:R-:W-:Y:S05]  /*1d4d0*/  BSYNC B0 ;  /* 0x0000000000007941 */ /* 0x000fea0003800000 */
.L_x_5266:
        /* <DEDUP_REMOVED lines=9> */
.L_x_5268:
[----:B------:R-:W-:Y:S01]  /*1d570*/  IMAD.MOV.U32 R17, RZ, RZ, R14 ;  /* 0x000000ffff117224 */ /* 0x000fe200078e000e */
[----:B------:R-:W-:Y:S06]  /*1d580*/  BRA `(.L_x_5269) ;  /* 0xffffffc800587947 */ /* 0x000fec000383ffff */
.L_x_5147:
[----:B------:R-:W-:Y:S01]  /*1d590*/  BSSY B0, `(.L_x_5270) ;  /* 0x0000007000007945 */ /* 0x000fe20003800000 */
[----:B------:R-:W-:Y:S02]  /*1d5a0*/  IMAD.MOV.U32 R13, RZ, RZ, R3 ;  /* 0x000000ffff0d7224 */ /* 0x000fe400078e0003 */
[----:B------:R-:W-:Y:S02]  /*1d5b0*/  IMAD.MOV.U32 R11, RZ, RZ, 0x1f ;  /* 0x0000001fff0b7424 */ /* 0x000fe400078e00ff */
[----:B------:R-:W-:-:S07]  /*1d5c0*/  IMAD.MOV.U32 R15, RZ, RZ, -0x1 ;  /* 0xffffffffff0f7424 */ /* 0x000fce00078e00ff */
[----:B012--5:R-:W-:Y:S05]  /*1d5d0*/  WARPSYNC.COLLECTIVE R15, `(.L_x_5271) ;  /* 0x000000000f087348 */ /* 0x027fea0003c00000 */
[----:B------:R3:W4:Y:S02]  /*1d5e0*/  SHFL.IDX P6, R14, R13, R12, R11 ;  /* 0x0000000c0d0e7389 */ /* 0x00072400000c000b */
[----:B012345:R-:W-:Y:S01]  /*1d5f0*/  ENDCOLLECTIVE ;  /* 0x000000000000791b */ /* 0x03ffe20003800000 */
.L_x_5271:
[----:B------:R-:W-:Y:S05]  /*1d600*/  BSYNC B0 ;  /* 0x0000000000007941 */ /* 0x000fea0003800000 */
.L_x_5270:
[----:B------:R-:W-:Y:S01]  /*1d610*/  IMAD.MOV.U32 R3, RZ, RZ, R14 ;  /* 0x000000ffff037224 */ /* 0x000fe200078e000e */
[----:B------:R-:W-:Y:S06]  /*1d620*/  BRA `(.L_x_5272) ;  /* 0xffffffc8004c7947 */ /* 0x000fec000383ffff */
.L_x_5151:
[----:B0-----:R0:W1:Y:S02]  /*1d630*/  SYNCS.PHASECHK.TRANS64.TRYWAIT P0, [R0+URZ+0x22820], R3 ;  /* 0x02282003000075a7 */ /* 0x001064000800017f */
[----:B-1----:R-:W-:Y:S05]  /*1d640*/  @!P0 NANOSLEEP.SYNCS 0x989680 ;  /* 0x009896800000895d */ /* 0x002fea0003900000 */
[----:B------:R-:W1:Y:S02]  /*1d650*/  @!P0 SYNCS.PHASECHK.TRANS64 P0, [R0+URZ+0x22820], R3 ;  /* 0x02282003000085a7 */ /* 0x000e64000800007f */
[----:B-1----:R-:W-:Y:S05]  /*1d660*/  @!P0 BRA `(.L_x_5151) ;  /* 0xfffffffc00f08947 */ /* 0x002fea000383ffff */
[----:B------:R-:W-:Y:S05]  /*1d670*/  BRA `(.L_x_5273) ;  /* 0xffffffcc00d07947 */ /* 0x000fea000383ffff */
.L_x_5152:
        /* <DEDUP_REMOVED lines=11> */
.L_x_5275:
[----:B------:R-:W-:Y:S05]  /*1d730*/  BSYNC B0 ;  /* 0x0000000000007941 */ /* 0x000fea0003800000 */
.L_x_5274:
[----:B------:R-:W-:Y:S05]  /*1d740*/  BRA `(.L_x_5276) ;  /* 0xffffffcc00b87947 */ /* 0x000fea000383ffff */
.L_x_5153:
[----:B------:R-:W-:Y:S01]  /*1d750*/  BSSY B0, `(.L_x_5277) ;  /* 0x0000006000007945 */ /* 0x000fe20003800000 */
[----:B------:R-:W-:-:S07]  /*1d760*/  IMAD.MOV.U32 R15, RZ, RZ, -0x1 ;  /* 0xffffffffff0f7424 */ /* 0x000fce00078e00ff */
[----:B01---5:R-:W-:Y:S05]  /*1d770*/  WARPSYNC.COLLECTIVE R15, `(.L_x_5278) ;  /* 0x000000000f0c7348 */ /* 0x023fea0003c00000 */
[----:B------:R-:W-:Y:S02]  /*1d780*/  ELECT P6, UR62, PT ;  /* 0x00000000003e782f */ /* 0x000fe400038c0000 */
[----:B------:R-:W-:Y:S01]  /*1d790*/  MOV R14, UR62 ;  /* 0x0000003e000e7c02 */ /* 0x000fe20008000f00 */
[----:B01---5:R-:W-:Y:S10]  /*1d7a0*/  ENDCOLLECTIVE ;  /* 0x000000000000791b */ /* 0x023ff40003800000 */
.L_x_5278:
[----:B------:R-:W-:Y:S05]  /*1d7b0*/  BSYNC B0 ;  /* 0x0000000000007941 */ /* 0x000fea0003800000 */
.L_x_5277:
[----:B------:R-:W-:Y:S05]  /*1d7c0*/  BRA `(.L_x_5279) ;  /* 0xffffffcc00ac7947 */ /* 0x000fea000383ffff */
.L_x_5155:
[----:B0-----:R0:W1:Y:S02]  /*1d7d0*/  SYNCS.PHASECHK.TRANS64.TRYWAIT P0, [R6+URZ], R5 ;  /* 0x00000005060075a7 */ /* 0x001064000800017f */
[----:B-1----:R-:W-:Y:S05]  /*1d7e0*/  @!P0 NANOSLEEP.SYNCS 0x989680 ;  /* 0x009896800000895d */ /* 0x002fea0003900000 */
[----:B------:R-:W1:Y:S02]  /*1d7f0*/  @!P0 SYNCS.PHASECHK.TRANS64 P0, [R6+URZ], R5 ;  /* 0x00000005060085a7 */ /* 0x000e64000800007f */
[----:B-1----:R-:W-:Y:S05]  /*1d800*/  @!P0 BRA `(.L_x_5155) ;  /* 0xfffffffc00f08947 */ /* 0x002fea000383ffff */
[----:B------:R-:W-:Y:S05]  /*1d810*/  BRA `(.L_x_5280) ;  /* 0xffffffcc00e87947 */ /* 0x000fea000383ffff */
.L_x_5156:
[----:B-1----:R1:W2:Y:S02]  /*1d820*/  SYNCS.PHASECHK.TRANS64.TRYWAIT P0, [R7+URZ], R2 ;  /* 0x00000002070075a7 */ /* 0x0022a4000800017f */
[----:B--2---:R-:W-:Y:S05]  /*1d830*/  @!P0 NANOSLEEP.SYNCS 0x989680 ;  /* 0x009896800000895d */ /* 0x004fea0003900000 */
[----:B------:R-:W2:Y:S02]  /*1d840*/  @!P0 SYNCS.PHASECHK.TRANS64 P0, [R7+URZ], R2 ;  /* 0x00000002070085a7 */ /* 0x000ea4000800007f */
[----:B--2---:R-:W-:Y:S05]  /*1d850*/  @!P0 BRA `(.L_x_5156) ;  /* 0xfffffffc00f08947 */ /* 0x004fea000383ffff */
[----:B------:R-:W-:Y:S05]  /*1d860*/  BRA `(.L_x_5281) ;  /* 0xffffffcc00dc7947 */ /* 0x000fea000383ffff */
.L_x_5158:
[----:B--2---:R2:W3:Y:S02]  /*1d870*/  SYNCS.PHASECHK.TRANS64.TRYWAIT P0, [R4+URZ], R5 ;  /* 0x00000005040075a7 */ /* 0x0044e4000800017f */
[----:B---3--:R-:W-:Y:S05]  /*1d880*/  @!P0 NANOSLEEP.SYNCS 0x989680 ;  /* 0x009896800000895d */ /* 0x008fea0003900000 */
[----:B------:R-:W3:Y:S02]  /*1d890*/  @!P0 SYNCS.PHASECHK.TRANS64 P0, [R4+URZ], R5 ;  /* 0x00000005040085a7 */ /* 0x000ee4000800007f */
[----:B---3--:R-:W-:Y:S05]  /*1d8a0*/  @!P0 BRA `(.L_x_5158) ;  /* 0xfffffffc00f08947 */ /* 0x008fea000383ffff */
[----:B------:R-:W-:Y:S05]  /*1d8b0*/  BRA `(.L_x_5282) ;  /* 0xffffffcc00e47947 */ /* 0x000fea000383ffff */
.L_x_5283:
        /* <DEDUP_REMOVED lines=12> */
.L_x_6052:


//--------------------- .text._ZN7cutlass13device_kernelIN5flash11enable_sm90INS1_16FlashAttnFwdSm90INS1_25CollectiveMainloopFwdSm90ILi2EN4cute5tupleIJNS5_1CILi1EEES8_S8_EEENS6_IJNS7_ILi128EEENS7_ILi96EEENS7_ILi64EEEEEELi256ENS_10bfloat16_tEfNS_4arch4Sm90ELb1ELb0ELb0ELb1ELb0ELb0ELb1ELb1ELb0ELb1ELb0ELb0EEENS1_21CollectiveEpilogueFwdINS6_IJSA_NS7_ILi256EEESB_EEES9_SE_SG_Li256ELb1ELb1ELb0ELb0EEENS1_36VarlenDynamicPersistentTileSchedulerILi128ELi96ELi256ELi128ELb0ELb1ELb1ELb1ELb1ELb1EEEEEEEEEvNT_6ParamsE --------------------------
	.section	.text._ZN7cutlass13device_kernelIN5flash11enable_sm90INS1_16FlashAttnFwdSm90INS1_25CollectiveMainloopFwdSm90ILi2EN4cute5tupleIJNS5_1CILi1EEES8_S8_EEENS6_IJNS7_ILi128EEENS7_ILi96EEENS7_ILi64EEEEEELi256ENS_10bfloat16_tEfNS_4arch4Sm90ELb1ELb0ELb0ELb1ELb0ELb0ELb1ELb1ELb0ELb1ELb0ELb0EEENS1_21CollectiveEpilogueFwdINS6_IJSA_NS7_ILi256EEESB_EEES9_SE_SG_Li256ELb1ELb1ELb0ELb0EEENS1_36VarlenDynamicPersistentTileSchedulerILi128ELi96ELi256ELi128ELb0ELb1ELb1ELb1ELb1ELb1EEEEEEEEEvNT_6ParamsE,"ax",@progbits
	.align	128
.text._ZN7cutlass13device_kernelIN5flash11enable_sm90INS1_16FlashAttnFwdSm90INS1_25CollectiveMainloopFwdSm90ILi2EN4cute5tupleIJNS5_1CILi1EEES8_S8_EEENS6_IJNS7_ILi128EEENS7_ILi96EEENS7_ILi64EEEEEELi256ENS_10bfloat16_tEfNS_4arch4Sm90ELb1ELb0ELb0ELb1ELb0ELb0ELb1ELb1ELb0ELb1ELb0ELb0EEENS1_21CollectiveEpilogueFwdINS6_IJSA_NS7_ILi256EEESB_EEES9_SE_SG_Li256ELb1ELb1ELb0ELb0EEENS1_36VarlenDynamicPersistentTileSchedulerILi128ELi96ELi256ELi128ELb0ELb1ELb1ELb1ELb1ELb1EEEEEEEEEvNT_6ParamsE:
        .type           _ZN7cutlass13device_kernelIN5flash11enable_sm90INS1_16FlashAttnFwdSm90INS1_25CollectiveMainloopFwdSm90ILi2EN4cute5tupleIJNS5_1CILi1EEES8_S8_EEENS6_IJNS7_ILi128EEENS7_ILi96EEENS7_ILi64EEEEEELi256ENS_10bfloat16_tEfNS_4arch4Sm90ELb1ELb0ELb0ELb1ELb0ELb0ELb1ELb1ELb0ELb1ELb0ELb0EEENS1_21CollectiveEpilogueFwdINS6_IJSA_NS7_ILi256EEESB_EEES9_SE_SG_Li256ELb1ELb1ELb0ELb0EEENS1_36VarlenDynamicPersistentTileSchedulerILi128ELi96ELi256ELi128ELb0ELb1ELb1ELb1ELb1ELb1EEEEEEEEEvNT_6ParamsE,@function
        .size           _ZN7cutlass13device_kernelIN5flash11enable_sm90INS1_16FlashAttnFwdSm90INS1_25CollectiveMainloopFwdSm90ILi2EN4cute5tupleIJNS5_1CILi1EEES8_S8_EEENS6_IJNS7_ILi128EEENS7_ILi96EEENS7_ILi64EEEEEELi256ENS_10bfloat16_tEfNS_4arch4Sm90ELb1ELb0ELb0ELb1ELb0ELb0ELb1ELb1ELb0ELb1ELb0ELb0EEENS1_21CollectiveEpilogueFwdINS6_IJSA_NS7_ILi256EEESB_EEES9_SE_SG_Li256ELb1ELb1ELb0ELb0EEENS1_36VarlenDynamicPersistentTileSchedulerILi128ELi96ELi256ELi128ELb0ELb1ELb1ELb1ELb1ELb1EEEEEEEEEvNT_6ParamsE,(.L_x_6053 - _ZN7cutlass13device_kernelIN5flash11enable_sm90INS1_16FlashAttnFwdSm90INS1_25CollectiveMainloopFwdSm90ILi2EN4cute5tupleIJNS5_1CILi1EEES8_S8_EEENS6_IJNS7_ILi128EEENS7_ILi96EEENS7_ILi64EEEEEELi256ENS_10bfloat16_tEfNS_4arch4Sm90ELb1ELb0ELb0ELb1ELb0ELb0ELb1ELb1ELb0ELb1ELb0ELb0EEENS1_21CollectiveEpilogueFwdINS6_IJSA_NS7_ILi256EEESB_EEES9_SE_SG_Li256ELb1ELb1ELb0ELb0EEENS1_36VarlenDynamicPersistentTileSchedulerILi128ELi96ELi256ELi128ELb0ELb1ELb1ELb1ELb1ELb1EEEEEEEEEvNT_6ParamsE)
        .other          _ZN7cutlass13device_kernelIN5flash11enable_sm90INS1_16FlashAttnFwdSm90INS1_25CollectiveMainloopFwdSm90ILi2EN4cute5tupleIJNS5_1CILi1EEES8_S8_EEENS6_IJNS7_ILi128EEENS7_ILi96EEENS7_ILi64EEEEEELi256ENS_10bfloat16_tEfNS_4arch4Sm90ELb1ELb0ELb0ELb1ELb0ELb0ELb1ELb1ELb0ELb1ELb0ELb0EEENS1_21CollectiveEpilogueFwdINS6_IJSA_NS7_ILi256EEESB_EEES9_SE_SG_Li256ELb1ELb1ELb0ELb0EEENS1_36VarlenDynamicPersistentTileSchedulerILi128ELi96ELi256ELi128ELb0ELb1ELb1ELb1ELb1ELb1EEEEEEEEEvNT_6ParamsE,@"STO_CUDA_ENTRY STV_DEFAULT"
_ZN7cutlass13device_kernelIN5flash11enable_sm90INS1_16FlashAttnFwdSm90INS1_25CollectiveMainloopFwdSm90ILi2EN4cute5tupleIJNS5_1CILi1EEES8_S8_EEENS6_IJNS7_ILi128EEENS7_ILi96EEENS7_ILi64EEEEEELi256ENS_10bfloat16_tEfNS_4arch4Sm90ELb1ELb0ELb0ELb1ELb0ELb0ELb1ELb1ELb0ELb1ELb0ELb0EEENS1_21CollectiveEpilogueFwdINS6_IJSA_NS7_ILi256EEESB_EEES9_SE_SG_Li256ELb1ELb1ELb0ELb0EEENS1_36VarlenDynamicPersistentTileSchedulerILi128ELi96ELi256ELi128ELb0ELb1ELb1ELb1ELb1ELb1EEEEEEEEEvNT_6ParamsE:
        /* <DEDUP_REMOVED lines=18> */
.L_x_5285:
[----:B------:R-:W-:Y:S05]  /*0120*/  BSYNC B0 ;  /* 0x0000000000007941 */ /* 0x000fea0003800000 */
.L_x_5284:
        /* <DEDUP_REMOVED lines=43> */
.L_x_5286:
        /* <DEDUP_REMOVED lines=22> */
.L_x_5287:
        /* <DEDUP_REMOVED lines=18> */
.L_x_5288:
        /* <DEDUP_REMOVED lines=22> */
.L_x_5289:
        /* <DEDUP_REMOVED lines=22> */
.L_x_5290:
        /* <DEDUP_REMOVED lines=9> */
.L_x_5292:
        /* <DEDUP_REMOVED lines=27> */
[----:B------:R-:W-:Y:S02]  /*0b60*/  LEA.HI R0, R3, R234, RZ, 0x4 ;  /* 0x000000ea03007211 */ /* 0x000fe400078f20ff */
[----:B------:R-:W-:Y:S02]  /*0b70*/  LOP3.LUT R225, R5, 0xffffff80, RZ, 0xc0, !PT ;  /* 0xffffff8005e17812 */ /* 0x000fe400078ec0ff */
[----:B------:R-:W-:Y:S02]  /*0b80*/  SHF.R.S32.HI R9, RZ, 0x4, R0 ;  /* 0x00000004ff097819 */ /* 0x000fe40000011400 */
[----:B------:R-:W-:Y:S01]  /*0b90*/  LOP3.LUT R7, R0, 0x3fffff0, RZ, 0xc0, !PT ;  /* 0x03fffff000077812 */ /* 0x000fe200078ec0ff */
[----:B------:R-:W-:Y:S01]  /*0ba0*/  IMAD.IADD R225, R234, 0x1, -R225 ;  /* 0x00000001eae17824 */ /* 0x000fe200078e0ae1 */
[----:B------:R-:W-:-:S02]  /*0bb0*/  LEA.HI R0, R0, R9, RZ, 0x1 ;  /* 0x0000000900007211 */ /* 0x000fc400078f08ff */
[----:B------:R-:W-:Y:S01]  /*0bc0*/  LEA.HI R10, R3, R234, RZ, 0x2 ;  /* 0x000000ea030a7211 */ /* 0x000fe200078f10ff */
[----:B------:R-:W-:Y:S01]  /*0bd0*/  IMAD.IADD R7, R234, 0x1, -R7 ;  /* 0x00000001ea077824 */ /* 0x000fe200078e0a07 */
[----:B------:R-:W-:Y:S02]  /*0be0*/  SHF.R.S32.HI R4, RZ, 0x1f, R225 ;  /* 0x0000001fff047819 */ /* 0x000fe400000114e1 */
[----:B------:R-:W-:Y:S02]  /*0bf0*/  LOP3.LUT R0, R0, 0x1ffffffe, RZ, 0xc0, !PT ;  /* 0x1ffffffe00007812 */ /* 0x000fe400078ec0ff */
[----:B------:R-:W-:Y:S02]  /*0c00*/  LEA.HI R6, R4, R225, RZ, 0x2 ;  /* 0x000000e104067211 */ /* 0x000fe400078f10ff */
[----:B------:R-:W-:Y:S01]  /*0c10*/  SHF.R.S32.HI R226, RZ, 0x7, R5 ;  /* 0x00000007ffe27819 */ /* 0x000fe20000011405 */
[----:B------:R-:W-:Y:S01]  /*0c20*/  IMAD.IADD R0, R9, 0x1, -R0 ;  /* 0x0000000109007824 */ /* 0x000fe200078e0a00 */
[----:B------:R-:W-:-:S02]  /*0c30*/  SHF.R.S32.HI R8, RZ, 0x2, R6 ;  /* 0x00000002ff087819 */ /* 0x000fc40000011406 */
[----:B------:R-:W-:Y:S02]  /*0c40*/  SHF.R.S32.HI R11, RZ, 0x1f, R6 ;  /* 0x0000001fff0b7819 */ /* 0x000fe40000011406 */
[----:B------:R-:W-:Y:S02]  /*0c50*/  LOP3.LUT R9, R10, 0xfffffffc, RZ, 0xc0, !PT ;  /* 0xfffffffc0a097812 */ /* 0x000fe400078ec0ff */
[----:B------:R-:W-:Y:S02]  /*0c60*/  LEA.HI R11, R11, R8, RZ, 0x3 ;  /* 0x000000080b0b7211 */ /* 0x000fe400078f18ff */
[----:B------:R-:W-:Y:S01]  /*0c70*/  LEA.HI R4, R4, R225, RZ, 0x5 ;  /* 0x000000e104047211 */ /* 0x000fe200078f28ff */
[----:B------:R-:W-:Y:S01]  /*0c80*/  IMAD.IADD R9, R234, 0x1, -R9 ;  /* 0x00000001ea097824 */ /* 0x000fe200078e0a09 */
[----:B------:R-:W-:Y:S02]  /*0c90*/  LOP3.LUT R11, R11, 0xfffffff8, RZ, 0xc0, !PT ;  /* 0xfffffff80b0b7812 */ /* 0x000fe400078ec0ff */
[----:B------:R-:W-:-:S02]  /*0ca0*/  LEA.HI R5, R5, R226, RZ, 0x1 ;  /* 0x000000e205057211 */ /* 0x000fc400078f08ff */
[----:B------:R-:W-:Y:S01]  /*0cb0*/  SHF.R.S32.HI R4, RZ, 0x5, R4 ;  /* 0x00000005ff047819 */ /* 0x000fe20000011404 */
[----:B------:R-:W-:Y:S01]  /*0cc0*/  IMAD.IADD R11, R8, 0x1, -R11 ;  /* 0x00000001080b7824 */ /* 0x000fe200078e0a0b */
[----:B------:R-:W-:Y:S02]  /*0cd0*/  LOP3.LUT R5, R5, 0x3fffffe, RZ, 0xc0, !PT ;  /* 0x03fffffe05057812 */ /* 0x000fe400078ec0ff */
[----:B------:R-:W-:Y:S01]  /*0ce0*/  LOP3.LUT R204, R6, 0x7ffffffc, RZ, 0xc0, !PT ;  /* 0x7ffffffc06cc7812 */ /* 0x000fe200078ec0ff */
[----:B------:R-:W-:Y:S02]  /*0cf0*/  IMAD R4, R4, 0x10, R11 ;  /* 0x0000001004047824 */ /* 0x000fe400078e020b */
[----:B------:R-:W-:Y:S02]  /*0d00*/  IMAD.IADD R5, R226, 0x1, -R5 ;  /* 0x00000001e2057824 */ /* 0x000fe400078e0a05 */
[----:B------:R-:W-:Y:S02]  /*0d10*/  IMAD.IADD R204, R225, 0x1, -R204 ;  /* 0x00000001e1cc7824 */ /* 0x000fe400078e0acc */
[----:B------:R-:W-:Y:S01]  /*0d20*/  IMAD R227, R5, 0x40, R4 ;  /* 0x0000004005e37824 */ /* 0x000fe200078e0204 */
[----:B--2---:R-:W-:-:S02]  /*0d30*/  R2UR UR4, R2 ;  /* 0x00000000020472ca */ /* 0x004fc400000e0000 */
[CC--:B------:R-:W-:Y:S02]  /*0d40*/  LEA.HI R2, R3.reuse, R234.reuse, RZ, 0x5 ;  /* 0x000000ea03027211 */ /* 0x0c0fe400078f28ff */
[----:B------:R-:W-:-:S03]  /*0d50*/  LEA.HI R3, R3, R234, RZ, 0x3 ;  /* 0x000000ea03037211 */ /* 0x000fc600078f18ff */
[----:B------:R-:W-:Y:S01]  /*0d60*/  IMAD.SHL.U32 R2, R2, 0x20, RZ ;  /* 0x0000002002027824 */ /* 0x000fe200078e00ff */
[----:B------:R-:W-:Y:S02]  /*0d70*/  LOP3.LUT R219, R3, 0xfffffff8, RZ, 0xc0, !PT ;  /* 0xfffffff803db7812 */ /* 0x000fe400078ec0ff */
[----:B------:R-:W-:Y:S02]  /*0d80*/  SHF.R.S32.HI R222, RZ, 0x3, R3 ;  /* 0x00000003ffde7819 */ /* 0x000fe40000011403 */
[----:B------:R-:W-:Y:S01]  /*0d90*/  LOP3.LUT R2, R2, 0xfffffc00, RZ, 0xc0, !PT ;  /* 0xfffffc0002027812 */ /* 0x000fe200078ec0ff */
[----:B------:R-:W-:Y:S01]  /*0da0*/  IMAD.IADD R219, R234, 0x1, -R219 ;  /* 0x00000001eadb7824 */ /* 0x000fe200078e0adb */
[----:B------:R-:W-:-:S03]  /*0db0*/  ULOP3.LUT UR4, UR4, 0x1, URZ, 0xfc, !UPT ;  /* 0x0000000104047892 */ /* 0x000fc6000f8efc3f */
[----:B------:R-:W-:Y:S01]  /*0dc0*/  IMAD R7, R7, 0x40, R2 ;  /* 0x0000004007077824 */ /* 0x000fe200078e0202 */
[----:B------:R-:W-:Y:S01]  /*0dd0*/  LEA.HI R2, R9, R9, RZ, 0x1 ;  /* 0x0000000909027211 */ /* 0x000fe200078f08ff */
[----:B------:R-:W-:Y:S02]  /*0de0*/  IMAD.SHL.U32 R200, R219, 0x8, RZ ;  /* 0x00000008dbc87824 */ /* 0x000fe400078e00ff */
[----:B------:R-:W-:Y:S01]  /*0df0*/  IMAD.U32 R229, RZ, RZ, UR4 ;  /* 0x00000004ffe57e24 */ /* 0x000fe2000f8e00ff */
[----:B------:R-:W-:Y:S01]  /*0e00*/  LOP3.LUT R2, R2, 0x1ffffffe, RZ, 0xc0, !PT ;  /* 0x1ffffffe02027812 */ /* 0x000fe200078ec0ff */
[C---:B------:R-:W-:Y:S01]  /*0e10*/  VIADD R206, R200.reuse, 0x40 ;  /* 0x00000040c8ce7836 */ /* 0x040fe20000000000 */
[----:B------:R-:W-:Y:S01]  /*0e20*/  UMOV UR4, URZ ;  /* 0x0000003f00047c82 */ /* 0x000fe20008000000 */
        /* <DEDUP_REMOVED lines=9> */
[----:B------:R-:W-:Y:S02]  /*0ec0*/  IMAD R203, R2, 0x8, R227 ;  /* 0x0000000802cb7824 */ /* 0x000fe400078e02e3 */
[----:B------:R-:W-:-:S07]  /*0ed0*/  IMAD.U32 R224, RZ, RZ, UR4 ;  /* 0x00000004ffe07e24 */ /* 0x000fce000f8e00ff */
.L_x_5347:
[----:B0-23--:R-:W0:Y:S01]  /*0ee0*/  LDC.64 R2, c[0x0][0xd88] ;  /* 0x00036200ff027b82 */ /* 0x00de220000000a00 */
[----:B------:R-:W-:Y:S01]  /*0ef0*/  ULDC.64 UR8, c[0x0][0xb20] ;  /* 0x0002c80000087ab9 */ /* 0x000fe20000000a00 */
[----:B------:R-:W-:Y:S01]  /*0f00*/  ULDC.64 UR10, c[0x0][0xb10] ;  /* 0x0002c400000a7ab9 */ /* 0x000fe20000000a00 */
[----:B0-----:R-:W-:-:S06]  /*0f10*/  IMAD.WIDE R2, R7, 0x4, R2 ;  /* 0x0000000407027825 */ /* 0x001fcc00078e0202 */
[----:B------:R-:W2:Y:S01]  /*0f20*/  LDG.E R2, desc[UR38][R2.64] ;  /* 0x0000002602027981 */ /* 0x000ea2000c1e1900 */
[----:B------:R-:W-:Y:S01]  /*0f30*/  UISETP.NE.U32.AND UP0, UPT, UR8, URZ, UPT ;  /* 0x0000003f0800728c */ /* 0x000fe2000bf05070 */
[----:B------:R-:W-:Y:S01]  /*0f40*/  IMAD.MOV.U32 R7, RZ, RZ, RZ ;  /* 0x000000ffff077224 */ /* 0x000fe200078e00ff */
[----:B------:R-:W-:Y:S02]  /*0f50*/  UISETP.NE.U32.AND UP1, UPT, UR10, URZ, UPT ;  /* 0x0000003f0a00728c */ /* 0x000fe4000bf25070 */
[----:B------:R-:W-:Y:S02]  /*0f60*/  UISETP.NE.AND.EX UP0, UPT, UR9, URZ, UPT, UP0 ;  /* 0x0000003f0900728c */ /* 0x000fe4000bf05300 */
[----:B------:R-:W-:-:S04]  /*0f70*/  UISETP.NE.AND.EX UP1, UPT, UR11, URZ, UPT, UP1 ;  /* 0x0000003f0b00728c */ /* 0x000fc8000bf25310 */
[----:B------:R-:W-:Y:S02]  /*0f80*/  PLOP3.LUT P0, PT, PT, PT, UP0, 0x80, 0x0 ;  /* 0x000000000000781c */ /* 0x000fe40003f0f008 */
[----:B------:R-:W-:Y:S02]  /*0f90*/  PLOP3.LUT P2, PT, PT, PT, UP1, 0x80, 0x0 ;  /* 0x000000000000781c */ /* 0x000fe40003f4f018 */
[----:B--2---:R-:W-:-:S13]  /*0fa0*/  R2UR UR4, R2 ;  /* 0x00000000020472ca */ /* 0x004fda00000e0000 */
[----:B------:R-:W-:Y:S02]  /*0fb0*/  USHF.R.S32.HI UR7, URZ, 0x1f, UR4 ;  /* 0x0000001f3f077899 */ /* 0x000fe40008011404 */
[----:B------:R-:W-:Y:S01]  /*0fc0*/  IMAD.U32 R220, RZ, RZ, UR4 ;  /* 0x00000004ffdc7e24 */ /* 0x000fe2000f8e00ff */
[----:B------:R-:W-:-:S04]  /*0fd0*/  @UP0 ULEA UR8, UP2, UR4, UR8, 0x2 ;  /* 0x0000000804080291 */ /* 0x000fc8000f84103f */
[----:B------:R-:W-:Y:S02]  /*0fe0*/  @UP0 ULEA.HI.X UR9, UR4, UR9, UR7, 0x2, UP2 ;  /* 0x0000000904090291 */ /* 0x000fe400090f1407 */
[----:B------:R-:W-:Y:S01]  /*0ff0*/  IMAD.U32 R223, RZ, RZ, UR7 ;  /* 0x00000007ffdf7e24 */ /* 0x000fe2000f8e00ff */
[----:B------:R-:W-:Y:S01]  /*1000*/  @UP1 ULEA UR10, UP0, UR4, UR10, 0x2 ;  /* 0x0000000a040a1291 */ /* 0x000fe2000f80103f */
[----:B------:R-:W-:-:S03]  /*1010*/  IMAD.U32 R2, RZ, RZ, UR8 ;  /* 0x00000008ff027e24 */ /* 0x000fc6000f8e00ff */
[----:B------:R-:W-:Y:S01]  /*1020*/  @UP1 ULEA.HI.X UR11, UR4, UR11, UR7, 0x2, UP0 ;  /* 0x0000000b040b1291 */ /* 0x000fe200080f1407 */
[----:B------:R-:W-:Y:S01]  /*1030*/  IMAD.U32 R3, RZ, RZ, UR9 ;  /* 0x00000009ff037e24 */ /* 0x000fe2000f8e00ff */
[----:B------:R-:W-:Y:S01]  /*1040*/  ULDC.64 UR8, c[0x0][0x418] ;  /* 0x0001060000087ab9 */ /* 0x000fe20000000a00 */
[----:B------:R-:W-:Y:S01]  /*1050*/  ULDC UR4, c[0x0][0x288] ;  /* 0x0000a20000047ab9 */ /* 0x000fe20000000800 */
[----:B------:R-:W-:Y:S01]  /*1060*/  IMAD.U32 R4, RZ, RZ, UR10 ;  /* 0x0000000aff047e24 */ /* 0x000fe2000f8e00ff */
[----:B------:R-:W-:Y:S01]  /*1070*/  ULDC UR7, c[0x0][0x2f0] ;  /* 0x0000bc0000077ab9 */ /* 0x000fe20000000800 */
[----:B------:R-:W-:Y:S01]  /*1080*/  IMAD.U32 R201, RZ, RZ, UR4 ;  /* 0x00000004ffc97e24 */ /* 0x000fe2000f8e00ff */
[----:B------:R0:W5:Y:S01]  /*1090*/  @P0 LDG.E R7, desc[UR38][R2.64] ;  /* 0x0000002602070981 */ /* 0x000162000c1e1900 */
[----:B------:R-:W-:Y:S01]  /*10a0*/  IMAD.U32 R5, RZ, RZ, UR11 ;  /* 0x0000000bff057e24 */ /* 0x000fe2000f8e00ff */
[----:B------:R-:W-:Y:S01]  /*10b0*/  UISETP.NE.U32.AND UP0, UPT, UR8, URZ, UPT ;  /* 0x0000003f0800728c */ /* 0x000fe2000bf05070 */
[----:B------:R-:W-:-:S03]  /*10c0*/  ULDC UR4, c[0x0][0x424] ;  /* 0x0001090000047ab9 */ /* 0x000fc60000000800 */
[----:B------:R0:W5:Y:S01]  /*10d0*/  @P2 LDG.E R201, desc[UR38][R4.64] ;  /* 0x0000002604c92981 */ /* 0x000162000c1e1900 */
[----:B------:R-:W-:Y:S01]  /*10e0*/  UISETP.NE.AND.EX UP0, UPT, UR9, URZ, UPT, UP0 ;  /* 0x0000003f0900728c */ /* 0x000fe2000bf05300 */
[----:B------:R-:W-:Y:S02]  /*10f0*/  IMAD.U32 R221, RZ, RZ, UR6 ;  /* 0x00000006ffdd7e24 */ /* 0x000fe4000f8e00ff */
[----:B------:R-:W-:Y:S01]  /*1100*/  ULDC.64 UR8, c[0x0][0xb18] ;  /* 0x0002c60000087ab9 */ /* 0x000fe20000000a00 */
[----:B------:R-:W-:Y:S01]  /*1110*/  USEL UR4, UR4, 0x1, UP0 ;  /* 0x0000000104047887 */ /* 0x000fe20008000000 */
[----:B------:R-:W-:-:S03]  /*1120*/  ISETP.NE.U32.AND P1, PT, RZ, UR8, PT ;  /* 0x00000008ff007c0c */ /* 0x000fc6000bf25070 */
[----:B------:R-:W-:Y:S01]  /*1130*/  UIMAD UR4, UR4, UR7, URZ ;  /* 0x00000007040472a4 */ /* 0x000fe2000f8e023f */
[----:B------:R-:W-:Y:S01]  /*1140*/  ISETP.NE.AND.EX P1, PT, RZ, UR9, PT, P1 ;  /* 0x00000009ff007c0c */ /* 0x000fe2000bf25310 */
[----:B01--4-:R-:W-:-:S12]  /*1150*/  @P2 BRA `(.L_x_5293) ;  /* 0x0000000000302947 */ /* 0x013fd80003800000 */
[----:B------:R-:W-:Y:S02]  /*1160*/  ULDC.64 UR6, c[0x0][0xaf8] ;  /* 0x0002be0000067ab9 */ /* 0x000fe40000000a00 */
[----:B------:R-:W-:-:S04]  /*1170*/  ISETP.NE.U32.AND P0, PT, RZ, UR6, PT ;  /* 0x00000006ff007c0c */ /* 0x000fc8000bf05070 */
[----:B------:R-:W-:-:S13]  /*1180*/  ISETP.NE.AND.EX P0, PT, RZ, UR7, PT, P0 ;  /* 0x00000007ff007c0c */ /* 0x000fda000bf05300 */
[----:B------:R-:W-:Y:S05]  /*1190*/  @!P0 BRA `(.L_x_5293) ;  /* 0x0000000000208947 */ /* 0x000fea0003800000 */
[----:B------:R-:W-:Y:S01]  /*11a0*/  R2UR UR10, R220 ;  /* 0x00000000dc0a72ca */ /* 0x000fe200000e0000 */
[----:B------:R-:W-:-:S12]  /*11b0*/  ULDC.64 UR6, c[0x0][0xaf8] ;  /* 0x0002be0000067ab9 */ /* 0x000fd80000000a00 */
[----:B------:R-:W-:-:S06]  /*11c0*/  UIMAD.WIDE UR6, UR10, 0x4, UR6 ;  /* 0x000000040a0678a5 */ /* 0x000fcc000f8e0206 */
[----:B------:R-:W-:Y:S02]  /*11d0*/  IMAD.U32 R2, RZ, RZ, UR6 ;  /* 0x00000006ff027e24 */ /* 0x000fe4000f8e00ff */
[----:B------:R-:W-:-:S05]  /*11e0*/  IMAD.U32 R3, RZ, RZ, UR7 ;  /* 0x00000007ff037e24 */ /* 0x000fca000f8e00ff */
[----:B-----5:R-:W2:Y:S04]  /*11f0*/  LDG.E R201, desc[UR38][R2.64] ;  /* 0x0000002602c97981 */ /* 0x020ea8000c1e1900 */
[----:B------:R-:W2:Y:S02]  /*1200*/  LDG.E R0, desc[UR38][R2.64+0x4] ;  /* 0x0000042602007981 */ /* 0x000ea4000c1e1900 */
[----:B--2---:R-:W-:-:S07]  /*1210*/  IMAD.IADD R201, R0, 0x1, -R201 ;  /* 0x0000000100c97824 */ /* 0x004fce00078e0ac9 */
.L_x_5293:
[----:B------:R-:W-:Y:S01]  /*1220*/  IMAD.U32 R202, RZ, RZ, UR4 ;  /* 0x00000004ffca7e24 */ /* 0x000fe2000f8e00ff */
[----:B------:R-:W-:Y:S06]  /*1230*/  @!P1 BRA `(.L_x_5294) ;  /* 0x0000000000209947 */ /* 0x000fec0003800000 */
[----:B------:R-:W-:Y:S02]  /*1240*/  R2UR UR6, R220 ;  /* 0x00000000dc0672ca */ /* 0x000fe400000e0000 */
[----:B------:R-:W-:-:S11]  /*1250*/  R2UR UR7, R223 ;  /* 0x00000000df0772ca */ /* 0x000fd600000e0000 */
[----:B------:R-:W-:-:S04]  /*1260*/  ULEA UR4, UP0, UR6, UR8, 0x2 ;  /* 0x0000000806047291 */ /* 0x000fc8000f80103f */
[----:B------:R-:W-:Y:S02]  /*1270*/  ULEA.HI.X UR6, UR6, UR9, UR7, 0x2, UP0 ;  /* 0x0000000906067291 */ /* 0x000fe400080f1407 */
[----:B------:R-:W-:-:S04]  /*1280*/  IMAD.U32 R2, RZ, RZ, UR4 ;  /* 0x00000004ff027e24 */ /* 0x000fc8000f8e00ff */
[----:B------:R-:W-:-:S05]  /*1290*/  IMAD.U32 R3, RZ, RZ, UR6 ;  /* 0x00000006ff037e24 */ /* 0x000fca000f8e00ff */
[----:B------:R0:W5:Y:S01]  /*12a0*/  LDG.E R202, desc[UR38][R2.64] ;  /* 0x0000002602ca7981 */ /* 0x000162000c1e1900 */
[----:B------:R-:W-:Y:S05]  /*12b0*/  BRA `(.L_x_5295) ;  /* 0x0000000000307947 */ /* 0x000fea0003800000 */
.L_x_5294:
        /* <DEDUP_REMOVED lines=9> */
[----:B------:R-:W2:Y:S04]  /*1350*/  LDG.E R202, desc[UR38][R2.64] ;  /* 0x0000002602ca7981 */ /* 0x000ea8000c1e1900 */
[----:B------:R-:W2:Y:S02]  /*1360*/  LDG.E R5, desc[UR38][R2.64+0x4] ;  /* 0x0000042602057981 */ /* 0x000ea4000c1e1900 */
[----:B--2---:R-:W-:-:S07]  /*1370*/  IMAD.IADD R202, R5, 0x1, -R202 ;  /* 0x0000000105ca7824 */ /* 0x004fce00078e0aca */
.L_x_5295:
[----:B------:R-:W1:Y:S01]  /*1380*/  LDC R0, c[0x0][0x448] ;  /* 0x00011200ff007b82 */ /* 0x000e620000000800 */
[----:B------:R-:W-:Y:S01]  /*1390*/  USHF.L.U32 UR60, UR5, 0x7, URZ ;  /* 0x00000007053c7899 */ /* 0x000fe2000800063f */
[----:B-----5:R-:W-:Y:S01]  /*13a0*/  IMAD.IADD R202, R202, 0x1, -R7 ;  /* 0x00000001caca7824 */ /* 0x020fe200078e0a07 */
[----:B------:R-:W-:Y:S01]  /*13b0*/  CS2R R148, SRZ ;  /* 0x0000000000947805 */ /* 0x000fe2000001ff00 */
[----:B------:R-:W-:Y:S01]  /*13c0*/  IMAD.MOV.U32 R150, RZ, RZ, RZ ;  /* 0x000000ffff967224 */ /* 0x000fe200078e00ff */
[----:B------:R-:W-:Y:S01]  /*13d0*/  UIADD3 UR4, UR60, 0x7f, URZ ;  /* 0x0000007f3c047890 */ /* 0x000fe2000fffe03f */
[----:B------:R-:W-:Y:S02]  /*13e0*/  CS2R R146, SRZ ;  /* 0x0000000000927805 */ /* 0x000fe4000001ff00 */
[----:B0-----:R-:W-:Y:S02]  /*13f0*/  IADD3 R3, R202, 0x60, -R201 ;  /* 0x00000060ca037810 */ /* 0x001fe40007ffe8c9 */
        /* <DEDUP_REMOVED lines=16> */
[----:B-1----:R-:W-:Y:S01]  /*1500*/  ISETP.NE.AND P0, PT, R0, 0x1, PT ;  /* 0x000000010000780c */ /* 0x002fe20003f05270 */
[----:B------:R-:W-:Y:S01]  /*1510*/  IMAD.U32 R0, RZ, RZ, UR4 ;  /* 0x00000004ff007e24 */ /* 0x000fe2000f8e00ff */
        /* <DEDUP_REMOVED lines=34> */
[----:B------:R-:W-:Y:S01]  /*1740*/  CS2R R52, SRZ ;  /* 0x0000000000347805 */ /* 0x000fe2000001ff00 */
[----:B0-----:R-:W-:Y:S01]  /*1750*/  @P0 IMAD.HI.U32 R2, R2, UR4, RZ ;  /* 0x0000000402020c27 */ /* 0x001fe2000f8e00ff */
        /* <DEDUP_REMOVED lines=8> */
[----:B------:R-:W-:Y:S01]  /*17e0*/  VIADD R2, R202, 0x5f ;  /* 0x0000005fca027836 */ /* 0x000fe20000000000 */
[----:B------:R-:W-:Y:S02]  /*17f0*/  PLOP3.LUT P0, PT, PT, PT, PT, 0x80, 0x0 ;  /* 0x000000000000781c */ /* 0x000fe40003f0f070 */
[----:B------:R-:W-:Y:S02]  /*1800*/  CS2R R36, SRZ ;  /* 0x0000000000247805 */ /* 0x000fe4000001ff00 */
[----:B------:R-:W-:Y:S01]  /*1810*/  CS2R R32, SRZ ;  /* 0x0000000000207805 */ /* 0x000fe2000001ff00 */
[----:B------:R-:W-:Y:S01]  /*1820*/  IMAD.IADD R0, R3, 0x1, R0 ;  /* 0x0000000103007824 */ /* 0x000fe200078e0200 */
[----:B------:R-:W-:Y:S01]  /*1830*/  CS2R R26, SRZ ;  /* 0x00000000001a7805 */ /* 0x000fe2000001ff00 */
[----:B------:R-:W-:Y:S01]  /*1840*/  IMAD.HI R2, R2, 0x2aaaaaab, RZ ;  /* 0x2aaaaaab02027827 */ /* 0x000fe200078e02ff */
[----:B------:R-:W-:-:S02]  /*1850*/  CS2R R28, SRZ ;  /* 0x00000000001c7805 */ /* 0x000fc4000001ff00 */
[----:B------:R-:W-:Y:S01]  /*1860*/  CS2R R24, SRZ ;  /* 0x0000000000187805 */ /* 0x000fe2000001ff00 */
[----:B------:R-:W-:Y:S01]  /*1870*/  IMAD.HI R0, R0, 0x2aaaaaab, RZ ;  /* 0x2aaaaaab00007827 */ /* 0x000fe200078e02ff */
[----:B------:R-:W-:-:S03]  /*1880*/  SHF.R.U32.HI R3, RZ, 0x1f, R2 ;  /* 0x0000001fff037819 */ /* 0x000fc60000011602 */
[----:B------:R-:W-:Y:S01]  /*1890*/  IMAD.MOV.U32 R10, RZ, RZ, RZ ;  /* 0x000000ffff0a7224 */ /* 0x000fe200078e00ff */
[----:B------:R-:W-:Y:S02]  /*18a0*/  SHF.R.U32.HI R5, RZ, 0x1f, R0 ;  /* 0x0000001fff057819 */ /* 0x000fe40000011600 */
[----:B------:R-:W-:Y:S02]  /*18b0*/  LEA.HI.SX32 R156, R2, R3, 0x1c ;  /* 0x00000003029c7211 */ /* 0x000fe400078fe2ff */
[----:B------:R-:W-:Y:S02]  /*18c0*/  CS2R R2, SRZ ;  /* 0x0000000000027805 */ /* 0x000fe4000001ff00 */
[----:B------:R-:W-:Y:S01]  /*18d0*/  LEA.HI.SX32 R5, R0, R5, 0x1c ;  /* 0x0000000500057211 */ /* 0x000fe200078fe2ff */
[----:B------:R-:W-:-:S03]  /*18e0*/  IMAD.MOV.U32 R0, RZ, RZ, RZ ;  /* 0x000000ffff007224 */ /* 0x000fc600078e00ff */
[----:B------:R-:W-:-:S04]  /*18f0*/  VIMNMX R156, R156, R5, PT ;  /* 0x000000059c9c7248 */ /* 0x000fc80003fe0100 */
[----:B------:R-:W-:-:S13]  /*1900*/  ISETP.GE.AND P1, PT, R156, 0x1, PT ;  /* 0x000000019c00780c */ /* 0x000fda0003f26270 */
[----:B------:R-:W-:Y:S05]  /*1910*/  @!P1 BRA `(.L_x_5296) ;  /* 0x0000008000289947 */ /* 0x000fea0003800000 */
        /* <DEDUP_REMOVED lines=39> */
.L_x_5297:
        /* <DEDUP_REMOVED lines=14> */
.L_x_5478:
[----:B------:R-:W-:Y:S05]  /*1c70*/  WARPSYNC.ALL ;  /* 0x0000000000007948 */ /* 0x000fea0003800000 */
[----:B------:R-:W-:Y:S01]  /*1c80*/  R2UR UR4, R229 ;  /* 0x00000000e50472ca */ /* 0x000fe200000e0000 */
[----:B------:R1:W-:-:S12]  /*1c90*/  BAR.SYNC.DEFER_BLOCKING R213, 0x100 ;  /* 0x000400d50000751d */ /* 0x0003d80000010000 */
[----:B------:R-:W-:-:S05]  /*1ca0*/  IMAD.U32 R0, RZ, RZ, UR4 ;  /* 0x00000004ff007e24 */ /* 0x000fca000f8e00ff */
[----:B------:R-:W-:-:S13]  /*1cb0*/  ISETP.NE.AND P0, PT, R0, 0x3, PT ;  /* 0x000000030000780c */ /* 0x000fda0003f05270 */
[----:B-1----:R-:W-:Y:S05]  /*1cc0*/  @!P0 BRA `(.L_x_5299) ;  /* 0x0000000000048947 */ /* 0x002fea0003800000 */
[----:B------:R-:W-:Y:S01]  /*1cd0*/  BPT.TRAP 0x1 ;  /* 0x000000040000795c */ /* 0x000fe20000300000 */
.L_x_5299:
[----:B------:R-:W-:Y:S02]  /*1ce0*/  IMAD.U32 R3, RZ, RZ, UR37 ;  /* 0x00000025ff037e24 */ /* 0x000fe4000f8e00ff */
[----:B------:R-:W-:-:S03]  /*1cf0*/  IMAD.U32 R0, RZ, RZ, UR36 ;  /* 0x00000024ff007e24 */ /* 0x000fc6000f8e00ff */
[----:B------:R-:W-:Y:S01]  /*1d00*/  SHF.L.U32 R3, R3, 0x1f, RZ ;  /* 0x0000001f03037819 */ /* 0x000fe200000006ff */
[----:B------:R-:W-:-:S04]  /*1d10*/  IMAD R0, R0, 0x8, R5 ;  /* 0x0000000800007824 */ /* 0x000fc800078e0205 */
[----:B------:R1:W2:Y:S01]  /*1d20*/  SYNCS.PHASECHK.TRANS64.TRYWAIT P1, [R0+URZ+0x32430], R3 ;  /* 0x03243003000075a7 */ /* 0x0002a2000802017f */
[----:B------:R-:W-:Y:S05]  /*1d30*/  @!P0 BRA `(.L_x_5300) ;  /* 0x0000000000048947 */ /* 0x000fea0003800000 */
[----:B------:R-:W-:Y:S01]  /*1d40*/  BPT.TRAP 0x1 ;  /* 0x000000040000795c */ /* 0x000fe20000300000 */
.L_x_5300:
[----:B--2---:R-:W-:Y:S05]  /*1d50*/  @P1 BRA `(.L_x_5301) ;  /* 0x0000000000081947 */ /* 0x004fea0003800000 */
[----:B------:R-:W2:Y:S02]  /*1d60*/  SYNCS.PHASECHK.TRANS64.TRYWAIT P1, [R0+URZ+0x32430], R3 ;  /* 0x03243003000075a7 */ /* 0x000ea4000802017f */
[----:B--2---:R-:W-:Y:S05]  /*1d70*/  @!P1 BRA `(.L_x_5302) ;  /* 0x0000011c000c9947 */ /* 0x004fea0003800000 */
.L_x_5301:
        /* <DEDUP_REMOVED lines=48> */
.L_x_5479:
[----:B------:R-:W-:Y:S05]  /*2080*/  @!P0 BRA `(.L_x_5304) ;  /* 0x0000000000048947 */ /* 0x000fea0003800000 */
[----:B------:R-:W-:Y:S01]  /*2090*/  BPT.TRAP 0x1 ;  /* 0x000000040000795c */ /* 0x000fe20000300000 */
.L_x_5304:
[----:B------:R4:W0:Y:S01]  /*20a0*/  SYNCS.PHASECHK.TRANS64.TRYWAIT P1, [R0+URZ+0x32450], R3 ;  /* 0x03245003000075a7 */ /* 0x000822000802017f */
[----:B------:R-:W-:Y:S05]  /*20b0*/  @!P0 BRA `(.L_x_5305) ;  /* 0x0000000000048947 */ /* 0x000fea0003800000 */
[----:B------:R-:W-:Y:S01]  /*20c0*/  BPT.TRAP 0x1 ;  /* 0x000000040000795c */ /* 0x000fe20000300000 */
.L_x_5305:
[----:B0-----:R-:W-:Y:S05]  /*20d0*/  @P1 BRA `(.L_x_5306) ;  /* 0x0000000000081947 */ /* 0x001fea0003800000 */
[----:B------:R-:W0:Y:S02]  /*20e0*/  SYNCS.PHASECHK.TRANS64.TRYWAIT P1, [R0+URZ+0x32450], R3 ;  /* 0x03245003000075a7 */ /* 0x000e24000802017f */
[----:B0-----:R-:W-:Y:S05]  /*20f0*/  @!P1 BRA `(.L_x_5307) ;  /* 0x0000011800549947 */ /* 0x001fea0003800000 */
.L_x_5306:
        /* <DEDUP_REMOVED lines=18> */
[----:B------:R-:W5:Y:S01]  /*2220*/  S2R R74, SR_TID.X ;  /* 0x00000000004a7919 */ /* 0x000f620000002100 */
[----:B------:R-:W-:Y:S01]  /*2230*/  UMOV UR31, 0x40000040 ;  /* 0x40000040001f7882 */ /* 0x000fe20000000000 */
[----:B------:R-:W-:Y:S01]  /*2240*/  UMOV UR33, 0x40000040 ;  /* 0x4000004000217882 */ /* 0x000fe20000000000 */
[----:B------:R-:W-:-:S02]  /*2250*/  ULOP3.LUT UR6, UR4, 0x3fff, URZ, 0xc0, !UPT ;  /* 0x00003fff04067892 */ /* 0x000fc4000f8ec03f */
[----:B------:R-:W-:Y:S02]  /*2260*/  ULOP3.LUT UR4, UR40, 0x10000, URZ, 0xfc, !UPT ;  /* 0x0001000028047892 */ /* 0x000fe4000f8efc3f */
[----:B------:R-:W-:Y:S02]  /*2270*/  ULOP3.LUT UR7, UR6, 0x10000, URZ, 0xfc, !UPT ;  /* 0x0001000006077892 */ /* 0x000fe4000f8efc3f */
[----:B------:R-:W-:Y:S02]  /*2280*/  UIADD3 UR16, UR4, 0x404, URZ ;  /* 0x0000040404107890 */ /* 0x000fe4000fffe03f */
[----:B------:R-:W-:Y:S01]  /*2290*/  UIMAD UR5, UR36, 0xc00, UR7 ;  /* 0x00000c00240578a4 */ /* 0x000fe2000f8e0207 */
[----:B------:R-:W-:Y:S01]  /*22a0*/  UMOV UR8, UR4 ;  /* 0x0000000400087c82 */ /* 0x000fe20008000000 */
[----:B------:R-:W-:Y:S01]  /*22b0*/  UIADD3 UR20, UR4, 0x406, URZ ;  /* 0x0000040604147890 */ /* 0x000fe2000fffe03f */
[----:B------:R-:W-:Y:S01]  /*22c0*/  IMAD.U32 R10, RZ, RZ, UR8 ;  /* 0x00000008ff0a7e24 */ /* 0x000fe2000f8e00ff */
[----:B------:R-:W-:-:S03]  /*22d0*/  UIADD3 UR18, UR5, 0x304, URZ ;  /* 0x0000030405127890 */ /* 0x000fc6000fffe03f */
[----:B------:R-:W-:Y:S01]  /*22e0*/  UMOV UR10, UR5 ;  /* 0x00000005000a7c82 */ /* 0x000fe20008000000 */
[----:B------:R-:W-:Y:S01]  /*22f0*/  UIADD3 UR22, UR5, 0x306, URZ ;  /* 0x0000030605167890 */ /* 0x000fe2000fffe03f */
[----:B------:R-:W-:Y:S01]  /*2300*/  HGMMA.64x96x16.F32.BF16 R24, gdesc[UR8], R24, gsb0 ;  /* 0x01600000081879f0 */ /* 0x000fe20008001818 */
[----:B------:R-:W-:Y:S01]  /*2310*/  UIADD3 UR8, UR4, 0x2, URZ ;  /* 0x0000000204087890 */ /* 0x000fe2000fffe03f */
[----:B0-----:R-:W-:Y:S01]  /*2320*/  ISETP.NE.AND P1, PT, R12, 0x1, PT ;  /* 0x000000010c00780c */ /* 0x001fe20003f25270 */
[----:B------:R-:W-:Y:S01]  /*2330*/  UIADD3 UR9, UR5, 0x2, URZ ;  /* 0x0000000205097890 */ /* 0x000fe2000fffe03f */
[----:B------:R-:W-:Y:S01]  /*2340*/  VIADD R12, R203, UR60 ;  /* 0x0000003ccb0c7c36 */ /* 0x000fe20008000000 */
[----:B------:R-:W-:Y:S01]  /*2350*/  UIADD3 UR10, UR5, 0x300, URZ ;  /* 0x00000300050a7890 */ /* 0x000fe2000fffe03f */
[----:B------:R-:W-:Y:S02]  /*2360*/  UMOV UR11, 0x40000040 ;  /* 0x40000040000b7882 */ /* 0x000fe40000000000 */
[----:B------:R-:W-:Y:S01]  /*2370*/  UMOV UR12, UR8 ;  /* 0x00000008000c7c82 */ /* 0x000fe20008000000 */
[----:B------:R-:W-:Y:S01]  /*2380*/  UIADD3 UR8, UR4, 0x4, URZ ;  /* 0x0000000404087890 */ /* 0x000fe2000fffe03f */
[----:B------:R-:W-:Y:S01]  /*2390*/  IMAD.U32 R8, RZ, RZ, UR12 ;  /* 0x0000000cff087e24 */ /* 0x000fe2000f8e00ff */
[----:B------:R-:W-:Y:S01]  /*23a0*/  UMOV UR14, UR9 ;  /* 0x00000009000e7c82 */ /* 0x000fe20008000000 */
[----:B------:R-:W-:-:S02]  /*23b0*/  UIADD3 UR9, UR5, 0x4, URZ ;  /* 0x0000000405097890 */ /* 0x000fc4000fffe03f */
[----:B------:R-:W-:Y:S01]  /*23c0*/  UIADD3 UR24, UR4, 0x800, URZ ;  /* 0x0000080004187890 */ /* 0x000fe2000fffe03f */
[----:B------:R-:W0:Y:S01]  /*23d0*/  @P1 LDC R13, c[0x0][0x44c] ;  /* 0x00011300ff0d1b82 */ /* 0x000e220000000800 */
[----:B------:R-:W-:Y:S02]  /*23e0*/  UIADD3 UR26, UR5, 0x600, URZ ;  /* 0x00000600051a7890 */ /* 0x000fe4000fffe03f */
[----:B------:R-:W-:Y:S02]  /*23f0*/  UIADD3 UR28, UR4, 0x802, URZ ;  /* 0x00000802041c7890 */ /* 0x000fe4000fffe03f */
[----:B------:R-:W-:Y:S02]  /*2400*/  UIADD3 UR30, UR5, 0x602, URZ ;  /* 0x00000602051e7890 */ /* 0x000fe4000fffe03f */
[----:B------:R-:W-:Y:S01]  /*2410*/  UIADD3 UR32, UR4, 0x804, URZ ;  /* 0x0000080404207890 */ /* 0x000fe2000fffe03f */
[----:B------:R-:W1:Y:S01]  /*2420*/  @P1 LDC R20, c[0x0][0x450] ;  /* 0x00011400ff141b82 */ /* 0x000e620000000800 */
[----:B------:R-:W-:Y:S01]  /*2430*/  UIADD3 UR34, UR5, 0x604, URZ ;  /* 0x0000060405227890 */ /* 0x000fe2000fffe03f */
        /* <DEDUP_REMOVED lines=9> */
[----:B------:R-:W-:Y:S01]  /*24d0*/  UIADD3 UR48, UR4, 0xc02, URZ ;  /* 0x00000c0204307890 */ /* 0x000fe2000fffe03f */
[----:B0-----:R-:W-:Y:S01]  /*24e0*/  @P1 IMAD.HI.U32 R13, R12, R13, RZ ;  /* 0x0000000d0c0d1227 */ /* 0x001fe200078e00ff */
[----:B------:R-:W-:Y:S01]  /*24f0*/  UIADD3 UR50, UR5, 0x902, URZ ;  /* 0x0000090205327890 */ /* 0x000fe2000fffe03f */
[----:B------:R-:W-:Y:S01]  /*2500*/  UMOV UR49, 0x40000040 ;  /* 0x4000004000317882 */ /* 0x000fe20000000000 */
[----:B------:R-:W-:Y:S01]  /*2510*/  UMOV UR51, 0x40000040 ;  /* 0x4000004000337882 */ /* 0x000fe20000000000 */
[----:B------:R-:W-:-:S02]  /*2520*/  UIADD3 UR52, UR4, 0xc04, URZ ;  /* 0x00000c0404347890 */ /* 0x000fc4000fffe03f */
[----:B------:R-:W-:Y:S01]  /*2530*/  UIADD3 UR54, UR5, 0x904, URZ ;  /* 0x0000090405367890 */ /* 0x000fe2000fffe03f */
[----:B-1----:R-:W-:Y:S01]  /*2540*/  @P1 SHF.R.U32.HI R12, RZ, R20, R13 ;  /* 0x00000014ff0c1219 */ /* 0x002fe2000001160d */
[----:B------:R-:W-:Y:S01]  /*2550*/  UMOV UR53, 0x40000040 ;  /* 0x4000004000357882 */ /* 0x000fe20000000000 */
[----:B------:R-:W-:Y:S01]  /*2560*/  UMOV UR55, 0x40000040 ;  /* 0x4000004000377882 */ /* 0x000fe20000000000 */
[----:B------:R-:W-:Y:S01]  /*2570*/  UMOV UR57, 0x40000040 ;  /* 0x4000004000397882 */ /* 0x000fe20000000000 */
[----:B------:R-:W-:Y:S01]  /*2580*/  UMOV UR59, 0x40000040 ;  /* 0x40000040003b7882 */ /* 0x000fe20000000000 */
[----:B------:R-:W0:Y:S01]  /*2590*/  SHFL.IDX PT, R21, R12, RZ, 0x1c1f ;  /* 0x001c1fff0c157589 */ /* 0x000e2200000e0000 */
[----:B------:R-:W-:Y:S01]  /*25a0*/  IMAD R13, R156, -0x60, R202 ;  /* 0xffffffa09c0d7824 */ /* 0x000fe200078e02ca */
[----:B------:R-:W-:Y:S01]  /*25b0*/  ULOP3.LUT UR6, UR6, 0x3000000, URZ, 0xfc, !UPT ;  /* 0x0300000006067892 */ /* 0x000fe2000f8efc3f */
[----:B--2-4-:R-:W-:Y:S01]  /*25c0*/  IMAD.U32 R3, RZ, RZ, UR57 ;  /* 0x00000039ff037e24 */ /* 0x014fe2000f8e00ff */
[----:B------:R-:W1:Y:S01]  /*25d0*/  SHFL.IDX PT, R72, R12, 0x1, 0x1c1f ;  /* 0x003c1f000c487f89 */ /* 0x000e6200000e0000 */
[----:B------:R-:W-:-:S04]  /*25e0*/  VIADD R13, R13, 0x60 ;  /* 0x000000600d0d7836 */ /* 0x000fc80000000000 */
[----:B------:R-:W-:-:S05]  /*25f0*/  IMAD R20, R204, -0x2, R13 ;  /* 0xfffffffecc147824 */ /* 0x000fca00078e020d */
[----:B------:R-:W-:-:S04]  /*2600*/  IADD3 R13, -R201, 0x1, R20 ;  /* 0x00000001c90d7810 */ /* 0x000fc80007ffe114 */
[----:B0-----:R-:W-:-:S04]  /*2610*/  VIADDMNMX R21, R21, R13, R20, PT ;  /* 0x0000000d15157246 */ /* 0x001fc80003800114 */
[C---:B------:R-:W-:Y:S02]  /*2620*/  ISETP.GT.AND P6, PT, R21.reuse, RZ, PT ;  /* 0x000000ff1500720c */ /* 0x040fe40003fc4270 */
[C---:B------:R-:W-:Y:S02]  /*2630*/  ISETP.GT.AND P5, PT, R21.reuse, 0x1, PT ;  /* 0x000000011500780c */ /* 0x040fe40003fa4270 */
[C---:B------:R-:W-:Y:S02]  /*2640*/  ISETP.GT.AND P3, PT, R21.reuse, 0x10, PT ;  /* 0x000000101500780c */ /* 0x040fe40003f64270 */
[C---:B------:R-:W-:Y:S02]  /*2650*/  ISETP.GT.AND P4, PT, R21.reuse, 0x8, PT ;  /* 0x000000081500780c */ /* 0x040fe40003f84270 */
[----:B------:R-:W-:Y:S02]  /*2660*/  ISETP.GT.AND P2, PT, R21, 0x9, PT ;  /* 0x000000091500780c */ /* 0x000fe40003f44270 */
[----:B-1----:R-:W-:Y:S01]  /*2670*/  VIADDMNMX R72, R72, R13, R20, PT ;  /* 0x0000000d48487246 */ /* 0x002fe20003800114 */
        /* <DEDUP_REMOVED lines=78> */
[----:B------:R-:W-:-:S02]  /*2b60*/  ISETP.GT.AND P5, PT, R21, 0x18, PT ;  /* 0x000000181500780c */ /* 0x000fc40003fa4270 */
[----:B------:R-:W-:Y:S02]  /*2b70*/  FSEL R157, R32, -INF , P3 ;  /* 0xff800000209d7808 */ /* 0x000fe40001800000 */
[----:B------:R-:W-:Y:S02]  /*2b80*/  FSEL R161, R33, -INF , P6 ;  /* 0xff80000021a17808 */ /* 0x000fe40003000000 */
[C---:B------:R-:W-:Y:S02]  /*2b90*/  ISETP.GT.AND P3, PT, R21.reuse, 0x21, PT ;  /* 0x000000211500780c */ /* 0x040fe40003f64270 */
[C---:B------:R-:W-:Y:S02]  /*2ba0*/  ISETP.GT.AND P6, PT, R21.reuse, 0x28, PT ;  /* 0x000000281500780c */ /* 0x040fe40003fc4270 */
[----:B------:R-:W-:Y:S02]  /*2bb0*/  FSEL R75, R28, -INF , P4 ;  /* 0xff8000001c4b7808 */ /* 0x000fe40002000000 */
[----:B------:R-:W-:-:S02]  /*2bc0*/  ISETP.GT.AND P4, PT, R21, 0x19, PT ;  /* 0x000000191500780c */ /* 0x000fc40003f84270 */
[----:B------:R-:W-:Y:S02]  /*2bd0*/  FSEL R166, R36, -INF , P5 ;  /* 0xff80000024a67808 */ /* 0x000fe40002800000 */
[----:B------:R-:W-:Y:S02]  /*2be0*/  ISETP.GT.AND P5, PT, R21, 0x29, PT ;  /* 0x000000291500780c */ /* 0x000fe40003fa4270 */
[----:B------:R-:W-:Y:S02]  /*2bf0*/  FSEL R162, R41, -INF , P3 ;  /* 0xff80000029a27808 */ /* 0x000fe40001800000 */
[----:B------:R-:W-:Y:S02]  /*2c00*/  FSEL R170, R44, -INF , P6 ;  /* 0xff8000002caa7808 */ /* 0x000fe40003000000 */
[C---:B------:R-:W-:Y:S02]  /*2c10*/  ISETP.GT.AND P3, PT, R21.reuse, 0x38, PT ;  /* 0x000000381500780c */ /* 0x040fe40003f64270 */
[----:B------:R-:W-:-:S02]  /*2c20*/  ISETP.GT.AND P6, PT, R21, 0x39, PT ;  /* 0x000000391500780c */ /* 0x000fc40003fc4270 */
[----:B------:R-:W-:Y:S02]  /*2c30*/  FSEL R171, R37, -INF , P4 ;  /* 0xff80000025ab7808 */ /* 0x000fe40002000000 */
[----:B------:R-:W-:Y:S02]  /*2c40*/  ISETP.GT.AND P4, PT, R21, 0x30, PT ;  /* 0x000000301500780c */ /* 0x000fe40003f84270 */
[----:B------:R-:W-:Y:S02]  /*2c50*/  FSEL R174, R45, -INF , P5 ;  /* 0xff8000002dae7808 */ /* 0x000fe40002800000 */
        /* <DEDUP_REMOVED lines=8> */
[----:B------:R-:W-:-:S02]  /*2ce0*/  ISETP.GT.AND P4, PT, R21, 0x41, PT ;  /* 0x000000411500780c */ /* 0x000fc40003f84270 */
[----:B------:R-:W-:Y:S02]  /*2cf0*/  FSEL R160, R56, -INF , P5 ;  /* 0xff80000038a07808 */ /* 0x000fe40002800000 */
[----:B------:R-:W-:Y:S02]  /*2d00*/  FMNMX.FTZ R20, R75, R12, !PT ;  /* 0x0000000c4b147209 */ /* 0x000fe40007810000 */
[C---:B------:R-:W-:Y:S02]  /*2d10*/  ISETP.GT.AND P2, PT, R21.reuse, 0x20, PT ;  /* 0x000000201500780c */ /* 0x040fe40003f44270 */
[----:B------:R-:W-:Y:S02]  /*2d20*/  ISETP.GT.AND P5, PT, R21, 0x51, PT ;  /* 0x000000511500780c */ /* 0x000fe40003fa4270 */
[----:B------:R-:W-:Y:S02]  /*2d30*/  FSEL R173, R61, -INF , P3 ;  /* 0xff8000003dad7808 */ /* 0x000fe40001800000 */
[----:B------:R-:W-:-:S02]  /*2d40*/  FSEL R12, R64, -INF , P6 ;  /* 0xff800000400c7808 */ /* 0x000fc40003000000 */
[C---:B------:R-:W-:Y:S02]  /*2d50*/  ISETP.GT.AND P3, PT, R72.reuse, RZ, PT ;  /* 0x000000ff4800720c */ /* 0x040fe40003f64270 */
[----:B------:R-:W-:Y:S02]  /*2d60*/  ISETP.GT.AND P6, PT, R72, 0x1, PT ;  /* 0x000000014800780c */ /* 0x000fe40003fc4270 */
[----:B------:R-:W-:Y:S02]  /*2d70*/  FSEL R164, R57, -INF , P4 ;  /* 0xff80000039a47808 */ /* 0x000fe40002000000 */
[----:B------:R-:W-:Y:S02]  /*2d80*/  FSEL R158, R40, -INF , P2 ;  /* 0xff800000289e7808 */ /* 0x000fe40001000000 */
[----:B------:R-:W-:Y:S02]  /*2d90*/  ISETP.GT.AND P4, PT, R21, 0x58, PT ;  /* 0x000000581500780c */ /* 0x000fe40003f84270 */
[----:B------:R-:W-:-:S02]  /*2da0*/  FSEL R165, R65, -INF , P5 ;  /* 0xff80000041a57808 */ /* 0x000fc40002800000 */
[----:B------:R-:W-:Y:S02]  /*2db0*/  ISETP.GT.AND P2, PT, R21, 0x31, PT ;  /* 0x000000311500780c */ /* 0x000fe40003f44270 */
[----:B------:R-:W-:Y:S02]  /*2dc0*/  ISETP.GT.AND P5, PT, R72, 0x8, PT ;  /* 0x000000084800780c */ /* 0x000fe40003fa4270 */
[----:B------:R-:W-:Y:S02]  /*2dd0*/  FSEL R26, R26, -INF , P3 ;  /* 0xff8000001a1a7808 */ /* 0x000fe40001800000 */
[----:B------:R-:W-:Y:S02]  /*2de0*/  FSEL R24, R27, -INF , P6 ;  /* 0xff8000001b187808 */ /* 0x000fe40003000000 */
[----:B------:R-:W-:Y:S02]  /*2df0*/  FMNMX.FTZ R20, R29, R20, !PT ;  /* 0x000000141d147209 */ /* 0x000fe40007810000 */
[----:B------:R-:W-:-:S02]  /*2e00*/  FSEL R169, R68, -INF , P4 ;  /* 0xff80000044a97808 */ /* 0x000fc40002000000 */
[----:B------:R-:W-:Y:S02]  /*2e10*/  FSEL R163, R49, -INF , P2 ;  /* 0xff80000031a37808 */ /* 0x000fe40001000000 */
[----:B------:R-:W-:Y:S02]  /*2e20*/  ISETP.GT.AND P4, PT, R72, 0x9, PT ;  /* 0x000000094800780c */ /* 0x000fe40003f84270 */
[----:B------:R-:W-:Y:S02]  /*2e30*/  FSEL R30, R30, -INF , P5 ;  /* 0xff8000001e1e7808 */ /* 0x000fe40002800000 */
[----:B------:R-:W-:Y:S02]  /*2e40*/  FMNMX.FTZ R13, R26, R24, !PT ;  /* 0x000000181a0d7209 */ /* 0x000fe40007810000 */
[----:B------:R-:W-:Y:S02]  /*2e50*/  ISETP.GT.AND P2, PT, R21, 0x48, PT ;  /* 0x000000481500780c */ /* 0x000fe40003f44270 */
[----:B------:R-:W-:-:S02]  /*2e60*/  FMNMX.FTZ R20, R157, R20, !PT ;  /* 0x000000149d147209 */ /* 0x000fc40007810000 */
[----:B------:R-:W-:Y:S02]  /*2e70*/  ISETP.GT.AND P3, PT, R72, 0x10, PT ;  /* 0x000000104800780c */ /* 0x000fe40003f64270 */
[----:B------:R-:W-:Y:S02]  /*2e80*/  FSEL R28, R31, -INF , P4 ;  /* 0xff8000001f1c7808 */ /* 0x000fe40002000000 */
[----:B------:R-:W-:Y:S02]  /*2e90*/  FMNMX.FTZ R13, R30, R13, !PT ;  /* 0x0000000d1e0d7209 */ /* 0x000fe40007810000 */
[----:B------:R-:W-:Y:S02]  /*2ea0*/  FSEL R168, R60, -INF , P2 ;  /* 0xff8000003ca87808 */ /* 0x000fe40001000000 */
[----:B------:R-:W-:Y:S02]  /*2eb0*/  ISETP.GT.AND P2, PT, R21, 0x59, PT ;  /* 0x000000591500780c */ /* 0x000fe40003f44270 */
        /* <DEDUP_REMOVED lines=98> */
[----:B-----5:R-:W-:Y:S01]  /*34e0*/  LOP3.LUT P2, RZ, R74, 0x7f, RZ, 0xc0, !PT ;  /* 0x0000007f4aff7812 */ /* 0x020fe2000784c0ff */
        /* <DEDUP_REMOVED lines=94> */
[----:B------:R-:W1:Y:S08]  /*3ad0*/  MUFU.EX2 R163, R163 ;  /* 0x000000a300a37308 */ /* 0x000e700000000800 */
        /* <DEDUP_REMOVED lines=39> */
[----:B------:R-:W0:Y:S03]  /*3d50*/  MUFU.EX2 R196, R196 ;  /* 0x000000c400c47308 */ /* 0x000e260000000800 */
[----:B------:R-:W-:Y:S01]  /*3d60*/  FADD.FTZ R171, R170, R171 ;  /* 0x000000abaaab7221 */ /* 0x000fe20000010000 */
        /* <DEDUP_REMOVED lines=11> */
[C---:B------:R-:W-:Y:S02]  /*3e20*/  FADD.FTZ R174, R163.reuse, R174 ;  /* 0x000000aea3ae7221 */ /* 0x040fe40000010000 */
[----:B------:R-:W-:Y:S02]  /*3e30*/  FADD.FTZ R189, R178, R189 ;  /* 0x000000bdb2bd7221 */ /* 0x000fe40000010000 */
[----:B------:R-:W-:Y:S01]  /*3e40*/  HGMMA.64x256x16.F32.BF16 R24, R152, gdesc[UR8].tnspB, R24, gsb0 ;  /* 0x43e0000898187df0 */ /* 0x000fe20008001818 */
[----:B------:R-:W-:Y:S01]  /*3e50*/  UIADD3 UR10, UR4, 0x180, URZ ;  /* 0x00000180040a7890 */ /* 0x000fe2000fffe03f */
        /* <DEDUP_REMOVED lines=48> */
[----:B-1----:R-:W-:-:S04]  /*4160*/  @P1 SHF.R.U32.HI R152, RZ, R154, R153 ;  /* 0x0000009aff981219 */ /* 0x002fc80000011699 */
[----:B------:R-:W-:-:S05]  /*4170*/  IADD3 R152, R152, R202, -R201 ;  /* 0x000000ca98987210 */ /* 0x000fca0007ffe8c9 */
        /* <DEDUP_REMOVED lines=14> */
.L_x_5317:
[----:B------:R-:W-:-:S04]  /*4260*/  UIADD3 UR36, UR36, 0x1, URZ ;  /* 0x0000000124247890 */ /* 0x000fc8000fffe03f */
[----:B------:R-:W-:-:S04]  /*4270*/  UISETP.NE.AND UP0, UPT, UR36, 0x2, UPT ;  /* 0x000000022400788c */ /* 0x000fc8000bf05270 */
[----:B------:R-:W-:Y:S02]  /*4280*/  USEL UR4, URZ, 0x1, UP0 ;  /* 0x000000013f047887 */ /* 0x000fe40008000000 */
[----:B------:R-:W-:Y:S02]  /*4290*/  USEL UR36, UR36, URZ, UP0 ;  /* 0x0000003f24247287 */ /* 0x000fe40008000000 */
[----:B------:R-:W-:Y:S01]  /*42a0*/  ULOP3.LUT UR37, UR37, UR4, URZ, 0x3c, !UPT ;  /* 0x0000000425257292 */ /* 0x000fe2000f8e3c3f */
[----:B0-----:R-:W-:Y:S11]  /*42b0*/  @!P0 BRA `(.L_x_5309) ;  /* 0x0000000000048947 */ /* 0x001ff60003800000 */
[----:B------:R-:W-:Y:S01]  /*42c0*/  BPT.TRAP 0x1 ;  /* 0x000000040000795c */ /* 0x000fe20000300000 */
.L_x_5309:
        /* <DEDUP_REMOVED lines=9> */
.L_x_5310:
[----:B-1----:R-:W-:Y:S05]  /*4360*/  @P3 BRA `(.L_x_5311) ;  /* 0x0000000000083947 */ /* 0x002fea0003800000 */
[----:B------:R-:W1:Y:S02]  /*4370*/  SYNCS.PHASECHK.TRANS64.TRYWAIT P3, [UR4+0x32430], R13 ;  /* 0x0324300dff0075a7 */ /* 0x000e640008060144 */
[----:B-1----:R-:W-:Y:S05]  /*4380*/  @!P3 BRA `(.L_x_5312) ;  /* 0x000000f400c4b947 */ /* 0x002fea0003800000 */
.L_x_5311:
        /* <DEDUP_REMOVED lines=31> */
.L_x_5313:
[----:B------:R2:W3:Y:S01]  /*4580*/  SYNCS.PHASECHK.TRANS64.TRYWAIT P3, [UR4+0x32450], R13 ;  /* 0x0324500dff0075a7 */ /* 0x0004e20008060144 */
[----:B------:R-:W-:Y:S05]  /*4590*/  @!P0 BRA `(.L_x_5314) ;  /* 0x0000000000048947 */ /* 0x000fea0003800000 */
[----:B------:R-:W-:Y:S01]  /*45a0*/  BPT.TRAP 0x1 ;  /* 0x000000040000795c */ /* 0x000fe20000300000 */
.L_x_5314:
[----:B---3--:R-:W-:Y:S05]  /*45b0*/  @P3 BRA `(.L_x_5315) ;  /* 0x0000000000083947 */ /* 0x008fea0003800000 */
[----:B------:R-:W3:Y:S02]  /*45c0*/  SYNCS.PHASECHK.TRANS64.TRYWAIT P3, [UR4+0x32450], R13 ;  /* 0x0324500dff0075a7 */ /* 0x000ee40008060144 */
[----:B---3--:R-:W-:Y:S05]  /*45d0*/  @!P3 BRA `(.L_x_5316) ;  /* 0x000000f40048b947 */ /* 0x008fea0003800000 */
.L_x_5315:
        /* <DEDUP_REMOVED lines=13> */
[----:B------:R-:W-:Y:S01]  /*46b0*/  IMAD.MOV.U32 R214, RZ, RZ, -0x60 ;  /* 0xffffffa0ffd67424 */ /* 0x000fe200078e00ff */
        /* <DEDUP_REMOVED lines=10> */
[----:B------:R-:W2:Y:S01]  /*4760*/  S2R R217, SR_TID.X ;  /* 0x0000000000d97919 */ /* 0x000ea20000002100 */
[----:B------:R-:W-:Y:S01]  /*4770*/  UMOV UR27, 0x40000040 ;  /* 0x40000040001b7882 */ /* 0x000fe20000000000 */
[----:B------:R-:W-:Y:S01]  /*4780*/  UIADD3 UR30, UR5, 0x602, URZ ;  /* 0x00000602051e7890 */ /* 0x000fe2000fffe03f */
[----:B------:R-:W-:Y:S01]  /*4790*/  UMOV UR31, 0x40000040 ;  /* 0x40000040001f7882 */ /* 0x000fe20000000000 */
[----:B------:R-:W-:Y:S01]  /*47a0*/  UIADD3 UR34, UR5, 0x604, URZ ;  /* 0x0000060405227890 */ /* 0x000fe2000fffe03f */
[----:B-1----:R-:W-:Y:S01]  /*47b0*/  @P1 IMAD.HI.U32 R20, R21, R20, RZ ;  /* 0x0000001415141227 */ /* 0x002fe200078e00ff */
        /* <DEDUP_REMOVED lines=10> */
[----:B------:R-:W-:-:S04]  /*4860*/  IMAD R13, R207, R214, 0x1 ;  /* 0x00000001cf0d7424 */ /* 0x000fc800078e02d6 */
[----:B------:R-:W0:Y:S01]  /*4870*/  SHFL.IDX PT, R20, R21, RZ, 0x1c1f ;  /* 0x001c1fff15147589 */ /* 0x000e2200000e0000 */
[----:B------:R-:W-:-:S03]  /*4880*/  IMAD R13, R204, -0x2, R13 ;  /* 0xfffffffecc0d7824 */ /* 0x000fc600078e020d */
[----:B------:R-:W1:Y:S02]  /*4890*/  SHFL.IDX PT, R212, R21, 0x1, 0x1c1f ;  /* 0x003c1f0015d47f89 */ /* 0x000e6400000e0000 */
[----:B------:R-:W-:Y:S02]  /*48a0*/  IADD3 R13, -R201, R13, R202 ;  /* 0x0000000dc90d7210 */ /* 0x000fe40007ffe1ca */
[----:B--2---:R-:W-:-:S05]  /*48b0*/  SHF.R.U32.HI R217, RZ, 0x7, R217 ;  /* 0x00000007ffd97819 */ /* 0x004fca00000116d9 */
[----:B------:R-:W-:Y:S02]  /*48c0*/  VIADD R235, R217, 0x8 ;  /* 0x00000008d9eb7836 */ /* 0x000fe40000000000 */
[C---:B0-----:R-:W-:Y:S02]  /*48d0*/  IMAD.IADD R20, R13.reuse, 0x1, R20 ;  /* 0x000000010d147824 */ /* 0x041fe400078e0214 */
[----:B-1----:R-:W-:-:S03]  /*48e0*/  IMAD.IADD R13, R13, 0x1, R212 ;  /* 0x000000010d0d7824 */ /* 0x002fc600078e02d4 */
[C---:B------:R-:W-:Y:S02]  /*48f0*/  ISETP.GT.AND P6, PT, R20.reuse, RZ, PT ;  /* 0x000000ff1400720c */ /* 0x040fe40003fc4270 */
[C---:B------:R-:W-:Y:S02]  /*4900*/  ISETP.GT.AND P5, PT, R20.reuse, 0x1, PT ;  /* 0x000000011400780c */ /* 0x040fe40003fa4270 */
[C---:B------:R-:W-:Y:S02]  /*4910*/  ISETP.GT.AND P3, PT, R20.reuse, 0x8, PT ;  /* 0x000000081400780c */ /* 0x040fe40003f64270 */
[----:B------:R-:W-:Y:S01]  /*4920*/  ISETP.GT.AND P4, PT, R20, 0x9, PT ;  /* 0x000000091400780c */ /* 0x000fe20003f84270 */
        /* <DEDUP_REMOVED lines=215> */
[----:B------:R-:W-:Y:S01]  /*56a0*/  FSEL R153, R20, RZ, P4 ;  /* 0x000000ff14997208 */ /* 0x000fe20002000000 */
[--C-:B------:R-:W-:Y:S01]  /*56b0*/  FFMA.FTZ R156, R156, UR5, -R199.reuse ;  /* 0x000000059c9c7c23 */ /* 0x100fe200080108c7 */
[----:B------:R-:W-:Y:S01]  /*56c0*/  FSEL R216, R216, RZ, P4 ;  /* 0x000000ffd8d87208 */ /* 0x000fe20002000000 */
[----:B------:R0:W-:Y:S01]  /*56d0*/  MUFU.EX2 R158, R152 ;  /* 0x00000098009e7308 */ /* 0x0001e20000000800 */
[--C-:B------:R-:W-:Y:S01]  /*56e0*/  FFMA.FTZ R157, R157, UR5, -R199.reuse ;  /* 0x000000059d9d7c23 */ /* 0x100fe200080108c7 */
[--C-:B------:R-:W-:Y:S01]  /*56f0*/  FFMA.FTZ R160, R160, UR5, -R199.reuse ;  /* 0x00000005a0a07c23 */ /* 0x100fe200080108c7 */
[----:B------:R-:W-:Y:S01]  /*5700*/  FFMA.FTZ R161, R161, UR5, -R199 ;  /* 0x00000005a1a17c23 */ /* 0x000fe200080108c7 */
[--C-:B------:R-:W-:Y:S01]  /*5710*/  FFMA.FTZ R213, R154, UR5, -R216.reuse ;  /* 0x000000059ad57c23 */ /* 0x100fe200080108d8 */
[----:B------:R-:W-:Y:S01]  /*5720*/  FFMA.FTZ R154, R211, UR5, -R216 ;  /* 0x00000005d39a7c23 */ /* 0x000fe200080108d8 */
[----:B------:R-:W-:-:S02]  /*5730*/  IMAD.U32 R211, RZ, RZ, UR4 ;  /* 0x00000004ffd37e24 */ /* 0x000fc4000f8e00ff */
[--C-:B------:R-:W-:Y:S01]  /*5740*/  FFMA.FTZ R215, R21, UR5, -R216.reuse ;  /* 0x0000000515d77c23 */ /* 0x100fe200080108d8 */
[----:B------:R-:W-:Y:S01]  /*5750*/  FFMA.FTZ R214, R155, UR5, -R216 ;  /* 0x000000059bd67c23 */ /* 0x000fe200080108d8 */
[----:B0-----:R-:W-:Y:S01]  /*5760*/  FSEL R152, R13, RZ, P3 ;  /* 0x000000ff0d987208 */ /* 0x001fe20001800000 */
[----:B------:R-:W0:Y:S01]  /*5770*/  MUFU.EX2 R159, R159 ;  /* 0x0000009f009f7308 */ /* 0x000e220000000800 */
[----:B------:R-:W-:Y:S01]  /*5780*/  UIMAD UR4, UR36, 0xc00, UR6 ;  /* 0x00000c00240478a4 */ /* 0x000fe2000f8e0206 */
[--C-:B------:R-:W-:Y:S01]  /*5790*/  FFMA.FTZ R164, R164, UR5, -R199.reuse ;  /* 0x00000005a4a47c23 */ /* 0x100fe200080108c7 */
[----:B------:R-:W-:Y:S01]  /*57a0*/  FFMA.FTZ R165, R165, UR5, -R199 ;  /* 0x00000005a5a57c23 */ /* 0x000fe200080108c7 */
[----:B------:R-:W-:Y:S01]  /*57b0*/  FADD.FTZ R21, -R152, R209 ;  /* 0x000000d198157221 */ /* 0x000fe20000010100 */
[----:B------:R-:W-:Y:S01]  /*57c0*/  FADD.FTZ R152, -R153, R210 ;  /* 0x000000d299987221 */ /* 0x000fe20000010100 */
[----:B------:R-:W-:Y:S02]  /*57d0*/  @!P2 VIADD R153, R211, 0x32440 ;  /* 0x00032440d399a836 */ /* 0x000fe40000000000 */
[--C-:B------:R-:W-:Y:S01]  /*57e0*/  FFMA.FTZ R162, R162, UR5, -R216.reuse ;  /* 0x00000005a2a27c23 */ /* 0x100fe200080108d8 */
[----:B------:R-:W-:Y:S01]  /*57f0*/  FMUL.FTZ R210, R21, UR5 ;  /* 0x0000000515d27c20 */ /* 0x000fe20008410000 */
[----:B------:R-:W-:Y:S01]  /*5800*/  IADD3 R21, -R217, 0xb, RZ ;  /* 0x0000000bd9157810 */ /* 0x000fe20007ffe1ff */
[----:B------:R-:W-:Y:S01]  /*5810*/  FMUL.FTZ R217, R152, UR5 ;  /* 0x0000000598d97c20 */ /* 0x000fe20008410000 */
[----:B------:R-:W-:Y:S01]  /*5820*/  @!P2 PRMT R153, RZ, 0x654, R153 ;  /* 0x00000654ff99a816 */ /* 0x000fe20000000099 */
[----:B------:R-:W-:Y:S01]  /*5830*/  MUFU.EX2 R156, R156 ;  /* 0x0000009c009c7308 */ /* 0x000fe20000000800 */
[----:B------:R-:W-:Y:S01]  /*5840*/  UMOV UR10, UR4 ;  /* 0x00000004000a7c82 */ /* 0x000fe20008000000 */
[----:B------:R1:W-:Y:S06]  /*5850*/  BAR.ARV R21, 0x100 ;  /* 0x000400150000751d */ /* 0x0003ec0000002000 */
[----:B------:R2:W-:Y:S01]  /*5860*/  @!P2 SYNCS.ARRIVE.TRANS64.RED.A1T0 RZ, [R153+URZ], RZ ;  /* 0x000000ff99ffa9a7 */ /* 0x0005e2000810043f */
[----:B------:R-:W3:Y:S01]  /*5870*/  MUFU.EX2 R210, R210 ;  /* 0x000000d200d27308 */ /* 0x000ee20000000800 */
[----:B0-----:R-:W-:Y:S01]  /*5880*/  F2FP.BF16.F32.PACK_AB R152, R159, R158 ;  /* 0x0000009e9f98723e */ /* 0x001fe200000010ff */
[--C-:B------:R-:W-:Y:S01]  /*5890*/  FFMA.FTZ R163, R163, UR5, -R216.reuse ;  /* 0x00000005a3a37c23 */ /* 0x100fe200080108d8 */
        /* <DEDUP_REMOVED lines=13> */
[----:B------:R-:W4:Y:S01]  /*5970*/  MUFU.EX2 R157, R157 ;  /* 0x0000009d009d7308 */ /* 0x000f220000000800 */
        /* <DEDUP_REMOVED lines=31> */
[----:B------:R4:W3:Y:S01]  /*5b70*/  MUFU.EX2 R209, R154 ;  /* 0x0000009a00d17308 */ /* 0x0008e20000000800 */
        /* <DEDUP_REMOVED lines=100> */
[----:B----4-:R-:W-:Y:S01]  /*61c0*/  F2FP.BF16.F32.PACK_AB R154, R157, R156 ;  /* 0x0000009c9d9a723e */ /* 0x010fe200000010ff */
[----:B------:R-:W-:Y:S01]  /*61d0*/  MUFU.EX2 R160, R160 ;  /* 0x000000a000a07308 */ /* 0x000fe20000000800 */
[----:B--2---:R-:W-:Y:S01]  /*61e0*/  F2FP.BF16.F32.PACK_AB R153, R214, R213 ;  /* 0x000000d5d699723e */ /* 0x004fe200000010ff */
[--C-:B------:R-:W-:Y:S01]  /*61f0*/  FFMA.FTZ R180, R180, UR5, -R199.reuse ;  /* 0x00000005b4b47c23 */ /* 0x100fe200080108c7 */
[----:B---3--:R-:W-:Y:S01]  /*6200*/  F2FP.BF16.F32.PACK_AB R155, R209, R215 ;  /* 0x000000d7d19b723e */ /* 0x008fe200000010ff */
        /* <DEDUP_REMOVED lines=24> */
[----:B------:R-:W-:Y:S01]  /*6390*/  WARPGROUP.ARRIVE ;  /* 0x00000000000079c5 */ /* 0x000fe20000000000 */
[----:B------:R-:W-:Y:S01]  /*63a0*/  FFMA.FTZ R199, R212, UR5, -R216 ;  /* 0x00000005d4c77c23 */ /* 0x000fe200080108d8 */
[----:B------:R-:W-:Y:S01]  /*63b0*/  FFMA.FTZ R0, R210, R0, R158 ;  /* 0x00000000d2007223 */ /* 0x000fe2000001009e */
[----:B------:R-:W-:Y:S01]  /*63c0*/  FFMA.FTZ R213, R217, R12, R213 ;  /* 0x0000000cd9d57223 */ /* 0x000fe200000100d5 */
[----:B------:R-:W-:Y:S01]  /*63d0*/  ISETP.GT.AND P3, PT, R207, R208, PT ;  /* 0x000000d0cf00720c */ /* 0x000fe20003f64270 */
[----:B------:R-:W-:Y:S01]  /*63e0*/  @!P2 VIADD R211, R211, 0x32460 ;  /* 0x00032460d3d3a836 */ /* 0x000fe20000000000 */
[----:B------:R-:W-:Y:S01]  /*63f0*/  HGMMA.64x256x16.F32.BF16 R24, R152, gdesc[UR8].tnspB, R24, gsb0 ;  /* 0x43e0000898187df0 */ /* 0x000fe20008001818 */
[----:B------:R-:W-:Y:S01]  /*6400*/  MUFU.EX2 R162, R162 ;  /* 0x000000a200a27308 */ /* 0x000fe20000000800 */
[----:B------:R-:W-:Y:S01]  /*6410*/  UIADD3 UR10, UR4, 0x80, URZ ;  /* 0x00000080040a7890 */ /* 0x000fe2000fffe03f */
[----:B------:R-:W-:Y:S01]  /*6420*/  FADD.FTZ R159, R159, R0 ;  /* 0x000000009f9f7221 */ /* 0x000fe20000010000 */
[----:B------:R-:W-:Y:S01]  /*6430*/  UMOV UR11, 0x40000040 ;  /* 0x40000040000b7882 */ /* 0x000fe20000000000 */
[----:B------:R-:W-:Y:S01]  /*6440*/  FADD.FTZ R214, R214, R213 ;  /* 0x000000d5d6d67221 */ /* 0x000fe20000010000 */
[----:B------:R-:W-:Y:S01]  /*6450*/  @!P2 PRMT R211, RZ, 0x654, R211 ;  /* 0x00000654ffd3a816 */ /* 0x000fe200000000d3 */
[----:B------:R-:W-:Y:S01]  /*6460*/  FADD.FTZ R156, R156, R159 ;  /* 0x0000009f9c9c7221 */ /* 0x000fe20000010000 */
[----:B------:R-:W-:Y:S01]  /*6470*/  VIADD R207, R207, 0xffffffff ;  /* 0xffffffffcfcf7836 */ /* 0x000fe20000000000 */
[----:B------:R-:W2:Y:S01]  /*6480*/  MUFU.EX2 R163, R163 ;  /* 0x000000a300a37308 */ /* 0x000ea20000000800 */
[----:B------:R-:W-:Y:S01]  /*6490*/  FADD.FTZ R214, R215, R214 ;  /* 0x000000d6d7d67221 */ /* 0x000fe20000010000 */
[----:B------:R-:W-:Y:S01]  /*64a0*/  FADD.FTZ R157, R157, R156 ;  /* 0x0000009c9d9d7221 */ /* 0x000fe20000010000 */
[----:B------:R-:W-:-:S02]  /*64b0*/  IMAD.MOV.U32 R210, RZ, RZ, R20 ;  /* 0x000000ffffd27224 */ /* 0x000fc400078e0014 */
[----:B------:R-:W-:-:S03]  /*64c0*/  FADD.FTZ R209, R209, R214 ;  /* 0x000000d6d1d17221 */ /* 0x000fc60000010000 */
        /* <DEDUP_REMOVED lines=121> */
.L_x_5308:
[----:B------:R-:W-:-:S13]  /*6c60*/  ISETP.GE.AND P1, PT, R207, RZ, PT ;  /* 0x000000ffcf00720c */ /* 0x000fda0003f26270 */
[----:B------:R-:W-:Y:S05]  /*6c70*/  @!P1 BRA `(.L_x_5318) ;  /* 0x0000002000bc9947 */ /* 0x000fea0003800000 */
[----:B------:R-:W-:Y:S02]  /*6c80*/  IMAD.MOV.U32 R209, RZ, RZ, R20 ;  /* 0x000000ffffd17224 */ /* 0x000fe400078e0014 */
[----:B------:R-:W-:-:S07]  /*6c90*/  IMAD.MOV.U32 R201, RZ, RZ, R13 ;  /* 0x000000ffffc97224 */ /* 0x000fce00078e000d */
.L_x_5327:
[----:B------:R-:W-:-:S04]  /*6ca0*/  UIADD3 UR36, UR36, 0x1, URZ ;  /* 0x0000000124247890 */ /* 0x000fc8000fffe03f */
[----:B------:R-:W-:-:S04]  /*6cb0*/  UISETP.NE.AND UP0, UPT, UR36, 0x2, UPT ;  /* 0x000000022400788c */ /* 0x000fc8000bf05270 */
[----:B------:R-:W-:Y:S02]  /*6cc0*/  USEL UR4, URZ, 0x1, UP0 ;  /* 0x000000013f047887 */ /* 0x000fe40008000000 */
[----:B------:R-:W-:Y:S02]  /*6cd0*/  USEL UR36, UR36, URZ, UP0 ;  /* 0x0000003f24247287 */ /* 0x000fe40008000000 */
[----:B------:R-:W-:Y:S01]  /*6ce0*/  ULOP3.LUT UR37, UR37, UR4, URZ, 0x3c, !UPT ;  /* 0x0000000425257292 */ /* 0x000fe2000f8e3c3f */
[----:B-1----:R-:W-:Y:S11]  /*6cf0*/  @!P0 BRA `(.L_x_5319) ;  /* 0x0000000000048947 */ /* 0x002ff60003800000 */
[----:B------:R-:W-:Y:S01]  /*6d00*/  BPT.TRAP 0x1 ;  /* 0x000000040000795c */ /* 0x000fe20000300000 */
.L_x_5319:
        /* <DEDUP_REMOVED lines=9> */
.L_x_5320:
[----:B--2---:R-:W-:Y:S05]  /*6da0*/  @P1 BRA `(.L_x_5321) ;  /* 0x0000000000081947 */ /* 0x004fea0003800000 */
[----:B------:R-:W2:Y:S02]  /*6db0*/  SYNCS.PHASECHK.TRANS64.TRYWAIT P1, [UR4+0x32430], R13 ;  /* 0x0324300dff0075a7 */ /* 0x000ea40008020144 */
[----:B--2---:R-:W-:Y:S05]  /*6dc0*/  @!P1 BRA `(.L_x_5322) ;  /* 0x000000cc00649947 */ /* 0x004fea0003800000 */
.L_x_5321:
        /* <DEDUP_REMOVED lines=31> */
.L_x_5323:
[----:B------:R3:W4:Y:S01]  /*6fc0*/  SYNCS.PHASECHK.TRANS64.TRYWAIT P1, [UR4+0x32450], R13 ;  /* 0x0324500dff0075a7 */ /* 0x0007220008020144 */
[----:B------:R-:W-:Y:S05]  /*6fd0*/  @!P0 BRA `(.L_x_5324) ;  /* 0x0000000000048947 */ /* 0x000fea0003800000 */
[----:B------:R-:W-:Y:S01]  /*6fe0*/  BPT.TRAP 0x1 ;  /* 0x000000040000795c */ /* 0x000fe20000300000 */
.L_x_5324:
[----:B----4-:R-:W-:Y:S05]  /*6ff0*/  @P1 BRA `(.L_x_5325) ;  /* 0x0000000000081947 */ /* 0x010fea0003800000 */
[----:B------:R-:W4:Y:S02]  /*7000*/  SYNCS.PHASECHK.TRANS64.TRYWAIT P1, [UR4+0x32450], R13 ;  /* 0x0324500dff0075a7 */ /* 0x000f240008020144 */
[----:B----4-:R-:W-:Y:S05]  /*7010*/  @!P1 BRA `(.L_x_5326) ;  /* 0x000000c800e89947 */ /* 0x010fea0003800000 */
.L_x_5325:
        /* <DEDUP_REMOVED lines=10> */
[----:B------:R-:W-:Y:S01]  /*70c0*/  IMAD.U32 R212, RZ, RZ, UR4 ;  /* 0x00000004ffd47e24 */ /* 0x000fe2000f8e00ff */
[----:B------:R-:W-:Y:S01]  /*70d0*/  UMOV UR15, 0x40000040 ;  /* 0x40000040000f7882 */ /* 0x000fe20000000000 */
[----:B------:R-:W-:Y:S01]  /*70e0*/  UIADD3 UR18, UR5, 0x304, URZ ;  /* 0x0000030405127890 */ /* 0x000fe2000fffe03f */
[----:B------:R-:W-:Y:S01]  /*70f0*/  ISETP.GT.AND P1, PT, R207, RZ, PT ;  /* 0x000000ffcf00720c */ /* 0x000fe20003f24270 */
[----:B------:R-:W-:Y:S01]  /*7100*/  UMOV UR19, 0x40000040 ;  /* 0x4000004000137882 */ /* 0x000fe20000000000 */
[----:B------:R-:W-:Y:S01]  /*7110*/  HGMMA.64x96x16.F32.BF16 R152, gdesc[UR56], R152, gsb0 ;  /* 0x01600000389879f0 */ /* 0x000fe20008001898 */
[----:B------:R-:W-:Y:S01]  /*7120*/  R2UR UR56, R8 ;  /* 0x00000000083872ca */ /* 0x000fe200000e0000 */
[----:B------:R-:W-:Y:S01]  /*7130*/  UIADD3 UR58, UR5, 0x2, URZ ;  /* 0x00000002053a7890 */ /* 0x000fe2000fffe03f */
[----:B------:R-:W-:Y:S01]  /*7140*/  R2UR UR57, R9 ;  /* 0x00000000093972ca */ /* 0x000fe200000e0000 */
[----:B------:R-:W-:Y:S01]  /*7150*/  UMOV UR59, 0x40000040 ;  /* 0x40000040003b7882 */ /* 0x000fe20000000000 */
[----:B------:R-:W-:Y:S01]  /*7160*/  UIADD3 UR22, UR5, 0x306, URZ ;  /* 0x0000030605167890 */ /* 0x000fe2000fffe03f */
[----:B------:R-:W-:Y:S01]  /*7170*/  VIADD R207, R207, 0xffffffff ;  /* 0xffffffffcfcf7836 */ /* 0x000fe20000000000 */
        /* <DEDUP_REMOVED lines=16> */
[----:B------:R-:W-:Y:S01]  /*7280*/  UIMAD UR4, UR36, 0xc00, UR6 ;  /* 0x00000c00240478a4 */ /* 0x000fe2000f8e0206 */
        /* <DEDUP_REMOVED lines=104> */
[----:B0-----:R-:W0:Y:S01]  /*7910*/  SHFL.BFLY PT, R211, R202, 0x2, 0x1f ;  /* 0x0c401f00cad37f89 */ /* 0x001e2200000e0000 */
        /* <DEDUP_REMOVED lines=16> */
[----:B------:R-:W-:Y:S02]  /*7a20*/  @!P2 VIADD R152, R212, 0x32440 ;  /* 0x00032440d498a836 */ /* 0x000fe40000000000 */
[----:B------:R-:W-:Y:S01]  /*7a30*/  FMUL.FTZ R201, R201, UR5 ;  /* 0x00000005c9c97c20 */ /* 0x000fe20008410000 */
[--C-:B------:R-:W-:Y:S01]  /*7a40*/  FFMA.FTZ R156, R156, UR5, -R210.reuse ;  /* 0x000000059c9c7c23 */ /* 0x100fe200080108d2 */
[----:B------:R-:W-:Y:S01]  /*7a50*/  MUFU.EX2 R202, R202 ;  /* 0x000000ca00ca7308 */ /* 0x000fe20000000800 */
[----:B------:R-:W-:Y:S01]  /*7a60*/  FFMA.FTZ R160, R160, UR5, -R210 ;  /* 0x00000005a0a07c23 */ /* 0x000fe200080108d2 */
[----:B------:R-:W-:Y:S01]  /*7a70*/  @!P2 PRMT R152, RZ, 0x654, R152 ;  /* 0x00000654ff98a816 */ /* 0x000fe20000000098 */
[--C-:B------:R-:W-:Y:S01]  /*7a80*/  FFMA.FTZ R161, R161, UR5, -R210.reuse ;  /* 0x00000005a1a17c23 */ /* 0x100fe200080108d2 */
[--C-:B------:R-:W-:Y:S01]  /*7a90*/  FFMA.FTZ R164, R164, UR5, -R210.reuse ;  /* 0x00000005a4a47c23 */ /* 0x100fe200080108d2 */
[--C-:B------:R-:W-:Y:S01]  /*7aa0*/  FFMA.FTZ R165, R165, UR5, -R210.reuse ;  /* 0x00000005a5a57c23 */ /* 0x100fe200080108d2 */
[--C-:B------:R-:W-:Y:S01]  /*7ab0*/  FFMA.FTZ R168, R168, UR5, -R210.reuse ;  /* 0x00000005a8a87c23 */ /* 0x100fe200080108d2 */
[----:B-1----:R-:W-:Y:S01]  /*7ac0*/  FMNMX.FTZ R20, R20, R213, !PT ;  /* 0x000000d514147209 */ /* 0x002fe20007810000 */
[----:B------:R-:W0:Y:S01]  /*7ad0*/  MUFU.EX2 R201, R201 ;  /* 0x000000c900c97308 */ /* 0x000e220000000800 */
[--C-:B------:R-:W-:Y:S01]  /*7ae0*/  FFMA.FTZ R169, R169, UR5, -R210.reuse ;  /* 0x00000005a9a97c23 */ /* 0x100fe200080108d2 */
[--C-:B------:R-:W-:Y:S01]  /*7af0*/  FFMA.FTZ R172, R172, UR5, -R210.reuse ;  /* 0x00000005acac7c23 */ /* 0x100fe200080108d2 */
[--C-:B------:R-:W-:Y:S01]  /*7b00*/  FFMA.FTZ R173, R173, UR5, -R210.reuse ;  /* 0x00000005adad7c23 */ /* 0x100fe200080108d2 */
[C---:B------:R-:W-:Y:S01]  /*7b10*/  FADD.FTZ R21, -R20.reuse, R209 ;  /* 0x000000d114157221 */ /* 0x040fe20000010100 */
[----:B------:R-:W-:Y:S01]  /*7b20*/  FMUL.FTZ R214, R20, UR5 ;  /* 0x0000000514d67c20 */ /* 0x000fe20008410000 */
[--C-:B------:R-:W-:Y:S01]  /*7b30*/  FFMA.FTZ R176, R176, UR5, -R210.reuse ;  /* 0x00000005b0b07c23 */ /* 0x100fe200080108d2 */
[----:B------:R-:W-:Y:S01]  /*7b40*/  FFMA.FTZ R177, R177, UR5, -R210 ;  /* 0x00000005b1b17c23 */ /* 0x000fe200080108d2 */
[----:B------:R-:W-:Y:S01]  /*7b50*/  FMUL.FTZ R157, R21, UR5 ;  /* 0x00000005159d7c20 */ /* 0x000fe20008410000 */
[----:B------:R-:W-:Y:S01]  /*7b60*/  IADD3 R21, -R215, 0xb, RZ ;  /* 0x0000000bd7157810 */ /* 0x000fe20007ffe1ff */
[----:B------:R1:W-:Y:S01]  /*7b70*/  MUFU.EX2 R209, R153 ;  /* 0x0000009900d17308 */ /* 0x0003e20000000800 */
[--C-:B------:R-:W-:Y:S01]  /*7b80*/  FFMA.FTZ R211, R154, UR5, -R214.reuse ;  /* 0x000000059ad37c23 */ /* 0x100fe200080108d6 */
[--C-:B------:R-:W-:Y:S01]  /*7b90*/  FFMA.FTZ R213, R155, UR5, -R214.reuse ;  /* 0x000000059bd57c23 */ /* 0x100fe200080108d6 */
        /* <DEDUP_REMOVED lines=142> */
[--C-:B------:R-:W-:Y:S01]  /*8480*/  FFMA.FTZ R162, R162, UR5, -R214.reuse ;  /* 0x00000005a2a27c23 */ /* 0x100fe200080108d6 */
[----:B0-----:R-:W-:Y:S01]  /*8490*/  F2FP.BF16.F32.PACK_AB R154, R209, R156 ;  /* 0x0000009cd19a723e */ /* 0x001fe200000010ff */
[--C-:B------:R-:W-:Y:S01]  /*84a0*/  FFMA.FTZ R163, R163, UR5, -R214.reuse ;  /* 0x00000005a3a37c23 */ /* 0x100fe200080108d6 */
[----:B----4-:R-:W-:Y:S01]  /*84b0*/  F2FP.BF16.F32.PACK_AB R153, R213, R211 ;  /* 0x000000d3d599723e */ /* 0x010fe200000010ff */
[--C-:B------:R-:W-:Y:S01]  /*84c0*/  FFMA.FTZ R166, R166, UR5, -R214.reuse ;  /* 0x00000005a6a67c23 */ /* 0x100fe200080108d6 */
[----:B-----5:R-:W-:Y:S01]  /*84d0*/  F2FP.BF16.F32.PACK_AB R155, R159, R158 ;  /* 0x0000009e9f9b723e */ /* 0x020fe200000010ff */
[--C-:B------:R-:W-:Y:S01]  /*84e0*/  FFMA.FTZ R167, R167, UR5, -R214.reuse ;  /* 0x00000005a7a77c23 */ /* 0x100fe200080108d6 */
[----:B------:R-:W-:Y:S01]  /*84f0*/  MUFU.EX2 R160, R160 ;  /* 0x000000a000a07308 */ /* 0x000fe20000000800 */
[--C-:B------:R-:W-:Y:S01]  /*8500*/  FFMA.FTZ R170, R170, UR5, -R214.reuse ;  /* 0x00000005aaaa7c23 */ /* 0x100fe200080108d6 */
[----:B------:R-:W-:Y:S01]  /*8510*/  WARPGROUP.ARRIVE ;  /* 0x00000000000079c5 */ /* 0x000fe20000000000 */
[--C-:B------:R-:W-:Y:S01]  /*8520*/  FFMA.FTZ R171, R171, UR5, -R214.reuse ;  /* 0x00000005abab7c23 */ /* 0x100fe200080108d6 */
[--C-:B------:R-:W-:Y:S01]  /*8530*/  FFMA.FTZ R174, R174, UR5, -R214.reuse ;  /* 0x00000005aeae7c23 */ /* 0x100fe200080108d6 */
[----:B------:R-:W-:Y:S01]  /*8540*/  FFMA.FTZ R175, R175, UR5, -R214 ;  /* 0x00000005afaf7c23 */ /* 0x000fe200080108d6 */
[--C-:B------:R-:W-:Y:S01]  /*8550*/  FFMA.FTZ R180, R180, UR5, -R210.reuse ;  /* 0x00000005b4b47c23 */ /* 0x100fe200080108d2 */
[----:B------:R-:W-:Y:S01]  /*8560*/  FFMA.FTZ R181, R181, UR5, -R210 ;  /* 0x00000005b5b57c23 */ /* 0x000fe200080108d2 */
[----:B------:R-:W-:Y:S01]  /*8570*/  HGMMA.64x256x16.F32.BF16 R24, R152, gdesc[UR8].tnspB, R24, gsb0 ;  /* 0x43e0000898187df0 */ /* 0x000fe20008001818 */
[----:B------:R-:W0:Y:S01]  /*8580*/  MUFU.EX2 R161, R161 ;  /* 0x000000a100a17308 */ /* 0x000e220000000800 */
[----:B------:R-:W-:Y:S01]  /*8590*/  UIADD3 UR10, UR4, 0x80, URZ ;  /* 0x00000080040a7890 */ /* 0x000fe2000fffe03f */
[--C-:B------:R-:W-:Y:S01]  /*85a0*/  FFMA.FTZ R178, R178, UR5, -R214.reuse ;  /* 0x00000005b2b27c23 */ /* 0x100fe200080108d6 */
[----:B------:R-:W-:Y:S01]  /*85b0*/  UMOV UR11, 0x40000040 ;  /* 0x40000040000b7882 */ /* 0x000fe20000000000 */
        /* <DEDUP_REMOVED lines=8> */
[--C-:B------:R-:W-:Y:S01]  /*8640*/  FFMA.FTZ R186, R186, UR5, -R214.reuse ;  /* 0x00000005baba7c23 */ /* 0x100fe200080108d6 */
[--C-:B------:R-:W-:Y:S01]  /*8650*/  FFMA.FTZ R187, R187, UR5, -R214.reuse ;  /* 0x00000005bbbb7c23 */ /* 0x100fe200080108d6 */
[--C-:B------:R-:W-:Y:S01]  /*8660*/  FFMA.FTZ R190, R190, UR5, -R214.reuse ;  /* 0x00000005bebe7c23 */ /* 0x100fe200080108d6 */
[----:B------:R-:W-:Y:S01]  /*8670*/  FFMA.FTZ R191, R191, UR5, -R214 ;  /* 0x00000005bfbf7c23 */ /* 0x000fe200080108d6 */
[----:B------:R-:W1:Y:S01]  /*8680*/  MUFU.EX2 R165, R165 ;  /* 0x000000a500a57308 */ /* 0x000e620000000800 */
[--C-:B------:R-:W-:Y:S01]  /*8690*/  FFMA.FTZ R192, R192, UR5, -R210.reuse ;  /* 0x00000005c0c07c23 */ /* 0x100fe200080108d2 */
[--C-:B------:R-:W-:Y:S01]  /*86a0*/  FFMA.FTZ R193, R193, UR5, -R210.reuse ;  /* 0x00000005c1c17c23 */ /* 0x100fe200080108d2 */
[--C-:B------:R-:W-:Y:S01]  /*86b0*/  FFMA.FTZ R196, R196, UR5, -R210.reuse ;  /* 0x00000005c4c47c23 */ /* 0x100fe200080108d2 */
[----:B------:R-:W-:Y:S01]  /*86c0*/  FFMA.FTZ R197, R197, UR5, -R210 ;  /* 0x00000005c5c57c23 */ /* 0x000fe200080108d2 */
[--C-:B------:R-:W-:Y:S01]  /*86d0*/  FFMA.FTZ R194, R194, UR5, -R214.reuse ;  /* 0x00000005c2c27c23 */ /* 0x100fe200080108d6 */
[--C-:B------:R-:W-:Y:S01]  /*86e0*/  FFMA.FTZ R195, R195, UR5, -R214.reuse ;  /* 0x00000005c3c37c23 */ /* 0x100fe200080108d6 */
[--C-:B------:R-:W-:Y:S01]  /*86f0*/  FFMA.FTZ R198, R198, UR5, -R214.reuse ;  /* 0x00000005c6c67c23 */ /* 0x100fe200080108d6 */
[----:B------:R-:W-:Y:S01]  /*8700*/  MUFU.EX2 R162, R162 ;  /* 0x000000a200a27308 */ /* 0x000fe20000000800 */
[----:B------:R-:W-:Y:S01]  /*8710*/  FFMA.FTZ R199, R199, UR5, -R214 ;  /* 0x00000005c7c77c23 */ /* 0x000fe200080108d6 */
[----:B------:R-:W-:Y:S01]  /*8720*/  FFMA.FTZ R201, R201, R0, R202 ;  /* 0x00000000c9c97223 */ /* 0x000fe200000100ca */
[----:B------:R-:W-:Y:S01]  /*8730*/  FFMA.FTZ R12, R157, R12, R211 ;  /* 0x0000000c9d0c7223 */ /* 0x000fe200000100d3 */
[----:B------:R-:W-:-:S02]  /*8740*/  @!P2 VIADD R212, R212, 0x32460 ;  /* 0x00032460d4d4a836 */ /* 0x000fc40000000000 */
[----:B------:R-:W-:Y:S01]  /*8750*/  FADD.FTZ R201, R208, R201 ;  /* 0x000000c9d0c97221 */ /* 0x000fe20000010000 */
[----:B------:R-:W-:Y:S01]  /*8760*/  FADD.FTZ R213, R213, R12 ;  /* 0x0000000cd5d57221 */ /* 0x000fe20000010000 */
[----:B------:R-:W3:Y:S01]  /*8770*/  MUFU.EX2 R163, R163 ;  /* 0x000000a300a37308 */ /* 0x000ee20000000800 */
[----:B------:R-:W-:Y:S01]  /*8780*/  @!P2 PRMT R212, RZ, 0x654, R212 ;  /* 0x00000654ffd4a816 */ /* 0x000fe200000000d4 */
[----:B------:R-:W-:Y:S01]  /*8790*/  FADD.FTZ R156, R156, R201 ;  /* 0x000000c99c9c7221 */ /* 0x000fe20000010000 */
[----:B------:R-:W-:Y:S01]  /*87a0*/  FADD.FTZ R158, R158, R213 ;  /* 0x000000d59e9e7221 */ /* 0x000fe20000010000 */
[----:B------:R-:W-:Y:S02]  /*87b0*/  IMAD.MOV.U32 R201, RZ, RZ, R13 ;  /* 0x000000ffffc97224 */ /* 0x000fe400078e000d */
[----:B------:R-:W-:Y:S01]  /*87c0*/  FADD.FTZ R209, R209, R156 ;  /* 0x0000009cd1d17221 */ /* 0x000fe20000010000 */
        /* <DEDUP_REMOVED lines=36> */
[----:B------:R-:W-:Y:S01]  /*8a10*/  FADD.FTZ R162, R162, R159 ;  /* 0x0000009fa2a27221 */ /* 0x000fe20000010000 */
[----:B----4-:R-:W-:Y:S01]  /*8a20*/  F2FP.BF16.F32.PACK_AB R155, R167, R166 ;  /* 0x000000a6a79b723e */ /* 0x010fe200000010ff */
[----:B------:R-:W-:Y:S01]  /*8a30*/  FADD.FTZ R161, R161, R160 ;  /* 0x000000a0a1a17221 */ /* 0x000fe20000010000 */
[----:B------:R-:W-:Y:S01]  /*8a40*/  IMAD.MOV.U32 R209, RZ, RZ, R20 ;  /* 0x000000ffffd17224 */ /* 0x000fe200078e0014 */
[----:B------:R-:W-:Y:S01]  /*8a50*/  MUFU.EX2 R194, R194 ;  /* 0x000000c200c27308 */ /* 0x000fe20000000800 */
[----:B------:R-:W-:Y:S01]  /*8a60*/  WARPGROUP.ARRIVE ;  /* 0x00000000000079c5 */ /* 0x000fe20000000000 */
[----:B------:R-:W-:Y:S01]  /*8a70*/  FADD.FTZ R163, R163, R162 ;  /* 0x000000a2a3a37221 */ /* 0x000fe20000010000 */
[----:B------:R-:W-:-:S03]  /*8a80*/  FADD.FTZ R164, R164, R161 ;  /* 0x000000a1a4a47221 */ /* 0x000fc60000010000 */
[----:B------:R-:W-:Y:S01]  /*8a90*/  FADD.FTZ R166, R166, R163 ;  /* 0x000000a3a6a67221 */ /* 0x000fe20000010000 */
[----:B------:R-:W-:Y:S01]  /*8aa0*/  HGMMA.64x256x16.F32.BF16 R24, R152, gdesc[UR8].tnspB, R24, gsb0 ;  /* 0x43e0000898187df0 */ /* 0x000fe20008001818 */
[----:B------:R-:W-:Y:S01]  /*8ab0*/  UIADD3 UR10, UR4, 0x100, URZ ;  /* 0x00000100040a7890 */ /* 0x000fe2000fffe03f */
[----:B------:R-:W1:Y:S01]  /*8ac0*/  MUFU.EX2 R195, R195 ;  /* 0x000000c300c37308 */ /* 0x000e620000000800 */
        /* <DEDUP_REMOVED lines=60> */
[----:B-1----:R-:W-:Y:S01]  /*8e90*/  F2FP.BF16.F32.PACK_AB R153, R195, R194 ;  /* 0x000000c2c399723e */ /* 0x002fe200000010ff */
        /* <DEDUP_REMOVED lines=11> */
[----:B------:R1:W-:Y:S01]  /*8f50*/  @!P2 SYNCS.ARRIVE.TRANS64.RED.A1T0 RZ, [R212+URZ], RZ ;  /* 0x000000ffd4ffa9a7 */ /* 0x0003e2000810043f */
[----:B------:R-:W-:Y:S05]  /*8f60*/  @P1 BRA `(.L_x_5327) ;  /* 0xffffffdc004c1947 */ /* 0x000fea000383ffff */
.L_x_5318:
[----:B------:R-:W2:Y:S01]  /*8f70*/  SHFL.BFLY PT, R3, R0, 0x2, 0x1f ;  /* 0x0c401f0000037f89 */ /* 0x000ea200000e0000 */
[----:B------:R-:W-:Y:S01]  /*8f80*/  IMAD.MOV.U32 R4, RZ, RZ, RZ ;  /* 0x000000ffff047224 */ /* 0x000fe200078e00ff */
[----:B------:R-:W-:Y:S01]  /*8f90*/  R2UR UR4, R224 ;  /* 0x00000000e00472ca */ /* 0x000fe200000e0000 */
[----:B------:R-:W-:Y:S01]  /*8fa0*/  UIADD3 UR36, UR36, 0x1, URZ ;  /* 0x0000000124247890 */ /* 0x000fe2000fffe03f */
[----:B------:R-:W3:Y:S01]  /*8fb0*/  SHFL.BFLY PT, R5, R12, 0x2, 0x1f ;  /* 0x0c401f000c057f89 */ /* 0x000ee200000e0000 */
[----:B------:R4:W-:Y:S06]  /*8fc0*/  BAR.ARV R21, 0x100 ;  /* 0x000400150000751d */ /* 0x0009ec0000002000 */
[----:B------:R-:W-:-:S02]  /*8fd0*/  UISETP.NE.AND UP0, UPT, UR36, 0x2, UPT ;  /* 0x000000022400788c */ /* 0x000fc4000bf05270 */
[----:B------:R-:W-:Y:S06]  /*8fe0*/  BAR.ARV 0x8, 0x180 ;  /* 0x0206000000007b1d */ /* 0x000fec0000002000 */
[----:B------:R-:W-:Y:S01]  /*8ff0*/  UIADD3 UR4, UR4, 0x1, URZ ;  /* 0x0000000104047890 */ /* 0x000fe2000fffe03f */
[----:B------:R-:W-:Y:S01]  /*9000*/  PLOP3.LUT P0, PT, PT, PT, PT, 0x8, 0x0 ;  /* 0x000000000000781c */ /* 0x000fe20003f0e170 */
[----:B--2---:R-:W-:Y:S01]  /*9010*/  FADD.FTZ R3, R3, R0 ;  /* 0x0000000003037221 */ /* 0x004fe20000010000 */
[----:B------:R-:W-:Y:S01]  /*9020*/  IMAD.MOV.U32 R0, RZ, RZ, RZ ;  /* 0x000000ffff007224 */ /* 0x000fe200078e00ff */
[----:B------:R-:W-:Y:S01]  /*9030*/  USEL UR36, UR36, URZ, UP0 ;  /* 0x0000003f24247287 */ /* 0x000fe20008000000 */
[----:B---3--:R-:W-:-:S02]  /*9040*/  FADD.FTZ R5, R5, R12 ;  /* 0x0000000c05057221 */ /* 0x008fc40000010000 */
[----:B------:R-:W2:Y:S01]  /*9050*/  SHFL.BFLY PT, R2, R3, 0x1, 0x1f ;  /* 0x0c201f0003027f89 */ /* 0x000ea200000e0000 */
[----:B------:R-:W-:Y:S02]  /*9060*/  IMAD.U32 R12, RZ, RZ, UR5 ;  /* 0x00000005ff0c7e24 */ /* 0x000fe4000f8e00ff */
[----:B------:R-:W-:Y:S01]  /*9070*/  IMAD.U32 R224, RZ, RZ, UR4 ;  /* 0x00000004ffe07e24 */ /* 0x000fe2000f8e00ff */
[----:B------:R-:W-:-:S04]  /*9080*/  USEL UR4, URZ, 0x1, UP0 ;  /* 0x000000013f047887 */ /* 0x000fc80008000000 */
[----:B------:R-:W-:Y:S01]  /*9090*/  ULOP3.LUT UR37, UR37, UR4, URZ, 0x3c, !UPT ;  /* 0x0000000425257292 */ /* 0x000fe2000f8e3c3f */
[----:B--2---:R-:W-:Y:S01]  /*90a0*/  FADD.FTZ R7, R3, R2 ;  /* 0x0000000203077221 */ /* 0x004fe20000010000 */
[----:B------:R-:W-:Y:S01]  /*90b0*/  IMAD.MOV.U32 R3, RZ, RZ, -0x800000 ;  /* 0xff800000ff037424 */ /* 0x000fe200078e00ff */
[----:B------:R-:W2:Y:S03]  /*90c0*/  SHFL.BFLY PT, R2, R5, 0x1, 0x1f ;  /* 0x0c201f0005027f89 */ /* 0x000ea600000e0000 */
[----:B------:R-:W-:-:S13]  /*90d0*/  FSETP.NE.FTZ.AND P1, PT, R7, RZ, PT ;  /* 0x000000ff0700720b */ /* 0x000fda0003f35000 */
[----:B------:R-:W3:Y:S01]  /*90e0*/  @P1 MUFU.RCP R4, R7 ;  /* 0x0000000700041308 */ /* 0x000ee20000001000 */
[----:B--2---:R-:W-:Y:S01]  /*90f0*/  FADD.FTZ R6, R5, R2 ;  /* 0x0000000205067221 */ /* 0x004fe20000010000 */
[----:B------:R-:W-:-:S06]  /*9100*/  IMAD.MOV.U32 R2, RZ, RZ, -0x800000 ;  /* 0xff800000ff027424 */ /* 0x000fcc00078e00ff */
[----:B------:R-:W2:Y:S01]  /*9110*/  @P1 MUFU.LG2 R5, R7 ;  /* 0x0000000700051308 */ /* 0x000ea20000000c00 */
[----:B------:R-:W-:Y:S01]  /*9120*/  FSETP.NE.FTZ.AND P2, PT, R6, RZ, PT ;  /* 0x000000ff0600720b */ /* 0x000fe20003f55000 */
        /* <DEDUP_REMOVED lines=17> */
[----:B------:R-:W3:Y:S01]  /*9240*/  @P2 MUFU.LG2 R6, R6 ;  /* 0x0000000600062308 */ /* 0x000ee20000000c00 */
        /* <DEDUP_REMOVED lines=50> */
[----:B--2---:R-:W-:Y:S01]  /*9570*/  @P1 FMUL.FTZ R5, R5, 0.69314718246459960938 ;  /* 0x3f31721805051820 */ /* 0x004fe20000410000 */
[----:B---3--:R-:W-:Y:S01]  /*9580*/  @P2 FMUL.FTZ R7, R6, 0.69314718246459960938 ;  /* 0x3f31721806072820 */ /* 0x008fe20000410000 */
        /* <DEDUP_REMOVED lines=66> */
[----:B----4-:R-:W-:-:S07]  /*99b0*/  @P2 FFMA.FTZ R3, R12, R20, R7 ;  /* 0x000000140c032223 */ /* 0x010fce0000010007 */
.L_x_5296:
[----:B------:R-:W2:Y:S01]  /*99c0*/  S2R R4, SR_CgaCtaId ;  /* 0x0000000000047919 */ /* 0x000ea20000008800 */
[----:B------:R-:W-:Y:S01]  /*99d0*/  MOV R151, 0x400 ;  /* 0x0000040000977802 */ /* 0x000fe20000000f00 */
[----:B------:R-:W-:Y:S01]  /*99e0*/  BSSY B0, `(.L_x_5328) ;  /* 0x00002df000007945 */ /* 0x000fe20003800000 */
[----:B------:R-:W-:Y:S02]  /*99f0*/  BAR.SYNC.DEFER_BLOCKING 0x5, 0x180 ;  /* 0x0146000000007b1d */ /* 0x000fe40000010000 */
[----:B--2---:R-:W-:-:S05]  /*9a00*/  LEA R151, R4, R151, 0x18 ;  /* 0x0000009704977211 */ /* 0x004fca00078ec0ff */
[----:B------:R-:W2:Y:S02]  /*9a10*/  LDS.128 R4, [R151+0x324d0] ;  /* 0x0324d00097047984 */ /* 0x000ea40000000c00 */
[----:B--2---:R-:W-:Y:S02]  /*9a20*/  R2UR UR5, R5 ;  /* 0x00000000050572ca */ /* 0x004fe400000e0000 */
[----:B------:R-:W-:Y:S01]  /*9a30*/  R2UR UR6, R6 ;  /* 0x00000000060672ca */ /* 0x000fe200000e0000 */
[----:B------:R-:W-:Y:S06]  /*9a40*/  BAR.ARV 0x4, 0x180 ;  /* 0x0106000000007b1d */ /* 0x000fec0000002000 */
[----:B------:R-:W-:Y:S08]  /*9a50*/  @P0 BRA `(.L_x_5329) ;  /* 0x0000001c00e80947 */ /* 0x000ff00003800000 */
[----:B------:R-:W2:Y:S01]  /*9a60*/  S2R R6, SR_SWINHI ;  /* 0x0000000000067919 */ /* 0x000ea20000002f00 */
        /* <DEDUP_REMOVED lines=20> */
[----:B--2---:R-:W-:-:S02]  /*9bb0*/  MOV R5, R6 ;  /* 0x0000000600057202 */ /* 0x004fc40000000f00 */
[----:B------:R-:W-:Y:S02]  /*9bc0*/  F2FP.BF16.F32.PACK_AB R51, R158, R51 ;  /* 0x000000339e33723e */ /* 0x000fe400000010ff */
[----:B------:R-:W-:Y:S01]  /*9bd0*/  F2FP.BF16.F32.PACK_AB R57, R157, R58 ;  /* 0x0000003a9d39723e */ /* 0x000fe200000010ff */
[----:B------:R-:W-:Y:S01]  /*9be0*/  IMAD.WIDE R98, R228, 0x2, R4 ;  /* 0x00000002e4627825 */ /* 0x000fe200078e0204 */
[----:B------:R-:W-:Y:S02]  /*9bf0*/  F2FP.BF16.F32.PACK_AB R64, R65, R64 ;  /* 0x000000404140723e */ /* 0x000fe400000010ff */
[----:B------:R-:W-:Y:S02]  /*9c00*/  F2FP.BF16.F32.PACK_AB R58, R61, R60 ;  /* 0x0000003c3d3a723e */ /* 0x000fe400000010ff */
[C---:B------:R-:W-:Y:S02]  /*9c10*/  IADD3 R169, P1, R98.reuse, 0x20, RZ ;  /* 0x0000002062a97810 */ /* 0x040fe40007f3e0ff */
[----:B------:R-:W-:-:S02]  /*9c20*/  IADD3 R171, P0, R98, 0x40, RZ ;  /* 0x0000004062ab7810 */ /* 0x000fc40007f1e0ff */
[C---:B------:R-:W-:Y:S01]  /*9c30*/  LOP3.LUT R11, R98.reuse, 0x380, RZ, 0xc0, !PT ;  /* 0x00000380620b7812 */ /* 0x040fe200078ec0ff */
[--C-:B------:R-:W-:Y:S01]  /*9c40*/  IMAD.X R13, RZ, RZ, R99.reuse, P1 ;  /* 0x000000ffff0d7224 */ /* 0x100fe200008e0663 */
[C---:B------:R-:W-:Y:S01]  /*9c50*/  IADD3 R173, P4, R98.reuse, 0x60, RZ ;  /* 0x0000006062ad7810 */ /* 0x040fe20007f9e0ff */
[--C-:B------:R-:W-:Y:S01]  /*9c60*/  IMAD.X R15, RZ, RZ, R99.reuse, P0 ;  /* 0x000000ffff0f7224 */ /* 0x100fe200000e0663 */
        /* <DEDUP_REMOVED lines=13> */
[----:B------:R-:W-:-:S02]  /*9d40*/  SHF.R.U64 R11, R11, 0x3, RZ ;  /* 0x000000030b0b7819 */ /* 0x000fc400000012ff */
[----:B------:R-:W-:Y:S02]  /*9d50*/  LOP3.LUT R16, R173, 0x380, RZ, 0xc0, !PT ;  /* 0x00000380ad107812 */ /* 0x000fe400078ec0ff */
[----:B------:R-:W-:Y:S02]  /*9d60*/  LOP3.LUT R18, R175, 0x380, RZ, 0xc0, !PT ;  /* 0x00000380af127812 */ /* 0x000fe400078ec0ff */
[----:B------:R-:W-:Y:S02]  /*9d70*/  IADD3 R185, P0, R98, 0x8020, RZ ;  /* 0x0000802062b97810 */ /* 0x000fe40007f1e0ff */
[----:B------:R-:W-:Y:S02]  /*9d80*/  SHF.R.U64 R12, R12, 0x3, RZ ;  /* 0x000000030c0c7819 */ /* 0x000fe400000012ff */
[----:B------:R-:W-:Y:S01]  /*9d90*/  LOP3.LUT R20, R177, 0x380, RZ, 0xc0, !PT ;  /* 0x00000380b1147812 */ /* 0x000fe200078ec0ff */
[----:B------:R-:W-:Y:S01]  /*9da0*/  IMAD.X R47, RZ, RZ, R99, P0 ;  /* 0x000000ffff2f7224 */ /* 0x000fe200000e0663 */
        /* <DEDUP_REMOVED lines=17> */
[----:B------:R-:W-:Y:S02]  /*9ec0*/  SHF.R.U64 R18, R18, 0x3, RZ ;  /* 0x0000000312127819 */ /* 0x000fe400000012ff */
[----:B------:R-:W-:Y:S02]  /*9ed0*/  LOP3.LUT R38, R183, 0x380, RZ, 0xc0, !PT ;  /* 0x00000380b7267812 */ /* 0x000fe400078ec0ff */
        /* <DEDUP_REMOVED lines=9> */
[----:B------:R-:W-:Y:S01]  /*9f70*/  MOV R98, R98 ;  /* 0x0000006200627202 */ /* 0x000fe20000000f00 */
[----:B------:R-:W-:Y:S01]  /*9f80*/  BAR.SYNC.DEFER_BLOCKING 0x1, 0x100 ;  /* 0x0044000000007b1d */ /* 0x000fe20000010000 */
[----:B------:R-:W-:Y:S02]  /*9f90*/  LOP3.LUT R18, R18, R175, RZ, 0x3c, !PT ;  /* 0x000000af12127212 */ /* 0x000fe400078e3cff */
[----:B------:R-:W-:Y:S02]  /*9fa0*/  SHF.R.U64 R38, R38, 0x3, RZ ;  /* 0x0000000326267819 */ /* 0x000fe400000012ff */
[----:B------:R-:W-:-:S02]  /*9fb0*/  LOP3.LUT R70, R191, 0x380, RZ, 0xc0, !PT ;  /* 0x00000380bf467812 */ /* 0x000fc400078ec0ff */
[----:B------:R-:W-:Y:S02]  /*9fc0*/  LOP3.LUT R99, R94, 0x380, RZ, 0xc0, !PT ;  /* 0x000003805e637812 */ /* 0x000fe400078ec0ff */
[----:B------:R-:W-:Y:S02]  /*9fd0*/  LOP3.LUT R20, R20, R177, RZ, 0x3c, !PT ;  /* 0x000000b114147212 */ /* 0x000fe400078e3cff */
[----:B------:R-:W-:Y:S02]  /*9fe0*/  SHF.R.U64 R46, R46, 0x3, RZ ;  /* 0x000000032e2e7819 */ /* 0x000fe400000012ff */
[----:B------:R-:W-:Y:S02]  /*9ff0*/  LOP3.LUT R78, R6, 0x380, RZ, 0xc0, !PT ;  /* 0x00000380064e7812 */ /* 0x000fe400078ec0ff */
[----:B------:R-:W-:Y:S02]  /*a000*/  MOV R12, R12 ;  /* 0x0000000c000c7202 */ /* 0x000fe40000000f00 */
[----:B------:R-:W-:-:S02]  /*a010*/  LOP3.LUT R22, R22, R179, RZ, 0x3c, !PT ;  /* 0x000000b316167212 */ /* 0x000fc400078e3cff */
[----:B------:R-:W-:Y:S02]  /*a020*/  SHF.R.U64 R54, R54, 0x3, RZ ;  /* 0x0000000336367819 */ /* 0x000fe400000012ff */
[----:B------:R-:W-:Y:S02]  /*a030*/  MOV R14, R14 ;  /* 0x0000000e000e7202 */ /* 0x000fe40000000f00 */
[----:B------:R-:W-:Y:S01]  /*a040*/  LOP3.LUT R30, R30, R181, RZ, 0x3c, !PT ;  /* 0x000000b51e1e7212 */ /* 0x000fe200078e3cff */
[----:B------:R-:W-:Y:S01]  /*a050*/  STSM.16.M88.4 [R98], R24 ;  /* 0x0000001862007844 */ /* 0x000fe20000000200 */
[----:B------:R-:W-:Y:S02]  /*a060*/  SHF.R.U64 R62, R62, 0x3, RZ ;  /* 0x000000033e3e7819 */ /* 0x000fe400000012ff */
[----:B------:R-:W-:Y:S01]  /*a070*/  LOP3.LUT R169, R156, 0x380, RZ, 0xc0, !PT ;  /* 0x000003809ca97812 */ /* 0x000fe200078ec0ff */
[----:B------:R-:W-:Y:S01]  /*a080*/  STSM.16.M88.4 [R12], R32 ;  /* 0x000000200c007844 */ /* 0x000fe20000000200 */
[----:B------:R-:W-:-:S02]  /*a090*/  MOV R16, R16 ;  /* 0x0000001000107202 */ /* 0x000fc40000000f00 */
[----:B------:R-:W-:Y:S01]  /*a0a0*/  LOP3.LUT R38, R38, R183, RZ, 0x3c, !PT ;  /* 0x000000b726267212 */ /* 0x000fe200078e3cff */
[----:B------:R-:W-:Y:S01]  /*a0b0*/  STSM.16.M88.4 [R14], R40 ;  /* 0x000000280e007844 */ /* 0x000fe20000000200 */
[----:B------:R-:W-:Y:S02]  /*a0c0*/  SHF.R.U64 R70, R70, 0x3, RZ ;  /* 0x0000000346467819 */ /* 0x000fe400000012ff */
[----:B------:R-:W-:Y:S01]  /*a0d0*/  SHF.R.U64 R99, R99, 0x3, RZ ;  /* 0x0000000363637819 */ /* 0x000fe200000012ff */
[----:B------:R-:W-:Y:S01]  /*a0e0*/  STSM.16.M88.4 [R16], R48 ;  /* 0x0000003010007844 */ /* 0x000fe20000000200 */
[----:B------:R-:W-:Y:S02]  /*a0f0*/  MOV R18, R18 ;  /* 0x0000001200127202 */ /* 0x000fe40000000f00 */
[----:B------:R-:W-:Y:S02]  /*a100*/  F2FP.BF16.F32.PACK_AB R59, R155, R59 ;  /* 0x0000003b9b3b723e */ /* 0x000fe400000010ff */
[----:B------:R-:W-:-:S02]  /*a110*/  F2FP.BF16.F32.PACK_AB R65, R154, R66 ;  /* 0x000000429a41723e */ /* 0x000fc400000010ff */
[----:B------:R-:W-:Y:S01]  /*a120*/  F2FP.BF16.F32.PACK_AB R72, R73, R72 ;  /* 0x000000484948723e */ /* 0x000fe200000010ff */
[----:B------:R-:W-:Y:S01]  /*a130*/  STSM.16.M88.4 [R18], R56 ;  /* 0x0000003812007844 */ /* 0x000fe20000000200 */
[----:B------:R-:W-:Y:S02]  /*a140*/  LOP3.LUT R46, R46, R185, RZ, 0x3c, !PT ;  /* 0x000000b92e2e7212 */ /* 0x000fe400078e3cff */
[----:B------:R-:W-:Y:S02]  /*a150*/  SHF.R.U64 R29, R78, 0x3, RZ ;  /* 0x000000034e1d7819 */ /* 0x000fe400000012ff */
[----:B------:R-:W-:Y:S02]  /*a160*/  MOV R20, R20 ;  /* 0x0000001400147202 */ /* 0x000fe40000000f00 */
[----:B------:R-:W-:Y:S02]  /*a170*/  F2FP.BF16.F32.PACK_AB R66, R69, R68 ;  /* 0x000000444542723e */ /* 0x000fe400000010ff */
[----:B------:R-:W-:-:S02]  /*a180*/  F2FP.BF16.F32.PACK_AB R67, R153, R67 ;  /* 0x000000439943723e */ /* 0x000fc400000010ff */
[----:B------:R-:W-:Y:S02]  /*a190*/  F2FP.BF16.F32.PACK_AB R73, R152, R74 ;  /* 0x0000004a9849723e */ /* 0x000fe400000010ff */
[----:B------:R-:W-:Y:S01]  /*a1a0*/  F2FP.BF16.F32.PACK_AB R80, R81, R80 ;  /* 0x000000505150723e */ /* 0x000fe200000010ff */
[----:B------:R-:W-:Y:S01]  /*a1b0*/  STSM.16.M88.4 [R20], R64 ;  /* 0x0000004014007844 */ /* 0x000fe20000000200 */
[----:B------:R-:W-:Y:S02]  /*a1c0*/  LOP3.LUT R54, R54, R187, RZ, 0x3c, !PT ;  /* 0x000000bb36367212 */ /* 0x000fe400078e3cff */
[----:B------:R-:W-:Y:S02]  /*a1d0*/  MOV R22, R22 ;  /* 0x0000001600167202 */ /* 0x000fe40000000f00 */
[----:B------:R-:W-:Y:S02]  /*a1e0*/  F2FP.BF16.F32.PACK_AB R74, R77, R76 ;  /* 0x0000004c4d4a723e */ /* 0x000fe400000010ff */
[----:B------:R-:W-:-:S02]  /*a1f0*/  F2FP.BF16.F32.PACK_AB R75, R9, R75 ;  /* 0x0000004b094b723e */ /* 0x000fc400000010ff */
[----:B------:R-:W-:Y:S02]  /*a200*/  F2FP.BF16.F32.PACK_AB R81, R8, R82 ;  /* 0x000000520851723e */ /* 0x000fe400000010ff */
[----:B------:R-:W-:Y:S01]  /*a210*/  LOP3.LUT R62, R62, R189, RZ, 0x3c, !PT ;  /* 0x000000bd3e3e7212 */ /* 0x000fe200078e3cff */
[----:B------:R2:W-:Y:S01]  /*a220*/  STSM.16.M88.4 [R22], R72 ;  /* 0x0000004816007844 */ /* 0x0005e20000000200 */
[----:B------:R-:W-:Y:S02]  /*a230*/  SHF.R.U64 R169, R169, 0x3, RZ ;  /* 0x00000003a9a97819 */ /* 0x000fe400000012ff */
[----:B------:R-:W-:Y:S02]  /*a240*/  MOV R30, R30 ;  /* 0x0000001e001e7202 */ /* 0x000fe40000000f00 */
[----:B------:R-:W-:Y:S02]  /*a250*/  F2FP.BF16.F32.PACK_AB R82, R85, R84 ;  /* 0x000000545552723e */ /* 0x000fe400000010ff */
[----:B------:R-:W-:-:S02]  /*a260*/  F2FP.BF16.F32.PACK_AB R83, R83, R86 ;  /* 0x000000565353723e */ /* 0x000fc400000010ff */
[----:B------:R-:W-:Y:S02]  /*a270*/  LOP3.LUT R70, R70, R191, RZ, 0x3c, !PT ;  /* 0x000000bf46467212 */ /* 0x000fe400078e3cff */
[----:B------:R-:W-:Y:S01]  /*a280*/  LOP3.LUT R94, R99, R94, RZ, 0x3c, !PT ;  /* 0x0000005e635e7212 */ /* 0x000fe200078e3cff */
[----:B------:R3:W-:Y:S01]  /*a290*/  STSM.16.M88.4 [R30], R80 ;  /* 0x000000501e007844 */ /* 0x0007e20000000200 */
[----:B------:R-:W-:Y:S02]  /*a2a0*/  MOV R38, R38 ;  /* 0x0000002600267202 */ /* 0x000fe40000000f00 */
[----:B------:R-:W-:Y:S01]  /*a2b0*/  F2FP.BF16.F32.PACK_AB R84, R89, R88 ;  /* 0x000000585954723e */ /* 0x000fe200000010ff */
[----:B--2---:R-:W2:Y:S01]  /*a2c0*/  LDC R73, c[0x0][0xce8] ;  /* 0x00033a00ff497b82 */ /* 0x004ea20000000800 */
[----:B------:R-:W-:Y:S02]  /*a2d0*/  F2FP.BF16.F32.PACK_AB R85, R91, R90 ;  /* 0x0000005a5b55723e */ /* 0x000fe400000010ff */
[----:B------:R-:W-:-:S02]  /*a2e0*/  F2FP.BF16.F32.PACK_AB R86, R93, R92 ;  /* 0x0000005c5d56723e */ /* 0x000fc400000010ff */
[----:B------:R-:W-:Y:S02]  /*a2f0*/  F2FP.BF16.F32.PACK_AB R87, R165, R87 ;  /* 0x00000057a557723e */ /* 0x000fe400000010ff */
[----:B------:R-:W-:Y:S02]  /*a300*/  F2FP.BF16.F32.PACK_AB R96, R97, R96 ;  /* 0x000000606160723e */ /* 0x000fe400000010ff */
[----:B------:R-:W-:Y:S01]  /*a310*/  F2FP.BF16.F32.PACK_AB R104, R105, R104 ;  /* 0x000000686968723e */ /* 0x000fe200000010ff */
[----:B------:R3:W-:Y:S01]  /*a320*/  STSM.16.M88.4 [R38], R84 ;  /* 0x0000005426007844 */ /* 0x0007e20000000200 */
[----:B------:R-:W-:Y:S02]  /*a330*/  LOP3.LUT R78, R29, R6, RZ, 0x3c, !PT ;  /* 0x000000061d4e7212 */ /* 0x000fe400078e3cff */
[----:B------:R-:W-:Y:S02]  /*a340*/  MOV R46, R46 ;  /* 0x0000002e002e7202 */ /* 0x000fe40000000f00 */
[----:B------:R-:W-:-:S02]  /*a350*/  F2FP.BF16.F32.PACK_AB R97, R167, R166 ;  /* 0x000000a6a761723e */ /* 0x000fc400000010ff */
[----:B------:R-:W-:Y:S02]  /*a360*/  F2FP.BF16.F32.PACK_AB R98, R101, R100 ;  /* 0x000000646562723e */ /* 0x000fe400000010ff */
[----:B------:R-:W-:Y:S02]  /*a370*/  F2FP.BF16.F32.PACK_AB R99, R103, R102 ;  /* 0x000000666763723e */ /* 0x000fe400000010ff */
[----:B------:R-:W-:Y:S02]  /*a380*/  F2FP.BF16.F32.PACK_AB R105, R107, R106 ;  /* 0x0000006a6b69723e */ /* 0x000fe400000010ff */
[----:B------:R-:W-:Y:S01]  /*a390*/  F2FP.BF16.F32.PACK_AB R112, R113, R112 ;  /* 0x000000707170723e */ /* 0x000fe200000010ff */
[----:B------:R3:W-:Y:S01]  /*a3a0*/  STSM.16.M88.4 [R46], R96 ;  /* 0x000000602e007844 */ /* 0x0007e20000000200 */
[----:B------:R-:W-:Y:S02]  /*a3b0*/  MOV R54, R54 ;  /* 0x0000003600367202 */ /* 0x000fe40000000f00 */
        /* <DEDUP_REMOVED lines=18> */
[----:B------:R-:W-:Y:S02]  /*a4e0*/  R2UR UR4, R220 ;  /* 0x00000000dc0472ca */ /* 0x000fe400000e0000 */
[----:B------:R-:W-:Y:S02]  /*a4f0*/  MOV R78, R78 ;  /* 0x0000004e004e7202 */ /* 0x000fe40000000f00 */
[----:B------:R-:W-:Y:S02]  /*a500*/  F2FP.BF16.F32.PACK_AB R130, R133, R132 ;  /* 0x000000848582723e */ /* 0x000fe400000010ff */
[----:B------:R-:W-:-:S02]  /*a510*/  F2FP.BF16.F32.PACK_AB R131, R135, R134 ;  /* 0x000000868783723e */ /* 0x000fc400000010ff */
[----:B------:R-:W-:Y:S02]  /*a520*/  F2FP.BF16.F32.PACK_AB R137, R139, R138 ;  /* 0x0000008a8b89723e */ /* 0x000fe400000010ff */
[----:B------:R-:W-:Y:S01]  /*a530*/  F2FP.BF16.F32.PACK_AB R144, R145, R144 ;  /* 0x000000909190723e */ /* 0x000fe200000010ff */
[----:B------:R3:W-:Y:S01]  /*a540*/  STSM.16.M88.4 [R78], R128 ;  /* 0x000000804e007844 */ /* 0x0007e20000000200 */
[----:B------:R-:W-:Y:S01]  /*a550*/  MOV R94, R94 ;  /* 0x0000005e005e7202 */ /* 0x000fe20000000f00 */
[----:B------:R-:W-:Y:S01]  /*a560*/  USHF.L.U32 UR10, UR4, 0x2, URZ ;  /* 0x00000002040a7899 */ /* 0x000fe2000800063f */
[----:B------:R-:W-:Y:S02]  /*a570*/  F2FP.BF16.F32.PACK_AB R138, R141, R140 ;  /* 0x0000008c8d8a723e */ /* 0x000fe400000010ff */
[----:B------:R-:W-:Y:S02]  /*a580*/  F2FP.BF16.F32.PACK_AB R139, R143, R142 ;  /* 0x0000008e8f8b723e */ /* 0x000fe400000010ff */
[----:B------:R-:W-:-:S02]  /*a590*/  F2FP.BF16.F32.PACK_AB R145, R147, R146 ;  /* 0x000000929391723e */ /* 0x000fc400000010ff */
[----:B------:R-:W-:Y:S01]  /*a5a0*/  MOV R10, R10 ;  /* 0x0000000a000a7202 */ /* 0x000fe20000000f00 */
[----:B------:R3:W-:Y:S01]  /*a5b0*/  STSM.16.M88.4 [R94], R136 ;  /* 0x000000885e007844 */ /* 0x0007e20000000200 */
[----:B------:R-:W-:Y:S02]  /*a5c0*/  F2FP.BF16.F32.PACK_AB R146, R149, R148 ;  /* 0x000000949592723e */ /* 0x000fe400000010ff */
[----:B------:R-:W-:Y:S02]  /*a5d0*/  F2FP.BF16.F32.PACK_AB R147, R0, R150 ;  /* 0x000000960093723e */ /* 0x000fe400000010ff */
[----:B------:R-:W-:Y:S02]  /*a5e0*/  R2UR UR7, R223 ;  /* 0x00000000df0772ca */ /* 0x000fe400000e0000 */
[----:B------:R-:W-:Y:S01]  /*a5f0*/  PLOP3.LUT P0, PT, PT, PT, UP0, 0x80, 0x0 ;  /* 0x000000000000781c */ /* 0x000fe20003f0f008 */
[----:B------:R3:W-:Y:S10]  /*a600*/  STSM.16.M88.4 [R10], R144 ;  /* 0x000000900a007844 */ /* 0x0007f40000000200 */
[----:B------:R-:W-:-:S02]  /*a610*/  USHF.L.U64.HI UR11, UR4, 0x2, UR7 ;  /* 0x00000002040b7899 */ /* 0x000fc40008010207 */
        /* <DEDUP_REMOVED lines=8> */
[----:B--2---:R-:W-:Y:S01]  /*a6a0*/  ISETP.NE.AND P1, PT, R73, 0x1, PT ;  /* 0x000000014900780c */ /* 0x004fe20003f25270 */
[----:B------:R-:W-:Y:S01]  /*a6b0*/  ULDC UR7, c[0x0][0xb88] ;  /* 0x0002e20000077ab9 */ /* 0x000fe20000000800 */
[----:B------:R-:W-:Y:S01]  /*a6c0*/  UMOV UR4, URZ ;  /* 0x0000003f00047c82 */ /* 0x000fe20008000000 */
[----:B------:R-:W-:-:S06]  /*a6d0*/  UISETP.NE.AND.EX UP1, UPT, UR9, URZ, UPT, UP1 ;  /* 0x0000003f0900728c */ /* 0x000fcc000bf25310 */
[----:B------:R-:W-:-:S04]  /*a6e0*/  PLOP3.LUT P2, PT, PT, PT, UP1, 0x80, 0x0 ;  /* 0x000000000000781c */ /* 0x000fc80003f4f018 */
[----:B------:R-:W2:Y:S01]  /*a6f0*/  @P1 LDC R6, c[0x0][0xcec] ;  /* 0x00033b00ff061b82 */ /* 0x000ea20000000800 */
[----:B------:R-:W-:-:S04]  /*a700*/  @UP1 UIADD3 UR8, UP2, UR10, UR8, URZ ;  /* 0x000000080a081290 */ /* 0x000fc8000ff5e03f */
[----:B------:R-:W-:Y:S02]  /*a710*/  @UP1 UIADD3.X UR9, UR11, UR9, URZ, UP2, !UPT ;  /* 0x000000090b091290 */ /* 0x000fe400097fe43f */
[----:B------:R-:W-:Y:S01]  /*a720*/  IMAD.U32 R12, RZ, RZ, UR8 ;  /* 0x00000008ff0c7e24 */ /* 0x000fe2000f8e00ff */
[----:B------:R-:W0:Y:S03]  /*a730*/  @P1 LDC R11, c[0x0][0xcf0] ;  /* 0x00033c00ff0b1b82 */ /* 0x000e260000000800 */
[----:B------:R-:W-:Y:S01]  /*a740*/  IMAD.U32 R13, RZ, RZ, UR9 ;  /* 0x00000009ff0d7e24 */ /* 0x000fe2000f8e00ff */
[----:B----4-:R-:W-:Y:S01]  /*a750*/  @P0 R2UR UR4, R0 ;  /* 0x00000000000402ca */ /* 0x010fe200000e0000 */
[----:B------:R-:W-:-:S06]  /*a760*/  IMAD.U32 R0, RZ, RZ, UR7 ;  /* 0x00000007ff007e24 */ /* 0x000fcc000f8e00ff */
[----:B------:R3:W5:Y:S01]  /*a770*/  @P2 LDG.E R0, desc[UR38][R12.64] ;  /* 0x000000260c002981 */ /* 0x000762000c1e1900 */
[----:B0-2---:R-:W-:Y:S07]  /*a780*/  @P2 BRA `(.L_x_5330) ;  /* 0x0000000000102947 */ /* 0x005fee0003800000 */
[----:B------:R-:W-:Y:S05]  /*a790*/  @!P0 BRA `(.L_x_5330) ;  /* 0x00000000000c8947 */ /* 0x000fea0003800000 */
[----:B---3--:R-:W2:Y:S04]  /*a7a0*/  LDG.E R13, desc[UR38][R8.64] ;  /* 0x00000026080d7981 */ /* 0x008ea8000c1e1900 */
[----:B-----5:R-:W2:Y:S02]  /*a7b0*/  LDG.E R0, desc[UR38][R8.64+0x4] ;  /* 0x0000042608007981 */ /* 0x020ea4000c1e1900 */
[----:B--2---:R-:W-:-:S07]  /*a7c0*/  IMAD.IADD R0, R0, 0x1, -R13 ;  /* 0x0000000100007824 */ /* 0x004fce00078e0a0d */
.L_x_5330:
[----:B------:R-:W-:Y:S01]  /*a7d0*/  R2UR UR17, R221 ;  /* 0x00000000dd1172ca */ /* 0x000fe200000e0000 */
[----:B------:R-:W-:Y:S01]  /*a7e0*/  ULDC.64 UR12, c[0x0][0xc90] ;  /* 0x00032400000c7ab9 */ /* 0x000fe20000000a00 */
[----:B------:R-:W-:Y:S01]  /*a7f0*/  R2UR UR16, R223 ;  /* 0x00000000df1072ca */ /* 0x000fe200000e0000 */
[----:B---3--:R-:W-:Y:S01]  /*a800*/  VIADD R13, R203, UR60 ;  /* 0x0000003ccb0d7c36 */ /* 0x008fe20008000000 */
[----:B------:R-:W-:Y:S01]  /*a810*/  R2UR UR15, R220 ;  /* 0x00000000dc0f72ca */ /* 0x000fe200000e0000 */
[----:B------:R-:W-:Y:S01]  /*a820*/  USHF.R.S32.HI UR11, URZ, 0x1f, UR4 ;  /* 0x0000001f3f0b7899 */ /* 0x000fe20008011404 */
[----:B------:R-:W-:Y:S01]  /*a830*/  IMAD R9, R222, 0x40, R200 ;  /* 0x00000040de097824 */ /* 0x000fe200078e02c8 */
[----:B------:R-:W-:Y:S01]  /*a840*/  UMOV UR10, UR4 ;  /* 0x00000004000a7c82 */ /* 0x000fe20008000000 */
[----:B------:R-:W-:Y:S01]  /*a850*/  @P1 IMAD.HI.U32 R6, R13, R6, RZ ;  /* 0x000000060d061227 */ /* 0x000fe200078e00ff */
[----:B------:R-:W0:Y:S03]  /*a860*/  @P1 LDC R75, c[0x0][0xcf0] ;  /* 0x00033c00ff4b1b82 */ /* 0x000e260000000800 */
[----:B------:R-:W-:Y:S01]  /*a870*/  IMAD.MOV.U32 R8, RZ, RZ, R13 ;  /* 0x000000ffff087224 */ /* 0x000fe200078e000d */
[----:B------:R-:W-:Y:S01]  /*a880*/  USHF.R.S32.HI UR14, URZ, 0x1f, UR17 ;  /* 0x0000001f3f0e7899 */ /* 0x000fe20008011411 */
[----:B------:R-:W-:Y:S01]  /*a890*/  @P1 SHF.R.U32.HI R8, RZ, R11, R6 ;  /* 0x0000000bff081219 */ /* 0x000fe20000011606 */
[----:B------:R-:W-:Y:S01]  /*a8a0*/  UIMAD.WIDE.U32 UR8, UR17, UR12, UR10 ;  /* 0x0000000c110872a5 */ /* 0x000fe2000f8e000a */
[----:B------:R-:W-:Y:S01]  /*a8b0*/  IMAD.WIDE R4, R9, 0x2, R4 ;  /* 0x0000000209047825 */ /* 0x000fe200078e0204 */
[----:B------:R-:W-:Y:S01]  /*a8c0*/  UIMAD UR7, UR14, UR12, URZ ;  /* 0x0000000c0e0772a4 */ /* 0x000fe2000f8e023f */
[--C-:B------:R-:W-:Y:S01]  /*a8d0*/  SHF.R.S32.HI R9, RZ, 0x1f, R8.reuse ;  /* 0x0000001fff097819 */ /* 0x100fe20000011408 */
[----:B------:R-:W-:Y:S01]  /*a8e0*/  USEL UR16, UR16, URZ, !UP0 ;  /* 0x0000003f10107287 */ /* 0x000fe2000c000000 */
[----:B------:R-:W-:Y:S01]  /*a8f0*/  IMAD.MOV R6, RZ, RZ, -R8 ;  /* 0x000000ffff067224 */ /* 0x000fe200078e0a08 */
[----:B------:R-:W-:Y:S01]  /*a900*/  UIMAD UR7, UR17, UR13, UR7 ;  /* 0x0000000d110772a4 */ /* 0x000fe2000f8e0207 */
[----:B------:R-:W-:Y:S01]  /*a910*/  IADD3 R29, P2, R4, 0x5000, RZ ;  /* 0x00005000041d7810 */ /* 0x000fe20007f5e0ff */
[----:B------:R-:W-:Y:S01]  /*a920*/  USEL UR15, UR15, URZ, !UP0 ;  /* 0x0000003f0f0f7287 */ /* 0x000fe2000c000000 */
[----:B------:R-:W-:Y:S01]  /*a930*/  IMAD R11, R73, R6, R13 ;  /* 0x00000006490b7224 */ /* 0x000fe200078e020d */
[----:B------:R-:W-:Y:S01]  /*a940*/  ULDC.64 UR12, c[0x0][0xc98] ;  /* 0x00032600000c7ab9 */ /* 0x000fe20000000a00 */
[----:B------:R-:W-:Y:S01]  /*a950*/  UIADD3 UR9, UR9, UR7, URZ ;  /* 0x0000000709097290 */ /* 0x000fe2000fffe03f */
[----:B------:R-:W-:Y:S01]  /*a960*/  LOP3.LUT R28, R29, 0x380, RZ, 0xc0, !PT ;  /* 0x000003801d1c7812 */ /* 0x000fe200078ec0ff */
[----:B------:R-:W-:Y:S01]  /*a970*/  UIMAD UR7, UR16, UR12, URZ ;  /* 0x0000000c100772a4 */ /* 0x000fe2000f8e023f */
[----:B------:R-:W-:Y:S01]  /*a980*/  SHF.R.S32.HI R6, RZ, 0x1f, R11 ;  /* 0x0000001fff067819 */ /* 0x000fe2000001140b */
[----:B------:R-:W-:Y:S01]  /*a990*/  UIMAD.WIDE.U32 UR8, UR15, UR12, UR8 ;  /* 0x0000000c0f0872a5 */ /* 0x000fe2000f8e0008 */
[----:B------:R-:W-:Y:S01]  /*a9a0*/  SHF.R.U64 R28, R28, 0x3, RZ ;  /* 0x000000031c1c7819 */ /* 0x000fe200000012ff */
[----:B------:R-:W-:Y:S01]  /*a9b0*/  UIMAD UR7, UR15, UR13, UR7 ;  /* 0x0000000d0f0772a4 */ /* 0x000fe2000f8e0207 */
[----:B------:R-:W-:Y:S01]  /*a9c0*/  IADD3 R25, P3, R4, 0x4000, RZ ;  /* 0x0000400004197810 */ /* 0x000fe20007f7e0ff */
[----:B------:R-:W-:Y:S01]  /*a9d0*/  VIADD R14, R227, UR60 ;  /* 0x0000003ce30e7c36 */ /* 0x000fe20008000000 */
[----:B------:R-:W-:Y:S01]  /*a9e0*/  LOP3.LUT R28, R28, R29, RZ, 0x3c, !PT ;  /* 0x0000001d1c1c7212 */ /* 0x000fe200078e3cff */
[----:B------:R-:W-:Y:S01]  /*a9f0*/  IMAD.X R29, RZ, RZ, R5, P2 ;  /* 0x000000ffff1d7224 */ /* 0x000fe200010e0605 */
[----:B------:R-:W-:Y:S01]  /*aa00*/  IADD3 R8, P0, R8, UR8, RZ ;  /* 0x0000000808087c10 */ /* 0x000fe2000ff1e0ff */
[----:B------:R-:W-:Y:S01]  /*aa10*/  IMAD.U32 R10, RZ, RZ, UR7 ;  /* 0x00000007ff0a7e24 */ /* 0x000fe2000f8e00ff */
[----:B------:R-:W-:Y:S01]  /*aa20*/  IADD3 R45, P2, R4, 0xb000, RZ ;  /* 0x0000b000042d7810 */ /* 0x000fe20007f5e0ff */
[----:B-----5:R-:W-:Y:S01]  /*aa30*/  IMAD R77, R0, R73, RZ ;  /* 0x00000049004d7224 */ /* 0x020fe200078e02ff */
[----:B------:R-:W-:Y:S01]  /*aa40*/  LOP3.LUT R24, R25, 0x380, RZ, 0xc0, !PT ;  /* 0x0000038019187812 */ /* 0x000fe200078ec0ff */
[----:B------:R-:W-:Y:S01]  /*aa50*/  ULDC.64 UR12, c[0x0][0xba0] ;  /* 0x0002e800000c7ab9 */ /* 0x000fe20000000a00 */
[----:B------:R-:W-:Y:S01]  /*aa60*/  IADD3.X R9, R9, UR9, R10, P0, !PT ;  /* 0x0000000909097c10 */ /* 0x000fe200087fe40a */
[----:B------:R-:W-:Y:S01]  /*aa70*/  ULDC.64 UR8, c[0x0][0xc88] ;  /* 0x0003220000087ab9 */ /* 0x000fe20000000a00 */
[----:B------:R-:W-:Y:S01]  /*aa80*/  LOP3.LUT R44, R45, 0x380, RZ, 0xc0, !PT ;  /* 0x000003802d2c7812 */ /* 0x000fe200078ec0ff */
[----:B------:R-:W-:Y:S01]  /*aa90*/  IMAD R6, R6, UR8, RZ ;  /* 0x0000000806067c24 */ /* 0x000fe2000f8e02ff */
[----:B------:R-:W-:Y:S01]  /*aaa0*/  SHF.R.U64 R24, R24, 0x3, RZ ;  /* 0x0000000318187819 */ /* 0x000fe200000012ff */
[----:B------:R-:W-:Y:S01]  /*aab0*/  IMAD.WIDE.U32 R8, R11, UR8, R8 ;  /* 0x000000080b087c25 */ /* 0x000fe2000f8e0008 */
[----:B------:R-:W-:-:S02]  /*aac0*/  SHF.R.U64 R44, R44, 0x3, RZ ;  /* 0x000000032c2c7819 */ /* 0x000fc400000012ff */
[----:B------:R-:W-:Y:S01]  /*aad0*/  IADD3 R13, P5, R4, 0x1000, RZ ;  /* 0x00001000040d7810 */ /* 0x000fe20007fbe0ff */
[----:B------:R-:W-:Y:S01]  /*aae0*/  IMAD R15, R11, UR9, R6 ;  /* 0x000000090b0f7c24 */ /* 0x000fe2000f8e0206 */
[----:B------:R-:W-:Y:S01]  /*aaf0*/  ULDC.64 UR8, c[0x0][0xc50] ;  /* 0x0003140000087ab9 */ /* 0x000fe20000000a00 */
[----:B------:R-:W-:Y:S01]  /*ab00*/  VIADD R6, R14, 0x8 ;  /* 0x000000080e067836 */ /* 0x000fe20000000000 */
[----:B------:R-:W-:Y:S01]  /*ab10*/  LEA R10, P0, R8, UR8, 0x2 ;  /* 0x00000008080a7c11 */ /* 0x000fe2000f8010ff */
[----:B------:R-:W-:Y:S01]  /*ab20*/  IMAD.IADD R9, R9, 0x1, R15 ;  /* 0x0000000109097824 */ /* 0x000fe200078e020f */
[----:B------:R-:W-:Y:S01]  /*ab30*/  LOP3.LUT R44, R44, R45, RZ, 0x3c, !PT ;  /* 0x0000002d2c2c7212 */ /* 0x000fe200078e3cff */
[----:B------:R-:W-:Y:S01]  /*ab40*/  IMAD.X R45, RZ, RZ, R5, P2 ;  /* 0x000000ffff2d7224 */ /* 0x000fe200010e0605 */
[----:B------:R-:W-:Y:S01]  /*ab50*/  IADD3 R17, P4, R4, 0x2000, RZ ;  /* 0x0000200004117810 */ /* 0x000fe20007f9e0ff */
[----:B------:R-:W-:Y:S01]  /*ab60*/  SHFL.IDX PT, R42, R10, RZ, 0x1c1f ;  /* 0x001c1fff0a2a7589 */ /* 0x000fe200000e0000 */
[----:B------:R-:W-:-:S02]  /*ab70*/  LEA.HI.X R8, R8, UR9, R9, 0x2, P0 ;  /* 0x0000000908087c11 */ /* 0x000fc400080f1409 */
[----:B------:R-:W-:Y:S01]  /*ab80*/  IADD3 R21, P0, R4, 0x3000, RZ ;  /* 0x0000300004157810 */ /* 0x000fe20007f1e0ff */
[----:B------:R-:W-:Y:S01]  /*ab90*/  SHFL.IDX PT, R46, R10, 0x1, 0x1c1f ;  /* 0x003c1f000a2e7f89 */ /* 0x000fe200000e0000 */
[----:B------:R-:W-:Y:S01]  /*aba0*/  LOP3.LUT R24, R24, R25, RZ, 0x3c, !PT ;  /* 0x0000001918187212 */ /* 0x000fe200078e3cff */
[----:B------:R-:W-:Y:S01]  /*abb0*/  IMAD.X R25, RZ, RZ, R5, P3 ;  /* 0x000000ffff197224 */ /* 0x000fe200018e0605 */
[----:B------:R-:W-:Y:S01]  /*abc0*/  LOP3.LUT R20, R21, 0x380, RZ, 0xc0, !PT ;  /* 0x0000038015147812 */ /* 0x000fe200078ec0ff */
[----:B------:R-:W2:Y:S01]  /*abd0*/  SHFL.IDX PT, R43, R8, RZ, 0x1c1f ;  /* 0x001c1fff082b7589 */ /* 0x000ea200000e0000 */
[----:B------:R-:W-:Y:S02]  /*abe0*/  IADD3 R41, P3, R4, 0xa000, RZ ;  /* 0x0000a00004297810 */ /* 0x000fe40007f7e0ff */
[----:B------:R-:W-:Y:S01]  /*abf0*/  SHF.R.U64 R20, R20, 0x3, RZ ;  /* 0x0000000314147819 */ /* 0x000fe200000012ff */
[----:B------:R-:W3:Y:S01]  /*ac00*/  SHFL.IDX PT, R47, R8, 0x1, 0x1c1f ;  /* 0x003c1f00082f7f89 */ /* 0x000ee200000e0000 */
[----:B------:R-:W-:-:S02]  /*ac10*/  LOP3.LUT R12, R13, 0x380, RZ, 0xc0, !PT ;  /* 0x000003800d0c7812 */ /* 0x000fc400078ec0ff */
[----:B------:R-:W-:Y:S01]  /*ac20*/  LOP3.LUT R20, R20, R21, RZ, 0x3c, !PT ;  /* 0x0000001514147212 */ /* 0x000fe200078e3cff */
[----:B------:R-:W-:Y:S01]  /*ac30*/  IMAD.X R21, RZ, RZ, R5, P0 ;  /* 0x000000ffff157224 */ /* 0x000fe200000e0605 */
[----:B------:R-:W-:Y:S02]  /*ac40*/  IADD3 R53, P0, R4, 0x9000, RZ ;  /* 0x0000900004357810 */ /* 0x000fe40007f1e0ff */
[----:B------:R-:W-:Y:S02]  /*ac50*/  LOP3.LUT R16, R17, 0x380, RZ, 0xc0, !PT ;  /* 0x0000038011107812 */ /* 0x000fe400078ec0ff */
[----:B------:R-:W-:Y:S02]  /*ac60*/  LOP3.LUT R52, R53, 0x380, RZ, 0xc0, !PT ;  /* 0x0000038035347812 */ /* 0x000fe400078ec0ff */
[----:B------:R-:W-:Y:S02]  /*ac70*/  LOP3.LUT R40, R41, 0x380, RZ, 0xc0, !PT ;  /* 0x0000038029287812 */ /* 0x000fe400078ec0ff */
[----:B------:R-:W-:-:S02]  /*ac80*/  SHF.R.U64 R52, R52, 0x3, RZ ;  /* 0x0000000334347819 */ /* 0x000fc400000012ff */
[----:B------:R-:W-:Y:S02]  /*ac90*/  SHF.R.U64 R12, R12, 0x3, RZ ;  /* 0x000000030c0c7819 */ /* 0x000fe400000012ff */
[----:B------:R-:W-:Y:S01]  /*aca0*/  LOP3.LUT R52, R52, R53, RZ, 0x3c, !PT ;  /* 0x0000003534347212 */ /* 0x000fe200078e3cff */
[----:B------:R-:W-:Y:S01]  /*acb0*/  IMAD.X R53, RZ, RZ, R5, P0 ;  /* 0x000000ffff357224 */ /* 0x000fe200000e0605 */
[----:B------:R-:W-:Y:S02]  /*acc0*/  LOP3.LUT P0, RZ, R225, 0x3, RZ, 0xc0, !PT ;  /* 0x00000003e1ff7812 */ /* 0x000fe4000780c0ff */
[----:B------:R-:W-:Y:S02]  /*acd0*/  SHF.R.U64 R16, R16, 0x3, RZ ;  /* 0x0000000310107819 */ /* 0x000fe400000012ff */
[-C--:B------:R-:W-:Y:S02]  /*ace0*/  ISETP.GE.OR P2, PT, R14, R77.reuse, P0 ;  /* 0x0000004d0e00720c */ /* 0x080fe40000746670 */
[----:B------:R-:W-:-:S02]  /*acf0*/  ISETP.GE.OR P0, PT, R6, R77, P0 ;  /* 0x0000004d0600720c */ /* 0x000fc40000706670 */
[----:B------:R-:W-:Y:S02]  /*ad00*/  SHF.R.U64 R40, R40, 0x3, RZ ;  /* 0x0000000328287819 */ /* 0x000fe400000012ff */
[----:B------:R-:W-:Y:S01]  /*ad10*/  LOP3.LUT R12, R12, R13, RZ, 0x3c, !PT ;  /* 0x0000000d0c0c7212 */ /* 0x000fe200078e3cff */
[--C-:B------:R-:W-:Y:S01]  /*ad20*/  IMAD.X R13, RZ, RZ, R5.reuse, P5 ;  /* 0x000000ffff0d7224 */ /* 0x100fe200028e0605 */
[----:B------:R-:W-:Y:S01]  /*ad30*/  LOP3.LUT R16, R16, R17, RZ, 0x3c, !PT ;  /* 0x0000001110107212 */ /* 0x000fe200078e3cff */
[----:B------:R-:W-:Y:S01]  /*ad40*/  IMAD.X R17, RZ, RZ, R5, P4 ;  /* 0x000000ffff117224 */ /* 0x000fe200020e0605 */
[C---:B------:R-:W-:Y:S02]  /*ad50*/  IADD3 R33, P6, R4.reuse, 0x6000, RZ ;  /* 0x0000600004217810 */ /* 0x040fe40007fde0ff */
[C---:B------:R-:W-:Y:S01]  /*ad60*/  IADD3 R37, P5, R4.reuse, 0x7000, RZ ;  /* 0x0000700004257810 */ /* 0x040fe20007fbe0ff */
[----:B--2---:R-:W-:Y:S01]  /*ad70*/  @!P2 ST.E desc[UR38][R42.64], R2 ;  /* 0x000000022a00a985 */ /* 0x004fe2000c101926 */
[----:B------:R-:W-:-:S02]  /*ad80*/  IADD3 R61, P4, R4, 0x8000, RZ ;  /* 0x00008000043d7810 */ /* 0x000fc40007f9e0ff */
[----:B------:R-:W-:Y:S01]  /*ad90*/  LOP3.LUT R40, R40, R41, RZ, 0x3c, !PT ;  /* 0x0000002928287212 */ /* 0x000fe200078e3cff */
[----:B---3--:R2:W-:Y:S01]  /*ada0*/  @!P0 ST.E desc[UR38][R46.64], R3 ;  /* 0x000000032e008985 */ /* 0x0085e2000c101926 */
[--C-:B------:R-:W-:Y:S01]  /*adb0*/  IMAD.X R41, RZ, RZ, R5.reuse, P3 ;  /* 0x000000ffff297224 */ /* 0x100fe200018e0605 */
[----:B------:R-:W-:Y:S02]  /*adc0*/  IADD3 R9, P3, R4, 0xf000, RZ ;  /* 0x0000f00004097810 */ /* 0x000fe40007f7e0ff */
[----:B------:R-:W-:Y:S01]  /*add0*/  LOP3.LUT R32, R33, 0x380, RZ, 0xc0, !PT ;  /* 0x0000038021207812 */ /* 0x000fe200078ec0ff */
[----:B------:R-:W-:Y:S01]  /*ade0*/  UIMAD UR7, UR11, UR12, URZ ;  /* 0x0000000c0b0772a4 */ /* 0x000fe2000f8e023f */
[----:B------:R-:W-:Y:S01]  /*adf0*/  LOP3.LUT R36, R37, 0x380, RZ, 0xc0, !PT ;  /* 0x0000038025247812 */ /* 0x000fe200078ec0ff */
[----:B------:R-:W-:Y:S01]  /*ae00*/  UIMAD.WIDE.U32 UR8, UR4, UR12, URZ ;  /* 0x0000000c040872a5 */ /* 0x000fe2000f8e003f */
[----:B------:R-:W-:Y:S01]  /*ae10*/  LOP3.LUT R60, R61, 0x380, RZ, 0xc0, !PT ;  /* 0x000003803d3c7812 */ /* 0x000fe200078ec0ff */
[----:B------:R-:W-:Y:S01]  /*ae20*/  ULDC.64 UR10, c[0x0][0xbe8] ;  /* 0x0002fa00000a7ab9 */ /* 0x000fe20000000a00 */
[----:B------:R-:W-:Y:S01]  /*ae30*/  LOP3.LUT R0, R9, 0x380, RZ, 0xc0, !PT ;  /* 0x0000038009007812 */ /* 0x000fe200078ec0ff */
[----:B------:R-:W-:Y:S01]  /*ae40*/  IMAD.X R49, RZ, RZ, R5, P3 ;  /* 0x000000ffff317224 */ /* 0x000fe200018e0605 */
[----:B--2---:R-:W2:Y:S01]  /*ae50*/  @P1 LDC R3, c[0x0][0xcec] ;  /* 0x00033b00ff031b82 */ /* 0x004ea20000000800 */
[----:B------:R-:W-:Y:S01]  /*ae60*/  SHF.R.U64 R32, R32, 0x3, RZ ;  /* 0x0000000320207819 */ /* 0x000fe200000012ff */
[----:B------:R-:W5:Y:S01]  /*ae70*/  LD.E.128 R12, desc[UR38][R12.64] ;  /* 0x000000260c0c7980 */ /* 0x000f62000c101d00 */
[----:B------:R-:W-:-:S02]  /*ae80*/  SHF.R.U64 R36, R36, 0x3, RZ ;  /* 0x0000000324247819 */ /* 0x000fc400000012ff */
[----:B------:R-:W-:Y:S01]  /*ae90*/  SHF.R.U64 R60, R60, 0x3, RZ ;  /* 0x000000033c3c7819 */ /* 0x000fe200000012ff */
[----:B------:R-:W5:Y:S01]  /*aea0*/  LD.E.128 R16, desc[UR38][R16.64] ;  /* 0x0000002610107980 */ /* 0x000f62000c101d00 */
[----:B------:R-:W-:Y:S01]  /*aeb0*/  SHF.R.U64 R0, R0, 0x3, RZ ;  /* 0x0000000300007819 */ /* 0x000fe200000012ff */
[----:B------:R-:W-:Y:S01]  /*aec0*/  UIMAD UR7, UR4, UR13, UR7 ;  /* 0x0000000d040772a4 */ /* 0x000fe2000f8e0207 */
[----:B------:R-:W-:Y:S01]  /*aed0*/  LOP3.LUT R32, R32, R33, RZ, 0x3c, !PT ;  /* 0x0000002120207212 */ /* 0x000fe200078e3cff */
[--C-:B------:R-:W-:Y:S01]  /*aee0*/  IMAD.X R33, RZ, RZ, R5.reuse, P6 ;  /* 0x000000ffff217224 */ /* 0x100fe200030e0605 */
[----:B------:R-:W-:Y:S01]  /*aef0*/  LOP3.LUT R36, R36, R37, RZ, 0x3c, !PT ;  /* 0x0000002524247212 */ /* 0x000fe200078e3cff */
[--C-:B------:R-:W-:Y:S01]  /*af00*/  IMAD.X R37, RZ, RZ, R5.reuse, P5 ;  /* 0x000000ffff257224 */ /* 0x100fe200028e0605 */
[----:B------:R-:W-:Y:S01]  /*af10*/  LOP3.LUT R60, R60, R61, RZ, 0x3c, !PT ;  /* 0x0000003d3c3c7212 */ /* 0x000fe200078e3cff */
[----:B------:R-:W-:Y:S01]  /*af20*/  IMAD.X R61, RZ, RZ, R5, P4 ;  /* 0x000000ffff3d7224 */ /* 0x000fe200020e0605 */
[C---:B------:R-:W-:Y:S01]  /*af30*/  IADD3 R69, P6, R4.reuse, 0xc000, RZ ;  /* 0x0000c00004457810 */ /* 0x040fe20007fde0ff */
[----:B------:R-:W5:Y:S01]  /*af40*/  LD.E.128 R20, desc[UR38][R20.64] ;  /* 0x0000002614147980 */ /* 0x000f62000c101d00 */
[----:B------:R-:W-:-:S02]  /*af50*/  IADD3 R65, P5, R4, 0xd000, RZ ;  /* 0x0000d00004417810 */ /* 0x000fc40007fbe0ff */
[C---:B------:R-:W-:Y:S01]  /*af60*/  IADD3 R57, P4, R4.reuse, 0xe000, RZ ;  /* 0x0000e00004397810 */ /* 0x040fe20007f9e0ff */
[----:B------:R-:W5:Y:S01]  /*af70*/  LD.E.128 R24, desc[UR38][R24.64] ;  /* 0x0000002618187980 */ /* 0x000f62000c101d00 */
[----:B------:R-:W-:Y:S02]  /*af80*/  LOP3.LUT R11, R4, 0x380, RZ, 0xc0, !PT ;  /* 0x00000380040b7812 */ /* 0x000fe400078ec0ff */
[----:B------:R-:W-:Y:S01]  /*af90*/  LOP3.LUT R48, R0, R9, RZ, 0x3c, !PT ;  /* 0x0000000900307212 */ /* 0x000fe200078e3cff */
[----:B------:R-:W-:Y:S01]  /*afa0*/  IMAD R0, R219, 0x20, R222 ;  /* 0x00000020db007824 */ /* 0x000fe200078e02de */
[----:B------:R-:W-:Y:S01]  /*afb0*/  UIADD3 UR9, UR9, UR7, URZ ;  /* 0x0000000709097290 */ /* 0x000fe2000fffe03f */
[----:B------:R-:W-:Y:S01]  /*afc0*/  LOP3.LUT R68, R69, 0x380, RZ, 0xc0, !PT ;  /* 0x0000038045447812 */ /* 0x000fe200078ec0ff */
[----:B------:R-:W-:Y:S01]  /*afd0*/  UIMAD UR4, UR14, UR10, URZ ;  /* 0x0000000a0e0472a4 */ /* 0x000fe2000f8e023f */
[----:B------:R-:W-:Y:S01]  /*afe0*/  LOP3.LUT R64, R65, 0x380, RZ, 0xc0, !PT ;  /* 0x0000038041407812 */ /* 0x000fe200078ec0ff */
[----:B------:R-:W5:Y:S01]  /*aff0*/  LD.E.128 R28, desc[UR38][R28.64] ;  /* 0x000000261c1c7980 */ /* 0x000f62000c101d00 */
[----:B------:R-:W-:-:S02]  /*b000*/  LOP3.LUT R56, R57, 0x380, RZ, 0xc0, !PT ;  /* 0x0000038039387812 */ /* 0x000fc400078ec0ff */
[----:B------:R-:W-:Y:S01]  /*b010*/  SHF.R.U64 R11, R11, 0x3, RZ ;  /* 0x000000030b0b7819 */ /* 0x000fe200000012ff */
[----:B------:R-:W-:Y:S01]  /*b020*/  VIADD R6, R0, UR60 ;  /* 0x0000003c00067c36 */ /* 0x000fe20008000000 */
[----:B------:R-:W-:Y:S01]  /*b030*/  UIMAD UR4, UR17, UR11, UR4 ;  /* 0x0000000b110472a4 */ /* 0x000fe2000f8e0204 */
[----:B------:R-:W-:Y:S01]  /*b040*/  SHF.R.U64 R68, R68, 0x3, RZ ;  /* 0x0000000344447819 */ /* 0x000fe200000012ff */
[----:B------:R-:W-:Y:S01]  /*b050*/  UIMAD.WIDE.U32 UR8, UR17, UR10, UR8 ;  /* 0x0000000a110872a5 */ /* 0x000fe2000f8e0008 */
[----:B------:R-:W-:Y:S01]  /*b060*/  SHF.R.U64 R64, R64, 0x3, RZ ;  /* 0x0000000340407819 */ /* 0x000fe200000012ff */
[----:B------:R-:W5:Y:S01]  /*b070*/  LD.E.128 R32, desc[UR38][R32.64] ;  /* 0x0000002620207980 */ /* 0x000f62000c101d00 */
[----:B------:R-:W-:Y:S01]  /*b080*/  SHF.R.U64 R56, R56, 0x3, RZ ;  /* 0x0000000338387819 */ /* 0x000fe200000012ff */
[----:B------:R-:W-:Y:S01]  /*b090*/  ULDC.64 UR10, c[0x0][0xbf0] ;  /* 0x0002fc00000a7ab9 */ /* 0x000fe20000000a00 */
[----:B------:R-:W-:Y:S01]  /*b0a0*/  LOP3.LUT R4, R11, R4, RZ, 0x3c, !PT ;  /* 0x000000040b047212 */ /* 0x000fe200078e3cff */
[----:B--2---:R-:W-:Y:S01]  /*b0b0*/  @P1 IMAD.HI.U32 R0, R6, R3, RZ ;  /* 0x0000000306001227 */ /* 0x004fe200078e00ff */
[----:B------:R-:W-:Y:S01]  /*b0c0*/  UIADD3 UR9, UR9, UR4, URZ ;  /* 0x0000000409097290 */ /* 0x000fe2000fffe03f */
[----:B------:R-:W-:Y:S01]  /*b0d0*/  LOP3.LUT R68, R68, R69, RZ, 0x3c, !PT ;  /* 0x0000004544447212 */ /* 0x000fe200078e3cff */
[----:B------:R-:W-:Y:S01]  /*b0e0*/  UIMAD UR4, UR16, UR10, URZ ;  /* 0x0000000a100472a4 */ /* 0x000fe2000f8e023f */
[----:B------:R-:W-:Y:S01]  /*b0f0*/  LOP3.LUT R64, R64, R65, RZ, 0x3c, !PT ;  /* 0x0000004140407212 */ /* 0x000fe200078e3cff */
[--C-:B------:R-:W-:Y:S01]  /*b100*/  IMAD.X R69, RZ, RZ, R5.reuse, P6 ;  /* 0x000000ffff457224 */ /* 0x100fe200030e0605 */
[----:B------:R-:W-:Y:S01]  /*b110*/  LOP3.LUT R56, R56, R57, RZ, 0x3c, !PT ;  /* 0x0000003938387212 */ /* 0x000fe200078e3cff */
[--C-:B------:R-:W-:Y:S01]  /*b120*/  IMAD.X R65, RZ, RZ, R5.reuse, P5 ;  /* 0x000000ffff417224 */ /* 0x100fe200028e0605 */
[----:B------:R2:W5:Y:S01]  /*b130*/  LD.E.128 R8, desc[UR38][R4.64] ;  /* 0x0000002604087980 */ /* 0x000562000c101d00 */
[----:B------:R-:W-:Y:S01]  /*b140*/  IMAD.X R57, RZ, RZ, R5, P4 ;  /* 0x000000ffff397224 */ /* 0x000fe200020e0605 */
[----:B------:R-:W-:-:S02]  /*b150*/  UIMAD UR4, UR15, UR11, UR4 ;  /* 0x0000000b0f0472a4 */ /* 0x000fc4000f8e0204 */
[----:B------:R-:W-:Y:S01]  /*b160*/  UIMAD.WIDE.U32 UR8, UR15, UR10, UR8 ;  /* 0x0000000a0f0872a5 */ /* 0x000fe2000f8e0008 */
[----:B------:R-:W5:Y:S02]  /*b170*/  LD.E.128 R36, desc[UR38][R36.64] ;  /* 0x0000002624247980 */ /* 0x000f64000c101d00 */
[----:B------:R-:W-:Y:S02]  /*b180*/  ULDC.64 UR10, c[0x0][0xbe0] ;  /* 0x0002f800000a7ab9 */ /* 0x000fe40000000a00 */
[----:B------:R-:W5:Y:S01]  /*b190*/  LD.E.128 R60, desc[UR38][R60.64] ;  /* 0x000000263c3c7980 */ /* 0x000f62000c101d00 */
[----:B--2---:R-:W-:Y:S01]  /*b1a0*/  IMAD.MOV.U32 R5, RZ, RZ, R6 ;  /* 0x000000ffff057224 */ /* 0x004fe200078e0006 */
[----:B0-----:R-:W-:Y:S01]  /*b1b0*/  @P1 SHF.R.U32.HI R5, RZ, R75, R0 ;  /* 0x0000004bff051219 */ /* 0x001fe20000011600 */
[----:B------:R-:W-:Y:S01]  /*b1c0*/  UIADD3 UR4, UR9, UR4, URZ ;  /* 0x0000000409047290 */ /* 0x000fe2000fffe03f */
[----:B------:R-:W5:Y:S02]  /*b1d0*/  LD.E.128 R52, desc[UR38][R52.64] ;  /* 0x0000002634347980 */ /* 0x000f64000c101d00 */
[--C-:B------:R-:W-:Y:S01]  /*b1e0*/  SHF.R.S32.HI R0, RZ, 0x1f, R5.reuse ;  /* 0x0000001fff007819 */ /* 0x100fe20000011405 */
[----:B------:R-:W-:Y:S01]  /*b1f0*/  IMAD.MOV R4, RZ, RZ, -R5 ;  /* 0x000000ffff047224 */ /* 0x000fe200078e0a05 */
[----:B------:R-:W5:Y:S01]  /*b200*/  LD.E.128 R40, desc[UR38][R40.64] ;  /* 0x0000002628287980 */ /* 0x000f62000c101d00 */
[----:B------:R-:W-:-:S02]  /*b210*/  IMAD.U32 R3, RZ, RZ, UR9 ;  /* 0x00000009ff037e24 */ /* 0x000fc4000f8e00ff */
[----:B------:R-:W-:Y:S01]  /*b220*/  IMAD R0, R0, UR10, RZ ;  /* 0x0000000a00007c24 */ /* 0x000fe2000f8e02ff */
[----:B------:R-:W5:Y:S01]  /*b230*/  LD.E.128 R44, desc[UR38][R44.64] ;  /* 0x000000262c2c7980 */ /* 0x000f62000c101d00 */
[----:B------:R-:W-:Y:S02]  /*b240*/  IMAD R73, R73, R4, R6 ;  /* 0x0000000449497224 */ /* 0x000fe400078e0206 */
        /* <DEDUP_REMOVED lines=32> */
[----:B------:R0:W2:Y:S01]  /*b450*/  SHFL.IDX PT, R79, R6, RZ, 0x181f ;  /* 0x00181fff064f7589 */ /* 0x0000a200000e0000 */
[----:B------:R-:W-:Y:S03]  /*b460*/  BSSY B1, `(.L_x_5331) ;  /* 0x0000015000017945 */ /* 0x000fe60003800000 */
[----:B------:R0:W3:Y:S01]  /*b470*/  SHFL.IDX PT, R75, R76, RZ, 0x181f ;  /* 0x00181fff4c4b7589 */ /* 0x0000e200000e0000 */
        /* <DEDUP_REMOVED lines=19> */
.L_x_5332:
[----:B------:R-:W-:Y:S05]  /*b5b0*/  BSYNC B1 ;  /* 0x0000000000017941 */ /* 0x000fea0003800000 */
.L_x_5331:
[----:B----45:R4:W0:Y:S01]  /*b5c0*/  SHFL.IDX PT, R11, R76, 0x1, 0x181f ;  /* 0x00381f004c0b7f89 */ /* 0x03082200000e0000 */
        /* <DEDUP_REMOVED lines=20> */
.L_x_5334:
[----:B------:R-:W-:Y:S05]  /*b710*/  BSYNC B1 ;  /* 0x0000000000017941 */ /* 0x000fea0003800000 */
.L_x_5333:
        /* <DEDUP_REMOVED lines=11> */
[C---:B------:R-:W-:Y:S02]  /*b7d0*/  @!P1 LEA R8, P4, R205.reuse, R5, 0x1 ;  /* 0x00000005cd089211 */ /* 0x040fe400078808ff */
        /* <DEDUP_REMOVED lines=9> */
.L_x_5336:
[----:B------:R-:W-:Y:S05]  /*b870*/  BSYNC B1 ;  /* 0x0000000000017941 */ /* 0x000fea0003800000 */
.L_x_5335:
[----:B------:R-:W-:Y:S01]  /*b880*/  VIADD R0, R78, 0x60 ;  /* 0x000000604e007836 */ /* 0x000fe20000000000 */
[----:B0-----:R0:W0:Y:S04]  /*b890*/  SHFL.IDX PT, R11, R76, 0x3, 0x181f ;  /* 0x00781f004c0b7f89 */ /* 0x00102800000e0000 */
[----:B------:R-:W-:Y:S01]  /*b8a0*/  ISETP.GE.AND P0, PT, R0, R77, PT ;  /* 0x0000004d0000720c */ /* 0x000fe20003f06270 */
[----:B------:R0:W0:-:S12]  /*b8b0*/  SHFL.IDX PT, R13, R6, 0x3, 0x181f ;  /* 0x00781f00060d7f89 */ /* 0x00001800000e0000 */
        /* <DEDUP_REMOVED lines=20> */
.L_x_5329:
[----:B------:R-:W-:Y:S01]  /*ba00*/  R2UR UR4, R220 ;  /* 0x00000000dc0472ca */ /* 0x000fe200000e0000 */
[----:B------:R-:W-:Y:S01]  /*ba10*/  ULDC.64 UR8, c[0x0][0xd00] ;  /* 0x0003400000087ab9 */ /* 0x000fe20000000a00 */
[----:B------:R-:W2:Y:S01]  /*ba20*/  LDC R13, c[0x0][0xce8] ;  /* 0x00033a00ff0d7b82 */ /* 0x000ea20000000800 */
[----:B------:R-:W-:Y:S01]  /*ba30*/  UISETP.NE.U32.AND UP0, UPT, UR8, URZ, UPT ;  /* 0x0000003f0800728c */ /* 0x000fe2000bf05070 */
[----:B------:R-:W-:-:S03]  /*ba40*/  R2UR UR7, R221 ;  /* 0x00000000dd0772ca */ /* 0x000fc600000e0000 */
[----:B------:R-:W-:-:S03]  /*ba50*/  UISETP.NE.AND.EX UP0, UPT, UR9, URZ, UPT, UP0 ;  /* 0x0000003f0900728c */ /* 0x000fc6000bf05300 */
[----:B------:R-:W-:-:S03]  /*ba60*/  ULDC.64 UR8, c[0x0][0xd00] ;  /* 0x0003400000087ab9 */ /* 0x000fc60000000a00 */
[----:B------:R-:W-:Y:S01]  /*ba70*/  UIMAD.WIDE UR8, UR4, 0x4, UR8 ;  /* 0x00000004040878a5 */ /* 0x000fe2000f8e0208 */
[----:B------:R-:W-:-:S05]  /*ba80*/  PLOP3.LUT P2, PT, PT, PT, UP0, 0x80, 0x0 ;  /* 0x000000000000781c */ /* 0x000fca0003f4f008 */
[----:B------:R-:W-:Y:S02]  /*ba90*/  IMAD.U32 R2, RZ, RZ, UR8 ;  /* 0x00000008ff027e24 */ /* 0x000fe4000f8e00ff */
[----:B------:R-:W-:Y:S01]  /*baa0*/  IMAD.U32 R3, RZ, RZ, UR9 ;  /* 0x00000009ff037e24 */ /* 0x000fe2000f8e00ff */
[----:B------:R-:W-:Y:S02]  /*bab0*/  ULDC.64 UR8, c[0x0][0xd08] ;  /* 0x0003420000087ab9 */ /* 0x000fe40000000a00 */
[----:B------:R-:W-:-:S03]  /*bac0*/  UISETP.NE.U32.AND UP1, UPT, UR8, URZ, UPT ;  /* 0x0000003f0800728c */ /* 0x000fc6000bf25070 */
[----:B------:R-:W3:Y:S01]  /*bad0*/  @P2 LDG.E R6, desc[UR38][R2.64] ;  /* 0x0000002602062981 */ /* 0x000ee2000c1e1900 */
[----:B------:R-:W-:-:S06]  /*bae0*/  UISETP.NE.AND.EX UP1, UPT, UR9, URZ, UPT, UP1 ;  /* 0x0000003f0900728c */ /* 0x000fcc000bf25310 */
[----:B------:R-:W-:-:S05]  /*baf0*/  PLOP3.LUT P3, PT, PT, PT, UP1, 0x80, 0x0 ;  /* 0x000000000000781c */ /* 0x000fca0003f6f018 */
[----:B------:R-:W-:Y:S02]  /*bb00*/  @UP1 ULDC.64 UR8, c[0x0][0xd08] ;  /* 0x0003420000081ab9 */ /* 0x000fe40000000a00 */
[----:B------:R-:W-:-:S03]  /*bb10*/  @UP1 UIMAD.WIDE UR8, UR4, 0x4, UR8 ;  /* 0x00000004040818a5 */ /* 0x000fc6000f8e0208 */
[----:B------:R-:W-:Y:S02]  /*bb20*/  ULDC UR4, c[0x0][0xb88] ;  /* 0x0002e20000047ab9 */ /* 0x000fe40000000800 */
[----:B------:R-:W-:Y:S02]  /*bb30*/  IMAD.U32 R0, RZ, RZ, UR4 ;  /* 0x00000004ff007e24 */ /* 0x000fe4000f8e00ff */
[----:B------:R-:W-:Y:S02]  /*bb40*/  IMAD.U32 R4, RZ, RZ, UR8 ;  /* 0x00000008ff047e24 */ /* 0x000fe4000f8e00ff */
[----:B------:R-:W-:-:S05]  /*bb50*/  IMAD.U32 R5, RZ, RZ, UR9 ;  /* 0x00000009ff057e24 */ /* 0x000fca000f8e00ff */
[----:B------:R4:W5:Y:S01]  /*bb60*/  @P3 LDG.E R0, desc[UR38][R4.64] ;  /* 0x0000002604003981 */ /* 0x000962000c1e1900 */
[----:B--2---:R-:W-:Y:S01]  /*bb70*/  ISETP.NE.AND P0, PT, R13, 0x1, PT ;  /* 0x000000010d00780c */ /* 0x004fe20003f05270 */
[----:B------:R-:W-:Y:S01]  /*bb80*/  UMOV UR4, URZ ;  /* 0x0000003f00047c82 */ /* 0x000fe20008000000 */
[----:B------:R-:W-:Y:S01]  /*bb90*/  USHF.R.S32.HI UR11, URZ, 0x1f, UR7 ;  /* 0x0000001f3f0b7899 */ /* 0x000fe20008011407 */
[----:B------:R-:W-:-:S10]  /*bba0*/  ISETP.GE.AND P1, PT, R234, 0x80, PT ;  /* 0x00000080ea00780c */ /* 0x000fd40003f26270 */
[----:B------:R-:W2:Y:S01]  /*bbb0*/  @P0 LDC R11, c[0x0][0xcec] ;  /* 0x00033b00ff0b0b82 */ /* 0x000ea20000000800 */
[----:B---3--:R-:W-:-:S13]  /*bbc0*/  @P2 R2UR UR4, R6 ;  /* 0x00000000060422ca */ /* 0x008fda00000e0000 */
[----:B------:R-:W-:Y:S01]  /*bbd0*/  USHF.R.S32.HI UR10, URZ, 0x1f, UR4 ;  /* 0x0000001f3f0a7899 */ /* 0x000fe20008011404 */
[----:B--2-4-:R-:W-:Y:S11]  /*bbe0*/  @P3 BRA `(.L_x_5338) ;  /* 0x0000000000103947 */ /* 0x014ff60003800000 */
[----:B------:R-:W-:Y:S05]  /*bbf0*/  @!P2 BRA `(.L_x_5338) ;  /* 0x00000000000ca947 */ /* 0x000fea0003800000 */
[----:B------:R-:W2:Y:S04]  /*bc00*/  LDG.E R5, desc[UR38][R2.64] ;  /* 0x0000002602057981 */ /* 0x000ea8000c1e1900 */
[----:B-----5:R-:W2:Y:S02]  /*bc10*/  LDG.E R0, desc[UR38][R2.64+0x4] ;  /* 0x0000042602007981 */ /* 0x020ea4000c1e1900 */
[----:B--2---:R-:W-:-:S07]  /*bc20*/  IMAD.IADD R0, R0, 0x1, -R5 ;  /* 0x0000000100007824 */ /* 0x004fce00078e0a05 */
.L_x_5338:
[----:B------:R-:W-:Y:S01]  /*bc30*/  R2UR UR8, R220 ;  /* 0x00000000dc0872ca */ /* 0x000fe200000e0000 */
[----:B------:R-:W-:Y:S01]  /*bc40*/  BSSY B1, `(.L_x_5339) ;  /* 0x000002f000017945 */ /* 0x000fe20003800000 */
[----:B------:R-:W-:-:S11]  /*bc50*/  R2UR UR7, R223 ;  /* 0x00000000df0772ca */ /* 0x000fd600000e0000 */
[----:B------:R-:W-:Y:S02]  /*bc60*/  USEL UR12, UR8, URZ, !UP0 ;  /* 0x0000003f080c7287 */ /* 0x000fe4000c000000 */
[----:B------:R-:W-:Y:S01]  /*bc70*/  USEL UR13, UR7, URZ, !UP0 ;  /* 0x0000003f070d7287 */ /* 0x000fe2000c000000 */
[----:B------:R-:W-:Y:S11]  /*bc80*/  @P1 BRA `(.L_x_5340) ;  /* 0x0000000000a81947 */ /* 0x000ff60003800000 */
[----:B------:R-:W2:Y:S01]  /*bc90*/  S2R R3, SR_TID.X ;  /* 0x0000000000037919 */ /* 0x000ea20000002100 */
[----:B------:R-:W3:Y:S01]  /*bca0*/  LDC R9, c[0x0][0xce8] ;  /* 0x00033a00ff097b82 */ /* 0x000ee20000000800 */
[----:B------:R-:W-:Y:S02]  /*bcb0*/  IMAD.U32 R4, RZ, RZ, UR60 ;  /* 0x0000003cff047e24 */ /* 0x000fe4000f8e00ff */
[----:B---3-5:R-:W-:-:S03]  /*bcc0*/  IMAD R2, R0, R9, RZ ;  /* 0x0000000900027224 */ /* 0x028fc600078e02ff */
[----:B--2---:R-:W-:-:S04]  /*bcd0*/  IADD3 R4, R4, -0x80, R3 ;  /* 0xffffff8004047810 */ /* 0x004fc80007ffe003 */
[----:B------:R-:W-:-:S13]  /*bce0*/  ISETP.GE.AND P1, PT, R4, R2, PT ;  /* 0x000000020400720c */ /* 0x000fda0003f26270 */
[----:B------:R-:W-:Y:S05]  /*bcf0*/  @P1 BRA `(.L_x_5340) ;  /* 0x00000000008c1947 */ /* 0x000fea0003800000 */
[----:B------:R-:W-:Y:S01]  /*bd00*/  ISETP.NE.AND P1, PT, R9, 0x1, PT ;  /* 0x000000010900780c */ /* 0x000fe20003f25270 */
[----:B------:R-:W-:Y:S01]  /*bd10*/  ULDC.64 UR14, c[0x0][0xc90] ;  /* 0x00032400000e7ab9 */ /* 0x000fe20000000a00 */
[----:B------:R-:W-:Y:S01]  /*bd20*/  R2UR UR16, R221 ;  /* 0x00000000dd1072ca */ /* 0x000fe200000e0000 */
[----:B------:R-:W-:Y:S01]  /*bd30*/  UIMAD UR7, UR11, UR14, URZ ;  /* 0x0000000e0b0772a4 */ /* 0x000fe2000f8e023f */
[----:B------:R-:W-:Y:S01]  /*bd40*/  IMAD.MOV.U32 R2, RZ, RZ, R4 ;  /* 0x000000ffff027224 */ /* 0x000fe200078e0004 */
[----:B------:R-:W-:Y:S01]  /*bd50*/  UMOV UR8, UR4 ;  /* 0x0000000400087c82 */ /* 0x000fe20008000000 */
[----:B------:R-:W-:-:S07]  /*bd60*/  UMOV UR9, UR10 ;  /* 0x0000000a00097c82 */ /* 0x000fce0008000000 */
[----:B------:R-:W2:Y:S02]  /*bd70*/  @P1 LDC R3, c[0x0][0xcec] ;  /* 0x00033b00ff031b82 */ /* 0x000ea40000000800 */
[----:B------:R-:W-:Y:S02]  /*bd80*/  UIMAD.WIDE.U32 UR8, UR16, UR14, UR8 ;  /* 0x0000000e100872a5 */ /* 0x000fe4000f8e0008 */
[----:B------:R-:W-:-:S03]  /*bd90*/  UIMAD UR7, UR16, UR15, UR7 ;  /* 0x0000000f100772a4 */ /* 0x000fc6000f8e0207 */
[----:B------:R-:W-:Y:S01]  /*bda0*/  ULDC.64 UR14, c[0x0][0xc98] ;  /* 0x00032600000e7ab9 */ /* 0x000fe20000000a00 */
[----:B------:R-:W3:Y:S01]  /*bdb0*/  @P1 LDC R6, c[0x0][0xcf0] ;  /* 0x00033c00ff061b82 */ /* 0x000ee20000000800 */
[----:B------:R-:W-:Y:S02]  /*bdc0*/  UIADD3 UR9, UR9, UR7, URZ ;  /* 0x0000000709097290 */ /* 0x000fe4000fffe03f */
[----:B------:R-:W-:Y:S02]  /*bdd0*/  UIMAD UR7, UR13, UR14, URZ ;  /* 0x0000000e0d0772a4 */ /* 0x000fe4000f8e023f */
[----:B------:R-:W-:Y:S02]  /*bde0*/  UIMAD.WIDE.U32 UR8, UR12, UR14, UR8 ;  /* 0x0000000e0c0872a5 */ /* 0x000fe4000f8e0008 */
[----:B------:R-:W-:-:S03]  /*bdf0*/  UIMAD UR7, UR12, UR15, UR7 ;  /* 0x0000000f0c0772a4 */ /* 0x000fc6000f8e0207 */
[----:B------:R-:W-:Y:S01]  /*be00*/  ULDC.64 UR14, c[0x0][0xc88] ;  /* 0x00032200000e7ab9 */ /* 0x000fe20000000a00 */
[----:B--2---:R-:W-:-:S05]  /*be10*/  @P1 IMAD.HI.U32 R3, R4, R3, RZ ;  /* 0x0000000304031227 */ /* 0x004fca00078e00ff */
[----:B---3--:R-:W-:Y:S01]  /*be20*/  @P1 SHF.R.U32.HI R2, RZ, R6, R3 ;  /* 0x00000006ff021219 */ /* 0x008fe20000011603 */
        /* <DEDUP_REMOVED lines=16> */
.L_x_5340:
[----:B------:R-:W-:Y:S05]  /*bf30*/  BSYNC B1 ;  /* 0x0000000000017941 */ /* 0x000fea0003800000 */
.L_x_5339:
[----:B--2---:R-:W2:Y:S01]  /*bf40*/  @P0 LDC R3, c[0x0][0xcf0] ;  /* 0x00033c00ff030b82 */ /* 0x004ea20000000800 */
[----:B------:R-:W-:Y:S01]  /*bf50*/  ULDC.64 UR14, c[0x0][0xba0] ;  /* 0x0002e800000e7ab9 */ /* 0x000fe20000000a00 */
[----:B------:R-:W-:Y:S01]  /*bf60*/  R2UR UR16, R221 ;  /* 0x00000000dd1072ca */ /* 0x000fe200000e0000 */
[----:B------:R-:W-:Y:S01]  /*bf70*/  UIMAD UR7, UR10, UR14, URZ ;  /* 0x0000000e0a0772a4 */ /* 0x000fe2000f8e023f */
[----:B------:R-:W-:Y:S01]  /*bf80*/  IMAD R2, R219, 0x20, R222 ;  /* 0x00000020db027824 */ /* 0x000fe200078e02de */
[----:B------:R-:W-:Y:S01]  /*bf90*/  UIMAD.WIDE.U32 UR8, UR4, UR14, URZ ;  /* 0x0000000e040872a5 */ /* 0x000fe2000f8e003f */
[----:B------:R-:W-:Y:S01]  /*bfa0*/  BSSY B1, `(.L_x_5341) ;  /* 0x0000040000017945 */ /* 0x000fe20003800000 */
[----:B------:R-:W-:Y:S01]  /*bfb0*/  UIMAD UR7, UR4, UR15, UR7 ;  /* 0x0000000f040772a4 */ /* 0x000fe2000f8e0207 */
[----:B------:R-:W-:Y:S02]  /*bfc0*/  VIADD R6, R2, UR60 ;  /* 0x0000003c02067c36 */ /* 0x000fe40008000000 */
        /* <DEDUP_REMOVED lines=10> */
[----:B--2---:R-:W-:Y:S01]  /*c070*/  @P0 SHF.R.U32.HI R5, RZ, R3, R2 ;  /* 0x00000003ff050219 */ /* 0x004fe20000011602 */
        /* <DEDUP_REMOVED lines=27> */
[----:B------:R2:W3:Y:S01]  /*c230*/  SHFL.IDX PT, R9, R4, RZ, 0x181f ;  /* 0x00181fff04097589 */ /* 0x0004e200000e0000 */
[-C--:B------:R-:W-:Y:S01]  /*c240*/  ISETP.GE.AND P1, PT, R0, R13.reuse, PT ;  /* 0x0000000d0000720c */ /* 0x080fe20003f26270 */
[----:B------:R-:W-:Y:S02]  /*c250*/  VIADD R0, R6, 0x40 ;  /* 0x0000004006007836 */ /* 0x000fe40000000000 */
[----:B------:R2:W4:Y:S03]  /*c260*/  SHFL.IDX PT, R3, R5, RZ, 0x181f ;  /* 0x00181fff05037589 */ /* 0x00052600000e0000 */
[----:B------:R-:W-:Y:S01]  /*c270*/  ISETP.GE.AND P0, PT, R0, R13, PT ;  /* 0x0000000d0000720c */ /* 0x000fe20003f06270 */
[----:B------:R-:W-:-:S12]  /*c280*/  @P2 BRA `(.L_x_5342) ;  /* 0x0000000000442947 */ /* 0x000fd80003800000 */
        /* <DEDUP_REMOVED lines=17> */
.L_x_5342:
[----:B------:R-:W-:Y:S05]  /*c3a0*/  BSYNC B1 ;  /* 0x0000000000017941 */ /* 0x000fea0003800000 */
.L_x_5341:
[----:B---34-:R3:W4:Y:S01]  /*c3b0*/  SHFL.IDX PT, R3, R5, 0x1, 0x181f ;  /* 0x00381f0005037f89 */ /* 0x01872200000e0000 */
        /* <DEDUP_REMOVED lines=20> */
.L_x_5344:
[----:B------:R-:W-:Y:S05]  /*c500*/  BSYNC B1 ;  /* 0x0000000000017941 */ /* 0x000fea0003800000 */
.L_x_5343:
        /* <DEDUP_REMOVED lines=21> */
.L_x_5346:
[----:B------:R-:W-:Y:S05]  /*c660*/  BSYNC B1 ;  /* 0x0000000000017941 */ /* 0x000fea0003800000 */
.L_x_5345:
[----:B------:R-:W-:Y:S01]  /*c670*/  VIADD R0, R6, 0x60 ;  /* 0x0000006006007836 */ /* 0x000fe20000000000 */
[----:B0-23--:R-:W0:Y:S04]  /*c680*/  SHFL.IDX PT, R5, R5, 0x3, 0x181f ;  /* 0x00781f0005057f89 */ /* 0x00de2800000e0000 */
[----:B------:R-:W-:Y:S01]  /*c690*/  ISETP.GE.AND P0, PT, R0, R13, PT ;  /* 0x0000000d0000720c */ /* 0x000fe20003f06270 */
[----:B----4-:R2:W3:-:S12]  /*c6a0*/  SHFL.IDX PT, R3, R4, 0x3, 0x181f ;  /* 0x00781f0004037f89 */ /* 0x0104d800000e0000 */
[----:B--2---:R-:W-:Y:S05]  /*c6b0*/  @P0 BRA `(.L_x_5337) ;  /* 0x0000000000440947 */ /* 0x004fea0003800000 */
[----:B------:R-:W-:Y:S02]  /*c6c0*/  ULDC UR4, c[0x0][0xbc8] ;  /* 0x0002f20000047ab9 */ /* 0x000fe40000000800 */
[----:B------:R-:W-:Y:S02]  /*c6d0*/  ISETP.GE.AND P3, PT, R200, UR4, PT ;  /* 0x00000004c8007c0c */ /* 0x000fe4000bf66270 */
[----:B------:R-:W-:Y:S02]  /*c6e0*/  ISETP.GE.AND P2, PT, R206, UR4, PT ;  /* 0x00000004ce007c0c */ /* 0x000fe4000bf46270 */
[----:B------:R-:W-:Y:S02]  /*c6f0*/  ISETP.GE.AND P1, PT, R205, UR4, PT ;  /* 0x00000004cd007c0c */ /* 0x000fe4000bf26270 */
[----:B------:R-:W-:-:S07]  /*c700*/  ISETP.GE.AND P0, PT, R218, UR4, PT ;  /* 0x00000004da007c0c */ /* 0x000fce000bf06270 */
[-C--:B---3--:R-:W-:Y:S02]  /*c710*/  @!P3 LEA R8, P6, R200, R3.reuse, 0x1 ;  /* 0x00000003c808b211 */ /* 0x088fe400078c08ff */
[-C--:B------:R-:W-:Y:S02]  /*c720*/  @!P2 LEA R10, P5, R206, R3.reuse, 0x1 ;  /* 0x00000003ce0aa211 */ /* 0x080fe400078a08ff */
[C---:B------:R-:W-:Y:S02]  /*c730*/  @!P1 LEA R12, P4, R205.reuse, R3, 0x1 ;  /* 0x00000003cd0c9211 */ /* 0x040fe400078808ff */
        /* <DEDUP_REMOVED lines=9> */
.L_x_5337:
[----:B------:R-:W-:Y:S05]  /*c7d0*/  BSYNC B0 ;  /* 0x0000000000007941 */ /* 0x000fea0003800000 */
.L_x_5328:
[----:B------:R-:W-:Y:S02]  /*c7e0*/  ULDC UR4, c[0x0][0xd3c] ;  /* 0x00034f0000047ab9 */ /* 0x000fe40000000800 */
[----:B------:R-:W-:-:S13]  /*c7f0*/  ISETP.GE.AND P0, PT, R7, UR4, PT ;  /* 0x0000000407007c0c */ /* 0x000fda000bf06270 */
[----:B------:R-:W-:Y:S05]  /*c800*/  @!P0 BRA `(.L_x_5347) ;  /* 0xffffff4400b48947 */ /* 0x000fea000383ffff */
[----:B------:R-:W-:Y:S05]  /*c810*/  EXIT ;  /* 0x000000000000794d */ /* 0x000fea0003800000 */
.L_x_5291:
[----:B------:R-:W-:-:S08]  /*c820*/  NOP ;  /* 0x0000000000007918 */ /* 0x000fd00000000000 */
[----:B0-----:R-:W0:-:S00]  /*c830*/  USETMAXREG.DEALLOC.CTAPOOL 0x18 ;  /* 0x00000018000079c8 */ /* 0x001e0000080e0500 */
        /* <DEDUP_REMOVED lines=16> */
.L_x_5348:
        /* <DEDUP_REMOVED lines=42> */
.L_x_5354:
        /* <DEDUP_REMOVED lines=12> */
.L_x_5353:
[----:B------:R-:W-:Y:S05]  /*cca0*/  BSYNC B0 ;  /* 0x0000000000007941 */ /* 0x000fea0003800000 */
.L_x_5352:
        /* <DEDUP_REMOVED lines=21> */
.L_x_5350:
        /* <DEDUP_REMOVED lines=18> */
[----:B------:R-:W-:-:S05]  /*cf20*/  VIADD R11, R6, 0xffffffff ;  /* 0xffffffff060b7836 */ /* 0x000fca0000000000 */
[----:B------:R2:W3:Y:S02]  /*cf30*/  SHFL.IDX PT, R16, R4, R11, 0x1f ;  /* 0x00001f0b04107589 */ /* 0x0004e400000e0000 */
.L_x_5355:
[----:B-1----:R-:W-:Y:S01]  /*cf40*/  IMAD.MOV R2, RZ, RZ, -R3 ;  /* 0x000000ffff027224 */ /* 0x002fe200078e0a03 */
[----:B--2---:R-:W-:Y:S01]  /*cf50*/  IABS R4, R8 ;  /* 0x0000000800047213 */ /* 0x004fe20000000000 */
        /* <DEDUP_REMOVED lines=17> */
[----:B------:R-:W-:-:S04]  /*d070*/  IMAD.MOV.U32 R9, RZ, RZ, R2 ;  /* 0x000000ffff097224 */ /* 0x000fc800078e0002 */
[----:B------:R-:W-:Y:S01]  /*d080*/  @!P2 IMAD.MOV R9, RZ, RZ, -R9 ;  /* 0x000000ffff09a224 */ /* 0x000fe200078e0a09 */
[----:B------:R-:W-:-:S05]  /*d090*/  @!P1 LOP3.LUT R9, RZ, R8, RZ, 0x33, !PT ;  /* 0x00000008ff099212 */ /* 0x000fca00078e33ff */
[----:B------:R-:W-:Y:S02]  /*d0a0*/  IMAD R4, R10, R9, RZ ;  /* 0x000000090a047224 */ /* 0x000fe400078e02ff */
[----:B------:R-:W-:Y:S02]  /*d0b0*/  IMAD.MOV R9, RZ, RZ, -R9 ;  /* 0x000000ffff097224 */ /* 0x000fe400078e0a09 */
[----:B------:R-:W-:Y:S02]  /*d0c0*/  IMAD.MOV R3, RZ, RZ, -R4 ;  /* 0x000000ffff037224 */ /* 0x000fe400078e0a04 */
[----:B------:R-:W-:-:S03]  /*d0d0*/  IMAD R7, R8, R9, R7 ;  /* 0x0000000908077224 */ /* 0x000fc600078e0207 */
[----:B------:R-:W-:Y:S01]  /*d0e0*/  VIADDMNMX R10, R3, UR5, R10, PT ;  /* 0x00000005030a7c46 */ /* 0x000fe2000b80010a */
[----:B------:R-:W-:Y:S01]  /*d0f0*/  IMAD.IADD R4, R7, 0x1, R4 ;  /* 0x0000000107047824 */ /* 0x000fe200078e0204 */
[----:B------:R-:W-:Y:S02]  /*d100*/  IABS R8, R7 ;  /* 0x0000000700087213 */ /* 0x000fe40000000000 */
[----:B------:R-:W-:-:S04]  /*d110*/  IABS R6, R10 ;  /* 0x0000000a00067213 */ /* 0x000fc80000000000 */
[----:B------:R-:W1:Y:S08]  /*d120*/  I2F.RP R11, R6 ;  /* 0x00000006000b7306 */ /* 0x000e700000209400 */
[----:B-1----:R-:W1:Y:S02]  /*d130*/  MUFU.RCP R11, R11 ;  /* 0x0000000b000b7308 */ /* 0x002e640000001000 */
[----:B-1----:R-:W-:-:S06]  /*d140*/  VIADD R2, R11, 0xffffffe ;  /* 0x0ffffffe0b027836 */ /* 0x002fcc0000000000 */
[----:B------:R1:W2:Y:S02]  /*d150*/  F2I.FTZ.U32.TRUNC.NTZ R3, R2 ;  /* 0x0000000200037305 */ /* 0x0002a4000021f000 */
[----:B-1----:R-:W-:Y:S02]  /*d160*/  IMAD.MOV.U32 R2, RZ, RZ, RZ ;  /* 0x000000ffff027224 */ /* 0x002fe400078e00ff */
[----:B--2---:R-:W-:-:S04]  /*d170*/  IMAD.MOV R9, RZ, RZ, -R3 ;  /* 0x000000ffff097224 */ /* 0x004fc800078e0a03 */
[----:B------:R-:W-:-:S04]  /*d180*/  IMAD R9, R9, R6, RZ ;  /* 0x0000000609097224 */ /* 0x000fc800078e02ff */
[----:B------:R-:W-:Y:S01]  /*d190*/  IMAD.HI.U32 R3, R3, R9, R2 ;  /* 0x0000000903037227 */ /* 0x000fe200078e0002 */
[-C--:B------:R-:W-:Y:S02]  /*d1a0*/  IABS R9, R10.reuse ;  /* 0x0000000a00097213 */ /* 0x080fe40000000000 */
[----:B------:R-:W-:-:S03]  /*d1b0*/  LOP3.LUT R2, R7, R10, RZ, 0x3c, !PT ;  /* 0x0000000a07027212 */ /* 0x000fc600078e3cff */
[----:B------:R-:W-:Y:S01]  /*d1c0*/  IMAD.MOV R9, RZ, RZ, -R9 ;  /* 0x000000ffff097224 */ /* 0x000fe200078e0a09 */
[----:B------:R-:W-:Y:S01]  /*d1d0*/  ISETP.GE.AND P2, PT, R2, RZ, PT ;  /* 0x000000ff0200720c */ /* 0x000fe20003f46270 */
[----:B------:R-:W-:-:S04]  /*d1e0*/  IMAD.HI.U32 R3, R3, R8, RZ ;  /* 0x0000000803037227 */ /* 0x000fc800078e00ff */
        /* <DEDUP_REMOVED lines=14> */
.L_x_5351:
[----:B------:R-:W-:Y:S02]  /*d2d0*/  IMAD.MOV.U32 R17, RZ, RZ, RZ ;  /* 0x000000ffff117224 */ /* 0x000fe400078e00ff */
[----:B------:R-:W-:Y:S02]  /*d2e0*/  IMAD.U32 R16, RZ, RZ, UR6 ;  /* 0x00000006ff107e24 */ /* 0x000fe4000f8e00ff */
[----:B------:R-:W-:-:S07]  /*d2f0*/  IMAD.MOV.U32 R18, RZ, RZ, RZ ;  /* 0x000000ffff127224 */ /* 0x000fce00078e00ff */
.L_x_5356:
[----:B------:R-:W-:-:S13]  /*d300*/  ISETP.NE.AND P0, PT, R0, RZ, PT ;  /* 0x000000ff0000720c */ /* 0x000fda0003f05270 */
[----:B------:R-:W1:Y:S01]  /*d310*/  @!P0 S2R R3, SR_CgaCtaId ;  /* 0x0000000000038919 */ /* 0x000e620000008800 */
[----:B------:R-:W-:-:S04]  /*d320*/  @!P0 MOV R0, 0x400 ;  /* 0x0000040000008802 */ /* 0x000fc80000000f00 */
[----:B-1----:R-:W-:-:S05]  /*d330*/  @!P0 LEA R0, R3, R0, 0x18 ;  /* 0x0000000003008211 */ /* 0x002fca00078ec0ff */
[----:B------:R2:W-:Y:S01]  /*d340*/  @!P0 STS.128 [R0+0x324d0], R16 ;  /* 0x0324d01000008388 */ /* 0x0005e20000000c00 */
[----:B------:R-:W-:Y:S06]  /*d350*/  BAR.ARV 0x5, 0x180 ;  /* 0x0146000000007b1d */ /* 0x000fec0000002000 */
.L_x_5349:
        /* <DEDUP_REMOVED lines=35> */
.L_x_5465:
[----:B-1----:R-:W1:Y:S02]  /*d590*/  LDC.64 R2, c[0x0][0xd88] ;  /* 0x00036200ff027b82 */ /* 0x002e640000000a00 */
        /* <DEDUP_REMOVED lines=21> */
[----:B0-----:R-:W-:Y:S01]  /*d6f0*/  IMAD.MOV.U32 R8, RZ, RZ, RZ ;  /* 0x000000ffff087224 */ /* 0x001fe200078e00ff */
        /* <DEDUP_REMOVED lines=17> */
[----:B---3--:R-:W-:-:S05]  /*d810*/  @P2 IADD3.X R7, R10, UR9, RZ, P3, !PT ;  /* 0x000000090a072c10 */ /* 0x008fca0009ffe4ff */
        /* <DEDUP_REMOVED lines=11> */
[----:B------:R-:W1:Y:S04]  /*d8d0*/  LDG.E R7, desc[UR38][R2.64] ;  /* 0x0000002602077981 */ /* 0x000e68000c1e1900 */
[----:B------:R-:W1:Y:S02]  /*d8e0*/  LDG.E R2, desc[UR38][R2.64+0x4] ;  /* 0x0000042602027981 */ /* 0x000e64000c1e1900 */
[----:B-1----:R-:W-:-:S05]  /*d8f0*/  IMAD.IADD R9, R2, 0x1, -R7 ;  /* 0x0000000102097824 */ /* 0x002fca00078e0a07 */
[----:B------:R2:W-:Y:S02]  /*d900*/  STL [R1+0x34], R9 ;  /* 0x0000340901007387 */ /* 0x0005e40000100800 */
.L_x_5358:
[----:B------:R-:W-:Y:S01]  /*d910*/  IMAD.MOV.U32 R2, RZ, RZ, R12 ;  /* 0x000000ffff027224 */ /* 0x000fe200078e000c */
[----:B------:R-:W-:Y:S01]  /*d920*/  ULDC.64 UR4, c[0x0][0xb18] ;  /* 0x0002c60000047ab9 */ /* 0x000fe20000000a00 */
[----:B-----5:R-:W-:Y:S01]  /*d930*/  IMAD.IADD R3, R8, 0x1, R0 ;  /* 0x0000000108037824 */ /* 0x020fe200078e0200 */
[----:B------:R-:W-:Y:S02]  /*d940*/  ISETP.NE.U32.AND P1, PT, RZ, UR4, PT ;  /* 0x00000004ff007c0c */ /* 0x000fe4000bf25070 */
[----:B------:R3:W-:Y:S02]  /*d950*/  STL [R1+0xc], R2 ;  /* 0x00000c0201007387 */ /* 0x0007e40000100800 */
[----:B------:R-:W-:Y:S02]  /*d960*/  ISETP.NE.AND.EX P1, PT, RZ, UR5, PT, P1 ;  /* 0x00000005ff007c0c */ /* 0x000fe4000bf25310 */
[----:B------:R3:W-:Y:S11]  /*d970*/  STL [R1+0x20], R3 ;  /* 0x0000200301007387 */ /* 0x0007f60000100800 */
[----:B---3--:R-:W-:Y:S05]  /*d980*/  @!P1 BRA `(.L_x_5359) ;  /* 0x0000000000109947 */ /* 0x008fea0003800000 */
[----:B------:R-:W-:-:S04]  /*d990*/  IADD3 R6, P0, R11, UR4, RZ ;  /* 0x000000040b067c10 */ /* 0x000fc8000ff1e0ff */
[----:B------:R-:W-:-:S05]  /*d9a0*/  IADD3.X R7, R10, UR5, RZ, P0, !PT ;  /* 0x000000050a077c10 */ /* 0x000fca00087fe4ff */
[----:B------:R3:W5:Y:S01]  /*d9b0*/  LDG.E R6, desc[UR38][R6.64] ;  /* 0x0000002606067981 */ /* 0x000762000c1e1900 */
[----:B------:R-:W-:Y:S05]  /*d9c0*/  BRA `(.L_x_5360) ;  /* 0x0000000000107947 */ /* 0x000fea0003800000 */
.L_x_5359:
[----:B------:R-:W-:Y:S05]  /*d9d0*/  @!P0 BRA `(.L_x_5360) ;  /* 0x00000000000c8947 */ /* 0x000fea0003800000 */
[----:B------:R-:W3:Y:S04]  /*d9e0*/  LDG.E R6, desc[UR38][R4.64] ;  /* 0x0000002604067981 */ /* 0x000ee8000c1e1900 */
[----:B------:R-:W3:Y:S02]  /*d9f0*/  LDG.E R4, desc[UR38][R4.64+0x4] ;  /* 0x0000042604047981 */ /* 0x000ee4000c1e1900 */
[----:B---3--:R-:W-:-:S07]  /*da00*/  IMAD.IADD R6, R4, 0x1, -R6 ;  /* 0x0000000104067824 */ /* 0x008fce00078e0a06 */
.L_x_5360:
[----:B-----5:R-:W-:Y:S01]  /*da10*/  IMAD.IADD R6, R6, 0x1, -R0 ;  /* 0x0000000106067824 */ /* 0x020fe200078e0a00 */
[----:B------:R-:W-:Y:S01]  /*da20*/  BSSY B7, `(.L_x_5361) ;  /* 0x00004ed000077945 */ /* 0x000fe20003800000 */
[----:B------:R-:W4:Y:S02]  /*da30*/  LDC R0, c[0x0][0x448] ;  /* 0x00011200ff007b82 */ /* 0x000f240000000800 */
[----:B----4-:R-:W-:Y:S01]  /*da40*/  ISETP.NE.AND P0, PT, R0, 0x1, PT ;  /* 0x000000010000780c */ /* 0x010fe20003f05270 */
[----:B------:R-:W-:-:S04]  /*da50*/  IMAD.SHL.U32 R0, R17, 0x80, RZ ;  /* 0x0000008011007824 */ /* 0x000fc800078e00ff */
[----:B------:R-:W-:-:S08]  /*da60*/  VIADD R0, R0, 0x7f ;  /* 0x0000007f00007836 */ /* 0x000fd00000000000 */
[----:B------:R-:W4:Y:S08]  /*da70*/  @P0 LDC R2, c[0x0][0x44c] ;  /* 0x00011300ff020b82 */ /* 0x000f300000000800 */
[----:B------:R-:W0:Y:S01]  /*da80*/  @P0 LDC R3, c[0x0][0x450] ;  /* 0x00011400ff030b82 */ /* 0x000e220000000800 */
[----:B----4-:R-:W-:-:S05]  /*da90*/  @P0 IMAD.HI.U32 R2, R0, R2, RZ ;  /* 0x0000000200020227 */ /* 0x010fca00078e00ff */
[----:B0-----:R-:W-:Y:S01]  /*daa0*/  @P0 SHF.R.U32.HI R0, RZ, R3, R2 ;  /* 0x00000003ff000219 */ /* 0x001fe20000011602 */
        /* <DEDUP_REMOVED lines=12> */
[----:B0-----:R-:W-:Y:S05]  /*db70*/  @P0 BRA `(.L_x_5362) ;  /* 0x0000000000440947 */ /* 0x001fea0003800000 */
[----:B------:R-:W0:Y:S02]  /*db80*/  S2R R4, SR_TID.X ;  /* 0x0000000000047919 */ /* 0x000e240000002100 */
[----:B0-----:R-:W-:-:S04]  /*db90*/  LOP3.LUT R4, R4, 0x7f, RZ, 0xc0, !PT ;  /* 0x0000007f04047812 */ /* 0x001fc800078ec0ff */
[----:B------:R-:W-:-:S13]  /*dba0*/  ISETP.NE.AND P0, PT, R4, RZ, PT ;  /* 0x000000ff0400720c */ /* 0x000fda0003f05270 */
[----:B------:R-:W-:Y:S05]  /*dbb0*/  @P0 BRA `(.L_x_5363) ;  /* 0x0000004c004c0947 */ /* 0x000fea0003800000 */
[----:B------:R-:W0:Y:S01]  /*dbc0*/  S2R R3, SR_LANEID ;  /* 0x0000000000037919 */ /* 0x000e220000000000 */
[----:B------:R-:W-:Y:S02]  /*dbd0*/  VOTEU.ANY UR4, UPT, PT ;  /* 0x0000000000047886 */ /* 0x000fe400038e0100 */
[----:B------:R-:W0:Y:S08]  /*dbe0*/  FLO.U32 R0, UR4 ;  /* 0x0000000400007d00 */ /* 0x000e3000080e0000 */
[----:B------:R-:W4:Y:S01]  /*dbf0*/  POPC R5, UR4 ;  /* 0x0000000400057d09 */ /* 0x000f220008000000 */
[----:B0-----:R-:W-:-:S02]  /*dc00*/  ISETP.EQ.U32.AND P0, PT, R0, R3, PT ;  /* 0x000000030000720c */ /* 0x001fc40003f02070 */
[----:B------:R-:W4:Y:S11]  /*dc10*/  LDC.64 R2, c[0x0][0xd60] ;  /* 0x00035800ff027b82 */ /* 0x000f360000000a00 */
[----:B----4-:R-:W4:Y:S01]  /*dc20*/  @P0 ATOMG.E.ADD.STRONG.GPU PT, R3, desc[UR38][R2.64], R5 ;  /* 0x00000005020309a8 */ /* 0x010f2200081ee1e6 */
[----:B------:R-:W0:Y:S02]  /*dc30*/  S2R R4, SR_LTMASK ;  /* 0x0000000000047919 */ /* 0x000e240000003900 */
[----:B0-----:R-:W-:-:S04]  /*dc40*/  LOP3.LUT R4, R4, UR4, RZ, 0xc0, !PT ;  /* 0x0000000404047c12 */ /* 0x001fc8000f8ec0ff */
[----:B---3--:R-:W0:Y:S01]  /*dc50*/  POPC R7, R4 ;  /* 0x0000000400077309 */ /* 0x008e220000000000 */
[----:B----4-:R-:W0:Y:S02]  /*dc60*/  SHFL.IDX PT, R0, R3, R0, 0x1f ;  /* 0x00001f0003007589 */ /* 0x010e2400000e0000 */
[----:B0-----:R-:W-:Y:S01]  /*dc70*/  IADD3 R16, R0, UR40, R7 ;  /* 0x0000002800107c10 */ /* 0x001fe2000fffe007 */
[----:B------:R-:W-:Y:S06]  /*dc80*/  BRA `(.L_x_5363) ;  /* 0x0000004c00187947 */ /* 0x000fec0003800000 */
.L_x_5362:
        /* <DEDUP_REMOVED lines=13> */
[----:B---3--:R-:W-:-:S02]  /*dd60*/  IMAD.U32 R7, RZ, RZ, UR9 ;  /* 0x00000009ff077e24 */ /* 0x008fc4000f8e00ff */
[----:B------:R-:W-:Y:S02]  /*dd70*/  IMAD.U32 R10, RZ, RZ, UR4 ;  /* 0x00000004ff0a7e24 */ /* 0x000fe4000f8e00ff */
[----:B------:R-:W-:Y:S02]  /*dd80*/  IMAD.U32 R11, RZ, RZ, UR5 ;  /* 0x00000005ff0b7e24 */ /* 0x000fe4000f8e00ff */
[----:B------:R-:W-:Y:S02]  /*dd90*/  IMAD.MOV.U32 R8, RZ, RZ, 0x70 ;  /* 0x00000070ff087424 */ /* 0x000fe400078e00ff */
[----:B------:R-:W-:Y:S02]  /*dda0*/  IMAD.MOV.U32 R12, RZ, RZ, 0x1 ;  /* 0x00000001ff0c7424 */ /* 0x000fe400078e00ff */
[----:B------:R-:W-:-:S07]  /*ddb0*/  IMAD.MOV.U32 R13, RZ, RZ, RZ ;  /* 0x000000ffff0d7224 */ /* 0x000fce00078e00ff */
[----:B------:R-:W-:-:S07]  /*ddc0*/  LEPC R20, `(.L_x_5365) ;  /* 0x000000001014794e */ /* 0x000fce0000000000 */
[----:B012---:R-:W-:Y:S05]  /*ddd0*/  CALL.ABS.NOINC R2 ;  /* 0x0000000002007343 */ /* 0x007fea0003c00000 */
.L_x_5365:
[----:B------:R-:W-:Y:S05]  /*dde0*/  BSYNC B6 ;  /* 0x0000000000067941 */ /* 0x000fea0003800000 */
.L_x_5364:
        /* <DEDUP_REMOVED lines=13> */
[----:B---3--:R-:W-:-:S02]  /*dec0*/  IMAD.U32 R7, RZ, RZ, UR9 ;  /* 0x00000009ff077e24 */ /* 0x008fc4000f8e00ff */
[----:B------:R-:W-:Y:S02]  /*ded0*/  IMAD.U32 R10, RZ, RZ, UR4 ;  /* 0x00000004ff0a7e24 */ /* 0x000fe4000f8e00ff */
[----:B------:R-:W-:Y:S02]  /*dee0*/  IMAD.U32 R11, RZ, RZ, UR5 ;  /* 0x00000005ff0b7e24 */ /* 0x000fe4000f8e00ff */
[----:B------:R-:W-:Y:S02]  /*def0*/  IMAD.MOV.U32 R8, RZ, RZ, 0x70 ;  /* 0x00000070ff087424 */ /* 0x000fe400078e00ff */
[----:B------:R-:W-:Y:S02]  /*df00*/  IMAD.MOV.U32 R12, RZ, RZ, 0x1 ;  /* 0x00000001ff0c7424 */ /* 0x000fe400078e00ff */
[----:B0-----:R-:W-:-:S07]  /*df10*/  IMAD.MOV.U32 R13, RZ, RZ, RZ ;  /* 0x000000ffff0d7224 */ /* 0x001fce00078e00ff */
[----:B------:R-:W-:-:S07]  /*df20*/  LEPC R20, `(.L_x_5368) ;  /* 0x000000001014794e */ /* 0x000fce0000000000 */
[----:B-12-4-:R-:W-:Y:S05]  /*df30*/  CALL.ABS.NOINC R2 ;  /* 0x0000000002007343 */ /* 0x016fea0003c00000 */
.L_x_5368:
        /* <DEDUP_REMOVED lines=16> */
.L_x_5367:
[----:B------:R-:W-:Y:S05]  /*e040*/  BSYNC B6 ;  /* 0x0000000000067941 */ /* 0x000fea0003800000 */
.L_x_5366:
[----:B------:R-:W4:Y:S01]  /*e050*/  LDL.LU R2, [R1] ;  /* 0x0000000001027983 */ /* 0x000f220000300800 */
[----:B------:R-:W-:-:S03]  /*e060*/  ULDC.64 UR4, c[0x0][0xaf0] ;  /* 0x0002bc0000047ab9 */ /* 0x000fc60000000a00 */
[----:B------:R-:W5:Y:S04]  /*e070*/  LDL.LU R4, [R1+0x1c] ;  /* 0x00001c0001047983 */ /* 0x000f680000300800 */
[----:B---3--:R-:W3:Y:S01]  /*e080*/  LDL R7, [R1+0xc] ;  /* 0x00000c0001077983 */ /* 0x008ee20000100800 */
[----:B------:R-:W-:-:S03]  /*e090*/  ISETP.NE.U32.AND P0, PT, RZ, UR4, PT ;  /* 0x00000004ff007c0c */ /* 0x000fc6000bf05070 */
[----:B------:R-:W2:Y:S01]  /*e0a0*/  LDL R0, [R1+0x30] ;  /* 0x0000300001007983 */ /* 0x000ea20000100800 */
[----:B------:R-:W-:-:S13]  /*e0b0*/  ISETP.NE.AND.EX P0, PT, RZ, UR5, PT, P0 ;  /* 0x00000005ff007c0c */ /* 0x000fda000bf05300 */
[----:B----4-:R-:W-:-:S04]  /*e0c0*/  @P0 IADD3 R2, P1, R2, UR4, RZ ;  /* 0x0000000402020c10 */ /* 0x010fc8000ff3e0ff */
[----:B-----5:R-:W-:Y:S01]  /*e0d0*/  @P0 IADD3.X R3, R4, UR5, RZ, P1, !PT ;  /* 0x0000000504030c10 */ /* 0x020fe20008ffe4ff */
[----:B------:R-:W-:-:S04]  /*e0e0*/  ULDC.64 UR4, c[0x0][0xb00] ;  /* 0x0002c00000047ab9 */ /* 0x000fc80000000a00 */
[----:B---3--:R0:W3:Y:S02]  /*e0f0*/  @P0 LDG.E R7, desc[UR38][R2.64] ;  /* 0x0000002602070981 */ /* 0x0080e4000c1e1900 */
[----:B0-----:R-:W0:Y:S01]  /*e100*/  LDC.64 R2, c[0x0][0x418] ;  /* 0x00010600ff027b82 */ /* 0x001e220000000a00 */
[----:B--2---:R-:W-:Y:S01]  /*e110*/  VIADD R4, R0, 0xffffffff ;  /* 0xffffffff00047836 */ /* 0x004fe20000000000 */
[----:B---3--:R-:W-:Y:S01]  /*e120*/  SHF.R.S32.HI R8, RZ, 0x1f, R7 ;  /* 0x0000001fff087819 */ /* 0x008fe20000011407 */
[----:B------:R2:W-:Y:S04]  /*e130*/  @P0 STL [R1+0xc], R7 ;  /* 0x00000c0701000387 */ /* 0x0005e80000100800 */
[----:B------:R2:W-:Y:S01]  /*e140*/  STL [R1+0x1c], R8 ;  /* 0x00001c0801007387 */ /* 0x0005e20000100800 */
[----:B0-----:R-:W-:Y:S01]  /*e150*/  LOP3.LUT P0, RZ, R2, UR4, RZ, 0xfc, !PT ;  /* 0x0000000402ff7c12 */ /* 0x001fe2000f80fcff */
[----:B------:R-:W-:-:S03]  /*e160*/  UMOV UR4, 0xffffffff ;  /* 0xffffffff00047882 */ /* 0x000fc60000000000 */
[----:B------:R-:W-:-:S04]  /*e170*/  LOP3.LUT P0, RZ, R3, UR5, RZ, 0xfc, P0 ;  /* 0x0000000503ff7c12 */ /* 0x000fc8000800fcff */
[----:B------:R-:W-:Y:S01]  /*e180*/  SEL R0, R7, RZ, !P0 ;  /* 0x000000ff07007207 */ /* 0x000fe20004000000 */
[----:B--2---:R-:W-:Y:S08]  /*e190*/  BRA.DIV UR4, `(.L_x_5369) ;  /* 0x0000005a04a07947 */ /* 0x004ff0000b800000 */
[----:B------:R-:W0:Y:S02]  /*e1a0*/  S2R R5, SR_TID.X ;  /* 0x0000000000057919 */ /* 0x000e240000002100 */
[----:B0-----:R-:W-:-:S04]  /*e1b0*/  SHF.R.U32.HI R5, RZ, 0x5, R5 ;  /* 0x00000005ff057819 */ /* 0x001fc80000011605 */
[----:B------:R-:W-:-:S05]  /*e1c0*/  LOP3.LUT R5, R5, 0x3, RZ, 0xc0, !PT ;  /* 0x0000000305057812 */ /* 0x000fca00078ec0ff */
[----:B------:R0:W2:Y:S02]  /*e1d0*/  SHFL.IDX PT, R14, R5, RZ, 0x1f ;  /* 0x00001fff050e7589 */ /* 0x0000a400000e0000 */
.L_x_5482:
        /* <DEDUP_REMOVED lines=12> */
.L_x_5485:
[----:B------:R-:W-:Y:S05]  /*e2a0*/  @!P6 BRA `(.L_x_5370) ;  /* 0x000000040014e947 */ /* 0x000fea0003800000 */
[----:B------:R-:W-:-:S04]  /*e2b0*/  ISETP.NE.U32.AND P0, PT, R2, RZ, PT ;  /* 0x000000ff0200720c */ /* 0x000fc80003f05070 */
[----:B------:R-:W-:-:S13]  /*e2c0*/  ISETP.NE.AND.EX P0, PT, R3, RZ, PT, P0 ;  /* 0x000000ff0300720c */ /* 0x000fda0003f05300 */
[----:B------:R-:W-:Y:S05]  /*e2d0*/  @!P0 BRA `(.L_x_5372) ;  /* 0x0000000000548947 */ /* 0x000fea0003800000 */
[----:B------:R-:W2:Y:S01]  /*e2e0*/  LDC R6, c[0x0][0x43c] ;  /* 0x00010f00ff067b82 */ /* 0x000ea20000000800 */
[----:B-1----:R-:W-:Y:S01]  /*e2f0*/  IMAD.MOV.U32 R9, RZ, RZ, R4 ;  /* 0x000000ffff097224 */ /* 0x002fe200078e0004 */
        /* <DEDUP_REMOVED lines=19> */
.L_x_5372:
[----:B------:R-:W3:Y:S04]  /*e430*/  LDL R7, [R1+0x4] ;  /* 0x0000040001077983 */ /* 0x000ee80000100800 */
[----:B0-2---:R-:W3:Y:S04]  /*e440*/  LDL R0, [R1+0x8] ;  /* 0x0000080001007983 */ /* 0x005ee80000100800 */
[----:B------:R-:W2:Y:S01]  /*e450*/  LDL R2, [R1+0x18] ;  /* 0x0000180001027983 */ /* 0x000ea20000100800 */
[----:B---3--:R-:W-:Y:S01]  /*e460*/  IMAD R0, R0, 0x8, R7 ;  /* 0x0000000800007824 */ /* 0x008fe200078e0207 */
[----:B--2---:R-:W-:-:S04]  /*e470*/  SHF.L.U32 R2, R2, 0x1f, RZ ;  /* 0x0000001f02027819 */ /* 0x004fc800000006ff */
[----:B------:R-:W0:Y:S02]  /*e480*/  SYNCS.PHASECHK.TRANS64.TRYWAIT P0, [R0+URZ+0x32440], R2 ;  /* 0x03244002000075a7 */ /* 0x000e24000800017f */
[----:B0-----:R-:W-:Y:S05]  /*e490*/  @!P0 BRA `(.L_x_5373) ;  /* 0x0000005800348947 */ /* 0x001fea0003800000 */
.L_x_5486:
        /* <DEDUP_REMOVED lines=11> */
.L_x_5374:
        /* <DEDUP_REMOVED lines=27> */
.L_x_5370:
[----:B0-----:R-:W3:Y:S04]  /*e700*/  LDL R0, [R1+0x4] ;  /* 0x0000040001007983 */ /* 0x001ee80000100800 */
        /* <DEDUP_REMOVED lines=16> */
[----:B0-----:R-:W-:-:S05]  /*e810*/  SHF.R.S32.HI R0, RZ, 0x1f, R18 ;  /* 0x0000001fff007819 */ /* 0x001fca0000011412 */
        /* <DEDUP_REMOVED lines=18> */
[----:B01----:R-:W-:Y:S05]  /*e940*/  CALL.ABS.NOINC R2 ;  /* 0x0000000002007343 */ /* 0x003fea0003c00000 */
.L_x_5376:
[----:B------:R-:W-:Y:S05]  /*e950*/  BSYNC B6 ;  /* 0x0000000000067941 */ /* 0x000fea0003800000 */
.L_x_5375:
[----:B------:R-:W3:Y:S01]  /*e960*/  LDL R4, [R1+0x40] ;  /* 0x0000400001047983 */ /* 0x000ee20000100800 */
[----:B------:R-:W0:Y:S01]  /*e970*/  LDC R7, c[0x0][0x448] ;  /* 0x00011200ff077b82 */ /* 0x000e220000000800 */
[----:B------:R-:W-:Y:S01]  /*e980*/  ULDC.64 UR4, c[0x0][0x298] ;  /* 0x0000a60000047ab9 */ /* 0x000fe20000000a00 */
[----:B------:R-:W-:Y:S01]  /*e990*/  ULDC.64 UR6, c[0x0][0x280] ;  /* 0x0000a00000067ab9 */ /* 0x000fe20000000a00 */
[----:B------:R-:W4:Y:S04]  /*e9a0*/  LDL R10, [R1+0x28] ;  /* 0x00002800010a7983 */ /* 0x000f280000100800 */
[----:B-1----:R-:W4:Y:S01]  /*e9b0*/  LDL R9, [R1+0x4c] ;  /* 0x00004c0001097983 */ /* 0x002f220000100800 */
[----:B--2---:R-:W1:Y:S01]  /*e9c0*/  S2R R2, SR_TID.X ;  /* 0x0000000000027919 */ /* 0x004e620000002100 */
[----:B------:R-:W2:Y:S02]  /*e9d0*/  S2R R0, SR_TID.X ;  /* 0x0000000000007919 */ /* 0x000ea40000002100 */
[----:B------:R-:W4:Y:S04]  /*e9e0*/  LDL R8, [R1+0x50] ;  /* 0x0000500001087983 */ /* 0x000f280000100800 */
[----:B------:R-:W4:Y:S01]  /*e9f0*/  LDL R6, [R1+0x38] ;  /* 0x0000380001067983 */ /* 0x000f220000100800 */
[----:B0-----:R-:W-:-:S13]  /*ea00*/  ISETP.NE.AND P0, PT, R7, 0x1, PT ;  /* 0x000000010700780c */ /* 0x001fda0003f05270 */
[----:B------:R-:W0:Y:S01]  /*ea10*/  @P0 LDC R3, c[0x0][0x450] ;  /* 0x00011400ff030b82 */ /* 0x000e220000000800 */
[----:B-1----:R-:W-:-:S04]  /*ea20*/  LOP3.LUT R2, R2, 0x7f, RZ, 0xc0, !PT ;  /* 0x0000007f02027812 */ /* 0x002fc800078ec0ff */
[----:B------:R-:W-:Y:S01]  /*ea30*/  SHF.R.U32.HI R2, RZ, 0x3, R2 ;  /* 0x00000003ff027819 */ /* 0x000fe20000011602 */
[----:B--2---:R-:W-:-:S05]  /*ea40*/  IMAD.SHL.U32 R0, R0, 0x10, RZ ;  /* 0x0000001000007824 */ /* 0x004fca00078e00ff */
[----:B------:R-:W-:Y:S02]  /*ea50*/  LOP3.LUT R0, R2, 0x70, R0, 0xf8, !PT ;  /* 0x0000007002007812 */ /* 0x000fe400078ef800 */
[----:B------:R-:W1:Y:S03]  /*ea60*/  @P0 LDC R2, c[0x0][0x44c] ;  /* 0x00011300ff020b82 */ /* 0x000e660000000800 */
[----:B------:R-:W-:-:S04]  /*ea70*/  IMAD R5, R17, 0x80, R0 ;  /* 0x0000008011057824 */ /* 0x000fc800078e0200 */
[----:B------:R-:W-:Y:S01]  /*ea80*/  IMAD.MOV.U32 R0, RZ, RZ, R5 ;  /* 0x000000ffff007224 */ /* 0x000fe200078e0005 */
[----:B------:R2:W-:Y:S01]  /*ea90*/  STL [R1+0x24], R5 ;  /* 0x0000240501007387 */ /* 0x0005e20000100800 */
[----:B-1----:R-:W-:-:S05]  /*eaa0*/  @P0 IMAD.HI.U32 R2, R5, R2, RZ ;  /* 0x0000000205020227 */ /* 0x002fca00078e00ff */
[----:B0-----:R-:W-:Y:S01]  /*eab0*/  @P0 SHF.R.U32.HI R0, RZ, R3, R2 ;  /* 0x00000003ff000219 */ /* 0x001fe20000011602 */
[----:B---3--:R-:W-:-:S04]  /*eac0*/  IMAD R2, R4, UR4, RZ ;  /* 0x0000000404027c24 */ /* 0x008fc8000f8e02ff */
[C---:B----4-:R-:W-:Y:S02]  /*ead0*/  IMAD R4, R10.reuse, UR5, R2 ;  /* 0x000000050a047c24 */ /* 0x050fe4000f8e0202 */
        /* <DEDUP_REMOVED lines=26> */
[----:B--2---:R-:W-:Y:S01]  /*ec80*/  IMAD.WIDE.U32 R4, R0, UR4, R2 ;  /* 0x0000000400047c25 */ /* 0x004fe2000f8e0002 */
        /* <DEDUP_REMOVED lines=12> */
[----:B------:R-:W-:-:S03]  /*ed50*/  IMAD R17, R17, 0x80, R8 ;  /* 0x0000008011117824 */ /* 0x000fc600078e0208 */
[----:B------:R-:W0:Y:S01]  /*ed60*/  SHFL.IDX PT, R5, R3, RZ, 0x181f ;  /* 0x00181fff03057589 */ /* 0x000e2200000e0000 */
[----:B------:R-:W-:-:S03]  /*ed70*/  VIADD R8, R17, 0x10 ;  /* 0x0000001011087836 */ /* 0x000fc60000000000 */
[----:B------:R-:W-:Y:S04]  /*ed80*/  SHFL.IDX PT, R6, R3, 0x1, 0x181f ;  /* 0x00381f0003067f89 */ /* 0x000fe800000e0000 */
[----:B------:R1:W-:Y:S01]  /*ed90*/  STL [R1+0x3c], R8 ;  /* 0x00003c0801007387 */ /* 0x0003e20000100800 */
[----:B--2---:R-:W-:-:S03]  /*eda0*/  IMAD R2, R4, R7, RZ ;  /* 0x0000000704027224 */ /* 0x004fc600078e02ff */
[----:B------:R-:W2:Y:S02]  /*edb0*/  SHFL.IDX PT, R4, R0, RZ, 0x181f ;  /* 0x00181fff00047589 */ /* 0x000ea400000e0000 */
[CC--:B------:R-:W-:Y:S02]  /*edc0*/  ISETP.GE.AND P1, PT, R17.reuse, R2.reuse, PT ;  /* 0x000000021100720c */ /* 0x0c0fe40003f26270 */
[----:B------:R-:W3:Y:S01]  /*edd0*/  SHFL.IDX PT, R7, R0, 0x1, 0x181f ;  /* 0x00381f0000077f89 */ /* 0x000ee200000e0000 */
[----:B------:R-:W-:Y:S01]  /*ede0*/  ISETP.GE.AND P2, PT, R8, R2, PT ;  /* 0x000000020800720c */ /* 0x000fe20003f46270 */
[----:B-1----:R-:W-:-:S05]  /*edf0*/  VIADD R8, R17, 0x20 ;  /* 0x0000002011087836 */ /* 0x002fca0000000000 */
[----:B------:R-:W-:Y:S04]  /*ee00*/  STL [R1+0x48], R8 ;  /* 0x0000480801007387 */ /* 0x000fe80000100800 */
[----:B0-----:R-:W-:-:S05]  /*ee10*/  @!P1 LEA R5, P3, R10, R5, 0x1 ;  /* 0x000000050a059211 */ /* 0x001fca00078608ff */
[----:B--2---:R-:W-:-:S05]  /*ee20*/  @!P1 IMAD.X R4, RZ, RZ, R4, P3 ;  /* 0x000000ffff049224 */ /* 0x004fca00018e0604 */
[----:B------:R-:W-:-:S04]  /*ee30*/  @!P1 LOP3.LUT R5, R5, R4, RZ, 0x3c, !PT ;  /* 0x0000000405059212 */ /* 0x000fc800078e3cff */
[----:B------:R-:W-:-:S04]  /*ee40*/  @!P1 LOP3.LUT R4, R5, R4, RZ, 0x3c, !PT ;  /* 0x0000000405049212 */ /* 0x000fc800078e3cff */
[----:B------:R-:W-:-:S05]  /*ee50*/  @!P1 LOP3.LUT R5, R5, R4, RZ, 0x3c, !PT ;  /* 0x0000000405059212 */ /* 0x000fca00078e3cff */
[----:B-----5:R0:W-:Y:S02]  /*ee60*/  @!P1 LDGSTS.E.BYPASS.LTC128B.128 [R9+0x18400], desc[UR38][R4.64], !P0 ;  /* 0x1840000004099fae */ /* 0x0201e4000c101d66 */
[----:B0-----:R-:W-:Y:S02]  /*ee70*/  @!P2 LEA R5, P1, R10, R6, 0x1 ;  /* 0x000000060a05a211 */ /* 0x001fe400078208ff */
        /* <DEDUP_REMOVED lines=60> */
.L_x_5503:
[----:B------:R2:W5:Y:S01]  /*f240*/  LDL R8, [R1+0x4] ;  /* 0x0000040001087983 */ /* 0x0005620000100800 */
[----:B01----:R-:W-:-:S05]  /*f250*/  VIADD R4, R17, 0x70 ;  /* 0x0000007011047836 */ /* 0x003fca0000000000 */
        /* <DEDUP_REMOVED lines=10> */
.L_x_5378:
[----:B--2---:R-:W2:Y:S01]  /*f300*/  LDL R2, [R1+0x4] ;  /* 0x0000040001027983 */ /* 0x004ea20000100800 */
        /* <DEDUP_REMOVED lines=37> */
.L_x_5380:
[----:B------:R-:W-:Y:S05]  /*f560*/  BSYNC B6 ;  /* 0x0000000000067941 */ /* 0x000fea0003800000 */
.L_x_5379:
        /* <DEDUP_REMOVED lines=134> */
.L_x_5521:
        /* <DEDUP_REMOVED lines=14> */
.L_x_5383:
[----:B------:R-:W-:Y:S05]  /*feb0*/  BSYNC B0 ;  /* 0x0000000000007941 */ /* 0x000fea0003800000 */
.L_x_5382:
[----:B------:R3:W5:Y:S01]  /*fec0*/  LDL R7, [R1+0x4] ;  /* 0x0000040001077983 */ /* 0x0007620000100800 */
[----:B------:R-:W-:Y:S01]  /*fed0*/  PLOP3.LUT P0, PT, PT, PT, PT, 0x80, 0x0 ;  /* 0x000000000000781c */ /* 0x000fe20003f0f070 */
[----:B------:R-:W-:-:S12]  /*fee0*/  NOP ;  /* 0x0000000000007918 */ /* 0x000fd80000000000 */
.L_x_5384:
        /* <DEDUP_REMOVED lines=19> */
.L_x_5522:
[----:B------:R-:W-:Y:S05]  /*10020*/  BSYNC B0 ;  /* 0x0000000000007941 */ /* 0x000fea0003800000 */
.L_x_5385:
        /* <DEDUP_REMOVED lines=16> */
.L_x_5523:
[----:B------:R-:W-:Y:S05]  /*10130*/  BSYNC B1 ;  /* 0x0000000000017941 */ /* 0x000fea0003800000 */
.L_x_5389:
        /* <DEDUP_REMOVED lines=9> */
.L_x_5392:
[----:B------:R-:W-:Y:S05]  /*101d0*/  BSYNC B1 ;  /* 0x0000000000017941 */ /* 0x000fea0003800000 */
.L_x_5391:
        /* <DEDUP_REMOVED lines=14> */
.L_x_5393:
        /* <DEDUP_REMOVED lines=16> */
.L_x_5394:
        /* <DEDUP_REMOVED lines=16> */
.L_x_5395:
        /* <DEDUP_REMOVED lines=16> */
.L_x_5396:
        /* <DEDUP_REMOVED lines=11> */
.L_x_5388:
[----:B------:R-:W-:Y:S05]  /*10670*/  BSYNC B0 ;  /* 0x0000000000007941 */ /* 0x000fea0003800000 */
.L_x_5387:
[----:B------:R-:W4:Y:S01]  /*10680*/  LDL R4, [R1+0x30] ;  /* 0x0000300001047983 */ /* 0x000f220000100800 */
[----:B------:R-:W-:Y:S01]  /*10690*/  BSSY B0, `(.L_x_5397) ;  /* 0x000020a000007945 */ /* 0x000fe20003800000 */
[----:B----4-:R-:W-:-:S13]  /*106a0*/  ISETP.GE.AND P0, PT, R4, 0x2, PT ;  /* 0x000000020400780c */ /* 0x010fda0003f06270 */
[----:B------:R-:W-:Y:S05]  /*106b0*/  @!P0 BRA `(.L_x_5398) ;  /* 0x00000020001c8947 */ /* 0x000fea0003800000 */
[C---:B------:R-:W-:Y:S01]  /*106c0*/  LOP3.LUT R0, R4.reuse, 0x1, RZ, 0xc0, !PT ;  /* 0x0000000104007812 */ /* 0x040fe200078ec0ff */
[----:B------:R-:W-:Y:S01]  /*106d0*/  VIADD R4, R4, 0xfffffffe ;  /* 0xfffffffe04047836 */ /* 0x000fe20000000000 */
[----:B------:R-:W-:Y:S02]  /*106e0*/  BSSY B2, `(.L_x_5399) ;  /* 0x00000b0000027945 */ /* 0x000fe40003800000 */
[----:B------:R-:W-:Y:S01]  /*106f0*/  ISETP.NE.U32.AND P0, PT, R0, 0x1, PT ;  /* 0x000000010000780c */ /* 0x000fe20003f05070 */
[----:B------:R-:W-:-:S12]  /*10700*/  IMAD.MOV.U32 R0, RZ, RZ, R4 ;  /* 0x000000ffff007224 */ /* 0x000fd800078e0004 */
[----:B------:R-:W-:Y:S05]  /*10710*/  @!P0 BRA `(.L_x_5400) ;  /* 0x0000000800b08947 */ /* 0x000fea0003800000 */
[----:B--2---:R-:W2:Y:S04]  /*10720*/  LDL R6, [R1+0x14] ;  /* 0x0000140001067983 */ /* 0x004ea80000100800 */
[----:B------:R-:W4:Y:S04]  /*10730*/  LDL.LU R5, [R1+0x8] ;  /* 0x0000080001057983 */ /* 0x000f280000300800 */
[----:B------:R-:W3:Y:S01]  /*10740*/  LDL.LU R8, [R1+0x18] ;  /* 0x0000180001087983 */ /* 0x000ee20000300800 */
        /* <DEDUP_REMOVED lines=15> */
[----:B-----5:R-:W2:Y:S01]  /*10840*/  LDL R7, [R1+0x1c] ;  /* 0x00001c0001077983 */ /* 0x020ea20000100800 */
        /* <DEDUP_REMOVED lines=19> */
.L_x_5403:
        /* <DEDUP_REMOVED lines=9> */
.L_x_5524:
[----:B------:R-:W-:Y:S05]  /*10a10*/  BSYNC B3 ;  /* 0x0000000000037941 */ /* 0x000fea0003800000 */
.L_x_5404:
        /* <DEDUP_REMOVED lines=9> */
.L_x_5407:
[----:B------:R-:W-:Y:S05]  /*10ab0*/  BSYNC B3 ;  /* 0x0000000000037941 */ /* 0x000fea0003800000 */
.L_x_5406:
[----:B-----5:R-:W2:Y:S04]  /*10ac0*/  LDL R7, [R1+0x4] ;  /* 0x0000040001077983 */ /* 0x020ea80000100800 */
        /* <DEDUP_REMOVED lines=13> */
.L_x_5408:
        /* <DEDUP_REMOVED lines=14> */
.L_x_5525:
[----:B------:R-:W-:Y:S05]  /*10c80*/  BSYNC B3 ;  /* 0x0000000000037941 */ /* 0x000fea0003800000 */
.L_x_5409:
        /* <DEDUP_REMOVED lines=11> */
.L_x_5412:
[----:B------:R-:W-:Y:S05]  /*10d40*/  BSYNC B3 ;  /* 0x0000000000037941 */ /* 0x000fea0003800000 */
.L_x_5411:
        /* <DEDUP_REMOVED lines=11> */
.L_x_5413:
        /* <DEDUP_REMOVED lines=16> */
.L_x_5414:
        /* <DEDUP_REMOVED lines=16> */
.L_x_5415:
        /* <DEDUP_REMOVED lines=16> */
.L_x_5416:
        /* <DEDUP_REMOVED lines=11> */
.L_x_5402:
[----:B------:R-:W-:Y:S05]  /*111b0*/  BSYNC B1 ;  /* 0x0000000000017941 */ /* 0x000fea0003800000 */
.L_x_5401:
[----:B------:R-:W2:Y:S02]  /*111c0*/  LDL.LU R5, [R1+0x30] ;  /* 0x0000300001057983 */ /* 0x000ea40000300800 */
[----:B--2---:R-:W-:-:S07]  /*111d0*/  VIADD R0, R5, 0xfffffffd ;  /* 0xfffffffd05007836 */ /* 0x004fce0000000000 */
.L_x_5400:
[----:B------:R-:W-:Y:S05]  /*111e0*/  BSYNC B2 ;  /* 0x0000000000027941 */ /* 0x000fea0003800000 */
.L_x_5399:
[----:B------:R-:W-:-:S13]  /*111f0*/  ISETP.NE.AND P0, PT, R4, RZ, PT ;  /* 0x000000ff0400720c */ /* 0x000fda0003f05270 */
[----:B------:R-:W-:Y:S05]  /*11200*/  @!P0 BRA `(.L_x_5398) ;  /* 0x0000001400488947 */ /* 0x000fea0003800000 */
.L_x_5449:
[----:B------:R-:W4:Y:S04]  /*11210*/  LDL R4, [R1+0x14] ;  /* 0x0000140001047983 */ /* 0x000f280000100800 */
[----:B------:R-:W2:Y:S04]  /*11220*/  LDL.LU R3, [R1+0x8] ;  /* 0x0000080001037983 */ /* 0x000ea80000300800 */
[----:B------:R-:W3:Y:S01]  /*11230*/  LDL.LU R2, [R1+0x18] ;  /* 0x0000180001027983 */ /* 0x000ee20000300800 */
[----:B------:R-:W-:Y:S05]  /*11240*/  YIELD ;  /* 0x0000000000007946 */ /* 0x000fea0003800000 */
[----:B------:R-:W-:Y:S01]  /*11250*/  BSSY B1, `(.L_x_5417) ;  /* 0x00000a2000017945 */ /* 0x000fe20003800000 */
[----:B----4-:R-:W-:Y:S01]  /*11260*/  LOP3.LUT P1, RZ, R4, 0x1, RZ, 0xc0, !PT ;  /* 0x0000000104ff7812 */ /* 0x010fe2000782c0ff */
[----:B--2--5:R-:W-:-:S05]  /*11270*/  VIADD R7, R3, 0x1 ;  /* 0x0000000103077836 */ /* 0x024fca0000000000 */
[----:B------:R-:W-:-:S04]  /*11280*/  ISETP.NE.AND P0, PT, R7, 0x2, PT ;  /* 0x000000020700780c */ /* 0x000fc80003f05270 */
[----:B------:R-:W-:Y:S02]  /*11290*/  SEL R6, RZ, 0x1, P0 ;  /* 0x00000001ff067807 */ /* 0x000fe40000000000 */
[----:B------:R-:W-:Y:S02]  /*112a0*/  SEL R7, R7, RZ, P0 ;  /* 0x000000ff07077207 */ /* 0x000fe40000000000 */
[----:B---3--:R-:W-:Y:S01]  /*112b0*/  LOP3.LUT R6, R2, R6, RZ, 0x3c, !PT ;  /* 0x0000000602067212 */ /* 0x008fe200078e3cff */
[----:B------:R-:W-:Y:S06]  /*112c0*/  @!P1 BRA `(.L_x_5418) ;  /* 0x0000000800689947 */ /* 0x000fec0003800000 */
[----:B------:R-:W-:Y:S01]  /*112d0*/  ULDC.64 UR4, c[0x0][0x418] ;  /* 0x0001060000047ab9 */ /* 0x000fe20000000a00 */
[----:B0-----:R-:W-:Y:S01]  /*112e0*/  IMAD.MOV.U32 R8, RZ, RZ, R0 ;  /* 0x000000ffff087224 */ /* 0x001fe200078e0000 */
        /* <DEDUP_REMOVED lines=23> */
.L_x_5419:
        /* <DEDUP_REMOVED lines=9> */
.L_x_5526:
[----:B------:R-:W-:Y:S05]  /*114f0*/  BSYNC B2 ;  /* 0x0000000000027941 */ /* 0x000fea0003800000 */
.L_x_5420:
        /* <DEDUP_REMOVED lines=9> */
.L_x_5423:
[----:B------:R-:W-:Y:S05]  /*11590*/  BSYNC B2 ;  /* 0x0000000000027941 */ /* 0x000fea0003800000 */
.L_x_5422:
        /* <DEDUP_REMOVED lines=13> */
.L_x_5424:
        /* <DEDUP_REMOVED lines=14> */
.L_x_5527:
[----:B------:R-:W-:Y:S05]  /*11750*/  BSYNC B2 ;  /* 0x0000000000027941 */ /* 0x000fea0003800000 */
.L_x_5425:
        /* <DEDUP_REMOVED lines=11> */
.L_x_5428:
[----:B------:R-:W-:Y:S05]  /*11810*/  BSYNC B2 ;  /* 0x0000000000027941 */ /* 0x000fea0003800000 */
.L_x_5427:
        /* <DEDUP_REMOVED lines=10> */
.L_x_5429:
        /* <DEDUP_REMOVED lines=16> */
.L_x_5430:
        /* <DEDUP_REMOVED lines=16> */
.L_x_5431:
        /* <DEDUP_REMOVED lines=16> */
.L_x_5432:
        /* <DEDUP_REMOVED lines=11> */
.L_x_5418:
[----:B------:R-:W-:Y:S05]  /*11c70*/  BSYNC B1 ;  /* 0x0000000000017941 */ /* 0x000fea0003800000 */
.L_x_5417:
[----:B------:R-:W2:Y:S01]  /*11c80*/  LDL R2, [R1+0x14] ;  /* 0x0000140001027983 */ /* 0x000ea20000100800 */
[----:B------:R-:W-:Y:S01]  /*11c90*/  VIADD R7, R7, 0x1 ;  /* 0x0000000107077836 */ /* 0x000fe20000000000 */
[----:B------:R-:W-:Y:S04]  /*11ca0*/  BSSY B1, `(.L_x_5433) ;  /* 0x00000a5000017945 */ /* 0x000fe80003800000 */
[----:B------:R-:W-:-:S04]  /*11cb0*/  ISETP.NE.AND P0, PT, R7, 0x2, PT ;  /* 0x000000020700780c */ /* 0x000fc80003f05270 */
[----:B0-----:R-:W-:Y:S02]  /*11cc0*/  SEL R9, R7, RZ, P0 ;  /* 0x000000ff07097207 */ /* 0x001fe40000000000 */
        /* <DEDUP_REMOVED lines=31> */
.L_x_5435:
        /* <DEDUP_REMOVED lines=9> */
.L_x_5528:
[----:B------:R-:W-:Y:S05]  /*11f50*/  BSYNC B2 ;  /* 0x0000000000027941 */ /* 0x000fea0003800000 */
.L_x_5436:
        /* <DEDUP_REMOVED lines=9> */
.L_x_5439:
[----:B------:R-:W-:Y:S05]  /*11ff0*/  BSYNC B2 ;  /* 0x0000000000027941 */ /* 0x000fea0003800000 */
.L_x_5438:
        /* <DEDUP_REMOVED lines=14> */
.L_x_5440:
        /* <DEDUP_REMOVED lines=14> */
.L_x_5529:
[----:B------:R-:W-:Y:S05]  /*121c0*/  BSYNC B2 ;  /* 0x0000000000027941 */ /* 0x000fea0003800000 */
.L_x_5441:
        /* <DEDUP_REMOVED lines=11> */
.L_x_5444:
[----:B------:R-:W-:Y:S05]  /*12280*/  BSYNC B2 ;  /* 0x0000000000027941 */ /* 0x000fea0003800000 */
.L_x_5443:
        /* <DEDUP_REMOVED lines=11> */
.L_x_5445:
        /* <DEDUP_REMOVED lines=16> */
.L_x_5446:
        /* <DEDUP_REMOVED lines=16> */
.L_x_5447:
        /* <DEDUP_REMOVED lines=16> */
.L_x_5448:
        /* <DEDUP_REMOVED lines=11> */
.L_x_5434:
[----:B------:R-:W-:Y:S05]  /*126f0*/  BSYNC B1 ;  /* 0x0000000000017941 */ /* 0x000fea0003800000 */
.L_x_5433:
[C---:B------:R-:W-:Y:S01]  /*12700*/  ISETP.GT.AND P0, PT, R0.reuse, 0x1, PT ;  /* 0x000000010000780c */ /* 0x040fe20003f04270 */
[----:B------:R-:W-:-:S12]  /*12710*/  VIADD R0, R0, 0xfffffffe ;  /* 0xfffffffe00007836 */ /* 0x000fd80000000000 */
[----:B------:R-:W-:Y:S05]  /*12720*/  @P0 BRA `(.L_x_5449) ;  /* 0xffffffe800b80947 */ /* 0x000fea000383ffff */
.L_x_5398:
[----:B------:R-:W-:Y:S05]  /*12730*/  BSYNC B0 ;  /* 0x0000000000007941 */ /* 0x000fea0003800000 */
.L_x_5397:
        /* <DEDUP_REMOVED lines=21> */
[----:B-----5:R-:W1:Y:S01]  /*12890*/  POPC R7, R6 ;  /* 0x0000000600077309 */ /* 0x020e620000000000 */
[----:B--2---:R-:W1:Y:S02]  /*128a0*/  SHFL.IDX PT, R4, R3, R4, 0x1f ;  /* 0x00001f0403047589 */ /* 0x004e6400000e0000 */
[----:B-1----:R-:W-:-:S07]  /*128b0*/  IADD3 R16, R4, UR40, R7 ;  /* 0x0000002804107c10 */ /* 0x002fce000fffe007 */
.L_x_5451:
[----:B------:R-:W-:Y:S05]  /*128c0*/  BSYNC B0 ;  /* 0x0000000000007941 */ /* 0x000fea0003800000 */
.L_x_5450:
[----:B------:R-:W-:-:S05]  /*128d0*/  SEL R0, R0, RZ, P0 ;  /* 0x000000ff00007207 */ /* 0x000fca0000000000 */
[----:B------:R2:W-:Y:S02]  /*128e0*/  STL [R1+0x8], R0 ;  /* 0x0000080001007387 */ /* 0x0005e40000100800 */
.L_x_5363:
[----:B------:R-:W-:Y:S05]  /*128f0*/  BSYNC B7 ;  /* 0x0000000000077941 */ /* 0x000fea0003800000 */
.L_x_5361:
        /* <DEDUP_REMOVED lines=13> */
.L_x_5452:
        /* <DEDUP_REMOVED lines=36> */
.L_x_5539:
[----:B------:R-:W-:Y:S02]  /*12c10*/  ULDC UR4, c[0x0][0xd38] ;  /* 0x00034e0000047ab9 */ /* 0x000fe40000000800 */
[----:B------:R-:W-:-:S04]  /*12c20*/  IMAD.U32 R4, RZ, RZ, UR4 ;  /* 0x00000004ff047e24 */ /* 0x000fc8000f8e00ff */
[----:B--2---:R-:W-:-:S04]  /*12c30*/  IMAD R16, R16, R4, RZ ;  /* 0x0000000410107224 */ /* 0x004fc800078e02ff */
[----:B------:R-:W-:-:S05]  /*12c40*/  IMAD.IADD R5, R5, 0x1, R16 ;  /* 0x0000000105057824 */ /* 0x000fca00078e0210 */
[----:B------:R-:W-:-:S13]  /*12c50*/  ISETP.GT.AND P6, PT, R5, R0, PT ;  /* 0x000000000500720c */ /* 0x000fda0003fc4270 */
[----:B------:R-:W-:Y:S05]  /*12c60*/  @P6 BRA `(.L_x_5455) ;  /* 0x00000000009c6947 */ /* 0x000fea0003800000 */
.L_x_5460:
[----:B-1----:R-:W1:Y:S01]  /*12c70*/  LDC R3, c[0x0][0xd3c] ;  /* 0x00034f00ff037b82 */ /* 0x002e620000000800 */
        /* <DEDUP_REMOVED lines=13> */
.L_x_5458:
[----:B------:R-:W-:Y:S05]  /*12d50*/  BSYNC B0 ;  /* 0x0000000000007941 */ /* 0x000fea0003800000 */
.L_x_5457:
[----:B------:R-:W-:-:S03]  /*12d60*/  UMOV UR4, 0xffffffff ;  /* 0xffffffff00047882 */ /* 0x000fc60000000000 */
[----:B------:R-:W-:Y:S05]  /*12d70*/  BRA.DIV UR4, `(.L_x_5459) ;  /* 0x0000003204007947 */ /* 0x000fea000b800000 */
[----:B-----5:R-:W1:Y:S02]  /*12d80*/  SHFL.UP PT, R14, R2, 0x1, RZ ;  /* 0x04200000020e7989 */ /* 0x020e6400000e00ff */
        /* <DEDUP_REMOVED lines=15> */
.L_x_5547:
[----:B------:R-:W-:Y:S02]  /*12e80*/  ULDC UR4, c[0x0][0xd38] ;  /* 0x00034e0000047ab9 */ /* 0x000fe40000000800 */
[----:B------:R-:W-:-:S04]  /*12e90*/  IMAD.U32 R4, RZ, RZ, UR4 ;  /* 0x00000004ff047e24 */ /* 0x000fc8000f8e00ff */
[----:B--2---:R-:W-:-:S04]  /*12ea0*/  IMAD R16, R16, R4, RZ ;  /* 0x0000000410107224 */ /* 0x004fc800078e02ff */
[----:B------:R-:W-:-:S05]  /*12eb0*/  IMAD.IADD R5, R16, 0x1, R5 ;  /* 0x0000000110057824 */ /* 0x000fca00078e0205 */
[----:B------:R-:W-:-:S13]  /*12ec0*/  ISETP.GT.AND P6, PT, R5, R0, PT ;  /* 0x000000000500720c */ /* 0x000fda0003fc4270 */
[----:B------:R-:W-:Y:S05]  /*12ed0*/  @!P6 BRA `(.L_x_5460) ;  /* 0xfffffffc0064e947 */ /* 0x000fea000383ffff */
.L_x_5455:
[----:B------:R-:W-:Y:S01]  /*12ee0*/  IMAD.IADD R16, R5, 0x1, -R16 ;  /* 0x0000000105107824 */ /* 0x000fe200078e0a10 */
[----:B------:R-:W-:-:S03]  /*12ef0*/  UMOV UR4, 0xffffffff ;  /* 0xffffffff00047882 */ /* 0x000fc60000000000 */
[----:B------:R-:W-:-:S05]  /*12f00*/  IMAD R5, R3, R4, R16 ;  /* 0x0000000403057224 */ /* 0x000fca00078e0210 */
[----:B------:R-:W-:Y:S01]  /*12f10*/  ISETP.GT.AND P6, PT, R5, R0, PT ;  /* 0x000000000500720c */ /* 0x000fe20003fc4270 */
[----:B------:R-:W-:-:S12]  /*12f20*/  BRA.DIV UR4, `(.L_x_5461) ;  /* 0x0000003204687947 */ /* 0x000fd8000b800000 */
[----:B------:R-:W-:-:S04]  /*12f30*/  VOTE.ANY R5, PT, !P6 ;  /* 0x0000000000057806 */ /* 0x000fc800070e0100 */
[----:B------:R-:W2:Y:S02]  /*12f40*/  POPC R6, R5 ;  /* 0x0000000500067309 */ /* 0x000ea40000000000 */
[----:B--2---:R2:W4:Y:S02]  /*12f50*/  SHFL.IDX PT, R17, R2, R6, 0x1f ;  /* 0x00001f0602117589 */ /* 0x00452400000e0000 */
.L_x_5551:
[----:B------:R-:W-:Y:S01]  /*12f60*/  ISETP.NE.AND P0, PT, R5, RZ, PT ;  /* 0x000000ff0500720c */ /* 0x000fe20003f05270 */
[----:B------:R-:W-:-:S12]  /*12f70*/  IMAD.MOV.U32 R5, RZ, RZ, RZ ;  /* 0x000000ffff057224 */ /* 0x000fd800078e00ff */
[----:B------:R-:W-:Y:S05]  /*12f80*/  @!P0 BRA `(.L_x_5462) ;  /* 0x0000000000148947 */ /* 0x000fea0003800000 */
[----:B------:R-:W-:Y:S01]  /*12f90*/  UMOV UR4, 0xffffffff ;  /* 0xffffffff00047882 */ /* 0x000fe20000000000 */
[----:B------:R-:W-:Y:S02]  /*12fa0*/  VIADD R12, R6, 0xffffffff ;  /* 0xffffffff060c7836 */ /* 0x000fe40000000000 */
[----:B------:R-:W-:Y:S05]  /*12fb0*/  BRA.DIV UR4, `(.L_x_5463) ;  /* 0x00000032048c7947 */ /* 0x000fea000b800000 */
[----:B-1----:R1:W0:Y:S02]  /*12fc0*/  SHFL.IDX PT, R3, R3, R12, 0x1f ;  /* 0x00001f0c03037589 */ /* 0x00222400000e0000 */
.L_x_5554:
[----:B0-----:R-:W-:-:S07]  /*12fd0*/  IMAD.MOV.U32 R5, RZ, RZ, R3 ;  /* 0x000000ffff057224 */ /* 0x001fce00078e0003 */
.L_x_5462:
[----:B-12---:R-:W1:Y:S01]  /*12fe0*/  LDC.64 R2, c[0x0][0xd90] ;  /* 0x00036400ff027b82 */ /* 0x006e620000000a00 */
[----:B------:R-:W-:-:S04]  /*12ff0*/  IMAD.IADD R19, R6, 0x1, R19 ;  /* 0x0000000106137824 */ /* 0x000fc800078e0213 */
[----:B-1----:R-:W-:-:S05]  /*13000*/  IMAD.WIDE R2, R19, 0x4, R2 ;  /* 0x0000000413027825 */ /* 0x002fca00078e0202 */
[----:B---3-5:R-:W4:Y:S01]  /*13010*/  LDG.E R7, desc[UR38][R2.64] ;  /* 0x0000002602077981 */ /* 0x028f22000c1e1900 */
[----:B------:R-:W-:-:S04]  /*13020*/  IMAD R16, R5, R4, R16 ;  /* 0x0000000405107224 */ /* 0x000fc800078e0210 */
[----:B------:R-:W-:Y:S02]  /*13030*/  IMAD.IADD R0, R0, 0x1, -R16 ;  /* 0x0000000100007824 */ /* 0x000fe400078e0a10 */
[----:B----4-:R-:W-:-:S05]  /*13040*/  IMAD R6, R17, R7, RZ ;  /* 0x0000000711067224 */ /* 0x010fca00078e02ff */
[----:B0-----:R-:W-:-:S04]  /*13050*/  IABS R8, R6 ;  /* 0x0000000600087213 */ /* 0x001fc80000000000 */
        /* <DEDUP_REMOVED lines=58> */
.L_x_5456:
[----:B------:R-:W-:Y:S01]  /*13400*/  UMOV UR4, URZ ;  /* 0x0000003f00047c82 */ /* 0x000fe20008000000 */
[----:B------:R-:W-:Y:S01]  /*13410*/  UMOV UR5, URZ ;  /* 0x0000003f00057c82 */ /* 0x000fe20008000000 */
[----:B------:R-:W-:Y:S01]  /*13420*/  ULDC UR6, c[0x0][0xd3c] ;  /* 0x00034f0000067ab9 */ /* 0x000fe20000000800 */
[----:B------:R-:W-:Y:S02]  /*13430*/  IMAD.MOV.U32 R16, RZ, RZ, R0 ;  /* 0x000000ffff107224 */ /* 0x000fe400078e0000 */
[----:B------:R-:W-:Y:S02]  /*13440*/  IMAD.U32 R17, RZ, RZ, UR4 ;  /* 0x00000004ff117e24 */ /* 0x000fe4000f8e00ff */
[----:B------:R-:W-:Y:S02]  /*13450*/  IMAD.U32 R18, RZ, RZ, UR5 ;  /* 0x00000005ff127e24 */ /* 0x000fe4000f8e00ff */
[----:B------:R-:W-:-:S07]  /*13460*/  IMAD.U32 R19, RZ, RZ, UR6 ;  /* 0x00000006ff137e24 */ /* 0x000fce000f8e00ff */
.L_x_5464:
[----:B------:R1:W2:Y:S01]  /*13470*/  LDL R3, [R1+0x4] ;  /* 0x0000040001037983 */ /* 0x0002a20000100800 */
[----:B------:R-:W4:Y:S01]  /*13480*/  S2R R0, SR_TID.X ;  /* 0x0000000000007919 */ /* 0x000f220000002100 */
[----:B------:R-:W-:Y:S05]  /*13490*/  WARPSYNC.ALL ;  /* 0x0000000000007948 */ /* 0x000fea0003800000 */
[----:B----4-:R-:W-:Y:S01]  /*134a0*/  LOP3.LUT R0, R0, 0x1f, RZ, 0xc0, !PT ;  /* 0x0000001f00007812 */ /* 0x010fe200078ec0ff */
        /* <DEDUP_REMOVED lines=8> */
.L_x_5453:
[----:B------:R-:W-:Y:S02]  /*13530*/  ULDC UR4, c[0x0][0xd3c] ;  /* 0x00034f0000047ab9 */ /* 0x000fe40000000800 */
[----:B----4-:R-:W-:-:S13]  /*13540*/  ISETP.GE.AND P0, PT, R19, UR4, PT ;  /* 0x0000000413007c0c */ /* 0x010fda000bf06270 */
[----:B------:R-:W-:Y:S05]  /*13550*/  @!P0 BRA `(.L_x_5465) ;  /* 0xffffffa0000c8947 */ /* 0x000fea000383ffff */
[----:B------:R-:W-:Y:S05]  /*13560*/  BSYNC B8 ;  /* 0x0000000000087941 */ /* 0x000fea0003800000 */
.L_x_5357:
[----:B--2---:R-:W2:Y:S01]  /*13570*/  LDL.LU R0, [R1+0x68] ;  /* 0x0000680001007983 */ /* 0x004ea20000300800 */
[----:B------:R-:W-:Y:S01]  /*13580*/  BSSY B0, `(.L_x_5466) ;  /* 0x000000b000007945 */ /* 0x000fe20003800000 */
[----:B------:R-:W4:Y:S01]  /*13590*/  S2R R5, SR_CgaCtaId ;  /* 0x0000000000057919 */ /* 0x000f220000008800 */
[----:B--2---:R-:W-:-:S05]  /*135a0*/  VIADD R0, R0, 0x1 ;  /* 0x0000000100007836 */ /* 0x004fca0000000000 */
        /* <DEDUP_REMOVED lines=8> */
.L_x_5555:
[----:B------:R-:W-:Y:S05]  /*13630*/  BSYNC B0 ;  /* 0x0000000000007941 */ /* 0x000fea0003800000 */
.L_x_5466:
[----:B------:R-:W-:-:S03]  /*13640*/  UMOV UR4, 0xffffffff ;  /* 0xffffffff00047882 */ /* 0x000fc60000000000 */
[----:B------:R-:W-:Y:S05]  /*13650*/  BRA.DIV UR4, `(.L_x_5468) ;  /* 0x0000002e04207947 */ /* 0x000fea000b800000 */
[----:B------:R-:W1:Y:S02]  /*13660*/  S2R R2, SR_TID.X ;  /* 0x0000000000027919 */ /* 0x000e640000002100 */
[----:B-1----:R-:W-:-:S04]  /*13670*/  SHF.R.U32.HI R2, RZ, 0x5, R2 ;  /* 0x00000005ff027819 */ /* 0x002fc80000011602 */
[----:B------:R-:W-:-:S05]  /*13680*/  LOP3.LUT R2, R2, 0x3, RZ, 0xc0, !PT ;  /* 0x0000000302027812 */ /* 0x000fca00078ec0ff */
[----:B------:R1:W2:Y:S02]  /*13690*/  SHFL.IDX PT, R14, R2, RZ, 0x1f ;  /* 0x00001fff020e7589 */ /* 0x0002a400000e0000 */
.L_x_5558:
[----:B--2---:R-:W-:Y:S01]  /*136a0*/  ISETP.NE.AND P0, PT, R14, RZ, PT ;  /* 0x000000ff0e00720c */ /* 0x004fe20003f05270 */
[----:B------:R-:W-:-:S12]  /*136b0*/  BSSY B0, `(.L_x_5469) ;  /* 0x0000029000007945 */ /* 0x000fd80003800000 */
[----:B------:R-:W-:Y:S05]  /*136c0*/  @P0 BRA `(.L_x_5470) ;  /* 0x00000000009c0947 */ /* 0x000fea0003800000 */
[----:B------:R-:W-:-:S03]  /*136d0*/  UMOV UR4, 0xffffffff ;  /* 0xffffffff00047882 */ /* 0x000fc60000000000 */
[----:B------:R-:W-:Y:S05]  /*136e0*/  BRA.DIV UR4, `(.L_x_5471) ;  /* 0x0000002e04307947 */ /* 0x000fea000b800000 */
[----:B------:R-:W-:-:S13]  /*136f0*/  ELECT P6, URZ, PT ;  /* 0x00000000003f782f */ /* 0x000fda00038c0000 */
.L_x_5561:
        /* <DEDUP_REMOVED lines=8> */
.L_x_5472:
[----:B0-----:R-:W2:Y:S04]  /*13780*/  LDL R3, [R1+0x8] ;  /* 0x0000080001037983 */ /* 0x001ea80000100800 */
[----:B---3-5:R-:W3:Y:S01]  /*13790*/  LDL.LU R7, [R1+0x18] ;  /* 0x0000180001077983 */ /* 0x028ee20000300800 */
        /* <DEDUP_REMOVED lines=12> */
.L_x_5562:
[----:B------:R-:W1:Y:S02]  /*13860*/  SYNCS.PHASECHK.TRANS64.TRYWAIT P0, [R7+URZ], R2 ;  /* 0x00000002070075a7 */ /* 0x000e64000800017f */
[----:B-1----:R-:W-:Y:S05]  /*13870*/  @!P0 BRA `(.L_x_5474) ;  /* 0x0000002c00008947 */ /* 0x002fea0003800000 */
.L_x_5563:
[----:B------:R-:W-:Y:S05]  /*13880*/  @!P2 BRA `(.L_x_5475) ;  /* 0x000000000004a947 */ /* 0x000fea0003800000 */
[----:B------:R-:W-:Y:S01]  /*13890*/  BPT.TRAP 0x1 ;  /* 0x000000040000795c */ /* 0x000fe20000300000 */
.L_x_5475:
[----:B------:R-:W2:Y:S01]  /*138a0*/  LDL.LU R4, [R1+0x8] ;  /* 0x0000080001047983 */ /* 0x000ea20000300800 */
[----:B------:R-:W-:-:S04]  /*138b0*/  VIADD R0, R0, 0x32460 ;  /* 0x0003246000007836 */ /* 0x000fc80000000000 */
[----:B--2---:R-:W-:-:S04]  /*138c0*/  IMAD R4, R4, 0x8, R0 ;  /* 0x0000000804047824 */ /* 0x004fc800078e0200 */
[----:B------:R-:W2:Y:S02]  /*138d0*/  SYNCS.PHASECHK.TRANS64.TRYWAIT P0, [R4+URZ], R5 ;  /* 0x00000005040075a7 */ /* 0x000ea4000800017f */
[----:B--2---:R-:W-:Y:S05]  /*138e0*/  @!P0 BRA `(.L_x_5476) ;  /* 0x0000002800f88947 */ /* 0x004fea0003800000 */
.L_x_5564:
[----:B------:R-:W-:-:S07]  /*138f0*/  IMAD R3, R3, 0x8, R0 ;  /* 0x0000000803037824 */ /* 0x000fce00078e0200 */
.L_x_5477:
[----:B---3--:R3:W4:Y:S02]  /*13900*/  SYNCS.PHASECHK.TRANS64.TRYWAIT P0, [R3+URZ], R2 ;  /* 0x00000002030075a7 */ /* 0x008724000800017f */
[----:B----4-:R-:W-:Y:S05]  /*13910*/  @!P0 NANOSLEEP.SYNCS 0x989680 ;  /* 0x009896800000895d */ /* 0x010fea0003900000 */
[----:B------:R-:W4:Y:S02]  /*13920*/  @!P0 SYNCS.PHASECHK.TRANS64 P0, [R3+URZ], R2 ;  /* 0x00000002030085a7 */ /* 0x000f24000800007f */
[----:B----4-:R-:W-:Y:S05]  /*13930*/  @!P0 BRA `(.L_x_5477) ;  /* 0xfffffffc00f08947 */ /* 0x010fea000383ffff */
.L_x_5470:
[----:B------:R-:W-:Y:S05]  /*13940*/  BSYNC B0 ;  /* 0x0000000000007941 */ /* 0x000fea0003800000 */
.L_x_5469:
[----:B------:R-:W-:Y:S05]  /*13950*/  EXIT ;  /* 0x000000000000794d */ /* 0x000fea0003800000 */
.L_x_5298:
[----:B0-----:R0:W1:Y:S02]  /*13960*/  SYNCS.PHASECHK.TRANS64.TRYWAIT P0, [R5+URZ+0x32400], R2 ;  /* 0x03240002050075a7 */ /* 0x001064000800017f */
[----:B-1----:R-:W-:Y:S05]  /*13970*/  @!P0 NANOSLEEP.SYNCS 0x989680 ;  /* 0x009896800000895d */ /* 0x002fea0003900000 */
[----:B------:R-:W1:Y:S02]  /*13980*/  @!P0 SYNCS.PHASECHK.TRANS64 P0, [R5+URZ+0x32400], R2 ;  /* 0x03240002050085a7 */ /* 0x000e64000800007f */
[----:B-1----:R-:W-:Y:S05]  /*13990*/  @!P0 BRA `(.L_x_5298) ;  /* 0xfffffffc00f08947 */ /* 0x002fea000383ffff */
[----:B------:R-:W-:Y:S05]  /*139a0*/  BRA `(.L_x_5478) ;  /* 0xfffffee000b07947 */ /* 0x000fea000383ffff */
.L_x_5302:
[----:B--2---:R2:W3:Y:S02]  /*139b0*/  SYNCS.PHASECHK.TRANS64.TRYWAIT P1, [R0+URZ+0x32430], R3 ;  /* 0x03243003000075a7 */ /* 0x0044e4000802017f */
[----:B---3--:R-:W-:Y:S05]  /*139c0*/  @!P1 NANOSLEEP.SYNCS 0x989680 ;  /* 0x009896800000995d */ /* 0x008fea0003900000 */
[----:B------:R-:W3:Y:S02]  /*139d0*/  @!P1 SYNCS.PHASECHK.TRANS64 P1, [R0+URZ+0x32430], R3 ;  /* 0x03243003000095a7 */ /* 0x000ee4000802007f */
[----:B---3--:R-:W-:Y:S05]  /*139e0*/  @!P1 BRA `(.L_x_5302) ;  /* 0xfffffffc00f09947 */ /* 0x008fea000383ffff */
[----:B------:R-:W-:Y:S05]  /*139f0*/  BRA `(.L_x_5301) ;  /* 0xfffffee000e07947 */ /* 0x000fea000383ffff */
.L_x_5303:
[----:B---3--:R3:W4:Y:S02]  /*13a00*/  SYNCS.PHASECHK.TRANS64.TRYWAIT P1, [R5+URZ+0x32410], R2 ;  /* 0x03241002050075a7 */ /* 0x008724000802017f */
[----:B----4-:R-:W-:Y:S05]  /*13a10*/  @!P1 NANOSLEEP.SYNCS 0x989680 ;  /* 0x009896800000995d */ /* 0x010fea0003900000 */
[----:B------:R-:W4:Y:S02]  /*13a20*/  @!P1 SYNCS.PHASECHK.TRANS64 P1, [R5+URZ+0x32410], R2 ;  /* 0x03241002050095a7 */ /* 0x000f24000802007f */
[----:B----4-:R-:W-:Y:S05]  /*13a30*/  @!P1 BRA `(.L_x_5303) ;  /* 0xfffffffc00f09947 */ /* 0x010fea000383ffff */
[----:B------:R-:W-:Y:S05]  /*13a40*/  BRA `(.L_x_5479) ;  /* 0xfffffee4008c7947 */ /* 0x000fea000383ffff */
.L_x_5307:
[----:B------:R0:W0:Y:S02]  /*13a50*/  SYNCS.PHASECHK.TRANS64.TRYWAIT P1, [R0+URZ+0x32450], R3 ;  /* 0x03245003000075a7 */ /* 0x000024000802017f */
[----:B0-----:R-:W-:Y:S05]  /*13a60*/  @!P1 NANOSLEEP.SYNCS 0x989680 ;  /* 0x009896800000995d */ /* 0x001fea0003900000 */
[----:B------:R-:W0:Y:S02]  /*13a70*/  @!P1 SYNCS.PHASECHK.TRANS64 P1, [R0+URZ+0x32450], R3 ;  /* 0x03245003000095a7 */ /* 0x000e24000802007f */
[----:B0-----:R-:W-:Y:S05]  /*13a80*/  @!P1 BRA `(.L_x_5307) ;  /* 0xfffffffc00f09947 */ /* 0x001fea000383ffff */
[----:B------:R-:W-:Y:S05]  /*13a90*/  BRA `(.L_x_5306) ;  /* 0xfffffee400987947 */ /* 0x000fea000383ffff */
.L_x_5312:
[----:B-1----:R-:W-:-:S04]  /*13aa0*/  IMAD.U32 R20, RZ, RZ, UR4 ;  /* 0x00000004ff147e24 */ /* 0x002fc8000f8e00ff */
[----:B------:R1:W2:Y:S03]  /*13ab0*/  SYNCS.PHASECHK.TRANS64.TRYWAIT P3, [R20+URZ+0x32430], R13 ;  /* 0x0324300d140075a7 */ /* 0x0002a6000806017f */
[----:B--2---:R-:W-:Y:S05]  /*13ac0*/  @!P3 NANOSLEEP.SYNCS 0x989680 ;  /* 0x009896800000b95d */ /* 0x004fea0003900000 */
[----:B------:R-:W2:Y:S02]  /*13ad0*/  @!P3 SYNCS.PHASECHK.TRANS64 P3, [R20+URZ+0x32430], R13 ;  /* 0x0324300d1400b5a7 */ /* 0x000ea4000806007f */
[----:B--2---:R-:W-:Y:S05]  /*13ae0*/  @!P3 BRA `(.L_x_5312) ;  /* 0xfffffffc00ecb947 */ /* 0x004fea000383ffff */
[----:B------:R-:W-:Y:S05]  /*13af0*/  BRA `(.L_x_5311) ;  /* 0xffffff0800247947 */ /* 0x000fea000383ffff */
.L_x_5316:
[----:B-1----:R-:W-:-:S04]  /*13b00*/  IMAD.U32 R20, RZ, RZ, UR4 ;  /* 0x00000004ff147e24 */ /* 0x002fc8000f8e00ff */
[----:B------:R1:W3:Y:S03]  /*13b10*/  SYNCS.PHASECHK.TRANS64.TRYWAIT P3, [R20+URZ+0x32450], R13 ;  /* 0x0324500d140075a7 */ /* 0x0002e6000806017f */
[----:B---3--:R-:W-:Y:S05]  /*13b20*/  @!P3 NANOSLEEP.SYNCS 0x989680 ;  /* 0x009896800000b95d */ /* 0x008fea0003900000 */
[----:B------:R-:W3:Y:S02]  /*13b30*/  @!P3 SYNCS.PHASECHK.TRANS64 P3, [R20+URZ+0x32450], R13 ;  /* 0x0324500d1400b5a7 */ /* 0x000ee4000806007f */
[----:B---3--:R-:W-:Y:S05]  /*13b40*/  @!P3 BRA `(.L_x_5316) ;  /* 0xfffffffc00ecb947 */ /* 0x008fea000383ffff */
[----:B------:R-:W-:Y:S05]  /*13b50*/  BRA `(.L_x_5315) ;  /* 0xffffff0800a07947 */ /* 0x000fea000383ffff */
.L_x_5322:
[----:B--2---:R-:W-:-:S04]  /*13b60*/  IMAD.U32 R20, RZ, RZ, UR4 ;  /* 0x00000004ff147e24 */ /* 0x004fc8000f8e00ff */
[----:B------:R2:W3:Y:S03]  /*13b70*/  SYNCS.PHASECHK.TRANS64.TRYWAIT P1, [R20+URZ+0x32430], R13 ;  /* 0x0324300d140075a7 */ /* 0x0004e6000802017f */
[----:B---3--:R-:W-:Y:S05]  /*13b80*/  @!P1 NANOSLEEP.SYNCS 0x989680 ;  /* 0x009896800000995d */ /* 0x008fea0003900000 */
[----:B------:R-:W3:Y:S02]  /*13b90*/  @!P1 SYNCS.PHASECHK.TRANS64 P1, [R20+URZ+0x32430], R13 ;  /* 0x0324300d140095a7 */ /* 0x000ee4000802007f */
[----:B---3--:R-:W-:Y:S05]  /*13ba0*/  @!P1 BRA `(.L_x_5322) ;  /* 0xfffffffc00ec9947 */ /* 0x008fea000383ffff */
[----:B------:R-:W-:Y:S05]  /*13bb0*/  BRA `(.L_x_5321) ;  /* 0xffffff3000847947 */ /* 0x000fea000383ffff */
.L_x_5326:
[----:B--2---:R-:W-:-:S04]  /*13bc0*/  IMAD.U32 R20, RZ, RZ, UR4 ;  /* 0x00000004ff147e24 */ /* 0x004fc8000f8e00ff */
[----:B------:R2:W4:Y:S03]  /*13bd0*/  SYNCS.PHASECHK.TRANS64.TRYWAIT P1, [R20+URZ+0x32450], R13 ;  /* 0x0324500d140075a7 */ /* 0x000526000802017f */
[----:B----4-:R-:W-:Y:S05]  /*13be0*/  @!P1 NANOSLEEP.SYNCS 0x989680 ;  /* 0x009896800000995d */ /* 0x010fea0003900000 */
[----:B------:R-:W4:Y:S02]  /*13bf0*/  @!P1 SYNCS.PHASECHK.TRANS64 P1, [R20+URZ+0x32450], R13 ;  /* 0x0324500d140095a7 */ /* 0x000f24000802007f */
[----:B----4-:R-:W-:Y:S05]  /*13c00*/  @!P1 BRA `(.L_x_5326) ;  /* 0xfffffffc00ec9947 */ /* 0x010fea000383ffff */
[----:B------:R-:W-:Y:S05]  /*13c10*/  BRA `(.L_x_5325) ;  /* 0xffffff3400007947 */ /* 0x000fea000383ffff */
.L_x_5369:
        /* <DEDUP_REMOVED lines=8> */
[----:B-1----:R-:W-:Y:S05]  /*13ca0*/  WARPSYNC.COLLECTIVE R15, `(.L_x_5481) ;  /* 0x000000000f087348 */ /* 0x002fea0003c00000 */
[----:B------:R0:W2:Y:S02]  /*13cb0*/  SHFL.IDX P6, R14, R13, R12, R11 ;  /* 0x0000000c0d0e7389 */ /* 0x0000a400000c000b */
[----:B012---:R-:W-:Y:S01]  /*13cc0*/  ENDCOLLECTIVE ;  /* 0x000000000000791b */ /* 0x007fe20003800000 */
.L_x_5481:
[----:B------:R-:W-:Y:S05]  /*13cd0*/  BSYNC B0 ;  /* 0x0000000000007941 */ /* 0x000fea0003800000 */
.L_x_5480:
[----:B------:R-:W-:Y:S05]  /*13ce0*/  BRA `(.L_x_5482) ;  /* 0xffffffa4003c7947 */ /* 0x000fea000383ffff */
.L_x_5371:
[----:B------:R-:W-:Y:S01]  /*13cf0*/  BSSY B0, `(.L_x_5483) ;  /* 0x0000006000007945 */ /* 0x000fe20003800000 */
[----:B------:R-:W-:-:S07]  /*13d00*/  IMAD.MOV.U32 R15, RZ, RZ, -0x1 ;  /* 0xffffffffff0f7424 */ /* 0x000fce00078e00ff */
[----:B01----:R-:W-:Y:S05]  /*13d10*/  WARPSYNC.COLLECTIVE R15, `(.L_x_5484) ;  /* 0x000000000f0c7348 */ /* 0x003fea0003c00000 */
[----:B------:R-:W-:Y:S02]  /*13d20*/  ELECT P6, UR62, PT ;  /* 0x00000000003e782f */ /* 0x000fe400038c0000 */
[----:B------:R-:W-:Y:S01]  /*13d30*/  MOV R14, UR62 ;  /* 0x0000003e000e7c02 */ /* 0x000fe20008000f00 */
[----:B01----:R-:W-:Y:S10]  /*13d40*/  ENDCOLLECTIVE ;  /* 0x000000000000791b */ /* 0x003ff40003800000 */
.L_x_5484:
[----:B------:R-:W-:Y:S05]  /*13d50*/  BSYNC B0 ;  /* 0x0000000000007941 */ /* 0x000fea0003800000 */
.L_x_5483:
[----:B------:R-:W-:Y:S05]  /*13d60*/  BRA `(.L_x_5485) ;  /* 0xffffffa4004c7947 */ /* 0x000fea000383ffff */
.L_x_5373:
[----:B0-----:R0:W2:Y:S02]  /*13d70*/  SYNCS.PHASECHK.TRANS64.TRYWAIT P0, [R0+URZ+0x32440], R2 ;  /* 0x03244002000075a7 */ /* 0x0010a4000800017f */
[----:B--2---:R-:W-:Y:S05]  /*13d80*/  @!P0 NANOSLEEP.SYNCS 0x989680 ;  /* 0x009896800000895d */ /* 0x004fea0003900000 */
[----:B------:R-:W2:Y:S02]  /*13d90*/  @!P0 SYNCS.PHASECHK.TRANS64 P0, [R0+URZ+0x32440], R2 ;  /* 0x03244002000085a7 */ /* 0x000ea4000800007f */
[----:B--2---:R-:W-:Y:S05]  /*13da0*/  @!P0 BRA `(.L_x_5373) ;  /* 0xfffffffc00f08947 */ /* 0x004fea000383ffff */
[----:B------:R-:W-:Y:S05]  /*13db0*/  BRA `(.L_x_5486) ;  /* 0xffffffa400b87947 */ /* 0x000fea000383ffff */
.L_x_5377:
[----:B------:R0:W5:Y:S01]  /*13dc0*/  LDL R2, [R1+0x34] ;  /* 0x0000340001027983 */ /* 0x0001620000100800 */
[----:B------:R-:W-:Y:S02]  /*13dd0*/  IMAD.MOV.U32 R13, RZ, RZ, R0 ;  /* 0x000000ffff0d7224 */ /* 0x000fe400078e0000 */
[----:B------:R-:W-:Y:S02]  /*13de0*/  IMAD.MOV.U32 R12, RZ, RZ, RZ ;  /* 0x000000ffff0c7224 */ /* 0x000fe400078e00ff */
[----:B------:R-:W-:Y:S02]  /*13df0*/  IMAD.MOV.U32 R11, RZ, RZ, 0x181f ;  /* 0x0000181fff0b7424 */ /* 0x000fe400078e00ff */
[----:B------:R-:W-:Y:S02]  /*13e00*/  IMAD.MOV.U32 R15, RZ, RZ, -0x1 ;  /* 0xffffffffff0f7424 */ /* 0x000fe400078e00ff */
[----:B0-----:R-:W-:-:S07]  /*13e10*/  IMAD R17, R17, 0x80, R8 ;  /* 0x0000008011117824 */ /* 0x001fce00078e0208 */
[----:B-----5:R-:W-:Y:S05]  /*13e20*/  WARPSYNC.COLLECTIVE R15, `(.L_x_5487) ;  /* 0x000000000f087348 */ /* 0x020fea0003c00000 */
[----:B------:R0:W1:Y:S02]  /*13e30*/  SHFL.IDX P6, R14, R13, R12, R11 ;  /* 0x0000000c0d0e7389 */ /* 0x00006400000c000b */
[----:B01---5:R-:W-:Y:S01]  /*13e40*/  ENDCOLLECTIVE ;  /* 0x000000000000791b */ /* 0x023fe20003800000 */
.L_x_5487:
[----:B------:R-:W-:-:S05]  /*13e50*/  VIADD R8, R17, 0x10 ;  /* 0x0000001011087836 */ /* 0x000fca0000000000 */
[----:B------:R0:W-:Y:S01]  /*13e60*/  STL [R1+0x3c], R8 ;  /* 0x00003c0801007387 */ /* 0x0001e20000100800 */
[----:B------:R-:W-:Y:S02]  /*13e70*/  IMAD.MOV.U32 R13, RZ, RZ, R3 ;  /* 0x000000ffff0d7224 */ /* 0x000fe400078e0003 */
[----:B------:R-:W-:-:S07]  /*13e80*/  IMAD.MOV.U32 R4, RZ, RZ, R14 ;  /* 0x000000ffff047224 */ /* 0x000fce00078e000e */
[----:B0-----:R-:W-:Y:S05]  /*13e90*/  WARPSYNC.COLLECTIVE R15, `(.L_x_5488) ;  /* 0x000000000f087348 */ /* 0x001fea0003c00000 */
[----:B------:R1:W2:Y:S02]  /*13ea0*/  SHFL.IDX P6, R14, R13, R12, R11 ;  /* 0x0000000c0d0e7389 */ /* 0x0002a400000c000b */
[----:B012---:R-:W-:Y:S01]  /*13eb0*/  ENDCOLLECTIVE ;  /* 0x000000000000791b */ /* 0x007fe20003800000 */
.L_x_5488:
[----:B------:R-:W-:Y:S02]  /*13ec0*/  IMAD.MOV.U32 R13, RZ, RZ, R0 ;  /* 0x000000ffff0d7224 */ /* 0x000fe400078e0000 */
[----:B------:R-:W-:Y:S02]  /*13ed0*/  IMAD.MOV.U32 R12, RZ, RZ, 0x1 ;  /* 0x00000001ff0c7424 */ /* 0x000fe400078e00ff */
[----:B------:R-:W-:-:S07]  /*13ee0*/  IMAD.MOV.U32 R5, RZ, RZ, R14 ;  /* 0x000000ffff057224 */ /* 0x000fce00078e000e */
[----:B------:R-:W-:Y:S05]  /*13ef0*/  WARPSYNC.COLLECTIVE R15, `(.L_x_5489) ;  /* 0x000000000f087348 */ /* 0x000fea0003c00000 */
[----:B------:R0:W1:Y:S02]  /*13f00*/  SHFL.IDX P6, R14, R13, R12, R11 ;  /* 0x0000000c0d0e7389 */ /* 0x00006400000c000b */
[----:B01----:R-:W-:Y:S01]  /*13f10*/  ENDCOLLECTIVE ;  /* 0x000000000000791b */ /* 0x003fe20003800000 */
.L_x_5489:
[----:B------:R-:W-:Y:S02]  /*13f20*/  IMAD.MOV.U32 R13, RZ, RZ, R3 ;  /* 0x000000ffff0d7224 */ /* 0x000fe400078e0003 */
[----:B------:R-:W-:Y:S02]  /*13f30*/  IMAD R2, R2, R7, RZ ;  /* 0x0000000702027224 */ /* 0x000fe400078e02ff */
[----:B------:R-:W-:-:S07]  /*13f40*/  IMAD.MOV.U32 R7, RZ, RZ, R14 ;  /* 0x000000ffff077224 */ /* 0x000fce00078e000e */
[----:B------:R-:W-:Y:S05]  /*13f50*/  WARPSYNC.COLLECTIVE R15, `(.L_x_5490) ;  /* 0x000000000f087348 */ /* 0x000fea0003c00000 */
[----:B------:R0:W1:Y:S02]  /*13f60*/  SHFL.IDX P6, R14, R13, R12, R11 ;  /* 0x0000000c0d0e7389 */ /* 0x00006400000c000b */
[----:B01----:R-:W-:Y:S01]  /*13f70*/  ENDCOLLECTIVE ;  /* 0x000000000000791b */ /* 0x003fe20003800000 */
.L_x_5490:
        /* <DEDUP_REMOVED lines=13> */
.L_x_5491:
        /* <DEDUP_REMOVED lines=12> */
.L_x_5492:
        /* <DEDUP_REMOVED lines=17> */
.L_x_5493:
        /* <DEDUP_REMOVED lines=10> */
.L_x_5494:
        /* <DEDUP_REMOVED lines=13> */
.L_x_5495:
        /* <DEDUP_REMOVED lines=10> */
.L_x_5496:
        /* <DEDUP_REMOVED lines=13> */
.L_x_5497:
        /* <DEDUP_REMOVED lines=10> */
.L_x_5498:
        /* <DEDUP_REMOVED lines=13> */
.L_x_5499:
        /* <DEDUP_REMOVED lines=10> */
.L_x_5500:
        /* <DEDUP_REMOVED lines=11> */
.L_x_5501:
        /* <DEDUP_REMOVED lines=10> */
.L_x_5502:
[----:B------:R-:W-:Y:S01]  /*14860*/  @!PT LDS RZ, [RZ] ;  /* 0x00000000fffff984 */ /* 0x000fe20000000800 */
[----:B------:R-:W-:Y:S01]  /*14870*/  @!PT LDS RZ, [RZ] ;  /* 0x00000000fffff984 */ /* 0x000fe20000000800 */
[----:B------:R-:W-:Y:S01]  /*14880*/  @!PT LDS RZ, [RZ] ;  /* 0x00000000fffff984 */ /* 0x000fe20000000800 */
[----:B------:R1:W-:Y:S01]  /*14890*/  @!P1 LDGSTS.E.BYPASS.LTC128B.128 [R9+0x1b400], desc[UR38][R4.64], !P0 ;  /* 0x1b40000004099fae */ /* 0x0003e2000c101d66 */
[----:B------:R-:W-:Y:S01]  /*148a0*/  IMAD.MOV.U32 R3, RZ, RZ, R14 ;  /* 0x000000ffff037224 */ /* 0x000fe200078e000e */
[----:B------:R-:W-:Y:S06]  /*148b0*/  BRA `(.L_x_5503) ;  /* 0xffffffa800607947 */ /* 0x000fec000383ffff */
.L_x_5381:
        /* <DEDUP_REMOVED lines=35> */
.L_x_5505:
[----:B------:R-:W-:Y:S05]  /*14af0*/  BSYNC B0 ;  /* 0x0000000000007941 */ /* 0x000fea0003800000 */
.L_x_5504:
        /* <DEDUP_REMOVED lines=12> */
.L_x_5506:
        /* <DEDUP_REMOVED lines=14> */
.L_x_5507:
[----:B------:R-:W-:-:S04]  /*14ca0*/  @!P5 LOP3.LUT R2, R3, R2, RZ, 0x3c, !PT ;  /* 0x000000020302d212 */ /* 0x000fc800078e3cff */
[----:B------:R-:W-:Y:S01]  /*14cb0*/  @!P5 LOP3.LUT R3, R3, R2, RZ, 0x3c, !PT ;  /* 0x000000020303d212 */ /* 0x000fe200078e3cff */
[----:B------:R-:W-:Y:S02]  /*14cc0*/  IMAD.MOV.U32 R13, RZ, RZ, R4 ;  /* 0x000000ffff0d7224 */ /* 0x000fe400078e0004 */
[----:B------:R-:W-:-:S07]  /*14cd0*/  IMAD.MOV.U32 R6, RZ, RZ, R14 ;  /* 0x000000ffff067224 */ /* 0x000fce00078e000e */
[----:B------:R-:W-:Y:S05]  /*14ce0*/  WARPSYNC.COLLECTIVE R15, `(.L_x_5508) ;  /* 0x000000000f087348 */ /* 0x000fea0003c00000 */
[----:B------:R0:W1:Y:S02]  /*14cf0*/  SHFL.IDX P6, R14, R13, R12, R11 ;  /* 0x0000000c0d0e7389 */ /* 0x00006400000c000b */
[----:B01----:R-:W-:Y:S01]  /*14d00*/  ENDCOLLECTIVE ;  /* 0x000000000000791b */ /* 0x003fe20003800000 */
.L_x_5508:
        /* <DEDUP_REMOVED lines=17> */
.L_x_5509:
        /* <DEDUP_REMOVED lines=12> */
.L_x_5510:
        /* <DEDUP_REMOVED lines=12> */
.L_x_5511:
        /* <DEDUP_REMOVED lines=12> */
.L_x_5512:
        /* <DEDUP_REMOVED lines=12> */
.L_x_5513:
        /* <DEDUP_REMOVED lines=12> */
.L_x_5514:
        /* <DEDUP_REMOVED lines=12> */
.L_x_5515:
        /* <DEDUP_REMOVED lines=11> */
.L_x_5516:
        /* <DEDUP_REMOVED lines=16> */
.L_x_5517:
[----:B------:R-:W-:Y:S02]  /*15450*/  IMAD.MOV.U32 R13, RZ, RZ, R4 ;  /* 0x000000ffff0d7224 */ /* 0x000fe400078e0004 */
[----:B------:R-:W-:-:S07]  /*15460*/  IMAD.MOV.U32 R6, RZ, RZ, R14 ;  /* 0x000000ffff067224 */ /* 0x000fce00078e000e */
[----:B------:R-:W-:Y:S05]  /*15470*/  WARPSYNC.COLLECTIVE R15, `(.L_x_5518) ;  /* 0x000000000f087348 */ /* 0x000fea0003c00000 */
[----:B------:R0:W1:Y:S02]  /*15480*/  SHFL.IDX P6, R14, R13, R12, R11 ;  /* 0x0000000c0d0e7389 */ /* 0x00006400000c000b */
[----:B01----:R-:W-:Y:S01]  /*15490*/  ENDCOLLECTIVE ;  /* 0x000000000000791b */ /* 0x003fe20003800000 */
.L_x_5518:
[----:B------:R-:W-:Y:S02]  /*154a0*/  IMAD.MOV.U32 R13, RZ, RZ, R0 ;  /* 0x000000ffff0d7224 */ /* 0x000fe400078e0000 */
[----:B------:R-:W-:Y:S02]  /*154b0*/  IMAD.MOV.U32 R12, RZ, RZ, 0x7 ;  /* 0x00000007ff0c7424 */ /* 0x000fe400078e00ff */
[----:B------:R-:W-:-:S07]  /*154c0*/  IMAD.MOV.U32 R2, RZ, RZ, R14 ;  /* 0x000000ffff027224 */ /* 0x000fce00078e000e */
[----:B------:R-:W-:Y:S05]  /*154d0*/  WARPSYNC.COLLECTIVE R15, `(.L_x_5519) ;  /* 0x000000000f087348 */ /* 0x000fea0003c00000 */
[----:B------:R0:W1:Y:S02]  /*154e0*/  SHFL.IDX P6, R14, R13, R12, R11 ;  /* 0x0000000c0d0e7389 */ /* 0x00006400000c000b */
[----:B01----:R-:W-:Y:S01]  /*154f0*/  ENDCOLLECTIVE ;  /* 0x000000000000791b */ /* 0x003fe20003800000 */
.L_x_5519:
        /* <DEDUP_REMOVED lines=14> */
.L_x_5520:
[----:B------:R-:W-:Y:S01]  /*155e0*/  IMAD.MOV.U32 R2, RZ, RZ, R14 ;  /* 0x000000ffff027224 */ /* 0x000fe200078e000e */
[----:B------:R-:W-:Y:S06]  /*155f0*/  BRA `(.L_x_5521) ;  /* 0xffffffa400f47947 */ /* 0x000fec000383ffff */
.L_x_5386:
[----:B0-----:R-:W4:Y:S02]  /*15600*/  LDL R2, [R1+0x4] ;  /* 0x0000040001027983 */ /* 0x001f240000100800 */
[----:B----4-:R0:W1:Y:S02]  /*15610*/  SYNCS.PHASECHK.TRANS64.TRYWAIT P0, [R2+URZ+0x32420], R0 ;  /* 0x03242000020075a7 */ /* 0x010064000800017f */
[----:B-1----:R-:W-:Y:S05]  /*15620*/  @!P0 NANOSLEEP.SYNCS 0x989680 ;  /* 0x009896800000895d */ /* 0x002fea0003900000 */
[----:B------:R-:W1:Y:S02]  /*15630*/  @!P0 SYNCS.PHASECHK.TRANS64 P0, [R2+URZ+0x32420], R0 ;  /* 0x03242000020085a7 */ /* 0x000e64000800007f */
[----:B-1----:R-:W-:Y:S05]  /*15640*/  @!P0 BRA `(.L_x_5386) ;  /* 0xfffffffc00ec8947 */ /* 0x002fea000383ffff */
[----:B------:R-:W-:Y:S05]  /*15650*/  BRA `(.L_x_5522) ;  /* 0xffffffa800707947 */ /* 0x000fea000383ffff */
.L_x_5390:
[----:B0-----:R0:W1:Y:S02]  /*15660*/  SYNCS.PHASECHK.TRANS64.TRYWAIT P0, [R2+URZ+0x32460], R0 ;  /* 0x03246000020075a7 */ /* 0x001064000800017f */
[----:B-1----:R-:W-:Y:S05]  /*15670*/  @!P0 NANOSLEEP.SYNCS 0x989680 ;  /* 0x009896800000895d */ /* 0x002fea0003900000 */
[----:B------:R-:W1:Y:S02]  /*15680*/  @!P0 SYNCS.PHASECHK.TRANS64 P0, [R2+URZ+0x32460], R0 ;  /* 0x03246000020085a7 */ /* 0x000e64000800007f */
[----:B-1----:R-:W-:Y:S05]  /*15690*/  @!P0 BRA `(.L_x_5390) ;  /* 0xfffffffc00f08947 */ /* 0x002fea000383ffff */
[----:B------:R-:W-:Y:S05]  /*156a0*/  BRA `(.L_x_5523) ;  /* 0xffffffa800a07947 */ /* 0x000fea000383ffff */
.L_x_5405:
[----:B-1----:R1:W2:Y:S02]  /*156b0*/  SYNCS.PHASECHK.TRANS64.TRYWAIT P0, [R3+URZ+0x32440], R2 ;  /* 0x03244002030075a7 */ /* 0x0022a4000800017f */
[----:B--2---:R-:W-:Y:S05]  /*156c0*/  @!P0 NANOSLEEP.SYNCS 0x989680 ;  /* 0x009896800000895d */ /* 0x004fea0003900000 */
[----:B------:R-:W2:Y:S02]  /*156d0*/  @!P0 SYNCS.PHASECHK.TRANS64 P0, [R3+URZ+0x32440], R2 ;  /* 0x03244002030085a7 */ /* 0x000ea4000800007f */
[----:B--2---:R-:W-:Y:S05]  /*156e0*/  @!P0 BRA `(.L_x_5405) ;  /* 0xfffffffc00f08947 */ /* 0x004fea000383ffff */
[----:B------:R-:W-:Y:S05]  /*156f0*/  BRA `(.L_x_5524) ;  /* 0xffffffb000c47947 */ /* 0x000fea000383ffff */
.L_x_5410:
[----:B0-----:R0:W2:Y:S02]  /*15700*/  SYNCS.PHASECHK.TRANS64.TRYWAIT P0, [R3+URZ+0x32460], R2 ;  /* 0x03246002030075a7 */ /* 0x0010a4000800017f */
[----:B--2---:R-:W-:Y:S05]  /*15710*/  @!P0 NANOSLEEP.SYNCS 0x989680 ;  /* 0x009896800000895d */ /* 0x004fea0003900000 */
[----:B------:R-:W2:Y:S02]  /*15720*/  @!P0 SYNCS.PHASECHK.TRANS64 P0, [R3+URZ+0x32460], R2 ;  /* 0x03246002030085a7 */ /* 0x000ea4000800007f */
[----:B--2---:R-:W-:Y:S05]  /*15730*/  @!P0 BRA `(.L_x_5410) ;  /* 0xfffffffc00f08947 */ /* 0x004fea000383ffff */
[----:B------:R-:W-:Y:S05]  /*15740*/  BRA `(.L_x_5525) ;  /* 0xffffffb4004c7947 */ /* 0x000fea000383ffff */
.L_x_5421:
[----:B0-----:R0:W1:Y:S02]  /*15750*/  SYNCS.PHASECHK.TRANS64.TRYWAIT P0, [R4+URZ+0x32440], R2 ;  /* 0x03244002040075a7 */ /* 0x001064000800017f */
[----:B-1----:R-:W-:Y:S05]  /*15760*/  @!P0 NANOSLEEP.SYNCS 0x989680 ;  /* 0x009896800000895d */ /* 0x002fea0003900000 */
[----:B------:R-:W1:Y:S02]  /*15770*/  @!P0 SYNCS.PHASECHK.TRANS64 P0, [R4+URZ+0x32440], R2 ;  /* 0x03244002040085a7 */ /* 0x000e64000800007f */
[----:B-1----:R-:W-:Y:S05]  /*15780*/  @!P0 BRA `(.L_x_5421) ;  /* 0xfffffffc00f08947 */ /* 0x002fea000383ffff */
[----:B------:R-:W-:Y:S05]  /*15790*/  BRA `(.L_x_5526) ;  /* 0xffffffbc00547947 */ /* 0x000fea000383ffff */
.L_x_5426:
[----:B-1----:R1:W2:Y:S02]  /*157a0*/  SYNCS.PHASECHK.TRANS64.TRYWAIT P0, [R4+URZ+0x32460], R2 ;  /* 0x03246002040075a7 */ /* 0x0022a4000800017f */
[----:B--2---:R-:W-:Y:S05]  /*157b0*/  @!P0 NANOSLEEP.SYNCS 0x989680 ;  /* 0x009896800000895d */ /* 0x004fea0003900000 */
[----:B------:R-:W2:Y:S02]  /*157c0*/  @!P0 SYNCS.PHASECHK.TRANS64 P0, [R4+URZ+0x32460], R2 ;  /* 0x03246002040085a7 */ /* 0x000ea4000800007f */
[----:B--2---:R-:W-:Y:S05]  /*157d0*/  @!P0 BRA `(.L_x_5426) ;  /* 0xfffffffc00f08947 */ /* 0x004fea000383ffff */
[----:B------:R-:W-:Y:S05]  /*157e0*/  BRA `(.L_x_5527) ;  /* 0xffffffbc00d87947 */ /* 0x000fea000383ffff */
.L_x_5437:
[----:B-1----:R1:W2:Y:S02]  /*157f0*/  SYNCS.PHASECHK.TRANS64.TRYWAIT P0, [R4+URZ+0x32440], R2 ;  /* 0x03244002040075a7 */ /* 0x0022a4000800017f */
[----:B--2---:R-:W-:Y:S05]  /*15800*/  @!P0 NANOSLEEP.SYNCS 0x989680 ;  /* 0x009896800000895d */ /* 0x004fea0003900000 */
[----:B------:R-:W2:Y:S02]  /*15810*/  @!P0 SYNCS.PHASECHK.TRANS64 P0, [R4+URZ+0x32440], R2 ;  /* 0x03244002040085a7 */ /* 0x000ea4000800007f */
[----:B--2---:R-:W-:Y:S05]  /*15820*/  @!P0 BRA `(.L_x_5437) ;  /* 0xfffffffc00f08947 */ /* 0x004fea000383ffff */
[----:B------:R-:W-:Y:S05]  /*15830*/  BRA `(.L_x_5528) ;  /* 0xffffffc400c47947 */ /* 0x000fea000383ffff */
.L_x_5442:
[----:B0-----:R0:W2:Y:S02]  /*15840*/  SYNCS.PHASECHK.TRANS64.TRYWAIT P0, [R4+URZ+0x32460], R2 ;  /* 0x03246002040075a7 */ /* 0x0010a4000800017f */
[----:B--2---:R-:W-:Y:S05]  /*15850*/  @!P0 NANOSLEEP.SYNCS 0x989680 ;  /* 0x009896800000895d */ /* 0x004fea0003900000 */
[----:B------:R-:W2:Y:S02]  /*15860*/  @!P0 SYNCS.PHASECHK.TRANS64 P0, [R4+URZ+0x32460], R2 ;  /* 0x03246002040085a7 */ /* 0x000ea4000800007f */
[----:B--2---:R-:W-:Y:S05]  /*15870*/  @!P0 BRA `(.L_x_5442) ;  /* 0xfffffffc00f08947 */ /* 0x004fea000383ffff */
[----:B------:R-:W-:Y:S05]  /*15880*/  BRA `(.L_x_5529) ;  /* 0xffffffc8004c7947 */ /* 0x000fea000383ffff */
.L_x_5454:
[----:B------:R-:W-:Y:S01]  /*15890*/  BSSY B0, `(.L_x_5530) ;  /* 0x0000008000007945 */ /* 0x000fe20003800000 */
[----:B------:R-:W-:Y:S02]  /*158a0*/  IMAD.MOV.U32 R13, RZ, RZ, R16 ;  /* 0x000000ffff0d7224 */ /* 0x000fe400078e0010 */
[----:B------:R-:W-:Y:S02]  /*158b0*/  IMAD.MOV.U32 R12, RZ, RZ, RZ ;  /* 0x000000ffff0c7224 */ /* 0x000fe400078e00ff */
[----:B------:R-:W-:Y:S02]  /*158c0*/  IMAD.MOV.U32 R11, RZ, RZ, 0x1f ;  /* 0x0000001fff0b7424 */ /* 0x000fe400078e00ff */
[----:B------:R-:W-:-:S07]  /*158d0*/  IMAD.MOV.U32 R15, RZ, RZ, -0x1 ;  /* 0xffffffffff0f7424 */ /* 0x000fce00078e00ff */
[----:B01-3-5:R-:W-:Y:S05]  /*158e0*/  WARPSYNC.COLLECTIVE R15, `(.L_x_5531) ;  /* 0x000000000f087348 */ /* 0x02bfea0003c00000 */
[----:B------:R2:W4:Y:S02]  /*158f0*/  SHFL.IDX P6, R14, R13, R12, R11 ;  /* 0x0000000c0d0e7389 */ /* 0x00052400000c000b */
[----:B012345:R-:W-:Y:S01]  /*15900*/  ENDCOLLECTIVE ;  /* 0x000000000000791b */ /* 0x03ffe20003800000 */
.L_x_5531:
[----:B------:R-:W-:Y:S05]  /*15910*/  BSYNC B0 ;  /* 0x0000000000007941 */ /* 0x000fea0003800000 */
.L_x_5530:
        /* <DEDUP_REMOVED lines=9> */
.L_x_5532:
        /* <DEDUP_REMOVED lines=18> */
.L_x_5533:
        /* <DEDUP_REMOVED lines=8> */
.L_x_5534:
        /* <DEDUP_REMOVED lines=8> */
.L_x_5535:
        /* <DEDUP_REMOVED lines=8> */
.L_x_5536:
        /* <DEDUP_REMOVED lines=8> */
.L_x_5537:
        /* <DEDUP_REMOVED lines=9> */
.L_x_5538:
[----:B------:R-:W-:Y:S01]  /*15d60*/  IMAD.MOV.U32 R16, RZ, RZ, R14 ;  /* 0x000000ffff107224 */ /* 0x000fe200078e000e */
[----:B------:R-:W-:Y:S06]  /*15d70*/  BRA `(.L_x_5539) ;  /* 0xffffffcc00a47947 */ /* 0x000fec000383ffff */
.L_x_5459:
[----:B------:R-:W-:Y:S01]  /*15d80*/  BSSY B0, `(.L_x_5540) ;  /* 0x0000008000007945 */ /* 0x000fe20003800000 */
[----:B-----5:R-:W-:Y:S02]  /*15d90*/  IMAD.MOV.U32 R13, RZ, RZ, R2 ;  /* 0x000000ffff0d7224 */ /* 0x020fe400078e0002 */
[----:B------:R-:W-:Y:S02]  /*15da0*/  IMAD.MOV.U32 R12, RZ, RZ, 0x1 ;  /* 0x00000001ff0c7424 */ /* 0x000fe400078e00ff */
[----:B------:R-:W-:Y:S02]  /*15db0*/  IMAD.MOV.U32 R11, RZ, RZ, RZ ;  /* 0x000000ffff0b7224 */ /* 0x000fe400078e00ff */
[----:B------:R-:W-:-:S07]  /*15dc0*/  IMAD.MOV.U32 R15, RZ, RZ, -0x1 ;  /* 0xffffffffff0f7424 */ /* 0x000fce00078e00ff */
[----:B01-3--:R-:W-:Y:S05]  /*15dd0*/  WARPSYNC.COLLECTIVE R15, `(.L_x_5541) ;  /* 0x000000000f087348 */ /* 0x00bfea0003c00000 */
[----:B------:R2:W4:Y:S02]  /*15de0*/  SHFL.UP P6, R14, R13, R12, R11 ;  /* 0x0400000c0d0e7389 */ /* 0x00052400000c000b */
[----:B01234-:R-:W-:Y:S01]  /*15df0*/  ENDCOLLECTIVE ;  /* 0x000000000000791b */ /* 0x01ffe20003800000 */
.L_x_5541:
[----:B------:R-:W-:Y:S05]  /*15e00*/  BSYNC B0 ;  /* 0x0000000000007941 */ /* 0x000fea0003800000 */
.L_x_5540:
        /* <DEDUP_REMOVED lines=9> */
.L_x_5542:
        /* <DEDUP_REMOVED lines=8> */
.L_x_5543:
        /* <DEDUP_REMOVED lines=8> */
.L_x_5544:
        /* <DEDUP_REMOVED lines=8> */
.L_x_5545:
        /* <DEDUP_REMOVED lines=9> */
.L_x_5546:
[----:B------:R-:W-:Y:S01]  /*160b0*/  IMAD.MOV.U32 R16, RZ, RZ, R14 ;  /* 0x000000ffff107224 */ /* 0x000fe200078e000e */
[----:B------:R-:W-:Y:S06]  /*160c0*/  BRA `(.L_x_5547) ;  /* 0xffffffcc006c7947 */ /* 0x000fec000383ffff */
.L_x_5461:
[----:B------:R-:W-:Y:S01]  /*160d0*/  BSSY B0, `(.L_x_5548) ;  /* 0x0000006000007945 */ /* 0x000fe20003800000 */
[----:B------:R-:W-:Y:S01]  /*160e0*/  PLOP3.LUT P6, PT, P6, PT, PT, 0x8, 0x0 ;  /* 0x000000000000781c */ /* 0x000fe200037ce170 */
[----:B------:R-:W-:-:S12]  /*160f0*/  IMAD.MOV.U32 R15, RZ, RZ, -0x1 ;  /* 0xffffffffff0f7424 */ /* 0x000fd800078e00ff */
[----:B01-3-5:R-:W-:Y:S05]  /*16100*/  WARPSYNC.COLLECTIVE R15, `(.L_x_5549) ;  /* 0x000000000f087348 */ /* 0x02bfea0003c00000 */
[----:B------:R-:W-:Y:S01]  /*16110*/  VOTE.ANY R14, PT, P6 ;  /* 0x00000000000e7806 */ /* 0x000fe200030e0100 */
[----:B01-3-5:R-:W-:Y:S06]  /*16120*/  ENDCOLLECTIVE ;  /* 0x000000000000791b */ /* 0x02bfec0003800000 */
.L_x_5549:
[----:B------:R-:W-:Y:S05]  /*16130*/  BSYNC B0 ;  /* 0x0000000000007941 */ /* 0x000fea0003800000 */
.L_x_5548:
        /* <DEDUP_REMOVED lines=9> */
.L_x_5550:
[----:B------:R-:W-:Y:S01]  /*161d0*/  IMAD.MOV.U32 R17, RZ, RZ, R14 ;  /* 0x000000ffff117224 */ /* 0x000fe200078e000e */
[----:B------:R-:W-:Y:S06]  /*161e0*/  BRA `(.L_x_5551) ;  /* 0xffffffcc005c7947 */ /* 0x000fec000383ffff */
.L_x_5463:
[----:B------:R-:W-:Y:S01]  /*161f0*/  BSSY B0, `(.L_x_5552) ;  /* 0x0000007000007945 */ /* 0x000fe20003800000 */
[----:B------:R-:W-:Y:S02]  /*16200*/  IMAD.MOV.U32 R13, RZ, RZ, R3 ;  /* 0x000000ffff0d7224 */ /* 0x000fe400078e0003 */
[----:B------:R-:W-:Y:S02]  /*16210*/  IMAD.MOV.U32 R11, RZ, RZ, 0x1f ;  /* 0x0000001fff0b7424 */ /* 0x000fe400078e00ff */
[----:B------:R-:W-:-:S07]  /*16220*/  IMAD.MOV.U32 R15, RZ, RZ, -0x1 ;  /* 0xffffffffff0f7424 */ /* 0x000fce00078e00ff */
[----:B012345:R-:W-:Y:S05]  /*16230*/  WARPSYNC.COLLECTIVE R15, `(.L_x_5553) ;  /* 0x000000000f087348 */ /* 0x03ffea0003c00000 */
[----:B------:R0:W0:Y:S02]  /*16240*/  SHFL.IDX P6, R14, R13, R12, R11 ;  /* 0x0000000c0d0e7389 */ /* 0x00002400000c000b */
[----:B012345:R-:W-:Y:S01]  /*16250*/  ENDCOLLECTIVE ;  /* 0x000000000000791b */ /* 0x03ffe20003800000 */
.L_x_5553:
[----:B------:R-:W-:Y:S05]  /*16260*/  BSYNC B0 ;  /* 0x0000000000007941 */ /* 0x000fea0003800000 */
.L_x_5552:
[----:B------:R-:W-:Y:S01]  /*16270*/  IMAD.MOV.U32 R3, RZ, RZ, R14 ;  /* 0x000000ffff037224 */ /* 0x000fe200078e000e */
[----:B------:R-:W-:Y:S06]  /*16280*/  BRA `(.L_x_5554) ;  /* 0xffffffcc00507947 */ /* 0x000fec000383ffff */
.L_x_5467:
[----:B0-----:R0:W1:Y:S02]  /*16290*/  SYNCS.PHASECHK.TRANS64.TRYWAIT P0, [R0+URZ+0x32420], R3 ;  /* 0x03242003000075a7 */ /* 0x001064000800017f */
[----:B-1----:R-:W-:Y:S05]  /*162a0*/  @!P0 NANOSLEEP.SYNCS 0x989680 ;  /* 0x009896800000895d */ /* 0x002fea0003900000 */
[----:B------:R-:W1:Y:S02]  /*162b0*/  @!P0 SYNCS.PHASECHK.TRANS64 P0, [R0+URZ+0x32420], R3 ;  /* 0x03242003000085a7 */ /* 0x000e64000800007f */
[----:B-1----:R-:W-:Y:S05]  /*162c0*/  @!P0 BRA `(.L_x_5467) ;  /* 0xfffffffc00f08947 */ /* 0x002fea000383ffff */
[----:B------:R-:W-:Y:S05]  /*162d0*/  BRA `(.L_x_5555) ;  /* 0xffffffd000d47947 */ /* 0x000fea000383ffff */
.L_x_5468:
        /* <DEDUP_REMOVED lines=11> */
.L_x_5557:
[----:B------:R-:W-:Y:S05]  /*16390*/  BSYNC B0 ;  /* 0x0000000000007941 */ /* 0x000fea0003800000 */
.L_x_5556:
[----:B------:R-:W-:Y:S05]  /*163a0*/  BRA `(.L_x_5558) ;  /* 0xffffffd000bc7947 */ /* 0x000fea000383ffff */
.L_x_5471:
[----:B------:R-:W-:Y:S01]  /*163b0*/  BSSY B1, `(.L_x_5559) ;  /* 0x0000006000017945 */ /* 0x000fe20003800000 */
[----:B------:R-:W-:-:S07]  /*163c0*/  IMAD.MOV.U32 R15, RZ, RZ, -0x1 ;  /* 0xffffffffff0f7424 */ /* 0x000fce00078e00ff */
[----:B01-3-5:R-:W-:Y:S05]  /*163d0*/  WARPSYNC.COLLECTIVE R15, `(.L_x_5560) ;  /* 0x000000000f0c7348 */ /* 0x02bfea0003c00000 */
[----:B------:R-:W-:Y:S02]  /*163e0*/  ELECT P6, UR62, PT ;  /* 0x00000000003e782f */ /* 0x000fe400038c0000 */
[----:B------:R-:W-:Y:S01]  /*163f0*/  MOV R14, UR62 ;  /* 0x0000003e000e7c02 */ /* 0x000fe20008000f00 */
[----:B01-3-5:R-:W-:Y:S10]  /*16400*/  ENDCOLLECTIVE ;  /* 0x000000000000791b */ /* 0x02bff40003800000 */
.L_x_5560:
[----:B------:R-:W-:Y:S05]  /*16410*/  BSYNC B1 ;  /* 0x0000000000017941 */ /* 0x000fea0003800000 */
.L_x_5559:
[----:B------:R-:W-:Y:S05]  /*16420*/  BRA `(.L_x_5561) ;  /* 0xffffffd000b47947 */ /* 0x000fea000383ffff */
.L_x_5473:
[----:B0-----:R0:W1:Y:S02]  /*16430*/  SYNCS.PHASECHK.TRANS64.TRYWAIT P0, [R6+URZ], R5 ;  /* 0x00000005060075a7 */ /* 0x001064000800017f */
[----:B-1----:R-:W-:Y:S05]  /*16440*/  @!P0 NANOSLEEP.SYNCS 0x989680 ;  /* 0x009896800000895d */ /* 0x002fea0003900000 */
[----:B------:R-:W1:Y:S02]  /*16450*/  @!P0 SYNCS.PHASECHK.TRANS64 P0, [R6+URZ], R5 ;  /* 0x00000005060085a7 */ /* 0x000e64000800007f */
[----:B-1----:R-:W-:Y:S05]  /*16460*/  @!P0 BRA `(.L_x_5473) ;  /* 0xfffffffc00f08947 */ /* 0x002fea000383ffff */
[----:B------:R-:W-:Y:S05]  /*16470*/  BRA `(.L_x_5562) ;  /* 0xffffffd000f87947 */ /* 0x000fea000383ffff */
.L_x_5474:
[----:B-1----:R1:W2:Y:S02]  /*16480*/  SYNCS.PHASECHK.TRANS64.TRYWAIT P0, [R7+URZ], R2 ;  /* 0x00000002070075a7 */ /* 0x0022a4000800017f */
[----:B--2---:R-:W-:Y:S05]  /*16490*/  @!P0 NANOSLEEP.SYNCS 0x989680 ;  /* 0x009896800000895d */ /* 0x004fea0003900000 */
[----:B------:R-:W2:Y:S02]  /*164a0*/  @!P0 SYNCS.PHASECHK.TRANS64 P0, [R7+URZ], R2 ;  /* 0x00000002070085a7 */ /* 0x000ea4000800007f */
[----:B--2---:R-:W-:Y:S05]  /*164b0*/  @!P0 BRA `(.L_x_5474) ;  /* 0xfffffffc00f08947 */ /* 0x004fea000383ffff */
[----:B------:R-:W-:Y:S05]  /*164c0*/  BRA `(.L_x_5563) ;  /* 0xffffffd000ec7947 */ /* 0x000fea000383ffff */
.L_x_5476:
[----:B--2---:R2:W3:Y:S02]  /*164d0*/  SYNCS.PHASECHK.TRANS64.TRYWAIT P0, [R4+URZ], R5 ;  /* 0x00000005040075a7 */ /* 0x0044e4000800017f */
[----:B---3--:R-:W-:Y:S05]  /*164e0*/  @!P0 NANOSLEEP.SYNCS 0x989680 ;  /* 0x009896800000895d */ /* 0x008fea0003900000 */
[----:B------:R-:W3:Y:S02]  /*164f0*/  @!P0 SYNCS.PHASECHK.TRANS64 P0, [R4+URZ], R5 ;  /* 0x00000005040085a7 */ /* 0x000ee4000800007f */
[----:B---3--:R-:W-:Y:S05]  /*16500*/  @!P0 BRA `(.L_x_5476) ;  /* 0xfffffffc00f08947 */ /* 0x008fea000383ffff */
[----:B------:R-:W-:Y:S05]  /*16510*/  BRA `(.L_x_5564) ;  /* 0xffffffd000f47947 */ /* 0x000fea000383ffff */
.L_x_5565:
        /* <DEDUP_REMOVED lines=14> */
.L_x_6053:


//--------------------- .text._ZN7cutlass13device_kernelIN5flash11enable_sm90INS1_16FlashAttnFwdSm90INS1_25CollectiveMainloopFwdSm90ILi2EN4cute5tupleIJNS5_1CILi1EEES8_S8_EEENS6_IJNS7_ILi128EEENS7_ILi96EEENS7_ILi64EEEEEELi256ENS_10bfloat16_tEfNS_4arch4Sm90ELb1ELb0ELb0ELb1ELb0ELb1ELb1ELb1ELb0ELb1ELb0ELb0EEENS1_21CollectiveEpilogueFwdINS6_IJSA_NS7_ILi256EEESB_EEES9_SE_SG_Li256ELb1ELb1ELb0ELb0EEENS1_36VarlenDynamicPersistentTileSchedulerILi128ELi96ELi256ELi128ELb0ELb1ELb1ELb1ELb1ELb1EEEEEEEEEvNT_6ParamsE --------------------------
	.section	.text._ZN7cutlass13device_kernelIN5flash11enable_sm90INS1_16FlashAttnFwdSm90INS1_25CollectiveMainloopFwdSm90ILi2EN4cute5tupleIJNS5_1CILi1EEES8_S8_EEENS6_IJNS7_ILi128EEENS7_ILi96EEENS7_ILi64EEEEEELi256ENS_10bfloat16_tEfNS_4arch4Sm90ELb1ELb0ELb0ELb1ELb0ELb1ELb1ELb1ELb0ELb1ELb0ELb0EEENS1_21CollectiveEpilogueFwdINS6_IJSA_NS7_ILi256EEESB_EEES9_SE_SG_Li256ELb1ELb1ELb0ELb0EEENS1_36VarlenDynamicPersistentTileSchedulerILi128ELi96ELi256ELi128ELb0ELb1ELb1ELb1ELb1ELb1EEEEEEEEEvNT_6ParamsE,"ax",@progbits
	.align	128
.text._ZN7cutlass13device_kernelIN5flash11enable_sm90INS1_16FlashAttnFwdSm90INS1_25CollectiveMainloopFwdSm90ILi2EN4cute5tupleIJNS5_1CILi1EEES8_S8_EEENS6_IJNS7_ILi128EEENS7_ILi96EEENS7_ILi64EEEEEELi256ENS_10bfloat16_tEfNS_4arch4Sm90ELb1ELb0ELb0ELb1ELb0ELb1ELb1ELb1ELb0ELb1ELb0ELb0EEENS1_21CollectiveEpilogueFwdINS6_IJSA_NS7_ILi256EEESB_EEES9_SE_SG_Li256ELb1ELb1ELb0ELb0EEENS1_36VarlenDynamicPersistentTileSchedulerILi128ELi96ELi256ELi128ELb0ELb1ELb1ELb1ELb1ELb1EEEEEEEEEvNT_6ParamsE:
        .type           _ZN7cutlass13device_kernelIN5flash11enable_sm90INS1_16FlashAttnFwdSm90INS1_25CollectiveMainloopFwdSm90ILi2EN4cute5tupleIJNS5_1CILi1EEES8_S8_EEENS6_IJNS7_ILi128EEENS7_ILi96EEENS7_ILi64EEEEEELi256ENS_10bfloat16_tEfNS_4arch4Sm90ELb1ELb0ELb0ELb1ELb0ELb1ELb1ELb1ELb0ELb1ELb0ELb0EEENS1_21CollectiveEpilogueFwdINS6_IJSA_NS7_ILi256EEESB_EEES9_SE_SG_Li256ELb1ELb1ELb0ELb0EEENS1_36VarlenDynamicPersistentTileSchedulerILi128ELi96ELi256ELi128ELb0ELb1ELb1ELb1ELb1ELb1EEEEEEEEEvNT_6ParamsE,@function
        .size           _ZN7cutlass13device_kernelIN5flash11enable_sm90INS1_16FlashAttnFwdSm90INS1_25CollectiveMainloopFwdSm90ILi2EN4cute5tupleIJNS5_1CILi1EEES8_S8_EEENS6_IJNS7_ILi128EEENS7_ILi96EEENS7_ILi64EEEEEELi256ENS_10bfloat16_tEfNS_4arch4Sm90ELb1ELb0ELb0ELb1ELb0ELb1ELb1ELb1ELb0ELb1ELb0ELb0EEENS1_21CollectiveEpilogueFwdINS6_IJSA_NS7_ILi256EEESB_EEES9_SE_SG_Li256ELb1ELb1ELb0ELb0EEENS1_36VarlenDynamicPersistentTileSchedulerILi128ELi96ELi256ELi128ELb0ELb1ELb1ELb1ELb1ELb1EEEEEEEEEvNT_6ParamsE,(.L_x_6054 - _ZN7cutlass13device_kernelIN5flash11enable_sm90INS1_16FlashAttnFwdSm90INS1_25CollectiveMainloopFwdSm90ILi2EN4cute5tupleIJNS5_1CILi1EEES8_S8_EEENS6_IJNS7_ILi128EEENS7_ILi96EEENS7_ILi64EEEEEELi256ENS_10bfloat16_tEfNS_4arch4Sm90ELb1ELb0ELb0ELb1ELb0ELb1ELb1ELb1ELb0ELb1ELb0ELb0EEENS1_21CollectiveEpilogueFwdINS6_IJSA_NS7_ILi256EEESB_EEES9_SE_SG_Li256ELb1ELb1ELb0ELb0EEENS1_36VarlenDynamicPersistentTileSchedulerILi128ELi96ELi256ELi128ELb0ELb1ELb1ELb1ELb1ELb1EEEEEEEEEvNT_6ParamsE)
        .other          _ZN7cutlass13device_kernelIN5flash11enable_sm90INS1_16FlashAttnFwdSm90INS1_25CollectiveMainloopFwdSm90ILi2EN4cute5tupleIJNS5_1CILi1EEES8_S8_EEENS6_IJNS7_ILi128EEENS7_ILi96EEENS7_ILi64EEEEEELi256ENS_10bfloat16_tEfNS_4arch4Sm90ELb1ELb0ELb0ELb1ELb0ELb1ELb1ELb1ELb0ELb1ELb0ELb0EEENS1_21CollectiveEpilogueFwdINS6_IJSA_NS7_ILi256EEESB_EEES9_SE_SG_Li256ELb1ELb1ELb0ELb0EEENS1_36VarlenDynamicPersistentTileSchedulerILi128ELi96ELi256ELi128ELb0ELb1ELb1ELb1ELb1ELb1EEEEEEEEEvNT_6ParamsE,@"STO_CUDA_ENTRY STV_DEFAULT"
_ZN7cutlass13device_kernelIN5flash11enable_sm90INS1_16FlashAttnFwdSm90INS1_25CollectiveMainloopFwdSm90ILi2EN4cute5tupleIJNS5_1CILi1EEES8_S8_EEENS6_IJNS7_ILi128EEENS7_ILi96EEENS7_ILi64EEEEEELi256ENS_10bfloat16_tEfNS_4arch4Sm90ELb1ELb0ELb0ELb1ELb0ELb1ELb1ELb1ELb0ELb1ELb0ELb0EEENS1_21CollectiveEpilogueFwdINS6_IJSA_NS7_ILi256EEESB_EEES9_SE_SG_Li256ELb1ELb1ELb0ELb0EEENS1_36VarlenDynamicPersistentTileSchedulerILi128ELi96ELi256ELi128ELb0ELb1ELb1ELb1ELb1ELb1EEEEEEEEEvNT_6ParamsE:
        /* <DEDUP_REMOVED lines=23> */
.L_x_5567:
[----:B------:R-:W-:Y:S05]  /*0170*/  BSYNC B0 ;  /* 0x0000000000007941 */ /* 0x000fea0003800000 */
.L_x_5566:
        /* <DEDUP_REMOVED lines=42> */
.L_x_5568:
        /* <DEDUP_REMOVED lines=22> */
.L_x_5569:
        /* <DEDUP_REMOVED lines=18> */
.L_x_5570:
        /* <DEDUP_REMOVED lines=22> */
.L_x_5571:
        /* <DEDUP_REMOVED lines=22> */
.L_x_5572:
        /* <DEDUP_REMOVED lines=9> */
.L_x_5575:
[----:B------:R-:W-:-:S08]  /*09f0*/  NOP ;  /* 0x0000000000007918 */ /* 0x000fd00000000000 */
[----:B------:R-:W0:Y:S02]  /*0a00*/  USETMAXREG.TRY_ALLOC.CTAPOOL UP0, 0xf0 ;  /* 0x000000f0000079c8 */ /* 0x000e240008000600 */
[----:B0-----:R-:W-:-:S13]  /*0a10*/  PLOP3.LUT P0, PT, PT, PT, UP0, 0x80, 0x0 ;  /* 0x000000000000781c */ /* 0x001fda0003f0f008 */
[----:B------:R-:W-:Y:S05]  /*0a20*/  @!P0 BRA `(.L_x_5575) ;  /* 0xfffffffc00f08947 */ /* 0x000fea000383ffff */
[----:B------:R-:W3:Y:S01]  /*0a30*/  LDL.LU R0, [R1+0x8] ;  /* 0x0000080001007983 */ /* 0x000ee20000300800 */
[----:B--2---:R-:W0:Y:S01]  /*0a40*/  S2R R2, SR_TID.X ;  /* 0x0000000000027919 */ /* 0x004e220000002100 */
[----:B------:R-:W1:Y:S01]  /*0a50*/  S2UR UR5, SR_CgaCtaId ;  /* 0x00000000000579c3 */ /* 0x000e620000008800 */
[----:B------:R-:W-:Y:S01]  /*0a60*/  UMOV UR4, 0x400 ;  /* 0x0000040000047882 */ /* 0x000fe20000000000 */
[----:B0-----:R-:W-:-:S06]  /*0a70*/  SHF.R.U32.HI R2, RZ, 0x7, R2 ;  /* 0x00000007ff027819 */ /* 0x001fcc0000011602 */
[----:B------:R-:W-:Y:S06]  /*0a80*/  BAR.ARV 0x8, 0x180 ;  /* 0x0206000000007b1d */ /* 0x000fec0000002000 */
[----:B------:R-:W-:-:S13]  /*0a90*/  ISETP.NE.AND P0, PT, R2, 0x1, PT ;  /* 0x000000010200780c */ /* 0x000fda0003f05270 */
[----:B------:R-:W-:Y:S08]  /*0aa0*/  @!P0 BAR.ARV 0x9, 0x100 ;  /* 0x0244000000008b1d */ /* 0x000ff00000002000 */
[----:B------:R-:W-:Y:S01]  /*0ab0*/  BAR.SYNC.DEFER_BLOCKING 0x5, 0x180 ;  /* 0x0146000000007b1d */ /* 0x000fe20000010000 */
[----:B-1----:R-:W-:-:S06]  /*0ac0*/  ULEA UR4, UR5, UR4, 0x18 ;  /* 0x0000000405047291 */ /* 0x002fcc000f8ec03f */
[----:B------:R-:W-:Y:S01]  /*0ad0*/  IMAD.U32 R19, RZ, RZ, UR4 ;  /* 0x00000004ff137e24 */ /* 0x000fe2000f8e00ff */
[----:B------:R-:W-:-:S04]  /*0ae0*/  ULDC UR4, c[0x0][0xd3c] ;  /* 0x00034f0000047ab9 */ /* 0x000fc80000000800 */
[----:B------:R-:W0:Y:S01]  /*0af0*/  LDS.128 R88, [R19+0x324d0] ;  /* 0x0324d00013587984 */ /* 0x000e220000000c00 */
[----:B------:R-:W-:Y:S06]  /*0b00*/  BAR.ARV 0x4, 0x180 ;  /* 0x0106000000007b1d */ /* 0x000fec0000002000 */
[----:B---3--:R-:W-:-:S04]  /*0b10*/  LOP3.LUT R0, R0, 0xffffffef, RZ, 0xc0, !PT ;  /* 0xffffffef00007812 */ /* 0x008fc800078ec0ff */
[----:B------:R-:W-:-:S05]  /*0b20*/  @P0 LOP3.LUT R0, R0, 0x10, RZ, 0xfc, !PT ;  /* 0x0000001000000812 */ /* 0x000fca00078efcff */
[----:B------:R1:W-:Y:S01]  /*0b30*/  STL [R1+0x8], R0 ;  /* 0x0000080001007387 */ /* 0x0003e20000100800 */
[----:B0-----:R-:W-:-:S13]  /*0b40*/  ISETP.GE.AND P0, PT, R91, UR4, PT ;  /* 0x000000045b007c0c */ /* 0x001fda000bf06270 */
[----:B-1----:R-:W-:Y:S05]  /*0b50*/  @P0 BRA `(.L_x_5576) ;  /* 0x000001d000a00947 */ /* 0x002fea0003800000 */
[----:B------:R-:W2:Y:S01]  /*0b60*/  LDL.LU R12, [R1+0x84] ;  /* 0x00008400010c7983 */ /* 0x000ea20000300800 */
        /* <DEDUP_REMOVED lines=9> */
[----:B------:R-:W-:-:S04]  /*0c00*/  SHF.R.S32.HI R3, RZ, 0x1f, R8 ;  /* 0x0000001fff037819 */ /* 0x000fc80000011408 */
[----:B------:R-:W-:Y:S02]  /*0c10*/  LEA.HI R5, R3, R4, RZ, 0x3 ;  /* 0x0000000403057211 */ /* 0x000fe400078f18ff */
[----:B------:R-:W-:Y:S02]  /*0c20*/  LEA.HI R3, R0, R13, RZ, 0x4 ;  /* 0x0000000d00037211 */ /* 0x000fe400078f20ff */
[----:B------:R-:W-:Y:S02]  /*0c30*/  LOP3.LUT R9, R5, 0xfffffff8, RZ, 0xc0, !PT ;  /* 0xfffffff805097812 */ /* 0x000fe400078ec0ff */
[----:B------:R-:W-:-:S03]  /*0c40*/  SHF.R.S32.HI R6, RZ, 0x4, R3 ;  /* 0x00000004ff067819 */ /* 0x000fc60000011403 */
[----:B------:R-:W-:Y:S01]  /*0c50*/  IMAD.IADD R10, R4, 0x1, -R9 ;  /* 0x00000001040a7824 */ /* 0x000fe200078e0a09 */
[C---:B------:R-:W-:Y:S02]  /*0c60*/  LOP3.LUT R4, R3.reuse, 0x3fffff0, RZ, 0xc0, !PT ;  /* 0x03fffff003047812 */ /* 0x040fe400078ec0ff */
[----:B------:R-:W-:Y:S02]  /*0c70*/  LEA.HI R5, R0, R13, RZ, 0x5 ;  /* 0x0000000d00057211 */ /* 0x000fe400078f28ff */
[----:B------:R-:W-:Y:S01]  /*0c80*/  LEA.HI R3, R3, R6, RZ, 0x1 ;  /* 0x0000000603037211 */ /* 0x000fe200078f08ff */
[----:B------:R-:W-:Y:S01]  /*0c90*/  IMAD.IADD R4, R13, 0x1, -R4 ;  /* 0x000000010d047824 */ /* 0x000fe200078e0a04 */
[----:B------:R-:W-:Y:S02]  /*0ca0*/  SHF.R.S32.HI R15, RZ, 0x5, R5 ;  /* 0x00000005ff0f7819 */ /* 0x000fe40000011405 */
[----:B------:R-:W-:-:S03]  /*0cb0*/  LOP3.LUT R3, R3, 0x1ffffffe, RZ, 0xc0, !PT ;  /* 0x1ffffffe03037812 */ /* 0x000fc600078ec0ff */
[----:B------:R-:W-:Y:S02]  /*0cc0*/  IMAD R4, R15, 0x10, R4 ;  /* 0x000000100f047824 */ /* 0x000fe400078e0204 */
[----:B------:R-:W-:Y:S01]  /*0cd0*/  IMAD.IADD R3, R6, 0x1, -R3 ;  /* 0x0000000106037824 */ /* 0x000fe200078e0a03 */
[----:B------:R-:W-:-:S03]  /*0ce0*/  SHF.R.S32.HI R14, RZ, 0x7, R2 ;  /* 0x00000007ff0e7819 */ /* 0x000fc60000011402 */
[----:B------:R-:W-:Y:S01]  /*0cf0*/  IMAD R6, R4, 0x8, R3 ;  /* 0x0000000804067824 */ /* 0x000fe200078e0203 */
[----:B------:R-:W-:Y:S02]  /*0d00*/  LEA.HI R4, R0, R13, RZ, 0x2 ;  /* 0x0000000d00047211 */ /* 0x000fe400078f10ff */
[----:B------:R-:W-:Y:S02]  /*0d10*/  LEA.HI R7, R7, R11, RZ, 0x5 ;  /* 0x0000000b07077211 */ /* 0x000fe400078f28ff */
[----:B------:R-:W-:Y:S02]  /*0d20*/  LEA.HI R2, R2, R14, RZ, 0x1 ;  /* 0x0000000e02027211 */ /* 0x000fe400078f08ff */
[----:B------:R-:W-:Y:S02]  /*0d30*/  LEA.HI R3, R0, R13, RZ, 0x3 ;  /* 0x0000000d00037211 */ /* 0x000fe400078f18ff */
[--C-:B------:R-:W-:Y:S02]  /*0d40*/  SHF.R.S32.HI R22, RZ, 0x2, R4.reuse ;  /* 0x00000002ff167819 */ /* 0x100fe40000011404 */
[----:B------:R-:W-:-:S02]  /*0d50*/  SHF.R.S32.HI R5, RZ, 0x1f, R4 ;  /* 0x0000001fff057819 */ /* 0x000fc40000011404 */
[----:B------:R-:W-:Y:S02]  /*0d60*/  SHF.R.S32.HI R7, RZ, 0x5, R7 ;  /* 0x00000005ff077819 */ /* 0x000fe40000011407 */
[----:B------:R-:W-:Y:S02]  /*0d70*/  LOP3.LUT R2, R2, 0x3fffffe, RZ, 0xc0, !PT ;  /* 0x03fffffe02027812 */ /* 0x000fe400078ec0ff */
[----:B------:R-:W-:Y:S02]  /*0d80*/  LOP3.LUT R0, R3, 0xfffffff8, RZ, 0xc0, !PT ;  /* 0xfffffff803007812 */ /* 0x000fe400078ec0ff */
[----:B------:R-:W-:Y:S01]  /*0d90*/  LEA.HI R5, R5, R22, RZ, 0x3 ;  /* 0x0000001605057211 */ /* 0x000fe200078f18ff */
[----:B------:R-:W-:Y:S01]  /*0da0*/  IMAD R7, R7, 0x10, R10 ;  /* 0x0000001007077824 */ /* 0x000fe200078e020a */
[----:B------:R-:W-:Y:S01]  /*0db0*/  LOP3.LUT R4, R4, 0xfffffffc, RZ, 0xc0, !PT ;  /* 0xfffffffc04047812 */ /* 0x000fe200078ec0ff */
[----:B------:R-:W-:Y:S01]  /*0dc0*/  IMAD.IADD R2, R14, 0x1, -R2 ;  /* 0x000000010e027824 */ /* 0x000fe200078e0a02 */
[----:B------:R-:W-:Y:S01]  /*0dd0*/  LOP3.LUT R5, R5, 0xfffffff8, RZ, 0xc0, !PT ;  /* 0xfffffff805057812 */ /* 0x000fe200078ec0ff */
[----:B------:R-:W-:-:S02]  /*0de0*/  VIADD R10, R22, 0x40 ;  /* 0x00000040160a7836 */ /* 0x000fc40000000000 */
[----:B------:R-:W-:Y:S02]  /*0df0*/  IMAD R7, R2, 0x40, R7 ;  /* 0x0000004002077824 */ /* 0x000fe400078e0207 */
[----:B------:R-:W-:Y:S01]  /*0e00*/  IMAD.IADD R9, R13, 0x1, -R4 ;  /* 0x000000010d097824 */ /* 0x000fe200078e0a04 */
[----:B------:R-:W-:Y:S01]  /*0e10*/  SHF.R.S32.HI R4, RZ, 0x1f, R10 ;  /* 0x0000001fff047819 */ /* 0x000fe2000001140a */
[----:B------:R-:W-:Y:S01]  /*0e20*/  IMAD.IADD R5, R22, 0x1, -R5 ;  /* 0x0000000116057824 */ /* 0x000fe200078e0a05 */
[----:B------:R-:W-:Y:S01]  /*0e30*/  STL [R1+0x88], R7 ;  /* 0x0000880701007387 */ /* 0x000fe20000100800 */
[----:B------:R-:W-:Y:S01]  /*0e40*/  IMAD.SHL.U32 R200, R9, 0x4, RZ ;  /* 0x0000000409c87824 */ /* 0x000fe200078e00ff */
[----:B------:R-:W-:Y:S02]  /*0e50*/  LEA.HI R4, R4, R10, RZ, 0x3 ;  /* 0x0000000a04047211 */ /* 0x000fe400078f18ff */
[----:B------:R-:W-:Y:S01]  /*0e60*/  STL [R1+0x6c], RZ ;  /* 0x00006cff01007387 */ /* 0x000fe20000100800 */
[----:B------:R-:W-:Y:S01]  /*0e70*/  SHF.R.S32.HI R3, RZ, 0x3, R3 ;  /* 0x00000003ff037819 */ /* 0x000fe20000011403 */
[----:B------:R-:W-:-:S02]  /*0e80*/  IMAD.SHL.U32 R3, R10, 0x40, RZ ;  /* 0x000000400a037824 */ /* 0x000fc400078e00ff */
[----:B------:R-:W-:Y:S02]  /*0e90*/  VIADD R203, R200, 0x10 ;  /* 0x00000010c8cb7836 */ /* 0x000fe40000000000 */
[----:B------:R-:W-:Y:S01]  /*0ea0*/  IMAD.SHL.U32 R4, R4, 0x40, RZ ;  /* 0x0000004004047824 */ /* 0x000fe200078e00ff */
[----:B------:R-:W-:Y:S01]  /*0eb0*/  LOP3.LUT R3, R3, 0x1c0, RZ, 0xc0, !PT ;  /* 0x000001c003037812 */ /* 0x000fe200078ec0ff */
[----:B------:R-:W-:-:S03]  /*0ec0*/  IMAD.SHL.U32 R16, R9, 0x8, RZ ;  /* 0x0000000809107824 */ /* 0x000fc600078e00ff */
[----:B------:R-:W-:Y:S02]  /*0ed0*/  LOP3.LUT R4, R4, 0xfffffe00, RZ, 0xc0, !PT ;  /* 0xfffffe0004047812 */ /* 0x000fe400078ec0ff */
[----:B------:R-:W-:-:S05]  /*0ee0*/  LOP3.LUT R8, R8, 0x7ffffffc, RZ, 0xc0, !PT ;  /* 0x7ffffffc08087812 */ /* 0x000fca00078ec0ff */
[----:B------:R-:W-:Y:S01]  /*0ef0*/  IMAD.IADD R8, R11, 0x1, -R8 ;  /* 0x000000010b087824 */ /* 0x000fe200078e0a08 */
[----:B------:R-:W-:Y:S01]  /*0f00*/  SHF.R.S32.HI R17, RZ, 0x1f, R16 ;  /* 0x0000001fff117819 */ /* 0x000fe20000011410 */
[----:B------:R-:W-:Y:S02]  /*0f10*/  IMAD.MOV.U32 R18, RZ, RZ, RZ ;  /* 0x000000ffff127224 */ /* 0x000fe400078e00ff */
[----:B------:R-:W-:Y:S02]  /*0f20*/  IMAD.MOV.U32 R202, RZ, RZ, RZ ;  /* 0x000000ffffca7224 */ /* 0x000fe400078e00ff */
[----:B------:R-:W-:Y:S02]  /*0f30*/  IMAD.MOV.U32 R23, RZ, RZ, RZ ;  /* 0x000000ffff177224 */ /* 0x000fe400078e00ff */
[----:B------:R-:W-:Y:S01]  /*0f40*/  IMAD.MOV.U32 R2, RZ, RZ, RZ ;  /* 0x000000ffff027224 */ /* 0x000fe200078e00ff */
[----:B--2---:R-:W-:Y:S01]  /*0f50*/  LOP3.LUT R216, R12, 0x1, RZ, 0xfc, !PT ;  /* 0x000000010cd87812 */ /* 0x004fe200078efcff */
[----:B------:R-:W-:-:S04]  /*0f60*/  IMAD.IADD R12, R13, 0x1, -R0 ;  /* 0x000000010d0c7824 */ /* 0x000fc800078e0a00 */
[----:B------:R-:W-:Y:S01]  /*0f70*/  IMAD.SHL.U32 R13, R12, 0x8, RZ ;  /* 0x000000080c0d7824 */ /* 0x000fe200078e00ff */
[----:B------:R-:W-:Y:S02]  /*0f80*/  SHF.R.S32.HI R0, RZ, 0x1f, R22 ;  /* 0x0000001fff007819 */ /* 0x000fe40000011416 */
[----:B------:R-:W-:Y:S02]  /*0f90*/  LEA.HI R0, R9, R9, RZ, 0x1 ;  /* 0x0000000909007211 */ /* 0x000fe400078f08ff */
[----:B------:R-:W-:Y:S04]  /*0fa0*/  STL [R1+0xc], R13 ;  /* 0x00000c0d01007387 */ /* 0x000fe80000100800 */
[----:B------:R0:W-:Y:S01]  /*0fb0*/  STL [R1+0x74], R5 ;  /* 0x0000740501007387 */ /* 0x0001e20000100800 */
[----:B------:R-:W-:Y:S01]  /*0fc0*/  LOP3.LUT R0, R0, 0x1ffffffe, RZ, 0xc0, !PT ;  /* 0x1ffffffe00007812 */ /* 0x000fe200078ec0ff */
[----:B------:R-:W-:-:S02]  /*0fd0*/  VIADD R12, R13, 0x40 ;  /* 0x000000400d0c7836 */ /* 0x000fc40000000000 */
[----:B------:R-:W-:Y:S01]  /*0fe0*/  VIADD R10, R13, 0x80 ;  /* 0x000000800d0a7836 */ /* 0x000fe20000000000 */
[----:B0-----:R-:W-:Y:S01]  /*0ff0*/  SHF.R.S32.HI R5, RZ, 0x1f, R13 ;  /* 0x0000001fff057819 */ /* 0x001fe2000001140d */
[----:B------:R-:W-:-:S04]  /*1000*/  IMAD.IADD R0, R9, 0x1, -R0 ;  /* 0x0000000109007824 */ /* 0x000fc800078e0a00 */
[----:B------:R0:W-:Y:S01]  /*1010*/  STL [R1+0x9c], R5 ;  /* 0x00009c0501007387 */ /* 0x0001e20000100800 */
[----:B------:R-:W-:Y:S02]  /*1020*/  SHF.R.U32.HI R9, RZ, 0x3, R3 ;  /* 0x00000003ff097819 */ /* 0x000fe40000011603 */
[----:B------:R-:W-:Y:S01]  /*1030*/  LOP3.LUT R3, R3, 0x38, R16, 0xf8, !PT ;  /* 0x0000003803037812 */ /* 0x000fe200078ef810 */
[----:B------:R1:W-:Y:S01]  /*1040*/  STL [R1+0x4c], R12 ;  /* 0x00004c0c01007387 */ /* 0x0003e20000100800 */
[----:B0-----:R-:W-:Y:S01]  /*1050*/  VIADD R5, R13, 0xc0 ;  /* 0x000000c00d057836 */ /* 0x001fe20000000000 */
[----:B------:R-:W-:Y:S02]  /*1060*/  SHF.R.S32.HI R13, RZ, 0x1f, R203 ;  /* 0x0000001fff0d7819 */ /* 0x000fe400000114cb */
[----:B------:R0:W-:Y:S01]  /*1070*/  STL [R1+0x48], R10 ;  /* 0x0000480a01007387 */ /* 0x0001e20000100800 */
[----:B-1----:R-:W-:-:S03]  /*1080*/  SHF.R.S32.HI R12, RZ, 0x1f, R12 ;  /* 0x0000001fff0c7819 */ /* 0x002fc6000001140c */
[----:B------:R-:W-:Y:S04]  /*1090*/  STL [R1+0x50], R5 ;  /* 0x0000500501007387 */ /* 0x000fe80000100800 */
[----:B------:R-:W-:Y:S01]  /*10a0*/  STL [R1+0x80], R13 ;  /* 0x0000800d01007387 */ /* 0x000fe20000100800 */
[----:B0-----:R-:W-:-:S03]  /*10b0*/  SHF.R.S32.HI R10, RZ, 0x1f, R10 ;  /* 0x0000001fff0a7819 */ /* 0x001fc6000001140a */
[----:B------:R0:W-:Y:S01]  /*10c0*/  STL [R1+0x3c], R4 ;  /* 0x00003c0401007387 */ /* 0x0001e20000100800 */
[----:B------:R-:W-:-:S03]  /*10d0*/  IMAD R0, R0, 0x8, R7 ;  /* 0x0000000800007824 */ /* 0x000fc600078e0207 */
[----:B------:R-:W-:Y:S01]  /*10e0*/  STL [R1+0x98], R12 ;  /* 0x0000980c01007387 */ /* 0x000fe20000100800 */
[----:B0-----:R-:W-:Y:S02]  /*10f0*/  LOP3.LUT R4, R4, R3, R9, 0xf6, !PT ;  /* 0x0000000304047212 */ /* 0x001fe400078ef609 */
[----:B------:R-:W-:Y:S01]  /*1100*/  SHF.R.S32.HI R3, RZ, 0x1f, R5 ;  /* 0x0000001fff037819 */ /* 0x000fe20000011405 */
[----:B------:R-:W-:Y:S01]  /*1110*/  STL [R1+0x94], R10 ;  /* 0x0000940a01007387 */ /* 0x000fe20000100800 */
[----:B------:R-:W-:-:S03]  /*1120*/  IMAD.SHL.U32 R5, R6, 0x8, RZ ;  /* 0x0000000806057824 */ /* 0x000fc600078e00ff */
[----:B------:R0:W-:Y:S04]  /*1130*/  STL [R1+0x90], R3 ;  /* 0x0000900301007387 */ /* 0x0001e80000100800 */
[----:B------:R1:W-:Y:S01]  /*1140*/  STL [R1+0x44], R8 ;  /* 0x0000440801007387 */ /* 0x0003e20000100800 */
[----:B0-----:R-:W-:-:S03]  /*1150*/  IMAD R3, R4, 0x2, R19 ;  /* 0x0000000204037824 */ /* 0x001fc600078e0213 */
[----:B------:R1:W-:Y:S04]  /*1160*/  STL [R1+0x8c], R5 ;  /* 0x00008c0501007387 */ /* 0x0003e80000100800 */
[----:B------:R1:W-:Y:S04]  /*1170*/  STL [R1+0x40], R0 ;  /* 0x0000400001007387 */ /* 0x0003e80000100800 */
[----:B------:R1:W-:Y:S02]  /*1180*/  STL [R1+0x84], R3 ;  /* 0x0000840301007387 */ /* 0x0003e40000100800 */
.L_x_5725:
[----:B012---:R-:W0:Y:S02]  /*1190*/  LDC.64 R4, c[0x0][0xd88] ;  /* 0x00036200ff047b82 */ /* 0x007e240000000a00 */
[----:B0-----:R-:W-:-:S05]  /*11a0*/  IMAD.WIDE R4, R91, 0x4, R4 ;  /* 0x000000045b047825 */ /* 0x001fca00078e0204 */
[----:B------:R-:W2:Y:S01]  /*11b0*/  LDG.E R0, desc[UR40][R4.64] ;  /* 0x0000002804007981 */ /* 0x000ea2000c1e1900 */
[----:B------:R-:W-:Y:S05]  /*11c0*/  YIELD ;  /* 0x0000000000007946 */ /* 0x000fea0003800000 */
[----:B------:R-:W-:Y:S01]  /*11d0*/  ULDC.64 UR4, c[0x0][0xb20] ;  /* 0x0002c80000047ab9 */ /* 0x000fe20000000a00 */
[----:B------:R-:W-:Y:S01]  /*11e0*/  ULDC.64 UR8, c[0x0][0xb10] ;  /* 0x0002c40000087ab9 */ /* 0x000fe20000000a00 */
[----:B------:R-:W-:Y:S01]  /*11f0*/  ISETP.NE.U32.AND P1, PT, RZ, UR4, PT ;  /* 0x00000004ff007c0c */ /* 0x000fe2000bf25070 */
[----:B------:R-:W-:Y:S01]  /*1200*/  ULDC.64 UR6, c[0x0][0xb00] ;  /* 0x0002c00000067ab9 */ /* 0x000fe20000000a00 */
[----:B------:R-:W-:Y:S01]  /*1210*/  IMAD.MOV.U32 R33, RZ, RZ, RZ ;  /* 0x000000ffff217224 */ /* 0x000fe200078e00ff */
[----:B------:R-:W-:-:S02]  /*1220*/  ISETP.NE.U32.AND P0, PT, RZ, UR6, PT ;  /* 0x00000006ff007c0c */ /* 0x000fc4000bf05070 */
[----:B------:R-:W-:Y:S02]  /*1230*/  ISETP.NE.AND.EX P1, PT, RZ, UR5, PT, P1 ;  /* 0x00000005ff007c0c */ /* 0x000fe4000bf25310 */
[----:B------:R-:W-:Y:S02]  /*1240*/  ISETP.NE.AND.EX P0, PT, RZ, UR7, PT, P0 ;  /* 0x00000007ff007c0c */ /* 0x000fe4000bf05300 */
[----:B--2---:R-:W-:Y:S01]  /*1250*/  SHF.R.S32.HI R3, RZ, 0x1f, R0 ;  /* 0x0000001fff037819 */ /* 0x004fe20000011400 */
[----:B------:R-:W-:Y:S08]  /*1260*/  STL [R1+0x64], R0 ;  /* 0x0000640001007387 */ /* 0x000ff00000100800 */
[C---:B------:R-:W-:Y:S01]  /*1270*/  @P1 LEA R6, P2, R0.reuse, UR4, 0x2 ;  /* 0x0000000400061c11 */ /* 0x040fe2000f8410ff */
[C---:B------:R-:W-:Y:S01]  /*1280*/  IMAD.SHL.U32 R36, R0.reuse, 0x4, RZ ;  /* 0x0000000400247824 */ /* 0x040fe200078e00ff */
[C-C-:B------:R-:W-:Y:S01]  /*1290*/  SHF.L.U64.HI R35, R0.reuse, 0x2, R3.reuse ;  /* 0x0000000200237819 */ /* 0x140fe20000010203 */
[----:B------:R0:W-:Y:S01]  /*12a0*/  STL [R1+0x7c], R3 ;  /* 0x00007c0301007387 */ /* 0x0001e20000100800 */
[----:B------:R-:W-:-:S02]  /*12b0*/  @P1 LEA.HI.X R7, R0, UR5, R3, 0x2, P2 ;  /* 0x0000000500071c11 */ /* 0x000fc400090f1403 */
[----:B------:R-:W-:Y:S01]  /*12c0*/  ISETP.NE.U32.AND P2, PT, RZ, UR8, PT ;  /* 0x00000008ff007c0c */ /* 0x000fe2000bf45070 */
[----:B------:R-:W-:Y:S01]  /*12d0*/  ULDC UR4, c[0x0][0x288] ;  /* 0x0000a20000047ab9 */ /* 0x000fe20000000800 */
[C---:B------:R-:W-:Y:S01]  /*12e0*/  IADD3 R8, P3, R36.reuse, UR6, RZ ;  /* 0x0000000624087c10 */ /* 0x040fe2000ff7e0ff */
[----:B------:R1:W-:Y:S01]  /*12f0*/  STL [R1+0x5c], R36 ;  /* 0x00005c2401007387 */ /* 0x0003e20000100800 */
[----:B------:R-:W-:Y:S01]  /*1300*/  ISETP.NE.AND.EX P2, PT, RZ, UR9, PT, P2 ;  /* 0x00000009ff007c0c */ /* 0x000fe2000bf45320 */
[----:B0-----:R-:W-:Y:S01]  /*1310*/  IMAD.MOV.U32 R3, RZ, RZ, RZ ;  /* 0x000000ffff037224 */ /* 0x001fe200078e00ff */
[C---:B------:R-:W-:Y:S01]  /*1320*/  IADD3.X R9, R35.reuse, UR7, RZ, P3, !PT ;  /* 0x0000000723097c10 */ /* 0x040fe20009ffe4ff */
[----:B---3--:R-:W-:Y:S01]  /*1330*/  IMAD.U32 R10, RZ, RZ, UR4 ;  /* 0x00000004ff0a7e24 */ /* 0x008fe2000f8e00ff */
[----:B------:R-:W-:Y:S01]  /*1340*/  ULDC.64 UR4, c[0x0][0x418] ;  /* 0x0001060000047ab9 */ /* 0x000fe20000000a00 */
[----:B------:R1:W-:Y:S04]  /*1350*/  STL [R1+0x60], R35 ;  /* 0x0000602301007387 */ /* 0x0003e80000100800 */
[----:B------:R1:W5:Y:S04]  /*1360*/  @P1 LDG.E R3, desc[UR40][R6.64] ;  /* 0x0000002806031981 */ /* 0x000368000c1e1900 */
[----:B------:R-:W-:Y:S01]  /*1370*/  @P2 IADD3 R4, P1, R36, UR8, RZ ;  /* 0x0000000824042c10 */ /* 0x000fe2000ff3e0ff */
[----:B------:R1:W5:Y:S03]  /*1380*/  @P0 LDG.E R33, desc[UR40][R8.64] ;  /* 0x0000002808210981 */ /* 0x000366000c1e1900 */
[----:B------:R-:W-:-:S05]  /*1390*/  @P2 IADD3.X R5, R35, UR9, RZ, P1, !PT ;  /* 0x0000000923052c10 */ /* 0x000fca0008ffe4ff */
[----:B------:R-:W2:Y:S01]  /*13a0*/  @P2 LDG.E R10, desc[UR40][R4.64] ;  /* 0x00000028040a2981 */ /* 0x000ea2000c1e1900 */
[----:B------:R-:W-:Y:S01]  /*13b0*/  UISETP.NE.U32.AND UP0, UPT, UR4, URZ, UPT ;  /* 0x0000003f0400728c */ /* 0x000fe2000bf05070 */
[----:B------:R-:W-:Y:S02]  /*13c0*/  IMAD.MOV.U32 R31, RZ, RZ, R0 ;  /* 0x000000ffff1f7224 */ /* 0x000fe400078e0000 */
        /* <DEDUP_REMOVED lines=8> */
[----:B--2---:R1:W-:Y:S01]  /*1450*/  STL [R1+0x1c], R10 ;  /* 0x00001c0a01007387 */ /* 0x0043e20000100800 */
[----:B----4-:R-:W-:Y:S05]  /*1460*/  @P2 BRA `(.L_x_5577) ;  /* 0x0000000000282947 */ /* 0x010fea0003800000 */
[----:B------:R-:W-:Y:S02]  /*1470*/  ULDC.64 UR4, c[0x0][0xaf8] ;  /* 0x0002be0000047ab9 */ /* 0x000fe40000000a00 */
[----:B------:R-:W-:-:S04]  /*1480*/  ISETP.NE.U32.AND P1, PT, RZ, UR4, PT ;  /* 0x00000004ff007c0c */ /* 0x000fc8000bf25070 */
[----:B------:R-:W-:-:S13]  /*1490*/  ISETP.NE.AND.EX P1, PT, RZ, UR5, PT, P1 ;  /* 0x00000005ff007c0c */ /* 0x000fda000bf25310 */
[----:B------:R-:W-:Y:S05]  /*14a0*/  @!P1 BRA `(.L_x_5577) ;  /* 0x0000000000189947 */ /* 0x000fea0003800000 */
[----:B------:R-:W0:Y:S02]  /*14b0*/  LDC.64 R4, c[0x0][0xaf8] ;  /* 0x0002be00ff047b82 */ /* 0x000e240000000a00 */
[----:B0-----:R-:W-:-:S05]  /*14c0*/  IMAD.WIDE R4, R31, 0x4, R4 ;  /* 0x000000041f047825 */ /* 0x001fca00078e0204 */
[----:B------:R-:W2:Y:S04]  /*14d0*/  LDG.E R0, desc[UR40][R4.64] ;  /* 0x0000002804007981 */ /* 0x000ea8000c1e1900 */
[----:B-1----:R-:W2:Y:S02]  /*14e0*/  LDG.E R7, desc[UR40][R4.64+0x4] ;  /* 0x0000042804077981 */ /* 0x002ea4000c1e1900 */
[----:B--2---:R-:W-:-:S05]  /*14f0*/  IMAD.IADD R10, R7, 0x1, -R0 ;  /* 0x00000001070a7824 */ /* 0x004fca00078e0a00 */
[----:B------:R0:W-:Y:S02]  /*1500*/  STL [R1+0x1c], R10 ;  /* 0x00001c0a01007387 */ /* 0x0001e40000100800 */
.L_x_5577:
[----:B------:R-:W-:Y:S01]  /*1510*/  ULDC.64 UR4, c[0x0][0xb18] ;  /* 0x0002c60000047ab9 */ /* 0x000fe20000000a00 */
[----:B------:R2:W-:Y:S01]  /*1520*/  STL [R1+0x58], R90 ;  /* 0x0000585a01007387 */ /* 0x0005e20000100800 */
[----:B------:R-:W-:-:S04]  /*1530*/  ISETP.NE.U32.AND P1, PT, RZ, UR4, PT ;  /* 0x00000004ff007c0c */ /* 0x000fc8000bf25070 */
[----:B------:R-:W-:-:S13]  /*1540*/  ISETP.NE.AND.EX P1, PT, RZ, UR5, PT, P1 ;  /* 0x00000005ff007c0c */ /* 0x000fda000bf25310 */
[----:B--2---:R-:W-:Y:S05]  /*1550*/  @!P1 BRA `(.L_x_5578) ;  /* 0x0000000000109947 */ /* 0x004fea0003800000 */
[----:B------:R-:W-:-:S04]  /*1560*/  IADD3 R4, P0, R36, UR4, RZ ;  /* 0x0000000424047c10 */ /* 0x000fc8000ff1e0ff */
[----:B------:R-:W-:-:S05]  /*1570*/  IADD3.X R5, R35, UR5, RZ, P0, !PT ;  /* 0x0000000523057c10 */ /* 0x000fca00087fe4ff */
[----:B------:R2:W5:Y:S01]  /*1580*/  LDG.E R32, desc[UR40][R4.64] ;  /* 0x0000002804207981 */ /* 0x000562000c1e1900 */
[----:B------:R-:W-:Y:S05]  /*1590*/  BRA `(.L_x_5579) ;  /* 0x0000000000107947 */ /* 0x000fea0003800000 */
.L_x_5578:
[----:B------:R-:W-:Y:S05]  /*15a0*/  @!P0 BRA `(.L_x_5579) ;  /* 0x00000000000c8947 */ /* 0x000fea0003800000 */
[----:B------:R-:W2:Y:S04]  /*15b0*/  LDG.E R5, desc[UR40][R8.64] ;  /* 0x0000002808057981 */ /* 0x000ea8000c1e1900 */
[----:B------:R-:W2:Y:S02]  /*15c0*/  LDG.E R32, desc[UR40][R8.64+0x4] ;  /* 0x0000042808207981 */ /* 0x000ea4000c1e1900 */
[----:B--2---:R-:W-:-:S07]  /*15d0*/  IMAD.IADD R32, R32, 0x1, -R5 ;  /* 0x0000000120207824 */ /* 0x004fce00078e0a05 */
.L_x_5579:
[----:B------:R-:W-:Y:S01]  /*15e0*/  ULDC.64 UR4, c[0x0][0xb08] ;  /* 0x0002c20000047ab9 */ /* 0x000fe20000000a00 */
[----:B-1----:R-:W1:Y:S01]  /*15f0*/  LDC R8, c[0x0][0x448] ;  /* 0x00011200ff087b82 */ /* 0x002e620000000800 */
[----:B------:R-:W-:-:S04]  /*1600*/  ISETP.NE.U32.AND P0, PT, RZ, UR4, PT ;  /* 0x00000004ff007c0c */ /* 0x000fc8000bf05070 */
[----:B------:R-:W-:Y:S01]  /*1610*/  ISETP.NE.AND.EX P0, PT, RZ, UR5, PT, P0 ;  /* 0x00000005ff007c0c */ /* 0x000fe2000bf05300 */
[----:B------:R-:W-:-:S12]  /*1620*/  ULDC.64 UR4, c[0x0][0xb28] ;  /* 0x0002ca0000047ab9 */ /* 0x000fd80000000a00 */
[----:B--2---:R-:W2:Y:S02]  /*1630*/  @P0 LDC.64 R4, c[0x0][0xb08] ;  /* 0x0002c200ff040b82 */ /* 0x004ea40000000a00 */
[----:B--2---:R-:W-:-:S05]  /*1640*/  @P0 IMAD.WIDE R4, R31, 0x4, R4 ;  /* 0x000000041f040825 */ /* 0x004fca00078e0204 */
        /* <DEDUP_REMOVED lines=11> */
[----:B---3--:R-:W-:Y:S01]  /*1700*/  VIADD R4, R12, 0x7f ;  /* 0x0000007f0c047836 */ /* 0x008fe20000000000 */
[----:B------:R1:W-:Y:S07]  /*1710*/  STL [R1+0x28], R12 ;  /* 0x0000280c01007387 */ /* 0x0003ee0000100800 */
[----:B------:R-:W3:Y:S08]  /*1720*/  @P1 LDC R11, c[0x0][0x44c] ;  /* 0x00011300ff0b1b82 */ /* 0x000ef00000000800 */
[----:B------:R-:W0:Y:S01]  /*1730*/  @P1 LDC R5, c[0x0][0x450] ;  /* 0x00011400ff051b82 */ /* 0x000e220000000800 */
[----:B--2---:R-:W-:-:S02]  /*1740*/  @P0 IMAD.IADD R24, R9, 0x1, -R0 ;  /* 0x0000000109180824 */ /* 0x004fc400078e0a00 */
[----:B---3--:R-:W-:-:S04]  /*1750*/  @P1 IMAD.HI.U32 R0, R4, R11, RZ ;  /* 0x0000000b04001227 */ /* 0x008fc800078e00ff */
[----:B----4-:R-:W-:Y:S01]  /*1760*/  IMAD.IADD R6, R8, 0x1, R24 ;  /* 0x0000000108067824 */ /* 0x010fe200078e0218 */
[----:B0-----:R-:W-:-:S03]  /*1770*/  @P1 SHF.R.U32.HI R4, RZ, R5, R0 ;  /* 0x00000005ff041219 */ /* 0x001fc60000011600 */
[C---:B------:R-:W-:Y:S01]  /*1780*/  VIADD R0, R6.reuse, 0x5f ;  /* 0x0000005f06007836 */ /* 0x040fe20000000000 */
[----:B------:R-:W-:Y:S01]  /*1790*/  IADD3 R29, R6, 0x60, -R10 ;  /* 0x00000060061d7810 */ /* 0x000fe20007ffe80a */
[----:B------:R1:W-:Y:S02]  /*17a0*/  STL [R1+0x2c], R6 ;  /* 0x00002c0601007387 */ /* 0x0003e40000100800 */
        /* <DEDUP_REMOVED lines=22> */
[----:B-1----:R-:W-:Y:S05]  /*1910*/  @!P1 BRA `(.L_x_5580) ;  /* 0x0000004000f89947 */ /* 0x002fea0003800000 */
        /* <DEDUP_REMOVED lines=20> */
.L_x_5582:
[----:B------:R-:W-:Y:S05]  /*1a60*/  BSYNC B6 ;  /* 0x0000000000067941 */ /* 0x000fea0003800000 */
.L_x_5581:
        /* <DEDUP_REMOVED lines=20> */
.L_x_5584:
[----:B------:R-:W-:Y:S05]  /*1bb0*/  BSYNC B6 ;  /* 0x0000000000067941 */ /* 0x000fea0003800000 */
.L_x_5583:
[----:B------:R-:W-:Y:S01]  /*1bc0*/  ULDC.64 UR4, c[0x0][0xaf0] ;  /* 0x0002bc0000047ab9 */ /* 0x000fe20000000a00 */
[----:B------:R-:W0:Y:S01]  /*1bd0*/  S2R R44, SR_TID.X ;  /* 0x00000000002c7919 */ /* 0x000e220000002100 */
[----:B------:R-:W-:Y:S01]  /*1be0*/  ISETP.NE.U32.AND P0, PT, RZ, UR4, PT ;  /* 0x00000004ff007c0c */ /* 0x000fe2000bf05070 */
[----:B------:R-:W1:Y:S01]  /*1bf0*/  LDC.64 R8, c[0x0][0x300] ;  /* 0x0000c000ff087b82 */ /* 0x000e620000000a00 */
[----:B------:R-:W-:Y:S01]  /*1c00*/  IMAD.IADD R61, R33, 0x1, R32 ;  /* 0x00000001213d7824 */ /* 0x000fe200078e0220 */
[----:B------:R-:W-:Y:S01]  /*1c10*/  ULDC.64 UR6, c[0x0][0xb00] ;  /* 0x0002c00000067ab9 */ /* 0x000fe20000000a00 */
[----:B------:R-:W-:Y:S01]  /*1c20*/  ISETP.NE.AND.EX P0, PT, RZ, UR5, PT, P0 ;  /* 0x00000005ff007c0c */ /* 0x000fe2000bf05300 */
[----:B------:R-:W2:Y:S01]  /*1c30*/  LDL R45, [R1+0x74] ;  /* 0x00007400012d7983 */ /* 0x000ea20000100800 */
[----:B------:R-:W-:Y:S02]  /*1c40*/  SHF.R.S32.HI R11, RZ, 0x1f, R90 ;  /* 0x0000001fff0b7819 */ /* 0x000fe4000001145a */
[----:B------:R-:W-:Y:S01]  /*1c50*/  SHF.R.S32.HI R42, RZ, 0x1f, R22 ;  /* 0x0000001fff2a7819 */ /* 0x000fe20000011416 */
[----:B------:R-:W-:Y:S01]  /*1c60*/  VIADD R62, R16, 0x20 ;  /* 0x00000020103e7836 */ /* 0x000fe20000000000 */
[----:B------:R-:W3:Y:S07]  /*1c70*/  LDC.64 R14, c[0x0][0x408] ;  /* 0x00010200ff0e7b82 */ /* 0x000eee0000000a00 */
[----:B------:R-:W-:Y:S01]  /*1c80*/  @P0 IADD3 R4, P1, R36, UR4, RZ ;  /* 0x0000000424040c10 */ /* 0x000fe2000ff3e0ff */
[----:B------:R-:W-:Y:S01]  /*1c90*/  VIADD R63, R16, 0x40 ;  /* 0x00000040103f7836 */ /* 0x000fe20000000000 */
[----:B------:R-:W4:Y:S02]  /*1ca0*/  LDC.64 R58, c[0x0][0x3f8] ;  /* 0x0000fe00ff3a7b82 */ /* 0x000f240000000a00 */
[----:B------:R-:W-:Y:S01]  /*1cb0*/  @P0 IADD3.X R5, R35, UR5, RZ, P1, !PT ;  /* 0x0000000523050c10 */ /* 0x000fe20008ffe4ff */
[----:B------:R-:W-:-:S04]  /*1cc0*/  ULDC.64 UR4, c[0x0][0x308] ;  /* 0x0000c20000047ab9 */ /* 0x000fc80000000a00 */
[----:B------:R0:W3:Y:S01]  /*1cd0*/  @P0 LDG.E R31, desc[UR40][R4.64] ;  /* 0x00000028041f0981 */ /* 0x0000e2000c1e1900 */
[----:B------:R-:W-:Y:S01]  /*1ce0*/  SHF.R.S32.HI R43, RZ, 0x1f, R61 ;  /* 0x0000001fff2b7819 */ /* 0x000fe2000001143d */
[-C--:B-1----:R-:W-:Y:S01]  /*1cf0*/  IMAD.WIDE.U32 R6, R61, R8.reuse, RZ ;  /* 0x000000083d067225 */ /* 0x082fe200078e00ff */
[----:B------:R-:W1:Y:S03]  /*1d00*/  LDC R41, c[0x0][0x3f4] ;  /* 0x0000fd00ff297b82 */ /* 0x000e660000000800 */
[----:B------:R-:W-:Y:S01]  /*1d10*/  IMAD R0, R43, R8, RZ ;  /* 0x000000082b007224 */ /* 0x000fe200078e02ff */
[----:B------:R-:W-:Y:S02]  /*1d20*/  ISETP.NE.U32.AND P0, PT, RZ, UR6, PT ;  /* 0x00000006ff007c0c */ /* 0x000fe4000bf05070 */
[----:B0-----:R-:W-:Y:S01]  /*1d30*/  SHF.R.U32.HI R40, RZ, 0x7, R44 ;  /* 0x00000007ff287819 */ /* 0x001fe2000001162c */
[----:B------:R-:W-:Y:S01]  /*1d40*/  IMAD R3, R61, R9, R0 ;  /* 0x000000093d037224 */ /* 0x000fe200078e0200 */
[----:B------:R-:W-:-:S02]  /*1d50*/  ISETP.NE.AND.EX P0, PT, RZ, UR7, PT, P0 ;  /* 0x00000007ff007c0c */ /* 0x000fc4000bf05300 */
[----:B------:R-:W-:Y:S01]  /*1d60*/  ISETP.NE.AND P6, PT, R40, 0x1, PT ;  /* 0x000000012800780c */ /* 0x000fe20003fc5270 */
[----:B------:R-:W-:Y:S02]  /*1d70*/  IMAD.IADD R7, R7, 0x1, R3 ;  /* 0x0000000107077824 */ /* 0x000fe400078e0203 */
[----:B------:R-:W-:Y:S02]  /*1d80*/  IMAD R3, R11, UR4, RZ ;  /* 0x000000040b037c24 */ /* 0x000fe4000f8e02ff */
[----:B------:R-:W-:-:S04]  /*1d90*/  IMAD.WIDE.U32 R4, R90, UR4, R6 ;  /* 0x000000045a047c25 */ /* 0x000fc8000f8e0006 */
[----:B------:R-:W-:Y:S01]  /*1da0*/  IMAD R3, R90, UR5, R3 ;  /* 0x000000055a037c24 */ /* 0x000fe2000f8e0203 */
[----:B------:R-:W-:-:S03]  /*1db0*/  ULDC.64 UR4, c[0x0][0x310] ;  /* 0x0000c40000047ab9 */ /* 0x000fc60000000a00 */
[----:B------:R-:W-:Y:S02]  /*1dc0*/  IMAD.IADD R5, R5, 0x1, R3 ;  /* 0x0000000105057824 */ /* 0x000fe400078e0203 */
[-C--:B------:R-:W-:Y:S02]  /*1dd0*/  IMAD R10, R42, R8.reuse, RZ ;  /* 0x000000082a0a7224 */ /* 0x080fe400078e02ff */
[----:B------:R-:W-:-:S04]  /*1de0*/  IMAD.WIDE.U32 R6, R22, R8, R16 ;  /* 0x0000000816067225 */ /* 0x000fc800078e0010 */
[C---:B------:R-:W-:Y:S02]  /*1df0*/  VIADD R64, R16.reuse, 0x60 ;  /* 0x0000006010407836 */ /* 0x040fe40000000000 */
[C---:B------:R-:W-:Y:S02]  /*1e00*/  VIADD R12, R16.reuse, 0xc0 ;  /* 0x000000c0100c7836 */ /* 0x040fe40000000000 */
[C---:B------:R-:W-:Y:S02]  /*1e10*/  VIADD R65, R16.reuse, 0x80 ;  /* 0x0000008010417836 */ /* 0x040fe40000000000 */
[C---:B------:R-:W-:Y:S02]  /*1e20*/  VIADD R66, R16.reuse, 0xa0 ;  /* 0x000000a010427836 */ /* 0x040fe40000000000 */
[----:B------:R-:W-:Y:S01]  /*1e30*/  VIADD R32, R16, 0xe0 ;  /* 0x000000e010207836 */ /* 0x000fe20000000000 */
[----:B------:R-:W-:Y:S02]  /*1e40*/  SHF.R.S32.HI R201, RZ, 0x1f, R200 ;  /* 0x0000001fffc97819 */ /* 0x000fe400000114c8 */
[----:B---3--:R-:W-:-:S04]  /*1e50*/  SHF.R.S32.HI R0, RZ, 0x1f, R31 ;  /* 0x0000001fff007819 */ /* 0x008fc8000001141f */
[----:B------:R-:W-:Y:S02]  /*1e60*/  SEL R20, R0, RZ, !P0 ;  /* 0x000000ff00147207 */ /* 0x000fe40004000000 */
[----:B------:R-:W-:-:S03]  /*1e70*/  SEL R21, R31, RZ, !P0 ;  /* 0x000000ff1f157207 */ /* 0x000fc60004000000 */
[----:B------:R-:W-:Y:S02]  /*1e80*/  IMAD R0, R20, UR4, RZ ;  /* 0x0000000414007c24 */ /* 0x000fe4000f8e02ff */
[----:B------:R-:W-:-:S04]  /*1e90*/  IMAD.WIDE.U32 R4, R21, UR4, R4 ;  /* 0x0000000415047c25 */ /* 0x000fc8000f8e0004 */
[----:B------:R-:W-:Y:S01]  /*1ea0*/  IMAD R3, R21, UR5, R0 ;  /* 0x0000000515037c24 */ /* 0x000fe2000f8e0200 */
[----:B------:R-:W-:Y:S05]  /*1eb0*/  @!P6 WARPSYNC.ALL ;  /* 0x000000000000e948 */ /* 0x000fea0003800000 */
[----:B------:R-:W-:Y:S01]  /*1ec0*/  ULDC UR4, c[0x0][0x320] ;  /* 0x0000c80000047ab9 */ /* 0x000fe20000000800 */
[----:B------:R-:W-:Y:S01]  /*1ed0*/  IMAD R0, R22, R9, R10 ;  /* 0x0000000916007224 */ /* 0x000fe200078e020a */
[----:B------:R-:W-:Y:S01]  /*1ee0*/  ISETP.GE.AND P1, PT, R62, UR4, PT ;  /* 0x000000043e007c0c */ /* 0x000fe2000bf26270 */
[----:B------:R-:W-:Y:S01]  /*1ef0*/  IMAD.IADD R3, R5, 0x1, R3 ;  /* 0x0000000105037824 */ /* 0x000fe200078e0203 */
[----:B------:R-:W-:Y:S01]  /*1f00*/  IADD3 R31, P0, R4, R6, RZ ;  /* 0x00000006041f7210 */ /* 0x000fe20007f1e0ff */
[----:B------:R-:W-:Y:S01]  /*1f10*/  ULDC.64 UR6, c[0x0][0x330] ;  /* 0x0000cc0000067ab9 */ /* 0x000fe20000000a00 */
[----:B------:R-:W-:-:S02]  /*1f20*/  SEL R6, RZ, 0xffffffff, P1 ;  /* 0xffffffffff067807 */ /* 0x000fc40000800000 */
[----:B------:R-:W-:Y:S02]  /*1f30*/  IADD3.X R0, R3, R7, R0, P0, !PT ;  /* 0x0000000703007210 */ /* 0x000fe400007fe400 */
[----:B------:R-:W-:Y:S01]  /*1f40*/  ISETP.GE.AND P0, PT, R16, UR4, PT ;  /* 0x0000000410007c0c */ /* 0x000fe2000bf06270 */
[----:B------:R-:W-:Y:S02]  /*1f50*/  IMAD R7, R11, UR6, RZ ;  /* 0x000000060b077c24 */ /* 0x000fe4000f8e02ff */
[----:B------:R-:W-:Y:S01]  /*1f60*/  IMAD.SHL.U32 R11, R6, 0x2, RZ ;  /* 0x00000002060b7824 */ /* 0x000fe200078e00ff */
[----:B------:R-:W-:Y:S02]  /*1f70*/  SEL R10, RZ, 0x1, P0 ;  /* 0x00000001ff0a7807 */ /* 0x000fe40000000000 */
[----:B------:R-:W-:Y:S02]  /*1f80*/  ISETP.GE.AND P0, PT, R63, UR4, PT ;  /* 0x000000043f007c0c */ /* 0x000fe4000bf06270 */
[----:B------:R-:W-:-:S02]  /*1f90*/  ISETP.GE.AND P1, PT, R64, UR4, PT ;  /* 0x0000000440007c0c */ /* 0x000fc4000bf26270 */
[----:B------:R-:W-:Y:S02]  /*1fa0*/  ISETP.GE.AND P2, PT, R12, UR4, PT ;  /* 0x000000040c007c0c */ /* 0x000fe4000bf46270 */
[----:B------:R-:W-:Y:S02]  /*1fb0*/  LOP3.LUT R10, R11, 0x2, R10, 0xe2, !PT ;  /* 0x000000020b0a7812 */ /* 0x000fe400078ee20a */
[----:B------:R-:W-:Y:S02]  /*1fc0*/  SEL R11, RZ, 0x4, P0 ;  /* 0x00000004ff0b7807 */ /* 0x000fe40000000000 */
[----:B------:R-:W-:Y:S02]  /*1fd0*/  SEL R12, RZ, 0x8, P1 ;  /* 0x00000008ff0c7807 */ /* 0x000fe40000800000 */
[----:B------:R-:W-:Y:S02]  /*1fe0*/  ISETP.GE.AND P0, PT, R65, UR4, PT ;  /* 0x0000000441007c0c */ /* 0x000fe4000bf06270 */
[----:B------:R-:W-:-:S02]  /*1ff0*/  ISETP.GE.AND P1, PT, R66, UR4, PT ;  /* 0x0000000442007c0c */ /* 0x000fc4000bf26270 */
[----:B------:R-:W-:Y:S02]  /*2000*/  LOP3.LUT R10, R12, R10, R11, 0xfe, !PT ;  /* 0x0000000a0c0a7212 */ /* 0x000fe400078efe0b */
[----:B------:R-:W-:Y:S02]  /*2010*/  SEL R11, RZ, 0x10, P0 ;  /* 0x00000010ff0b7807 */ /* 0x000fe40000000000 */
[----:B------:R-:W-:Y:S01]  /*2020*/  SEL R12, RZ, 0x20, P1 ;  /* 0x00000020ff0c7807 */ /* 0x000fe20000800000 */
[----:B------:R-:W-:Y:S01]  /*2030*/  IMAD R13, R90, UR7, R7 ;  /* 0x000000075a0d7c24 */ /* 0x000fe2000f8e0207 */
[----:B------:R-:W-:Y:S02]  /*2040*/  ISETP.GE.AND P3, PT, R32, UR4, PT ;  /* 0x0000000420007c0c */ /* 0x000fe4000bf66270 */
[----:B------:R-:W-:Y:S01]  /*2050*/  LOP3.LUT R11, R12, R10, R11, 0xfe, !PT ;  /* 0x0000000a0c0b7212 */ /* 0x000fe200078efe0b */
[----:B------:R-:W-:Y:S01]  /*2060*/  IMAD.WIDE.U32 R6, R90, UR6, R16 ;  /* 0x000000065a067c25 */ /* 0x000fe2000f8e0010 */
[----:B------:R-:W-:Y:S01]  /*2070*/  SEL R10, RZ, 0x40, P2 ;  /* 0x00000040ff0a7807 */ /* 0x000fe20001000000 */
[----:B------:R-:W-:-:S02]  /*2080*/  ULDC.64 UR4, c[0x0][0x338] ;  /* 0x0000ce0000047ab9 */ /* 0x000fc40000000a00 */
[----:B------:R-:W-:Y:S01]  /*2090*/  IMAD R12, R20, UR4, RZ ;  /* 0x00000004140c7c24 */ /* 0x000fe2000f8e02ff */
[----:B------:R-:W-:Y:S01]  /*20a0*/  LOP3.LUT R95, R11, R10, RZ, 0xfc, !PT ;  /* 0x0000000a0b5f7212 */ /* 0x000fe200078efcff */
[----:B------:R-:W-:Y:S02]  /*20b0*/  IMAD.IADD R7, R7, 0x1, R13 ;  /* 0x0000000107077824 */ /* 0x000fe400078e020d */
[C---:B------:R-:W-:Y:S02]  /*20c0*/  IMAD R10, R42.reuse, R14, RZ ;  /* 0x0000000e2a0a7224 */ /* 0x040fe400078e02ff */
[----:B----4-:R-:W-:Y:S02]  /*20d0*/  IMAD R32, R42, R58, RZ ;  /* 0x0000003a2a207224 */ /* 0x010fe400078e02ff */
[C---:B------:R-:W-:Y:S02]  /*20e0*/  IMAD R93, R21.reuse, UR5, R12 ;  /* 0x00000005155d7c24 */ /* 0x040fe4000f8e020c */
[----:B------:R-:W-:Y:S01]  /*20f0*/  IMAD.WIDE.U32 R6, R21, UR4, R6 ;  /* 0x0000000415067c25 */ /* 0x000fe2000f8e0006 */
[----:B-1----:R-:W-:Y:S01]  /*2100*/  ISETP.GE.AND P0, PT, R16, R41, PT ;  /* 0x000000291000720c */ /* 0x002fe20003f06270 */
[----:B------:R-:W-:-:S02]  /*2110*/  ULDC UR4, c[0x0][0x2f4] ;  /* 0x0000bd0000047ab9 */ /* 0x000fc40000000800 */
[C---:B------:R-:W-:Y:S02]  /*2120*/  IMAD R35, R22.reuse, R15, R10 ;  /* 0x0000000f16237224 */ /* 0x040fe400078e020a */
[----:B------:R-:W-:-:S04]  /*2130*/  IMAD.WIDE.U32 R12, R22, R14, R200 ;  /* 0x0000000e160c7225 */ /* 0x000fc800078e00c8 */
[----:B------:R-:W-:-:S04]  /*2140*/  IMAD.WIDE.U32 R20, R22, R14, R16 ;  /* 0x0000000e16147225 */ /* 0x000fc800078e0010 */
        /* <DEDUP_REMOVED lines=9> */
[----:B------:R-:W-:Y:S02]  /*21e0*/  IMAD R38, R11, R58, RZ ;  /* 0x0000003a0b267224 */ /* 0x000fe400078e02ff */
[C---:B------:R-:W-:Y:S02]  /*21f0*/  IMAD R85, R30.reuse, R15, R10 ;  /* 0x0000000f1e557224 */ /* 0x040fe400078e020a */
[----:B------:R-:W-:-:S04]  /*2200*/  IMAD.WIDE.U32 R10, R30, R14, R12 ;  /* 0x0000000e1e0a7225 */ /* 0x000fc800078e000c */
[----:B------:R-:W-:Y:S02]  /*2210*/  IMAD.WIDE.U32 R12, R30, R14, R34 ;  /* 0x0000000e1e0c7225 */ /* 0x000fe400078e0022 */
[----:B------:R-:W3:Y:S01]  /*2220*/  LDL R34, [R1+0x3c] ;  /* 0x00003c0001227983 */ /* 0x000ee20000100800 */
[----:B------:R-:W-:Y:S02]  /*2230*/  IADD3 R60, P2, R22, R61, RZ ;  /* 0x0000003d163c7210 */ /* 0x000fe40007f5e0ff */
[----:B------:R-:W-:-:S03]  /*2240*/  SEL R37, R41, RZ, P0 ;  /* 0x000000ff29257207 */ /* 0x000fc60000000000 */
[----:B------:R-:W-:Y:S02]  /*2250*/  IMAD.X R61, R42, 0x1, R43, P2 ;  /* 0x000000012a3d7824 */ /* 0x000fe400010e062b */
[----:B------:R-:W-:Y:S02]  /*2260*/  IMAD.IADD R37, R16, 0x1, R37 ;  /* 0x0000000110257824 */ /* 0x000fe400078e0225 */
[C---:B------:R-:W-:Y:S02]  /*2270*/  VIADD R42, R22.reuse, 0x40 ;  /* 0x00000040162a7836 */ /* 0x040fe40000000000 */
[----:B------:R-:W-:Y:S01]  /*2280*/  IMAD.WIDE.U32 R32, R22, R58, R16 ;  /* 0x0000003a16207225 */ /* 0x000fe200078e0010 */
[----:B------:R-:W-:-:S03]  /*2290*/  SHF.R.S32.HI R36, RZ, 0x1f, R37 ;  /* 0x0000001fff247819 */ /* 0x000fc60000011425 */
[----:B------:R-:W-:Y:S01]  /*22a0*/  IMAD.SHL.U32 R42, R42, 0x40, RZ ;  /* 0x000000402a2a7824 */ /* 0x000fe200078e00ff */
[----:B------:R-:W-:Y:S01]  /*22b0*/  LEA.HI R36, R36, R37, RZ, 0x3 ;  /* 0x0000002524247211 */ /* 0x000fe200078f18ff */
[----:B------:R-:W-:Y:S02]  /*22c0*/  IMAD.IADD R33, R39, 0x1, R33 ;  /* 0x0000000127217824 */ /* 0x000fe400078e0221 */
[----:B--2---:R-:W-:Y:S01]  /*22d0*/  IMAD.SHL.U32 R71, R45, 0x40, RZ ;  /* 0x000000402d477824 */ /* 0x004fe200078e00ff */
[----:B------:R-:W-:Y:S01]  /*22e0*/  LOP3.LUT R42, R42, 0x1c0, RZ, 0xc0, !PT ;  /* 0x000001c02a2a7812 */ /* 0x000fe200078ec0ff */
[----:B------:R-:W-:Y:S02]  /*22f0*/  VIADD R44, R44, 0xffffff80 ;  /* 0xffffff802c2c7836 */ /* 0x000fe40000000000 */
[----:B------:R-:W-:Y:S01]  /*2300*/  IMAD.WIDE.U32 R56, R30, R58, R32 ;  /* 0x0000003a1e387225 */ /* 0x000fe200078e0020 */
[----:B------:R-:W-:Y:S02]  /*2310*/  LOP3.LUT R71, R71, 0x1c0, RZ, 0xc0, !PT ;  /* 0x000001c047477812 */ /* 0x000fe400078ec0ff */
[----:B------:R-:W-:Y:S01]  /*2320*/  LOP3.LUT R32, R42, 0x38, R36, 0xf8, !PT ;  /* 0x000000382a207812 */ /* 0x000fe200078ef824 */
[----:B------:R-:W-:Y:S01]  /*2330*/  VIADD R76, R40, 0x8 ;  /* 0x00000008284c7836 */ /* 0x000fe20000000000 */
[----:B------:R-:W-:Y:S01]  /*2340*/  SHF.R.S32.HI R40, RZ, 0x1f, R44 ;  /* 0x0000001fff287819 */ /* 0x000fe2000001142c */
[----:B------:R-:W-:Y:S01]  /*2350*/  VIADD R42, R22, 0x40 ;  /* 0x00000040162a7836 */ /* 0x000fe20000000000 */
[----:B------:R-:W-:-:S02]  /*2360*/  SHF.R.U32.HI R74, RZ, 0x3, R71 ;  /* 0x00000003ff4a7819 */ /* 0x000fc40000011647 */
[----:B------:R-:W-:Y:S01]  /*2370*/  LOP3.LUT R33, R71, 0x18, R16, 0xf8, !PT ;  /* 0x0000001847217812 */ /* 0x000fe200078ef810 */
[----:B------:R-:W-:Y:S01]  /*2380*/  IMAD.SHL.U32 R42, R42, 0x40, RZ ;  /* 0x000000402a2a7824 */ /* 0x000fe200078e00ff */
[----:B------:R-:W-:Y:S02]  /*2390*/  LEA.HI R40, R40, R44, RZ, 0x5 ;  /* 0x0000002c28287211 */ /* 0x000fe400078f28ff */
[----:B------:R-:W-:Y:S02]  /*23a0*/  LOP3.LUT R33, R33, R74, RZ, 0x3c, !PT ;  /* 0x0000004a21217212 */ /* 0x000fe400078e3cff */
[----:B------:R-:W-:Y:S02]  /*23b0*/  SHF.R.S32.HI R40, RZ, 0x5, R40 ;  /* 0x00000005ff287819 */ /* 0x000fe40000011428 */
[----:B------:R-:W-:Y:S01]  /*23c0*/  LOP3.LUT R42, R42, 0x1c0, RZ, 0xc0, !PT ;  /* 0x000001c02a2a7812 */ /* 0x000fe200078ec0ff */
[----:B------:R-:W-:Y:S01]  /*23d0*/  IMAD.MOV.U32 R77, RZ, RZ, 0x20 ;  /* 0x00000020ff4d7424 */ /* 0x000fe200078e00ff */
[----:B------:R-:W-:Y:S01]  /*23e0*/  LOP3.LUT P1, RZ, R45, 0x4, RZ, 0xc0, !PT ;  /* 0x000000042dff7812 */ /* 0x000fe2000782c0ff */
[----:B------:R-:W-:Y:S01]  /*23f0*/  IMAD R79, R40, 0x200, R33 ;  /* 0x00000200284f7824 */ /* 0x000fe200078e0221 */
[----:B------:R-:W-:-:S02]  /*2400*/  LOP3.LUT R33, R71, 0x38, R36, 0xf8, !PT ;  /* 0x0000003847217812 */ /* 0x000fc400078ef824 */
[----:B------:R-:W-:Y:S01]  /*2410*/  SHF.R.U32.HI R42, RZ, 0x3, R42 ;  /* 0x00000003ff2a7819 */ /* 0x000fe2000001162a */
[----:B------:R-:W-:Y:S01]  /*2420*/  IMAD R37, R9, 0x60, RZ ;  /* 0x0000006009257824 */ /* 0x000fe200078e02ff */
[C---:B------:R-:W-:Y:S01]  /*2430*/  SHF.L.U64.HI R67, R8.reuse, 0x6, R9 ;  /* 0x0000000608437819 */ /* 0x040fe20000010209 */
[----:B------:R-:W-:Y:S01]  /*2440*/  IMAD.SHL.U32 R68, R8, 0x40, RZ ;  /* 0x0000004008447824 */ /* 0x000fe200078e00ff */
[----:B------:R-:W-:Y:S01]  /*2450*/  SHF.L.U64.HI R69, R14, 0x6, R15 ;  /* 0x000000060e457819 */ /* 0x000fe2000001020f */
[----:B------:R-:W-:Y:S01]  /*2460*/  IMAD R81, R15, 0x60, RZ ;  /* 0x000000600f517824 */ /* 0x000fe200078e02ff */
[----:B------:R-:W-:Y:S01]  /*2470*/  SHF.L.U64.HI R72, R58, 0x6, R59 ;  /* 0x000000063a487819 */ /* 0x000fe2000001023b */
[----:B------:R-:W-:Y:S01]  /*2480*/  IMAD.SHL.U32 R70, R14, 0x40, RZ ;  /* 0x000000400e467824 */ /* 0x000fe200078e00ff */
[----:B------:R-:W-:Y:S01]  /*2490*/  SEL R77, R77, 0xffffffe0, !P1 ;  /* 0xffffffe04d4d7807 */ /* 0x000fe20004800000 */
[----:B------:R-:W-:Y:S01]  /*24a0*/  IMAD R87, R30, R59, R38 ;  /* 0x0000003b1e577224 */ /* 0x000fe200078e0226 */
[----:B------:R-:W-:Y:S01]  /*24b0*/  LOP3.LUT R33, R33, R74, RZ, 0x3c, !PT ;  /* 0x0000004a21217212 */ /* 0x000fe200078e3cff */
[----:B------:R-:W-:Y:S01]  /*24c0*/  IMAD R35, R59, 0x60, RZ ;  /* 0x000000603b237824 */ /* 0x000fe200078e02ff */
[----:B------:R-:W-:Y:S01]  /*24d0*/  LOP3.LUT R32, R32, R42, RZ, 0x3c, !PT ;  /* 0x0000002a20207212 */ /* 0x000fe200078e3cff */
[----:B------:R-:W-:Y:S01]  /*24e0*/  IMAD.SHL.U32 R73, R58, 0x40, RZ ;  /* 0x000000403a497824 */ /* 0x000fe200078e00ff */
[----:B------:R-:W-:Y:S01]  /*24f0*/  SEL R94, RZ, 0xffffff80, P3 ;  /* 0xffffff80ff5e7807 */ /* 0x000fe20001800000 */
[----:B------:R-:W-:Y:S01]  /*2500*/  IMAD.WIDE.U32 R20, R30, R58, R20 ;  /* 0x0000003a1e147225 */ /* 0x000fe200078e0014 */
[----:B------:R-:W-:-:S03]  /*2510*/  LOP3.LUT R89, R36, 0xfffffff8, RZ, 0xc0, !PT ;  /* 0xfffffff824597812 */ /* 0x000fc600078ec0ff */
[----:B------:R-:W-:Y:S02]  /*2520*/  VIADD R45, R22, 0x40 ;  /* 0x00000040162d7836 */ /* 0x000fe40000000000 */
[----:B------:R-:W-:Y:S01]  /*2530*/  IMAD.WIDE.U32 R8, R8, 0x60, RZ ;  /* 0x0000006008087825 */ /* 0x000fe200078e00ff */
[----:B------:R-:W-:-:S03]  /*2540*/  LOP3.LUT R94, R95, 0x80, R94, 0xc8, !PT ;  /* 0x000000805f5e7812 */ /* 0x000fc600078ec85e */
[----:B------:R-:W-:-:S04]  /*2550*/  IMAD.WIDE.U32 R14, R14, 0x60, RZ ;  /* 0x000000600e0e7825 */ /* 0x000fc800078e00ff */
[----:B------:R-:W-:Y:S01]  /*2560*/  IMAD.WIDE.U32 R58, R58, 0x60, RZ ;  /* 0x000000603a3a7825 */ /* 0x000fe200078e00ff */
[----:B------:R-:W-:Y:S02]  /*2570*/  SHF.R.S32.HI R75, RZ, 0x1f, R45 ;  /* 0x0000001fff4b7819 */ /* 0x000fe4000001142d */
[----:B------:R-:W-:Y:S01]  /*2580*/  SHF.R.S32.HI R88, RZ, 0x3, R36 ;  /* 0x00000003ff587819 */ /* 0x000fe20000011424 */
[----:B------:R-:W-:Y:S01]  /*2590*/  IMAD.IADD R84, R11, 0x1, R85 ;  /* 0x000000010b547824 */ /* 0x000fe200078e0255 */
[----:B------:R-:W-:Y:S01]  /*25a0*/  SHF.R.S32.HI R90, RZ, 0x1f, R89 ;  /* 0x0000001fff5a7819 */ /* 0x000fe20000011459 */
[----:B------:R-:W-:Y:S01]  /*25b0*/  IMAD.IADD R86, R21, 0x1, R87 ;  /* 0x0000000115567824 */ /* 0x000fe200078e0257 */
[----:B------:R-:W-:Y:S01]  /*25c0*/  ISETP.GE.AND P1, PT, R16, UR4, PT ;  /* 0x0000000410007c0c */ /* 0x000fe2000bf26270 */
[----:B------:R-:W-:Y:S01]  /*25d0*/  IMAD.SHL.U32 R78, R41, 0x2, RZ ;  /* 0x00000002294e7824 */ /* 0x000fe200078e00ff */
[----:B------:R-:W-:Y:S01]  /*25e0*/  ISETP.GE.AND P2, PT, R62, UR4, PT ;  /* 0x000000043e007c0c */ /* 0x000fe2000bf46270 */
[----:B------:R-:W-:Y:S01]  /*25f0*/  IMAD.IADD R80, R9, 0x1, R37 ;  /* 0x0000000109507824 */ /* 0x000fe200078e0225 */
[----:B------:R-:W-:Y:S01]  /*2600*/  LOP3.LUT R95, R95, 0x40, RZ, 0xc0, !PT ;  /* 0x000000405f5f7812 */ /* 0x000fe200078ec0ff */
[----:B------:R-:W-:-:S02]  /*2610*/  IMAD.IADD R81, R15, 0x1, R81 ;  /* 0x000000010f517824 */ /* 0x000fc400078e0251 */
[----:B------:R-:W-:Y:S02]  /*2620*/  IMAD.IADD R82, R59, 0x1, R35 ;  /* 0x000000013b527824 */ /* 0x000fe400078e0223 */
[----:B------:R-:W-:Y:S02]  /*2630*/  IMAD.IADD R83, R77, 0x1, R79 ;  /* 0x000000014d537824 */ /* 0x000fe400078e024f */
[----:B------:R-:W-:Y:S02]  /*2640*/  IMAD.IADD R85, R85, 0x1, R13 ;  /* 0x0000000155557824 */ /* 0x000fe400078e020d */
[----:B------:R-:W-:Y:S02]  /*2650*/  IMAD.IADD R87, R87, 0x1, R57 ;  /* 0x0000000157577824 */ /* 0x000fe400078e0239 */
[----:B------:R-:W-:Y:S02]  /*2660*/  IMAD R91, R40, 0x200, R33 ;  /* 0x00000200285b7824 */ /* 0x000fe400078e0221 */
[----:B------:R-:W-:Y:S01]  /*2670*/  IMAD.IADD R93, R7, 0x1, R93 ;  /* 0x00000001075d7824 */ /* 0x000fe200078e025d */
[----:B------:R-:W-:Y:S01]  /*2680*/  @!P6 BAR.SYNC.DEFER_BLOCKING 0x9, 0x100 ;  /* 0x024400000000eb1d */ /* 0x000fe20000010000 */
[----:B---3--:R-:W-:-:S07]  /*2690*/  IMAD.IADD R92, R34, 0x1, R32 ;  /* 0x00000001225c7824 */ /* 0x008fce00078e0220 */
.L_x_5632:
        /* <DEDUP_REMOVED lines=26> */
[----:B---3--:R-:W-:Y:S05]  /*2840*/  @!P3 BRA `(.L_x_5586) ;  /* 0x0000002800c4b947 */ /* 0x008fea0003800000 */
        /* <DEDUP_REMOVED lines=41> */
.L_x_5589:
[----:B------:R-:W-:Y:S05]  /*2ae0*/  BSYNC B1 ;  /* 0x0000000000017941 */ /* 0x000fea0003800000 */
.L_x_5588:
[----:B0-----:R-:W-:Y:S01]  /*2af0*/  VIADD R36, R22, 0x40 ;  /* 0x0000004016247836 */ /* 0x001fe20000000000 */
[----:B------:R-:W-:Y:S01]  /*2b00*/  BSSY B1, `(.L_x_5590) ;  /* 0x000001c000017945 */ /* 0x000fe20003800000 */
[----:B------:R-:W-:Y:S01]  /*2b10*/  CS2R R44, SRZ ;  /* 0x00000000002c7805 */ /* 0x000fe2000001ff00 */
[----:B-----5:R-:W-:Y:S01]  /*2b20*/  IMAD.MOV.U32 R98, RZ, RZ, R50 ;  /* 0x000000ffff627224 */ /* 0x020fe200078e0032 */
[----:B------:R-:W-:Y:S02]  /*2b30*/  CS2R R46, SRZ ;  /* 0x00000000002e7805 */ /* 0x000fe4000001ff00 */
[----:B------:R-:W-:Y:S02]  /*2b40*/  ISETP.GE.AND P5, PT, R36, R106, PT ;  /* 0x0000006a2400720c */ /* 0x000fe40003fa6270 */
[----:B------:R-:W-:Y:S01]  /*2b50*/  CS2R R36, SRZ ;  /* 0x0000000000247805 */ /* 0x000fe2000001ff00 */
[----:B------:R-:W-:-:S10]  /*2b60*/  IMAD.MOV.U32 R99, RZ, RZ, R51 ;  /* 0x000000ffff637224 */ /* 0x000fd400078e0033 */
        /* <DEDUP_REMOVED lines=21> */
.L_x_5591:
[----:B------:R-:W-:Y:S05]  /*2cc0*/  BSYNC B1 ;  /* 0x0000000000017941 */ /* 0x000fea0003800000 */
.L_x_5590:
        /* <DEDUP_REMOVED lines=33> */
.L_x_5592:
[----:B------:R-:W-:Y:S01]  /*2ee0*/  IMAD R96, R18, 0x8, R19 ;  /* 0x0000000812607824 */ /* 0x000fe200078e0213 */
[----:B------:R-:W-:Y:S01]  /*2ef0*/  SHF.L.U32 R107, R202, 0x1f, RZ ;  /* 0x0000001fca6b7819 */ /* 0x000fe200000006ff */
[----:B------:R-:W-:Y:S03]  /*2f00*/  BSSY B1, `(.L_x_5593) ;  /* 0x0000003000017945 */ /* 0x000fe60003800000 */
[----:B------:R-:W0:Y:S02]  /*2f10*/  SYNCS.PHASECHK.TRANS64.TRYWAIT P6, [R96+URZ+0x32490], R107 ;  /* 0x0324906b600075a7 */ /* 0x000e2400080c017f */
[----:B0-----:R-:W-:Y:S05]  /*2f20*/  @!P6 BRA `(.L_x_5594) ;  /* 0x000001ac00b4e947 */ /* 0x001fea0003800000 */
.L_x_5892:
[----:B------:R-:W-:Y:S05]  /*2f30*/  BSYNC B1 ;  /* 0x0000000000017941 */ /* 0x000fea0003800000 */
.L_x_5593:
        /* <DEDUP_REMOVED lines=54> */
.L_x_5600:
[----:B------:R-:W-:Y:S05]  /*32a0*/  BSYNC B3 ;  /* 0x0000000000037941 */ /* 0x000fea0003800000 */
.L_x_5599:
[----:B--2---:R1:W-:Y:S02]  /*32b0*/  STG.E.128 desc[UR40][R42.64], R32 ;  /* 0x000000202a007986 */ /* 0x0043e4000c101d28 */
.L_x_5598:
[----:B------:R-:W-:Y:S05]  /*32c0*/  BSYNC B2 ;  /* 0x0000000000027941 */ /* 0x000fea0003800000 */
.L_x_5597:
        /* <DEDUP_REMOVED lines=51> */
.L_x_5602:
[----:B------:R-:W-:Y:S05]  /*3600*/  BSYNC B2 ;  /* 0x0000000000027941 */ /* 0x000fea0003800000 */
.L_x_5601:
[----:B--2---:R2:W-:Y:S02]  /*3610*/  STG.E.128 desc[UR40][R42.64+0x40], R32 ;  /* 0x000040202a007986 */ /* 0x0045e4000c101d28 */
.L_x_5596:
[----:B------:R-:W-:Y:S05]  /*3620*/  BSYNC B1 ;  /* 0x0000000000017941 */ /* 0x000fea0003800000 */
.L_x_5595:
        /* <DEDUP_REMOVED lines=53> */
.L_x_5607:
[----:B------:R-:W-:Y:S05]  /*3980*/  BSYNC B2 ;  /* 0x0000000000027941 */ /* 0x000fea0003800000 */
.L_x_5606:
[----:B--2---:R3:W-:Y:S02]  /*3990*/  STG.E.128 desc[UR40][R40.64], R32 ;  /* 0x0000002028007986 */ /* 0x0047e4000c101d28 */
.L_x_5605:
[----:B------:R-:W-:Y:S05]  /*39a0*/  BSYNC B1 ;  /* 0x0000000000017941 */ /* 0x000fea0003800000 */
.L_x_5604:
        /* <DEDUP_REMOVED lines=51> */
.L_x_5609:
[----:B------:R-:W-:Y:S05]  /*3ce0*/  BSYNC B1 ;  /* 0x0000000000017941 */ /* 0x000fea0003800000 */
.L_x_5608:
[----:B--2---:R1:W-:Y:S01]  /*3cf0*/  STG.E.128 desc[UR40][R40.64+0x40], R32 ;  /* 0x0000402028007986 */ /* 0x0043e2000c101d28 */
[----:B------:R-:W-:Y:S05]  /*3d00*/  BRA `(.L_x_5603) ;  /* 0x0000001400fc7947 */ /* 0x000fea0003800000 */
.L_x_5587:
[----:B------:R-:W-:Y:S01]  /*3d10*/  VIADD R36, R22, 0x40 ;  /* 0x0000004016247836 */ /* 0x000fe20000000000 */
[----:B------:R-:W-:-:S04]  /*3d20*/  CS2R R38, SRZ ;  /* 0x0000000000267805 */ /* 0x000fc8000001ff00 */
[----:B------:R-:W-:Y:S02]  /*3d30*/  ISETP.GE.AND P3, PT, R36, R106, PT ;  /* 0x0000006a2400720c */ /* 0x000fe40003f66270 */
        /* <DEDUP_REMOVED lines=40> */
[----:B---3--:R-:W-:Y:S01]  /*3fc0*/  IMAD.MOV.U32 R53, RZ, RZ, R35 ;  /* 0x000000ffff357224 */ /* 0x008fe200078e0023 */
[----:B------:R-:W-:Y:S02]  /*3fd0*/  PRMT R116, R116, 0x5410, R50 ;  /* 0x0000541074747816 */ /* 0x000fe40000000032 */
[----:B------:R-:W-:Y:S02]  /*3fe0*/  PRMT R132, R48, 0x7610, R132 ;  /* 0x0000761030847816 */ /* 0x000fe40000000084 */
[----:B------:R-:W-:Y:S02]  /*3ff0*/  PRMT R133, R49, 0x7610, R133 ;  /* 0x0000761031857816 */ /* 0x000fe40000000085 */
[----:B------:R-:W-:Y:S01]  /*4000*/  PRMT R117, R117, 0x5410, R51 ;  /* 0x0000541075757816 */ /* 0x000fe20000000033 */
[----:B----4-:R-:W-:Y:S01]  /*4010*/  IMAD.MOV.U32 R48, RZ, RZ, R42 ;  /* 0x000000ffff307224 */ /* 0x010fe200078e002a */
[----:B------:R-:W-:Y:S01]  /*4020*/  PRMT R114, R114, 0x5410, R53 ;  /* 0x0000541072727816 */ /* 0x000fe20000000035 */
[----:B------:R-:W-:-:S02]  /*4030*/  IMAD.MOV.U32 R49, RZ, RZ, R43 ;  /* 0x000000ffff317224 */ /* 0x000fc400078e002b */
[----:B------:R-:W-:Y:S02]  /*4040*/  IMAD.MOV.U32 R50, RZ, RZ, R40 ;  /* 0x000000ffff327224 */ /* 0x000fe400078e0028 */
[----:B------:R-:W-:Y:S02]  /*4050*/  IMAD.MOV.U32 R51, RZ, RZ, R41 ;  /* 0x000000ffff337224 */ /* 0x000fe400078e0029 */
        /* <DEDUP_REMOVED lines=10> */
[----:B------:R-:W-:-:S02]  /*4100*/  IMAD.MOV.U32 R50, RZ, RZ, R44 ;  /* 0x000000ffff327224 */ /* 0x000fc400078e002c */
[----:B------:R-:W-:Y:S01]  /*4110*/  IMAD.MOV.U32 R51, RZ, RZ, R45 ;  /* 0x000000ffff337224 */ /* 0x000fe200078e002d */
[----:B------:R-:W-:Y:S02]  /*4120*/  PRMT R124, R52, 0x7610, R124 ;  /* 0x00007610347c7816 */ /* 0x000fe4000000007c */
[----:B------:R-:W-:Y:S02]  /*4130*/  PRMT R129, R55, 0x7610, R129 ;  /* 0x0000761037817816 */ /* 0x000fe40000000081 */
[----:B------:R-:W-:Y:S02]  /*4140*/  PRMT R115, R48, 0x7610, R115 ;  /* 0x0000761030737816 */ /* 0x000fe40000000073 */
[----:B------:R-:W-:Y:S02]  /*4150*/  PRMT R116, R49, 0x7610, R116 ;  /* 0x0000761031747816 */ /* 0x000fe40000000074 */
[----:B------:R-:W-:Y:S02]  /*4160*/  PRMT R121, R50, 0x7610, R121 ;  /* 0x0000761032797816 */ /* 0x000fe40000000079 */
[----:B------:R-:W-:Y:S01]  /*4170*/  PRMT R117, R51, 0x7610, R117 ;  /* 0x0000761033757816 */ /* 0x000fe20000000075 */
[----:B------:R-:W-:Y:S06]  /*4180*/  @!P3 BRA `(.L_x_5610) ;  /* 0x000000000004b947 */ /* 0x000fec0003800000 */
[----:B------:R-:W-:Y:S01]  /*4190*/  BPT.TRAP 0x1 ;  /* 0x000000040000795c */ /* 0x000fe20000300000 */
.L_x_5610:
        /* <DEDUP_REMOVED lines=9> */
.L_x_5893:
[----:B------:R-:W-:Y:S05]  /*4230*/  BSYNC B1 ;  /* 0x0000000000017941 */ /* 0x000fea0003800000 */
.L_x_5611:
[----:B------:R-:W-:Y:S01]  /*4240*/  ISETP.GE.OR P5, PT, R22, R106, P1 ;  /* 0x0000006a1600720c */ /* 0x000fe20000fa6670 */
[----:B------:R-:W-:-:S12]  /*4250*/  BSSY B1, `(.L_x_5613) ;  /* 0x0000086000017945 */ /* 0x000fd80003800000 */
[----:B------:R-:W-:Y:S05]  /*4260*/  @P5 BRA `(.L_x_5614) ;  /* 0x0000000800105947 */ /* 0x000fea0003800000 */
[----:B------:R-:W1:Y:S01]  /*4270*/  S2R R50, SR_TID.X ;  /* 0x0000000000327919 */ /* 0x000e620000002100 */
[----:B------:R-:W-:Y:S01]  /*4280*/  SHF.R.S32.HI R48, RZ, 0x1f, R22 ;  /* 0x0000001fff307819 */ /* 0x000fe20000011416 */
[-C--:B--2---:R-:W-:Y:S01]  /*4290*/  IMAD.WIDE.U32 R104, R22, R102.reuse, R100 ;  /* 0x0000006616687225 */ /* 0x084fe200078e0064 */
[----:B------:R-:W-:Y:S03]  /*42a0*/  BSSY B2, `(.L_x_5615) ;  /* 0x0000074000027945 */ /* 0x000fe60003800000 */
[----:B------:R-:W-:Y:S01]  /*42b0*/  IMAD R48, R48, R102, RZ ;  /* 0x0000006630307224 */ /* 0x000fe200078e02ff */
[----:B------:R-:W-:-:S03]  /*42c0*/  IADD3 R108, P5, P6, R4, R104, R89 ;  /* 0x00000068046c7210 */ /* 0x000fc60007ebe059 */
[----:B------:R-:W-:Y:S01]  /*42d0*/  IMAD R49, R22, R103, R48 ;  /* 0x0000006716317224 */ /* 0x000fe200078e0230 */
[----:B------:R-:W-:-:S03]  /*42e0*/  SEL R48, R78, R111, !P0 ;  /* 0x0000006f4e307207 */ /* 0x000fc60004000000 */
[----:B------:R-:W-:Y:S01]  /*42f0*/  IMAD.IADD R112, R49, 0x1, R105 ;  /* 0x0000000131707824 */ /* 0x000fe200078e0269 */
[----:B------:R-:W-:-:S04]  /*4300*/  SHF.R.S32.HI R49, RZ, 0x1f, R48 ;  /* 0x0000001fff317819 */ /* 0x000fc80000011430 */
[----:B------:R-:W-:Y:S01]  /*4310*/  LEA.HI R49, R49, R48, RZ, 0x4 ;  /* 0x0000003031317211 */ /* 0x000fe200078f20ff */
[----:B------:R-:W-:Y:S01]  /*4320*/  IMAD R48, R18, 0x1800, R91 ;  /* 0x0000180012307824 */ /* 0x000fe200078e025b */
[----:B------:R-:W-:Y:S02]  /*4330*/  IADD3.X R110, R3, R112, R90, P5, P6 ;  /* 0x00000070036e7210 */ /* 0x000fe40002fec45a */
[----:B------:R-:W-:Y:S01]  /*4340*/  LEA.HI.SX32 R49, R49, R88, 0x1c ;  /* 0x0000005831317211 */ /* 0x000fe200078fe2ff */
[----:B------:R-:W-:-:S04]  /*4350*/  IMAD R48, R48, 0x2, R19 ;  /* 0x0000000230307824 */ /* 0x000fc800078e0213 */
[----:B------:R-:W-:Y:S02]  /*4360*/  IMAD.SHL.U32 R113, R49, 0x8, RZ ;  /* 0x0000000831717824 */ /* 0x000fe400078e00ff */
[----:B-1----:R-:W-:-:S03]  /*4370*/  VIADD R51, R50, 0xffffff80 ;  /* 0xffffff8032337836 */ /* 0x002fc60000000000 */
[----:B------:R-:W-:Y:S02]  /*4380*/  LOP3.LUT R49, R71, 0x38, R113, 0xf8, !PT ;  /* 0x0000003847317812 */ /* 0x000fe400078ef871 */
[----:B------:R-:W-:Y:S02]  /*4390*/  SHF.R.S32.HI R50, RZ, 0x1f, R51 ;  /* 0x0000001fff327819 */ /* 0x000fe40000011433 */
[----:B------:R-:W-:Y:S02]  /*43a0*/  LOP3.LUT R49, R49, R74, RZ, 0x3c, !PT ;  /* 0x0000004a31317212 */ /* 0x000fe400078e3cff */
[----:B------:R-:W-:-:S04]  /*43b0*/  LEA.HI R50, R50, R51, RZ, 0x5 ;  /* 0x0000003332327211 */ /* 0x000fc800078f28ff */
[----:B------:R-:W-:-:S05]  /*43c0*/  SHF.R.S32.HI R50, RZ, 0x5, R50 ;  /* 0x00000005ff327819 */ /* 0x000fca0000011432 */
[----:B------:R-:W-:-:S04]  /*43d0*/  IMAD R49, R50, 0x200, R49 ;  /* 0x0000020032317824 */ /* 0x000fc800078e0231 */
        /* <DEDUP_REMOVED lines=96> */
.L_x_5616:
[----:B------:R-:W-:Y:S05]  /*49e0*/  BSYNC B2 ;  /* 0x0000000000027941 */ /* 0x000fea0003800000 */
.L_x_5615:
        /* <DEDUP_REMOVED lines=12> */
.L_x_5614:
[----:B------:R-:W-:Y:S05]  /*4ab0*/  BSYNC B1 ;  /* 0x0000000000017941 */ /* 0x000fea0003800000 */
.L_x_5613:
[----:B-1----:R-:W-:Y:S02]  /*4ac0*/  VIADD R33, R22, 0x40 ;  /* 0x0000004016217836 */ /* 0x002fe40000000000 */
[-C--:B--2---:R-:W-:Y:S02]  /*4ad0*/  IMAD R32, R75, R102.reuse, RZ ;  /* 0x000000664b207224 */ /* 0x084fe400078e02ff */
[C---:B------:R-:W-:Y:S01]  /*4ae0*/  IMAD.WIDE.U32 R100, R33.reuse, R102, R100 ;  /* 0x0000006621647225 */ /* 0x040fe200078e0064 */
[----:B------:R-:W-:-:S03]  /*4af0*/  ISETP.GE.OR P5, PT, R33, R106, P1 ;  /* 0x0000006a2100720c */ /* 0x000fc60000fa6670 */
[----:B------:R-:W-:-:S10]  /*4b00*/  IMAD R103, R33, R103, R32 ;  /* 0x0000006721677224 */ /* 0x000fd400078e0220 */
[----:B------:R-:W-:Y:S05]  /*4b10*/  @P5 BRA `(.L_x_5603) ;  /* 0x0000000800785947 */ /* 0x000fea0003800000 */
[----:B------:R-:W2:Y:S01]  /*4b20*/  LDL R34, [R1+0x3c] ;  /* 0x00003c0001227983 */ /* 0x000ea20000100800 */
[----:B------:R-:W-:Y:S01]  /*4b30*/  IMAD.IADD R50, R101, 0x1, R103 ;  /* 0x0000000165327824 */ /* 0x000fe200078e0267 */
[----:B------:R-:W-:Y:S01]  /*4b40*/  IADD3 R32, P5, P6, R4, R100, R89 ;  /* 0x0000006404207210 */ /* 0x000fe20007ebe059 */
[----:B------:R-:W-:Y:S01]  /*4b50*/  VIADD R35, R22, 0x40 ;  /* 0x0000004016237836 */ /* 0x000fe20000000000 */
[----:B------:R-:W-:Y:S01]  /*4b60*/  SEL R111, R78, R111, !P0 ;  /* 0x0000006f4e6f7207 */ /* 0x000fe20004000000 */
[----:B------:R-:W-:Y:S01]  /*4b70*/  VIADD R36, R22, 0x40 ;  /* 0x0000004016247836 */ /* 0x000fe20000000000 */
[----:B------:R-:W-:Y:S01]  /*4b80*/  IADD3.X R33, R3, R50, R90, P5, P6 ;  /* 0x0000003203217210 */ /* 0x000fe20002fec45a */
[----:B------:R-:W-:Y:S01]  /*4b90*/  IMAD.SHL.U32 R35, R35, 0x40, RZ ;  /* 0x0000004023237824 */ /* 0x000fe200078e00ff */
[----:B------:R-:W-:Y:S01]  /*4ba0*/  LEA R48, P5, R32, R98, 0x1 ;  /* 0x0000006220307211 */ /* 0x000fe200078a08ff */
[----:B------:R-:W-:Y:S01]  /*4bb0*/  IMAD.SHL.U32 R36, R36, 0x40, RZ ;  /* 0x0000004024247824 */ /* 0x000fe200078e00ff */
[----:B------:R-:W-:Y:S02]  /*4bc0*/  BSSY B1, `(.L_x_5617) ;  /* 0x000006f000017945 */ /* 0x000fe40003800000 */
[----:B------:R-:W-:-:S02]  /*4bd0*/  LEA.HI.X R49, R32, R99, R33, 0x1, P5 ;  /* 0x0000006320317211 */ /* 0x000fc400028f0c21 */
[----:B------:R-:W-:Y:S02]  /*4be0*/  SHF.R.S32.HI R32, RZ, 0x1f, R111 ;  /* 0x0000001fff207819 */ /* 0x000fe4000001146f */
[----:B------:R-:W-:Y:S02]  /*4bf0*/  LOP3.LUT R35, R35, 0x1c0, RZ, 0xc0, !PT ;  /* 0x000001c023237812 */ /* 0x000fe400078ec0ff */
[----:B------:R-:W-:Y:S02]  /*4c00*/  LEA.HI R111, R32, R111, RZ, 0x4 ;  /* 0x0000006f206f7211 */ /* 0x000fe400078f20ff */
[----:B------:R-:W-:Y:S02]  /*4c10*/  LOP3.LUT R36, R36, 0x1c0, RZ, 0xc0, !PT ;  /* 0x000001c024247812 */ /* 0x000fe400078ec0ff */
[----:B------:R-:W-:Y:S02]  /*4c20*/  LEA.HI.SX32 R51, R111, R88, 0x1c ;  /* 0x000000586f337211 */ /* 0x000fe400078fe2ff */
[----:B------:R-:W-:-:S03]  /*4c30*/  SHF.R.U32.HI R35, RZ, 0x3, R35 ;  /* 0x00000003ff237819 */ /* 0x000fc60000011623 */
[----:B------:R-:W-:-:S05]  /*4c40*/  IMAD.SHL.U32 R51, R51, 0x8, RZ ;  /* 0x0000000833337824 */ /* 0x000fca00078e00ff */
[----:B------:R-:W-:-:S04]  /*4c50*/  LOP3.LUT R32, R36, 0x38, R51, 0xf8, !PT ;  /* 0x0000003824207812 */ /* 0x000fc800078ef833 */
[----:B------:R-:W-:-:S05]  /*4c60*/  LOP3.LUT R32, R32, R35, RZ, 0x3c, !PT ;  /* 0x0000002320207212 */ /* 0x000fca00078e3cff */
[----:B--2---:R-:W-:Y:S02]  /*4c70*/  IMAD.IADD R33, R34, 0x1, R32 ;  /* 0x0000000122217824 */ /* 0x004fe400078e0220 */
        /* <DEDUP_REMOVED lines=8> */
[--C-:B------:R-:W-:Y:S02]  /*4d00*/  SHF.R.U32.HI R55, RZ, 0x10, R41.reuse ;  /* 0x00000010ff377819 */ /* 0x100fe40000011629 */
[----:B------:R-:W-:Y:S02]  /*4d10*/  PRMT R117, R117, 0x5410, R54 ;  /* 0x0000541075757816 */ /* 0x000fe40000000036 */
[----:B------:R-:W-:Y:S01]  /*4d20*/  SHF.R.U64 R103, R40, 0x10, R41 ;  /* 0x0000001028677819 */ /* 0x000fe20000001229 */
[----:B-1----:R-:W-:Y:S01]  /*4d30*/  IMAD.U32 R40, R33, 0x10000, RZ ;  /* 0x0001000021287824 */ /* 0x002fe200078e00ff */
[----:B------:R-:W-:Y:S02]  /*4d40*/  SHF.R.U32.HI R53, RZ, 0x10, R43 ;  /* 0x00000010ff357819 */ /* 0x000fe4000001162b */
[----:B------:R-:W-:Y:S01]  /*4d50*/  SHF.R.U64 R102, R44, 0x10, R45 ;  /* 0x000000102c667819 */ /* 0x000fe2000000122d */
[----:B--2---:R-:W-:Y:S01]  /*4d60*/  IMAD.U32 R44, R37, 0x10000, RZ ;  /* 0x00010000252c7824 */ /* 0x004fe200078e00ff */
[----:B------:R-:W-:Y:S01]  /*4d70*/  PRMT R120, R120, 0x5410, R55 ;  /* 0x0000541078787816 */ /* 0x000fe20000000037 */
[----:B------:R-:W-:Y:S01]  /*4d80*/  IMAD.U32 R55, R117, 0x10000, RZ ;  /* 0x0001000075377824 */ /* 0x000fe200078e00ff */
[----:B------:R-:W-:-:S02]  /*4d90*/  SHF.R.U32.HI R105, RZ, 0x10, R47 ;  /* 0x00000010ff697819 */ /* 0x000fc4000001162f */
[----:B------:R-:W-:Y:S01]  /*4da0*/  PRMT R118, R118, 0x5410, R103 ;  /* 0x0000541076767816 */ /* 0x000fe20000000067 */
[----:B------:R-:W-:Y:S01]  /*4db0*/  FMUL.FTZ R103, R44, R55 ;  /* 0x000000372c677220 */ /* 0x000fe20000410000 */
[----:B------:R-:W-:Y:S01]  /*4dc0*/  PRMT R114, R114, 0x5410, R53 ;  /* 0x0000541072727816 */ /* 0x000fe20000000035 */
[----:B------:R-:W-:Y:S01]  /*4dd0*/  IMAD.U32 R53, R120, 0x10000, RZ ;  /* 0x0001000078357824 */ /* 0x000fe200078e00ff */
[----:B------:R-:W-:Y:S01]  /*4de0*/  SHF.R.U64 R52, R46, 0x10, R47 ;  /* 0x000000102e347819 */ /* 0x000fe2000000122f */
[----:B------:R-:W-:Y:S01]  /*4df0*/  IMAD.U32 R46, R39, 0x10000, RZ ;  /* 0x00010000272e7824 */ /* 0x000fe200078e00ff */
        /* <DEDUP_REMOVED lines=9> */
[----:B------:R-:W-:Y:S01]  /*4e90*/  FFMA.FTZ R105, R40, R55, R105 ;  /* 0x0000003728697223 */ /* 0x000fe20000010069 */
[----:B------:R-:W-:Y:S01]  /*4ea0*/  SHF.R.U64 R104, R42, 0x10, R43 ;  /* 0x000000102a687819 */ /* 0x000fe2000000122b */
[----:B------:R-:W-:Y:S01]  /*4eb0*/  IMAD.U32 R42, R36, 0x10000, RZ ;  /* 0x00010000242a7824 */ /* 0x000fe200078e00ff */
[----:B------:R-:W-:Y:S01]  /*4ec0*/  LOP3.LUT R41, R33, 0xffff0000, RZ, 0xc0, !PT ;  /* 0xffff000021297812 */ /* 0x000fe200078ec0ff */
[----:B------:R-:W-:Y:S01]  /*4ed0*/  FMUL.FTZ R55, R46, R103 ;  /* 0x000000672e377220 */ /* 0x000fe20000410000 */
[----:B------:R-:W-:Y:S01]  /*4ee0*/  LOP3.LUT R43, R36, 0xffff0000, RZ, 0xc0, !PT ;  /* 0xffff0000242b7812 */ /* 0x000fe200078ec0ff */
[----:B------:R-:W-:Y:S01]  /*4ef0*/  IMAD.U32 R36, R35, 0x10000, RZ ;  /* 0x0001000023247824 */ /* 0x000fe200078e00ff */
[----:B------:R-:W-:Y:S01]  /*4f00*/  LOP3.LUT R47, R39, 0xffff0000, RZ, 0xc0, !PT ;  /* 0xffff0000272f7812 */ /* 0x000fe200078ec0ff */
[----:B------:R-:W-:Y:S01]  /*4f10*/  FMUL.FTZ R44, R45, R52 ;  /* 0x000000342d2c7220 */ /* 0x000fe20000410000 */
[----:B------:R-:W-:Y:S01]  /*4f20*/  LOP3.LUT R116, R116, 0xffff0000, RZ, 0xc0, !PT ;  /* 0xffff000074747812 */ /* 0x000fe200078ec0ff */
[-C--:B------:R-:W-:Y:S01]  /*4f30*/  FMUL.FTZ R46, R46, R53.reuse ;  /* 0x000000352e2e7220 */ /* 0x080fe20000410000 */
[----:B------:R-:W-:Y:S01]  /*4f40*/  PRMT R121, R121, 0x5410, R102 ;  /* 0x0000541079797816 */ /* 0x000fe20000000066 */
[-C--:B------:R-:W-:Y:S01]  /*4f50*/  FMUL.FTZ R40, R45, R120.reuse ;  /* 0x000000782d287220 */ /* 0x080fe20000410000 */
[----:B------:R-:W-:Y:S01]  /*4f60*/  LOP3.LUT R114, R114, 0xffff0000, RZ, 0xc0, !PT ;  /* 0xffff000072727812 */ /* 0x000fe200078ec0ff */
[----:B------:R-:W-:Y:S01]  /*4f70*/  FFMA.FTZ R45, R41, R120, -R44 ;  /* 0x00000078292d7223 */ /* 0x000fe2000001082c */
[----:B------:R-:W-:Y:S01]  /*4f80*/  LOP3.LUT R37, R35, 0xffff0000, RZ, 0xc0, !PT ;  /* 0xffff000023257812 */ /* 0x000fe200078ec0ff */
[C---:B------:R-:W-:Y:S01]  /*4f90*/  FFMA.FTZ R55, R36.reuse, R53, -R55 ;  /* 0x0000003524377223 */ /* 0x040fe20000010837 */
        /* <DEDUP_REMOVED lines=49> */
.L_x_5618:
[----:B------:R-:W-:Y:S05]  /*52b0*/  BSYNC B1 ;  /* 0x0000000000017941 */ /* 0x000fea0003800000 */
.L_x_5617:
        /* <DEDUP_REMOVED lines=10> */
.L_x_5586:
[----:B------:R-:W-:-:S13]  /*5360*/  ISETP.NE.AND P3, PT, R216, 0x3, PT ;  /* 0x00000003d800780c */ /* 0x000fda0003f65270 */
[----:B------:R-:W-:Y:S05]  /*5370*/  @!P3 BRA `(.L_x_5619) ;  /* 0x000000000004b947 */ /* 0x000fea0003800000 */
[----:B------:R-:W-:Y:S01]  /*5380*/  BPT.TRAP 0x1 ;  /* 0x000000040000795c */ /* 0x000fe20000300000 */
.L_x_5619:
[----:B------:R-:W-:Y:S01]  /*5390*/  IMAD R96, R18, 0x8, R19 ;  /* 0x0000000812607824 */ /* 0x000fe200078e0213 */
[----:B------:R-:W-:Y:S01]  /*53a0*/  SHF.L.U32 R107, R202, 0x1f, RZ ;  /* 0x0000001fca6b7819 */ /* 0x000fe200000006ff */
[----:B------:R-:W-:Y:S01]  /*53b0*/  IMAD R106, R27, -0x60, R24 ;  /* 0xffffffa01b6a7824 */ /* 0x000fe200078e0218 */
[----:B------:R-:W-:Y:S02]  /*53c0*/  BSSY B1, `(.L_x_5620) ;  /* 0x0000004000017945 */ /* 0x000fe40003800000 */
[----:B------:R-:W0:Y:S02]  /*53d0*/  SYNCS.PHASECHK.TRANS64.TRYWAIT P4, [R96+URZ+0x32490], R107 ;  /* 0x0324906b600075a7 */ /* 0x000e24000808017f */
[----:B------:R-:W-:Y:S01]  /*53e0*/  VIMNMX R106, R106, 0x60, PT ;  /* 0x000000606a6a7848 */ /* 0x000fe20003fe0100 */
[----:B0-----:R-:W-:Y:S06]  /*53f0*/  @!P4 BRA `(.L_x_5621) ;  /* 0x0000018800a8c947 */ /* 0x001fec0003800000 */
.L_x_5894:
[----:B------:R-:W-:Y:S05]  /*5400*/  BSYNC B1 ;  /* 0x0000000000017941 */ /* 0x000fea0003800000 */
.L_x_5620:
[CC--:B------:R-:W-:Y:S01]  /*5410*/  ISETP.GE.AND P5, PT, R22.reuse, R106.reuse, PT ;  /* 0x0000006a1600720c */ /* 0x0c0fe20003fa6270 */
[----:B------:R-:W-:Y:S01]  /*5420*/  VIADD R32, R22, 0x40 ;  /* 0x0000004016207836 */ /* 0x000fe20000000000 */
[----:B------:R-:W-:Y:S04]  /*5430*/  BSSY B1, `(.L_x_5622) ;  /* 0x0000007000017945 */ /* 0x000fe80003800000 */
[----:B------:R-:W-:-:S07]  /*5440*/  ISETP.GE.AND P4, PT, R32, R106, PT ;  /* 0x0000006a2000720c */ /* 0x000fce0003f86270 */
[----:B------:R-:W-:Y:S06]  /*5450*/  @P5 BRA `(.L_x_5623) ;  /* 0x0000000000105947 */ /* 0x000fec0003800000 */
[----:B------:R-:W1:Y:S04]  /*5460*/  @!P1 LDS.128 R32, [R104] ;  /* 0x0000000068209984 */ /* 0x000e680000000c00 */
[----:B------:R-:W2:Y:S04]  /*5470*/  @!P2 LDS.128 R36, [R102] ;  /* 0x000000006624a984 */ /* 0x000ea80000000c00 */
[----:B-1----:R1:W-:Y:S04]  /*5480*/  @!P1 STG.E.128 desc[UR40][R42.64], R32 ;  /* 0x000000202a009986 */ /* 0x0023e8000c101d28 */
[----:B--2---:R1:W-:Y:S02]  /*5490*/  @!P2 STG.E.128 desc[UR40][R42.64+0x40], R36 ;  /* 0x000040242a00a986 */ /* 0x0043e4000c101d28 */
.L_x_5623:
[----:B------:R-:W-:Y:S05]  /*54a0*/  BSYNC B1 ;  /* 0x0000000000017941 */ /* 0x000fea0003800000 */
.L_x_5622:
[----:B------:R-:W-:Y:S05]  /*54b0*/  @P4 BRA `(.L_x_5603) ;  /* 0x0000000000104947 */ /* 0x000fea0003800000 */
[----:B-1----:R-:W1:Y:S04]  /*54c0*/  @!P1 LDS.128 R32, [R104+0x2000] ;  /* 0x0020000068209984 */ /* 0x002e680000000c00 */
[----:B------:R-:W2:Y:S04]  /*54d0*/  @!P2 LDS.128 R36, [R102+0x2000] ;  /* 0x002000006624a984 */ /* 0x000ea80000000c00 */
[----:B-1----:R3:W-:Y:S04]  /*54e0*/  @!P1 STG.E.128 desc[UR40][R40.64], R32 ;  /* 0x0000002028009986 */ /* 0x0027e8000c101d28 */
[----:B--2---:R3:W-:Y:S02]  /*54f0*/  @!P2 STG.E.128 desc[UR40][R40.64+0x40], R36 ;  /* 0x000040242800a986 */ /* 0x0047e4000c101d28 */
.L_x_5603:
[----:B------:R-:W-:Y:S05]  /*5500*/  BSYNC B0 ;  /* 0x0000000000007941 */ /* 0x000fea0003800000 */
.L_x_5585:
        /* <DEDUP_REMOVED lines=17> */
.L_x_5625:
[----:B------:R-:W-:Y:S05]  /*5620*/  BSYNC B0 ;  /* 0x0000000000007941 */ /* 0x000fea0003800000 */
.L_x_5624:
[----:B------:R-:W2:Y:S01]  /*5630*/  SYNCS.PHASECHK.TRANS64.TRYWAIT P3, [R96+URZ+0x324b0], R107 ;  /* 0x0324b06b600075a7 */ /* 0x000ea2000806017f */
[----:B------:R-:W-:Y:S01]  /*5640*/  ULDC UR42, c[0x0][0x320] ;  /* 0x0000c800002a7ab9 */ /* 0x000fe20000000800 */
[----:B------:R-:W-:Y:S01]  /*5650*/  ULDC.64 UR38, c[0x0][0x328] ;  /* 0x0000ca0000267ab9 */ /* 0x000fe20000000a00 */
[----:B------:R-:W-:Y:S01]  /*5660*/  ULDC.64 UR36, c[0x0][0x318] ;  /* 0x0000c60000247ab9 */ /* 0x000fe20000000a00 */
[----:B------:R-:W-:Y:S01]  /*5670*/  BSSY B0, `(.L_x_5626) ;  /* 0x0000003000007945 */ /* 0x000fe20003800000 */
[----:B-1----:R-:W-:-:S03]  /*5680*/  IMAD R32, R18, 0x6000, R79 ;  /* 0x0000600012207824 */ /* 0x002fc600078e024f */
[----:B--2---:R-:W-:Y:S05]  /*5690*/  @!P3 BRA `(.L_x_5627) ;  /* 0x000001880014b947 */ /* 0x004fea0003800000 */
.L_x_5895:
[----:B------:R-:W-:Y:S05]  /*56a0*/  BSYNC B0 ;  /* 0x0000000000007941 */ /* 0x000fea0003800000 */
.L_x_5626:
        /* <DEDUP_REMOVED lines=39> */
.L_x_5629:
[----:B------:R-:W-:Y:S05]  /*5920*/  BSYNC B0 ;  /* 0x0000000000007941 */ /* 0x000fea0003800000 */
.L_x_5628:
[----:B--2---:R-:W-:Y:S01]  /*5930*/  VIADD R32, R22, 0x40 ;  /* 0x0000004016207836 */ /* 0x004fe20000000000 */
[----:B------:R-:W-:Y:S04]  /*5940*/  BSSY B0, `(.L_x_5630) ;  /* 0x0000025000007945 */ /* 0x000fe80003800000 */
[----:B------:R-:W-:-:S13]  /*5950*/  ISETP.GE.AND P3, PT, R32, R106, PT ;  /* 0x0000006a2000720c */ /* 0x000fda0003f66270 */
[----:B------:R-:W-:Y:S05]  /*5960*/  @P3 BRA `(.L_x_5631) ;  /* 0x0000000000883947 */ /* 0x000fea0003800000 */
[----:B------:R-:W-:Y:S01]  /*5970*/  IADD3 R35, P3, R36, 0x40, RZ ;  /* 0x0000004024237810 */ /* 0x000fe20007f7e0ff */
        /* <DEDUP_REMOVED lines=33> */
.L_x_5631:
[----:B------:R-:W-:Y:S05]  /*5b90*/  BSYNC B0 ;  /* 0x0000000000007941 */ /* 0x000fea0003800000 */
.L_x_5630:
[----:B------:R-:W-:Y:S01]  /*5ba0*/  @!PT LDS RZ, [RZ] ;  /* 0x00000000fffff984 */ /* 0x000fe20000000800 */
[----:B------:R-:W-:Y:S01]  /*5bb0*/  @!PT LDS RZ, [RZ] ;  /* 0x00000000fffff984 */ /* 0x000fe20000000800 */
[----:B------:R-:W-:Y:S01]  /*5bc0*/  @!PT LDS RZ, [RZ] ;  /* 0x00000000fffff984 */ /* 0x000fe20000000800 */
[----:B------:R-:W-:Y:S01]  /*5bd0*/  @!PT LDS RZ, [RZ] ;  /* 0x00000000fffff984 */ /* 0x000fe20000000800 */
[----:B------:R3:W-:Y:S06]  /*5be0*/  MEMBAR.ALL.CTA ;  /* 0x0000000000007992 */ /* 0x0007ec0000008000 */
[----:B---3--:R-:W3:Y:S02]  /*5bf0*/  FENCE.VIEW.ASYNC.S ;  /* 0x00000000000073c6 */ /* 0x008ee40000000000 */
[----:B---3--:R3:W-:Y:S01]  /*5c00*/  BAR.SYNC.DEFER_BLOCKING R76, 0x80 ;  /* 0x0002004c0000751d */ /* 0x0087e20000010000 */
[----:B------:R-:W-:Y:S01]  /*5c10*/  ISETP.NE.AND P5, PT, R97, RZ, PT ;  /* 0x000000ff6100720c */ /* 0x000fe20003fa5270 */
[----:B------:R-:W-:-:S02]  /*5c20*/  VIADD R18, R18, 0x1 ;  /* 0x0000000112127836 */ /* 0x000fc40000000000 */
[----:B01----:R-:W-:-:S03]  /*5c30*/  @!P4 VIADD R96, R96, 0x324c0 ;  /* 0x000324c06060c836 */ /* 0x003fc60000000000 */
[C---:B------:R-:W-:Y:S02]  /*5c40*/  ISETP.NE.AND P3, PT, R18.reuse, 0x2, PT ;  /* 0x000000021200780c */ /* 0x040fe40003f65270 */
[----:B------:R-:W-:Y:S02]  /*5c50*/  @!P4 PRMT R96, RZ, 0x654, R96 ;  /* 0x00000654ff60c816 */ /* 0x000fe40000000060 */
[----:B--2---:R-:W-:Y:S02]  /*5c60*/  SEL R33, RZ, 0x1, P3 ;  /* 0x00000001ff217807 */ /* 0x004fe40001800000 */
        /* <DEDUP_REMOVED lines=9> */
.L_x_5580:
[----:B------:R-:W2:Y:S01]  /*5d00*/  LDL R5, [R1+0x28] ;  /* 0x0000280001057983 */ /* 0x000ea20000100800 */
[----:B------:R-:W0:Y:S01]  /*5d10*/  LDC R0, c[0x0][0x448] ;  /* 0x00011200ff007b82 */ /* 0x000e220000000800 */
        /* <DEDUP_REMOVED lines=23> */
[----:B0-----:R-:W-:Y:S02]  /*5e90*/  ISETP.NE.AND P1, PT, R0, 0x1, PT ;  /* 0x000000010000780c */ /* 0x001fe40003f25270 */
[----:B------:R-:W-:Y:S01]  /*5ea0*/  CS2R R108, SRZ ;  /* 0x00000000006c7805 */ /* 0x000fe2000001ff00 */
[----:B------:R-:W-:Y:S01]  /*5eb0*/  IMAD.MOV.U32 R173, RZ, RZ, RZ ;  /* 0x000000ffffad7224 */ /* 0x000fe200078e00ff */
[----:B------:R-:W-:-:S02]  /*5ec0*/  CS2R R104, SRZ ;  /* 0x0000000000687805 */ /* 0x000fc4000001ff00 */
[----:B------:R-:W-:Y:S02]  /*5ed0*/  CS2R R170, SRZ ;  /* 0x0000000000aa7805 */ /* 0x000fe4000001ff00 */
[----:B------:R-:W-:Y:S02]  /*5ee0*/  CS2R R100, SRZ ;  /* 0x0000000000647805 */ /* 0x000fe4000001ff00 */
[----:B---3--:R-:W-:Y:S02]  /*5ef0*/  CS2R R96, SRZ ;  /* 0x0000000000607805 */ /* 0x008fe4000001ff00 */
        /* <DEDUP_REMOVED lines=35> */
[----:B------:R-:W-:Y:S01]  /*6130*/  CS2R R26, SRZ ;  /* 0x00000000001a7805 */ /* 0x000fe2000001ff00 */
[----:B--2---:R-:W-:-:S04]  /*6140*/  VIADD R0, R5, 0x7f ;  /* 0x0000007f05007836 */ /* 0x004fc80000000000 */
[----:B0-----:R-:W-:-:S05]  /*6150*/  @P1 IMAD.HI.U32 R3, R0, R3, RZ ;  /* 0x0000000300031227 */ /* 0x001fca00078e00ff */
[----:B-1----:R-:W-:Y:S02]  /*6160*/  @P1 SHF.R.U32.HI R0, RZ, R4, R3 ;  /* 0x00000004ff001219 */ /* 0x002fe40000011603 */
[----:B------:R-:W-:Y:S02]  /*6170*/  CS2R R4, SRZ ;  /* 0x0000000000047805 */ /* 0x000fe4000001ff00 */
[----:B------:R-:W-:Y:S01]  /*6180*/  PLOP3.LUT P1, PT, PT, PT, PT, 0x80, 0x0 ;  /* 0x000000000000781c */ /* 0x000fe20003f2f070 */
        /* <DEDUP_REMOVED lines=13> */
.L_x_5633:
        /* <DEDUP_REMOVED lines=10> */
.L_x_5898:
[----:B01----:R-:W-:Y:S01]  /*6300*/  LEA.HI R0, R14, R14, RZ, 0x1 ;  /* 0x0000000e0e007211 */ /* 0x003fe200078f08ff */
[----:B------:R-:W-:Y:S01]  /*6310*/  VIADD R24, R19, 0x18400 ;  /* 0x0001840013187836 */ /* 0x000fe20000000000 */
[----:B------:R-:W-:Y:S01]  /*6320*/  BSSY B6, `(.L_x_5636) ;  /* 0x000001d000067945 */ /* 0x000fe20003800000 */
[----:B------:R-:W-:Y:S01]  /*6330*/  IMAD.MOV.U32 R213, RZ, RZ, 0x40000040 ;  /* 0x40000040ffd57424 */ /* 0x000fe200078e00ff */
[----:B------:R-:W-:Y:S02]  /*6340*/  LOP3.LUT R3, R0, 0x7fffe, RZ, 0xc0, !PT ;  /* 0x0007fffe00037812 */ /* 0x000fe400078ec0ff */
[----:B------:R-:W-:-:S03]  /*6350*/  LOP3.LUT P0, RZ, R24, 0x1bf, RZ, 0xc0, !PT ;  /* 0x000001bf18ff7812 */ /* 0x000fc6000780c0ff */
[----:B------:R-:W-:-:S04]  /*6360*/  IMAD.IADD R3, R14, 0x1, -R3 ;  /* 0x000000010e037824 */ /* 0x000fc800078e0a03 */
[----:B------:R-:W-:-:S05]  /*6370*/  IMAD R3, R3, 0x2000, R24 ;  /* 0x0000200003037824 */ /* 0x000fca00078e0218 */
[----:B------:R-:W-:Y:S01]  /*6380*/  SHF.R.U32.HI R0, RZ, 0x4, R3 ;  /* 0x00000004ff007819 */ /* 0x000fe20000011603 */
[----:B------:R-:W-:-:S03]  /*6390*/  VIADD R3, R3, 0xa000 ;  /* 0x0000a00003037836 */ /* 0x000fc60000000000 */
[----:B------:R-:W-:Y:S02]  /*63a0*/  LOP3.LUT R0, R0, 0x3fff, RZ, 0xc0, !PT ;  /* 0x00003fff00007812 */ /* 0x000fe400078ec0ff */
[----:B------:R-:W-:Y:S02]  /*63b0*/  SHF.R.U32.HI R3, RZ, 0x4, R3 ;  /* 0x00000004ff037819 */ /* 0x000fe40000011603 */
[----:B------:R-:W-:Y:S02]  /*63c0*/  LOP3.LUT R212, R0, 0x10000, RZ, 0xfc, !PT ;  /* 0x0001000000d47812 */ /* 0x000fe400078efcff */
        /* <DEDUP_REMOVED lines=18> */
.L_x_5637:
[----:B------:R-:W-:Y:S05]  /*64f0*/  BSYNC B6 ;  /* 0x0000000000067941 */ /* 0x000fea0003800000 */
.L_x_5636:
[----:B------:R-:W-:Y:S02]  /*6500*/  ULDC UR4, c[0x0][0x3f4] ;  /* 0x0000fd0000047ab9 */ /* 0x000fe40000000800 */
[----:B------:R-:W-:-:S13]  /*6510*/  ISETP.LT.AND P0, PT, RZ, UR4, PT ;  /* 0x00000004ff007c0c */ /* 0x000fda000bf01270 */
        /* <DEDUP_REMOVED lines=11> */
.L_x_5641:
[----:B-1----:R1:W2:Y:S02]  /*65d0*/  SYNCS.PHASECHK.TRANS64.TRYWAIT P0, [R19+URZ+0x32400], R0 ;  /* 0x03240000130075a7 */ /* 0x0022a4000800017f */
[----:B--2---:R-:W-:Y:S05]  /*65e0*/  @!P0 NANOSLEEP.SYNCS 0x989680 ;  /* 0x009896800000895d */ /* 0x004fea0003900000 */
[----:B------:R-:W2:Y:S02]  /*65f0*/  @!P0 SYNCS.PHASECHK.TRANS64 P0, [R19+URZ+0x32400], R0 ;  /* 0x03240000130085a7 */ /* 0x000ea4000800007f */
[----:B--2---:R-:W-:Y:S05]  /*6600*/  @!P0 BRA `(.L_x_5641) ;  /* 0xfffffffc00f08947 */ /* 0x004fea000383ffff */
.L_x_5640:
[----:B------:R-:W-:Y:S05]  /*6610*/  BSYNC B0 ;  /* 0x0000000000007941 */ /* 0x000fea0003800000 */
.L_x_5639:
[----:B------:R-:W-:Y:S05]  /*6620*/  BRA `(.L_x_5642) ;  /* 0x00000030000c7947 */ /* 0x000fea0003800000 */
.L_x_5638:
        /* <DEDUP_REMOVED lines=30> */
.L_x_5644:
[----:B------:R-:W-:Y:S05]  /*6810*/  BSYNC B6 ;  /* 0x0000000000067941 */ /* 0x000fea0003800000 */
.L_x_5643:
[----:B------:R-:W2:Y:S01]  /*6820*/  LDL R47, [R1+0x28] ;  /* 0x00002800012f7983 */ /* 0x000ea20000100800 */
[----:B------:R-:W-:Y:S01]  /*6830*/  ULDC.U8 UR4, c[0x0][0x410] ;  /* 0x0001040000047ab9 */ /* 0x000fe20000000000 */
[----:B------:R-:W-:Y:S01]  /*6840*/  BSSY B0, `(.L_x_5645) ;  /* 0x00002d9000007945 */ /* 0x000fe20003800000 */
[----:B------:R-:W-:Y:S01]  /*6850*/  ISETP.NE.AND P0, PT, RZ, UR4, PT ;  /* 0x00000004ff007c0c */ /* 0x000fe2000bf05270 */
[----:B--2---:R-:W-:-:S12]  /*6860*/  IMAD.IADD R41, R22, 0x1, R47 ;  /* 0x0000000116297824 */ /* 0x004fd800078e022f */
[----:B------:R-:W-:Y:S05]  /*6870*/  @!P0 BRA `(.L_x_5646) ;  /* 0x0000001400d08947 */ /* 0x000fea0003800000 */
[----:B------:R-:W0:Y:S01]  /*6880*/  LDC R35, c[0x0][0x448] ;  /* 0x00011200ff237b82 */ /* 0x000e220000000800 */
[----:B------:R-:W1:Y:S01]  /*6890*/  S2R R20, SR_TID.X ;  /* 0x0000000000147919 */ /* 0x000e620000002100 */
[----:B------:R-:W-:Y:S01]  /*68a0*/  ULDC.64 UR4, c[0x0][0x3f8] ;  /* 0x0000fe0000047ab9 */ /* 0x000fe20000000a00 */
[----:B------:R-:W-:Y:S01]  /*68b0*/  ULDC.64 UR6, c[0x0][0x408] ;  /* 0x0001020000067ab9 */ /* 0x000fe20000000a00 */
[----:B------:R-:W-:Y:S02]  /*68c0*/  IMAD.MOV.U32 R6, RZ, RZ, R24 ;  /* 0x000000ffff067224 */ /* 0x000fe400078e0018 */
[----:B------:R-:W-:Y:S02]  /*68d0*/  IMAD.MOV.U32 R7, RZ, RZ, R29 ;  /* 0x000000ffff077224 */ /* 0x000fe400078e001d */
[----:B------:R-:W-:Y:S02]  /*68e0*/  IMAD.MOV.U32 R8, RZ, RZ, R30 ;  /* 0x000000ffff087224 */ /* 0x000fe400078e001e */
[----:B------:R-:W-:Y:S01]  /*68f0*/  IMAD.MOV.U32 R9, RZ, RZ, R27 ;  /* 0x000000ffff097224 */ /* 0x000fe200078e001b */
[----:B0-----:R-:W-:Y:S01]  /*6900*/  ISETP.NE.AND P0, PT, R35, 0x1, PT ;  /* 0x000000012300780c */ /* 0x001fe20003f05270 */
[----:B-1----:R-:W-:-:S12]  /*6910*/  VIADD R21, R20, 0xffffff80 ;  /* 0xffffff8014157836 */ /* 0x002fd80000000000 */
[----:B------:R-:W0:Y:S01]  /*6920*/  @P0 LDC R0, c[0x0][0x44c] ;  /* 0x00011300ff000b82 */ /* 0x000e220000000800 */
[----:B------:R-:W-:-:S04]  /*6930*/  SHF.R.S32.HI R20, RZ, 0x1f, R21 ;  /* 0x0000001fff147819 */ /* 0x000fc80000011415 */
[----:B------:R-:W-:-:S03]  /*6940*/  LEA.HI R20, R20, R21, RZ, 0x2 ;  /* 0x0000001514147211 */ /* 0x000fc600078f10ff */
[----:B------:R-:W1:Y:S01]  /*6950*/  @P0 LDC R5, c[0x0][0x450] ;  /* 0x00011400ff050b82 */ /* 0x000e620000000800 */
[----:B------:R-:W-:-:S05]  /*6960*/  LOP3.LUT R20, R20, 0xfffffffc, RZ, 0xc0, !PT ;  /* 0xfffffffc14147812 */ /* 0x000fca00078ec0ff */
[----:B------:R-:W-:-:S04]  /*6970*/  IMAD.IADD R20, R21, 0x1, -R20 ;  /* 0x0000000115147824 */ /* 0x000fc800078e0a14 */
[----:B------:R-:W-:-:S04]  /*6980*/  IMAD R3, R20, 0x40, R41 ;  /* 0x0000004014037824 */ /* 0x000fc800078e0229 */
        /* <DEDUP_REMOVED lines=23> */
.L_x_5904:
[----:B------:R-:W5:Y:S01]  /*6b00*/  LDL R9, [R1+0x1c] ;  /* 0x00001c0001097983 */ /* 0x000f620000100800 */
[----:B------:R-:W-:Y:S01]  /*6b10*/  BSSY B1, `(.L_x_5648) ;  /* 0x000001f000017945 */ /* 0x000fe20003800000 */
[----:B------:R-:W-:Y:S02]  /*6b20*/  CS2R R30, SRZ ;  /* 0x00000000001e7805 */ /* 0x000fe4000001ff00 */
[----:B------:R-:W-:Y:S02]  /*6b30*/  CS2R R20, SRZ ;  /* 0x0000000000147805 */ /* 0x000fe4000001ff00 */
[----:B------:R-:W-:Y:S02]  /*6b40*/  CS2R R28, SRZ ;  /* 0x00000000001c7805 */ /* 0x000fe4000001ff00 */
[----:B------:R-:W-:Y:S01]  /*6b50*/  CS2R R24, SRZ ;  /* 0x0000000000187805 */ /* 0x000fe2000001ff00 */
[----:B-----5:R-:W-:-:S05]  /*6b60*/  IMAD R35, R9, R35, RZ ;  /* 0x0000002309237224 */ /* 0x020fca00078e02ff */
[----:B------:R-:W-:-:S13]  /*6b70*/  ISETP.GE.AND P0, PT, R41, R35, PT ;  /* 0x000000232900720c */ /* 0x000fda0003f06270 */
        /* <DEDUP_REMOVED lines=24> */
.L_x_5649:
[----:B------:R-:W-:Y:S05]  /*6d00*/  BSYNC B1 ;  /* 0x0000000000017941 */ /* 0x000fea0003800000 */
.L_x_5648:
        /* <DEDUP_REMOVED lines=20> */
.L_x_5910:
[----:B01----:R-:W5:Y:S04]  /*6e50*/  LDL R7, [R1+0x6c] ;  /* 0x00006c0001077983 */ /* 0x003f680000100800 */
[----:B------:R-:W2:Y:S01]  /*6e60*/  LDL R46, [R1+0x74] ;  /* 0x00007400012e7983 */ /* 0x000ea20000100800 */
[----:B------:R-:W-:Y:S01]  /*6e70*/  VIADD R4, R41, 0x40 ;  /* 0x0000004029047836 */ /* 0x000fe20000000000 */
[----:B------:R-:W-:Y:S01]  /*6e80*/  BSSY B1, `(.L_x_5651) ;  /* 0x0000022000017945 */ /* 0x000fe20003800000 */
[----:B------:R-:W-:Y:S02]  /*6e90*/  CS2R R8, SRZ ;  /* 0x0000000000087805 */ /* 0x000fe4000001ff00 */
[----:B------:R-:W-:Y:S02]  /*6ea0*/  CS2R R12, SRZ ;  /* 0x00000000000c7805 */ /* 0x000fe4000001ff00 */
[----:B------:R-:W-:-:S02]  /*6eb0*/  CS2R R10, SRZ ;  /* 0x00000000000a7805 */ /* 0x000fc4000001ff00 */
[----:B------:R-:W-:Y:S02]  /*6ec0*/  ISETP.GE.AND P0, PT, R4, R35, PT ;  /* 0x000000230400720c */ /* 0x000fe40003f06270 */
[----:B-----5:R-:W-:-:S04]  /*6ed0*/  LEA.HI R6, R7, R7, RZ, 0x1 ;  /* 0x0000000707067211 */ /* 0x020fc800078f08ff */
[----:B------:R-:W-:Y:S01]  /*6ee0*/  LOP3.LUT R6, R6, 0xfffffffe, RZ, 0xc0, !PT ;  /* 0xfffffffe06067812 */ /* 0x000fe200078ec0ff */
[----:B--2---:R-:W-:-:S04]  /*6ef0*/  IMAD.SHL.U32 R36, R46, 0x40, RZ ;  /* 0x000000402e247824 */ /* 0x004fc800078e00ff */
[----:B------:R-:W-:-:S05]  /*6f00*/  IMAD.IADD R73, R7, 0x1, -R6 ;  /* 0x0000000107497824 */ /* 0x000fca00078e0a06 */
[----:B------:R-:W-:Y:S01]  /*6f10*/  SHF.L.U32 R34, R73, 0x1f, RZ ;  /* 0x0000001f49227819 */ /* 0x000fe200000006ff */
[----:B------:R-:W-:Y:S06]  /*6f20*/  @P0 BRA `(.L_x_5652) ;  /* 0x00000000005c0947 */ /* 0x000fec0003800000 */
[----:B------:R-:W2:Y:S01]  /*6f30*/  LDL R15, [R1+0x80] ;  /* 0x00008000010f7983 */ /* 0x000ea20000100800 */
[----:B------:R-:W-:Y:S01]  /*6f40*/  ULDC UR4, c[0x0][0x3f4] ;  /* 0x0000fd0000047ab9 */ /* 0x000fe20000000800 */
[----:B---3--:R-:W-:Y:S01]  /*6f50*/  IMAD.MOV.U32 R6, RZ, RZ, R0 ;  /* 0x000000ffff067224 */ /* 0x008fe200078e0000 */
[----:B------:R-:W-:Y:S01]  /*6f60*/  ISETP.GE.AND P3, PT, R203, UR4, PT ;  /* 0x00000004cb007c0c */ /* 0x000fe2000bf66270 */
[----:B------:R-:W-:Y:S01]  /*6f70*/  IMAD.MOV.U32 R7, RZ, RZ, R3 ;  /* 0x000000ffff077224 */ /* 0x000fe200078e0003 */
        /* <DEDUP_REMOVED lines=9> */
[----:B--2---:R-:W-:Y:S01]  /*7010*/  @!P3 SHF.L.U64.HI R8, R203, 0x1, R15 ;  /* 0x00000001cb08b819 */ /* 0x004fe2000001020f */
        /* <DEDUP_REMOVED lines=8> */
.L_x_5652:
[----:B------:R-:W-:Y:S05]  /*70a0*/  BSYNC B1 ;  /* 0x0000000000017941 */ /* 0x000fea0003800000 */
.L_x_5651:
[----:B0-----:R-:W4:Y:S01]  /*70b0*/  S2R R7, SR_TID.X ;  /* 0x0000000000077919 */ /* 0x001f220000002100 */
[----:B------:R-:W0:Y:S01]  /*70c0*/  SYNCS.PHASECHK.TRANS64.TRYWAIT P0, [R19+URZ+0x32400], R34 ;  /* 0x03240022130075a7 */ /* 0x000e22000800017f */
[----:B------:R-:W-:Y:S01]  /*70d0*/  LOP3.LUT R3, R36, 0x1c0, RZ, 0xc0, !PT ;  /* 0x000001c024037812 */ /* 0x000fe200078ec0ff */
[----:B-----5:R-:W-:Y:S01]  /*70e0*/  IMAD.MOV.U32 R4, RZ, RZ, R26 ;  /* 0x000000ffff047224 */ /* 0x020fe200078e001a */
        /* <DEDUP_REMOVED lines=12> */
[----:B------:R-:W-:Y:S01]  /*71b0*/  IMAD.MOV.U32 R4, RZ, RZ, R13 ;  /* 0x000000ffff047224 */ /* 0x000fe200078e000d */
[----:B------:R-:W-:Y:S01]  /*71c0*/  PRMT R43, R5, 0x5410, R3 ;  /* 0x00005410052b7816 */ /* 0x000fe20000000003 */
[----:B------:R-:W-:Y:S01]  /*71d0*/  IMAD.MOV.U32 R5, RZ, RZ, R10 ;  /* 0x000000ffff057224 */ /* 0x000fe200078e000a */
[----:B------:R-:W-:Y:S02]  /*71e0*/  LOP3.LUT P2, RZ, R46, 0x4, RZ, 0xc0, !PT ;  /* 0x000000042eff7812 */ /* 0x000fe4000784c0ff */
[----:B------:R-:W-:Y:S02]  /*71f0*/  PRMT R44, R4, 0x7610, R44 ;  /* 0x00007610042c7816 */ /* 0x000fe4000000002c */
[----:B------:R-:W-:Y:S01]  /*7200*/  PRMT R45, R5, 0x7610, R45 ;  /* 0x00007610052d7816 */ /* 0x000fe2000000002d */
[----:B------:R-:W-:Y:S01]  /*7210*/  IMAD.MOV.U32 R5, RZ, RZ, R11 ;  /* 0x000000ffff057224 */ /* 0x000fe200078e000b */
[----:B------:R-:W-:Y:S01]  /*7220*/  ISETP.GE.AND P1, PT, R22, R41, PT ;  /* 0x000000291600720c */ /* 0x000fe20003f26270 */
[----:B----4-:R-:W-:-:S05]  /*7230*/  VIADD R14, R7, 0xffffff80 ;  /* 0xffffff80070e7836 */ /* 0x010fca0000000000 */
[----:B------:R-:W-:-:S04]  /*7240*/  SHF.R.S32.HI R7, RZ, 0x1f, R14 ;  /* 0x0000001fff077819 */ /* 0x000fc8000001140e */
[----:B------:R-:W-:-:S04]  /*7250*/  LEA.HI R7, R7, R14, RZ, 0x5 ;  /* 0x0000000e07077211 */ /* 0x000fc800078f28ff */
[----:B------:R-:W-:-:S05]  /*7260*/  SHF.R.S32.HI R7, RZ, 0x5, R7 ;  /* 0x00000005ff077819 */ /* 0x000fca0000011407 */
[----:B------:R-:W-:-:S04]  /*7270*/  IMAD R0, R7, 0x200, R0 ;  /* 0x0000020007007824 */ /* 0x000fc800078e0200 */
[----:B------:R-:W-:-:S04]  /*7280*/  IMAD R3, R0, 0x2, R19 ;  /* 0x0000000200037824 */ /* 0x000fc800078e0213 */
[C---:B------:R-:W-:Y:S02]  /*7290*/  VIADD R4, R3.reuse, 0x18400 ;  /* 0x0001840003047836 */ /* 0x040fe40000000000 */
[----:B------:R-:W-:Y:S01]  /*72a0*/  VIADD R0, R3, 0x18440 ;  /* 0x0001844003007836 */ /* 0x000fe20000000000 */
[----:B0-----:R-:W-:Y:S06]  /*72b0*/  @!P0 BRA `(.L_x_5654) ;  /* 0x00000170003c8947 */ /* 0x001fec0003800000 */
.L_x_5911:
[----:B------:R-:W-:Y:S05]  /*72c0*/  BSYNC B1 ;  /* 0x0000000000017941 */ /* 0x000fea0003800000 */
.L_x_5653:
        /* <DEDUP_REMOVED lines=10> */
[----:B------:R-:W-:Y:S02]  /*7370*/  SHF.R.U64 R14, R28, 0x10, R29 ;  /* 0x000000101c0e7819 */ /* 0x000fe4000000121d */
[----:B0-----:R-:W-:Y:S02]  /*7380*/  SHF.R.U32.HI R34, RZ, 0x10, R31 ;  /* 0x00000010ff227819 */ /* 0x001fe4000001161f */
[----:B------:R-:W-:Y:S02]  /*7390*/  SHF.R.U32.HI R28, RZ, 0x10, R29 ;  /* 0x00000010ff1c7819 */ /* 0x000fe4000001161d */
[----:B------:R-:W-:Y:S02]  /*73a0*/  SHF.R.U64 R33, R30, 0x10, R31 ;  /* 0x000000101e217819 */ /* 0x000fe4000000121f */
[----:B------:R-:W-:Y:S02]  /*73b0*/  PRMT R34, R37, 0x5432, R34 ;  /* 0x0000543225227816 */ /* 0x000fe40000000022 */
[----:B------:R-:W-:-:S02]  /*73c0*/  PRMT R31, R40, 0x5432, R28 ;  /* 0x00005432281f7816 */ /* 0x000fc4000000001c */
[----:B------:R-:W-:Y:S01]  /*73d0*/  PRMT R30, R39, 0x5432, R14 ;  /* 0x00005432271e7816 */ /* 0x000fe2000000000e */
[C---:B------:R-:W-:Y:S01]  /*73e0*/  IMAD.U32 R35, R34.reuse, 0x10000, RZ ;  /* 0x0001000022237824 */ /* 0x040fe200078e00ff */
[----:B------:R-:W-:Y:S01]  /*73f0*/  LOP3.LUT R34, R34, 0xffff0000, RZ, 0xc0, !PT ;  /* 0xffff000022227812 */ /* 0x000fe200078ec0ff */
[----:B------:R-:W-:Y:S01]  /*7400*/  IMAD.U32 R32, R31, 0x10000, RZ ;  /* 0x000100001f207824 */ /* 0x000fe200078e00ff */
        /* <DEDUP_REMOVED lines=35> */
.L_x_5658:
[----:B------:R-:W-:Y:S05]  /*7640*/  BSYNC B2 ;  /* 0x0000000000027941 */ /* 0x000fea0003800000 */
.L_x_5657:
        /* <DEDUP_REMOVED lines=47> */
.L_x_5656:
[----:B------:R-:W-:Y:S05]  /*7940*/  BSYNC B1 ;  /* 0x0000000000017941 */ /* 0x000fea0003800000 */
.L_x_5655:
[----:B-12---:R-:W-:-:S05]  /*7950*/  VIADD R4, R22, 0x40 ;  /* 0x0000004016047836 */ /* 0x006fca0000000000 */
[----:B------:R-:W-:-:S13]  /*7960*/  ISETP.GE.AND P0, PT, R4, R41, PT ;  /* 0x000000290400720c */ /* 0x000fda0003f06270 */
[----:B------:R-:W-:Y:S05]  /*7970*/  @P0 BRA `(.L_x_5659) ;  /* 0x0000001c00140947 */ /* 0x000fea0003800000 */
[----:B------:R-:W1:Y:S01]  /*7980*/  LDC R4, c[0x0][0x3f4] ;  /* 0x0000fd00ff047b82 */ /* 0x000e620000000800 */
        /* <DEDUP_REMOVED lines=50> */
.L_x_5661:
[----:B------:R-:W-:Y:S05]  /*7cb0*/  BSYNC B1 ;  /* 0x0000000000017941 */ /* 0x000fea0003800000 */
.L_x_5660:
[----:B------:R-:W-:Y:S05]  /*7cc0*/  @P1 BRA `(.L_x_5659) ;  /* 0x0000001800401947 */ /* 0x000fea0003800000 */
[----:B-1----:R-:W1:Y:S01]  /*7cd0*/  LDS.128 R4, [R0+0x2000] ;  /* 0x0020000000047984 */ /* 0x002e620000000c00 */
[----:B------:R-:W-:Y:S02]  /*7ce0*/  SHF.R.U32.HI R15, RZ, 0x10, R9 ;  /* 0x00000010ff0f7819 */ /* 0x000fe40000011609 */
[----:B------:R-:W-:Y:S02]  /*7cf0*/  SHF.R.U32.HI R12, RZ, 0x10, R11 ;  /* 0x00000010ff0c7819 */ /* 0x000fe4000001160b */
[----:B------:R-:W-:Y:S02]  /*7d00*/  PRMT R15, R43, 0x5410, R15 ;  /* 0x000054102b0f7816 */ /* 0x000fe4000000000f */
[----:B------:R-:W-:Y:S02]  /*7d10*/  PRMT R12, R46, 0x5432, R12 ;  /* 0x000054322e0c7816 */ /* 0x000fe4000000000c */
[----:B------:R-:W-:Y:S01]  /*7d20*/  SHF.R.U64 R14, R8, 0x10, R9 ;  /* 0x00000010080e7819 */ /* 0x000fe20000001209 */
        /* <DEDUP_REMOVED lines=41> */
.L_x_5646:
[----:B------:R-:W0:Y:S01]  /*7fc0*/  S2R R0, SR_TID.X ;  /* 0x0000000000007919 */ /* 0x000e220000002100 */
[----:B------:R-:W1:Y:S01]  /*7fd0*/  LDC R6, c[0x0][0x448] ;  /* 0x00011200ff067b82 */ /* 0x000e620000000800 */
[----:B------:R-:W-:Y:S01]  /*7fe0*/  ULDC.64 UR4, c[0x0][0x3f8] ;  /* 0x0000fe0000047ab9 */ /* 0x000fe20000000a00 */
[----:B------:R-:W-:Y:S01]  /*7ff0*/  ULDC.64 UR6, c[0x0][0x408] ;  /* 0x0001020000067ab9 */ /* 0x000fe20000000a00 */
[----:B------:R-:W-:Y:S02]  /*8000*/  IMAD.MOV.U32 R28, RZ, RZ, R24 ;  /* 0x000000ffff1c7224 */ /* 0x000fe400078e0018 */
[----:B------:R-:W-:Y:S02]  /*8010*/  IMAD.MOV.U32 R20, RZ, RZ, R30 ;  /* 0x000000ffff147224 */ /* 0x000fe400078e001e */
[----:B------:R-:W-:Y:S01]  /*8020*/  IMAD.MOV.U32 R21, RZ, RZ, R27 ;  /* 0x000000ffff157224 */ /* 0x000fe200078e001b */
[----:B-1----:R-:W-:Y:S01]  /*8030*/  ISETP.NE.AND P0, PT, R6, 0x1, PT ;  /* 0x000000010600780c */ /* 0x002fe20003f05270 */
[----:B0-----:R-:W-:-:S05]  /*8040*/  VIADD R0, R0, 0xffffff80 ;  /* 0xffffff8000007836 */ /* 0x001fca0000000000 */
[----:B------:R-:W-:-:S07]  /*8050*/  SHF.R.S32.HI R3, RZ, 0x1f, R0 ;  /* 0x0000001fff037819 */ /* 0x000fce0000011400 */
[----:B------:R-:W0:Y:S01]  /*8060*/  @P0 LDC R5, c[0x0][0x450] ;  /* 0x00011400ff050b82 */ /* 0x000e220000000800 */
[----:B------:R-:W-:-:S04]  /*8070*/  LEA.HI R3, R3, R0, RZ, 0x2 ;  /* 0x0000000003037211 */ /* 0x000fc800078f10ff */
[----:B------:R-:W-:-:S05]  /*8080*/  LOP3.LUT R3, R3, 0xfffffffc, RZ, 0xc0, !PT ;  /* 0xfffffffc03037812 */ /* 0x000fca00078ec0ff */
[----:B------:R-:W-:Y:S02]  /*8090*/  IMAD.IADD R3, R0, 0x1, -R3 ;  /* 0x0000000100037824 */ /* 0x000fe400078e0a03 */
[----:B------:R-:W1:Y:S02]  /*80a0*/  @P0 LDC R0, c[0x0][0x44c] ;  /* 0x00011300ff000b82 */ /* 0x000e640000000800 */
[----:B------:R-:W-:-:S04]  /*80b0*/  IMAD R3, R3, 0x40, R41 ;  /* 0x0000004003037824 */ /* 0x000fc800078e0229 */
[----:B-1----:R-:W-:-:S05]  /*80c0*/  @P0 IMAD.HI.U32 R0, R3, R0, RZ ;  /* 0x0000000003000227 */ /* 0x002fca00078e00ff */
[----:B0-----:R-:W-:-:S04]  /*80d0*/  @P0 SHF.R.U32.HI R3, RZ, R5, R0 ;  /* 0x00000005ff030219 */ /* 0x001fc80000011600 */
        /* <DEDUP_REMOVED lines=17> */
[----:B------:R-:W2:Y:S01]  /*81f0*/  LDL R11, [R1+0x1c] ;  /* 0x00001c00010b7983 */ /* 0x000ea20000100800 */
[----:B------:R-:W0:Y:S03]  /*8200*/  LDC R35, c[0x0][0x3f4] ;  /* 0x0000fd00ff237b82 */ /* 0x000e260000000800 */
[----:B------:R-:W1:Y:S04]  /*8210*/  SHFL.IDX PT, R3, R10, RZ, 0x1c1f ;  /* 0x001c1fff0a037589 */ /* 0x000e6800000e0000 */
[----:B------:R-:W3:Y:S04]  /*8220*/  SHFL.IDX PT, R0, R28, RZ, 0x1c1f ;  /* 0x001c1fff1c007589 */ /* 0x000ee800000e0000 */
[----:B------:R-:W4:Y:S04]  /*8230*/  SHFL.IDX PT, R14, R29, RZ, 0x1c1f ;  /* 0x001c1fff1d0e7589 */ /* 0x000f2800000e0000 */
[----:B------:R-:W5:Y:S01]  /*8240*/  SHFL.IDX PT, R8, R20, RZ, 0x1c1f ;  /* 0x001c1fff14087589 */ /* 0x000f6200000e0000 */
[----:B0-----:R-:W-:Y:S01]  /*8250*/  ISETP.GE.AND P0, PT, R16, R35, PT ;  /* 0x000000231000720c */ /* 0x001fe20003f06270 */
[----:B--2---:R-:W-:-:S05]  /*8260*/  IMAD R30, R11, R6, RZ ;  /* 0x000000060b1e7224 */ /* 0x004fca00078e02ff */
[----:B------:R-:W-:-:S13]  /*8270*/  ISETP.GE.OR P1, PT, R41, R30, P0 ;  /* 0x0000001e2900720c */ /* 0x000fda0000726670 */
[C---:B------:R-:W-:Y:S01]  /*8280*/  @!P1 IMAD.SHL.U32 R9, R16.reuse, 0x2, RZ ;  /* 0x0000000210099824 */ /* 0x040fe200078e00ff */
[----:B------:R-:W-:-:S04]  /*8290*/  @!P1 SHF.L.U64.HI R21, R16, 0x1, R17 ;  /* 0x0000000110159819 */ /* 0x000fc80000010211 */
[----:B-1----:R-:W-:-:S05]  /*82a0*/  @!P1 IADD3 R4, P2, R3, R9, RZ ;  /* 0x0000000903049210 */ /* 0x002fca0007f5e0ff */
[----:B---3--:R-:W-:-:S06]  /*82b0*/  @!P1 IMAD.X R5, R0, 0x1, R21, P2 ;  /* 0x0000000100059824 */ /* 0x008fcc00010e0615 */
[----:B------:R-:W2:Y:S01]  /*82c0*/  @!P1 LD.E.128 R4, desc[UR40][R4.64] ;  /* 0x0000002804049980 */ /* 0x000ea2000c101d00 */
[----:B----4-:R-:W-:-:S05]  /*82d0*/  @!P1 IADD3 R14, P2, R14, R9, RZ ;  /* 0x000000090e0e9210 */ /* 0x010fca0007f5e0ff */
[----:B-----5:R-:W-:-:S04]  /*82e0*/  @!P1 IMAD.X R3, R8, 0x1, R21, P2 ;  /* 0x0000000108039824 */ /* 0x020fc800010e0615 */
[----:B------:R-:W-:-:S05]  /*82f0*/  @!P1 IMAD.MOV.U32 R15, RZ, RZ, R3 ;  /* 0x000000ffff0f9224 */ /* 0x000fca00078e0003 */
[----:B------:R-:W3:Y:S01]  /*8300*/  @!P1 LD.E.128 R24, desc[UR40][R14.64] ;  /* 0x000000280e189980 */ /* 0x000ee2000c101d00 */
[----:B------:R-:W-:Y:S02]  /*8310*/  CS2R R38, SRZ ;  /* 0x0000000000267805 */ /* 0x000fe4000001ff00 */
[----:B------:R-:W-:Y:S01]  /*8320*/  CS2R R36, SRZ ;  /* 0x0000000000247805 */ /* 0x000fe2000001ff00 */
[----:B------:R-:W0:Y:S04]  /*8330*/  SHFL.IDX PT, R21, R29, 0x1, 0x1c1f ;  /* 0x003c1f001d157f89 */ /* 0x000e2800000e0000 */
[----:B------:R-:W1:Y:S01]  /*8340*/  SHFL.IDX PT, R20, R20, 0x1, 0x1c1f ;  /* 0x003c1f0014147f89 */ /* 0x000e6200000e0000 */
[----:B--2---:R-:W-:Y:S02]  /*8350*/  @!P1 IMAD.MOV.U32 R38, RZ, RZ, R4 ;  /* 0x000000ffff269224 */ /* 0x004fe400078e0004 */
[----:B------:R-:W-:Y:S01]  /*8360*/  @!P1 IMAD.MOV.U32 R39, RZ, RZ, R5 ;  /* 0x000000ffff279224 */ /* 0x000fe200078e0005 */
[----:B------:R-:W-:Y:S01]  /*8370*/  CS2R R4, SRZ ;  /* 0x0000000000047805 */ /* 0x000fe2000001ff00 */
[----:B------:R-:W-:-:S02]  /*8380*/  IMAD.MOV.U32 R0, RZ, RZ, R38 ;  /* 0x000000ffff007224 */ /* 0x000fc400078e0026 */
[----:B------:R-:W-:Y:S02]  /*8390*/  @!P1 IMAD.MOV.U32 R36, RZ, RZ, R6 ;  /* 0x000000ffff249224 */ /* 0x000fe400078e0006 */
[----:B------:R-:W-:Y:S01]  /*83a0*/  @!P1 IMAD.MOV.U32 R37, RZ, RZ, R7 ;  /* 0x000000ffff259224 */ /* 0x000fe200078e0007 */
[----:B------:R-:W-:Y:S01]  /*83b0*/  PRMT R40, R40, 0x5410, R0 ;  /* 0x0000541028287816 */ /* 0x000fe20000000000 */
[----:B------:R-:W-:Y:S01]  /*83c0*/  IMAD.MOV.U32 R3, RZ, RZ, R39 ;  /* 0x000000ffff037224 */ /* 0x000fe200078e0027 */
[----:B------:R-:W2:Y:S01]  /*83d0*/  SHFL.IDX PT, R0, R28, 0x1, 0x1c1f ;  /* 0x003c1f001c007f89 */ /* 0x000ea200000e0000 */
[----:B------:R-:W-:Y:S01]  /*83e0*/  CS2R R6, SRZ ;  /* 0x0000000000067805 */ /* 0x000fe2000001ff00 */
[----:B------:R-:W-:Y:S02]  /*83f0*/  IMAD.MOV.U32 R8, RZ, RZ, R36 ;  /* 0x000000ffff087224 */ /* 0x000fe400078e0024 */
[----:B------:R-:W-:Y:S01]  /*8400*/  IMAD.MOV.U32 R9, RZ, RZ, R37 ;  /* 0x000000ffff097224 */ /* 0x000fe200078e0025 */
[----:B------:R-:W-:Y:S01]  /*8410*/  PRMT R45, R45, 0x5410, R3 ;  /* 0x000054102d2d7816 */ /* 0x000fe20000000003 */
[----:B---3--:R-:W-:Y:S01]  /*8420*/  @!P1 IMAD.MOV.U32 R6, RZ, RZ, R24 ;  /* 0x000000ffff069224 */ /* 0x008fe200078e0018 */
[----:B------:R-:W-:Y:S01]  /*8430*/  PRMT R32, R8, 0x7610, R32 ;  /* 0x0000761008207816 */ /* 0x000fe20000000020 */
[----:B------:R-:W-:Y:S01]  /*8440*/  @!P1 IMAD.MOV.U32 R7, RZ, RZ, R25 ;  /* 0x000000ffff079224 */ /* 0x000fe200078e0019 */
[----:B------:R-:W-:Y:S01]  /*8450*/  PRMT R33, R9, 0x7610, R33 ;  /* 0x0000761009217816 */ /* 0x000fe20000000021 */
[----:B------:R-:W-:Y:S01]  /*8460*/  @!P1 IMAD.MOV.U32 R4, RZ, RZ, R26 ;  /* 0x000000ffff049224 */ /* 0x000fe200078e001a */
[----:B------:R3:W4:Y:S01]  /*8470*/  SHFL.IDX PT, R3, R10, 0x1, 0x1c1f ;  /* 0x003c1f000a037f89 */ /* 0x00072200000e0000 */
[----:B------:R-:W-:-:S02]  /*8480*/  @!P1 IMAD.MOV.U32 R5, RZ, RZ, R27 ;  /* 0x000000ffff059224 */ /* 0x000fc400078e001b */
[----:B------:R-:W-:Y:S02]  /*8490*/  IMAD.MOV.U32 R8, RZ, RZ, R6 ;  /* 0x000000ffff087224 */ /* 0x000fe400078e0006 */
[----:B------:R-:W-:Y:S02]  /*84a0*/  IMAD.MOV.U32 R9, RZ, RZ, R7 ;  /* 0x000000ffff097224 */ /* 0x000fe400078e0007 */
[----:B------:R-:W-:Y:S01]  /*84b0*/  IMAD.MOV.U32 R11, RZ, RZ, R5 ;  /* 0x000000ffff0b7224 */ /* 0x000fe200078e0005 */
[----:B------:R-:W-:Y:S01]  /*84c0*/  PRMT R40, R8, 0x7610, R40 ;  /* 0x0000761008287816 */ /* 0x000fe20000000028 */
[----:B---3--:R-:W-:Y:S01]  /*84d0*/  IMAD.MOV.U32 R10, RZ, RZ, R4 ;  /* 0x000000ffff0a7224 */ /* 0x008fe200078e0004 */
[----:B------:R-:W-:Y:S02]  /*84e0*/  PRMT R32, R32, 0x5410, R9 ;  /* 0x0000541020207816 */ /* 0x000fe40000000009 */
[----:B------:R-:W-:Y:S02]  /*84f0*/  CS2R R8, SRZ ;  /* 0x0000000000087805 */ /* 0x000fe4000001ff00 */
[----:B------:R-:W-:-:S02]  /*8500*/  PRMT R33, R33, 0x5410, R11 ;  /* 0x0000541021217816 */ /* 0x000fc4000000000b */
[----:B012---:R-:W-:-:S07]  /*8510*/  PRMT R45, R10, 0x7610, R45 ;  /* 0x000076100a2d7816 */ /* 0x007fce000000002d */
.L_x_5921:
        /* <DEDUP_REMOVED lines=23> */
[----:B------:R-:W5:Y:S02]  /*8690*/  LD.E.128 R8, desc[UR40][R8.64] ;  /* 0x0000002808087980 */ /* 0x000f64000c101d00 */
.L_x_5664:
[----:B------:R-:W-:Y:S05]  /*86a0*/  BSYNC B1 ;  /* 0x0000000000017941 */ /* 0x000fea0003800000 */
.L_x_5663:
[----:B------:R-:W4:Y:S01]  /*86b0*/  LDL R0, [R1+0x28] ;  /* 0x0000280001007983 */ /* 0x000f220000100800 */
[----:B------:R-:W0:Y:S01]  /*86c0*/  SYNCS.PHASECHK.TRANS64.TRYWAIT P1, [R19+URZ+0x32400], R24 ;  /* 0x03240018130075a7 */ /* 0x000e22000802017f */
[----:B------:R-:W-:Y:S01]  /*86d0*/  VIADD R21, R22, 0x40 ;  /* 0x0000004016157836 */ /* 0x000fe20000000000 */
[----:B------:R-:W-:Y:S01]  /*86e0*/  BSSY B1, `(.L_x_5665) ;  /* 0x0000011000017945 */ /* 0x000fe20003800000 */
[----:B-----5:R-:W-:Y:S02]  /*86f0*/  IMAD.MOV.U32 R20, RZ, RZ, R9 ;  /* 0x000000ffff147224 */ /* 0x020fe400078e0009 */
[----:B------:R-:W-:Y:S02]  /*8700*/  IMAD.MOV.U32 R54, RZ, RZ, R14 ;  /* 0x000000ffff367224 */ /* 0x000fe400078e000e */
[----:B------:R-:W-:Y:S01]  /*8710*/  IMAD.MOV.U32 R55, RZ, RZ, R15 ;  /* 0x000000ffff377224 */ /* 0x000fe200078e000f */
[----:B----4-:R-:W-:Y:S01]  /*8720*/  VIADDMNMX R3, R30, -R0, 0x80, PT ;  /* 0x000000801e037446 */ /* 0x010fe20003800900 */
[----:B------:R-:W-:-:S03]  /*8730*/  IMAD.MOV.U32 R0, RZ, RZ, R8 ;  /* 0x000000ffff007224 */ /* 0x000fc600078e0008 */
[-C--:B------:R-:W-:Y:S02]  /*8740*/  ISETP.GE.OR P2, PT, R22, R3.reuse, P0 ;  /* 0x000000031600720c */ /* 0x080fe40000746670 */
[----:B------:R-:W-:Y:S01]  /*8750*/  ISETP.GE.OR P0, PT, R21, R3, P0 ;  /* 0x000000031500720c */ /* 0x000fe20000706670 */
[----:B------:R-:W-:Y:S01]  /*8760*/  IMAD.MOV.U32 R3, RZ, RZ, R11 ;  /* 0x000000ffff037224 */ /* 0x000fe200078e000b */
[----:B------:R-:W-:Y:S01]  /*8770*/  PRMT R50, R20, 0x5410, R0 ;  /* 0x0000541014327816 */ /* 0x000fe20000000000 */
[----:B------:R-:W-:Y:S02]  /*8780*/  IMAD.MOV.U32 R0, RZ, RZ, R10 ;  /* 0x000000ffff007224 */ /* 0x000fe400078e000a */
[----:B------:R-:W-:Y:S02]  /*8790*/  IMAD.MOV.U32 R20, RZ, RZ, R12 ;  /* 0x000000ffff147224 */ /* 0x000fe400078e000c */
[----:B------:R-:W-:Y:S01]  /*87a0*/  IMAD.MOV.U32 R21, RZ, RZ, R13 ;  /* 0x000000ffff157224 */ /* 0x000fe200078e000d */
[----:B------:R-:W-:-:S02]  /*87b0*/  PRMT R51, R0, 0x5410, R3 ;  /* 0x0000541000337816 */ /* 0x000fc40000000003 */
[----:B------:R-:W-:Y:S02]  /*87c0*/  PRMT R52, R20, 0x7610, R52 ;  /* 0x0000761014347816 */ /* 0x000fe40000000034 */
[----:B------:R-:W-:Y:S01]  /*87d0*/  PRMT R53, R21, 0x7610, R53 ;  /* 0x0000761015357816 */ /* 0x000fe20000000035 */
[----:B0-----:R-:W-:Y:S06]  /*87e0*/  @!P1 BRA `(.L_x_5666) ;  /* 0x0000016000789947 */ /* 0x001fec0003800000 */
.L_x_5922:
[----:B------:R-:W-:Y:S05]  /*87f0*/  BSYNC B1 ;  /* 0x0000000000017941 */ /* 0x000fea0003800000 */
.L_x_5665:
[----:B------:R-:W-:Y:S04]  /*8800*/  BSSY B1, `(.L_x_5667) ;  /* 0x0000070000017945 */ /* 0x000fe80003800000 */
[----:B------:R-:W-:Y:S05]  /*8810*/  @P2 BRA `(.L_x_5668) ;  /* 0x0000000400b82947 */ /* 0x000fea0003800000 */
[----:B------:R-:W2:Y:S01]  /*8820*/  LDL R0, [R1+0x74] ;  /* 0x0000740001007983 */ /* 0x000ea20000100800 */
[----:B------:R-:W-:Y:S02]  /*8830*/  SHF.R.U64 R34, R38, 0x10, R39 ;  /* 0x0000001026227819 */ /* 0x000fe40000001227 */
[----:B------:R-:W-:Y:S01]  /*8840*/  SHF.R.U32.HI R38, RZ, 0x10, R37 ;  /* 0x00000010ff267819 */ /* 0x000fe20000011625 */
[----:B------:R-:W1:Y:S01]  /*8850*/  S2R R3, SR_TID.X ;  /* 0x0000000000037919 */ /* 0x000e620000002100 */
[----:B------:R-:W-:Y:S02]  /*8860*/  SHF.R.U32.HI R44, RZ, 0x10, R5 ;  /* 0x00000010ff2c7819 */ /* 0x000fe40000011605 */
[----:B------:R-:W-:Y:S02]  /*8870*/  PRMT R34, R40, 0x5432, R34 ;  /* 0x0000543228227816 */ /* 0x000fe40000000022 */
[----:B------:R-:W-:Y:S02]  /*8880*/  SHF.R.U32.HI R42, RZ, 0x10, R7 ;  /* 0x00000010ff2a7819 */ /* 0x000fe40000011607 */
[----:B------:R-:W-:-:S02]  /*8890*/  SHF.R.U64 R43, R4, 0x10, R5 ;  /* 0x00000010042b7819 */ /* 0x000fc40000001205 */
[C---:B------:R-:W-:Y:S02]  /*88a0*/  PRMT R38, R33.reuse, 0x5410, R38 ;  /* 0x0000541021267816 */ /* 0x040fe40000000026 */
[----:B------:R-:W-:Y:S01]  /*88b0*/  PRMT R44, R33, 0x5432, R44 ;  /* 0x00005432212c7816 */ /* 0x000fe2000000002c */
[----:B------:R-:W-:Y:S01]  /*88c0*/  IMAD.U32 R33, R34, 0x10000, RZ ;  /* 0x0001000022217824 */ /* 0x000fe200078e00ff */
[----:B------:R-:W-:Y:S02]  /*88d0*/  PRMT R42, R32, 0x5432, R42 ;  /* 0x00005432202a7816 */ /* 0x000fe4000000002a */
[----:B------:R-:W-:Y:S02]  /*88e0*/  PRMT R43, R45, 0x5410, R43 ;  /* 0x000054102d2b7816 */ /* 0x000fe4000000002b */
[----:B------:R-:W-:Y:S01]  /*88f0*/  LOP3.LUT R34, R34, 0xffff0000, RZ, 0xc0, !PT ;  /* 0xffff000022227812 */ /* 0x000fe200078ec0ff */
[----:B-1----:R-:W-:-:S05]  /*8900*/  VIADD R3, R3, 0xffffff80 ;  /* 0xffffff8003037836 */ /* 0x002fca0000000000 */
[----:B------:R-:W-:-:S04]  /*8910*/  SHF.R.S32.HI R25, RZ, 0x1f, R3 ;  /* 0x0000001fff197819 */ /* 0x000fc80000011403 */
[----:B------:R-:W-:Y:S01]  /*8920*/  LEA.HI R25, R25, R3, RZ, 0x5 ;  /* 0x0000000319197211 */ /* 0x000fe200078f28ff */
[----:B------:R-:W-:-:S03]  /*8930*/  IMAD.IADD R3, R16, 0x1, R35 ;  /* 0x0000000110037824 */ /* 0x000fc600078e0223 */
[----:B------:R-:W-:Y:S01]  /*8940*/  SHF.R.S32.HI R25, RZ, 0x5, R25 ;  /* 0x00000005ff197819 */ /* 0x000fe20000011419 */
[----:B--2---:R-:W-:-:S05]  /*8950*/  IMAD.SHL.U32 R0, R0, 0x40, RZ ;  /* 0x0000004000007824 */ /* 0x004fca00078e00ff */
[----:B------:R-:W-:-:S04]  /*8960*/  LOP3.LUT R20, R0, 0x1c0, RZ, 0xc0, !PT ;  /* 0x000001c000147812 */ /* 0x000fc800078ec0ff */
[C---:B------:R-:W-:Y:S02]  /*8970*/  LOP3.LUT R0, R20.reuse, 0x38, R16, 0xf8, !PT ;  /* 0x0000003814007812 */ /* 0x040fe400078ef810 */
[----:B------:R-:W-:Y:S02]  /*8980*/  SHF.R.U32.HI R21, RZ, 0x3, R20 ;  /* 0x00000003ff157819 */ /* 0x000fe40000011614 */
[----:B------:R-:W-:Y:S02]  /*8990*/  LOP3.LUT R3, R20, 0x38, R3, 0xf8, !PT ;  /* 0x0000003814037812 */ /* 0x000fe400078ef803 */
[-C--:B------:R-:W-:Y:S02]  /*89a0*/  LOP3.LUT R0, R0, R21.reuse, RZ, 0x3c, !PT ;  /* 0x0000001500007212 */ /* 0x080fe400078e3cff */
[----:B------:R-:W-:-:S03]  /*89b0*/  LOP3.LUT R3, R3, R21, RZ, 0x3c, !PT ;  /* 0x0000001503037212 */ /* 0x000fc600078e3cff */
[----:B------:R-:W-:-:S04]  /*89c0*/  IMAD R0, R25, 0x200, R0 ;  /* 0x0000020019007824 */ /* 0x000fc800078e0200 */
[----:B------:R-:W-:Y:S02]  /*89d0*/  IMAD R47, R0, 0x2, R19 ;  /* 0x00000002002f7824 */ /* 0x000fe400078e0213 */
[----:B------:R-:W-:Y:S01]  /*89e0*/  IMAD R0, R25, 0x200, R3 ;  /* 0x0000020019007824 */ /* 0x000fe200078e0203 */
[----:B------:R-:W-:Y:S02]  /*89f0*/  SHF.R.U64 R3, R36, 0x10, R37 ;  /* 0x0000001024037819 */ /* 0x000fe40000001225 */
[----:B0-----:R-:W0:Y:S01]  /*8a00*/  LDS.128 R24, [R47+0x18400] ;  /* 0x018400002f187984 */ /* 0x001e220000000c00 */
[----:B------:R-:W-:Y:S01]  /*8a10*/  IMAD R49, R0, 0x2, R19 ;  /* 0x0000000200317824 */ /* 0x000fe200078e0213 */
[----:B------:R-:W-:Y:S02]  /*8a20*/  SHF.R.U32.HI R0, RZ, 0x10, R39 ;  /* 0x00000010ff007819 */ /* 0x000fe40000011627 */
[----:B------:R-:W-:Y:S02]  /*8a30*/  SHF.R.U64 R39, R6, 0x10, R7 ;  /* 0x0000001006277819 */ /* 0x000fe40000001207 */
[----:B------:R-:W1:Y:S01]  /*8a40*/  LDS.128 R28, [R49+0x18400] ;  /* 0x01840000311c7984 */ /* 0x000e620000000c00 */
[----:B------:R-:W-:-:S02]  /*8a50*/  PRMT R36, R45, 0x5432, R0 ;  /* 0x000054322d247816 */ /* 0x000fc40000000000 */
[----:B------:R-:W-:Y:S02]  /*8a60*/  PRMT R39, R40, 0x5410, R39 ;  /* 0x0000541028277816 */ /* 0x000fe40000000027 */
[----:B------:R-:W-:Y:S02]  /*8a70*/  PRMT R37, R32, 0x5410, R3 ;  /* 0x0000541020257816 */ /* 0x000fe40000000003 */
[C---:B------:R-:W-:Y:S01]  /*8a80*/  LOP3.LUT R40, R39.reuse, 0xffff0000, RZ, 0xc0, !PT ;  /* 0xffff000027287812 */ /* 0x040fe200078ec0ff */
[----:B------:R-:W-:Y:S02]  /*8a90*/  IMAD.U32 R41, R39, 0x10000, RZ ;  /* 0x0001000027297824 */ /* 0x000fe400078e00ff */
        /* <DEDUP_REMOVED lines=21> */
[----:B------:R-:W-:Y:S01]  /*8bf0*/  FFMA.FTZ R31, R0, R41, R31 ;  /* 0x00000029001f7223 */ /* 0x000fe2000001001f */
[----:B------:R-:W-:Y:S02]  /*8c00*/  IMAD.U32 R0, R36, 0x10000, RZ ;  /* 0x0001000024007824 */ /* 0x000fe400078e00ff */
[----:B------:R-:W-:Y:S01]  /*8c10*/  FMUL.FTZ R48, R21, R34 ;  /* 0x0000002215307220 */ /* 0x000fe20000410000 */
[----:B------:R-:W-:Y:S01]  /*8c20*/  FMUL.FTZ R33, R25, R20 ;  /* 0x0000001419217220 */ /* 0x000fe20000410000 */
[----:B------:R-:W-:Y:S01]  /*8c30*/  FFMA.FTZ R46, R3, R34, -R46 ;  /* 0x00000022032e7223 */ /* 0x000fe2000001082e */
[----:B------:R-:W-:Y:S01]  /*8c40*/  LOP3.LUT R21, R42, 0xffff0000, RZ, 0xc0, !PT ;  /* 0xffff00002a157812 */ /* 0x000fe200078ec0ff */
[----:B------:R-:W-:Y:S01]  /*8c50*/  FMUL.FTZ R25, R25, R0 ;  /* 0x0000000019197220 */ /* 0x000fe20000410000 */
        /* <DEDUP_REMOVED lines=11> */
[----:B------:R-:W-:Y:S02]  /*8d10*/  IMAD.U32 R3, R38, 0x10000, RZ ;  /* 0x0001000026037824 */ /* 0x000fe400078e00ff */
[----:B------:R-:W-:Y:S01]  /*8d20*/  FMUL.FTZ R27, R27, R0 ;  /* 0x000000001b1b7220 */ /* 0x000fe20000410000 */
[----:B------:R-:W-:Y:S01]  /*8d30*/  FFMA.FTZ R34, R24, R21, R41 ;  /* 0x0000001518227223 */ /* 0x000fe20000010029 */
[C---:B------:R-:W-:Y:S01]  /*8d40*/  FMUL.FTZ R24, R32.reuse, R20 ;  /* 0x0000001420187220 */ /* 0x040fe20000410000 */
[C---:B------:R-:W-:Y:S01]  /*8d50*/  FFMA.FTZ R36, R5.reuse, R0, -R36 ;  /* 0x0000000005247223 */ /* 0x040fe20000010824 */
[----:B------:R-:W-:Y:S01]  /*8d60*/  FFMA.FTZ R27, R5, R4, R27 ;  /* 0x00000004051b7223 */ /* 0x000fe2000001001b */
[-C--:B------:R-:W-:Y:S01]  /*8d70*/  FMUL.FTZ R32, R32, R3.reuse ;  /* 0x0000000320207220 */ /* 0x080fe20000410000 */
[----:B------:R-:W-:Y:S01]  /*8d80*/  LOP3.LUT R43, R43, 0xffff0000, RZ, 0xc0, !PT ;  /* 0xffff00002b2b7812 */ /* 0x000fe200078ec0ff */
[----:B------:R-:W-:Y:S01]  /*8d90*/  FFMA.FTZ R21, R7, R3, -R24 ;  /* 0x0000000307157223 */ /* 0x000fe20000010818 */
[----:B------:R-:W-:Y:S01]  /*8da0*/  LOP3.LUT R37, R37, 0xffff0000, RZ, 0xc0, !PT ;  /* 0xffff000025257812 */ /* 0x000fe200078ec0ff */
[----:B------:R-:W-:Y:S01]  /*8db0*/  FFMA.FTZ R32, R7, R20, R32 ;  /* 0x0000001407207223 */ /* 0x000fe20000010020 */
[----:B------:R-:W-:Y:S01]  /*8dc0*/  LOP3.LUT R5, R44, 0xffff0000, RZ, 0xc0, !PT ;  /* 0xffff00002c057812 */ /* 0x000fe200078ec0ff */
[C---:B------:R-:W-:Y:S01]  /*8dd0*/  FMUL.FTZ R7, R29.reuse, R43 ;  /* 0x0000002b1d077220 */ /* 0x040fe20000410000 */
[----:B------:R-:W-:Y:S01]  /*8de0*/  LOP3.LUT R3, R38, 0xffff0000, RZ, 0xc0, !PT ;  /* 0xffff000026037812 */ /* 0x000fe200078ec0ff */
[----:B------:R-:W-:Y:S01]  /*8df0*/  FMUL.FTZ R0, R29, R37 ;  /* 0x000000251d007220 */ /* 0x000fe20000410000 */
[----:B------:R-:W-:Y:S01]  /*8e00*/  F2FP.BF16.F32.PACK_AB R4, R46, R45 ;  /* 0x0000002d2e04723e */ /* 0x000fe200000010ff */
[----:B------:R-:W-:Y:S01]  /*8e10*/  FMUL.FTZ R29, R30, R5 ;  /* 0x000000051e1d7220 */ /* 0x000fe20000410000 */
[----:B------:R-:W-:Y:S01]  /*8e20*/  FFMA.FTZ R7, R6, R37, -R7 ;  /* 0x0000002506077223 */ /* 0x000fe20000010807 */
[----:B------:R-:W-:Y:S01]  /*8e30*/  FMUL.FTZ R30, R30, R3 ;  /* 0x000000031e1e7220 */ /* 0x000fe20000410000 */
[----:B------:R-:W-:Y:S01]  /*8e40*/  FFMA.FTZ R0, R6, R43, R0 ;  /* 0x0000002b06007223 */ /* 0x000fe20000010000 */
[----:B------:R-:W-:Y:S01]  /*8e50*/  FFMA.FTZ R20, R26, R3, -R29 ;  /* 0x000000031a147223 */ /* 0x000fe2000001081d */
[----:B------:R-:W-:Y:S01]  /*8e60*/  F2FP.BF16.F32.PACK_AB R24, R48, R31 ;  /* 0x0000001f3018723e */ /* 0x000fe200000010ff */
[----:B------:R-:W-:Y:S01]  /*8e70*/  FFMA.FTZ R3, R26, R5, R30 ;  /* 0x000000051a037223 */ /* 0x000fe2000001001e */
[----:B------:R-:W-:-:S02]  /*8e80*/  F2FP.BF16.F32.PACK_AB R6, R7, R36 ;  /* 0x000000240706723e */ /* 0x000fc400000010ff */
[----:B------:R-:W-:Y:S02]  /*8e90*/  F2FP.BF16.F32.PACK_AB R5, R28, R33 ;  /* 0x000000211c05723e */ /* 0x000fe400000010ff */
[----:B------:R-:W-:Y:S02]  /*8ea0*/  F2FP.BF16.F32.PACK_AB R26, R0, R27 ;  /* 0x0000001b001a723e */ /* 0x000fe400000010ff */
[----:B------:R-:W-:Y:S02]  /*8eb0*/  F2FP.BF16.F32.PACK_AB R7, R20, R21 ;  /* 0x000000151407723e */ /* 0x000fe400000010ff */
[----:B------:R-:W-:Y:S02]  /*8ec0*/  F2FP.BF16.F32.PACK_AB R25, R34, R25 ;  /* 0x000000192219723e */ /* 0x000fe400000010ff */
[----:B------:R-:W-:Y:S01]  /*8ed0*/  F2FP.BF16.F32.PACK_AB R27, R3, R32 ;  /* 0x00000020031b723e */ /* 0x000fe200000010ff */
[----:B------:R1:W-:Y:S04]  /*8ee0*/  STS.128 [R47+0x18400], R4 ;  /* 0x018400042f007388 */ /* 0x0003e80000000c00 */
[----:B------:R1:W-:Y:S02]  /*8ef0*/  STS.128 [R49+0x18400], R24 ;  /* 0x0184001831007388 */ /* 0x0003e40000000c00 */
.L_x_5668:
[----:B------:R-:W-:Y:S05]  /*8f00*/  BSYNC B1 ;  /* 0x0000000000017941 */ /* 0x000fea0003800000 */
.L_x_5667:
[----:B------:R-:W-:Y:S01]  /*8f10*/  PRMT R3, R55, 0x5410, R54 ;  /* 0x0000541037037816 */ /* 0x000fe20000000036 */
[----:B------:R-:W-:Y:S06]  /*8f20*/  @P0 BRA `(.L_x_5659) ;  /* 0x0000000400a80947 */ /* 0x000fec0003800000 */
[----:B-1----:R-:W2:Y:S01]  /*8f30*/  LDL R4, [R1+0x3c] ;  /* 0x00003c0001047983 */ /* 0x002ea20000100800 */
[C---:B------:R-:W-:Y:S02]  /*8f40*/  VIADD R5, R22.reuse, 0x40 ;  /* 0x0000004016057836 */ /* 0x040fe40000000000 */
[----:B------:R-:W-:Y:S01]  /*8f50*/  VIADD R6, R22, 0x40 ;  /* 0x0000004016067836 */ /* 0x000fe20000000000 */
[----:B------:R-:W3:Y:S01]  /*8f60*/  LDL R41, [R1+0x84] ;  /* 0x0000840001297983 */ /* 0x000ee20000100800 */
[----:B------:R-:W-:Y:S02]  /*8f70*/  IMAD.SHL.U32 R5, R5, 0x40, RZ ;  /* 0x0000004005057824 */ /* 0x000fe400078e00ff */
[----:B------:R-:W-:Y:S02]  /*8f80*/  IMAD.SHL.U32 R6, R6, 0x40, RZ ;  /* 0x0000004006067824 */ /* 0x000fe400078e00ff */
[----:B------:R-:W-:Y:S01]  /*8f90*/  IMAD.IADD R0, R16, 0x1, R35 ;  /* 0x0000000110007824 */ /* 0x000fe200078e0223 */
[----:B------:R-:W-:-:S02]  /*8fa0*/  LOP3.LUT R5, R5, 0x1c0, RZ, 0xc0, !PT ;  /* 0x000001c005057812 */ /* 0x000fc400078ec0ff */
[----:B------:R-:W-:Y:S02]  /*8fb0*/  LOP3.LUT R6, R6, 0x1c0, RZ, 0xc0, !PT ;  /* 0x000001c006067812 */ /* 0x000fe400078ec0ff */
[----:B------:R-:W-:Y:S02]  /*8fc0*/  SHF.R.U32.HI R5, RZ, 0x3, R5 ;  /* 0x00000003ff057819 */ /* 0x000fe40000011605 */
[----:B------:R-:W-:-:S04]  /*8fd0*/  LOP3.LUT R0, R6, 0x38, R0, 0xf8, !PT ;  /* 0x0000003806007812 */ /* 0x000fc800078ef800 */
[----:B------:R-:W-:Y:S02]  /*8fe0*/  LOP3.LUT R0, R0, R5, RZ, 0x3c, !PT ;  /* 0x0000000500007212 */ /* 0x000fe400078e3cff */
[----:B------:R-:W-:Y:S02]  /*8ff0*/  SHF.R.U64 R21, R12, 0x10, R13 ;  /* 0x000000100c157819 */ /* 0x000fe4000000120d */
[--C-:B------:R-:W-:Y:S02]  /*9000*/  SHF.R.U64 R32, R8, 0x10, R9.reuse ;  /* 0x0000001008207819 */ /* 0x100fe40000001209 */
[----:B------:R-:W-:Y:S02]  /*9010*/  SHF.R.U32.HI R33, RZ, 0x10, R9 ;  /* 0x00000010ff217819 */ /* 0x000fe40000011609 */
[----:B------:R-:W-:Y:S02]  /*9020*/  PRMT R21, R52, 0x5410, R21 ;  /* 0x0000541034157816 */ /* 0x000fe40000000015 */
[----:B------:R-:W-:-:S02]  /*9030*/  PRMT R32, R50, 0x5432, R32 ;  /* 0x0000543232207816 */ /* 0x000fc40000000020 */
[----:B------:R-:W-:Y:S02]  /*9040*/  SHF.R.U32.HI R29, RZ, 0x10, R13 ;  /* 0x00000010ff1d7819 */ /* 0x000fe4000001160d */
[----:B------:R-:W-:Y:S02]  /*9050*/  PRMT R33, R50, 0x5410, R33 ;  /* 0x0000541032217816 */ /* 0x000fe40000000021 */
[--C-:B------:R-:W-:Y:S02]  /*9060*/  SHF.R.U32.HI R36, RZ, 0x10, R11.reuse ;  /* 0x00000010ff247819 */ /* 0x100fe4000001160b */
[----:B------:R-:W-:Y:S01]  /*9070*/  SHF.R.U64 R35, R10, 0x10, R11 ;  /* 0x000000100a237819 */ /* 0x000fe2000000120b */
[----:B------:R-:W-:Y:S01]  /*9080*/  IMAD.U32 R34, R32, 0x10000, RZ ;  /* 0x0001000020227824 */ /* 0x000fe200078e00ff */
[--C-:B------:R-:W-:Y:S01]  /*9090*/  SHF.R.U64 R30, R14, 0x10, R15.reuse ;  /* 0x000000100e1e7819 */ /* 0x100fe2000000120f */
[----:B------:R-:W-:Y:S01]  /*90a0*/  IMAD.U32 R28, R21, 0x10000, RZ ;  /* 0x00010000151c7824 */ /* 0x000fe200078e00ff */
[----:B------:R-:W-:-:S02]  /*90b0*/  SHF.R.U32.HI R31, RZ, 0x10, R15 ;  /* 0x00000010ff1f7819 */ /* 0x000fc4000001160f */
[----:B------:R-:W-:Y:S02]  /*90c0*/  PRMT R29, R53, 0x5410, R29 ;  /* 0x00005410351d7816 */ /* 0x000fe4000000001d */
[----:B------:R-:W-:Y:S02]  /*90d0*/  PRMT R36, R51, 0x5432, R36 ;  /* 0x0000543233247816 */ /* 0x000fe40000000024 */
[C---:B------:R-:W-:Y:S02]  /*90e0*/  PRMT R30, R3.reuse, 0x5432, R30 ;  /* 0x00005432031e7816 */ /* 0x040fe4000000001e */
[----:B------:R-:W-:Y:S02]  /*90f0*/  PRMT R31, R3, 0x5410, R31 ;  /* 0x00005410031f7816 */ /* 0x000fe4000000001f */
[----:B------:R-:W-:Y:S02]  /*9100*/  LOP3.LUT R21, R21, 0xffff0000, RZ, 0xc0, !PT ;  /* 0xffff000015157812 */ /* 0x000fe400078ec0ff */
[----:B------:R-:W-:Y:S01]  /*9110*/  PRMT R35, R51, 0x5410, R35 ;  /* 0x0000541033237816 */ /* 0x000fe20000000023 */
[----:B--2---:R-:W-:-:S04]  /*9120*/  IMAD.IADD R0, R4, 0x1, R0 ;  /* 0x0000000104007824 */ /* 0x004fc800078e0200 */
[----:B------:R-:W-:Y:S01]  /*9130*/  IMAD R0, R0, 0x2, R19 ;  /* 0x0000000200007824 */ /* 0x000fe200078e0213 */
[----:B---3--:R-:W-:Y:S04]  /*9140*/  LDS.128 R4, [R41+0x18400] ;  /* 0x0184000029047984 */ /* 0x008fe80000000c00 */
[----:B0-----:R-:W0:Y:S02]  /*9150*/  LDS.128 R24, [R0+0x18400] ;  /* 0x0184000000187984 */ /* 0x001e240000000c00 */
[C---:B0-----:R-:W-:Y:S01]  /*9160*/  IMAD.U32 R11, R24.reuse, 0x10000, RZ ;  /* 0x00010000180b7824 */ /* 0x041fe200078e00ff */
[----:B------:R-:W-:Y:S01]  /*9170*/  LOP3.LUT R12, R24, 0xffff0000, RZ, 0xc0, !PT ;  /* 0xffff0000180c7812 */ /* 0x000fe200078ec0ff */
[C---:B------:R-:W-:Y:S01]  /*9180*/  IMAD.U32 R13, R25.reuse, 0x10000, RZ ;  /* 0x00010000190d7824 */ /* 0x040fe200078e00ff */
[----:B------:R-:W-:Y:S01]  /*9190*/  LOP3.LUT R24, R25, 0xffff0000, RZ, 0xc0, !PT ;  /* 0xffff000019187812 */ /* 0x000fe200078ec0ff */
[----:B------:R-:W-:Y:S01]  /*91a0*/  IMAD.U32 R25, R33, 0x10000, RZ ;  /* 0x0001000021197824 */ /* 0x000fe200078e00ff */
[C---:B------:R-:W-:Y:S01]  /*91b0*/  LOP3.LUT R15, R26.reuse, 0xffff0000, RZ, 0xc0, !PT ;  /* 0xffff00001a0f7812 */ /* 0x040fe200078ec0ff */
[----:B------:R-:W-:-:S02]  /*91c0*/  IMAD.U32 R14, R26, 0x10000, RZ ;  /* 0x000100001a0e7824 */ /* 0x000fc400078e00ff */
[C---:B------:R-:W-:Y:S01]  /*91d0*/  FMUL.FTZ R38, R11.reuse, R34 ;  /* 0x000000220b267220 */ /* 0x040fe20000410000 */
[----:B------:R-:W-:Y:S01]  /*91e0*/  FMUL.FTZ R40, R11, R28 ;  /* 0x0000001c0b287220 */ /* 0x000fe20000410000 */
[----:B------:R-:W-:Y:S01]  /*91f0*/  IMAD.U32 R3, R4, 0x10000, RZ ;  /* 0x0001000004037824 */ /* 0x000fe200078e00ff */
[----:B------:R-:W-:Y:S01]  /*9200*/  LOP3.LUT R26, R27, 0xffff0000, RZ, 0xc0, !PT ;  /* 0xffff00001b1a7812 */ /* 0x000fe200078ec0ff */
[----:B------:R-:W-:Y:S02]  /*9210*/  IMAD.U32 R8, R5, 0x10000, RZ ;  /* 0x0001000005087824 */ /* 0x000fe400078e00ff */
[----:B------:R-:W-:Y:S01]  /*9220*/  FMUL.FTZ R37, R13, R25 ;  /* 0x000000190d257220 */ /* 0x000fe20000410000 */
[----:B------:R-:W-:Y:S02]  /*9230*/  IMAD.U32 R20, R27, 0x10000, RZ ;  /* 0x000100001b147824 */ /* 0x000fe400078e00ff */
[----:B------:R-:W-:Y:S02]  /*9240*/  IMAD.U32 R11, R29, 0x10000, RZ ;  /* 0x000100001d0b7824 */ /* 0x000fe400078e00ff */
[----:B------:R-:W-:-:S02]  /*9250*/  IMAD.U32 R27, R36, 0x10000, RZ ;  /* 0x00010000241b7824 */ /* 0x000fc400078e00ff */
[C---:B------:R-:W-:Y:S01]  /*9260*/  FFMA.FTZ R38, R3.reuse, R28, -R38 ;  /* 0x0000001c03267223 */ /* 0x040fe20000010826 */
[----:B------:R-:W-:Y:S01]  /*9270*/  FFMA.FTZ R40, R3, R34, R40 ;  /* 0x0000002203287223 */ /* 0x000fe20000010028 */
[-C--:B------:R-:W-:Y:S01]  /*9280*/  FMUL.FTZ R13, R13, R11.reuse ;  /* 0x0000000b0d0d7220 */ /* 0x080fe20000410000 */
[----:B------:R-:W-:Y:S01]  /*9290*/  FFMA.FTZ R37, R8, R11, -R37 ;  /* 0x0000000b08257223 */ /* 0x000fe20000010825 */
[----:B------:R-:W-:Y:S02]  /*92a0*/  IMAD.U32 R10, R7, 0x10000, RZ ;  /* 0x00010000070a7824 */ /* 0x000fe400078e00ff */
[----:B------:R-:W-:Y:S01]  /*92b0*/  FMUL.FTZ R39, R20, R27 ;  /* 0x0000001b14277220 */ /* 0x000fe20000410000 */
[----:B------:R-:W-:Y:S01]  /*92c0*/  IMAD.U32 R3, R31, 0x10000, RZ ;  /* 0x000100001f037824 */ /* 0x000fe200078e00ff */
[----:B------:R-:W-:Y:S02]  /*92d0*/  LOP3.LUT R11, R32, 0xffff0000, RZ, 0xc0, !PT ;  /* 0xffff0000200b7812 */ /* 0x000fe400078ec0ff */
[----:B------:R-:W-:Y:S01]  /*92e0*/  LOP3.LUT R4, R4, 0xffff0000, RZ, 0xc0, !PT ;  /* 0xffff000004047812 */ /* 0x000fe200078ec0ff */
[-C--:B------:R-:W-:Y:S01]  /*92f0*/  FMUL.FTZ R20, R20, R3.reuse ;  /* 0x0000000314147220 */ /* 0x080fe20000410000 */
[----:B------:R-:W-:Y:S01]  /*9300*/  FFMA.FTZ R39, R10, R3, -R39 ;  /* 0x000000030a277223 */ /* 0x000fe20000010827 */
[----:B------:R-:W-:Y:S01]  /*9310*/  FMUL.FTZ R3, R12, R11 ;  /* 0x0000000b0c037220 */ /* 0x000fe20000410000 */
[----:B------:R-:W-:Y:S01]  /*9320*/  FFMA.FTZ R25, R8, R25, R13 ;  /* 0x0000001908197223 */ /* 0x000fe2000001000d */
[----:B------:R-:W-:Y:S01]  /*9330*/  LOP3.LUT R33, R33, 0xffff0000, RZ, 0xc0, !PT ;  /* 0xffff000021217812 */ /* 0x000fe200078ec0ff */
[-C--:B------:R-:W-:Y:S01]  /*9340*/  FMUL.FTZ R13, R12, R21.reuse ;  /* 0x000000150c0d7220 */ /* 0x080fe20000410000 */
[----:B------:R-:W-:Y:S01]  /*9350*/  LOP3.LUT R29, R29, 0xffff0000, RZ, 0xc0, !PT ;  /* 0xffff00001d1d7812 */ /* 0x000fe200078ec0ff */
[----:B------:R-:W-:Y:S01]  /*9360*/  FFMA.FTZ R21, R4, R21, -R3 ;  /* 0x0000001504157223 */ /* 0x000fe20000010803 */
[----:B------:R-:W-:-:S02]  /*9370*/  IMAD.U32 R8, R35, 0x10000, RZ ;  /* 0x0001000023087824 */ /* 0x000fc400078e00ff */
[----:B------:R-:W-:Y:S02]  /*9380*/  IMAD.U32 R3, R30, 0x10000, RZ ;  /* 0x000100001e037824 */ /* 0x000fe400078e00ff */
[----:B------:R-:W-:Y:S01]  /*9390*/  FFMA.FTZ R20, R10, R27, R20 ;  /* 0x0000001b0a147223 */ /* 0x000fe20000010014 */
[----:B------:R-:W-:Y:S01]  /*93a0*/  FFMA.FTZ R13, R4, R11, R13 ;  /* 0x0000000b040d7223 */ /* 0x000fe2000001000d */
[----:B------:R-:W-:Y:S01]  /*93b0*/  LOP3.LUT R5, R5, 0xffff0000, RZ, 0xc0, !PT ;  /* 0xffff000005057812 */ /* 0x000fe200078ec0ff */
[----:B------:R-:W-:Y:S01]  /*93c0*/  FMUL.FTZ R10, R24, R33 ;  /* 0x00000021180a7220 */ /* 0x000fe20000410000 */
[----:B------:R-:W-:Y:S01]  /*93d0*/  FMUL.FTZ R4, R14, R8 ;  /* 0x000000080e047220 */ /* 0x000fe20000410000 */
[----:B------:R-:W-:Y:S02]  /*93e0*/  IMAD.U32 R9, R6, 0x10000, RZ ;  /* 0x0001000006097824 */ /* 0x000fe400078e00ff */
[----:B------:R-:W-:Y:S01]  /*93f0*/  FMUL.FTZ R24, R24, R29 ;  /* 0x0000001d18187220 */ /* 0x000fe20000410000 */
[----:B------:R-:W-:Y:S01]  /*9400*/  FMUL.FTZ R14, R14, R3 ;  /* 0x000000030e0e7220 */ /* 0x000fe20000410000 */
[----:B------:R-:W-:-:S02]  /*9410*/  LOP3.LUT R35, R35, 0xffff0000, RZ, 0xc0, !PT ;  /* 0xffff000023237812 */ /* 0x000fc400078ec0ff */
[----:B------:R-:W-:Y:S02]  /*9420*/  LOP3.LUT R36, R36, 0xffff0000, RZ, 0xc0, !PT ;  /* 0xffff000024247812 */ /* 0x000fe400078ec0ff */
[----:B------:R-:W-:Y:S02]  /*9430*/  LOP3.LUT R30, R30, 0xffff0000, RZ, 0xc0, !PT ;  /* 0xffff00001e1e7812 */ /* 0x000fe400078ec0ff */
[----:B------:R-:W-:Y:S01]  /*9440*/  LOP3.LUT R31, R31, 0xffff0000, RZ, 0xc0, !PT ;  /* 0xffff00001f1f7812 */ /* 0x000fe200078ec0ff */
[C---:B------:R-:W-:Y:S01]  /*9450*/  FFMA.FTZ R10, R5.reuse, R29, -R10 ;  /* 0x0000001d050a7223 */ /* 0x040fe2000001080a */
[----:B------:R-:W-:Y:S01]  /*9460*/  LOP3.LUT R6, R6, 0xffff0000, RZ, 0xc0, !PT ;  /* 0xffff000006067812 */ /* 0x000fe200078ec0ff */
[----:B------:R-:W-:Y:S01]  /*9470*/  FFMA.FTZ R24, R5, R33, R24 ;  /* 0x0000002105187223 */ /* 0x000fe20000010018 */
[----:B------:R-:W-:Y:S01]  /*9480*/  LOP3.LUT R7, R7, 0xffff0000, RZ, 0xc0, !PT ;  /* 0xffff000007077812 */ /* 0x000fe200078ec0ff */
[C---:B------:R-:W-:Y:S01]  /*9490*/  FFMA.FTZ R14, R9.reuse, R8, R14 ;  /* 0x00000008090e7223 */ /* 0x040fe2000001000e */
[----:B------:R-:W-:Y:S01]  /*94a0*/  FFMA.FTZ R3, R9, R3, -R4 ;  /* 0x0000000309037223 */ /* 0x000fe20000010804 */
        /* <DEDUP_REMOVED lines=18> */
.L_x_5659:
[----:B------:R-:W-:Y:S05]  /*95d0*/  BSYNC B0 ;  /* 0x0000000000007941 */ /* 0x000fea0003800000 */
.L_x_5645:
        /* <DEDUP_REMOVED lines=8> */
.L_x_5642:
[----:B0123--:R-:W0:Y:S01]  /*9660*/  S2R R0, SR_TID.X ;  /* 0x0000000000007919 */ /* 0x00fe220000002100 */
[----:B------:R-:W-:Y:S01]  /*9670*/  ISETP.NE.AND P0, PT, R216, 0x3, PT ;  /* 0x00000003d800780c */ /* 0x000fe20003f05270 */
[----:B------:R-:W-:Y:S05]  /*9680*/  WARPSYNC.ALL ;  /* 0x0000000000007948 */ /* 0x000fea0003800000 */
[----:B0-----:R-:W-:-:S05]  /*9690*/  SHF.R.U32.HI R0, RZ, 0x7, R0 ;  /* 0x00000007ff007819 */ /* 0x001fca0000011600 */
[----:B------:R-:W-:-:S05]  /*96a0*/  VIADD R0, R0, 0x8 ;  /* 0x0000000800007836 */ /* 0x000fca0000000000 */
[----:B------:R0:W-:Y:S06]  /*96b0*/  BAR.SYNC.DEFER_BLOCKING R0, 0x100 ;  /* 0x000400000000751d */ /* 0x0001ec0000010000 */
[----:B------:R-:W-:Y:S05]  /*96c0*/  @!P0 BRA `(.L_x_5669) ;  /* 0x0000000000048947 */ /* 0x000fea0003800000 */
[----:B------:R-:W-:Y:S01]  /*96d0*/  BPT.TRAP 0x1 ;  /* 0x000000040000795c */ /* 0x000fe20000300000 */
.L_x_5669:
[----:B------:R-:W-:Y:S01]  /*96e0*/  IMAD R174, R2, 0x8, R19 ;  /* 0x0000000802ae7824 */ /* 0x000fe200078e0213 */
[----:B------:R-:W-:-:S04]  /*96f0*/  SHF.L.U32 R7, R23, 0x1f, RZ ;  /* 0x0000001f17077819 */ /* 0x000fc800000006ff */
[----:B------:R1:W2:Y:S01]  /*9700*/  SYNCS.PHASECHK.TRANS64.TRYWAIT P1, [R174+URZ+0x32430], R7 ;  /* 0x03243007ae0075a7 */ /* 0x0002a2000802017f */
[----:B------:R-:W-:Y:S05]  /*9710*/  @!P0 BRA `(.L_x_5670) ;  /* 0x0000000000048947 */ /* 0x000fea0003800000 */
[----:B------:R-:W-:Y:S01]  /*9720*/  BPT.TRAP 0x1 ;  /* 0x000000040000795c */ /* 0x000fe20000300000 */
.L_x_5670:
[----:B------:R-:W-:-:S05]  /*9730*/  VIADD R3, R19, 0x1c400 ;  /* 0x0001c40013037836 */ /* 0x000fca0000000000 */
[----:B------:R-:W-:-:S04]  /*9740*/  SHF.R.U32.HI R3, RZ, 0x4, R3 ;  /* 0x00000004ff037819 */ /* 0x000fc80000011603 */
[----:B------:R-:W-:-:S04]  /*9750*/  LOP3.LUT R3, R3, 0x3fff, RZ, 0xc0, !PT ;  /* 0x00003fff03037812 */ /* 0x000fc800078ec0ff */
[----:B------:R-:W-:-:S05]  /*9760*/  LOP3.LUT R3, R3, 0x10000, RZ, 0xfc, !PT ;  /* 0x0001000003037812 */ /* 0x000fca00078efcff */
[----:B------:R3:W-:Y:S01]  /*9770*/  STL [R1+0x20], R3 ;  /* 0x0000200301007387 */ /* 0x0007e20000100800 */
[----:B--2---:R-:W-:Y:S05]  /*9780*/  @P1 BRA `(.L_x_5671) ;  /* 0x0000000000081947 */ /* 0x004fea0003800000 */
[----:B------:R-:W2:Y:S02]  /*9790*/  SYNCS.PHASECHK.TRANS64.TRYWAIT P1, [R174+URZ+0x32430], R7 ;  /* 0x03243007ae0075a7 */ /* 0x000ea4000802017f */
[----:B--2---:R-:W-:Y:S05]  /*97a0*/  @!P1 BRA `(.L_x_5672) ;  /* 0x00000150009c9947 */ /* 0x004fea0003800000 */
.L_x_5671:
[----:B---3--:R-:W3:Y:S01]  /*97b0*/  LDL R3, [R1+0x20] ;  /* 0x0000200001037983 */ /* 0x008ee20000100800 */
[----:B------:R-:W-:Y:S01]  /*97c0*/  IMAD.MOV.U32 R5, RZ, RZ, 0x40000040 ;  /* 0x40000040ff057424 */ /* 0x000fe200078e00ff */
[----:B------:R-:W-:Y:S05]  /*97d0*/  WARPSYNC.ALL ;  /* 0x0000000000007948 */ /* 0x000fea0003800000 */
[C---:B------:R-:W-:Y:S01]  /*97e0*/  R2UR UR4, R212.reuse ;  /* 0x00000000d40472ca */ /* 0x040fe200000e0000 */
[----:B-----5:R-:W-:Y:S01]  /*97f0*/  WARPGROUP.ARRIVE ;  /* 0x00000000000079c5 */ /* 0x020fe20000000000 */
[----:B------:R-:W-:Y:S01]  /*9800*/  R2UR UR5, R213 ;  /* 0x00000000d50572ca */ /* 0x000fe200000e0000 */
[----:B------:R-:W-:Y:S01]  /*9810*/  VIADD R12, R212, 0x2 ;  /* 0x00000002d40c7836 */ /* 0x000fe20000000000 */
[----:B------:R-:W-:Y:S01]  /*9820*/  R2UR UR7, R5 ;  /* 0x00000000050772ca */ /* 0x000fe200000e0000 */
[----:B------:R-:W-:Y:S01]  /*9830*/  IMAD.MOV.U32 R13, RZ, RZ, 0x40000040 ;  /* 0x40000040ff0d7424 */ /* 0x000fe200078e00ff */
[----:B------:R-:W-:Y:S01]  /*9840*/  BSSY B0, `(.L_x_5673) ;  /* 0x0000029000007945 */ /* 0x000fe20003800000 */
[----:B------:R-:W-:-:S02]  /*9850*/  IMAD.MOV.U32 R9, RZ, RZ, 0x40000040 ;  /* 0x40000040ff097424 */ /* 0x000fc400078e00ff */
[C---:B------:R-:W-:Y:S01]  /*9860*/  VIADD R10, R212.reuse, 0x4 ;  /* 0x00000004d40a7836 */ /* 0x040fe20000000000 */
[----:B------:R4:W-:Y:S01]  /*9870*/  STL.64 [R1+0x10], R12 ;  /* 0x0000100c01007387 */ /* 0x0009e20000100a00 */
[----:B------:R-:W-:Y:S02]  /*9880*/  IMAD.MOV.U32 R11, RZ, RZ, 0x40000040 ;  /* 0x40000040ff0b7424 */ /* 0x000fe400078e00ff */
[----:B------:R-:W-:Y:S02]  /*9890*/  VIADD R236, R212, 0x6 ;  /* 0x00000006d4ec7836 */ /* 0x000fe40000000000 */
[----:B------:R-:W-:Y:S01]  /*98a0*/  IMAD.MOV.U32 R237, RZ, RZ, 0x40000040 ;  /* 0x40000040ffed7424 */ /* 0x000fe200078e00ff */
[----:B------:R4:W-:Y:S01]  /*98b0*/  STL.64 [R1], R10 ;  /* 0x0000000a01007387 */ /* 0x0009e20000100a00 */
[----:B------:R-:W-:Y:S02]  /*98c0*/  IMAD.MOV.U32 R5, RZ, RZ, 0x40000040 ;  /* 0x40000040ff057424 */ /* 0x000fe400078e00ff */
[----:B---3--:R-:W-:-:S04]  /*98d0*/  IMAD R4, R2, 0x300, R3 ;  /* 0x0000030002047824 */ /* 0x008fc800078e0203 */
[C---:B------:R-:W-:Y:S01]  /*98e0*/  VIADD R8, R4.reuse, 0x2 ;  /* 0x0000000204087836 */ /* 0x040fe20000000000 */
[----:B------:R-:W-:-:S13]  /*98f0*/  R2UR UR6, R4 ;  /* 0x00000000040672ca */ /* 0x000fda00000e0000 */
[----:B------:R-:W-:Y:S01]  /*9900*/  HGMMA.64x96x16.F32.BF16 R24, gdesc[UR4], RZ, !UPT, gsb0 ;  /* 0x01600000041879f0 */ /* 0x000fe2000c0018ff */
[----:B------:R-:W-:Y:S02]  /*9910*/  R2UR UR4, R12 ;  /* 0x000000000c0472ca */ /* 0x000fe400000e0000 */
[----:B------:R-:W-:Y:S02]  /*9920*/  R2UR UR5, R13 ;  /* 0x000000000d0572ca */ /* 0x000fe400000e0000 */
[----:B------:R-:W-:Y:S01]  /*9930*/  R2UR UR6, R8 ;  /* 0x00000000080672ca */ /* 0x000fe200000e0000 */
[C---:B------:R-:W-:Y:S01]  /*9940*/  VIADD R8, R4.reuse, 0x4 ;  /* 0x0000000404087836 */ /* 0x040fe20000000000 */
[----:B------:R-:W-:Y:S01]  /*9950*/  R2UR UR7, R9 ;  /* 0x00000000090772ca */ /* 0x000fe200000e0000 */
[----:B------:R-:W-:Y:S02]  /*9960*/  IMAD.MOV.U32 R9, RZ, RZ, 0x40000040 ;  /* 0x40000040ff097424 */ /* 0x000fe400078e00ff */
        /* <DEDUP_REMOVED lines=15> */
[----:B------:R-:W-:Y:S01]  /*9a60*/  SHF.L.U32 R4, R73, 0x1f, RZ ;  /* 0x0000001f49047819 */ /* 0x000fe200000006ff */
[----:B------:R-:W-:-:S02]  /*9a70*/  WARPGROUP.DEPBAR.LE gsb0, 0x0 ;  /* 0x00008000000079c5 */ /* 0x000fc40000010000 */
[----:B------:R-:W-:-:S08]  /*9a80*/  WARPGROUP.ARRIVE ;  /* 0x00000000000079c5 */ /* 0x000fd00000000000 */
[----:B------:R-:W-:Y:S03]  /*9a90*/  HGMMA.64x96x16.F32.BF16 R24, gdesc[UR4], R24, gsb0 ;  /* 0x01600000041879f0 */ /* 0x000fe60008001818 */
[----:B------:R-:W-:Y:S02]  /*9aa0*/  WARPGROUP.DEPBAR.LE gsb0, 0x0 ;  /* 0x00008000000079c5 */ /* 0x000fe40000010000 */
[----:B------:R-:W3:Y:S02]  /*9ab0*/  SYNCS.PHASECHK.TRANS64.TRYWAIT P1, [R19+URZ+0x32410], R4 ;  /* 0x03241004130075a7 */ /* 0x000ee4000802017f */
[----:B---34-:R-:W-:Y:S05]  /*9ac0*/  @!P1 BRA `(.L_x_5674) ;  /* 0x0000014c00e89947 */ /* 0x018fea0003800000 */
.L_x_5923:
[----:B------:R-:W-:Y:S05]  /*9ad0*/  BSYNC B0 ;  /* 0x0000000000007941 */ /* 0x000fea0003800000 */
.L_x_5673:
[----:B------:R-:W-:Y:S05]  /*9ae0*/  @!P0 BRA `(.L_x_5675) ;  /* 0x0000000000048947 */ /* 0x000fea0003800000 */
[----:B------:R-:W-:Y:S01]  /*9af0*/  BPT.TRAP 0x1 ;  /* 0x000000040000795c */ /* 0x000fe20000300000 */
.L_x_5675:
[----:B------:R4:W0:Y:S01]  /*9b00*/  SYNCS.PHASECHK.TRANS64.TRYWAIT P2, [R174+URZ+0x32450], R7 ;  /* 0x03245007ae0075a7 */ /* 0x000822000804017f */
[----:B------:R-:W-:Y:S05]  /*9b10*/  @!P0 BRA `(.L_x_5676) ;  /* 0x0000000000048947 */ /* 0x000fea0003800000 */
[----:B------:R-:W-:Y:S01]  /*9b20*/  BPT.TRAP 0x1 ;  /* 0x000000040000795c */ /* 0x000fe20000300000 */
.L_x_5676:
[----:B------:R-:W5:Y:S01]  /*9b30*/  S2R R3, SR_TID.X ;  /* 0x0000000000037919 */ /* 0x000f620000002100 */
[----:B------:R-:W-:Y:S01]  /*9b40*/  BSSY B0, `(.L_x_5677) ;  /* 0x0000006000007945 */ /* 0x000fe20003800000 */
[----:B-----5:R-:W-:-:S04]  /*9b50*/  LOP3.LUT R3, R3, 0x7f, RZ, 0xc0, !PT ;  /* 0x0000007f03037812 */ /* 0x020fc800078ec0ff */
[----:B------:R-:W-:Y:S01]  /*9b60*/  ISETP.NE.AND P1, PT, R3, RZ, PT ;  /* 0x000000ff0300720c */ /* 0x000fe20003f25270 */
[----:B0-----:R-:W-:-:S12]  /*9b70*/  @P2 BRA `(.L_x_5678) ;  /* 0x0000000000082947 */ /* 0x001fd80003800000 */
[----:B------:R-:W0:Y:S02]  /*9b80*/  SYNCS.PHASECHK.TRANS64.TRYWAIT P2, [R174+URZ+0x32450], R7 ;  /* 0x03245007ae0075a7 */ /* 0x000e24000804017f */
[----:B0-----:R-:W-:Y:S05]  /*9b90*/  @!P2 BRA `(.L_x_5679) ;  /* 0x0000014c00c8a947 */ /* 0x001fea0003800000 */
.L_x_5678:
[----:B------:R-:W-:Y:S05]  /*9ba0*/  BSYNC B0 ;  /* 0x0000000000007941 */ /* 0x000fea0003800000 */
.L_x_5677:
[----:B------:R-:W-:Y:S05]  /*9bb0*/  WARPSYNC.ALL ;  /* 0x0000000000007948 */ /* 0x000fea0003800000 */
[----:B------:R-:W-:Y:S01]  /*9bc0*/  VIADD R3, R19, 0x400 ;  /* 0x0000040013037836 */ /* 0x000fe20000000000 */
[----:B---3--:R-:W-:Y:S01]  /*9bd0*/  LOP3.LUT R4, R72, 0x10000, RZ, 0xfc, !PT ;  /* 0x0001000048047812 */ /* 0x008fe200078efcff */
[----:B------:R-:W-:Y:S02]  /*9be0*/  IMAD.MOV.U32 R5, RZ, RZ, 0x40000040 ;  /* 0x40000040ff057424 */ /* 0x000fe400078e00ff */
[----:B-12-4-:R-:W-:Y:S01]  /*9bf0*/  IMAD.MOV.U32 R7, RZ, RZ, 0x40000040 ;  /* 0x40000040ff077424 */ /* 0x016fe200078e00ff */
[----:B------:R-:W-:Y:S01]  /*9c00*/  SHF.R.U32.HI R3, RZ, 0x4, R3 ;  /* 0x00000004ff037819 */ /* 0x000fe20000011603 */
[----:B------:R-:W-:Y:S01]  /*9c10*/  WARPGROUP.ARRIVE ;  /* 0x00000000000079c5 */ /* 0x000fe20000000000 */
[----:B------:R-:W-:Y:S01]  /*9c20*/  IMAD.MOV.U32 R235, RZ, RZ, 0x40000040 ;  /* 0x40000040ffeb7424 */ /* 0x000fe200078e00ff */
[----:B------:R-:W0:Y:S01]  /*9c30*/  LDC R75, c[0x0][0x448] ;  /* 0x00011200ff4b7b82 */ /* 0x000e220000000800 */
[----:B------:R-:W-:-:S04]  /*9c40*/  LOP3.LUT R3, R3, 0x3fff, RZ, 0xc0, !PT ;  /* 0x00003fff03037812 */ /* 0x000fc800078ec0ff */
[----:B------:R-:W-:-:S05]  /*9c50*/  LOP3.LUT R6, R3, 0x10000, RZ, 0xfc, !PT ;  /* 0x0001000003067812 */ /* 0x000fca00078efcff */
[----:B------:R1:W-:Y:S01]  /*9c60*/  STL [R1+0x24], R6 ;  /* 0x0000240601007387 */ /* 0x0003e20000100800 */
[C---:B------:R-:W-:Y:S02]  /*9c70*/  R2UR UR4, R4.reuse ;  /* 0x00000000040472ca */ /* 0x040fe400000e0000 */
[----:B------:R-:W-:Y:S01]  /*9c80*/  R2UR UR5, R5 ;  /* 0x00000000050572ca */ /* 0x000fe200000e0000 */
[----:B------:R-:W-:Y:S01]  /*9c90*/  VIADD R234, R4, 0x2 ;  /* 0x0000000204ea7836 */ /* 0x000fe20000000000 */
[----:B------:R-:W-:Y:S01]  /*9ca0*/  R2UR UR7, R7 ;  /* 0x00000000070772ca */ /* 0x000fe200000e0000 */
[----:B------:R-:W-:Y:S01]  /*9cb0*/  IMAD.MOV.U32 R9, RZ, RZ, 0x40000040 ;  /* 0x40000040ff097424 */ /* 0x000fe200078e00ff */
[----:B------:R-:W2:Y:S01]  /*9cc0*/  LDL.LU R73, [R1+0x8] ;  /* 0x0000080001497983 */ /* 0x000ea20000300800 */
[----:B-1----:R-:W-:-:S03]  /*9cd0*/  IMAD R6, R2, 0xc00, R6 ;  /* 0x00000c0002067824 */ /* 0x002fc600078e0206 */
[----:B------:R-:W3:Y:S02]  /*9ce0*/  LDL R72, [R1+0x40] ;  /* 0x0000400001487983 */ /* 0x000ee40000100800 */
[----:B------:R-:W-:Y:S01]  /*9cf0*/  R2UR UR6, R6 ;  /* 0x00000000060672ca */ /* 0x000fe200000e0000 */
[C---:B------:R-:W-:Y:S01]  /*9d00*/  VIADD R232, R4.reuse, 0x4 ;  /* 0x0000000404e87836 */ /* 0x040fe20000000000 */
[----:B------:R-:W3:Y:S01]  /*9d10*/  LDL R77, [R1+0x28] ;  /* 0x00002800014d7983 */ /* 0x000ee20000100800 */
[----:B------:R-:W-:Y:S02]  /*9d20*/  IMAD.MOV.U32 R233, RZ, RZ, 0x40000040 ;  /* 0x40000040ffe97424 */ /* 0x000fe400078e00ff */
[C---:B------:R-:W-:Y:S01]  /*9d30*/  VIADD R230, R4.reuse, 0x6 ;  /* 0x0000000604e67836 */ /* 0x040fe20000000000 */
[----:B------:R-:W4:Y:S01]  /*9d40*/  LDL R176, [R1+0x2c] ;  /* 0x00002c0001b07983 */ /* 0x000f220000100800 */
[----:B------:R-:W-:Y:S02]  /*9d50*/  IMAD.MOV.U32 R231, RZ, RZ, 0x40000040 ;  /* 0x40000040ffe77424 */ /* 0x000fe400078e00ff */
[----:B------:R-:W-:Y:S01]  /*9d60*/  VIADD R228, R4, 0x400 ;  /* 0x0000040004e47836 */ /* 0x000fe20000000000 */
[----:B------:R-:W5:Y:S03]  /*9d70*/  LDL R74, [R1+0x44] ;  /* 0x00004400014a7983 */ /* 0x000f660000100800 */
[----:B------:R-:W-:Y:S01]  /*9d80*/  HGMMA.64x96x16.F32.BF16 R24, gdesc[UR4], R24, gsb0 ;  /* 0x01600000041879f0 */ /* 0x000fe20008001818 */
[----:B------:R-:W-:Y:S01]  /*9d90*/  VIADD R8, R6, 0x2 ;  /* 0x0000000206087836 */ /* 0x000fe20000000000 */
[----:B------:R-:W-:Y:S01]  /*9da0*/  R2UR UR4, R234 ;  /* 0x00000000ea0472ca */ /* 0x000fe200000e0000 */
[----:B------:R-:W-:Y:S01]  /*9db0*/  IMAD.MOV.U32 R229, RZ, RZ, 0x40000040 ;  /* 0x40000040ffe57424 */ /* 0x000fe200078e00ff */
[----:B------:R-:W-:Y:S01]  /*9dc0*/  R2UR UR5, R235 ;  /* 0x00000000eb0572ca */ /* 0x000fe200000e0000 */
[----:B------:R-:W-:Y:S01]  /*9dd0*/  VIADD R226, R4, 0x402 ;  /* 0x0000040204e27836 */ /* 0x000fe20000000000 */
[----:B------:R-:W-:Y:S01]  /*9de0*/  R2UR UR6, R8 ;  /* 0x00000000080672ca */ /* 0x000fe200000e0000 */
[----:B------:R-:W-:Y:S01]  /*9df0*/  IMAD.MOV.U32 R227, RZ, RZ, 0x40000040 ;  /* 0x40000040ffe37424 */ /* 0x000fe200078e00ff */
[----:B------:R-:W-:Y:S01]  /*9e00*/  R2UR UR7, R9 ;  /* 0x00000000090772ca */ /* 0x000fe200000e0000 */
[----:B------:R-:W-:Y:S01]  /*9e10*/  VIADD R8, R6, 0x4 ;  /* 0x0000000406087836 */ /* 0x000fe20000000000 */
[----:B------:R-:W5:Y:S01]  /*9e20*/  LDL R177, [R1+0x1c] ;  /* 0x00001c0001b17983 */ /* 0x000f620000100800 */
[----:B------:R-:W-:Y:S01]  /*9e30*/  IMAD.MOV.U32 R9, RZ, RZ, 0x40000040 ;  /* 0x40000040ff097424 */ /* 0x000fe200078e00ff */
        /* <DEDUP_REMOVED lines=35> */
[----:B------:R-:W-:-:S02]  /*a070*/  VIADD R8, R6, 0x304 ;  /* 0x0000030406087836 */ /* 0x000fc40000000000 */
[----:B------:R-:W-:Y:S02]  /*a080*/  IMAD.MOV.U32 R225, RZ, RZ, 0x40000040 ;  /* 0x40000040ffe17424 */ /* 0x000fe400078e00ff */
[----:B------:R-:W-:Y:S01]  /*a090*/  IMAD.MOV.U32 R9, RZ, RZ, 0x40000040 ;  /* 0x40000040ff097424 */ /* 0x000fe200078e00ff */
[----:B------:R-:W-:Y:S02]  /*a0a0*/  WARPGROUP.DEPBAR.LE gsb0, 0x0 ;  /* 0x00008000000079c5 */ /* 0x000fe40000010000 */
[----:B------:R-:W-:-:S06]  /*a0b0*/  WARPGROUP.ARRIVE ;  /* 0x00000000000079c5 */ /* 0x000fcc0000000000 */
        /* <DEDUP_REMOVED lines=103> */
[----:B------:R-:W-:Y:S02]  /*a730*/  R2UR UR7, R7 ;  /* 0x00000000070772ca */ /* 0x000fe400000e0000 */
[----:B0-----:R-:W-:Y:S02]  /*a740*/  ISETP.NE.AND P5, PT, R75, 0x1, PT ;  /* 0x000000014b00780c */ /* 0x001fe40003fa5270 */
[----:B--2---:R-:W-:-:S11]  /*a750*/  LOP3.LUT R73, R73, 0xfffffff7, RZ, 0xc0, !PT ;  /* 0xfffffff749497812 */ /* 0x004fd600078ec0ff */
[----:B------:R-:W0:Y:S08]  /*a760*/  @P5 LDC R6, c[0x0][0x44c] ;  /* 0x00011300ff065b82 */ /* 0x000e300000000800 */
[----:B------:R-:W1:Y:S01]  /*a770*/  @P5 LDC R7, c[0x0][0x450] ;  /* 0x00011400ff075b82 */ /* 0x000e620000000800 */
[----:B------:R-:W-:-:S05]  /*a780*/  @P5 LOP3.LUT R73, R73, 0x8, RZ, 0xfc, !PT ;  /* 0x0000000849495812 */ /* 0x000fca00078efcff */
[----:B------:R3:W-:Y:S02]  /*a790*/  STL [R1+0x8], R73 ;  /* 0x0000084901007387 */ /* 0x0007e40000100800 */
[----:B---3--:R-:W-:Y:S01]  /*a7a0*/  IMAD.IADD R73, R72, 0x1, R77 ;  /* 0x0000000148497824 */ /* 0x008fe200078e024d */
[----:B------:R-:W-:Y:S02]  /*a7b0*/  WARPGROUP.DEPBAR.LE gsb0, 0x0 ;  /* 0x00008000000079c5 */ /* 0x000fe40000010000 */
[----:B------:R-:W-:-:S06]  /*a7c0*/  WARPGROUP.ARRIVE ;  /* 0x00000000000079c5 */ /* 0x000fcc0000000000 */
[----:B------:R-:W-:Y:S01]  /*a7d0*/  HGMMA.64x96x16.F32.BF16 R24, gdesc[UR4], R24, gsb0 ;  /* 0x01600000041879f0 */ /* 0x000fe20008001818 */
[----:B0-----:R-:W-:Y:S01]  /*a7e0*/  @P5 IMAD.HI.U32 R6, R73, R6, RZ ;  /* 0x0000000649065227 */ /* 0x001fe200078e00ff */
[----:B------:R-:W-:-:S04]  /*a7f0*/  ULDC UR4, c[0x0][0xa80] ;  /* 0x0002a00000047ab9 */ /* 0x000fc80000000800 */
[----:B-1----:R-:W-:-:S05]  /*a800*/  @P5 SHF.R.U32.HI R73, RZ, R7, R6 ;  /* 0x00000007ff495219 */ /* 0x002fca0000011606 */
[----:B------:R-:W0:Y:S01]  /*a810*/  SHFL.IDX PT, R72, R73, RZ, 0x1c1f ;  /* 0x001c1fff49487589 */ /* 0x000e2200000e0000 */
[----:B----4-:R-:W-:-:S04]  /*a820*/  IMAD R6, R214, -0x60, R176 ;  /* 0xffffffa0d6067824 */ /* 0x010fc800078e02b0 */
[----:B------:R-:W-:-:S04]  /*a830*/  VIADD R6, R6, 0x60 ;  /* 0x0000006006067836 */ /* 0x000fc80000000000 */
[----:B-----5:R-:W-:-:S05]  /*a840*/  IMAD R6, R74, -0x2, R6 ;  /* 0xfffffffe4a067824 */ /* 0x020fca00078e0206 */
[----:B------:R-:W-:-:S04]  /*a850*/  IADD3 R7, -R177, 0x1, R6 ;  /* 0x00000001b1077810 */ /* 0x000fc80007ffe106 */
[----:B0-----:R-:W-:-:S04]  /*a860*/  VIADDMNMX R75, R72, R7, R6, PT ;  /* 0x00000007484b7246 */ /* 0x001fc80003800106 */
[C---:B------:R-:W-:Y:S02]  /*a870*/  ISETP.GT.AND P3, PT, R75.reuse, RZ, PT ;  /* 0x000000ff4b00720c */ /* 0x040fe40003f64270 */
[C---:B------:R-:W-:Y:S02]  /*a880*/  ISETP.GT.AND P4, PT, R75.reuse, 0x1, PT ;  /* 0x000000014b00780c */ /* 0x040fe40003f84270 */
[----:B------:R-:W-:Y:S01]  /*a890*/  ISETP.GT.AND P2, PT, R75, 0x8, PT ;  /* 0x000000084b00780c */ /* 0x000fe20003f44270 */
[----:B------:R-:W-:Y:S02]  /*a8a0*/  WARPGROUP.DEPBAR.LE gsb0, 0x0 ;  /* 0x00008000000079c5 */ /* 0x000fe40000010000 */
[----:B------:R-:W-:Y:S02]  /*a8b0*/  FSEL R86, R24, -INF , P3 ;  /* 0xff80000018567808 */ /* 0x000fe40001800000 */
[----:B------:R-:W-:Y:S02]  /*a8c0*/  FSEL R88, R25, -INF , P4 ;  /* 0xff80000019587808 */ /* 0x000fe40002000000 */
[----:B------:R-:W-:-:S02]  /*a8d0*/  ISETP.GT.AND P3, PT, R75, 0x9, PT ;  /* 0x000000094b00780c */ /* 0x000fc40003f64270 */
[----:B------:R-:W-:Y:S02]  /*a8e0*/  FSEL R90, R28, -INF , P2 ;  /* 0xff8000001c5a7808 */ /* 0x000fe40001000000 */
[----:B------:R-:W-:Y:S02]  /*a8f0*/  FMNMX.FTZ R25, R86, R88, !PT ;  /* 0x0000005856197209 */ /* 0x000fe40007810000 */
[----:B------:R-:W-:Y:S02]  /*a900*/  ISETP.GT.AND P2, PT, R75, 0x10, PT ;  /* 0x000000104b00780c */ /* 0x000fe40003f44270 */
[----:B------:R-:W-:Y:S02]  /*a910*/  FSEL R92, R29, -INF , P3 ;  /* 0xff8000001d5c7808 */ /* 0x000fe40001800000 */
[----:B------:R-:W-:Y:S02]  /*a920*/  FMNMX.FTZ R25, R90, R25, !PT ;  /* 0x000000195a197209 */ /* 0x000fe40007810000 */
        /* <DEDUP_REMOVED lines=57> */
[----:B------:R-:W-:Y:S02]  /*acc0*/  FSEL R80, R69, -INF , P3 ;  /* 0xff80000045507808 */ /* 0x000fe40001800000 */
[----:B------:R-:W-:-:S04]  /*acd0*/  FMNMX.FTZ R25, R68, R25, !PT ;  /* 0x0000001944197209 */ /* 0x000fc80007810000 */
[----:B------:R-:W-:-:S05]  /*ace0*/  FMNMX.FTZ R25, R80, R25, !PT ;  /* 0x0000001950197209 */ /* 0x000fca0007810000 */
[----:B------:R-:W0:Y:S04]  /*acf0*/  SHFL.BFLY PT, R84, R25, 0x2, 0x1f ;  /* 0x0c401f0019547f89 */ /* 0x000e2800000e0000 */
[----:B------:R-:W1:Y:S01]  /*ad00*/  SHFL.IDX PT, R73, R73, 0x1, 0x1c1f ;  /* 0x003c1f0049497f89 */ /* 0x000e6200000e0000 */
[----:B0-----:R-:W-:-:S05]  /*ad10*/  FMNMX.FTZ R84, R25, R84, !PT ;  /* 0x0000005419547209 */ /* 0x001fca0007810000 */
[----:B------:R-:W0:Y:S01]  /*ad20*/  SHFL.BFLY PT, R29, R84, 0x1, 0x1f ;  /* 0x0c201f00541d7f89 */ /* 0x000e2200000e0000 */
[----:B-1----:R-:W-:-:S04]  /*ad30*/  VIADDMNMX R37, R73, R7, R6, PT ;  /* 0x0000000749257246 */ /* 0x002fc80003800106 */
[C---:B------:R-:W-:Y:S02]  /*ad40*/  ISETP.GT.AND P3, PT, R37.reuse, RZ, PT ;  /* 0x000000ff2500720c */ /* 0x040fe40003f64270 */
[C---:B------:R-:W-:Y:S01]  /*ad50*/  ISETP.GT.AND P4, PT, R37.reuse, 0x1, PT ;  /* 0x000000012500780c */ /* 0x040fe20003f84270 */
[----:B------:R-:W-:Y:S01]  /*ad60*/  IMAD.U32 R7, RZ, RZ, UR4 ;  /* 0x00000004ff077e24 */ /* 0x000fe2000f8e00ff */
[----:B------:R-:W-:Y:S02]  /*ad70*/  ISETP.GT.AND P2, PT, R37, 0x8, PT ;  /* 0x000000082500780c */ /* 0x000fe40003f44270 */
[----:B------:R-:W-:Y:S02]  /*ad80*/  FSEL R26, R26, -INF , P3 ;  /* 0xff8000001a1a7808 */ /* 0x000fe40001800000 */
[----:B------:R-:W-:Y:S02]  /*ad90*/  FSEL R25, R27, -INF , P4 ;  /* 0xff8000001b197808 */ /* 0x000fe40002000000 */
[----:B------:R-:W-:-:S02]  /*ada0*/  ISETP.GT.AND P3, PT, R37, 0x9, PT ;  /* 0x000000092500780c */ /* 0x000fc40003f64270 */
[----:B------:R-:W-:Y:S02]  /*adb0*/  FSEL R30, R30, -INF , P2 ;  /* 0xff8000001e1e7808 */ /* 0x000fe40001000000 */
[----:B------:R-:W-:Y:S02]  /*adc0*/  FMNMX.FTZ R27, R26, R25, !PT ;  /* 0x000000191a1b7209 */ /* 0x000fe40007810000 */
[----:B0-----:R-:W-:Y:S02]  /*add0*/  FMNMX.FTZ R6, R84, R29, !PT ;  /* 0x0000001d54067209 */ /* 0x001fe40007810000 */
[----:B------:R-:W-:Y:S02]  /*ade0*/  ISETP.GT.AND P2, PT, R37, 0x10, PT ;  /* 0x000000102500780c */ /* 0x000fe40003f44270 */
[C---:B------:R-:W-:Y:S01]  /*adf0*/  FSETP.NEU.FTZ.AND P4, PT, R6.reuse, -INF , PT ;  /* 0xff8000000600780b */ /* 0x040fe20003f9d000 */
[----:B------:R-:W-:Y:S01]  /*ae00*/  FMUL.FTZ R29, R6, R7 ;  /* 0x00000007061d7220 */ /* 0x000fe20000410000 */
[----:B------:R-:W-:-:S02]  /*ae10*/  FSEL R84, R31, -INF , P3 ;  /* 0xff8000001f547808 */ /* 0x000fc40001800000 */
[----:B------:R-:W-:Y:S02]  /*ae20*/  FMNMX.FTZ R27, R30, R27, !PT ;  /* 0x0000001b1e1b7209 */ /* 0x000fe40007810000 */
[----:B------:R-:W-:Y:S02]  /*ae30*/  FSEL R29, R29, RZ, P4 ;  /* 0x000000ff1d1d7208 */ /* 0x000fe40002000000 */
[C---:B------:R-:W-:Y:S02]  /*ae40*/  ISETP.GT.AND P3, PT, R37.reuse, 0x11, PT ;  /* 0x000000112500780c */ /* 0x040fe40003f64270 */
[----:B------:R-:W-:Y:S02]  /*ae50*/  FSEL R34, R34, -INF , P2 ;  /* 0xff80000022227808 */ /* 0x000fe40001000000 */
[----:B------:R-:W-:Y:S01]  /*ae60*/  FMNMX.FTZ R27, R84, R27, !PT ;  /* 0x0000001b541b7209 */ /* 0x000fe20007810000 */
[----:B------:R-:W-:Y:S01]  /*ae70*/  FFMA.FTZ R204, R86, R7, -R29 ;  /* 0x0000000756cc7223 */ /* 0x000fe2000001081d */
[----:B------:R-:W-:-:S02]  /*ae80*/  ISETP.GT.AND P2, PT, R37, 0x18, PT ;  /* 0x000000182500780c */ /* 0x000fc40003f44270 */
[----:B------:R-:W-:Y:S02]  /*ae90*/  FSEL R86, R35, -INF , P3 ;  /* 0xff80000023567808 */ /* 0x000fe40001800000 */
[----:B------:R-:W-:Y:S02]  /*aea0*/  FMNMX.FTZ R27, R34, R27, !PT ;  /* 0x0000001b221b7209 */ /* 0x000fe40007810000 */
        /* <DEDUP_REMOVED lines=13> */
[----:B------:R-:W-:Y:S01]  /*af80*/  FMNMX.FTZ R31, R42, R31, !PT ;  /* 0x0000001f2a1f7209 */ /* 0x000fe20007810000 */
[----:B------:R0:W-:Y:S01]  /*af90*/  MUFU.EX2 R27, R33 ;  /* 0x00000021001b7308 */ /* 0x0001e20000000800 */
[C---:B------:R-:W-:Y:S02]  /*afa0*/  ISETP.GT.AND P3, PT, R37.reuse, 0x29, PT ;  /* 0x000000292500780c */ /* 0x040fe40003f64270 */
[----:B------:R-:W-:Y:S01]  /*afb0*/  FSEL R46, R46, -INF , P2 ;  /* 0xff8000002e2e7808 */ /* 0x000fe20001000000 */
[----:B------:R-:W-:Y:S01]  /*afc0*/  FFMA.FTZ R35, R92, R7, -R29 ;  /* 0x000000075c237223 */ /* 0x000fe2000001081d */
[----:B------:R-:W-:Y:S02]  /*afd0*/  ISETP.GT.AND P2, PT, R37, 0x30, PT ;  /* 0x000000302500780c */ /* 0x000fe40003f44270 */
[----:B0-----:R-:W-:-:S02]  /*afe0*/  FMNMX.FTZ R33, R90, R31, !PT ;  /* 0x0000001f5a217209 */ /* 0x001fc40007810000 */
        /* <DEDUP_REMOVED lines=39> */
[----:B------:R-:W-:Y:S02]  /*b260*/  ISETP.GT.AND P3, PT, R37, 0x59, PT ;  /* 0x000000592500780c */ /* 0x000fe40003f64270 */
[----:B------:R-:W-:Y:S02]  /*b270*/  FSEL R70, R70, -INF , P2 ;  /* 0xff80000046467808 */ /* 0x000fe40001000000 */
[----:B------:R-:W-:Y:S02]  /*b280*/  FMNMX.FTZ R37, R40, R39, !PT ;  /* 0x0000002728257209 */ /* 0x000fe40007810000 */
[----:B------:R-:W-:-:S02]  /*b290*/  FSEL R98, R71, -INF , P3 ;  /* 0xff80000047627808 */ /* 0x000fc40001800000 */
[----:B------:R-:W-:-:S04]  /*b2a0*/  FMNMX.FTZ R37, R70, R37, !PT ;  /* 0x0000002546257209 */ /* 0x000fc80007810000 */
[----:B------:R-:W-:Y:S01]  /*b2b0*/  FMNMX.FTZ R37, R98, R37, !PT ;  /* 0x0000002562257209 */ /* 0x000fe20007810000 */
[----:B------:R-:W-:-:S04]  /*b2c0*/  FFMA.FTZ R43, R24, R7, -R29 ;  /* 0x00000007182b7223 */ /* 0x000fc8000001081d */
[----:B------:R-:W0:Y:S02]  /*b2d0*/  SHFL.BFLY PT, R24, R37, 0x2, 0x1f ;  /* 0x0c401f0025187f89 */ /* 0x000e2400000e0000 */
[----:B0-----:R-:W-:-:S05]  /*b2e0*/  FMNMX.FTZ R24, R37, R24, !PT ;  /* 0x0000001825187209 */ /* 0x001fca0007810000 */
[----:B------:R-:W0:Y:S01]  /*b2f0*/  SHFL.BFLY PT, R37, R24, 0x1, 0x1f ;  /* 0x0c201f0018257f89 */ /* 0x000e2200000e0000 */
        /* <DEDUP_REMOVED lines=9> */
[-CC-:B-1----:R-:W-:Y:S01]  /*b390*/  FFMA.FTZ R41, R28, R7.reuse, -R29.reuse ;  /* 0x000000071c297223 */ /* 0x182fe2000001081d */
[-CC-:B------:R-:W-:Y:S01]  /*b3a0*/  FFMA.FTZ R49, R74, R7.reuse, -R29.reuse ;  /* 0x000000074a317223 */ /* 0x180fe2000001081d */
[-CC-:B------:R-:W-:Y:S01]  /*b3b0*/  FFMA.FTZ R168, R64, R7.reuse, -R29.reuse ;  /* 0x0000000740a87223 */ /* 0x180fe2000001081d */
[-CC-:B------:R-:W-:Y:S01]  /*b3c0*/  FFMA.FTZ R51, R76, R7.reuse, -R29.reuse ;  /* 0x000000074c337223 */ /* 0x180fe2000001081d */
[-CC-:B------:R-:W-:Y:S01]  /*b3d0*/  FFMA.FTZ R170, R68, R7.reuse, -R29.reuse ;  /* 0x0000000744aa7223 */ /* 0x180fe2000001081d */
[----:B------:R-:W-:Y:S01]  /*b3e0*/  FFMA.FTZ R53, R80, R7, -R29 ;  /* 0x0000000750357223 */ /* 0x000fe2000001081d */
[----:B------:R-:W1:Y:S01]  /*b3f0*/  S2R R79, SR_TID.X ;  /* 0x00000000004f7919 */ /* 0x000e620000002100 */
[----:B------:R-:W2:Y:S01]  /*b400*/  @P5 LDC R28, c[0x0][0x450] ;  /* 0x00011400ff1c5b82 */ /* 0x000ea20000000800 */
[----:B0-----:R-:W-:-:S04]  /*b410*/  FMNMX.FTZ R172, R24, R37, !PT ;  /* 0x0000002518ac7209 */ /* 0x001fc80007810000 */
[C---:B------:R-:W-:Y:S01]  /*b420*/  FSETP.NEU.FTZ.AND P2, PT, R172.reuse, -INF , PT ;  /* 0xff800000ac00780b */ /* 0x040fe20003f5d000 */
[----:B------:R-:W-:-:S05]  /*b430*/  FMUL.FTZ R24, R172, R7 ;  /* 0x00000007ac187220 */ /* 0x000fca0000410000 */
[----:B------:R-:W-:-:S05]  /*b440*/  FSEL R29, R24, RZ, P2 ;  /* 0x000000ff181d7208 */ /* 0x000fca0001000000 */
[-CC-:B------:R-:W-:Y:S01]  /*b450*/  FFMA.FTZ R25, R25, R7.reuse, -R29.reuse ;  /* 0x0000000719197223 */ /* 0x180fe2000001081d */
[----:B------:R-:W-:-:S03]  /*b460*/  FFMA.FTZ R205, R26, R7, -R29 ;  /* 0x000000071acd7223 */ /* 0x000fc6000001081d */
[----:B------:R0:W-:Y:S02]  /*b470*/  MUFU.EX2 R26, R25 ;  /* 0x00000019001a7308 */ /* 0x0001e40000000800 */
[----:B0-----:R-:W0:Y:S01]  /*b480*/  @P5 LDC R25, c[0x0][0x44c] ;  /* 0x00011300ff195b82 */ /* 0x001e220000000800 */
[----:B------:R-:W-:-:S05]  /*b490*/  FFMA.FTZ R30, R30, R7, -R29 ;  /* 0x000000071e1e7223 */ /* 0x000fca000001081d */
[----:B------:R-:W3:Y:S01]  /*b4a0*/  MUFU.EX2 R204, R204 ;  /* 0x000000cc00cc7308 */ /* 0x000ee20000000800 */
[-CC-:B------:R-:W-:Y:S01]  /*b4b0*/  FFMA.FTZ R84, R84, R7.reuse, -R29.reuse ;  /* 0x0000000754547223 */ /* 0x180fe2000001081d */
[----:B------:R-:W-:-:S06]  /*b4c0*/  FFMA.FTZ R34, R34, R7, -R29 ;  /* 0x0000000722227223 */ /* 0x000fcc000001081d */
[----:B------:R-:W4:Y:S01]  /*b4d0*/  MUFU.EX2 R205, R205 ;  /* 0x000000cd00cd7308 */ /* 0x000f220000000800 */
[----:B-1----:R-:W-:Y:S01]  /*b4e0*/  SHF.R.U32.HI R79, RZ, 0x7, R79 ;  /* 0x00000007ff4f7819 */ /* 0x002fe2000001164f */
[----:B------:R-:W-:-:S06]  /*b4f0*/  @!P1 VIADD R24, R174, 0x32440 ;  /* 0x00032440ae189836 */ /* 0x000fcc0000000000 */
[----:B------:R-:W1:Y:S08]  /*b500*/  MUFU.EX2 R206, R206 ;  /* 0x000000ce00ce7308 */ /* 0x000e700000000800 */
[----:B------:R-:W5:Y:S01]  /*b510*/  MUFU.EX2 R30, R30 ;  /* 0x0000001e001e7308 */ /* 0x000f620000000800 */
[----:B------:R-:W-:Y:S01]  /*b520*/  FFMA.FTZ R86, R86, R7, -R29 ;  /* 0x0000000756567223 */ /* 0x000fe2000001081d */
[----:B------:R-:W-:-:S06]  /*b530*/  IADD3 R173, -R79, 0xb, RZ ;  /* 0x0000000b4fad7810 */ /* 0x000fcc0007ffe1ff */
[----:B------:R-:W-:Y:S01]  /*b540*/  MUFU.EX2 R39, R43 ;  /* 0x0000002b00277308 */ /* 0x000fe20000000800 */
[----:B------:R-:W-:Y:S01]  /*b550*/  FFMA.FTZ R38, R38, R7, -R29 ;  /* 0x0000000726267223 */ /* 0x000fe2000001081d */
[----:B------:R-:W-:Y:S01]  /*b560*/  @!P1 PRMT R24, RZ, 0x654, R24 ;  /* 0x00000654ff189816 */ /* 0x000fe20000000018 */
[----:B------:R-:W-:Y:S01]  /*b570*/  IMAD.MOV.U32 R175, RZ, RZ, R77 ;  /* 0x000000ffffaf7224 */ /* 0x000fe200078e004d */
[----:B------:R0:W-:Y:S06]  /*b580*/  BAR.ARV R173, 0x100 ;  /* 0x000400ad0000751d */ /* 0x0001ec0000002000 */
[----:B------:R2:W-:Y:S01]  /*b590*/  MUFU.EX2 R43, R32 ;  /* 0x00000020002b7308 */ /* 0x0005e20000000800 */
[----:B------:R1:W-:Y:S07]  /*b5a0*/  @!P1 SYNCS.ARRIVE.TRANS64.RED.A1T0 RZ, [R24+URZ], RZ ;  /* 0x000000ff18ff99a7 */ /* 0x0003ee000810043f */
[----:B------:R-:W5:Y:S01]  /*b5b0*/  MUFU.EX2 R207, R84 ;  /* 0x0000005400cf7308 */ /* 0x000f620000000800 */
[----:B--2---:R-:W-:Y:S01]  /*b5c0*/  LOP3.LUT R32, R3, 0x3000000, RZ, 0xfc, !PT ;  /* 0x0300000003207812 */ /* 0x004fe200078efcff */
[----:B0-----:R-:W-:-:S04]  /*b5d0*/  @P5 IMAD.HI.U32 R3, R77, R25, RZ ;  /* 0x000000194d035227 */ /* 0x001fc800078e00ff */
[----:B------:R-:W-:Y:S02]  /*b5e0*/  IMAD.MOV.U32 R25, RZ, RZ, 0x40000040 ;  /* 0x40000040ff197424 */ /* 0x000fe400078e00ff */
[----:B------:R-:W0:Y:S01]  /*b5f0*/  MUFU.EX2 R152, R152 ;  /* 0x0000009800987308 */ /* 0x000e220000000800 */
[----:B------:R-:W-:Y:S01]  /*b600*/  @P5 SHF.R.U32.HI R175, RZ, R28, R3 ;  /* 0x0000001cffaf5219 */ /* 0x000fe20000011603 */
[----:B---3--:R-:W-:Y:S01]  /*b610*/  FADD.FTZ R3, R204, R27 ;  /* 0x0000001bcc037221 */ /* 0x008fe20000010000 */
[----:B------:R-:W-:-:S05]  /*b620*/  R2UR UR7, R25 ;  /* 0x00000000190772ca */ /* 0x000fca00000e0000 */
[----:B------:R-:W2:Y:S01]  /*b630*/  MUFU.EX2 R34, R34 ;  /* 0x0000002200227308 */ /* 0x000ea20000000800 */
[----:B----4-:R-:W-:Y:S01]  /*b640*/  FADD.FTZ R25, R205, R26 ;  /* 0x0000001acd197221 */ /* 0x010fe20000010000 */
[----:B------:R3:W-:Y:S01]  /*b650*/  BAR.SYNC.DEFER_BLOCKING R0, 0x100 ;  /* 0x000400000000751d */ /* 0x0007e20000010000 */
[----:B------:R-:W-:Y:S01]  /*b660*/  FFMA.FTZ R88, R88, R7, -R29 ;  /* 0x0000000758587223 */ /* 0x000fe2000001081d */
[----:B-1----:R-:W-:-:S04]  /*b670*/  IMAD R24, R2, 0xc00, R32 ;  /* 0x00000c0002187824 */ /* 0x002fc800078e0220 */
[----:B------:R-:W1:Y:S01]  /*b680*/  MUFU.EX2 R153, R86 ;  /* 0x0000005600997308 */ /* 0x000e620000000800 */
[----:B------:R5:W-:Y:S01]  /*b690*/  STL [R1+0x18], R32 ;  /* 0x0000182001007387 */ /* 0x000be20000100800 */
[----:B---3--:R-:W-:Y:S01]  /*b6a0*/  FADD.FTZ R0, R206, R3 ;  /* 0x00000003ce007221 */ /* 0x008fe20000010000 */
[----:B------:R-:W-:-:S05]  /*b6b0*/  FFMA.FTZ R157, R42, R7, -R29 ;  /* 0x000000072a9d7223 */ /* 0x000fca000001081d */
[----:B------:R-:W3:Y:S01]  /*b6c0*/  MUFU.EX2 R154, R154 ;  /* 0x0000009a009a7308 */ /* 0x000ee20000000800 */
[----:B------:R-:W-:Y:S01]  /*b6d0*/  FADD.FTZ R3, R31, R0 ;  /* 0x000000001f037221 */ /* 0x000fe20000010000 */
[----:B-----5:R-:W-:-:S06]  /*b6e0*/  FADD.FTZ R32, R30, R25 ;  /* 0x000000191e207221 */ /* 0x020fcc0000010000 */
[----:B------:R-:W4:Y:S01]  /*b6f0*/  MUFU.EX2 R38, R38 ;  /* 0x0000002600267308 */ /* 0x000f220000000800 */
[----:B------:R-:W-:Y:S01]  /*b700*/  FADD.FTZ R25, R207, R32 ;  /* 0x00000020cf197221 */ /* 0x000fe20000010000 */
[----:B------:R-:W-:Y:S01]  /*b710*/  FFMA.FTZ R90, R90, R7, -R29 ;  /* 0x000000075a5a7223 */ /* 0x000fe2000001081d */
[----:B0-----:R-:W-:-:S05]  /*b720*/  FADD.FTZ R0, R152, R3 ;  /* 0x0000000398007221 */ /* 0x001fca0000010000 */
[----:B------:R-:W0:Y:S01]  /*b730*/  MUFU.EX2 R155, R88 ;  /* 0x00000058009b7308 */ /* 0x000e220000000800 */
[----:B--2---:R-:W-:Y:S01]  /*b740*/  FADD.FTZ R32, R34, R25 ;  /* 0x0000001922207221 */ /* 0x004fe20000010000 */
[----:B------:R-:W-:Y:S01]  /*b750*/  FFMA.FTZ R46, R46, R7, -R29 ;  /* 0x000000072e2e7223 */ /* 0x000fe2000001081d */
[----:B------:R-:W-:-:S05]  /*b760*/  FADD.FTZ R3, R33, R0 ;  /* 0x0000000021037221 */ /* 0x000fca0000010000 */
[----:B------:R-:W2:Y:S01]  /*b770*/  MUFU.EX2 R156, R156 ;  /* 0x0000009c009c7308 */ /* 0x000ea20000000800 */
[----:B-1----:R-:W-:-:S07]  /*b780*/  FADD.FTZ R25, R153, R32 ;  /* 0x0000002099197221 */ /* 0x002fce0000010000 */
[----:B------:R-:W1:Y:S01]  /*b790*/  MUFU.EX2 R157, R157 ;  /* 0x0000009d009d7308 */ /* 0x000e620000000800 */
[----:B------:R-:W-:Y:S01]  /*b7a0*/  FFMA.FTZ R92, R92, R7, -R29 ;  /* 0x000000075c5c7223 */ /* 0x000fe2000001081d */
[----:B---3--:R-:W-:Y:S01]  /*b7b0*/  FADD.FTZ R0, R154, R3 ;  /* 0x000000039a007221 */ /* 0x008fe20000010000 */
[----:B----4-:R-:W-:-:S05]  /*b7c0*/  FADD.FTZ R32, R38, R25 ;  /* 0x0000001926207221 */ /* 0x010fca0000010000 */
[----:B------:R-:W3:Y:S01]  /*b7d0*/  MUFU.EX2 R90, R90 ;  /* 0x0000005a005a7308 */ /* 0x000ee20000000800 */
[----:B------:R-:W-:Y:S01]  /*b7e0*/  FFMA.FTZ R50, R50, R7, -R29 ;  /* 0x0000000732327223 */ /* 0x000fe2000001081d */
[----:B------:R-:W-:Y:S02]  /*b7f0*/  VIADD R36, R24, 0x80 ;  /* 0x0000008018247836 */ /* 0x000fe40000000000 */
[----:B------:R-:W-:-:S04]  /*b800*/  FADD.FTZ R3, R35, R0 ;  /* 0x0000000023037221 */ /* 0x000fc80000010000 */
[----:B------:R-:W4:Y:S01]  /*b810*/  MUFU.EX2 R158, R158 ;  /* 0x0000009e009e7308 */ /* 0x000f220000000800 */
[----:B------:R-:W-:Y:S02]  /*b820*/  VIADD R28, R24, 0x100 ;  /* 0x00000100181c7836 */ /* 0x000fe40000000000 */
[----:B0-----:R-:W-:-:S05]  /*b830*/  FADD.FTZ R32, R155, R32 ;  /* 0x000000209b207221 */ /* 0x001fca0000010000 */
[----:B------:R-:W0:Y:S01]  /*b840*/  MUFU.EX2 R46, R46 ;  /* 0x0000002e002e7308 */ /* 0x000e220000000800 */
[----:B------:R-:W-:Y:S02]  /*b850*/  IMAD.MOV.U32 R25, RZ, RZ, 0x40000040 ;  /* 0x40000040ff197424 */ /* 0x000fe400078e00ff */
[----:B------:R-:W-:Y:S01]  /*b860*/  FFMA.FTZ R94, R94, R7, -R29 ;  /* 0x000000075e5e7223 */ /* 0x000fe2000001081d */
[----:B--2---:R-:W-:-:S04]  /*b870*/  FADD.FTZ R0, R156, R3 ;  /* 0x000000039c007221 */ /* 0x004fc80000010000 */
[----:B------:R-:W2:Y:S01]  /*b880*/  MUFU.EX2 R41, R41 ;  /* 0x0000002900297308 */ /* 0x000ea20000000800 */
[----:B------:R-:W-:Y:S01]  /*b890*/  R2UR UR10, R36 ;  /* 0x00000000240a72ca */ /* 0x000fe200000e0000 */
[----:B-1----:R-:W-:Y:S01]  /*b8a0*/  FADD.FTZ R3, R157, R32 ;  /* 0x000000209d037221 */ /* 0x002fe20000010000 */
[----:B------:R-:W-:-:S05]  /*b8b0*/  R2UR UR14, R28 ;  /* 0x000000001c0e72ca */ /* 0x000fca00000e0000 */
[----:B------:R-:W1:Y:S01]  /*b8c0*/  MUFU.EX2 R159, R92 ;  /* 0x0000005c009f7308 */ /* 0x000e620000000800 */
[----:B------:R-:W-:Y:S01]  /*b8d0*/  FFMA.FTZ R54, R54, R7, -R29 ;  /* 0x0000000736367223 */ /* 0x000fe2000001081d */
[C---:B------:R-:W-:Y:S01]  /*b8e0*/  R2UR UR6, R24.reuse ;  /* 0x00000000180672ca */ /* 0x040fe200000e0000 */
[C---:B------:R-:W-:Y:S01]  /*b8f0*/  VIADD R36, R24.reuse, 0x180 ;  /* 0x0000018018247836 */ /* 0x040fe20000000000 */
[----:B------:R-:W-:Y:S01]  /*b900*/  R2UR UR27, R25 ;  /* 0x00000000191b72ca */ /* 0x000fe200000e0000 */
[----:B------:R-:W-:-:S03]  /*b910*/  VIADD R28, R24, 0x200 ;  /* 0x00000200181c7836 */ /* 0x000fc60000000000 */
[----:B------:R-:W5:Y:S01]  /*b920*/  MUFU.EX2 R160, R160 ;  /* 0x000000a000a07308 */ /* 0x000f620000000800 */
[----:B------:R-:W-:Y:S02]  /*b930*/  VIADD R24, R24, 0x280 ;  /* 0x0000028018187836 */ /* 0x000fe40000000000 */
[----:B------:R-:W-:Y:S01]  /*b940*/  FADD.FTZ R25, R39, R0 ;  /* 0x0000000027197221 */ /* 0x000fe20000010000 */
[----:B---3--:R-:W-:-:S04]  /*b950*/  FADD.FTZ R3, R90, R3 ;  /* 0x000000035a037221 */ /* 0x008fc80000010000 */
[----:B------:R-:W3:Y:S01]  /*b960*/  MUFU.EX2 R50, R50 ;  /* 0x0000003200327308 */ /* 0x000ee20000000800 */
[----:B------:R-:W-:Y:S01]  /*b970*/  FFMA.FTZ R96, R96, R7, -R29 ;  /* 0x0000000760607223 */ /* 0x000fe2000001081d */
[----:B------:R-:W-:Y:S01]  /*b980*/  R2UR UR26, R24 ;  /* 0x00000000181a72ca */ /* 0x000fe200000e0000 */
[----:B----4-:R-:W-:-:S05]  /*b990*/  FADD.FTZ R0, R158, R25 ;  /* 0x000000199e007221 */ /* 0x010fca0000010000 */
[----:B------:R-:W4:Y:S01]  /*b9a0*/  MUFU.EX2 R161, R94 ;  /* 0x0000005e00a17308 */ /* 0x000f220000000800 */
[----:B0-----:R-:W-:Y:S01]  /*b9b0*/  FADD.FTZ R24, R46, R3 ;  /* 0x000000032e187221 */ /* 0x001fe20000010000 */
[----:B------:R-:W-:Y:S01]  /*b9c0*/  FFMA.FTZ R58, R58, R7, -R29 ;  /* 0x000000073a3a7223 */ /* 0x000fe2000001081d */
[----:B--2---:R-:W-:-:S05]  /*b9d0*/  FADD.FTZ R3, R41, R0 ;  /* 0x0000000029037221 */ /* 0x004fca0000010000 */
[----:B------:R-:W0:Y:S01]  /*b9e0*/  MUFU.EX2 R162, R162 ;  /* 0x000000a200a27308 */ /* 0x000e220000000800 */
[----:B-1----:R-:W-:-:S07]  /*b9f0*/  FADD.FTZ R25, R159, R24 ;  /* 0x000000189f197221 */ /* 0x002fce0000010000 */
[----:B------:R-:W1:Y:S01]  /*ba00*/  MUFU.EX2 R54, R54 ;  /* 0x0000003600367308 */ /* 0x000e620000000800 */
[----:B------:R-:W-:Y:S01]  /*ba10*/  FFMA.FTZ R82, R82, R7, -R29 ;  /* 0x0000000752527223 */ /* 0x000fe2000001081d */
[----:B-----5:R-:W-:-:S06]  /*ba20*/  FADD.FTZ R0, R160, R3 ;  /* 0x00000003a0007221 */ /* 0x020fcc0000010000 */
[----:B------:R-:W2:Y:S01]  /*ba30*/  MUFU.EX2 R45, R45 ;  /* 0x0000002d002d7308 */ /* 0x000ea20000000800 */
[----:B---3--:R-:W-:Y:S01]  /*ba40*/  FADD.FTZ R24, R50, R25 ;  /* 0x0000001932187221 */ /* 0x008fe20000010000 */
[----:B------:R-:W-:-:S06]  /*ba50*/  FFMA.FTZ R62, R62, R7, -R29 ;  /* 0x000000073e3e7223 */ /* 0x000fcc000001081d */
[----:B------:R-:W3:Y:S01]  /*ba60*/  MUFU.EX2 R163, R96 ;  /* 0x0000006000a37308 */ /* 0x000ee20000000800 */
[----:B------:R-:W-:Y:S01]  /*ba70*/  FADD.FTZ R3, R43, R0 ;  /* 0x000000002b037221 */ /* 0x000fe20000010000 */
[----:B----4-:R-:W-:-:S06]  /*ba80*/  FADD.FTZ R25, R161, R24 ;  /* 0x00000018a1197221 */ /* 0x010fcc0000010000 */
[----:B------:R-:W4:Y:S08]  /*ba90*/  MUFU.EX2 R164, R164 ;  /* 0x000000a400a47308 */ /* 0x000f300000000800 */
[----:B------:R-:W5:Y:S01]  /*baa0*/  MUFU.EX2 R58, R58 ;  /* 0x0000003a003a7308 */ /* 0x000f620000000800 */
[----:B------:R-:W-:Y:S01]  /*bab0*/  FFMA.FTZ R78, R78, R7, -R29 ;  /* 0x000000074e4e7223 */ /* 0x000fe2000001081d */
[----:B0-----:R-:W-:-:S06]  /*bac0*/  FADD.FTZ R0, R162, R3 ;  /* 0x00000003a2007221 */ /* 0x001fcc0000010000 */
[----:B------:R-:W0:Y:S01]  /*bad0*/  MUFU.EX2 R47, R47 ;  /* 0x0000002f002f7308 */ /* 0x000e220000000800 */
[----:B-1----:R-:W-:Y:S01]  /*bae0*/  FADD.FTZ R24, R54, R25 ;  /* 0x0000001936187221 */ /* 0x002fe20000010000 */
[----:B------:R-:W-:-:S06]  /*baf0*/  FFMA.FTZ R66, R66, R7, -R29 ;  /* 0x0000000742427223 */ /* 0x000fcc000001081d */
[----:B------:R-:W1:Y:S01]  /*bb00*/  MUFU.EX2 R165, R82 ;  /* 0x0000005200a57308 */ /* 0x000e620000000800 */
[----:B--2---:R-:W-:Y:S01]  /*bb10*/  FADD.FTZ R3, R45, R0 ;  /* 0x000000002d037221 */ /* 0x004fe20000010000 */
[----:B---3--:R-:W-:-:S06]  /*bb20*/  FADD.FTZ R25, R163, R24 ;  /* 0x00000018a3197221 */ /* 0x008fcc0000010000 */
[----:B------:R-:W2:Y:S08]  /*bb30*/  MUFU.EX2 R166, R166 ;  /* 0x000000a600a67308 */ /* 0x000eb00000000800 */
[----:B------:R-:W3:Y:S01]  /*bb40*/  MUFU.EX2 R62, R62 ;  /* 0x0000003e003e7308 */ /* 0x000ee20000000800 */
[----:B------:R-:W-:Y:S01]  /*bb50*/  FFMA.FTZ R40, R40, R7, -R29 ;  /* 0x0000000728287223 */ /* 0x000fe2000001081d */
[----:B----4-:R-:W-:-:S06]  /*bb60*/  FADD.FTZ R0, R164, R3 ;  /* 0x00000003a4007221 */ /* 0x010fcc0000010000 */
[----:B------:R-:W4:Y:S01]  /*bb70*/  MUFU.EX2 R49, R49 ;  /* 0x0000003100317308 */ /* 0x000f220000000800 */
[----:B-----5:R-:W-:Y:S01]  /*bb80*/  FADD.FTZ R24, R58, R25 ;  /* 0x000000193a187221 */ /* 0x020fe20000010000 */
[----:B------:R-:W-:-:S06]  /*bb90*/  FFMA.FTZ R70, R70, R7, -R29 ;  /* 0x0000000746467223 */ /* 0x000fcc000001081d */
[----:B------:R-:W5:Y:S01]  /*bba0*/  MUFU.EX2 R167, R78 ;  /* 0x0000004e00a77308 */ /* 0x000f620000000800 */
[----:B0-----:R-:W-:Y:S01]  /*bbb0*/  FADD.FTZ R3, R47, R0 ;  /* 0x000000002f037221 */ /* 0x001fe20000010000 */
[----:B-1----:R-:W-:-:S06]  /*bbc0*/  FADD.FTZ R25, R165, R24 ;  /* 0x00000018a5197221 */ /* 0x002fcc0000010000 */
[----:B------:R-:W0:Y:S08]  /*bbd0*/  MUFU.EX2 R168, R168 ;  /* 0x000000a800a87308 */ /* 0x000e300000000800 */
[----:B------:R-:W1:Y:S01]  /*bbe0*/  MUFU.EX2 R66, R66 ;  /* 0x0000004200427308 */ /* 0x000e620000000800 */
[----:B------:R-:W-:Y:S01]  /*bbf0*/  FFMA.FTZ R98, R98, R7, -R29 ;  /* 0x0000000762627223 */ /* 0x000fe2000001081d */
[----:B--2---:R-:W-:-:S06]  /*bc00*/  FADD.FTZ R0, R166, R3 ;  /* 0x00000003a6007221 */ /* 0x004fcc0000010000 */
[----:B------:R-:W2:Y:S01]  /*bc10*/  MUFU.EX2 R51, R51 ;  /* 0x0000003300337308 */ /* 0x000ea20000000800 */
[----:B---3--:R-:W-:-:S07]  /*bc20*/  FADD.FTZ R24, R62, R25 ;  /* 0x000000193e187221 */ /* 0x008fce0000010000 */
[----:B------:R-:W3:Y:S01]  /*bc30*/  MUFU.EX2 R169, R40 ;  /* 0x0000002800a97308 */ /* 0x000ee20000000800 */
[----:B----4-:R-:W-:Y:S01]  /*bc40*/  FADD.FTZ R3, R49, R0 ;  /* 0x0000000031037221 */ /* 0x010fe20000010000 */
[----:B-----5:R-:W-:-:S06]  /*bc50*/  FADD.FTZ R25, R167, R24 ;  /* 0x00000018a7197221 */ /* 0x020fcc0000010000 */
[----:B------:R-:W4:Y:S08]  /*bc60*/  MUFU.EX2 R170, R170 ;  /* 0x000000aa00aa7308 */ /* 0x000f300000000800 */
[----:B------:R-:W5:Y:S01]  /*bc70*/  MUFU.EX2 R70, R70 ;  /* 0x0000004600467308 */ /* 0x000f620000000800 */
[----:B0-----:R-:W-:Y:S01]  /*bc80*/  FADD.FTZ R0, R168, R3 ;  /* 0x00000003a8007221 */ /* 0x001fe20000010000 */
[----:B-1----:R-:W-:-:S06]  /*bc90*/  FADD.FTZ R24, R66, R25 ;  /* 0x0000001942187221 */ /* 0x002fcc0000010000 */
[----:B------:R-:W0:Y:S01]  /*bca0*/  MUFU.EX2 R53, R53 ;  /* 0x0000003500357308 */ /* 0x000e220000000800 */
[----:B------:R-:W-:-:S07]  /*bcb0*/  IMAD.MOV.U32 R37, RZ, RZ, 0x40000040 ;  /* 0x40000040ff257424 */ /* 0x000fce00078e00ff */
[----:B------:R-:W1:Y:S01]  /*bcc0*/  MUFU.EX2 R171, R98 ;  /* 0x0000006200ab7308 */ /* 0x000e620000000800 */
[----:B------:R-:W-:Y:S02]  /*bcd0*/  IMAD.MOV.U32 R29, RZ, RZ, 0x40000040 ;  /* 0x40000040ff1d7424 */ /* 0x000fe400078e00ff */
[----:B--2---:R-:W-:Y:S01]  /*bce0*/  FADD.FTZ R3, R51, R0 ;  /* 0x0000000033037221 */ /* 0x004fe20000010000 */
[----:B---3--:R-:W-:Y:S01]  /*bcf0*/  FADD.FTZ R25, R169, R24 ;  /* 0x00000018a9197221 */ /* 0x008fe20000010000 */
[----:B------:R-:W-:Y:S01]  /*bd00*/  R2UR UR11, R37 ;  /* 0x00000000250b72ca */ /* 0x000fe200000e0000 */
[----:B------:R-:W-:Y:S01]  /*bd10*/  IMAD.MOV.U32 R37, RZ, RZ, 0x40000040 ;  /* 0x40000040ff257424 */ /* 0x000fe200078e00ff */
[----:B------:R-:W-:Y:S01]  /*bd20*/  R2UR UR15, R29 ;  /* 0x000000001d0f72ca */ /* 0x000fe200000e0000 */
[----:B----4-:R-:W-:Y:S01]  /*bd30*/  FADD.FTZ R0, R170, R3 ;  /* 0x00000003aa007221 */ /* 0x010fe20000010000 */
[----:B------:R-:W-:Y:S02]  /*bd40*/  IMAD.MOV.U32 R29, RZ, RZ, 0x40000040 ;  /* 0x40000040ff1d7424 */ /* 0x000fe400078e00ff */
[----:B-----5:R-:W-:Y:S01]  /*bd50*/  FADD.FTZ R24, R70, R25 ;  /* 0x0000001946187221 */ /* 0x020fe20000010000 */
[----:B------:R-:W-:Y:S01]  /*bd60*/  F2FP.BF16.F32.PACK_AB R204, R27, R204 ;  /* 0x000000cc1bcc723e */ /* 0x000fe200000010ff */
[----:B0-----:R-:W-:Y:S01]  /*bd70*/  FADD.FTZ R3, R53, R0 ;  /* 0x0000000035037221 */ /* 0x001fe20000010000 */
[----:B------:R-:W-:-:S02]  /*bd80*/  F2FP.BF16.F32.PACK_AB R206, R31, R206 ;  /* 0x000000ce1fce723e */ /* 0x000fc400000010ff */
[----:B------:R-:W-:Y:S02]  /*bd90*/  F2FP.BF16.F32.PACK_AB R205, R26, R205 ;  /* 0x000000cd1acd723e */ /* 0x000fe400000010ff */
[----:B------:R-:W-:Y:S01]  /*bda0*/  F2FP.BF16.F32.PACK_AB R207, R207, R30 ;  /* 0x0000001ecfcf723e */ /* 0x000fe200000010ff */
[----:B-1----:R-:W-:Y:S01]  /*bdb0*/  FADD.FTZ R0, R171, R24 ;  /* 0x00000018ab007221 */ /* 0x002fe20000010000 */
[----:B------:R-:W-:Y:S02]  /*bdc0*/  R2UR UR18, R36 ;  /* 0x00000000241272ca */ /* 0x000fe400000e0000 */
[----:B------:R-:W-:Y:S02]  /*bdd0*/  R2UR UR19, R37 ;  /* 0x00000000251372ca */ /* 0x000fe400000e0000 */
[----:B------:R-:W-:Y:S02]  /*bde0*/  R2UR UR22, R28 ;  /* 0x000000001c1672ca */ /* 0x000fe400000e0000 */
[----:B------:R-:W-:-:S02]  /*bdf0*/  R2UR UR23, R29 ;  /* 0x000000001d1772ca */ /* 0x000fc400000e0000 */
        /* <DEDUP_REMOVED lines=20> */
[----:B------:R-:W-:-:S06]  /*bf40*/  WARPGROUP.ARRIVE ;  /* 0x00000000000079c5 */ /* 0x000fcc0000000000 */
[----:B------:R-:W-:Y:S03]  /*bf50*/  HGMMA.64x256x16.F32.BF16 R24, R204, gdesc[UR4].tnspB, RZ, !UPT, gsb0 ;  /* 0x43e00004cc187df0 */ /* 0x000fe6000c0018ff */
[----:B------:R-:W-:Y:S02]  /*bf60*/  WARPGROUP.DEPBAR.LE gsb0, 0x0 ;  /* 0x00008000000079c5 */ /* 0x000fe40000010000 */
[----:B------:R-:W-:-:S15]  /*bf70*/  WARPGROUP.ARRIVE ;  /* 0x00000000000079c5 */ /* 0x000fde0000000000 */
[----:B------:R-:W-:-:S08]  /*bf80*/  NOP ;  /* 0x0000000000007918 */ /* 0x000fd00000000000 */
[----:B------:R-:W-:Y:S03]  /*bf90*/  HGMMA.64x256x16.F32.BF16 R24, R152, gdesc[UR8].tnspB, R24, gsb0 ;  /* 0x43e0000898187df0 */ /* 0x000fe60008001818 */
        /* <DEDUP_REMOVED lines=11> */
[----:B------:R-:W-:Y:S01]  /*c050*/  HGMMA.64x256x16.F32.BF16 R24, R164, gdesc[UR20].tnspB, R24, gsb0 ;  /* 0x43e00014a4187df0 */ /* 0x000fe20008001818 */
[----:B------:R-:W-:-:S05]  /*c060*/  IADD3 R152, R175, R176, -R177 ;  /* 0x000000b0af987210 */ /* 0x000fca0007ffe8b1 */
[----:B------:R-:W-:-:S05]  /*c070*/  IMAD.HI R152, R152, 0x2aaaaaab, RZ ;  /* 0x2aaaaaab98987827 */ /* 0x000fca00078e02ff */
[----:B------:R-:W-:-:S04]  /*c080*/  SHF.R.U32.HI R153, RZ, 0x1f, R152 ;  /* 0x0000001fff997819 */ /* 0x000fc80000011698 */
[----:B------:R-:W-:-:S04]  /*c090*/  LEA.HI.SX32 R153, R152, R153, 0x1c ;  /* 0x0000009998997211 */ /* 0x000fc800078fe2ff */
[----:B------:R-:W-:Y:S01]  /*c0a0*/  VIMNMX R154, RZ, R153, !PT ;  /* 0x00000099ff9a7248 */ /* 0x000fe20007fe0100 */
[----:B------:R-:W-:-:S04]  /*c0b0*/  VIADD R214, R214, 0xfffffffe ;  /* 0xfffffffed6d67836 */ /* 0x000fc80000000000 */
[----:B------:R0:W-:Y:S01]  /*c0c0*/  STL [R1+0x30], R154 ;  /* 0x0000309a01007387 */ /* 0x0001e20000100800 */
[----:B------:R-:W-:Y:S01]  /*c0d0*/  ISETP.GE.AND P2, PT, R214, R154, PT ;  /* 0x0000009ad600720c */ /* 0x000fe20003f46270 */
[----:B------:R-:W-:-:S05]  /*c0e0*/  @!P1 VIADD R174, R174, 0x32460 ;  /* 0x00032460aeae9836 */ /* 0x000fca0000000000 */
[----:B------:R-:W-:Y:S01]  /*c0f0*/  @!P1 PRMT R174, RZ, 0x654, R174 ;  /* 0x00000654ffae9816 */ /* 0x000fe200000000ae */
[----:B------:R-:W-:Y:S02]  /*c100*/  WARPGROUP.DEPBAR.LE gsb0, 0x0 ;  /* 0x00008000000079c5 */ /* 0x000fe40000010000 */
[----:B------:R-:W-:-:S06]  /*c110*/  WARPGROUP.ARRIVE ;  /* 0x00000000000079c5 */ /* 0x000fcc0000000000 */
[----:B------:R-:W-:Y:S03]  /*c120*/  HGMMA.64x256x16.F32.BF16 R24, R168, gdesc[UR24].tnspB, R24, gsb0 ;  /* 0x43e00018a8187df0 */ /* 0x000fe60008001818 */
[----:B------:R-:W-:Y:S02]  /*c130*/  WARPGROUP.DEPBAR.LE gsb0, 0x0 ;  /* 0x00008000000079c5 */ /* 0x000fe40000010000 */
[----:B------:R0:W-:Y:S01]  /*c140*/  @!P1 SYNCS.ARRIVE.TRANS64.RED.A1T0 RZ, [R174+URZ], RZ ;  /* 0x000000ffaeff99a7 */ /* 0x0001e2000810043f */
[----:B------:R-:W-:Y:S05]  /*c150*/  @!P2 BRA `(.L_x_5680) ;  /* 0x000000300008a947 */ /* 0x000fea0003800000 */
[----:B------:R-:W-:Y:S02]  /*c160*/  IMAD.MOV.U32 R206, RZ, RZ, R172 ;  /* 0x000000ffffce7224 */ /* 0x000fe400078e00ac */
[----:B------:R-:W-:Y:S02]  /*c170*/  IMAD.MOV.U32 R207, RZ, RZ, R6 ;  /* 0x000000ffffcf7224 */ /* 0x000fe400078e0006 */
[----:B------:R-:W-:-:S07]  /*c180*/  IMAD.MOV.U32 R204, RZ, RZ, R214 ;  /* 0x000000ffffcc7224 */ /* 0x000fce00078e00d6 */
.L_x_5690:
[----:B------:R-:W-:Y:S01]  /*c190*/  VIADD R2, R2, 0x1 ;  /* 0x0000000102027836 */ /* 0x000fe20000000000 */
[----:B------:R-:W-:Y:S05]  /*c1a0*/  YIELD ;  /* 0x0000000000007946 */ /* 0x000fea0003800000 */
[----:B------:R-:W-:-:S04]  /*c1b0*/  ISETP.NE.AND P2, PT, R2, 0x2, PT ;  /* 0x000000020200780c */ /* 0x000fc80003f45270 */
[----:B------:R-:W-:Y:S02]  /*c1c0*/  SEL R6, RZ, 0x1, P2 ;  /* 0x00000001ff067807 */ /* 0x000fe40001000000 */
[----:B------:R-:W-:Y:S02]  /*c1d0*/  SEL R2, R2, RZ, P2 ;  /* 0x000000ff02027207 */ /* 0x000fe40001000000 */
[----:B------:R-:W-:Y:S01]  /*c1e0*/  LOP3.LUT R23, R23, R6, RZ, 0x3c, !PT ;  /* 0x0000000617177212 */ /* 0x000fe200078e3cff */
[----:B-1---5:R-:W-:Y:S06]  /*c1f0*/  @!P0 BRA `(.L_x_5681) ;  /* 0x0000000000048947 */ /* 0x022fec0003800000 */
[----:B------:R-:W-:Y:S01]  /*c200*/  BPT.TRAP 0x1 ;  /* 0x000000040000795c */ /* 0x000fe20000300000 */
.L_x_5681:
[----:B------:R-:W-:Y:S01]  /*c210*/  IMAD R205, R2, 0x8, R19 ;  /* 0x0000000802cd7824 */ /* 0x000fe200078e0213 */
[----:B------:R-:W-:-:S04]  /*c220*/  SHF.L.U32 R6, R23, 0x1f, RZ ;  /* 0x0000001f17067819 */ /* 0x000fc800000006ff */
[----:B------:R1:W2:Y:S01]  /*c230*/  SYNCS.PHASECHK.TRANS64.TRYWAIT P2, [R205+URZ+0x32430], R6 ;  /* 0x03243006cd0075a7 */ /* 0x0002a2000804017f */
[----:B------:R-:W-:Y:S05]  /*c240*/  @!P0 BRA `(.L_x_5682) ;  /* 0x0000000000048947 */ /* 0x000fea0003800000 */
[----:B------:R-:W-:Y:S01]  /*c250*/  BPT.TRAP 0x1 ;  /* 0x000000040000795c */ /* 0x000fe20000300000 */
.L_x_5682:
[----:B------:R-:W3:Y:S01]  /*c260*/  LDL R7, [R1+0x20] ;  /* 0x0000200001077983 */ /* 0x000ee20000100800 */
[----:B------:R-:W-:Y:S02]  /*c270*/  IMAD.MOV.U32 R157, RZ, RZ, 0x40000040 ;  /* 0x40000040ff9d7424 */ /* 0x000fe400078e00ff */
[----:B---3--:R-:W-:Y:S01]  /*c280*/  IMAD R156, R2, 0x300, R7 ;  /* 0x00000300029c7824 */ /* 0x008fe200078e0207 */
[----:B--2---:R-:W-:Y:S06]  /*c290*/  @P2 BRA `(.L_x_5683) ;  /* 0x0000000000082947 */ /* 0x004fec0003800000 */
[----:B------:R-:W2:Y:S02]  /*c2a0*/  SYNCS.PHASECHK.TRANS64.TRYWAIT P2, [R205+URZ+0x32430], R6 ;  /* 0x03243006cd0075a7 */ /* 0x000ea4000804017f */
[----:B--2---:R-:W-:Y:S05]  /*c2b0*/  @!P2 BRA `(.L_x_5684) ;  /* 0x000001280014a947 */ /* 0x004fea0003800000 */
.L_x_5683:
[----:B------:R-:W3:Y:S04]  /*c2c0*/  LDL.64 R220, [R1+0x10] ;  /* 0x0000100001dc7983 */ /* 0x000ee80000100a00 */
[----:B------:R-:W4:Y:S01]  /*c2d0*/  LDL.64 R214, [R1] ;  /* 0x0000000001d67983 */ /* 0x000f220000100a00 */
[----:B------:R-:W-:Y:S05]  /*c2e0*/  WARPSYNC.ALL ;  /* 0x0000000000007948 */ /* 0x000fea0003800000 */
[C---:B------:R-:W-:Y:S01]  /*c2f0*/  R2UR UR6, R156.reuse ;  /* 0x000000009c0672ca */ /* 0x040fe200000e0000 */
[C---:B0-----:R-:W-:Y:S01]  /*c300*/  VIADD R154, R156.reuse, 0x2 ;  /* 0x000000029c9a7836 */ /* 0x041fe20000000000 */
        /* <DEDUP_REMOVED lines=16> */
[----:B------:R-:W-:-:S03]  /*c410*/  R2UR UR17, R237 ;  /* 0x00000000ed1172ca */ /* 0x000fc600000e0000 */
[----:B------:R-:W-:Y:S03]  /*c420*/  HGMMA.64x96x16.F32.BF16 R152, gdesc[UR4], RZ, !UPT, gsb0 ;  /* 0x01600000049879f0 */ /* 0x000fe6000c0018ff */
[----:B------:R-:W-:Y:S02]  /*c430*/  WARPGROUP.DEPBAR.LE gsb0, 0x0 ;  /* 0x00008000000079c5 */ /* 0x000fe40000010000 */
[----:B------:R-:W-:Y:S01]  /*c440*/  WARPGROUP.ARRIVE ;  /* 0x00000000000079c5 */ /* 0x000fe20000000000 */
[----:B---3--:R-:W-:Y:S02]  /*c450*/  R2UR UR8, R220 ;  /* 0x00000000dc0872ca */ /* 0x008fe400000e0000 */
[----:B------:R-:W-:Y:S02]  /*c460*/  R2UR UR9, R221 ;  /* 0x00000000dd0972ca */ /* 0x000fe400000e0000 */
[----:B----4-:R-:W-:-:S02]  /*c470*/  R2UR UR12, R214 ;  /* 0x00000000d60c72ca */ /* 0x010fc400000e0000 */
[----:B------:R-:W-:-:S09]  /*c480*/  R2UR UR13, R215 ;  /* 0x00000000d70d72ca */ /* 0x000fd200000e0000 */
        /* <DEDUP_REMOVED lines=10> */
.L_x_5685:
[----:B------:R0:W3:Y:S01]  /*c530*/  SYNCS.PHASECHK.TRANS64.TRYWAIT P2, [R205+URZ+0x32450], R6 ;  /* 0x03245006cd0075a7 */ /* 0x0000e2000804017f */
[----:B------:R-:W-:Y:S05]  /*c540*/  @!P0 BRA `(.L_x_5686) ;  /* 0x0000000000048947 */ /* 0x000fea0003800000 */
[----:B------:R-:W-:Y:S01]  /*c550*/  BPT.TRAP 0x1 ;  /* 0x000000040000795c */ /* 0x000fe20000300000 */
.L_x_5686:
[----:B------:R-:W-:Y:S04]  /*c560*/  BSSY B0, `(.L_x_5687) ;  /* 0x0000004000007945 */ /* 0x000fe80003800000 */
[----:B---3--:R-:W-:Y:S05]  /*c570*/  @P2 BRA `(.L_x_5688) ;  /* 0x0000000000082947 */ /* 0x008fea0003800000 */
[----:B------:R-:W3:Y:S02]  /*c580*/  SYNCS.PHASECHK.TRANS64.TRYWAIT P2, [R205+URZ+0x32450], R6 ;  /* 0x03245006cd0075a7 */ /* 0x000ee4000804017f */
[----:B---3--:R-:W-:Y:S05]  /*c590*/  @!P2 BRA `(.L_x_5689) ;  /* 0x000001240070a947 */ /* 0x008fea0003800000 */
.L_x_5688:
[----:B------:R-:W-:Y:S05]  /*c5a0*/  BSYNC B0 ;  /* 0x0000000000007941 */ /* 0x000fea0003800000 */
.L_x_5687:
[----:B------:R-:W-:Y:S05]  /*c5b0*/  WARPSYNC.ALL ;  /* 0x0000000000007948 */ /* 0x000fea0003800000 */
[----:B------:R4:W-:Y:S01]  /*c5c0*/  STL [R1+0xa0], R16 ;  /* 0x0000a01001007387 */ /* 0x0009e20000100800 */
[----:B------:R-:W0:Y:S03]  /*c5d0*/  LDC R214, c[0x0][0x448] ;  /* 0x00011200ffd67b82 */ /* 0x000e260000000800 */
[----:B------:R-:W2:Y:S04]  /*c5e0*/  LDL R7, [R1+0x40] ;  /* 0x0000400001077983 */ /* 0x000ea80000100800 */
[----:B------:R-:W2:Y:S04]  /*c5f0*/  LDL R220, [R1+0x24] ;  /* 0x0000240001dc7983 */ /* 0x000ea80000100800 */
[----:B----4-:R-:W4:Y:S01]  /*c600*/  LDL R16, [R1+0x28] ;  /* 0x0000280001107983 */ /* 0x010f220000100800 */
[----:B------:R-:W-:Y:S01]  /*c610*/  IMAD.MOV.U32 R215, RZ, RZ, 0x40000040 ;  /* 0x40000040ffd77424 */ /* 0x000fe200078e00ff */
[----:B------:R-:W-:-:S02]  /*c620*/  R2UR UR4, R4 ;  /* 0x00000000040472ca */ /* 0x000fc400000e0000 */
[----:B------:R-:W-:Y:S01]  /*c630*/  R2UR UR5, R5 ;  /* 0x00000000050572ca */ /* 0x000fe200000e0000 */
[----:B------:R-:W-:Y:S01]  /*c640*/  WARPGROUP.ARRIVE ;  /* 0x00000000000079c5 */ /* 0x000fe20000000000 */
[----:B0-----:R-:W-:Y:S01]  /*c650*/  ISETP.NE.AND P2, PT, R214, 0x1, PT ;  /* 0x00000001d600780c */ /* 0x001fe20003f45270 */
[----:B------:R-:W-:Y:S01]  /*c660*/  IMAD.MOV.U32 R221, RZ, RZ, 0x40000040 ;  /* 0x40000040ffdd7424 */ /* 0x000fe200078e00ff */
[----:B------:R-:W4:Y:S11]  /*c670*/  LDL.LU R217, [R1+0x8] ;  /* 0x0000080001d97983 */ /* 0x000f360000300800 */
[----:B------:R-:W0:Y:S08]  /*c680*/  @P2 LDC R214, c[0x0][0x44c] ;  /* 0x00011300ffd62b82 */ /* 0x000e300000000800 */
[----:B-123--:R-:W1:Y:S01]  /*c690*/  @P2 LDC R6, c[0x0][0x450] ;  /* 0x00011400ff062b82 */ /* 0x00ee620000000800 */
[----:B------:R-:W-:Y:S01]  /*c6a0*/  R2UR UR7, R215 ;  /* 0x00000000d70772ca */ /* 0x000fe200000e0000 */
[----:B----4-:R-:W-:-:S02]  /*c6b0*/  IMAD.IADD R7, R7, 0x1, R16 ;  /* 0x0000000107077824 */ /* 0x010fc400078e0210 */
[----:B------:R-:W-:Y:S01]  /*c6c0*/  IMAD.MOV.U32 R215, RZ, RZ, 0x40000040 ;  /* 0x40000040ffd77424 */ /* 0x000fe200078e00ff */
[----:B------:R2:W5:Y:S01]  /*c6d0*/  LDL.LU R16, [R1+0xa0] ;  /* 0x0000a00001107983 */ /* 0x0005620000300800 */
[----:B0-----:R-:W-:-:S05]  /*c6e0*/  @P2 IMAD.HI.U32 R214, R7, R214, RZ ;  /* 0x000000d607d62227 */ /* 0x001fca00078e00ff */
[----:B-1----:R-:W-:Y:S01]  /*c6f0*/  @P2 SHF.R.U32.HI R7, RZ, R6, R214 ;  /* 0x00000006ff072219 */ /* 0x002fe200000116d6 */
[----:B------:R-:W-:-:S05]  /*c700*/  IMAD R214, R2, 0xc00, R220 ;  /* 0x00000c0002d67824 */ /* 0x000fca00078e02dc */
[----:B------:R-:W-:-:S13]  /*c710*/  R2UR UR6, R214 ;  /* 0x00000000d60672ca */ /* 0x000fda00000e0000 */
[----:B------:R-:W-:Y:S01]  /*c720*/  HGMMA.64x96x16.F32.BF16 R152, gdesc[UR4], R152, gsb0 ;  /* 0x01600000049879f0 */ /* 0x000fe20008001898 */
[----:B------:R-:W-:Y:S01]  /*c730*/  VIADD R220, R214, 0x2 ;  /* 0x00000002d6dc7836 */ /* 0x000fe20000000000 */
        /* <DEDUP_REMOVED lines=114> */
[----:B------:R-:W-:Y:S01]  /*ce60*/  LOP3.LUT R217, R217, 0xfffffeff, RZ, 0xc0, !PT ;  /* 0xfffffeffd9d97812 */ /* 0x000fe200078ec0ff */
[----:B------:R-:W-:-:S02]  /*ce70*/  WARPGROUP.DEPBAR.LE gsb0, 0x0 ;  /* 0x00008000000079c5 */ /* 0x000fc40000010000 */
[----:B------:R-:W-:-:S06]  /*ce80*/  WARPGROUP.ARRIVE ;  /* 0x00000000000079c5 */ /* 0x000fcc0000000000 */
[----:B------:R-:W-:Y:S01]  /*ce90*/  HGMMA.64x96x16.F32.BF16 R152, gdesc[UR4], R152, gsb0 ;  /* 0x01600000049879f0 */ /* 0x000fe20008001898 */
[----:B------:R-:W-:Y:S02]  /*cea0*/  R2UR UR6, R220 ;  /* 0x00000000dc0672ca */ /* 0x000fe400000e0000 */
[----:B------:R-:W-:Y:S02]  /*ceb0*/  R2UR UR7, R221 ;  /* 0x00000000dd0772ca */ /* 0x000fe400000e0000 */
[----:B------:R-:W-:Y:S02]  /*cec0*/  R2UR UR4, R10 ;  /* 0x000000000a0472ca */ /* 0x000fe400000e0000 */
[----:B------:R-:W-:Y:S02]  /*ced0*/  R2UR UR5, R11 ;  /* 0x000000000b0572ca */ /* 0x000fe400000e0000 */
[----:B------:R-:W-:-:S04]  /*cee0*/  @P1 LOP3.LUT R217, R217, 0x100, RZ, 0xfc, !PT ;  /* 0x00000100d9d91812 */ /* 0x000fc800078efcff */
[----:B------:R-:W-:-:S04]  /*cef0*/  LOP3.LUT R217, R217, 0xffffff7f, RZ, 0xc0, !PT ;  /* 0xffffff7fd9d97812 */ /* 0x000fc800078ec0ff */
[----:B------:R-:W-:-:S05]  /*cf00*/  @P0 LOP3.LUT R217, R217, 0x80, RZ, 0xfc, !PT ;  /* 0x00000080d9d90812 */ /* 0x000fca00078efcff */
[----:B------:R-:W-:Y:S04]  /*cf10*/  STL [R1+0x8], R217 ;  /* 0x000008d901007387 */ /* 0x000fe80000100800 */
[----:B------:R-:W3:Y:S04]  /*cf20*/  LDL R220, [R1+0x2c] ;  /* 0x00002c0001dc7983 */ /* 0x000ee80000100800 */
[----:B------:R-:W3:Y:S01]  /*cf30*/  LDL R221, [R1+0x1c] ;  /* 0x00001c0001dd7983 */ /* 0x000ee20000100800 */
[----:B------:R-:W-:Y:S02]  /*cf40*/  WARPGROUP.DEPBAR.LE gsb0, 0x0 ;  /* 0x00008000000079c5 */ /* 0x000fe40000010000 */
[----:B------:R-:W-:-:S06]  /*cf50*/  WARPGROUP.ARRIVE ;  /* 0x00000000000079c5 */ /* 0x000fcc0000000000 */
[----:B------:R-:W-:Y:S01]  /*cf60*/  HGMMA.64x96x16.F32.BF16 R152, gdesc[UR4], R152, gsb0 ;  /* 0x01600000049879f0 */ /* 0x000fe20008001898 */
[----:B------:R-:W-:Y:S02]  /*cf70*/  R2UR UR7, R215 ;  /* 0x00000000d70772ca */ /* 0x000fe400000e0000 */
[----:B------:R-:W4:Y:S01]  /*cf80*/  LDL R215, [R1+0x44] ;  /* 0x0000440001d77983 */ /* 0x000f220000100800 */
[----:B------:R-:W-:Y:S01]  /*cf90*/  VIADD R214, R214, 0x906 ;  /* 0x00000906d6d67836 */ /* 0x000fe20000000000 */
[----:B------:R-:W-:Y:S02]  /*cfa0*/  R2UR UR4, R8 ;  /* 0x00000000080472ca */ /* 0x000fe400000e0000 */
[----:B------:R-:W-:Y:S02]  /*cfb0*/  R2UR UR5, R9 ;  /* 0x00000000090572ca */ /* 0x000fe400000e0000 */
[----:B------:R-:W-:Y:S01]  /*cfc0*/  R2UR UR6, R214 ;  /* 0x00000000d60672ca */ /* 0x000fe200000e0000 */
[----:B------:R-:W0:Y:S01]  /*cfd0*/  SHFL.IDX PT, R6, R7, RZ, 0x1c1f ;  /* 0x001c1fff07067589 */ /* 0x000e2200000e0000 */
[----:B------:R-:W-:-:S04]  /*cfe0*/  IMAD.MOV.U32 R214, RZ, RZ, -0x60 ;  /* 0xffffffa0ffd67424 */ /* 0x000fc800078e00ff */
[----:B------:R-:W-:Y:S01]  /*cff0*/  IMAD R214, R204, R214, 0x1 ;  /* 0x00000001ccd67424 */ /* 0x000fe200078e02d6 */
[----:B------:R-:W-:Y:S02]  /*d000*/  WARPGROUP.DEPBAR.LE gsb0, 0x0 ;  /* 0x00008000000079c5 */ /* 0x000fe40000010000 */
[----:B------:R-:W-:-:S06]  /*d010*/  WARPGROUP.ARRIVE ;  /* 0x00000000000079c5 */ /* 0x000fcc0000000000 */
[----:B------:R-:W-:Y:S03]  /*d020*/  HGMMA.64x96x16.F32.BF16 R152, gdesc[UR4], R152, gsb0 ;  /* 0x01600000049879f0 */ /* 0x000fe60008001898 */
[----:B------:R-:W-:Y:S02]  /*d030*/  WARPGROUP.DEPBAR.LE gsb0, 0x0 ;  /* 0x00008000000079c5 */ /* 0x000fe40000010000 */
[----:B----4-:R-:W-:-:S05]  /*d040*/  IMAD R214, R215, -0x2, R214 ;  /* 0xfffffffed7d67824 */ /* 0x010fca00078e02d6 */
[----:B---3--:R-:W-:Y:S01]  /*d050*/  IADD3 R214, -R221, R214, R220 ;  /* 0x000000d6ddd67210 */ /* 0x008fe20007ffe1dc */
[----:B------:R-:W1:Y:S04]  /*d060*/  SHFL.IDX PT, R7, R7, 0x1, 0x1c1f ;  /* 0x003c1f0007077f89 */ /* 0x000e6800000e0000 */
[----:B0-----:R-:W-:Y:S01]  /*d070*/  IMAD.IADD R6, R214, 0x1, R6 ;  /* 0x00000001d6067824 */ /* 0x001fe200078e0206 */
[----:B------:R-:W3:Y:S04]  /*d080*/  LDL R220, [R1+0x18] ;  /* 0x0000180001dc7983 */ /* 0x000ee80000100800 */
[----:B------:R-:W-:-:S02]  /*d090*/  ISETP.GT.AND P3, PT, R6, RZ, PT ;  /* 0x000000ff0600720c */ /* 0x000fc40003f64270 */
[C---:B------:R-:W-:Y:S02]  /*d0a0*/  ISETP.GT.AND P2, PT, R6.reuse, 0x1, PT ;  /* 0x000000010600780c */ /* 0x040fe40003f44270 */
        /* <DEDUP_REMOVED lines=63> */
[----:B------:R-:W-:Y:S02]  /*d4a0*/  FSEL R215, R193, -INF , P3 ;  /* 0xff800000c1d77808 */ /* 0x000fe40001800000 */
[----:B------:R-:W-:Y:S02]  /*d4b0*/  FMNMX.FTZ R6, R192, R6, !PT ;  /* 0x00000006c0067209 */ /* 0x000fe40007810000 */
[----:B------:R-:W-:Y:S02]  /*d4c0*/  FSEL R196, R196, -INF , P2 ;  /* 0xff800000c4c47808 */ /* 0x000fe40001000000 */
[----:B------:R-:W-:Y:S02]  /*d4d0*/  FMNMX.FTZ R6, R215, R6, !PT ;  /* 0x00000006d7067209 */ /* 0x000fe40007810000 */
[----:B------:R-:W-:-:S02]  /*d4e0*/  FSEL R197, R197, -INF , P4 ;  /* 0xff800000c5c57808 */ /* 0x000fc40002000000 */
[----:B------:R-:W-:-:S04]  /*d4f0*/  FMNMX.FTZ R6, R196, R6, !PT ;  /* 0x00000006c4067209 */ /* 0x000fc80007810000 */
[----:B------:R-:W-:Y:S01]  /*d500*/  FMNMX.FTZ R6, R197, R6, !PT ;  /* 0x00000006c5067209 */ /* 0x000fe20007810000 */
[----:B-1----:R-:W-:-:S04]  /*d510*/  IMAD.IADD R214, R214, 0x1, R7 ;  /* 0x00000001d6d67824 */ /* 0x002fc800078e0207 */
[----:B------:R-:W0:Y:S02]  /*d520*/  SHFL.BFLY PT, R7, R6, 0x2, 0x1f ;  /* 0x0c401f0006077f89 */ /* 0x000e2400000e0000 */
[----:B0-----:R-:W-:-:S05]  /*d530*/  FMNMX.FTZ R6, R6, R7, !PT ;  /* 0x0000000706067209 */ /* 0x001fca0007810000 */
[----:B------:R-:W0:Y:S01]  /*d540*/  SHFL.BFLY PT, R7, R6, 0x1, 0x1f ;  /* 0x0c201f0006077f89 */ /* 0x000e2200000e0000 */
[----:B------:R-:W-:Y:S02]  /*d550*/  ISETP.GT.AND P3, PT, R214, RZ, PT ;  /* 0x000000ffd600720c */ /* 0x000fe40003f64270 */
[----:B0-----:R-:W-:-:S04]  /*d560*/  FMNMX.FTZ R6, R6, R7, !PT ;  /* 0x0000000706067209 */ /* 0x001fc80007810000 */
[----:B------:R-:W-:-:S04]  /*d570*/  FSETP.NEU.FTZ.AND P6, PT, R6, -INF , PT ;  /* 0xff8000000600780b */ /* 0x000fc80003fdd000 */
[----:B------:R-:W-:-:S05]  /*d580*/  FSEL R7, R6, RZ, P6 ;  /* 0x000000ff06077208 */ /* 0x000fca0003000000 */
[----:B------:R-:W-:Y:S02]  /*d590*/  FADD.FTZ R207, -R7, R207 ;  /* 0x000000cf07cf7221 */ /* 0x000fe40000010100 */
[----:B------:R-:W0:Y:S01]  /*d5a0*/  LDC R7, c[0x0][0xa80] ;  /* 0x0002a000ff077b82 */ /* 0x000e220000000800 */
[----:B------:R-:W-:Y:S02]  /*d5b0*/  ISETP.GT.AND P2, PT, R214, 0x1, PT ;  /* 0x00000001d600780c */ /* 0x000fe40003f44270 */
[----:B------:R-:W-:Y:S02]  /*d5c0*/  FSEL R193, R154, -INF , P3 ;  /* 0xff8000009ac17808 */ /* 0x000fe40001800000 */
[----:B------:R-:W-:Y:S02]  /*d5d0*/  FSEL R155, R155, -INF , P2 ;  /* 0xff8000009b9b7808 */ /* 0x000fe40001000000 */
[C---:B------:R-:W-:Y:S02]  /*d5e0*/  ISETP.GT.AND P4, PT, R214.reuse, 0x8, PT ;  /* 0x00000008d600780c */ /* 0x040fe40003f84270 */
[----:B------:R-:W-:-:S02]  /*d5f0*/  ISETP.GT.AND P3, PT, R214, 0x9, PT ;  /* 0x00000009d600780c */ /* 0x000fc40003f64270 */
[----:B------:R-:W-:Y:S02]  /*d600*/  ISETP.GT.AND P2, PT, R214, 0x10, PT ;  /* 0x00000010d600780c */ /* 0x000fe40003f44270 */
[----:B------:R-:W-:Y:S02]  /*d610*/  FSEL R158, R158, -INF , P4 ;  /* 0xff8000009e9e7808 */ /* 0x000fe40002000000 */
[----:B------:R-:W-:Y:S02]  /*d620*/  FSEL R159, R159, -INF , P3 ;  /* 0xff8000009f9f7808 */ /* 0x000fe40001800000 */
[----:B------:R-:W-:Y:S02]  /*d630*/  FSEL R162, R162, -INF , P2 ;  /* 0xff800000a2a27808 */ /* 0x000fe40001000000 */
[C---:B------:R-:W-:Y:S02]  /*d640*/  ISETP.GT.AND P4, PT, R214.reuse, 0x11, PT ;  /* 0x00000011d600780c */ /* 0x040fe40003f84270 */
[----:B------:R-:W-:-:S02]  /*d650*/  ISETP.GT.AND P3, PT, R214, 0x18, PT ;  /* 0x00000018d600780c */ /* 0x000fc40003f64270 */
[----:B------:R-:W-:Y:S01]  /*d660*/  ISETP.GT.AND P2, PT, R214, 0x19, PT ;  /* 0x00000019d600780c */ /* 0x000fe20003f44270 */
[----:B0-----:R-:W-:Y:S01]  /*d670*/  FMUL.FTZ R154, R6, R7 ;  /* 0x00000007069a7220 */ /* 0x001fe20000410000 */
[----:B------:R-:W-:Y:S02]  /*d680*/  FSEL R163, R163, -INF , P4 ;  /* 0xff800000a3a37808 */ /* 0x000fe40002000000 */
        /* <DEDUP_REMOVED lines=10> */
[C---:B------:R-:W-:Y:S02]  /*d730*/  ISETP.GT.AND P4, PT, R214.reuse, 0x29, PT ;  /* 0x00000029d600780c */ /* 0x040fe40003f84270 */
[C---:B------:R-:W-:Y:S02]  /*d740*/  ISETP.GT.AND P3, PT, R214.reuse, 0x30, PT ;  /* 0x00000030d600780c */ /* 0x040fe40003f64270 */
[----:B------:R-:W-:Y:S02]  /*d750*/  ISETP.GT.AND P2, PT, R214, 0x31, PT ;  /* 0x00000031d600780c */ /* 0x000fe40003f44270 */
[----:B------:R-:W-:Y:S02]  /*d760*/  FSEL R154, R154, RZ, P6 ;  /* 0x000000ff9a9a7208 */ /* 0x000fe40003000000 */
[----:B------:R-:W-:Y:S02]  /*d770*/  FSEL R187, R187, -INF , P1 ;  /* 0xff800000bbbb7808 */ /* 0x000fe40000800000 */
[----:B------:R-:W-:-:S02]  /*d780*/  FSEL R190, R190, -INF , P0 ;  /* 0xff800000bebe7808 */ /* 0x000fc40000000000 */
[----:B------:R-:W-:Y:S02]  /*d790*/  FSEL R175, R175, -INF , P4 ;  /* 0xff800000afaf7808 */ /* 0x000fe40002000000 */
[----:B------:R-:W-:Y:S02]  /*d7a0*/  FSEL R178, R178, -INF , P3 ;  /* 0xff800000b2b27808 */ /* 0x000fe40001800000 */
[----:B------:R-:W-:Y:S02]  /*d7b0*/  FSEL R179, R179, -INF , P2 ;  /* 0xff800000b3b37808 */ /* 0x000fe40001000000 */
[C---:B------:R-:W-:Y:S02]  /*d7c0*/  LOP3.LUT P1, RZ, R217.reuse, 0x100, RZ, 0xc0, !PT ;  /* 0x00000100d9ff7812 */ /* 0x040fe4000782c0ff */
[----:B------:R-:W-:Y:S01]  /*d7d0*/  LOP3.LUT P0, RZ, R217, 0x80, RZ, 0xc0, !PT ;  /* 0x00000080d9ff7812 */ /* 0x000fe2000780c0ff */
[-CC-:B------:R-:W-:Y:S01]  /*d7e0*/  FFMA.FTZ R217, R157, R7.reuse, -R154.reuse ;  /* 0x000000079dd97223 */ /* 0x180fe2000001089a */
[C---:B------:R-:W-:Y:S01]  /*d7f0*/  ISETP.GT.AND P4, PT, R214.reuse, 0x38, PT ;  /* 0x00000038d600780c */ /* 0x040fe20003f84270 */
[----:B------:R-:W-:Y:S01]  /*d800*/  FFMA.FTZ R157, R173, R7, -R154 ;  /* 0x00000007ad9d7223 */ /* 0x000fe2000001089a */
[----:B------:R-:W-:-:S02]  /*d810*/  ISETP.GT.AND P3, PT, R214, 0x39, PT ;  /* 0x00000039d600780c */ /* 0x000fc40003f64270 */
[----:B------:R-:W-:Y:S01]  /*d820*/  ISETP.GT.AND P2, PT, R214, 0x40, PT ;  /* 0x00000040d600780c */ /* 0x000fe20003f44270 */
[-C--:B------:R-:W-:Y:S01]  /*d830*/  FFMA.FTZ R152, R152, R7.reuse, -R154 ;  /* 0x0000000798987223 */ /* 0x080fe2000001089a */
[----:B------:R-:W-:Y:S01]  /*d840*/  FMUL.FTZ R173, R207, R7 ;  /* 0x00000007cfad7220 */ /* 0x000fe20000410000 */
[----:B------:R-:W-:Y:S02]  /*d850*/  FSEL R182, R182, -INF , P4 ;  /* 0xff800000b6b67808 */ /* 0x000fe40002000000 */
[----:B------:R-:W-:Y:S02]  /*d860*/  FSEL R183, R183, -INF , P3 ;  /* 0xff800000b7b77808 */ /* 0x000fe40001800000 */
[----:B------:R-:W-:Y:S02]  /*d870*/  FSEL R186, R186, -INF , P2 ;  /* 0xff800000baba7808 */ /* 0x000fe40001000000 */
[C---:B------:R-:W-:Y:S02]  /*d880*/  ISETP.GT.AND P2, PT, R214.reuse, 0x50, PT ;  /* 0x00000050d600780c */ /* 0x040fe40003f44270 */
[----:B------:R-:W-:-:S02]  /*d890*/  ISETP.GT.AND P3, PT, R214, 0x51, PT ;  /* 0x00000051d600780c */ /* 0x000fc40003f64270 */
[C---:B------:R-:W-:Y:S02]  /*d8a0*/  ISETP.GT.AND P4, PT, R214.reuse, 0x58, PT ;  /* 0x00000058d600780c */ /* 0x040fe40003f84270 */
[C---:B------:R-:W-:Y:S02]  /*d8b0*/  ISETP.GT.AND P5, PT, R214.reuse, 0x59, PT ;  /* 0x00000059d600780c */ /* 0x040fe40003fa4270 */
[----:B------:R-:W-:Y:S01]  /*d8c0*/  ISETP.GT.AND P6, PT, R214, 0x49, PT ;  /* 0x00000049d600780c */ /* 0x000fe20003fc4270 */
[-CC-:B------:R-:W-:Y:S01]  /*d8d0*/  FFMA.FTZ R214, R153, R7.reuse, -R154.reuse ;  /* 0x0000000799d67223 */ /* 0x180fe2000001089a */
[----:B------:R-:W-:Y:S01]  /*d8e0*/  MUFU.EX2 R152, R152 ;  /* 0x0000009800987308 */ /* 0x000fe20000000800 */
[----:B------:R-:W-:-:S07]  /*d8f0*/  FFMA.FTZ R153, R156, R7, -R154 ;  /* 0x000000079c997223 */ /* 0x000fce000001089a */
[----:B------:R-:W0:Y:S01]  /*d900*/  MUFU.EX2 R173, R173 ;  /* 0x000000ad00ad7308 */ /* 0x000e220000000800 */
[----:B------:R-:W-:-:S07]  /*d910*/  FFMA.FTZ R160, R160, R7, -R154 ;  /* 0x00000007a0a07223 */ /* 0x000fce000001089a */
[----:B------:R-:W1:Y:S01]  /*d920*/  MUFU.EX2 R214, R214 ;  /* 0x000000d600d67308 */ /* 0x000e620000000800 */
[-CC-:B------:R-:W-:Y:S01]  /*d930*/  FFMA.FTZ R161, R161, R7.reuse, -R154.reuse ;  /* 0x00000007a1a17223 */ /* 0x180fe2000001089a */
[-CC-:B------:R-:W-:Y:S01]  /*d940*/  FFMA.FTZ R164, R164, R7.reuse, -R154.reuse ;  /* 0x00000007a4a47223 */ /* 0x180fe2000001089a */
[-CC-:B------:R-:W-:Y:S01]  /*d950*/  FFMA.FTZ R165, R165, R7.reuse, -R154.reuse ;  /* 0x00000007a5a57223 */ /* 0x180fe2000001089a */
[-CC-:B------:R-:W-:Y:S01]  /*d960*/  FFMA.FTZ R168, R168, R7.reuse, -R154.reuse ;  /* 0x00000007a8a87223 */ /* 0x180fe2000001089a */
[----:B------:R-:W-:-:S03]  /*d970*/  FFMA.FTZ R169, R169, R7, -R154 ;  /* 0x00000007a9a97223 */ /* 0x000fc6000001089a */
        /* <DEDUP_REMOVED lines=13> */
[----:B------:R-:W-:-:S02]  /*da50*/  FFMA.FTZ R197, R197, R7, -R154 ;  /* 0x00000007c5c57223 */ /* 0x000fc4000001089a */
[----:B------:R-:W2:Y:S01]  /*da60*/  MUFU.EX2 R154, R217 ;  /* 0x000000d9009a7308 */ /* 0x000ea20000000800 */
[----:B0-----:R-:W-:-:S04]  /*da70*/  FFMA.FTZ R3, R173, R3, R152 ;  /* 0x00000003ad037223 */ /* 0x001fc80000010098 */
[----:B-1----:R-:W-:-:S04]  /*da80*/  FADD.FTZ R3, R214, R3 ;  /* 0x00000003d6037221 */ /* 0x002fc80000010000 */
[----:B----4-:R-:W-:-:S04]  /*da90*/  FADD.FTZ R3, R153, R3 ;  /* 0x0000000399037221 */ /* 0x010fc80000010000 */
[C---:B--2---:R-:W-:Y:S01]  /*daa0*/  FADD.FTZ R3, R154.reuse, R3 ;  /* 0x000000039a037221 */ /* 0x044fe20000010000 */
[----:B------:R-:W-:Y:S02]  /*dab0*/  F2FP.BF16.F32.PACK_AB R154, R154, R153 ;  /* 0x000000999a9a723e */ /* 0x000fe400000010ff */
        /* <DEDUP_REMOVED lines=27> */
[----:B------:R-:W-:-:S04]  /*dc70*/  FMNMX.FTZ R153, R198, R153, !PT ;  /* 0x00000099c6997209 */ /* 0x000fc80007810000 */
[----:B------:R-:W-:-:S05]  /*dc80*/  FMNMX.FTZ R153, R199, R153, !PT ;  /* 0x00000099c7997209 */ /* 0x000fca0007810000 */
[----:B------:R-:W0:Y:S02]  /*dc90*/  SHFL.BFLY PT, R172, R153, 0x2, 0x1f ;  /* 0x0c401f0099ac7f89 */ /* 0x000e2400000e0000 */
[----:B0-----:R-:W-:-:S05]  /*dca0*/  FMNMX.FTZ R172, R153, R172, !PT ;  /* 0x000000ac99ac7209 */ /* 0x001fca0007810000 */
[----:B------:R-:W0:Y:S01]  /*dcb0*/  SHFL.BFLY PT, R153, R172, 0x1, 0x1f ;  /* 0x0c201f00ac997f89 */ /* 0x000e2200000e0000 */
[----:B------:R-:W1:Y:S01]  /*dcc0*/  S2R R221, SR_TID.X ;  /* 0x0000000000dd7919 */ /* 0x000e620000002100 */
[----:B0-----:R-:W-:-:S04]  /*dcd0*/  FMNMX.FTZ R172, R172, R153, !PT ;  /* 0x00000099acac7209 */ /* 0x001fc80007810000 */
[----:B------:R-:W-:-:S04]  /*dce0*/  FSETP.NEU.FTZ.AND P2, PT, R172, -INF , PT ;  /* 0xff800000ac00780b */ /* 0x000fc80003f5d000 */
[----:B------:R-:W-:-:S05]  /*dcf0*/  FSEL R153, R172, RZ, P2 ;  /* 0x000000ffac997208 */ /* 0x000fca0001000000 */
[----:B------:R-:W-:Y:S01]  /*dd00*/  FADD.FTZ R153, -R153, R206 ;  /* 0x000000ce99997221 */ /* 0x000fe20000010100 */
[----:B------:R-:W-:-:S05]  /*dd10*/  FMUL.FTZ R206, R172, R7 ;  /* 0x00000007acce7220 */ /* 0x000fca0000410000 */
[----:B------:R-:W-:Y:S01]  /*dd20*/  FSEL R206, R206, RZ, P2 ;  /* 0x000000ffcece7208 */ /* 0x000fe20001000000 */
[----:B------:R-:W-:Y:S01]  /*dd30*/  FMUL.FTZ R153, R153, R7 ;  /* 0x0000000799997220 */ /* 0x000fe20000410000 */
[----:B------:R-:W-:-:S03]  /*dd40*/  F2FP.BF16.F32.PACK_AB R152, R214, R152 ;  /* 0x00000098d698723e */ /* 0x000fc600000010ff */
        /* <DEDUP_REMOVED lines=24> */
[----:B------:R-:W-:Y:S08]  /*ded0*/  MUFU.EX2 R207, R207 ;  /* 0x000000cf00cf7308 */ /* 0x000ff00000000800 */
[----:B------:R-:W0:Y:S08]  /*dee0*/  MUFU.EX2 R206, R153 ;  /* 0x0000009900ce7308 */ /* 0x000e300000000800 */
[----:B------:R1:W2:Y:S01]  /*def0*/  MUFU.EX2 R153, R214 ;  /* 0x000000d600997308 */ /* 0x0002a20000000800 */
[----:B------:R-:W-:-:S02]  /*df00*/  IMAD.MOV.U32 R159, RZ, RZ, 0x40000040 ;  /* 0x40000040ff9f7424 */ /* 0x000fc400078e00ff */
[----:B0-----:R-:W-:Y:S01]  /*df10*/  FFMA.FTZ R0, R206, R0, R207 ;  /* 0x00000000ce007223 */ /* 0x001fe200000100cf */
[----:B-1----:R-:W-:Y:S01]  /*df20*/  SHF.R.U32.HI R214, RZ, 0x7, R221 ;  /* 0x00000007ffd67819 */ /* 0x002fe200000116dd */
[-C--:B------:R-:W-:Y:S01]  /*df30*/  FMUL.FTZ R24, R24, R173.reuse ;  /* 0x000000ad18187220 */ /* 0x080fe20000410000 */
[-C--:B------:R-:W-:Y:S01]  /*df40*/  FMUL.FTZ R25, R25, R173.reuse ;  /* 0x000000ad19197220 */ /* 0x080fe20000410000 */
[----:B------:R-:W-:Y:S01]  /*df50*/  FMUL.FTZ R28, R28, R173 ;  /* 0x000000ad1c1c7220 */ /* 0x000fe20000410000 */
[C---:B--2---:R-:W-:Y:S01]  /*df60*/  FADD.FTZ R0, R153.reuse, R0 ;  /* 0x0000000099007221 */ /* 0x044fe20000010000 */
[----:B------:R-:W-:Y:S01]  /*df70*/  F2FP.BF16.F32.PACK_AB R153, R153, R207 ;  /* 0x000000cf9999723e */ /* 0x000fe200000010ff */
[----:B------:R-:W-:Y:S02]  /*df80*/  @!P1 VIADD R207, R205, 0x32440 ;  /* 0x00032440cdcf9836 */ /* 0x000fe40000000000 */
        /* <DEDUP_REMOVED lines=61> */
[----:B------:R-:W-:-:S02]  /*e360*/  R2UR UR7, R159 ;  /* 0x000000009f0772ca */ /* 0x000fc400000e0000 */
[----:B------:R-:W-:Y:S01]  /*e370*/  IADD3 R173, -R214, 0xb, RZ ;  /* 0x0000000bd6ad7810 */ /* 0x000fe20007ffe1ff */
[----:B------:R0:W-:Y:S01]  /*e380*/  MUFU.EX2 R159, R155 ;  /* 0x0000009b009f7308 */ /* 0x0001e20000000800 */
[----:B------:R-:W-:-:S03]  /*e390*/  @!P1 PRMT R207, RZ, 0x654, R207 ;  /* 0x00000654ffcf9816 */ /* 0x000fc600000000cf */
[----:B------:R1:W-:Y:S06]  /*e3a0*/  BAR.ARV R173, 0x100 ;  /* 0x000400ad0000751d */ /* 0x0003ec0000002000 */
[----:B0-----:R-:W-:Y:S01]  /*e3b0*/  VIADD R155, R214, 0x8 ;  /* 0x00000008d69b7836 */ /* 0x001fe20000000000 */
[----:B------:R0:W-:Y:S01]  /*e3c0*/  @!P1 SYNCS.ARRIVE.TRANS64.RED.A1T0 RZ, [R207+URZ], RZ ;  /* 0x000000ffcfff99a7 */ /* 0x0001e2000810043f */
[----:B------:R-:W2:Y:S03]  /*e3d0*/  MUFU.EX2 R193, R193 ;  /* 0x000000c100c17308 */ /* 0x000ea60000000800 */
[----:B------:R2:W-:Y:S01]  /*e3e0*/  BAR.SYNC.DEFER_BLOCKING R155, 0x100 ;  /* 0x0004009b0000751d */ /* 0x0005e20000010000 */
[----:B---3--:R-:W-:-:S02]  /*e3f0*/  IMAD R158, R2, 0xc00, R220 ;  /* 0x00000c00029e7824 */ /* 0x008fc400078e02dc */
[-C--:B------:R-:W-:Y:S01]  /*e400*/  FMUL.FTZ R26, R26, R206.reuse ;  /* 0x000000ce1a1a7220 */ /* 0x080fe20000410000 */
[-C--:B------:R-:W-:Y:S01]  /*e410*/  FMUL.FTZ R27, R27, R206.reuse ;  /* 0x000000ce1b1b7220 */ /* 0x080fe20000410000 */
[-C--:B------:R-:W-:Y:S01]  /*e420*/  FMUL.FTZ R30, R30, R206.reuse ;  /* 0x000000ce1e1e7220 */ /* 0x080fe20000410000 */
[-C--:B------:R-:W-:Y:S01]  /*e430*/  FMUL.FTZ R31, R31, R206.reuse ;  /* 0x000000ce1f1f7220 */ /* 0x080fe20000410000 */
[----:B------:R-:W-:Y:S01]  /*e440*/  R2UR UR6, R158 ;  /* 0x000000009e0672ca */ /* 0x000fe200000e0000 */
        /* <DEDUP_REMOVED lines=61> */
[----:B------:R-:W2:Y:S01]  /*e820*/  MUFU.EX2 R160, R160 ;  /* 0x000000a000a07308 */ /* 0x000ea20000000800 */
[----:B------:R-:W3:Y:S03]  /*e830*/  LDL R206, [R1+0x30] ;  /* 0x0000300001ce7983 */ /* 0x000ee60000100800 */
[----:B------:R-:W-:-:S06]  /*e840*/  WARPGROUP.ARRIVE ;  /* 0x00000000000079c5 */ /* 0x000fcc0000000000 */
[----:B------:R-:W-:Y:S01]  /*e850*/  HGMMA.64x256x16.F32.BF16 R24, R152, gdesc[UR4].tnspB, R24, gsb0 ;  /* 0x43e0000498187df0 */ /* 0x000fe20008001818 */
[----:B------:R-:W4:Y:S08]  /*e860*/  MUFU.EX2 R161, R161 ;  /* 0x000000a100a17308 */ /* 0x000f300000000800 */
[----:B------:R-:W-:Y:S08]  /*e870*/  MUFU.EX2 R165, R165 ;  /* 0x000000a500a57308 */ /* 0x000ff00000000800 */
[----:B------:R-:W-:Y:S08]  /*e880*/  MUFU.EX2 R162, R162 ;  /* 0x000000a200a27308 */ /* 0x000ff00000000800 */
[----:B------:R-:W1:Y:S08]  /*e890*/  MUFU.EX2 R163, R163 ;  /* 0x000000a300a37308 */ /* 0x000e700000000800 */
[----:B------:R-:W-:Y:S08]  /*e8a0*/  MUFU.EX2 R166, R166 ;  /* 0x000000a600a67308 */ /* 0x000ff00000000800 */
[----:B------:R-:W0:Y:S01]  /*e8b0*/  MUFU.EX2 R167, R167 ;  /* 0x000000a700a77308 */ /* 0x000e220000000800 */
[----:B--2---:R-:W-:-:S04]  /*e8c0*/  FADD.FTZ R3, R160, R3 ;  /* 0x00000003a0037221 */ /* 0x004fc80000010000 */
[----:B----4-:R-:W-:-:S03]  /*e8d0*/  FADD.FTZ R3, R161, R3 ;  /* 0x00000003a1037221 */ /* 0x010fc60000010000 */
[----:B------:R-:W-:Y:S08]  /*e8e0*/  MUFU.EX2 R168, R168 ;  /* 0x000000a800a87308 */ /* 0x000ff00000000800 */
[----:B------:R-:W-:Y:S08]  /*e8f0*/  MUFU.EX2 R169, R169 ;  /* 0x000000a900a97308 */ /* 0x000ff00000000800 */
[----:B------:R-:W-:Y:S08]  /*e900*/  MUFU.EX2 R157, R157 ;  /* 0x0000009d009d7308 */ /* 0x000ff00000000800 */
[----:B------:R-:W-:Y:S01]  /*e910*/  MUFU.EX2 R170, R170 ;  /* 0x000000aa00aa7308 */ /* 0x000fe20000000800 */
[----:B------:R-:W-:-:S07]  /*e920*/  WARPGROUP.DEPBAR.LE gsb0, 0x0 ;  /* 0x00008000000079c5 */ /* 0x000fce0000010000 */
[----:B------:R-:W2:Y:S01]  /*e930*/  MUFU.EX2 R154, R164 ;  /* 0x000000a4009a7308 */ /* 0x000ea20000000800 */
[----:B------:R-:W-:Y:S02]  /*e940*/  VIADD R152, R158, 0x80 ;  /* 0x000000809e987836 */ /* 0x000fe40000000000 */
[----:B------:R-:W-:-:S03]  /*e950*/  IMAD.MOV.U32 R153, RZ, RZ, 0x40000040 ;  /* 0x40000040ff997424 */ /* 0x000fc600078e00ff */
[----:B------:R-:W-:Y:S02]  /*e960*/  R2UR UR6, R152 ;  /* 0x00000000980672ca */ /* 0x000fe400000e0000 */
[----:B------:R-:W-:Y:S02]  /*e970*/  R2UR UR7, R153 ;  /* 0x00000000990772ca */ /* 0x000fe400000e0000 */
[----:B------:R-:W-:Y:S02]  /*e980*/  F2FP.BF16.F32.PACK_AB R152, R161, R160 ;  /* 0x000000a0a198723e */ /* 0x000fe400000010ff */
[----:B-1----:R-:W-:Y:S02]  /*e990*/  F2FP.BF16.F32.PACK_AB R153, R163, R162 ;  /* 0x000000a2a399723e */ /* 0x002fe400000010ff */
[----:B0-----:R-:W-:Y:S01]  /*e9a0*/  F2FP.BF16.F32.PACK_AB R155, R167, R166 ;  /* 0x000000a6a79b723e */ /* 0x001fe200000010ff */
[----:B--2---:R-:W-:Y:S01]  /*e9b0*/  FADD.FTZ R3, R154, R3 ;  /* 0x000000039a037221 */ /* 0x004fe20000010000 */
[----:B------:R-:W-:-:S04]  /*e9c0*/  F2FP.BF16.F32.PACK_AB R154, R165, R154 ;  /* 0x0000009aa59a723e */ /* 0x000fc800000010ff */
[----:B------:R-:W-:-:S06]  /*e9d0*/  WARPGROUP.ARRIVE ;  /* 0x00000000000079c5 */ /* 0x000fcc0000000000 */
[----:B------:R-:W-:Y:S01]  /*e9e0*/  HGMMA.64x256x16.F32.BF16 R24, R152, gdesc[UR4].tnspB, R24, gsb0 ;  /* 0x43e0000498187df0 */ /* 0x000fe20008001818 */
[----:B------:R-:W0:Y:S01]  /*e9f0*/  MUFU.EX2 R171, R171 ;  /* 0x000000ab00ab7308 */ /* 0x000e220000000800 */
[----:B------:R-:W-:-:S07]  /*ea00*/  FADD.FTZ R3, R165, R3 ;  /* 0x00000003a5037221 */ /* 0x000fce0000010000 */
[----:B------:R-:W-:Y:S08]  /*ea10*/  MUFU.EX2 R174, R174 ;  /* 0x000000ae00ae7308 */ /* 0x000ff00000000800 */
[----:B------:R-:W1:Y:S01]  /*ea20*/  MUFU.EX2 R175, R175 ;  /* 0x000000af00af7308 */ /* 0x000e620000000800 */
[----:B------:R-:W-:-:S04]  /*ea30*/  FADD.FTZ R3, R168, R3 ;  /* 0x00000003a8037221 */ /* 0x000fc80000010000 */
[----:B------:R-:W-:-:S03]  /*ea40*/  FADD.FTZ R3, R169, R3 ;  /* 0x00000003a9037221 */ /* 0x000fc60000010000 */
[----:B------:R-:W-:Y:S08]  /*ea50*/  MUFU.EX2 R176, R176 ;  /* 0x000000b000b07308 */ /* 0x000ff00000000800 */
[----:B------:R-:W-:Y:S08]  /*ea60*/  MUFU.EX2 R177, R177 ;  /* 0x000000b100b17308 */ /* 0x000ff00000000800 */
[----:B------:R-:W-:Y:S08]  /*ea70*/  MUFU.EX2 R181, R181 ;  /* 0x000000b500b57308 */ /* 0x000ff00000000800 */
        /* <DEDUP_REMOVED lines=11> */
[----:B0-----:R-:W-:Y:S02]  /*eb30*/  F2FP.BF16.F32.PACK_AB R153, R171, R170 ;  /* 0x000000aaab99723e */ /* 0x001fe400000010ff */
[----:B-1----:R-:W-:Y:S01]  /*eb40*/  F2FP.BF16.F32.PACK_AB R155, R175, R174 ;  /* 0x000000aeaf9b723e */ /* 0x002fe200000010ff */
[----:B--2---:R-:W-:Y:S01]  /*eb50*/  FADD.FTZ R3, R154, R3 ;  /* 0x000000039a037221 */ /* 0x004fe20000010000 */
[----:B------:R-:W-:-:S04]  /*eb60*/  F2FP.BF16.F32.PACK_AB R154, R157, R154 ;  /* 0x0000009a9d9a723e */ /* 0x000fc800000010ff */
[----:B------:R-:W-:-:S06]  /*eb70*/  WARPGROUP.ARRIVE ;  /* 0x00000000000079c5 */ /* 0x000fcc0000000000 */
[----:B------:R-:W-:Y:S01]  /*eb80*/  HGMMA.64x256x16.F32.BF16 R24, R152, gdesc[UR4].tnspB, R24, gsb0 ;  /* 0x43e0000498187df0 */ /* 0x000fe20008001818 */
[----:B------:R-:W-:-:S04]  /*eb90*/  FADD.FTZ R3, R157, R3 ;  /* 0x000000039d037221 */ /* 0x000fc80000010000 */
[----:B------:R-:W-:-:S04]  /*eba0*/  FADD.FTZ R3, R176, R3 ;  /* 0x00000003b0037221 */ /* 0x000fc80000010000 */
[----:B------:R-:W-:Y:S01]  /*ebb0*/  FADD.FTZ R3, R177, R3 ;  /* 0x00000003b1037221 */ /* 0x000fe20000010000 */
        /* <DEDUP_REMOVED lines=8> */
[----:B------:R-:W0:Y:S01]  /*ec40*/  MUFU.EX2 R154, R180 ;  /* 0x000000b4009a7308 */ /* 0x000e220000000800 */
[----:B------:R-:W-:Y:S02]  /*ec50*/  VIADD R152, R158, 0x180 ;  /* 0x000001809e987836 */ /* 0x000fe40000000000 */
[----:B------:R-:W-:-:S03]  /*ec60*/  IMAD.MOV.U32 R153, RZ, RZ, 0x40000040 ;  /* 0x40000040ff997424 */ /* 0x000fc600078e00ff */
[----:B------:R-:W-:Y:S02]  /*ec70*/  R2UR UR6, R152 ;  /* 0x00000000980672ca */ /* 0x000fe400000e0000 */
[----:B------:R-:W-:Y:S02]  /*ec80*/  R2UR UR7, R153 ;  /* 0x00000000990772ca */ /* 0x000fe400000e0000 */
[----:B------:R-:W-:Y:S02]  /*ec90*/  F2FP.BF16.F32.PACK_AB R152, R177, R176 ;  /* 0x000000b0b198723e */ /* 0x000fe400000010ff */
[----:B------:R-:W-:Y:S02]  /*eca0*/  F2FP.BF16.F32.PACK_AB R153, R179, R178 ;  /* 0x000000b2b399723e */ /* 0x000fe400000010ff */
[----:B------:R-:W-:Y:S01]  /*ecb0*/  F2FP.BF16.F32.PACK_AB R155, R183, R182 ;  /* 0x000000b6b79b723e */ /* 0x000fe200000010ff */
[----:B0-----:R-:W-:Y:S01]  /*ecc0*/  FADD.FTZ R3, R154, R3 ;  /* 0x000000039a037221 */ /* 0x001fe20000010000 */
        /* <DEDUP_REMOVED lines=46> */
[----:B---3--:R-:W-:-:S03]  /*efb0*/  ISETP.GT.AND P2, PT, R204, R206, PT ;  /* 0x000000cecc00720c */ /* 0x008fc60003f44270 */
[----:B------:R-:W-:Y:S01]  /*efc0*/  FADD.FTZ R191, R191, R0 ;  /* 0x00000000bfbf7221 */ /* 0x000fe20000010000 */
[----:B------:R-:W-:Y:S01]  /*efd0*/  @!P1 VIADD R205, R205, 0x32460 ;  /* 0x00032460cdcd9836 */ /* 0x000fe20000000000 */
[----:B------:R-:W-:Y:S02]  /*efe0*/  WARPGROUP.DEPBAR.LE gsb0, 0x0 ;  /* 0x00008000000079c5 */ /* 0x000fe40000010000 */
        /* <DEDUP_REMOVED lines=12> */
[----:B------:R-:W-:Y:S01]  /*f0b0*/  FADD.FTZ R194, R194, R191 ;  /* 0x000000bfc2c27221 */ /* 0x000fe20000010000 */
[----:B------:R-:W-:-:S03]  /*f0c0*/  @!P1 PRMT R205, RZ, 0x654, R205 ;  /* 0x00000654ffcd9816 */ /* 0x000fc600000000cd */
[----:B------:R-:W-:-:S04]  /*f0d0*/  FADD.FTZ R195, R195, R194 ;  /* 0x000000c2c3c37221 */ /* 0x000fc80000010000 */
[----:B------:R-:W-:Y:S01]  /*f0e0*/  FADD.FTZ R0, R198, R195 ;  /* 0x000000c3c6007221 */ /* 0x000fe20000010000 */
[----:B------:R-:W-:Y:S01]  /*f0f0*/  FADD.FTZ R3, R197, R3 ;  /* 0x00000003c5037221 */ /* 0x000fe20000010000 */
[----:B------:R-:W-:Y:S02]  /*f100*/  VIADD R204, R204, 0xffffffff ;  /* 0xffffffffcccc7836 */ /* 0x000fe40000000000 */
[----:B------:R-:W-:Y:S01]  /*f110*/  FADD.FTZ R0, R199, R0 ;  /* 0x00000000c7007221 */ /* 0x000fe20000010000 */
[----:B------:R-:W-:Y:S02]  /*f120*/  IMAD.MOV.U32 R206, RZ, RZ, R172 ;  /* 0x000000ffffce7224 */ /* 0x000fe400078e00ac */
[----:B------:R-:W-:Y:S01]  /*f130*/  IMAD.MOV.U32 R207, RZ, RZ, R6 ;  /* 0x000000ffffcf7224 */ /* 0x000fe200078e0006 */
[----:B------:R-:W-:Y:S02]  /*f140*/  WARPGROUP.DEPBAR.LE gsb0, 0x0 ;  /* 0x00008000000079c5 */ /* 0x000fe40000010000 */
[----:B------:R1:W-:Y:S01]  /*f150*/  @!P1 SYNCS.ARRIVE.TRANS64.RED.A1T0 RZ, [R205+URZ], RZ ;  /* 0x000000ffcdff99a7 */ /* 0x0003e2000810043f */
[----:B------:R-:W-:Y:S05]  /*f160*/  @P2 BRA `(.L_x_5690) ;  /* 0xffffffd000082947 */ /* 0x000fea000383ffff */
[----:B------:R-:W-:-:S07]  /*f170*/  IMAD.MOV.U32 R214, RZ, RZ, R204 ;  /* 0x000000ffffd67224 */ /* 0x000fce00078e00cc */
.L_x_5680:
[----:B------:R-:W-:-:S13]  /*f180*/  ISETP.GE.AND P2, PT, R214, RZ, PT ;  /* 0x000000ffd600720c */ /* 0x000fda0003f46270 */
[----:B------:R-:W-:Y:S05]  /*f190*/  @!P2 BRA `(.L_x_5691) ;  /* 0x0000002400f4a947 */ /* 0x000fea0003800000 */
[----:B-1----:R-:W-:Y:S02]  /*f1a0*/  IMAD.MOV.U32 R205, RZ, RZ, R172 ;  /* 0x000000ffffcd7224 */ /* 0x002fe400078e00ac */
[----:B------:R-:W-:-:S07]  /*f1b0*/  IMAD.MOV.U32 R206, RZ, RZ, R6 ;  /* 0x000000ffffce7224 */ /* 0x000fce00078e0006 */
.L_x_5701:
        /* <DEDUP_REMOVED lines=8> */
.L_x_5692:
[----:B------:R-:W-:Y:S01]  /*f240*/  IMAD R215, R2, 0x8, R19 ;  /* 0x0000000802d77824 */ /* 0x000fe200078e0213 */
[----:B------:R-:W-:-:S04]  /*f250*/  SHF.L.U32 R6, R23, 0x1f, RZ ;  /* 0x0000001f17067819 */ /* 0x000fc800000006ff */
[----:B------:R1:W2:Y:S01]  /*f260*/  SYNCS.PHASECHK.TRANS64.TRYWAIT P2, [R215+URZ+0x32430], R6 ;  /* 0x03243006d70075a7 */ /* 0x0002a2000804017f */
[----:B------:R-:W-:Y:S05]  /*f270*/  @!P0 BRA `(.L_x_5693) ;  /* 0x0000000000048947 */ /* 0x000fea0003800000 */
[----:B------:R-:W-:Y:S01]  /*f280*/  BPT.TRAP 0x1 ;  /* 0x000000040000795c */ /* 0x000fe20000300000 */
.L_x_5693:
[----:B------:R-:W3:Y:S01]  /*f290*/  LDL R7, [R1+0x20] ;  /* 0x0000200001077983 */ /* 0x000ee20000100800 */
[----:B------:R-:W-:Y:S02]  /*f2a0*/  IMAD.MOV.U32 R157, RZ, RZ, 0x40000040 ;  /* 0x40000040ff9d7424 */ /* 0x000fe400078e00ff */
[----:B---3--:R-:W-:Y:S01]  /*f2b0*/  IMAD R156, R2, 0x300, R7 ;  /* 0x00000300029c7824 */ /* 0x008fe200078e0207 */
[----:B--2---:R-:W-:Y:S06]  /*f2c0*/  @P2 BRA `(.L_x_5694) ;  /* 0x0000000000082947 */ /* 0x004fec0003800000 */
[----:B------:R-:W2:Y:S02]  /*f2d0*/  SYNCS.PHASECHK.TRANS64.TRYWAIT P2, [R215+URZ+0x32430], R6 ;  /* 0x03243006d70075a7 */ /* 0x000ea4000804017f */
[----:B--2---:R-:W-:Y:S05]  /*f2e0*/  @!P2 BRA `(.L_x_5695) ;  /* 0x000000f80030a947 */ /* 0x004fea0003800000 */
.L_x_5694:
[----:B------:R3:W-:Y:S04]  /*f2f0*/  STL.64 [R1+0xa8], R2 ;  /* 0x0000a80201007387 */ /* 0x0007e80000100a00 */
[----:B------:R-:W4:Y:S04]  /*f300*/  LDL.64 R220, [R1] ;  /* 0x0000000001dc7983 */ /* 0x000f280000100a00 */
[----:B---3--:R-:W3:Y:S01]  /*f310*/  LDL.64 R2, [R1+0x10] ;  /* 0x0000100001027983 */ /* 0x008ee20000100a00 */
        /* <DEDUP_REMOVED lines=8> */
[----:B------:R-:W-:-:S02]  /*f3a0*/  IMAD.MOV.U32 R155, RZ, RZ, 0x40000040 ;  /* 0x40000040ff9b7424 */ /* 0x000fc400078e00ff */
[----:B------:R-:W-:Y:S02]  /*f3b0*/  IMAD.MOV.U32 R153, RZ, RZ, 0x40000040 ;  /* 0x40000040ff997424 */ /* 0x000fe400078e00ff */
[----:B------:R-:W-:Y:S01]  /*f3c0*/  IMAD.MOV.U32 R157, RZ, RZ, 0x40000040 ;  /* 0x40000040ff9d7424 */ /* 0x000fe200078e00ff */
[----:B------:R-:W-:Y:S02]  /*f3d0*/  R2UR UR10, R154 ;  /* 0x000000009a0a72ca */ /* 0x000fe400000e0000 */
[----:B------:R-:W-:Y:S02]  /*f3e0*/  R2UR UR11, R155 ;  /* 0x000000009b0b72ca */ /* 0x000fe400000e0000 */
[----:B------:R-:W-:Y:S02]  /*f3f0*/  R2UR UR14, R152 ;  /* 0x00000000980e72ca */ /* 0x000fe400000e0000 */
[----:B------:R-:W-:Y:S02]  /*f400*/  R2UR UR15, R153 ;  /* 0x00000000990f72ca */ /* 0x000fe400000e0000 */
[----:B------:R-:W-:-:S02]  /*f410*/  R2UR UR18, R156 ;  /* 0x000000009c1272ca */ /* 0x000fc400000e0000 */
[----:B------:R-:W-:Y:S02]  /*f420*/  R2UR UR19, R157 ;  /* 0x000000009d1372ca */ /* 0x000fe400000e0000 */
[----:B------:R-:W-:-:S06]  /*f430*/  WARPGROUP.ARRIVE ;  /* 0x00000000000079c5 */ /* 0x000fcc0000000000 */
[----:B------:R-:W-:Y:S03]  /*f440*/  HGMMA.64x96x16.F32.BF16 R152, gdesc[UR4], RZ, !UPT, gsb0 ;  /* 0x01600000049879f0 */ /* 0x000fe6000c0018ff */
[----:B------:R-:W-:Y:S02]  /*f450*/  WARPGROUP.DEPBAR.LE gsb0, 0x0 ;  /* 0x00008000000079c5 */ /* 0x000fe40000010000 */
[----:B------:R-:W-:Y:S01]  /*f460*/  WARPGROUP.ARRIVE ;  /* 0x00000000000079c5 */ /* 0x000fe20000000000 */
[----:B---3--:R-:W-:Y:S02]  /*f470*/  R2UR UR8, R2 ;  /* 0x00000000020872ca */ /* 0x008fe400000e0000 */
[----:B------:R-:W-:Y:S02]  /*f480*/  R2UR UR9, R3 ;  /* 0x00000000030972ca */ /* 0x000fe400000e0000 */
[----:B------:R0:W5:Y:S11]  /*f490*/  LDL.LU.64 R2, [R1+0xa8] ;  /* 0x0000a80001027983 */ /* 0x0001760000300a00 */
[----:B------:R-:W-:Y:S01]  /*f4a0*/  HGMMA.64x96x16.F32.BF16 R152, gdesc[UR8], R152, gsb0 ;  /* 0x01600000089879f0 */ /* 0x000fe20008001898 */
[----:B----4-:R-:W-:-:S02]  /*f4b0*/  R2UR UR12, R220 ;  /* 0x00000000dc0c72ca */ /* 0x010fc400000e0000 */
        /* <DEDUP_REMOVED lines=10> */
[----:B0-----:R-:W-:Y:S05]  /*f560*/  @!P0 BRA `(.L_x_5696) ;  /* 0x0000000000048947 */ /* 0x001fea0003800000 */
[----:B------:R-:W-:Y:S01]  /*f570*/  BPT.TRAP 0x1 ;  /* 0x000000040000795c */ /* 0x000fe20000300000 */
.L_x_5696:
[----:B------:R0:W3:Y:S01]  /*f580*/  SYNCS.PHASECHK.TRANS64.TRYWAIT P2, [R215+URZ+0x32450], R6 ;  /* 0x03245006d70075a7 */ /* 0x0000e2000804017f */
[----:B------:R-:W-:Y:S05]  /*f590*/  @!P0 BRA `(.L_x_5697) ;  /* 0x0000000000048947 */ /* 0x000fea0003800000 */
[----:B------:R-:W-:Y:S01]  /*f5a0*/  BPT.TRAP 0x1 ;  /* 0x000000040000795c */ /* 0x000fe20000300000 */
.L_x_5697:
[----:B------:R-:W-:Y:S04]  /*f5b0*/  BSSY B0, `(.L_x_5698) ;  /* 0x0000004000007945 */ /* 0x000fe80003800000 */
[----:B---3--:R-:W-:Y:S05]  /*f5c0*/  @P2 BRA `(.L_x_5699) ;  /* 0x0000000000082947 */ /* 0x008fea0003800000 */
[----:B------:R-:W3:Y:S02]  /*f5d0*/  SYNCS.PHASECHK.TRANS64.TRYWAIT P2, [R215+URZ+0x32450], R6 ;  /* 0x03245006d70075a7 */ /* 0x000ee4000804017f */
[----:B---3--:R-:W-:Y:S05]  /*f5e0*/  @!P2 BRA `(.L_x_5700) ;  /* 0x000000f40084a947 */ /* 0x008fea0003800000 */
.L_x_5699:
[----:B------:R-:W-:Y:S05]  /*f5f0*/  BSYNC B0 ;  /* 0x0000000000007941 */ /* 0x000fea0003800000 */
.L_x_5698:
[----:B------:R-:W-:Y:S05]  /*f600*/  WARPSYNC.ALL ;  /* 0x0000000000007948 */ /* 0x000fea0003800000 */
[----:B------:R-:W0:Y:S01]  /*f610*/  LDL R204, [R1+0x24] ;  /* 0x0000240001cc7983 */ /* 0x000e220000100800 */
[----:B------:R-:W-:Y:S01]  /*f620*/  IMAD.MOV.U32 R7, RZ, RZ, 0x40000040 ;  /* 0x40000040ff077424 */ /* 0x000fe200078e00ff */
[----:B------:R-:W-:Y:S01]  /*f630*/  R2UR UR4, R4 ;  /* 0x00000000040472ca */ /* 0x000fe200000e0000 */
[----:B------:R-:W-:Y:S01]  /*f640*/  WARPGROUP.ARRIVE ;  /* 0x00000000000079c5 */ /* 0x000fe20000000000 */
[----:B------:R-:W-:Y:S01]  /*f650*/  R2UR UR5, R5 ;  /* 0x00000000050572ca */ /* 0x000fe200000e0000 */
[----:B------:R-:W-:Y:S01]  /*f660*/  IMAD.MOV.U32 R221, RZ, RZ, 0x40000040 ;  /* 0x40000040ffdd7424 */ /* 0x000fe200078e00ff */
[----:B------:R-:W-:Y:S01]  /*f670*/  R2UR UR7, R7 ;  /* 0x00000000070772ca */ /* 0x000fe200000e0000 */
[----:B0123-5:R-:W-:-:S04]  /*f680*/  IMAD R6, R2, 0xc00, R204 ;  /* 0x00000c0002067824 */ /* 0x02ffc800078e02cc */
[C---:B------:R-:W-:Y:S01]  /*f690*/  VIADD R220, R6.reuse, 0x2 ;  /* 0x0000000206dc7836 */ /* 0x040fe20000000000 */
[----:B------:R-:W-:-:S13]  /*f6a0*/  R2UR UR6, R6 ;  /* 0x00000000060672ca */ /* 0x000fda00000e0000 */
        /* <DEDUP_REMOVED lines=118> */
[----:B------:R-:W-:Y:S02]  /*fe10*/  R2UR UR6, R220 ;  /* 0x00000000dc0672ca */ /* 0x000fe400000e0000 */
[----:B------:R-:W-:Y:S02]  /*fe20*/  R2UR UR7, R221 ;  /* 0x00000000dd0772ca */ /* 0x000fe400000e0000 */
[----:B------:R-:W-:Y:S01]  /*fe30*/  R2UR UR4, R10 ;  /* 0x000000000a0472ca */ /* 0x000fe200000e0000 */
[----:B------:R-:W-:Y:S01]  /*fe40*/  VIADD R6, R6, 0x906 ;  /* 0x0000090606067836 */ /* 0x000fe20000000000 */
[----:B------:R-:W-:Y:S01]  /*fe50*/  R2UR UR5, R11 ;  /* 0x000000000b0572ca */ /* 0x000fe200000e0000 */
[----:B------:R-:W-:Y:S01]  /*fe60*/  IMAD.MOV.U32 R7, RZ, RZ, 0x40000040 ;  /* 0x40000040ff077424 */ /* 0x000fe200078e00ff */
[----:B------:R-:W2:Y:S01]  /*fe70*/  LDL R221, [R1+0x18] ;  /* 0x0000180001dd7983 */ /* 0x000ea20000100800 */
        /* <DEDUP_REMOVED lines=41> */
[----:B0-----:R-:W-:-:S04]  /*10110*/  FMUL.FTZ R204, R6, R7 ;  /* 0x0000000706cc7220 */ /* 0x001fc80000410000 */
[-CC-:B------:R-:W-:Y:S01]  /*10120*/  FFMA.FTZ R207, R157, R7.reuse, -R204.reuse ;  /* 0x000000079dcf7223 */ /* 0x180fe200000108cc */
[-CC-:B------:R-:W-:Y:S01]  /*10130*/  FFMA.FTZ R157, R173, R7.reuse, -R204.reuse ;  /* 0x00000007ad9d7223 */ /* 0x180fe200000108cc */
[-CC-:B------:R-:W-:Y:S01]  /*10140*/  FFMA.FTZ R152, R152, R7.reuse, -R204.reuse ;  /* 0x0000000798987223 */ /* 0x180fe200000108cc */
[-C--:B------:R-:W-:Y:S01]  /*10150*/  FMUL.FTZ R173, R217, R7.reuse ;  /* 0x00000007d9ad7220 */ /* 0x080fe20000410000 */
[-CC-:B------:R-:W-:Y:S01]  /*10160*/  FFMA.FTZ R206, R153, R7.reuse, -R204.reuse ;  /* 0x0000000799ce7223 */ /* 0x180fe200000108cc */
[----:B------:R-:W-:-:S03]  /*10170*/  FFMA.FTZ R153, R156, R7, -R204 ;  /* 0x000000079c997223 */ /* 0x000fc600000108cc */
[----:B------:R-:W-:Y:S01]  /*10180*/  MUFU.EX2 R152, R152 ;  /* 0x0000009800987308 */ /* 0x000fe20000000800 */
        /* <DEDUP_REMOVED lines=20> */
[----:B------:R-:W1:Y:S01]  /*102d0*/  MUFU.EX2 R204, R206 ;  /* 0x000000ce00cc7308 */ /* 0x000e620000000800 */
[----:B0-----:R-:W-:-:S04]  /*102e0*/  FFMA.FTZ R3, R173, R3, R152 ;  /* 0x00000003ad037223 */ /* 0x001fc80000010098 */
[C---:B-1----:R-:W-:Y:S01]  /*102f0*/  FADD.FTZ R3, R204.reuse, R3 ;  /* 0x00000003cc037221 */ /* 0x042fe20000010000 */
        /* <DEDUP_REMOVED lines=18> */
[----:B------:R-:W-:Y:S01]  /*10420*/  FMNMX.FTZ R152, R187, R152, !PT ;  /* 0x00000098bb987209 */ /* 0x000fe20007810000 */
[----:B------:R-:W0:Y:S03]  /*10430*/  MUFU.EX2 R153, R153 ;  /* 0x0000009900997308 */ /* 0x000e260000000800 */
[----:B------:R-:W-:-:S04]  /*10440*/  FMNMX.FTZ R152, R190, R152, !PT ;  /* 0x00000098be987209 */ /* 0x000fc80007810000 */
[----:B------:R-:W-:Y:S01]  /*10450*/  FMNMX.FTZ R152, R191, R152, !PT ;  /* 0x00000098bf987209 */ /* 0x000fe20007810000 */
[----:B------:R-:W1:Y:S03]  /*10460*/  MUFU.EX2 R206, R207 ;  /* 0x000000cf00ce7308 */ /* 0x000e660000000800 */
[----:B------:R-:W-:-:S04]  /*10470*/  FMNMX.FTZ R152, R194, R152, !PT ;  /* 0x00000098c2987209 */ /* 0x000fc80007810000 */
[----:B------:R-:W-:-:S04]  /*10480*/  FMNMX.FTZ R152, R195, R152, !PT ;  /* 0x00000098c3987209 */ /* 0x000fc80007810000 */
[----:B------:R-:W-:Y:S01]  /*10490*/  FMNMX.FTZ R152, R198, R152, !PT ;  /* 0x00000098c6987209 */ /* 0x000fe20007810000 */
[----:B0-----:R-:W-:-:S03]  /*104a0*/  FADD.FTZ R3, R153, R3 ;  /* 0x0000000399037221 */ /* 0x001fc60000010000 */
[----:B------:R-:W-:Y:S01]  /*104b0*/  FMNMX.FTZ R152, R199, R152, !PT ;  /* 0x00000098c7987209 */ /* 0x000fe20007810000 */
[C---:B-1----:R-:W-:Y:S01]  /*104c0*/  FADD.FTZ R3, R206.reuse, R3 ;  /* 0x00000003ce037221 */ /* 0x042fe20000010000 */
[----:B------:R-:W-:-:S03]  /*104d0*/  F2FP.BF16.F32.PACK_AB R206, R206, R153 ;  /* 0x00000099cece723e */ /* 0x000fc600000010ff */
[----:B------:R-:W0:Y:S02]  /*104e0*/  SHFL.BFLY PT, R153, R152, 0x2, 0x1f ;  /* 0x0c401f0098997f89 */ /* 0x000e2400000e0000 */
[----:B0-----:R-:W-:-:S05]  /*104f0*/  FMNMX.FTZ R153, R152, R153, !PT ;  /* 0x0000009998997209 */ /* 0x001fca0007810000 */
[----:B------:R-:W0:Y:S02]  /*10500*/  SHFL.BFLY PT, R172, R153, 0x1, 0x1f ;  /* 0x0c201f0099ac7f89 */ /* 0x000e2400000e0000 */
[----:B0-----:R-:W-:-:S05]  /*10510*/  FMNMX.FTZ R172, R153, R172, !PT ;  /* 0x000000ac99ac7209 */ /* 0x001fca0007810000 */
[C---:B------:R-:W-:Y:S01]  /*10520*/  FMUL.FTZ R152, R172.reuse, R7 ;  /* 0x00000007ac987220 */ /* 0x040fe20000410000 */
[----:B------:R-:W-:-:S03]  /*10530*/  FADD.FTZ R207, -R172, R205 ;  /* 0x000000cdaccf7221 */ /* 0x000fc60000010100 */
[-CC-:B------:R-:W-:Y:S01]  /*10540*/  FFMA.FTZ R153, R158, R7.reuse, -R152.reuse ;  /* 0x000000079e997223 */ /* 0x180fe20000010898 */
[-CC-:B------:R-:W-:Y:S01]  /*10550*/  FFMA.FTZ R158, R170, R7.reuse, -R152.reuse ;  /* 0x00000007aa9e7223 */ /* 0x180fe20000010898 */
[----:B--2---:R-:W-:Y:S02]  /*10560*/  IMAD R170, R2, 0xc00, R221 ;  /* 0x00000c0002aa7824 */ /* 0x004fe400078e02dd */
[----:B------:R-:W0:Y:S01]  /*10570*/  S2R R221, SR_TID.X ;  /* 0x0000000000dd7919 */ /* 0x000e220000002100 */
[-CC-:B------:R-:W-:Y:S01]  /*10580*/  FFMA.FTZ R154, R154, R7.reuse, -R152.reuse ;  /* 0x000000079a9a7223 */ /* 0x180fe20000010898 */
[-C--:B------:R-:W-:Y:S01]  /*10590*/  FMUL.FTZ R207, R207, R7.reuse ;  /* 0x00000007cfcf7220 */ /* 0x080fe20000410000 */
[----:B------:R-:W-:-:S04]  /*105a0*/  FFMA.FTZ R205, R155, R7, -R152 ;  /* 0x000000079bcd7223 */ /* 0x000fc80000010898 */
[----:B------:R-:W-:Y:S08]  /*105b0*/  MUFU.EX2 R154, R154 ;  /* 0x0000009a009a7308 */ /* 0x000ff00000000800 */
[----:B------:R-:W1:Y:S08]  /*105c0*/  MUFU.EX2 R207, R207 ;  /* 0x000000cf00cf7308 */ /* 0x000e700000000800 */
[----:B------:R-:W2:Y:S01]  /*105d0*/  MUFU.EX2 R205, R205 ;  /* 0x000000cd00cd7308 */ /* 0x000ea20000000800 */
[-CC-:B------:R-:W-:Y:S01]  /*105e0*/  FFMA.FTZ R155, R159, R7.reuse, -R152.reuse ;  /* 0x000000079f9b7223 */ /* 0x180fe20000010898 */
[-CC-:B------:R-:W-:Y:S01]  /*105f0*/  FFMA.FTZ R162, R162, R7.reuse, -R152.reuse ;  /* 0x00000007a2a27223 */ /* 0x180fe20000010898 */
[-C--:B------:R-:W-:Y:S01]  /*10600*/  FFMA.FTZ R163, R163, R7.reuse, -R152 ;  /* 0x00000007a3a37223 */ /* 0x080fe20000010898 */
[----:B-1----:R-:W-:Y:S01]  /*10610*/  FFMA.FTZ R0, R207, R0, R154 ;  /* 0x00000000cf007223 */ /* 0x002fe2000001009a */
[-CC-:B------:R-:W-:Y:S01]  /*10620*/  FFMA.FTZ R166, R166, R7.reuse, -R152.reuse ;  /* 0x00000007a6a67223 */ /* 0x180fe20000010898 */
[-CC-:B------:R-:W-:Y:S01]  /*10630*/  FFMA.FTZ R167, R167, R7.reuse, -R152.reuse ;  /* 0x00000007a7a77223 */ /* 0x180fe20000010898 */
[-CC-:B------:R-:W-:Y:S01]  /*10640*/  FFMA.FTZ R159, R171, R7.reuse, -R152.reuse ;  /* 0x00000007ab9f7223 */ /* 0x180fe20000010898 */
[-CC-:B------:R-:W-:Y:S01]  /*10650*/  FFMA.FTZ R174, R174, R7.reuse, -R152.reuse ;  /* 0x00000007aeae7223 */ /* 0x180fe20000010898 */
[-CC-:B------:R-:W-:Y:S01]  /*10660*/  FFMA.FTZ R175, R175, R7.reuse, -R152.reuse ;  /* 0x00000007afaf7223 */ /* 0x180fe20000010898 */
[-C--:B------:R-:W-:Y:S01]  /*10670*/  FFMA.FTZ R178, R178, R7.reuse, -R152 ;  /* 0x00000007b2b27223 */ /* 0x080fe20000010898 */
[C---:B--2---:R-:W-:Y:S01]  /*10680*/  FADD.FTZ R0, R205.reuse, R0 ;  /* 0x00000000cd007221 */ /* 0x044fe20000010000 */
[----:B------:R-:W-:Y:S01]  /*10690*/  F2FP.BF16.F32.PACK_AB R205, R205, R154 ;  /* 0x0000009acdcd723e */ /* 0x000fe200000010ff */
        /* <DEDUP_REMOVED lines=11> */
[----:B0-----:R-:W-:Y:S01]  /*10750*/  SHF.R.U32.HI R154, RZ, 0x7, R221 ;  /* 0x00000007ff9a7819 */ /* 0x001fe200000116dd */
[----:B------:R-:W-:-:S02]  /*10760*/  @!P1 VIADD R152, R215, 0x32440 ;  /* 0x00032440d7989836 */ /* 0x000fc40000000000 */
        /* <DEDUP_REMOVED lines=64> */
[----:B------:R-:W-:-:S02]  /*10b70*/  IADD3 R173, -R154, 0xb, RZ ;  /* 0x0000000b9aad7810 */ /* 0x000fc40007ffe1ff */
[----:B------:R-:W-:-:S03]  /*10b80*/  @!P1 PRMT R152, RZ, 0x654, R152 ;  /* 0x00000654ff989816 */ /* 0x000fc60000000098 */
[----:B------:R2:W-:Y:S06]  /*10b90*/  BAR.ARV R173, 0x100 ;  /* 0x000400ad0000751d */ /* 0x0005ec0000002000 */
[----:B------:R0:W-:Y:S01]  /*10ba0*/  @!P1 SYNCS.ARRIVE.TRANS64.RED.A1T0 RZ, [R152+URZ], RZ ;  /* 0x000000ff98ff99a7 */ /* 0x0001e2000810043f */
[----:B------:R-:W-:Y:S02]  /*10bb0*/  IMAD.MOV.U32 R171, RZ, RZ, 0x40000040 ;  /* 0x40000040ffab7424 */ /* 0x000fe400078e00ff */
[----:B0-----:R-:W-:-:S03]  /*10bc0*/  VIADD R152, R154, 0x8 ;  /* 0x000000089a987836 */ /* 0x001fc60000000000 */
[----:B------:R-:W-:Y:S01]  /*10bd0*/  R2UR UR7, R171 ;  /* 0x00000000ab0772ca */ /* 0x000fe200000e0000 */
[----:B------:R-:W-:Y:S01]  /*10be0*/  MUFU.EX2 R153, R153 ;  /* 0x0000009900997308 */ /* 0x000fe20000000800 */
[----:B------:R0:W-:Y:S07]  /*10bf0*/  BAR.SYNC.DEFER_BLOCKING R152, 0x100 ;  /* 0x000400980000751d */ /* 0x0001ee0000010000 */
[----:B------:R-:W1:Y:S01]  /*10c00*/  MUFU.EX2 R171, R155 ;  /* 0x0000009b00ab7308 */ /* 0x000e620000000800 */
        /* <DEDUP_REMOVED lines=65> */
[----:B-1----:R-:W-:-:S05]  /*11020*/  F2FP.BF16.F32.PACK_AB R207, R171, R153 ;  /* 0x00000099abcf723e */ /* 0x002fca00000010ff */
[----:B------:R-:W-:-:S06]  /*11030*/  WARPGROUP.ARRIVE ;  /* 0x00000000000079c5 */ /* 0x000fcc0000000000 */
[----:B------:R-:W-:Y:S01]  /*11040*/  HGMMA.64x256x16.F32.BF16 R24, R204, gdesc[UR4].tnspB, R24, gsb0 ;  /* 0x43e00004cc187df0 */ /* 0x000fe20008001818 */
[----:B------:R-:W1:Y:S08]  /*11050*/  MUFU.EX2 R160, R160 ;  /* 0x000000a000a07308 */ /* 0x000e700000000800 */
[----:B------:R-:W3:Y:S08]  /*11060*/  MUFU.EX2 R161, R161 ;  /* 0x000000a100a17308 */ /* 0x000ef00000000800 */
[----:B------:R-:W4:Y:S08]  /*11070*/  MUFU.EX2 R154, R164 ;  /* 0x000000a4009a7308 */ /* 0x000f300000000800 */
[----:B------:R-:W2:Y:S01]  /*11080*/  MUFU.EX2 R165, R165 ;  /* 0x000000a500a57308 */ /* 0x000ea20000000800 */
[----:B------:R-:W-:Y:S01]  /*11090*/  FADD.FTZ R0, R153, R0 ;  /* 0x0000000099007221 */ /* 0x000fe20000010000 */
[----:B-1----:R-:W-:Y:S01]  /*110a0*/  FADD.FTZ R3, R160, R3 ;  /* 0x00000003a0037221 */ /* 0x002fe20000010000 */
[----:B0-----:R-:W-:-:S02]  /*110b0*/  VIADD R152, R170, 0x80 ;  /* 0x00000080aa987836 */ /* 0x001fc40000000000 */
[----:B------:R-:W-:Y:S02]  /*110c0*/  IMAD.MOV.U32 R153, RZ, RZ, 0x40000040 ;  /* 0x40000040ff997424 */ /* 0x000fe400078e00ff */
[----:B---3--:R-:W-:Y:S01]  /*110d0*/  FADD.FTZ R3, R161, R3 ;  /* 0x00000003a1037221 */ /* 0x008fe20000010000 */
[----:B------:R-:W-:Y:S02]  /*110e0*/  R2UR UR6, R152 ;  /* 0x00000000980672ca */ /* 0x000fe400000e0000 */
[----:B------:R-:W-:Y:S01]  /*110f0*/  R2UR UR7, R153 ;  /* 0x00000000990772ca */ /* 0x000fe200000e0000 */
[----:B----4-:R-:W-:Y:S01]  /*11100*/  FADD.FTZ R3, R154, R3 ;  /* 0x000000039a037221 */ /* 0x010fe20000010000 */
[----:B------:R-:W-:Y:S02]  /*11110*/  F2FP.BF16.F32.PACK_AB R152, R161, R160 ;  /* 0x000000a0a198723e */ /* 0x000fe400000010ff */
[C---:B--2---:R-:W-:Y:S01]  /*11120*/  F2FP.BF16.F32.PACK_AB R154, R165.reuse, R154 ;  /* 0x0000009aa59a723e */ /* 0x044fe200000010ff */
[----:B------:R-:W0:Y:S08]  /*11130*/  MUFU.EX2 R168, R168 ;  /* 0x000000a800a87308 */ /* 0x000e300000000800 */
[----:B------:R-:W-:Y:S01]  /*11140*/  MUFU.EX2 R169, R169 ;  /* 0x000000a900a97308 */ /* 0x000fe20000000800 */
[----:B------:R-:W-:-:S07]  /*11150*/  FADD.FTZ R3, R165, R3 ;  /* 0x00000003a5037221 */ /* 0x000fce0000010000 */
[----:B------:R-:W-:Y:S01]  /*11160*/  MUFU.EX2 R160, R156 ;  /* 0x0000009c00a07308 */ /* 0x000fe20000000800 */
[----:B0-----:R-:W-:-:S07]  /*11170*/  FADD.FTZ R3, R168, R3 ;  /* 0x00000003a8037221 */ /* 0x001fce0000010000 */
[----:B------:R-:W-:Y:S08]  /*11180*/  MUFU.EX2 R157, R157 ;  /* 0x0000009d009d7308 */ /* 0x000ff00000000800 */
[----:B------:R-:W-:Y:S01]  /*11190*/  MUFU.EX2 R174, R174 ;  /* 0x000000ae00ae7308 */ /* 0x000fe20000000800 */
[----:B------:R-:W-:-:S07]  /*111a0*/  WARPGROUP.DEPBAR.LE gsb0, 0x0 ;  /* 0x00008000000079c5 */ /* 0x000fce0000010000 */
[----:B------:R-:W-:Y:S08]  /*111b0*/  MUFU.EX2 R207, R162 ;  /* 0x000000a200cf7308 */ /* 0x000ff00000000800 */
[----:B------:R-:W0:Y:S08]  /*111c0*/  MUFU.EX2 R206, R163 ;  /* 0x000000a300ce7308 */ /* 0x000e300000000800 */
[----:B------:R-:W-:Y:S08]  /*111d0*/  MUFU.EX2 R205, R166 ;  /* 0x000000a600cd7308 */ /* 0x000ff00000000800 */
[----:B------:R-:W1:Y:S01]  /*111e0*/  MUFU.EX2 R204, R167 ;  /* 0x000000a700cc7308 */ /* 0x000e620000000800 */
[----:B0-----:R-:W-:-:S02]  /*111f0*/  F2FP.BF16.F32.PACK_AB R153, R206, R207 ;  /* 0x000000cfce99723e */ /* 0x001fc400000010ff */
[----:B-1----:R-:W-:-:S04]  /*11200*/  F2FP.BF16.F32.PACK_AB R155, R204, R205 ;  /* 0x000000cdcc9b723e */ /* 0x002fc800000010ff */
[----:B------:R-:W-:-:S06]  /*11210*/  WARPGROUP.ARRIVE ;  /* 0x00000000000079c5 */ /* 0x000fcc0000000000 */
[----:B------:R-:W-:Y:S01]  /*11220*/  HGMMA.64x256x16.F32.BF16 R24, R152, gdesc[UR4].tnspB, R24, gsb0 ;  /* 0x43e0000498187df0 */ /* 0x000fe20008001818 */
[----:B------:R-:W-:Y:S01]  /*11230*/  MUFU.EX2 R175, R175 ;  /* 0x000000af00af7308 */ /* 0x000fe20000000800 */
[----:B------:R-:W-:-:S04]  /*11240*/  FADD.FTZ R3, R169, R3 ;  /* 0x00000003a9037221 */ /* 0x000fc80000010000 */
[----:B------:R-:W-:Y:S01]  /*11250*/  FADD.FTZ R3, R160, R3 ;  /* 0x00000003a0037221 */ /* 0x000fe20000010000 */
[----:B------:R-:W-:-:S03]  /*11260*/  F2FP.BF16.F32.PACK_AB R156, R169, R168 ;  /* 0x000000a8a99c723e */ /* 0x000fc600000010ff */
[----:B------:R-:W-:Y:S01]  /*11270*/  FADD.FTZ R3, R157, R3 ;  /* 0x000000039d037221 */ /* 0x000fe20000010000 */
[----:B------:R-:W-:Y:S08]  /*11280*/  MUFU.EX2 R177, R177 ;  /* 0x000000b100b17308 */ /* 0x000ff00000000800 */
[----:B------:R-:W-:Y:S08]  /*11290*/  MUFU.EX2 R162, R180 ;  /* 0x000000b400a27308 */ /* 0x000ff00000000800 */
[----:B------:R-:W-:Y:S08]  /*112a0*/  MUFU.EX2 R181, R181 ;  /* 0x000000b500b57308 */ /* 0x000ff00000000800 */
[----:B------:R-:W-:Y:S08]  /*112b0*/  MUFU.EX2 R178, R178 ;  /* 0x000000b200b27308 */ /* 0x000ff00000000800 */
[----:B------:R-:W0:Y:S08]  /*112c0*/  MUFU.EX2 R179, R179 ;  /* 0x000000b300b37308 */ /* 0x000e300000000800 */
[----:B------:R-:W-:Y:S08]  /*112d0*/  MUFU.EX2 R182, R182 ;  /* 0x000000b600b67308 */ /* 0x000ff00000000800 */
[----:B------:R-:W1:Y:S01]  /*112e0*/  MUFU.EX2 R183, R183 ;  /* 0x000000b700b77308 */ /* 0x000e620000000800 */
[----:B0-----:R-:W-:-:S02]  /*112f0*/  F2FP.BF16.F32.PACK_AB R161, R179, R178 ;  /* 0x000000b2b3a1723e */ /* 0x001fc400000010ff */
[----:B-1----:R-:W-:Y:S01]  /*11300*/  F2FP.BF16.F32.PACK_AB R163, R183, R182 ;  /* 0x000000b6b7a3723e */ /* 0x002fe200000010ff */
[----:B------:R-:W-:-:S04]  /*11310*/  WARPGROUP.DEPBAR.LE gsb0, 0x0 ;  /* 0x00008000000079c5 */ /* 0x000fc80000010000 */
[----:B------:R0:W-:Y:S08]  /*11320*/  MUFU.EX2 R154, R158 ;  /* 0x0000009e009a7308 */ /* 0x0001f00000000800 */
[----:B------:R1:W2:Y:S01]  /*11330*/  MUFU.EX2 R155, R159 ;  /* 0x0000009f009b7308 */ /* 0x0002a20000000800 */
[----:B------:R-:W-:Y:S02]  /*11340*/  VIADD R152, R170, 0x100 ;  /* 0x00000100aa987836 */ /* 0x000fe40000000000 */
[----:B------:R-:W-:Y:S01]  /*11350*/  IMAD.MOV.U32 R153, RZ, RZ, 0x40000040 ;  /* 0x40000040ff997424 */ /* 0x000fe200078e00ff */
[----:B0-----:R-:W-:-:S02]  /*11360*/  F2FP.BF16.F32.PACK_AB R158, R157, R160 ;  /* 0x000000a09d9e723e */ /* 0x001fc400000010ff */
[----:B------:R-:W-:Y:S02]  /*11370*/  R2UR UR6, R152 ;  /* 0x00000000980672ca */ /* 0x000fe400000e0000 */
[----:B------:R-:W-:Y:S02]  /*11380*/  R2UR UR7, R153 ;  /* 0x00000000990772ca */ /* 0x000fe400000e0000 */
[----:B-1----:R-:W-:Y:S02]  /*11390*/  F2FP.BF16.F32.PACK_AB R159, R175, R174 ;  /* 0x000000aeaf9f723e */ /* 0x002fe400000010ff */
[----:B--2---:R-:W-:-:S04]  /*113a0*/  F2FP.BF16.F32.PACK_AB R157, R155, R154 ;  /* 0x0000009a9b9d723e */ /* 0x004fc800000010ff */
[----:B------:R-:W-:-:S06]  /*113b0*/  WARPGROUP.ARRIVE ;  /* 0x00000000000079c5 */ /* 0x000fcc0000000000 */
[----:B------:R-:W-:Y:S01]  /*113c0*/  HGMMA.64x256x16.F32.BF16 R24, R156, gdesc[UR4].tnspB, R24, gsb0 ;  /* 0x43e000049c187df0 */ /* 0x000fe20008001818 */
[----:B------:R-:W0:Y:S01]  /*113d0*/  MUFU.EX2 R160, R176 ;  /* 0x000000b000a07308 */ /* 0x000e220000000800 */
[----:B------:R-:W-:Y:S02]  /*113e0*/  VIADD R152, R170, 0x180 ;  /* 0x00000180aa987836 */ /* 0x000fe40000000000 */
[----:B------:R-:W-:-:S03]  /*113f0*/  IMAD.MOV.U32 R153, RZ, RZ, 0x40000040 ;  /* 0x40000040ff997424 */ /* 0x000fc600078e00ff */
[----:B------:R-:W-:Y:S02]  /*11400*/  R2UR UR6, R152 ;  /* 0x00000000980672ca */ /* 0x000fe400000e0000 */
[----:B------:R-:W-:Y:S01]  /*11410*/  R2UR UR7, R153 ;  /* 0x00000000990772ca */ /* 0x000fe200000e0000 */
[----:B0-----:R-:W-:-:S04]  /*11420*/  FADD.FTZ R3, R160, R3 ;  /* 0x00000003a0037221 */ /* 0x001fc80000010000 */
[C---:B------:R-:W-:Y:S01]  /*11430*/  FADD.FTZ R3, R177.reuse, R3 ;  /* 0x00000003b1037221 */ /* 0x040fe20000010000 */
[----:B------:R-:W-:-:S03]  /*11440*/  F2FP.BF16.F32.PACK_AB R160, R177, R160 ;  /* 0x000000a0b1a0723e */ /* 0x000fc600000010ff */
[----:B------:R-:W-:Y:S01]  /*11450*/  FADD.FTZ R3, R162, R3 ;  /* 0x00000003a2037221 */ /* 0x000fe20000010000 */
[C---:B------:R-:W-:Y:S01]  /*11460*/  F2FP.BF16.F32.PACK_AB R162, R181.reuse, R162 ;  /* 0x000000a2b5a2723e */ /* 0x040fe200000010ff */
[----:B------:R-:W0:Y:S08]  /*11470*/  MUFU.EX2 R164, R184 ;  /* 0x000000b800a47308 */ /* 0x000e300000000800 */
[----:B------:R-:W1:Y:S01]  /*11480*/  MUFU.EX2 R185, R185 ;  /* 0x000000b900b97308 */ /* 0x000e620000000800 */
[----:B------:R-:W-:-:S07]  /*11490*/  FADD.FTZ R3, R181, R3 ;  /* 0x00000003b5037221 */ /* 0x000fce0000010000 */
[----:B------:R-:W-:Y:S08]  /*114a0*/  MUFU.EX2 R166, R188 ;  /* 0x000000bc00a67308 */ /* 0x000ff00000000800 */
[----:B------:R-:W-:Y:S08]  /*114b0*/  MUFU.EX2 R189, R189 ;  /* 0x000000bd00bd7308 */ /* 0x000ff00000000800 */
[----:B------:R-:W-:Y:S08]  /*114c0*/  MUFU.EX2 R186, R186 ;  /* 0x000000ba00ba7308 */ /* 0x000ff00000000800 */
[----:B------:R-:W2:Y:S08]  /*114d0*/  MUFU.EX2 R187, R187 ;  /* 0x000000bb00bb7308 */ /* 0x000eb00000000800 */
[----:B------:R-:W-:Y:S08]  /*114e0*/  MUFU.EX2 R190, R190 ;  /* 0x000000be00be7308 */ /* 0x000ff00000000800 */
[----:B------:R-:W3:Y:S01]  /*114f0*/  MUFU.EX2 R191, R191 ;  /* 0x000000bf00bf7308 */ /* 0x000ee20000000800 */
[----:B0-----:R-:W-:Y:S01]  /*11500*/  FADD.FTZ R3, R164, R3 ;  /* 0x00000003a4037221 */ /* 0x001fe20000010000 */
[----:B------:R-:W-:-:S02]  /*11510*/  VIADD R152, R170, 0x200 ;  /* 0x00000200aa987836 */ /* 0x000fc40000000000 */
[----:B------:R-:W-:Y:S02]  /*11520*/  IMAD.MOV.U32 R153, RZ, RZ, 0x40000040 ;  /* 0x40000040ff997424 */ /* 0x000fe400078e00ff */
[C---:B-1----:R-:W-:Y:S01]  /*11530*/  FADD.FTZ R3, R185.reuse, R3 ;  /* 0x00000003b9037221 */ /* 0x042fe20000010000 */
[----:B------:R-:W-:Y:S02]  /*11540*/  F2FP.BF16.F32.PACK_AB R164, R185, R164 ;  /* 0x000000a4b9a4723e */ /* 0x000fe400000010ff */
[----:B--2---:R-:W-:Y:S01]  /*11550*/  F2FP.BF16.F32.PACK_AB R165, R187, R186 ;  /* 0x000000babba5723e */ /* 0x004fe200000010ff */
[----:B------:R-:W-:Y:S01]  /*11560*/  FADD.FTZ R3, R166, R3 ;  /* 0x00000003a6037221 */ /* 0x000fe20000010000 */
[----:B------:R-:W-:Y:S02]  /*11570*/  F2FP.BF16.F32.PACK_AB R166, R189, R166 ;  /* 0x000000a6bda6723e */ /* 0x000fe400000010ff */
[----:B---3--:R-:W-:Y:S01]  /*11580*/  F2FP.BF16.F32.PACK_AB R167, R191, R190 ;  /* 0x000000bebfa7723e */ /* 0x008fe200000010ff */
[----:B------:R-:W-:-:S02]  /*11590*/  WARPGROUP.DEPBAR.LE gsb0, 0x0 ;  /* 0x00008000000079c5 */ /* 0x000fc40000010000 */
[----:B------:R-:W-:-:S06]  /*115a0*/  WARPGROUP.ARRIVE ;  /* 0x00000000000079c5 */ /* 0x000fcc0000000000 */
[----:B------:R-:W-:Y:S01]  /*115b0*/  HGMMA.64x256x16.F32.BF16 R24, R160, gdesc[UR4].tnspB, R24, gsb0 ;  /* 0x43e00004a0187df0 */ /* 0x000fe20008001818 */
[----:B------:R-:W-:Y:S02]  /*115c0*/  R2UR UR6, R152 ;  /* 0x00000000980672ca */ /* 0x000fe400000e0000 */
[----:B------:R-:W-:Y:S01]  /*115d0*/  R2UR UR7, R153 ;  /* 0x00000000990772ca */ /* 0x000fe200000e0000 */
[----:B------:R-:W-:Y:S08]  /*115e0*/  MUFU.EX2 R168, R192 ;  /* 0x000000c000a87308 */ /* 0x000ff00000000800 */
[----:B------:R-:W-:Y:S08]  /*115f0*/  MUFU.EX2 R193, R193 ;  /* 0x000000c100c17308 */ /* 0x000ff00000000800 */
[----:B------:R-:W-:Y:S08]  /*11600*/  MUFU.EX2 R196, R196 ;  /* 0x000000c400c47308 */ /* 0x000ff00000000800 */
[----:B------:R-:W0:Y:S08]  /*11610*/  MUFU.EX2 R197, R197 ;  /* 0x000000c500c57308 */ /* 0x000e300000000800 */
[----:B------:R-:W-:Y:S08]  /*11620*/  MUFU.EX2 R194, R194 ;  /* 0x000000c200c27308 */ /* 0x000ff00000000800 */
[----:B------:R-:W1:Y:S08]  /*11630*/  MUFU.EX2 R195, R195 ;  /* 0x000000c300c37308 */ /* 0x000e700000000800 */
[----:B------:R-:W-:Y:S08]  /*11640*/  MUFU.EX2 R198, R198 ;  /* 0x000000c600c67308 */ /* 0x000ff00000000800 */
[----:B------:R-:W2:Y:S01]  /*11650*/  MUFU.EX2 R199, R199 ;  /* 0x000000c700c77308 */ /* 0x000ea20000000800 */
[----:B------:R-:W-:-:S02]  /*11660*/  VIADD R152, R170, 0x280 ;  /* 0x00000280aa987836 */ /* 0x000fc40000000000 */
[----:B------:R-:W-:Y:S02]  /*11670*/  IMAD.MOV.U32 R153, RZ, RZ, 0x40000040 ;  /* 0x40000040ff997424 */ /* 0x000fe400078e00ff */
[----:B------:R-:W-:Y:S01]  /*11680*/  FADD.FTZ R3, R189, R3 ;  /* 0x00000003bd037221 */ /* 0x000fe20000010000 */
[----:B------:R-:W-:Y:S01]  /*11690*/  FADD.FTZ R0, R171, R0 ;  /* 0x00000000ab007221 */ /* 0x000fe20000010000 */
[----:B0-----:R-:W-:Y:S02]  /*116a0*/  F2FP.BF16.F32.PACK_AB R170, R197, R196 ;  /* 0x000000c4c5aa723e */ /* 0x001fe400000010ff */
[----:B------:R-:W-:Y:S01]  /*116b0*/  FADD.FTZ R3, R168, R3 ;  /* 0x00000003a8037221 */ /* 0x000fe20000010000 */
[----:B------:R-:W-:Y:S02]  /*116c0*/  F2FP.BF16.F32.PACK_AB R168, R193, R168 ;  /* 0x000000a8c1a8723e */ /* 0x000fe400000010ff */
[----:B-1----:R-:W-:Y:S02]  /*116d0*/  F2FP.BF16.F32.PACK_AB R169, R195, R194 ;  /* 0x000000c2c3a9723e */ /* 0x002fe400000010ff */
[----:B--2---:R-:W-:Y:S01]  /*116e0*/  F2FP.BF16.F32.PACK_AB R171, R199, R198 ;  /* 0x000000c6c7ab723e */ /* 0x004fe200000010ff */
[----:B------:R-:W-:-:S02]  /*116f0*/  WARPGROUP.DEPBAR.LE gsb0, 0x0 ;  /* 0x00008000000079c5 */ /* 0x000fc40000010000 */
[----:B------:R-:W-:-:S06]  /*11700*/  WARPGROUP.ARRIVE ;  /* 0x00000000000079c5 */ /* 0x000fcc0000000000 */
[----:B------:R-:W-:Y:S01]  /*11710*/  HGMMA.64x256x16.F32.BF16 R24, R164, gdesc[UR4].tnspB, R24, gsb0 ;  /* 0x43e00004a4187df0 */ /* 0x000fe20008001818 */
        /* <DEDUP_REMOVED lines=17> */
[----:B------:R-:W-:-:S03]  /*11830*/  ISETP.GT.AND P2, PT, R214, RZ, PT ;  /* 0x000000ffd600720c */ /* 0x000fc60003f44270 */
[----:B------:R-:W-:Y:S01]  /*11840*/  FADD.FTZ R191, R191, R190 ;  /* 0x000000bebfbf7221 */ /* 0x000fe20000010000 */
[----:B------:R-:W-:-:S03]  /*11850*/  @!P1 VIADD R215, R215, 0x32460 ;  /* 0x00032460d7d79836 */ /* 0x000fc60000000000 */
[----:B------:R-:W-:Y:S01]  /*11860*/  FADD.FTZ R194, R194, R191 ;  /* 0x000000bfc2c27221 */ /* 0x000fe20000010000 */
[----:B------:R-:W-:Y:S01]  /*11870*/  FADD.FTZ R3, R193, R3 ;  /* 0x00000003c1037221 */ /* 0x000fe20000010000 */
[----:B------:R-:W-:Y:S02]  /*11880*/  @!P1 PRMT R215, RZ, 0x654, R215 ;  /* 0x00000654ffd79816 */ /* 0x000fe400000000d7 */
[----:B------:R-:W-:Y:S01]  /*11890*/  FADD.FTZ R195, R195, R194 ;  /* 0x000000c2c3c37221 */ /* 0x000fe20000010000 */
[----:B------:R-:W-:-:S03]  /*118a0*/  FADD.FTZ R3, R196, R3 ;  /* 0x00000003c4037221 */ /* 0x000fc60000010000 */
[----:B------:R-:W-:Y:S01]  /*118b0*/  FADD.FTZ R0, R198, R195 ;  /* 0x000000c3c6007221 */ /* 0x000fe20000010000 */
[----:B------:R-:W-:Y:S01]  /*118c0*/  FADD.FTZ R3, R197, R3 ;  /* 0x00000003c5037221 */ /* 0x000fe20000010000 */
[----:B------:R-:W-:Y:S02]  /*118d0*/  VIADD R214, R214, 0xffffffff ;  /* 0xffffffffd6d67836 */ /* 0x000fe40000000000 */
[----:B------:R-:W-:Y:S01]  /*118e0*/  FADD.FTZ R0, R199, R0 ;  /* 0x00000000c7007221 */ /* 0x000fe20000010000 */
[----:B------:R-:W-:Y:S02]  /*118f0*/  IMAD.MOV.U32 R205, RZ, RZ, R172 ;  /* 0x000000ffffcd7224 */ /* 0x000fe400078e00ac */
[----:B------:R-:W-:Y:S01]  /*11900*/  IMAD.MOV.U32 R206, RZ, RZ, R6 ;  /* 0x000000ffffce7224 */ /* 0x000fe200078e0006 */
[----:B------:R-:W-:Y:S02]  /*11910*/  WARPGROUP.DEPBAR.LE gsb0, 0x0 ;  /* 0x00008000000079c5 */ /* 0x000fe40000010000 */
[----:B------:R-:W-:-:S06]  /*11920*/  WARPGROUP.ARRIVE ;  /* 0x00000000000079c5 */ /* 0x000fcc0000000000 */
[----:B------:R-:W-:Y:S03]  /*11930*/  HGMMA.64x256x16.F32.BF16 R24, R168, gdesc[UR4].tnspB, R24, gsb0 ;  /* 0x43e00004a8187df0 */ /* 0x000fe60008001818 */
[----:B------:R-:W-:Y:S02]  /*11940*/  WARPGROUP.DEPBAR.LE gsb0, 0x0 ;  /* 0x00008000000079c5 */ /* 0x000fe40000010000 */
[----:B------:R2:W-:Y:S01]  /*11950*/  @!P1 SYNCS.ARRIVE.TRANS64.RED.A1T0 RZ, [R215+URZ], RZ ;  /* 0x000000ffd7ff99a7 */ /* 0x0005e2000810043f */
[----:B------:R-:W-:Y:S05]  /*11960*/  @P2 BRA `(.L_x_5701) ;  /* 0xffffffd800142947 */ /* 0x000fea000383ffff */
.L_x_5691:
[----:B------:R-:W3:Y:S01]  /*11970*/  LDL.LU R179, [R1+0x6c] ;  /* 0x00006c0001b37983 */ /* 0x000ee20000300800 */
[----:B------:R-:W-:Y:S05]  /*11980*/  WARPSYNC.ALL ;  /* 0x0000000000007948 */ /* 0x000fea0003800000 */
[----:B------:R-:W4:Y:S01]  /*11990*/  SHFL.BFLY PT, R4, R3, 0x2, 0x1f ;  /* 0x0c401f0003047f89 */ /* 0x000f2200000e0000 */
[----:B------:R-:W-:Y:S01]  /*119a0*/  VIADD R2, R2, 0x1 ;  /* 0x0000000102027836 */ /* 0x000fe20000000000 */
[----:B------:R0:W-:Y:S08]  /*119b0*/  BAR.ARV R173, 0x100 ;  /* 0x000400ad0000751d */ /* 0x0001f00000002000 */
[----:B------:R-:W-:Y:S06]  /*119c0*/  BAR.ARV 0x8, 0x180 ;  /* 0x0206000000007b1d */ /* 0x000fec0000002000 */
[----:B------:R-:W-:Y:S01]  /*119d0*/  ISETP.NE.AND P0, PT, R2, 0x2, PT ;  /* 0x000000020200780c */ /* 0x000fe20003f05270 */
[----:B------:R-:W1:Y:S01]  /*119e0*/  SHFL.BFLY PT, R9, R0, 0x2, 0x1f ;  /* 0x0c401f0000097f89 */ /* 0x000e6200000e0000 */
[----:B------:R-:W-:-:S02]  /*119f0*/  PLOP3.LUT P1, PT, PT, PT, PT, 0x8, 0x0 ;  /* 0x000000000000781c */ /* 0x000fc40003f2e170 */
[----:B------:R-:W-:Y:S01]  /*11a00*/  SEL R12, RZ, 0x1, P0 ;  /* 0x00000001ff0c7807 */ /* 0x000fe20000000000 */
[----:B----4-:R-:W-:Y:S01]  /*11a10*/  FADD.FTZ R5, R4, R3 ;  /* 0x0000000304057221 */ /* 0x010fe20000010000 */
[----:B------:R-:W-:Y:S01]  /*11a20*/  IMAD.MOV.U32 R4, RZ, RZ, RZ ;  /* 0x000000ffff047224 */ /* 0x000fe200078e00ff */
[----:B------:R-:W-:Y:S02]  /*11a30*/  SEL R2, R2, RZ, P0 ;  /* 0x000000ff02027207 */ /* 0x000fe40000000000 */
[----:B------:R-:W-:Y:S01]  /*11a40*/  LOP3.LUT R23, R23, R12, RZ, 0x3c, !PT ;  /* 0x0000000c17177212 */ /* 0x000fe200078e3cff */
[----:B------:R-:W4:Y:S01]  /*11a50*/  SHFL.BFLY PT, R8, R5, 0x1, 0x1f ;  /* 0x0c201f0005087f89 */ /* 0x000f2200000e0000 */
[----:B-1----:R-:W-:Y:S01]  /*11a60*/  FADD.FTZ R10, R9, R0 ;  /* 0x00000000090a7221 */ /* 0x002fe20000010000 */
[----:B------:R-:W-:-:S04]  /*11a70*/  IMAD.MOV.U32 R0, RZ, RZ, RZ ;  /* 0x000000ffff007224 */ /* 0x000fc800078e00ff */
[----:B------:R-:W1:Y:S01]  /*11a80*/  SHFL.BFLY PT, R9, R10, 0x1, 0x1f ;  /* 0x0c201f000a097f89 */ /* 0x000e6200000e0000 */
[----:B----4-:R-:W-:Y:S01]  /*11a90*/  FADD.FTZ R8, R5, R8 ;  /* 0x0000000805087221 */ /* 0x010fe20000010000 */
[----:B------:R-:W-:-:S04]  /*11aa0*/  IMAD.MOV.U32 R5, RZ, RZ, -0x800000 ;  /* 0xff800000ff057424 */ /* 0x000fc800078e00ff */
[----:B------:R-:W-:-:S13]  /*11ab0*/  FSETP.NE.FTZ.AND P2, PT, R8, RZ, PT ;  /* 0x000000ff0800720b */ /* 0x000fda0003f55000 */
[----:B------:R-:W4:Y:S01]  /*11ac0*/  @P2 MUFU.LG2 R14, R8 ;  /* 0x00000008000e2308 */ /* 0x000f220000000c00 */
[----:B------:R-:W-:Y:S01]  /*11ad0*/  @P2 FMUL.FTZ R12, R7, 0.69314718246459960938 ;  /* 0x3f317218070c2820 */ /* 0x000fe20000410000 */
[----:B-1----:R-:W-:-:S05]  /*11ae0*/  FADD.FTZ R9, R10, R9 ;  /* 0x000000090a097221 */ /* 0x002fca0000010000 */
[----:B------:R-:W-:Y:S01]  /*11af0*/  FSETP.NE.FTZ.AND P3, PT, R9, RZ, PT ;  /* 0x000000ff0900720b */ /* 0x000fe20003f75000 */
[----:B------:R-:W1:Y:S01]  /*11b00*/  @P2 MUFU.RCP R4, R8 ;  /* 0x0000000800042308 */ /* 0x000e620000001000 */
[----:B----4-:R-:W-:-:S11]  /*11b10*/  @P2 FMUL.FTZ R19, R14, 0.69314718246459960938 ;  /* 0x3f3172180e132820 */ /* 0x010fd60000410000 */
[----:B------:R-:W4:Y:S01]  /*11b20*/  @P3 MUFU.LG2 R15, R9 ;  /* 0x00000009000f3308 */ /* 0x000f220000000c00 */
[----:B------:R-:W-:Y:S01]  /*11b30*/  @P3 FMUL.FTZ R13, R7, 0.69314718246459960938 ;  /* 0x3f317218070d3820 */ /* 0x000fe20000410000 */
[----:B------:R-:W-:Y:S01]  /*11b40*/  @P2 FFMA.FTZ R5, R12, R6, R19 ;  /* 0x000000060c052223 */ /* 0x000fe20000010013 */
[-C--:B-1----:R-:W-:Y:S01]  /*11b50*/  FMUL.FTZ R163, R72, R4.reuse ;  /* 0x0000000448a37220 */ /* 0x082fe20000410000 */
        /* <DEDUP_REMOVED lines=11> */
[----:B----4-:R-:W-:Y:S01]  /*11c10*/  @P3 FMUL.FTZ R14, R15, 0.69314718246459960938 ;  /* 0x3f3172180f0e3820 */ /* 0x010fe20000410000 */
        /* <DEDUP_REMOVED lines=119> */
[----:B---3--:R-:W-:-:S05]  /*12390*/  VIADD R179, R179, 0x1 ;  /* 0x00000001b3b37836 */ /* 0x008fca0000000000 */
[----:B------:R0:W-:Y:S02]  /*123a0*/  STL [R1+0x6c], R179 ;  /* 0x00006cb301007387 */ /* 0x0001e40000100800 */
.L_x_5634:
        /* <DEDUP_REMOVED lines=10> */
[----:B------:R-:W4:Y:S04]  /*12450*/  LDL R14, [R1+0x8c] ;  /* 0x00008c00010e7983 */ /* 0x000f280000100800 */
[----:B------:R-:W2:Y:S04]  /*12460*/  LDL.LU R186, [R1+0x5c] ;  /* 0x00005c0001ba7983 */ /* 0x000ea80000300800 */
[----:B------:R-:W2:Y:S01]  /*12470*/  LDL.LU R184, [R1+0x60] ;  /* 0x0000600001b87983 */ /* 0x000ea20000300800 */
[----:B------:R-:W0:Y:S01]  /*12480*/  S2R R6, SR_SWINHI ;  /* 0x0000000000067919 */ /* 0x000e220000002f00 */
[----:B------:R-:W-:Y:S05]  /*12490*/  WARPSYNC.ALL ;  /* 0x0000000000007948 */ /* 0x000fea0003800000 */
[----:B------:R-:W-:Y:S01]  /*124a0*/  F2FP.BF16.F32.PACK_AB R24, R25, R24 ;  /* 0x000000181918723e */ /* 0x000fe200000010ff */
[----:B------:R-:W-:Y:S01]  /*124b0*/  ULDC.64 UR4, c[0x0][0xd00] ;  /* 0x0003400000047ab9 */ /* 0x000fe20000000a00 */
[----:B------:R-:W-:Y:S01]  /*124c0*/  F2FP.BF16.F32.PACK_AB R32, R33, R32 ;  /* 0x000000202120723e */ /* 0x000fe200000010ff */
[----:B------:R-:W2:Y:S01]  /*124d0*/  LDL R182, [R1+0x40] ;  /* 0x0000400001b67983 */ /* 0x000ea20000100800 */
[----:B------:R-:W-:-:S02]  /*124e0*/  F2FP.BF16.F32.PACK_AB R27, R76, R27 ;  /* 0x0000001b4c1b723e */ /* 0x000fc400000010ff */
[----:B------:R-:W-:Y:S01]  /*124f0*/  F2FP.BF16.F32.PACK_AB R40, R41, R40 ;  /* 0x000000282928723e */ /* 0x000fe200000010ff */
[----:B------:R-:W2:Y:S01]  /*12500*/  LDL R180, [R1+0x28] ;  /* 0x0000280001b47983 */ /* 0x000ea20000100800 */
        /* <DEDUP_REMOVED lines=38> */
[----:B------:R-:W-:Y:S01]  /*12770*/  IMAD.MOV.U32 R3, RZ, RZ, RZ ;  /* 0x000000ffff037224 */ /* 0x000fe200078e00ff */
[----:B------:R-:W0:Y:S01]  /*12780*/  LDC R0, c[0x0][0xce8] ;  /* 0x00033a00ff007b82 */ /* 0x000e220000000800 */
[----:B----4-:R-:W-:-:S07]  /*12790*/  IMAD.WIDE R134, R14, 0x2, R12 ;  /* 0x000000020e867825 */ /* 0x010fce00078e020c */
[----:B------:R-:W-:Y:S01]  /*127a0*/  BAR.SYNC.DEFER_BLOCKING 0x1, 0x100 ;  /* 0x0044000000007b1d */ /* 0x000fe20000010000 */
[C---:B-----5:R-:W-:Y:S02]  /*127b0*/  IADD3 R30, P1, R134.reuse, 0x20, RZ ;  /* 0x00000020861e7810 */ /* 0x060fe40007f3e0ff */
[C---:B------:R-:W-:Y:S02]  /*127c0*/  IADD3 R14, P2, R134.reuse, 0x40, RZ ;  /* 0x00000040860e7810 */ /* 0x040fe40007f5e0ff */
[----:B------:R-:W-:Y:S02]  /*127d0*/  IADD3 R20, P3, R134, 0x60, RZ ;  /* 0x0000006086147810 */ /* 0x000fe40007f7e0ff */
[----:B------:R-:W-:Y:S02]  /*127e0*/  LOP3.LUT R179, R30, 0x380, RZ, 0xc0, !PT ;  /* 0x000003801eb37812 */ /* 0x000fe400078ec0ff */
[----:B------:R-:W-:Y:S02]  /*127f0*/  LOP3.LUT R38, R14, 0x380, RZ, 0xc0, !PT ;  /* 0x000003800e267812 */ /* 0x000fe400078ec0ff */
[----:B------:R-:W-:-:S02]  /*12800*/  LOP3.LUT R86, R20, 0x380, RZ, 0xc0, !PT ;  /* 0x0000038014567812 */ /* 0x000fc400078ec0ff */
[----:B------:R-:W-:Y:S02]  /*12810*/  SHF.R.U64 R179, R179, 0x3, RZ ;  /* 0x00000003b3b37819 */ /* 0x000fe400000012ff */
[----:B------:R-:W-:Y:S02]  /*12820*/  IADD3 R94, P4, R134, 0x4000, RZ ;  /* 0x00004000865e7810 */ /* 0x000fe40007f9e0ff */
[----:B------:R-:W-:Y:S02]  /*12830*/  SHF.R.U64 R181, R38, 0x3, RZ ;  /* 0x0000000326b57819 */ /* 0x000fe400000012ff */
[----:B------:R-:W-:Y:S02]  /*12840*/  IADD3 R98, P5, R134, 0x4020, RZ ;  /* 0x0000402086627810 */ /* 0x000fe40007fbe0ff */
[----:B------:R-:W-:Y:S02]  /*12850*/  SHF.R.U64 R183, R86, 0x3, RZ ;  /* 0x0000000356b77819 */ /* 0x000fe400000012ff */
[C---:B------:R-:W-:Y:S01]  /*12860*/  IADD3 R6, P0, R134.reuse, 0x4040, RZ ;  /* 0x0000404086067810 */ /* 0x040fe20007f1e0ff */
[--C-:B------:R-:W-:Y:S01]  /*12870*/  IMAD.X R31, RZ, RZ, R135.reuse, P1 ;  /* 0x000000ffff1f7224 */ /* 0x100fe200008e0687 */
[----:B------:R-:W-:Y:S01]  /*12880*/  LOP3.LUT R30, R179, R30, RZ, 0x3c, !PT ;  /* 0x0000001eb31e7212 */ /* 0x000fe200078e3cff */
[--C-:B------:R-:W-:Y:S01]  /*12890*/  IMAD.X R39, RZ, RZ, R135.reuse, P2 ;  /* 0x000000ffff277224 */ /* 0x100fe200010e0687 */
[----:B------:R-:W-:Y:S01]  /*128a0*/  LOP3.LUT R21, R134, 0x380, RZ, 0xc0, !PT ;  /* 0x0000038086157812 */ /* 0x000fe200078ec0ff */
[----:B------:R-:W-:Y:S01]  /*128b0*/  IMAD.X R87, RZ, RZ, R135, P3 ;  /* 0x000000ffff577224 */ /* 0x000fe200018e0687 */
[----:B------:R-:W-:-:S02]  /*128c0*/  LOP3.LUT R38, R181, R14, RZ, 0x3c, !PT ;  /* 0x0000000eb5267212 */ /* 0x000fc400078e3cff */
[----:B------:R-:W-:Y:S02]  /*128d0*/  LOP3.LUT R179, R94, 0x380, RZ, 0xc0, !PT ;  /* 0x000003805eb37812 */ /* 0x000fe400078ec0ff */
[C---:B------:R-:W-:Y:S02]  /*128e0*/  IADD3 R106, P1, R134.reuse, 0x4060, RZ ;  /* 0x00004060866a7810 */ /* 0x040fe40007f3e0ff */
[C---:B------:R-:W-:Y:S02]  /*128f0*/  IADD3 R110, P2, R134.reuse, 0x8000, RZ ;  /* 0x00008000866e7810 */ /* 0x040fe40007f5e0ff */
[----:B------:R-:W-:Y:S02]  /*12900*/  IADD3 R114, P3, R134, 0x8020, RZ ;  /* 0x0000802086727810 */ /* 0x000fe40007f7e0ff */
[----:B------:R-:W-:Y:S02]  /*12910*/  LOP3.LUT R86, R183, R20, RZ, 0x3c, !PT ;  /* 0x00000014b7567212 */ /* 0x000fe400078e3cff */
[----:B------:R-:W-:-:S02]  /*12920*/  LOP3.LUT R181, R98, 0x380, RZ, 0xc0, !PT ;  /* 0x0000038062b57812 */ /* 0x000fc400078ec0ff */
[----:B------:R-:W-:Y:S02]  /*12930*/  LOP3.LUT R183, R6, 0x380, RZ, 0xc0, !PT ;  /* 0x0000038006b77812 */ /* 0x000fe400078ec0ff */
[----:B------:R-:W-:Y:S02]  /*12940*/  SHF.R.U64 R21, R21, 0x3, RZ ;  /* 0x0000000315157819 */ /* 0x000fe400000012ff */
[----:B------:R-:W-:Y:S01]  /*12950*/  SHF.R.U64 R179, R179, 0x3, RZ ;  /* 0x00000003b3b37819 */ /* 0x000fe200000012ff */
[--C-:B------:R-:W-:Y:S01]  /*12960*/  IMAD.X R95, RZ, RZ, R135.reuse, P4 ;  /* 0x000000ffff5f7224 */ /* 0x100fe200020e0687 */
[----:B------:R-:W-:Y:S01]  /*12970*/  SHF.R.U64 R181, R181, 0x3, RZ ;  /* 0x00000003b5b57819 */ /* 0x000fe200000012ff */
[--C-:B------:R-:W-:Y:S01]  /*12980*/  IMAD.X R99, RZ, RZ, R135.reuse, P5 ;  /* 0x000000ffff637224 */ /* 0x100fe200028e0687 */
[----:B------:R-:W-:Y:S01]  /*12990*/  SHF.R.U64 R183, R183, 0x3, RZ ;  /* 0x00000003b7b77819 */ /* 0x000fe200000012ff */
[--C-:B------:R-:W-:Y:S01]  /*129a0*/  IMAD.X R103, RZ, RZ, R135.reuse, P0 ;  /* 0x000000ffff677224 */ /* 0x100fe200000e0687 */
[C---:B------:R-:W-:Y:S01]  /*129b0*/  IADD3 R118, P4, R134.reuse, 0x8040, RZ ;  /* 0x0000804086767810 */ /* 0x040fe20007f9e0ff */
[--C-:B------:R-:W-:Y:S01]  /*129c0*/  IMAD.X R107, RZ, RZ, R135.reuse, P1 ;  /* 0x000000ffff6b7224 */ /* 0x100fe200008e0687 */
[C---:B------:R-:W-:Y:S01]  /*129d0*/  IADD3 R122, P5, R134.reuse, 0x8060, RZ ;  /* 0x00008060867a7810 */ /* 0x040fe20007fbe0ff */
[--C-:B------:R-:W-:Y:S01]  /*129e0*/  IMAD.X R111, RZ, RZ, R135.reuse, P2 ;  /* 0x000000ffff6f7224 */ /* 0x100fe200010e0687 */
[C---:B---3--:R-:W-:Y:S01]  /*129f0*/  IADD3 R88, P0, R134.reuse, 0xc000, RZ ;  /* 0x0000c00086587810 */ /* 0x048fe20007f1e0ff */
[----:B------:R-:W-:Y:S01]  /*12a00*/  IMAD.X R115, RZ, RZ, R135, P3 ;  /* 0x000000ffff737224 */ /* 0x000fe200018e0687 */
[----:B------:R-:W-:-:S02]  /*12a10*/  IADD3 R130, P1, R134, 0xc020, RZ ;  /* 0x0000c02086827810 */ /* 0x000fc40007f3e0ff */
[C---:B------:R-:W-:Y:S02]  /*12a20*/  IADD3 R172, P2, R134.reuse, 0xc040, RZ ;  /* 0x0000c04086ac7810 */ /* 0x040fe40007f5e0ff */
[----:B------:R-:W-:Y:S02]  /*12a30*/  IADD3 R151, P3, R134, 0xc060, RZ ;  /* 0x0000c06086977810 */ /* 0x000fe40007f7e0ff */
[----:B------:R-:W-:Y:S02]  /*12a40*/  LOP3.LUT R134, R21, R134, RZ, 0x3c, !PT ;  /* 0x0000008615867212 */ /* 0x000fe400078e3cff */
[----:B------:R-:W-:Y:S02]  /*12a50*/  LOP3.LUT R185, R106, 0x380, RZ, 0xc0, !PT ;  /* 0x000003806ab97812 */ /* 0x000fe400078ec0ff */
[----:B------:R-:W-:Y:S02]  /*12a60*/  LOP3.LUT R94, R179, R94, RZ, 0x3c, !PT ;  /* 0x0000005eb35e7212 */ /* 0x000fe400078e3cff */
[----:B------:R-:W-:-:S02]  /*12a70*/  LOP3.LUT R98, R181, R98, RZ, 0x3c, !PT ;  /* 0x00000062b5627212 */ /* 0x000fc400078e3cff */
[----:B------:R-:W-:Y:S02]  /*12a80*/  LOP3.LUT R179, R110, 0x380, RZ, 0xc0, !PT ;  /* 0x000003806eb37812 */ /* 0x000fe400078ec0ff */
[----:B------:R-:W-:Y:S02]  /*12a90*/  LOP3.LUT R102, R183, R6, RZ, 0x3c, !PT ;  /* 0x00000006b7667212 */ /* 0x000fe400078e3cff */
[----:B------:R-:W-:Y:S02]  /*12aa0*/  LOP3.LUT R181, R114, 0x380, RZ, 0xc0, !PT ;  /* 0x0000038072b57812 */ /* 0x000fe400078ec0ff */
[----:B------:R-:W-:Y:S02]  /*12ab0*/  LOP3.LUT R183, R118, 0x380, RZ, 0xc0, !PT ;  /* 0x0000038076b77812 */ /* 0x000fe400078ec0ff */
[----:B------:R-:W-:Y:S02]  /*12ac0*/  SHF.R.U64 R185, R185, 0x3, RZ ;  /* 0x00000003b9b97819 */ /* 0x000fe400000012ff */
[----:B------:R-:W-:-:S02]  /*12ad0*/  MOV R134, R134 ;  /* 0x0000008600867202 */ /* 0x000fc40000000f00 */
[----:B------:R-:W-:Y:S02]  /*12ae0*/  SHF.R.U64 R179, R179, 0x3, RZ ;  /* 0x00000003b3b37819 */ /* 0x000fe400000012ff */
[----:B------:R-:W-:Y:S02]  /*12af0*/  MOV R30, R30 ;  /* 0x0000001e001e7202 */ /* 0x000fe40000000f00 */
[----:B------:R-:W-:Y:S02]  /*12b00*/  SHF.R.U64 R181, R181, 0x3, RZ ;  /* 0x00000003b5b57819 */ /* 0x000fe400000012ff */
[----:B------:R-:W-:Y:S02]  /*12b10*/  MOV R38, R38 ;  /* 0x0000002600267202 */ /* 0x000fe40000000f00 */
[----:B------:R-:W-:Y:S02]  /*12b20*/  SHF.R.U64 R183, R183, 0x3, RZ ;  /* 0x00000003b7b77819 */ /* 0x000fe400000012ff */
[----:B------:R-:W-:Y:S01]  /*12b30*/  MOV R86, R86 ;  /* 0x0000005600567202 */ /* 0x000fe20000000f00 */
[----:B------:R3:W-:Y:S01]  /*12b40*/  STSM.16.M88.4 [R134], R24 ;  /* 0x0000001886007844 */ /* 0x0007e20000000200 */
[----:B------:R-:W-:-:S02]  /*12b50*/  LOP3.LUT R106, R185, R106, RZ, 0x3c, !PT ;  /* 0x0000006ab96a7212 */ /* 0x000fc400078e3cff */
[----:B------:R-:W-:Y:S01]  /*12b60*/  MOV R94, R94 ;  /* 0x0000005e005e7202 */ /* 0x000fe20000000f00 */
[----:B------:R4:W-:Y:S01]  /*12b70*/  STSM.16.M88.4 [R30], R32 ;  /* 0x000000201e007844 */ /* 0x0009e20000000200 */
[----:B------:R-:W-:Y:S02]  /*12b80*/  LOP3.LUT R185, R122, 0x380, RZ, 0xc0, !PT ;  /* 0x000003807ab97812 */ /* 0x000fe400078ec0ff */
[----:B------:R-:W-:Y:S02]  /*12b90*/  LOP3.LUT R110, R179, R110, RZ, 0x3c, !PT ;  /* 0x0000006eb36e7212 */ /* 0x000fe400078e3cff */
[----:B------:R-:W-:Y:S01]  /*12ba0*/  MOV R98, R98 ;  /* 0x0000006200627202 */ /* 0x000fe20000000f00 */
[----:B------:R-:W-:Y:S01]  /*12bb0*/  IMAD.X R119, RZ, RZ, R135, P4 ;  /* 0x000000ffff777224 */ /* 0x000fe200020e0687 */
[----:B------:R-:W-:Y:S01]  /*12bc0*/  LOP3.LUT R114, R181, R114, RZ, 0x3c, !PT ;  /* 0x00000072b5727212 */ /* 0x000fe200078e3cff */
[----:B------:R-:W-:Y:S01]  /*12bd0*/  STSM.16.M88.4 [R38], R40 ;  /* 0x0000002826007844 */ /* 0x000fe20000000200 */
[----:B------:R-:W-:-:S02]  /*12be0*/  LOP3.LUT R179, R88, 0x380, RZ, 0xc0, !PT ;  /* 0x0000038058b37812 */ /* 0x000fc400078ec0ff */
[----:B------:R-:W-:Y:S01]  /*12bf0*/  MOV R102, R102 ;  /* 0x0000006600667202 */ /* 0x000fe20000000f00 */
[----:B------:R-:W-:Y:S01]  /*12c00*/  STSM.16.M88.4 [R86], R48 ;  /* 0x0000003056007844 */ /* 0x000fe20000000200 */
[----:B------:R-:W-:Y:S02]  /*12c10*/  LOP3.LUT R118, R183, R118, RZ, 0x3c, !PT ;  /* 0x00000076b7767212 */ /* 0x000fe400078e3cff */
[----:B------:R-:W-:Y:S01]  /*12c20*/  LOP3.LUT R181, R130, 0x380, RZ, 0xc0, !PT ;  /* 0x0000038082b57812 */ /* 0x000fe200078ec0ff */
[----:B------:R-:W-:Y:S01]  /*12c30*/  STSM.16.M88.4 [R94], R56 ;  /* 0x000000385e007844 */ /* 0x000fe20000000200 */
[----:B------:R-:W-:Y:S02]  /*12c40*/  LOP3.LUT R183, R172, 0x380, RZ, 0xc0, !PT ;  /* 0x00000380acb77812 */ /* 0x000fe400078ec0ff */
[----:B------:R-:W-:Y:S01]  /*12c50*/  SHF.R.U64 R185, R185, 0x3, RZ ;  /* 0x00000003b9b97819 */ /* 0x000fe200000012ff */
[----:B------:R-:W-:Y:S01]  /*12c60*/  STSM.16.M88.4 [R98], R64 ;  /* 0x0000004062007844 */ /* 0x000fe20000000200 */
[----:B------:R-:W-:-:S02]  /*12c70*/  LOP3.LUT R6, R151, 0x380, RZ, 0xc0, !PT ;  /* 0x0000038097067812 */ /* 0x000fc400078ec0ff */
[----:B------:R-:W-:Y:S02]  /*12c80*/  MOV R106, R106 ;  /* 0x0000006a006a7202 */ /* 0x000fe40000000f00 */
[----:B---3--:R-:W-:Y:S02]  /*12c90*/  F2FP.BF16.F32.PACK_AB R24, R81, R165 ;  /* 0x000000a55118723e */ /* 0x008fe400000010ff */
[----:B------:R-:W-:Y:S02]  /*12ca0*/  F2FP.BF16.F32.PACK_AB R25, R83, R82 ;  /* 0x000000525319723e */ /* 0x000fe400000010ff */
[----:B------:R-:W-:Y:S02]  /*12cb0*/  F2FP.BF16.F32.PACK_AB R26, R85, R166 ;  /* 0x000000a6551a723e */ /* 0x000fe400000010ff */
[----:B------:R-:W-:Y:S01]  /*12cc0*/  F2FP.BF16.F32.PACK_AB R27, R54, R46 ;  /* 0x0000002e361b723e */ /* 0x000fe200000010ff */
[----:B------:R3:W-:Y:S01]  /*12cd0*/  STSM.16.M88.4 [R102], R8 ;  /* 0x0000000866007844 */ /* 0x0007e20000000200 */
[----:B------:R-:W-:-:S02]  /*12ce0*/  SHF.R.U64 R179, R179, 0x3, RZ ;  /* 0x00000003b3b37819 */ /* 0x000fc400000012ff */
[----:B------:R-:W-:Y:S02]  /*12cf0*/  MOV R110, R110 ;  /* 0x0000006e006e7202 */ /* 0x000fe40000000f00 */
[----:B----4-:R-:W-:Y:S02]  /*12d00*/  F2FP.BF16.F32.PACK_AB R30, R93, R168 ;  /* 0x000000a85d1e723e */ /* 0x010fe400000010ff */
[----:B------:R-:W-:Y:S01]  /*12d10*/  F2FP.BF16.F32.PACK_AB R31, R92, R84 ;  /* 0x000000545c1f723e */ /* 0x000fe200000010ff */
[----:B------:R-:W-:Y:S01]  /*12d20*/  IMAD.X R123, RZ, RZ, R135, P5 ;  /* 0x000000ffff7b7224 */ /* 0x000fe200028e0687 */
[----:B------:R-:W-:Y:S02]  /*12d30*/  SHF.R.U64 R181, R181, 0x3, RZ ;  /* 0x00000003b5b57819 */ /* 0x000fe400000012ff */
[----:B------:R-:W-:Y:S02]  /*12d40*/  MOV R114, R114 ;  /* 0x0000007200727202 */ /* 0x000fe40000000f00 */
[----:B------:R-:W-:-:S02]  /*12d50*/  F2FP.BF16.F32.PACK_AB R32, R97, R169 ;  /* 0x000000a96120723e */ /* 0x000fc400000010ff */
[----:B------:R-:W-:Y:S02]  /*12d60*/  F2FP.BF16.F32.PACK_AB R33, R100, R96 ;  /* 0x000000606421723e */ /* 0x000fe400000010ff */
[----:B------:R-:W-:Y:S02]  /*12d70*/  F2FP.BF16.F32.PACK_AB R34, R101, R170 ;  /* 0x000000aa6522723e */ /* 0x000fe400000010ff */
[----:B------:R-:W-:Y:S01]  /*12d80*/  F2FP.BF16.F32.PACK_AB R35, R108, R104 ;  /* 0x000000686c23723e */ /* 0x000fe200000010ff */
[----:B------:R-:W-:Y:S01]  /*12d90*/  IMAD.X R127, RZ, RZ, R135, P0 ;  /* 0x000000ffff7f7224 */ /* 0x000fe200000e0687 */
[----:B------:R-:W-:Y:S02]  /*12da0*/  SHF.R.U64 R183, R183, 0x3, RZ ;  /* 0x00000003b7b77819 */ /* 0x000fe400000012ff */
[----:B------:R-:W-:Y:S02]  /*12db0*/  MOV R118, R118 ;  /* 0x0000007600767202 */ /* 0x000fe40000000f00 */
[----:B---3--:R-:W-:-:S02]  /*12dc0*/  F2FP.BF16.F32.PACK_AB R8, R105, R171 ;  /* 0x000000ab6908723e */ /* 0x008fc400000010ff */
[----:B------:R-:W-:Y:S02]  /*12dd0*/  F2FP.BF16.F32.PACK_AB R9, R116, R112 ;  /* 0x000000707409723e */ /* 0x000fe400000010ff */
[----:B------:R-:W-:Y:S02]  /*12de0*/  F2FP.BF16.F32.PACK_AB R10, R109, R173 ;  /* 0x000000ad6d0a723e */ /* 0x000fe400000010ff */
[----:B------:R-:W-:Y:S01]  /*12df0*/  F2FP.BF16.F32.PACK_AB R11, R124, R120 ;  /* 0x000000787c0b723e */ /* 0x000fe200000010ff */
[--C-:B------:R-:W-:Y:S01]  /*12e00*/  IMAD.X R131, RZ, RZ, R135.reuse, P1 ;  /* 0x000000ffff837224 */ /* 0x100fe200008e0687 */
[----:B------:R-:W-:Y:S01]  /*12e10*/  LOP3.LUT R122, R185, R122, RZ, 0x3c, !PT ;  /* 0x0000007ab97a7212 */ /* 0x000fe200078e3cff */
[----:B------:R3:W-:Y:S01]  /*12e20*/  STSM.16.M88.4 [R106], R24 ;  /* 0x000000186a007844 */ /* 0x0007e20000000200 */
[----:B------:R-:W-:Y:S01]  /*12e30*/  SHF.R.U64 R6, R6, 0x3, RZ ;  /* 0x0000000306067819 */ /* 0x000fe200000012ff */
[--C-:B------:R-:W-:Y:S01]  /*12e40*/  IMAD.X R15, RZ, RZ, R135.reuse, P2 ;  /* 0x000000ffff0f7224 */ /* 0x100fe200010e0687 */
[----:B------:R-:W-:Y:S01]  /*12e50*/  LOP3.LUT R126, R179, R88, RZ, 0x3c, !PT ;  /* 0x00000058b37e7212 */ /* 0x000fe200078e3cff */
[----:B------:R-:W-:Y:S01]  /*12e60*/  STSM.16.M88.4 [R110], R28 ;  /* 0x0000001c6e007844 */ /* 0x000fe20000000200 */
[----:B------:R-:W-:Y:S01]  /*12e70*/  LOP3.LUT R130, R181, R130, RZ, 0x3c, !PT ;  /* 0x00000082b5827212 */ /* 0x000fe200078e3cff */
[----:B------:R-:W-:Y:S01]  /*12e80*/  IMAD.X R21, RZ, RZ, R135, P3 ;  /* 0x000000ffff157224 */ /* 0x000fe200018e0687 */
[----:B------:R-:W-:Y:S01]  /*12e90*/  LOP3.LUT R14, R183, R172, RZ, 0x3c, !PT ;  /* 0x000000acb70e7212 */ /* 0x000fe200078e3cff */
[----:B------:R-:W-:Y:S01]  /*12ea0*/  STSM.16.M88.4 [R114], R32 ;  /* 0x0000002072007844 */ /* 0x000fe20000000200 */
[----:B------:R-:W-:-:S02]  /*12eb0*/  LOP3.LUT R20, R6, R151, RZ, 0x3c, !PT ;  /* 0x0000009706147212 */ /* 0x000fc400078e3cff */
[----:B------:R-:W-:Y:S01]  /*12ec0*/  MOV R122, R122 ;  /* 0x0000007a007a7202 */ /* 0x000fe20000000f00 */
[----:B------:R2:W-:Y:S01]  /*12ed0*/  STSM.16.M88.4 [R118], R8 ;  /* 0x0000000876007844 */ /* 0x0005e20000000200 */
[----:B------:R-:W-:Y:S02]  /*12ee0*/  MOV R126, R126 ;  /* 0x0000007e007e7202 */ /* 0x000fe40000000f00 */
[----:B------:R-:W-:Y:S02]  /*12ef0*/  F2FP.BF16.F32.PACK_AB R38, R125, R177 ;  /* 0x000000b17d26723e */ /* 0x000fe400000010ff */
[----:B---3--:R-:W-:Y:S02]  /*12f00*/  F2FP.BF16.F32.PACK_AB R24, R113, R174 ;  /* 0x000000ae7118723e */ /* 0x008fe400000010ff */
[----:B------:R-:W-:Y:S02]  /*12f10*/  F2FP.BF16.F32.PACK_AB R25, R152, R128 ;  /* 0x000000809819723e */ /* 0x000fe400000010ff */
[----:B------:R-:W-:-:S02]  /*12f20*/  F2FP.BF16.F32.PACK_AB R26, R117, R175 ;  /* 0x000000af751a723e */ /* 0x000fc400000010ff */
[----:B------:R-:W-:Y:S02]  /*12f30*/  F2FP.BF16.F32.PACK_AB R27, R154, R153 ;  /* 0x000000999a1b723e */ /* 0x000fe400000010ff */
[----:B------:R-:W-:Y:S02]  /*12f40*/  F2FP.BF16.F32.PACK_AB R39, R158, R157 ;  /* 0x0000009d9e27723e */ /* 0x000fe400000010ff */
[----:B------:R-:W-:Y:S02]  /*12f50*/  ISETP.NE.U32.AND P0, PT, RZ, UR4, PT ;  /* 0x00000004ff007c0c */ /* 0x000fe4000bf05070 */
[----:B--2---:R-:W-:Y:S02]  /*12f60*/  IADD3 R8, P1, R186, UR4, RZ ;  /* 0x00000004ba087c10 */ /* 0x004fe4000ff3e0ff */
[----:B------:R-:W-:Y:S02]  /*12f70*/  MOV R130, R130 ;  /* 0x0000008200827202 */ /* 0x000fe40000000f00 */
[----:B------:R-:W-:-:S02]  /*12f80*/  F2FP.BF16.F32.PACK_AB R40, R129, R178 ;  /* 0x000000b28128723e */ /* 0x000fc400000010ff */
[----:B------:R-:W-:Y:S02]  /*12f90*/  F2FP.BF16.F32.PACK_AB R41, R160, R159 ;  /* 0x0000009fa029723e */ /* 0x000fe400000010ff */
[----:B------:R-:W-:Y:S02]  /*12fa0*/  F2FP.BF16.F32.PACK_AB R42, R133, R132 ;  /* 0x00000084852a723e */ /* 0x000fe400000010ff */
[----:B------:R-:W-:Y:S02]  /*12fb0*/  F2FP.BF16.F32.PACK_AB R43, R162, R161 ;  /* 0x000000a1a22b723e */ /* 0x000fe400000010ff */
[----:B------:R-:W-:Y:S01]  /*12fc0*/  MOV R14, R14 ;  /* 0x0000000e000e7202 */ /* 0x000fe20000000f00 */
[----:B------:R2:W-:Y:S01]  /*12fd0*/  STSM.16.M88.4 [R122], R24 ;  /* 0x000000187a007844 */ /* 0x0005e20000000200 */
[----:B------:R-:W-:Y:S02]  /*12fe0*/  MOV R20, R20 ;  /* 0x0000001400147202 */ /* 0x000fe40000000f00 */
[----:B------:R-:W-:Y:S01]  /*12ff0*/  ISETP.NE.AND.EX P0, PT, RZ, UR5, PT, P0 ;  /* 0x00000005ff007c0c */ /* 0x000fe2000bf05300 */
[----:B------:R2:W-:Y:S01]  /*13000*/  STSM.16.M88.4 [R126], R36 ;  /* 0x000000247e007844 */ /* 0x0005e20000000200 */
[----:B------:R-:W-:Y:S01]  /*13010*/  IADD3.X R9, R184, UR5, RZ, P1, !PT ;  /* 0x00000005b8097c10 */ /* 0x000fe20008ffe4ff */
[----:B------:R-:W-:-:S02]  /*13020*/  ULDC.64 UR4, c[0x0][0xd08] ;  /* 0x0003420000047ab9 */ /* 0x000fc40000000a00 */
[----:B------:R2:W-:Y:S01]  /*13030*/  STSM.16.M88.4 [R130], R40 ;  /* 0x0000002882007844 */ /* 0x0005e20000000200 */
[----:B------:R-:W-:-:S03]  /*13040*/  ISETP.NE.U32.AND P2, PT, RZ, UR4, PT ;  /* 0x00000004ff007c0c */ /* 0x000fc6000bf45070 */
[----:B------:R2:W-:Y:S01]  /*13050*/  STSM.16.M88.4 [R14], R136 ;  /* 0x000000880e007844 */ /* 0x0005e20000000200 */
[----:B------:R-:W-:-:S03]  /*13060*/  ISETP.NE.AND.EX P2, PT, RZ, UR5, PT, P2 ;  /* 0x00000005ff007c0c */ /* 0x000fc6000bf45320 */
[----:B------:R2:W-:Y:S01]  /*13070*/  STSM.16.M88.4 [R20], R144 ;  /* 0x0000009014007844 */ /* 0x0005e20000000200 */
[----:B------:R-:W-:Y:S09]  /*13080*/  BAR.SYNC.DEFER_BLOCKING 0x1, 0x100 ;  /* 0x0044000000007b1d */ /* 0x000ff20000010000 */
[----:B------:R-:W-:Y:S01]  /*13090*/  @P2 IADD3 R6, P3, R186, UR4, RZ ;  /* 0x00000004ba062c10 */ /* 0x000fe2000ff7e0ff */
[----:B------:R-:W-:-:S02]  /*130a0*/  ULDC UR4, c[0x0][0xb88] ;  /* 0x0002e20000047ab9 */ /* 0x000fc40000000800 */
[----:B------:R-:W-:Y:S01]  /*130b0*/  IMAD.U32 R11, RZ, RZ, UR4 ;  /* 0x00000004ff0b7e24 */ /* 0x000fe2000f8e00ff */
[----:B------:R-:W-:Y:S01]  /*130c0*/  @P2 IADD3.X R7, R184, UR5, RZ, P3, !PT ;  /* 0x00000005b8072c10 */ /* 0x000fe20009ffe4ff */
[----:B------:R2:W5:Y:S04]  /*130d0*/  @P0 LDG.E R3, desc[UR40][R8.64] ;  /* 0x0000002808030981 */ /* 0x000568000c1e1900 */
[----:B------:R2:W5:Y:S01]  /*130e0*/  @P2 LDG.E R11, desc[UR40][R6.64] ;  /* 0x00000028060b2981 */ /* 0x000562000c1e1900 */
[----:B0-----:R-:W-:-:S13]  /*130f0*/  ISETP.NE.AND P1, PT, R0, 0x1, PT ;  /* 0x000000010000780c */ /* 0x001fda0003f25270 */
[----:B------:R-:W0:Y:S08]  /*13100*/  @P1 LDC R10, c[0x0][0xcec] ;  /* 0x00033b00ff0a1b82 */ /* 0x000e300000000800 */
[----:B------:R-:W3:Y:S01]  /*13110*/  @P1 LDC R15, c[0x0][0xcf0] ;  /* 0x00033c00ff0f1b82 */ /* 0x000ee20000000800 */
[----:B------:R-:W-:Y:S01]  /*13120*/  IMAD.IADD R29, R182, 0x1, R180 ;  /* 0x00000001b61d7824 */ /* 0x000fe200078e02b4 */
[----:B--2---:R-:W-:Y:S06]  /*13130*/  @P2 BRA `(.L_x_5704) ;  /* 0x0000000000102947 */ /* 0x004fec0003800000 */
[----:B------:R-:W-:Y:S05]  /*13140*/  @!P0 BRA `(.L_x_5704) ;  /* 0x00000000000c8947 */ /* 0x000fea0003800000 */
[----:B------:R-:W2:Y:S04]  /*13150*/  LDG.E R6, desc[UR40][R8.64] ;  /* 0x0000002808067981 */ /* 0x000ea8000c1e1900 */
[----:B-----5:R-:W2:Y:S02]  /*13160*/  LDG.E R11, desc[UR40][R8.64+0x4] ;  /* 0x00000428080b7981 */ /* 0x020ea4000c1e1900 */
[----:B--2---:R-:W-:-:S07]  /*13170*/  IMAD.IADD R11, R11, 0x1, -R6 ;  /* 0x000000010b0b7824 */ /* 0x004fce00078e0a06 */
.L_x_5704:
[----:B------:R-:W2:Y:S01]  /*13180*/  LDL.LU R24, [R1+0x7c] ;  /* 0x00007c0001187983 */ /* 0x000ea20000300800 */
[----:B------:R-:W4:Y:S01]  /*13190*/  S2R R7, SR_TID.X ;  /* 0x0000000000077919 */ /* 0x000f220000002100 */
[----:B0-----:R-:W-:Y:S01]  /*131a0*/  @P1 IMAD.HI.U32 R6, R29, R10, RZ ;  /* 0x0000000a1d061227 */ /* 0x001fe200078e00ff */
[----:B------:R-:W-:Y:S01]  /*131b0*/  ULDC.64 UR4, c[0x0][0xc90] ;  /* 0x0003240000047ab9 */ /* 0x000fe20000000a00 */
[--C-:B-----5:R-:W-:Y:S01]  /*131c0*/  SHF.R.S32.HI R21, RZ, 0x1f, R3.reuse ;  /* 0x0000001fff157819 */ /* 0x120fe20000011403 */
[----:B------:R-:W2:Y:S01]  /*131d0*/  LDL.LU R14, [R1+0x64] ;  /* 0x00006400010e7983 */ /* 0x000ea20000300800 */
[----:B------:R-:W-:Y:S01]  /*131e0*/  IMAD.MOV.U32 R20, RZ, RZ, R3 ;  /* 0x000000ffff147224 */ /* 0x000fe200078e0003 */
[----:B------:R-:W0:Y:S02]  /*131f0*/  @P1 LDC R79, c[0x0][0xcec] ;  /* 0x00033b00ff4f1b82 */ /* 0x000e240000000800 */
[----:B------:R-:W2:Y:S04]  /*13200*/  LDL.LU R85, [R1+0x58] ;  /* 0x0000580001557983 */ /* 0x000ea80000300800 */
[----:B------:R-:W2:Y:S01]  /*13210*/  LDL R95, [R1+0xc] ;  /* 0x00000c00015f7983 */ /* 0x000ea20000100800 */
[----:B------:R-:W-:Y:S01]  /*13220*/  IMAD.MOV.U32 R9, RZ, RZ, R29 ;  /* 0x000000ffff097224 */ /* 0x000fe200078e001d */
[----:B---3--:R-:W-:-:S02]  /*13230*/  @P1 SHF.R.U32.HI R9, RZ, R15, R6 ;  /* 0x0000000fff091219 */ /* 0x008fc40000011606 */
[----:B------:R-:W3:Y:S03]  /*13240*/  LDL R26, [R1+0x88] ;  /* 0x00008800011a7983 */ /* 0x000ee60000100800 */
[----:B------:R-:W-:Y:S01]  /*13250*/  IMAD.MOV R27, RZ, RZ, -R9 ;  /* 0x000000ffff1b7224 */ /* 0x000fe200078e0a09 */
[----:B------:R0:W5:Y:S04]  /*13260*/  LDL R96, [R1+0x9c] ;  /* 0x00009c0001607983 */ /* 0x0001680000100800 */
[----:B------:R0:W5:Y:S04]  /*13270*/  LDL R94, [R1+0x98] ;  /* 0x00009800015e7983 */ /* 0x0001680000100800 */
[----:B------:R0:W5:Y:S04]  /*13280*/  LDL R93, [R1+0x4c] ;  /* 0x00004c00015d7983 */ /* 0x0001680000100800 */
[----:B------:R0:W5:Y:S01]  /*13290*/  LDL R92, [R1+0x94] ;  /* 0x00009400015c7983 */ /* 0x0001620000100800 */
[----:B----4-:R-:W-:-:S03]  /*132a0*/  VIADD R84, R7, 0xffffff80 ;  /* 0xffffff8007547836 */ /* 0x010fc60000000000 */
[----:B------:R4:W5:Y:S02]  /*132b0*/  LDL R88, [R1+0x48] ;  /* 0x0000480001587983 */ /* 0x0009640000100800 */
[--C-:B------:R-:W-:Y:S02]  /*132c0*/  SHF.R.S32.HI R83, RZ, 0x1f, R84.reuse ;  /* 0x0000001fff537819 */ /* 0x100fe40000011454 */
[----:B------:R4:W5:Y:S02]  /*132d0*/  LDL R87, [R1+0x90] ;  /* 0x0000900001577983 */ /* 0x0009640000100800 */
[----:B------:R-:W-:Y:S02]  /*132e0*/  LEA.HI R83, R83, R84, RZ, 0x3 ;  /* 0x0000005453537211 */ /* 0x000fe400078f18ff */
[----:B------:R4:W5:Y:S02]  /*132f0*/  LDL R86, [R1+0x50] ;  /* 0x0000500001567983 */ /* 0x0009640000100800 */
[----:B------:R-:W-:Y:S01]  /*13300*/  SHF.R.S32.HI R83, RZ, 0x3, R83 ;  /* 0x00000003ff537819 */ /* 0x000fe20000011453 */
[----:B------:R-:W1:Y:S01]  /*13310*/  S2R R30, SR_TID.X ;  /* 0x00000000001e7919 */ /* 0x000e620000002100 */
[----:B------:R-:W-:-:S04]  /*13320*/  SHF.R.S32.HI R82, RZ, 0x1f, R84 ;  /* 0x0000001fff527819 */ /* 0x000fc80000011454 */
[----:B------:R-:W-:-:S04]  /*13330*/  LEA.HI R82, R82, R84, RZ, 0x3 ;  /* 0x0000005452527211 */ /* 0x000fc800078f18ff */
[----:B------:R-:W-:-:S05]  /*13340*/  LOP3.LUT R82, R82, 0xfffffff8, RZ, 0xc0, !PT ;  /* 0xfffffff852527812 */ /* 0x000fca00078ec0ff */
[----:B------:R-:W-:Y:S02]  /*13350*/  IMAD.IADD R82, R84, 0x1, -R82 ;  /* 0x0000000154527824 */ /* 0x000fe400078e0a52 */
[----:B------:R-:W4:Y:S01]  /*13360*/  @P1 LDC R84, c[0x0][0xcf0] ;  /* 0x00033c00ff541b82 */ /* 0x000f220000000800 */
[----:B-1----:R-:W-:-:S05]  /*13370*/  VIADD R31, R30, 0xffffff80 ;  /* 0xffffff801e1f7836 */ /* 0x002fca0000000000 */
[----:B------:R-:W-:-:S04]  /*13380*/  SHF.R.S32.HI R30, RZ, 0x1f, R31 ;  /* 0x0000001fff1e7819 */ /* 0x000fc8000001141f */
[----:B------:R-:W-:-:S04]  /*13390*/  LEA.HI R30, R30, R31, RZ, 0x7 ;  /* 0x0000001f1e1e7211 */ /* 0x000fc800078f38ff */
[----:B------:R-:W-:Y:S01]  /*133a0*/  LOP3.LUT R30, R30, 0xffffff80, RZ, 0xc0, !PT ;  /* 0xffffff801e1e7812 */ /* 0x000fe200078ec0ff */
[----:B------:R-:W-:-:S04]  /*133b0*/  IMAD R78, R11, R0, RZ ;  /* 0x000000000b4e7224 */ /* 0x000fc800078e02ff */
[----:B------:R-:W-:Y:S01]  /*133c0*/  IMAD.IADD R30, R31, 0x1, -R30 ;  /* 0x000000011f1e7824 */ /* 0x000fe200078e0a1e */
[----:B------:R-:W-:Y:S01]  /*133d0*/  BSSY B1, `(.L_x_5705) ;  /* 0x00000cd000017945 */ /* 0x000fe20003800000 */
[----:B--2---:R-:W-:Y:S02]  /*133e0*/  SEL R76, R14, RZ, !P0 ;  /* 0x000000ff0e4c7207 */ /* 0x004fe40004000000 */
[----:B------:R-:W-:Y:S01]  /*133f0*/  SHF.R.S32.HI R77, RZ, 0x1f, R85 ;  /* 0x0000001fff4d7819 */ /* 0x000fe20000011455 */
[----:B------:R-:W-:Y:S01]  /*13400*/  IMAD.WIDE.U32 R6, R85, UR4, R20 ;  /* 0x0000000455067c25 */ /* 0x000fe2000f8e0014 */
[----:B------:R-:W-:-:S03]  /*13410*/  SEL R20, R24, RZ, !P0 ;  /* 0x000000ff18147207 */ /* 0x000fc60004000000 */
[----:B------:R-:W-:Y:S02]  /*13420*/  IMAD R8, R77, UR4, RZ ;  /* 0x000000044d087c24 */ /* 0x000fe4000f8e02ff */
[----:B------:R-:W-:Y:S02]  /*13430*/  IMAD R25, R83, 0x40, R95 ;  /* 0x0000004053197824 */ /* 0x000fe400078e025f */
[----:B------:R-:W-:Y:S01]  /*13440*/  IMAD R15, R85, UR5, R8 ;  /* 0x00000005550f7c24 */ /* 0x000fe2000f8e0208 */
[----:B------:R-:W-:-:S03]  /*13450*/  ULDC.64 UR4, c[0x0][0xc98] ;  /* 0x0003260000047ab9 */ /* 0x000fc60000000a00 */
[----:B------:R-:W-:Y:S02]  /*13460*/  IMAD.IADD R7, R7, 0x1, R15 ;  /* 0x0000000107077824 */ /* 0x000fe400078e020f */
[----:B------:R-:W-:Y:S02]  /*13470*/  IMAD R15, R0, R27, R29 ;  /* 0x0000001b000f7224 */ /* 0x000fe400078e021d */
[----:B------:R-:W-:Y:S02]  /*13480*/  IMAD R27, R20, UR4, RZ ;  /* 0x00000004141b7c24 */ /* 0x000fe4000f8e02ff */
[----:B------:R-:W-:Y:S01]  /*13490*/  IMAD.WIDE.U32 R6, R76, UR4, R6 ;  /* 0x000000044c067c25 */ /* 0x000fe2000f8e0006 */
[----:B------:R-:W-:-:S03]  /*134a0*/  SHF.R.S32.HI R8, RZ, 0x1f, R15 ;  /* 0x0000001fff087819 */ /* 0x000fc6000001140f */
[----:B------:R-:W-:Y:S01]  /*134b0*/  IMAD.WIDE R12, R25, 0x2, R12 ;  /* 0x00000002190c7825 */ /* 0x000fe200078e020c */
[----:B------:R-:W-:Y:S02]  /*134c0*/  SHF.R.S32.HI R25, RZ, 0x1f, R9 ;  /* 0x0000001fff197819 */ /* 0x000fe40000011409 */
[----:B------:R-:W-:Y:S01]  /*134d0*/  IADD3 R6, P0, R9, R6, RZ ;  /* 0x0000000609067210 */ /* 0x000fe20007f1e0ff */
[----:B------:R-:W-:Y:S01]  /*134e0*/  IMAD R27, R76, UR5, R27 ;  /* 0x000000054c1b7c24 */ /* 0x000fe2000f8e021b */
[----:B------:R-:W-:Y:S02]  /*134f0*/  ULDC.64 UR4, c[0x0][0xc88] ;  /* 0x0003220000047ab9 */ /* 0x000fe40000000a00 */
[----:B------:R-:W-:Y:S02]  /*13500*/  IMAD R10, R8, UR4, RZ ;  /* 0x00000004080a7c24 */ /* 0x000fe4000f8e02ff */
[----:B------:R-:W-:Y:S02]  /*13510*/  IADD3.X R7, R25, R7, R27, P0, !PT ;  /* 0x0000000719077210 */ /* 0x000fe400007fe41b */
[----:B------:R-:W-:Y:S01]  /*13520*/  IADD3 R9, P2, R12, 0x1000, RZ ;  /* 0x000010000c097810 */ /* 0x000fe20007f5e0ff */
[----:B------:R-:W-:-:S02]  /*13530*/  IMAD R25, R15, UR5, R10 ;  /* 0x000000050f197c24 */ /* 0x000fc4000f8e020a */
[----:B------:R-:W-:Y:S01]  /*13540*/  IMAD.WIDE.U32 R6, R15, UR4, R6 ;  /* 0x000000040f067c25 */ /* 0x000fe2000f8e0006 */
[----:B------:R-:W-:Y:S01]  /*13550*/  IADD3 R15, P3, R12, 0x2000, RZ ;  /* 0x000020000c0f7810 */ /* 0x000fe20007f7e0ff */
[----:B------:R-:W-:Y:S01]  /*13560*/  ULDC.64 UR4, c[0x0][0xc50] ;  /* 0x0003140000047ab9 */ /* 0x000fe20000000a00 */
[----:B------:R-:W-:Y:S01]  /*13570*/  LOP3.LUT R8, R9, 0x380, RZ, 0xc0, !PT ;  /* 0x0000038009087812 */ /* 0x000fe200078ec0ff */
[----:B------:R-:W-:Y:S01]  /*13580*/  IMAD.IADD R7, R7, 0x1, R25 ;  /* 0x0000000107077824 */ /* 0x000fe200078e0219 */
[----:B------:R-:W-:Y:S02]  /*13590*/  LEA R10, P0, R6, UR4, 0x2 ;  /* 0x00000004060a7c11 */ /* 0x000fe4000f8010ff */
[----:B------:R-:W-:Y:S02]  /*135a0*/  LOP3.LUT R14, R15, 0x380, RZ, 0xc0, !PT ;  /* 0x000003800f0e7812 */ /* 0x000fe400078ec0ff */
[----:B------:R-:W-:Y:S02]  /*135b0*/  SHF.R.U64 R8, R8, 0x3, RZ ;  /* 0x0000000308087819 */ /* 0x000fe400000012ff */
[----:B------:R-:W-:Y:S01]  /*135c0*/  LEA.HI.X R6, R6, UR5, R7, 0x2, P0 ;  /* 0x0000000506067c11 */ /* 0x000fe200080f1407 */
[----:B------:R-:W-:Y:S01]  /*135d0*/  ULDC.64 UR4, c[0x0][0xba0] ;  /* 0x0002e80000047ab9 */ /* 0x000fe20000000a00 */
[----:B------:R-:W-:-:S02]  /*135e0*/  IADD3 R29, P0, R12, 0x4000, RZ ;  /* 0x000040000c1d7810 */ /* 0x000fc40007f1e0ff */
[----:B------:R-:W-:Y:S02]  /*135f0*/  SHF.R.U64 R14, R14, 0x3, RZ ;  /* 0x000000030e0e7819 */ /* 0x000fe400000012ff */
[----:B------:R-:W-:Y:S01]  /*13600*/  LOP3.LUT R8, R8, R9, RZ, 0x3c, !PT ;  /* 0x0000000908087212 */ /* 0x000fe200078e3cff */
[--C-:B------:R-:W-:Y:S01]  /*13610*/  IMAD.X R9, RZ, RZ, R13.reuse, P2 ;  /* 0x000000ffff097224 */ /* 0x100fe200010e060d */
[----:B------:R-:W-:Y:S02]  /*13620*/  LOP3.LUT R28, R29, 0x380, RZ, 0xc0, !PT ;  /* 0x000003801d1c7812 */ /* 0x000fe400078ec0ff */
[----:B------:R-:W-:Y:S01]  /*13630*/  LOP3.LUT R14, R14, R15, RZ, 0x3c, !PT ;  /* 0x0000000f0e0e7212 */ /* 0x000fe200078e3cff */
[----:B------:R-:W-:Y:S01]  /*13640*/  IMAD.X R15, RZ, RZ, R13, P3 ;  /* 0x000000ffff0f7224 */ /* 0x000fe200018e060d */
[C---:B------:R-:W-:Y:S02]  /*13650*/  IADD3 R37, P2, R12.reuse, 0x6000, RZ ;  /* 0x000060000c257810 */ /* 0x040fe40007f5e0ff */
[----:B------:R-:W-:-:S02]  /*13660*/  IADD3 R25, P5, R12, 0x3000, RZ ;  /* 0x000030000c197810 */ /* 0x000fc40007fbe0ff */
[C---:B------:R-:W-:Y:S02]  /*13670*/  IADD3 R33, P4, R12.reuse, 0x5000, RZ ;  /* 0x000050000c217810 */ /* 0x040fe40007f9e0ff */
[----:B------:R-:W-:Y:S02]  /*13680*/  IADD3 R41, P3, R12, 0x7000, RZ ;  /* 0x000070000c297810 */ /* 0x000fe40007f7e0ff */
[----:B------:R-:W-:Y:S02]  /*13690*/  SHF.R.U64 R28, R28, 0x3, RZ ;  /* 0x000000031c1c7819 */ /* 0x000fe400000012ff */
[----:B------:R-:W-:Y:S02]  /*136a0*/  LOP3.LUT R36, R37, 0x380, RZ, 0xc0, !PT ;  /* 0x0000038025247812 */ /* 0x000fe400078ec0ff */
[----:B------:R-:W-:Y:S02]  /*136b0*/  LOP3.LUT R24, R25, 0x380, RZ, 0xc0, !PT ;  /* 0x0000038019187812 */ /* 0x000fe400078ec0ff */
[----:B------:R-:W-:-:S02]  /*136c0*/  LOP3.LUT R32, R33, 0x380, RZ, 0xc0, !PT ;  /* 0x0000038021207812 */ /* 0x000fc400078ec0ff */
[----:B------:R-:W-:Y:S02]  /*136d0*/  LOP3.LUT R40, R41, 0x380, RZ, 0xc0, !PT ;  /* 0x0000038029287812 */ /* 0x000fe400078ec0ff */
[----:B------:R-:W-:Y:S01]  /*136e0*/  LOP3.LUT R28, R28, R29, RZ, 0x3c, !PT ;  /* 0x0000001d1c1c7212 */ /* 0x000fe200078e3cff */
[----:B------:R-:W-:Y:S01]  /*136f0*/  IMAD.X R29, RZ, RZ, R13, P0 ;  /* 0x000000ffff1d7224 */ /* 0x000fe200000e060d */
[----:B------:R-:W-:Y:S02]  /*13700*/  SHF.R.U64 R36, R36, 0x3, RZ ;  /* 0x0000000324247819 */ /* 0x000fe400000012ff */
[----:B------:R-:W-:Y:S02]  /*13710*/  SHF.R.U64 R24, R24, 0x3, RZ ;  /* 0x0000000318187819 */ /* 0x000fe400000012ff */
[----:B------:R-:W-:Y:S02]  /*13720*/  SHF.R.U64 R32, R32, 0x3, RZ ;  /* 0x0000000320207819 */ /* 0x000fe400000012ff */
[----:B------:R-:W-:-:S02]  /*13730*/  IADD3 R49, P0, R12, 0x9000, RZ ;  /* 0x000090000c317810 */ /* 0x000fc40007f1e0ff */
[----:B------:R-:W-:Y:S02]  /*13740*/  SHF.R.U64 R40, R40, 0x3, RZ ;  /* 0x0000000328287819 */ /* 0x000fe400000012ff */
[----:B------:R-:W-:Y:S01]  /*13750*/  LOP3.LUT R36, R36, R37, RZ, 0x3c, !PT ;  /* 0x0000002524247212 */ /* 0x000fe200078e3cff */
[--C-:B------:R-:W-:Y:S01]  /*13760*/  IMAD.X R37, RZ, RZ, R13.reuse, P2 ;  /* 0x000000ffff257224 */ /* 0x100fe200010e060d */
[----:B------:R-:W-:Y:S01]  /*13770*/  LOP3.LUT R24, R24, R25, RZ, 0x3c, !PT ;  /* 0x0000001918187212 */ /* 0x000fe200078e3cff */
[--C-:B------:R-:W-:Y:S01]  /*13780*/  IMAD.X R25, RZ, RZ, R13.reuse, P5 ;  /* 0x000000ffff197224 */ /* 0x100fe200028e060d */
[----:B------:R-:W-:Y:S01]  /*13790*/  LOP3.LUT R32, R32, R33, RZ, 0x3c, !PT ;  /* 0x0000002120207212 */ /* 0x000fe200078e3cff */
[--C-:B------:R-:W-:Y:S01]  /*137a0*/  IMAD.X R33, RZ, RZ, R13.reuse, P4 ;  /* 0x000000ffff217224 */ /* 0x100fe200020e060d */
[----:B------:R-:W-:Y:S02]  /*137b0*/  LOP3.LUT R48, R49, 0x380, RZ, 0xc0, !PT ;  /* 0x0000038031307812 */ /* 0x000fe400078ec0ff */
[----:B------:R-:W-:Y:S01]  /*137c0*/  LOP3.LUT R40, R40, R41, RZ, 0x3c, !PT ;  /* 0x0000002928287212 */ /* 0x000fe200078e3cff */
[----:B------:R-:W-:Y:S01]  /*137d0*/  IMAD.X R41, RZ, RZ, R13, P3 ;  /* 0x000000ffff297224 */ /* 0x000fe200018e060d */
[----:B------:R-:W-:-:S02]  /*137e0*/  IADD3 R57, P2, R12, 0xb000, RZ ;  /* 0x0000b0000c397810 */ /* 0x000fc40007f5e0ff */
[C---:B------:R-:W-:Y:S02]  /*137f0*/  IADD3 R45, P5, R12.reuse, 0x8000, RZ ;  /* 0x000080000c2d7810 */ /* 0x040fe40007fbe0ff */
[C---:B------:R-:W-:Y:S01]  /*13800*/  IADD3 R53, P4, R12.reuse, 0xa000, RZ ;  /* 0x0000a0000c357810 */ /* 0x040fe20007f9e0ff */
[----:B------:R-:W-:Y:S01]  /*13810*/  IMAD R80, R21, UR4, RZ ;  /* 0x0000000415507c24 */ /* 0x000fe2000f8e02ff */
[----:B------:R-:W-:Y:S02]  /*13820*/  IADD3 R61, P3, R12, 0xc000, RZ ;  /* 0x0000c0000c3d7810 */ /* 0x000fe40007f7e0ff */
[----:B------:R-:W-:Y:S02]  /*13830*/  SHF.R.U64 R48, R48, 0x3, RZ ;  /* 0x0000000330307819 */ /* 0x000fe400000012ff */
[----:B------:R-:W-:Y:S02]  /*13840*/  LOP3.LUT R56, R57, 0x380, RZ, 0xc0, !PT ;  /* 0x0000038039387812 */ /* 0x000fe400078ec0ff */
[----:B------:R-:W-:-:S02]  /*13850*/  LOP3.LUT R44, R45, 0x380, RZ, 0xc0, !PT ;  /* 0x000003802d2c7812 */ /* 0x000fc400078ec0ff */
[----:B------:R-:W-:Y:S01]  /*13860*/  LOP3.LUT R52, R53, 0x380, RZ, 0xc0, !PT ;  /* 0x0000038035347812 */ /* 0x000fe200078ec0ff */
[----:B------:R-:W-:Y:S01]  /*13870*/  IMAD R21, R3, UR5, R80 ;  /* 0x0000000503157c24 */ /* 0x000fe2000f8e0250 */
[----:B------:R-:W-:Y:S01]  /*13880*/  LOP3.LUT R60, R61, 0x380, RZ, 0xc0, !PT ;  /* 0x000003803d3c7812 */ /* 0x000fe200078ec0ff */
[----:B------:R-:W-:Y:S01]  /*13890*/  SHFL.IDX PT, R50, R10, RZ, 0x1c1f ;  /* 0x001c1fff0a327589 */ /* 0x000fe200000e0000 */
[----:B------:R-:W-:Y:S01]  /*138a0*/  LOP3.LUT R48, R48, R49, RZ, 0x3c, !PT ;  /* 0x0000003130307212 */ /* 0x000fe200078e3cff */
[----:B------:R-:W-:Y:S01]  /*138b0*/  IMAD.WIDE.U32 R80, R3, UR4, RZ ;  /* 0x0000000403507c25 */ /* 0x000fe2000f8e00ff */
[----:B------:R-:W-:Y:S01]  /*138c0*/  SHF.R.U64 R56, R56, 0x3, RZ ;  /* 0x0000000338387819 */ /* 0x000fe200000012ff */
[----:B------:R-:W1:Y:S01]  /*138d0*/  SHFL.IDX PT, R51, R6, RZ, 0x1c1f ;  /* 0x001c1fff06337589 */ /* 0x000e6200000e0000 */
[----:B------:R-:W-:Y:S01]  /*138e0*/  SHF.R.U64 R44, R44, 0x3, RZ ;  /* 0x000000032c2c7819 */ /* 0x000fe200000012ff */
[----:B------:R-:W-:Y:S01]  /*138f0*/  IMAD.X R49, RZ, RZ, R13, P0 ;  /* 0x000000ffff317224 */ /* 0x000fe200000e060d */
[----:B------:R-:W-:Y:S01]  /*13900*/  SHF.R.U64 R52, R52, 0x3, RZ ;  /* 0x0000000334347819 */ /* 0x000fe200000012ff */
[----:B---3--:R-:W-:Y:S01]  /*13910*/  IMAD.IADD R7, R26, 0x1, R180 ;  /* 0x000000011a077824 */ /* 0x008fe200078e02b4 */
[----:B------:R2:W-:Y:S01]  /*13920*/  SHFL.IDX PT, R54, R10, 0x1, 0x1c1f ;  /* 0x003c1f000a367f89 */ /* 0x0005e200000e0000 */
[----:B------:R-:W-:Y:S01]  /*13930*/  IMAD R3, R82, 0x20, R83 ;  /* 0x0000002052037824 */ /* 0x000fe200078e0253 */
[----:B------:R-:W-:Y:S01]  /*13940*/  SHF.R.U64 R60, R60, 0x3, RZ ;  /* 0x000000033c3c7819 */ /* 0x000fe200000012ff */
[----:B------:R-:W-:Y:S01]  /*13950*/  ULDC.64 UR4, c[0x0][0xbe8] ;  /* 0x0002fa0000047ab9 */ /* 0x000fe20000000a00 */
[----:B------:R3:W1:Y:S01]  /*13960*/  SHFL.IDX PT, R55, R6, 0x1, 0x1c1f ;  /* 0x003c1f0006377f89 */ /* 0x00066200000e0000 */
[----:B------:R-:W-:Y:S01]  /*13970*/  LOP3.LUT P0, RZ, R30, 0x3, RZ, 0xc0, !PT ;  /* 0x000000031eff7812 */ /* 0x000fe2000780c0ff */
[----:B------:R-:W-:Y:S01]  /*13980*/  IMAD.IADD R81, R81, 0x1, R21 ;  /* 0x0000000151517824 */ /* 0x000fe200078e0215 */
[----:B------:R-:W-:Y:S01]  /*13990*/  LOP3.LUT R56, R56, R57, RZ, 0x3c, !PT ;  /* 0x0000003938387212 */ /* 0x000fe200078e3cff */
[----:B------:R-:W-:Y:S01]  /*139a0*/  IMAD.X R57, RZ, RZ, R13, P2 ;  /* 0x000000ffff397224 */ /* 0x000fe200010e060d */
[----:B------:R-:W-:Y:S01]  /*139b0*/  LOP3.LUT R44, R44, R45, RZ, 0x3c, !PT ;  /* 0x0000002d2c2c7212 */ /* 0x000fe200078e3cff */
[----:B------:R-:W-:Y:S01]  /*139c0*/  IMAD R77, R77, UR4, RZ ;  /* 0x000000044d4d7c24 */ /* 0x000fe2000f8e02ff */
[----:B------:R-:W-:Y:S01]  /*139d0*/  LOP3.LUT R52, R52, R53, RZ, 0x3c, !PT ;  /* 0x0000003534347212 */ /* 0x000fe200078e3cff */
[----:B------:R-:W-:Y:S01]  /*139e0*/  IMAD.IADD R82, R180, 0x1, R3 ;  /* 0x00000001b4527824 */ /* 0x000fe200078e0203 */
[----:B------:R-:W-:Y:S01]  /*139f0*/  LOP3.LUT R60, R60, R61, RZ, 0x3c, !PT ;  /* 0x0000003d3c3c7212 */ /* 0x000fe200078e3cff */
[--C-:B------:R-:W-:Y:S01]  /*13a00*/  IMAD.X R45, RZ, RZ, R13.reuse, P5 ;  /* 0x000000ffff2d7224 */ /* 0x100fe200028e060d */
[C---:B------:R-:W-:Y:S01]  /*13a10*/  ISETP.GE.OR P2, PT, R7.reuse, R78, P0 ;  /* 0x0000004e0700720c */ /* 0x040fe20000746670 */
[--C-:B------:R-:W-:Y:S01]  /*13a20*/  IMAD.X R53, RZ, RZ, R13.reuse, P4 ;  /* 0x000000ffff357224 */ /* 0x100fe200020e060d */
[C---:B------:R-:W-:Y:S01]  /*13a30*/  IADD3 R65, P5, R12.reuse, 0xd000, RZ ;  /* 0x0000d0000c417810 */ /* 0x040fe20007fbe0ff */
[----:B------:R-:W-:Y:S01]  /*13a40*/  VIADD R7, R7, 0x8 ;  /* 0x0000000807077836 */ /* 0x000fe20000000000 */
[C---:B------:R-:W-:Y:S01]  /*13a50*/  IADD3 R69, P4, R12.reuse, 0xe000, RZ ;  /* 0x0000e0000c457810 */ /* 0x040fe20007f9e0ff */
[----:B------:R-:W-:Y:S01]  /*13a60*/  IMAD.X R61, RZ, RZ, R13, P3 ;  /* 0x000000ffff3d7224 */ /* 0x000fe200018e060d */
[----:B------:R-:W-:Y:S01]  /*13a70*/  IADD3 R11, P3, R12, 0xf000, RZ ;  /* 0x0000f0000c0b7810 */ /* 0x000fe20007f7e0ff */
[----:B------:R-:W-:-:S02]  /*13a80*/  IMAD R77, R85, UR5, R77 ;  /* 0x00000005554d7c24 */ /* 0x000fc4000f8e024d */
[----:B------:R-:W-:Y:S01]  /*13a90*/  IMAD.WIDE.U32 R80, R85, UR4, R80 ;  /* 0x0000000455507c25 */ /* 0x000fe2000f8e0050 */
[----:B------:R-:W-:Y:S01]  /*13aa0*/  LOP3.LUT R64, R65, 0x380, RZ, 0xc0, !PT ;  /* 0x0000038041407812 */ /* 0x000fe200078ec0ff */
[----:B------:R-:W-:Y:S02]  /*13ab0*/  ULDC.64 UR4, c[0x0][0xbf0] ;  /* 0x0002fc0000047ab9 */ /* 0x000fe40000000a00 */
[----:B0-----:R-:W-:Y:S01]  /*13ac0*/  @P1 IMAD.HI.U32 R3, R82, R79, RZ ;  /* 0x0000004f52031227 */ /* 0x001fe200078e00ff */
[----:B------:R-:W-:Y:S02]  /*13ad0*/  LOP3.LUT R68, R69, 0x380, RZ, 0xc0, !PT ;  /* 0x0000038045447812 */ /* 0x000fe400078ec0ff */
[----:B------:R-:W-:Y:S01]  /*13ae0*/  LOP3.LUT R27, R12, 0x380, RZ, 0xc0, !PT ;  /* 0x000003800c1b7812 */ /* 0x000fe200078ec0ff */
[----:B------:R-:W-:Y:S01]  /*13af0*/  IMAD.IADD R81, R81, 0x1, R77 ;  /* 0x0000000151517824 */ /* 0x000fe200078e024d */
[----:B------:R-:W-:Y:S01]  /*13b00*/  ISETP.GE.OR P0, PT, R7, R78, P0 ;  /* 0x0000004e0700720c */ /* 0x000fe20000706670 */
[----:B------:R-:W-:Y:S01]  /*13b10*/  IMAD.MOV.U32 R21, RZ, RZ, R82 ;  /* 0x000000ffff157224 */ /* 0x000fe200078e0052 */
[----:B--2---:R-:W-:Y:S01]  /*13b20*/  LOP3.LUT R10, R11, 0x380, RZ, 0xc0, !PT ;  /* 0x000003800b0a7812 */ /* 0x004fe200078ec0ff */
[----:B------:R-:W-:Y:S01]  /*13b30*/  IMAD R77, R20, UR4, RZ ;  /* 0x00000004144d7c24 */ /* 0x000fe2000f8e02ff */
[----:B----4-:R-:W-:-:S02]  /*13b40*/  @P1 SHF.R.U32.HI R21, RZ, R84, R3 ;  /* 0x00000054ff151219 */ /* 0x010fc40000011603 */
[----:B------:R-:W-:Y:S02]  /*13b50*/  SHF.R.U64 R64, R64, 0x3, RZ ;  /* 0x0000000340407819 */ /* 0x000fe400000012ff */
[----:B------:R-:W-:Y:S02]  /*13b60*/  SHF.R.U64 R68, R68, 0x3, RZ ;  /* 0x0000000344447819 */ /* 0x000fe400000012ff */
[----:B------:R-:W-:Y:S02]  /*13b70*/  SHF.R.U64 R27, R27, 0x3, RZ ;  /* 0x000000031b1b7819 */ /* 0x000fe400000012ff */
[----:B------:R-:W-:Y:S01]  /*13b80*/  SHF.R.U64 R10, R10, 0x3, RZ ;  /* 0x000000030a0a7819 */ /* 0x000fe200000012ff */
[C---:B------:R-:W-:Y:S01]  /*13b90*/  IMAD R79, R76.reuse, UR5, R77 ;  /* 0x000000054c4f7c24 */ /* 0x040fe2000f8e024d */
[----:B------:R-:W-:Y:S01]  /*13ba0*/  SHF.R.S32.HI R3, RZ, 0x1f, R21 ;  /* 0x0000001fff037819 */ /* 0x000fe20000011415 */
[----:B------:R-:W-:Y:S01]  /*13bb0*/  IMAD.WIDE.U32 R76, R76, UR4, R80 ;  /* 0x000000044c4c7c25 */ /* 0x000fe2000f8e0050 */
[----:B------:R-:W-:Y:S01]  /*13bc0*/  LOP3.LUT R64, R64, R65, RZ, 0x3c, !PT ;  /* 0x0000004140407212 */ /* 0x000fe200078e3cff */
[----:B------:R-:W-:Y:S01]  /*13bd0*/  ULDC.64 UR4, c[0x0][0xbe0] ;  /* 0x0002f80000047ab9 */ /* 0x000fe20000000a00 */
[----:B------:R-:W-:Y:S01]  /*13be0*/  LOP3.LUT R68, R68, R69, RZ, 0x3c, !PT ;  /* 0x0000004544447212 */ /* 0x000fe200078e3cff */
[--C-:B------:R-:W-:Y:S01]  /*13bf0*/  IMAD.X R65, RZ, RZ, R13.reuse, P5 ;  /* 0x000000ffff417224 */ /* 0x100fe200028e060d */
[----:B---3--:R-:W-:Y:S01]  /*13c00*/  LOP3.LUT R6, R27, R12, RZ, 0x3c, !PT ;  /* 0x0000000c1b067212 */ /* 0x008fe200078e3cff */
[--C-:B------:R-:W-:Y:S01]  /*13c10*/  IMAD.X R69, RZ, RZ, R13.reuse, P4 ;  /* 0x000000ffff457224 */ /* 0x100fe200020e060d */
[----:B------:R-:W-:Y:S01]  /*13c20*/  LOP3.LUT R72, R10, R11, RZ, 0x3c, !PT ;  /* 0x0000000b0a487212 */ /* 0x000fe200078e3cff */
[----:B------:R-:W-:-:S02]  /*13c30*/  IMAD.X R73, RZ, RZ, R13, P3 ;  /* 0x000000ffff497224 */ /* 0x000fc400018e060d */
[----:B------:R-:W-:Y:S02]  /*13c40*/  IMAD.MOV.U32 R7, RZ, RZ, R13 ;  /* 0x000000ffff077224 */ /* 0x000fe400078e000d */
[----:B------:R-:W-:Y:S01]  /*13c50*/  IMAD.MOV R81, RZ, RZ, -R21 ;  /* 0x000000ffff517224 */ /* 0x000fe200078e0a15 */
[----:B-1----:R-:W-:Y:S01]  /*13c60*/  @!P2 ST.E desc[UR40][R50.64], R5 ;  /* 0x000000053200a985 */ /* 0x002fe2000c101928 */
[----:B------:R-:W-:Y:S02]  /*13c70*/  IMAD R20, R3, UR4, RZ ;  /* 0x0000000403147c24 */ /* 0x000fe4000f8e02ff */
[----:B------:R-:W-:Y:S01]  /*13c80*/  IMAD R3, R0, R81, R82 ;  /* 0x0000005100037224 */ /* 0x000fe200078e0252 */
[----:B------:R0:W-:Y:S01]  /*13c90*/  @!P0 ST.E desc[UR40][R54.64], R4 ;  /* 0x0000000436008985 */ /* 0x0001e2000c101928 */
[----:B------:R-:W-:-:S03]  /*13ca0*/  IMAD.IADD R77, R77, 0x1, R79 ;  /* 0x000000014d4d7824 */ /* 0x000fc600078e024f */
[----:B------:R-:W5:Y:S01]  /*13cb0*/  LD.E.128 R8, desc[UR40][R8.64] ;  /* 0x0000002808087980 */ /* 0x000f62000c101d00 */
[----:B------:R-:W-:-:S03]  /*13cc0*/  IMAD R79, R21, UR5, R20 ;  /* 0x00000005154f7c24 */ /* 0x000fc6000f8e0214 */
[----:B------:R-:W5:Y:S01]  /*13cd0*/  LD.E.128 R12, desc[UR40][R14.64] ;  /* 0x000000280e0c7980 */ /* 0x000f62000c101d00 */
[----:B------:R-:W-:-:S03]  /*13ce0*/  SHF.R.S32.HI R0, RZ, 0x1f, R3 ;  /* 0x0000001fff007819 */ /* 0x000fc60000011403 */
[----:B0-----:R-:W5:Y:S04]  /*13cf0*/  LD.E.128 R4, desc[UR40][R6.64] ;  /* 0x0000002806047980 */ /* 0x001f68000c101d00 */
        /* <DEDUP_REMOVED lines=13> */
[----:B------:R-:W-:Y:S01]  /*13dd0*/  IMAD.WIDE.U32 R20, R21, UR4, R76 ;  /* 0x0000000415147c25 */ /* 0x000fe2000f8e004c */
[----:B------:R-:W-:Y:S01]  /*13de0*/  ULDC.64 UR4, c[0x0][0xbd8] ;  /* 0x0002f60000047ab9 */ /* 0x000fe20000000a00 */
        /* <DEDUP_REMOVED lines=8> */
[----:B------:R-:W-:Y:S02]  /*13e70*/  IMAD.IADD R85, R83, 0x1, R180 ;  /* 0x0000000153557824 */ /* 0x000fe400078e02b4 */
[C---:B------:R-:W-:Y:S02]  /*13e80*/  IMAD R79, R3.reuse, UR5, R0 ;  /* 0x00000005034f7c24 */ /* 0x040fe4000f8e0200 */
[----:B------:R-:W-:Y:S01]  /*13e90*/  IMAD.WIDE.U32 R20, R3, UR4, R20 ;  /* 0x0000000403147c25 */ /* 0x000fe2000f8e0014 */
[----:B------:R-:W-:Y:S01]  /*13ea0*/  ISETP.GE.AND P2, PT, R85, R78, PT ;  /* 0x0000004e5500720c */ /* 0x000fe20003f46270 */
[----:B------:R-:W-:Y:S02]  /*13eb0*/  ULDC.64 UR4, c[0x0][0xb80] ;  /* 0x0002e00000047ab9 */ /* 0x000fe40000000a00 */
[----:B------:R-:W-:-:S02]  /*13ec0*/  VIADD R0, R19, 0x32420 ;  /* 0x0003242013007836 */ /* 0x000fc40000000000 */
[----:B------:R-:W-:Y:S01]  /*13ed0*/  IMAD.IADD R21, R21, 0x1, R79 ;  /* 0x0000000115157824 */ /* 0x000fe200078e024f */
[C---:B------:R-:W-:Y:S02]  /*13ee0*/  LEA R79, P3, R20.reuse, UR4, 0x1 ;  /* 0x00000004144f7c11 */ /* 0x040fe4000f8608ff */
[----:B------:R-:W-:Y:S02]  /*13ef0*/  PRMT R0, RZ, 0x654, R0 ;  /* 0x00000654ff007816 */ /* 0x000fe40000000000 */
[----:B------:R-:W-:Y:S01]  /*13f00*/  LEA.HI.X R84, R20, UR5, R21, 0x1, P3 ;  /* 0x0000000514547c11 */ /* 0x000fe200098f0c15 */
[C---:B------:R-:W-:Y:S02]  /*13f10*/  VIADD R77, R85.reuse, 0x20 ;  /* 0x00000020554d7836 */ /* 0x040fe40000000000 */
[----:B------:R-:W-:Y:S01]  /*13f20*/  VIADD R3, R85, 0x40 ;  /* 0x0000004055037836 */ /* 0x000fe20000000000 */
[----:B0-----:R0:W-:Y:S01]  /*13f30*/  SYNCS.ARRIVE.TRANS64.RED.A1T0 RZ, [R0+URZ], RZ ;  /* 0x000000ff00ff79a7 */ /* 0x0011e2000810043f */
[----:B------:R1:W2:Y:S01]  /*13f40*/  SHFL.IDX PT, R82, R79, RZ, 0x181f ;  /* 0x00181fff4f527589 */ /* 0x0002a200000e0000 */
[----:B------:R-:W-:-:S02]  /*13f50*/  ISETP.GE.AND P1, PT, R77, R78, PT ;  /* 0x0000004e4d00720c */ /* 0x000fc40003f26270 */
[----:B------:R-:W-:Y:S01]  /*13f60*/  ISETP.GE.AND P0, PT, R3, R78, PT ;  /* 0x0000004e0300720c */ /* 0x000fe20003f06270 */
[----:B0-----:R1:W0:Y:S01]  /*13f70*/  SHFL.IDX PT, R0, R84, RZ, 0x181f ;  /* 0x00181fff54007589 */ /* 0x00122200000e0000 */
[----:B------:R-:W-:Y:S11]  /*13f80*/  @P2 BRA `(.L_x_5706) ;  /* 0x0000000000442947 */ /* 0x000ff60003800000 */
[----:B------:R-:W-:Y:S02]  /*13f90*/  ULDC UR4, c[0x0][0xbc8] ;  /* 0x0002f20000047ab9 */ /* 0x000fe40000000800 */
[----:B------:R-:W-:Y:S02]  /*13fa0*/  ISETP.GE.AND P2, PT, R95, UR4, PT ;  /* 0x000000045f007c0c */ /* 0x000fe4000bf46270 */
[----:B-----5:R-:W-:Y:S02]  /*13fb0*/  ISETP.GE.AND P3, PT, R93, UR4, PT ;  /* 0x000000045d007c0c */ /* 0x020fe4000bf66270 */
[----:B------:R-:W-:-:S09]  /*13fc0*/  ISETP.GE.AND P4, PT, R88, UR4, PT ;  /* 0x0000000458007c0c */ /* 0x000fd2000bf86270 */
[----:B--2---:R-:W-:-:S04]  /*13fd0*/  @!P2 LEA R20, P5, R95, R82, 0x1 ;  /* 0x000000525f14a211 */ /* 0x004fc800078a08ff */
[----:B0-----:R-:W-:Y:S02]  /*13fe0*/  @!P2 LEA.HI.X R21, R95, R0, R96, 0x1, P5 ;  /* 0x000000005f15a211 */ /* 0x001fe400028f0c60 */
        /* <DEDUP_REMOVED lines=11> */
.L_x_5706:
[----:B------:R-:W-:Y:S05]  /*140a0*/  BSYNC B1 ;  /* 0x0000000000017941 */ /* 0x000fea0003800000 */
.L_x_5705:
        /* <DEDUP_REMOVED lines=21> */
.L_x_5708:
[----:B------:R-:W-:Y:S05]  /*14200*/  BSYNC B1 ;  /* 0x0000000000017941 */ /* 0x000fea0003800000 */
.L_x_5707:
        /* <DEDUP_REMOVED lines=21> */
.L_x_5710:
[----:B------:R-:W-:Y:S05]  /*14360*/  BSYNC B1 ;  /* 0x0000000000017941 */ /* 0x000fea0003800000 */
.L_x_5709:
[----:B------:R-:W-:Y:S01]  /*14370*/  VIADD R3, R85, 0x60 ;  /* 0x0000006055037836 */ /* 0x000fe20000000000 */
[----:B01--4-:R-:W4:Y:S04]  /*14380*/  SHFL.IDX PT, R84, R84, 0x3, 0x181f ;  /* 0x00781f0054547f89 */ /* 0x013f2800000e0000 */
        /* <DEDUP_REMOVED lines=22> */
.L_x_5703:
[----:B------:R-:W4:Y:S01]  /*144f0*/  LDL.LU R6, [R1+0x5c] ;  /* 0x00005c0001067983 */ /* 0x000f220000300800 */
[----:B------:R-:W-:Y:S01]  /*14500*/  ULDC.64 UR4, c[0x0][0xd00] ;  /* 0x0003400000047ab9 */ /* 0x000fe20000000a00 */
[----:B------:R-:W-:Y:S01]  /*14510*/  IMAD.MOV.U32 R0, RZ, RZ, RZ ;  /* 0x000000ffff007224 */ /* 0x000fe200078e00ff */
[----:B------:R-:W0:Y:S01]  /*14520*/  LDC R25, c[0x0][0xce8] ;  /* 0x00033a00ff197b82 */ /* 0x000e220000000800 */
[----:B------:R-:W2:Y:S01]  /*14530*/  LDL.LU R3, [R1+0x60] ;  /* 0x0000600001037983 */ /* 0x000ea20000300800 */
[----:B------:R-:W-:-:S04]  /*14540*/  ISETP.NE.U32.AND P0, PT, RZ, UR4, PT ;  /* 0x00000004ff007c0c */ /* 0x000fc8000bf05070 */
[----:B------:R-:W-:Y:S02]  /*14550*/  ISETP.NE.AND.EX P0, PT, RZ, UR5, PT, P0 ;  /* 0x00000005ff007c0c */ /* 0x000fe4000bf05300 */
[----:B----4-:R-:W-:-:S04]  /*14560*/  IADD3 R4, P1, R6, UR4, RZ ;  /* 0x0000000406047c10 */ /* 0x010fc8000ff3e0ff */
[----:B--2---:R-:W-:Y:S01]  /*14570*/  IADD3.X R5, R3, UR5, RZ, P1, !PT ;  /* 0x0000000503057c10 */ /* 0x004fe20008ffe4ff */
[----:B------:R-:W-:Y:S02]  /*14580*/  ULDC.64 UR4, c[0x0][0xd08] ;  /* 0x0003420000047ab9 */ /* 0x000fe40000000a00 */
[----:B------:R-:W-:-:S04]  /*14590*/  ISETP.NE.U32.AND P1, PT, RZ, UR4, PT ;  /* 0x00000004ff007c0c */ /* 0x000fc8000bf25070 */
[----:B------:R2:W5:Y:S01]  /*145a0*/  @P0 LDG.E R0, desc[UR40][R4.64] ;  /* 0x0000002804000981 */ /* 0x000562000c1e1900 */
[----:B------:R-:W-:Y:S01]  /*145b0*/  ISETP.NE.AND.EX P1, PT, RZ, UR5, PT, P1 ;  /* 0x00000005ff007c0c */ /* 0x000fe2000bf25310 */
[----:B------:R-:W4:-:S12]  /*145c0*/  S2R R10, SR_TID.X ;  /* 0x00000000000a7919 */ /* 0x000f180000002100 */
[----:B------:R-:W-:Y:S01]  /*145d0*/  @P1 IADD3 R6, P2, R6, UR4, RZ ;  /* 0x0000000406061c10 */ /* 0x000fe2000ff5e0ff */
[----:B------:R-:W-:Y:S02]  /*145e0*/  ULDC UR4, c[0x0][0xb88] ;  /* 0x0002e20000047ab9 */ /* 0x000fe40000000800 */
[----:B------:R-:W-:Y:S01]  /*145f0*/  IMAD.U32 R8, RZ, RZ, UR4 ;  /* 0x00000004ff087e24 */ /* 0x000fe2000f8e00ff */
[----:B------:R-:W-:-:S05]  /*14600*/  @P1 IADD3.X R7, R3, UR5, RZ, P2, !PT ;  /* 0x0000000503071c10 */ /* 0x000fca00097fe4ff */
[----:B------:R2:W5:Y:S01]  /*14610*/  @P1 LDG.E R8, desc[UR40][R6.64] ;  /* 0x0000002806081981 */ /* 0x000562000c1e1900 */
[----:B0-----:R-:W-:Y:S01]  /*14620*/  ISETP.NE.AND P2, PT, R25, 0x1, PT ;  /* 0x000000011900780c */ /* 0x001fe20003f45270 */
[----:B----4-:R-:W-:-:S12]  /*14630*/  VIADD R28, R10, 0xffffff80 ;  /* 0xffffff800a1c7836 */ /* 0x010fd80000000000 */
[----:B------:R-:W0:Y:S01]  /*14640*/  @P2 LDC R27, c[0x0][0xcec] ;  /* 0x00033b00ff1b2b82 */ /* 0x000e220000000800 */
[----:B------:R-:W-:Y:S01]  /*14650*/  ISETP.GE.AND P3, PT, R28, 0x80, PT ;  /* 0x000000801c00780c */ /* 0x000fe20003f66270 */
[----:B--2---:R-:W-:-:S12]  /*14660*/  @P1 BRA `(.L_x_5712) ;  /* 0x0000000000101947 */ /* 0x004fd80003800000 */
[----:B------:R-:W-:Y:S05]  /*14670*/  @!P0 BRA `(.L_x_5712) ;  /* 0x00000000000c8947 */ /* 0x000fea0003800000 */
[----:B------:R-:W2:Y:S04]  /*14680*/  LDG.E R3, desc[UR40][R4.64] ;  /* 0x0000002804037981 */ /* 0x000ea8000c1e1900 */
[----:B-----5:R-:W2:Y:S02]  /*14690*/  LDG.E R8, desc[UR40][R4.64+0x4] ;  /* 0x0000042804087981 */ /* 0x020ea4000c1e1900 */
[----:B--2---:R-:W-:-:S07]  /*146a0*/  IMAD.IADD R8, R8, 0x1, -R3 ;  /* 0x0000000108087824 */ /* 0x004fce00078e0a03 */
.L_x_5712:
[----:B------:R-:W2:Y:S04]  /*146b0*/  LDL.LU R4, [R1+0x64] ;  /* 0x0000640001047983 */ /* 0x000ea80000300800 */
[----:B------:R-:W4:Y:S04]  /*146c0*/  LDL.LU R3, [R1+0x7c] ;  /* 0x00007c0001037983 */ /* 0x000f280000300800 */
[----:B------:R-:W3:Y:S04]  /*146d0*/  LDL R26, [R1+0x58] ;  /* 0x00005800011a7983 */ /* 0x000ee80000100800 */
[----:B------:R0:W5:Y:S01]  /*146e0*/  LDL R24, [R1+0x28] ;  /* 0x0000280001187983 */ /* 0x0001620000100800 */
[----:B------:R-:W-:Y:S01]  /*146f0*/  BSSY B1, `(.L_x_5713) ;  /* 0x000002c000017945 */ /* 0x000fe20003800000 */
[----:B-----5:R-:W-:-:S02]  /*14700*/  SHF.R.S32.HI R11, RZ, 0x1f, R0 ;  /* 0x0000001fff0b7819 */ /* 0x020fc40000011400 */
[----:B--2---:R-:W-:Y:S02]  /*14710*/  SEL R13, R4, RZ, !P0 ;  /* 0x000000ff040d7207 */ /* 0x004fe40004000000 */
[----:B----4-:R-:W-:Y:S02]  /*14720*/  SEL R14, R3, RZ, !P0 ;  /* 0x000000ff030e7207 */ /* 0x010fe40004000000 */
[----:B---3--:R-:W-:Y:S01]  /*14730*/  SHF.R.S32.HI R12, RZ, 0x1f, R26 ;  /* 0x0000001fff0c7819 */ /* 0x008fe2000001141a */
[----:B0-----:R-:W-:Y:S06]  /*14740*/  @P3 BRA `(.L_x_5714) ;  /* 0x0000000000983947 */ /* 0x001fec0003800000 */
[----:B------:R-:W0:Y:S01]  /*14750*/  LDC R9, c[0x0][0xce8] ;  /* 0x00033a00ff097b82 */ /* 0x000e220000000800 */
[----:B------:R-:W-:Y:S01]  /*14760*/  IADD3 R10, R24, -0x80, R10 ;  /* 0xffffff80180a7810 */ /* 0x000fe20007ffe00a */
[----:B0-----:R-:W-:-:S05]  /*14770*/  IMAD R3, R8, R9, RZ ;  /* 0x0000000908037224 */ /* 0x001fca00078e02ff */
        /* <DEDUP_REMOVED lines=13> */
[----:B------:R-:W2:Y:S01]  /*14850*/  @P0 LDC R21, c[0x0][0xcf0] ;  /* 0x00033c00ff150b82 */ /* 0x000ea20000000800 */
[----:B------:R-:W-:-:S04]  /*14860*/  IMAD.WIDE.U32 R4, R13, UR4, R4 ;  /* 0x000000040d047c25 */ /* 0x000fc8000f8e0004 */
[----:B0-----:R-:W-:-:S05]  /*14870*/  @P0 IMAD.HI.U32 R6, R10, R15, RZ ;  /* 0x0000000f0a060227 */ /* 0x001fca00078e00ff */
[----:B--2---:R-:W-:Y:S01]  /*14880*/  @P0 SHF.R.U32.HI R3, RZ, R21, R6 ;  /* 0x00000015ff030219 */ /* 0x004fe20000011606 */
        /* <DEDUP_REMOVED lines=18> */
.L_x_5714:
[----:B------:R-:W-:Y:S05]  /*149b0*/  BSYNC B1 ;  /* 0x0000000000017941 */ /* 0x000fea0003800000 */
.L_x_5713:
[--C-:B0-----:R-:W-:Y:S01]  /*149c0*/  SHF.R.S32.HI R6, RZ, 0x1f, R28.reuse ;  /* 0x0000001fff067819 */ /* 0x101fe2000001141c */
[----:B------:R-:W0:Y:S01]  /*149d0*/  @P2 LDC R9, c[0x0][0xcf0] ;  /* 0x00033c00ff092b82 */ /* 0x000e220000000800 */
[----:B------:R-:W-:Y:S01]  /*149e0*/  SHF.R.S32.HI R20, RZ, 0x1f, R28 ;  /* 0x0000001fff147819 */ /* 0x000fe2000001141c */
[----:B------:R-:W-:Y:S01]  /*149f0*/  ULDC.64 UR4, c[0x0][0xba0] ;  /* 0x0002e80000047ab9 */ /* 0x000fe20000000a00 */
[-C--:B------:R-:W-:Y:S01]  /*14a00*/  LEA.HI R6, R6, R28.reuse, RZ, 0x3 ;  /* 0x0000001c06067211 */ /* 0x080fe200078f18ff */
[----:B------:R-:W-:Y:S01]  /*14a10*/  IMAD R3, R11, UR4, RZ ;  /* 0x000000040b037c24 */ /* 0x000fe2000f8e02ff */
[----:B------:R-:W-:Y:S01]  /*14a20*/  LEA.HI R20, R20, R28, RZ, 0x3 ;  /* 0x0000001c14147211 */ /* 0x000fe200078f18ff */
[----:B------:R-:W-:Y:S01]  /*14a30*/  IMAD.WIDE.U32 R4, R0, UR4, RZ ;  /* 0x0000000400047c25 */ /* 0x000fe2000f8e00ff */
[----:B------:R-:W-:Y:S02]  /*14a40*/  LOP3.LUT R6, R6, 0xfffffff8, RZ, 0xc0, !PT ;  /* 0xfffffff806067812 */ /* 0x000fe400078ec0ff */
[----:B------:R-:W-:Y:S01]  /*14a50*/  SHF.R.S32.HI R20, RZ, 0x3, R20 ;  /* 0x00000003ff147819 */ /* 0x000fe20000011414 */
[----:B------:R-:W-:Y:S01]  /*14a60*/  IMAD R3, R0, UR5, R3 ;  /* 0x0000000500037c24 */ /* 0x000fe2000f8e0203 */
[----:B------:R-:W-:Y:S01]  /*14a70*/  ULDC.64 UR4, c[0x0][0xbe8] ;  /* 0x0002fa0000047ab9 */ /* 0x000fe20000000a00 */
[----:B------:R-:W-:-:S02]  /*14a80*/  IMAD.IADD R6, R28, 0x1, -R6 ;  /* 0x000000011c067824 */ /* 0x000fc400078e0a06 */
[----:B------:R-:W-:Y:S02]  /*14a90*/  IMAD R0, R12, UR4, RZ ;  /* 0x000000040c007c24 */ /* 0x000fe4000f8e02ff */
[----:B------:R-:W-:Y:S02]  /*14aa0*/  IMAD R6, R6, 0x20, R20 ;  /* 0x0000002006067824 */ /* 0x000fe400078e0214 */
[----:B------:R-:W-:Y:S02]  /*14ab0*/  IMAD R7, R26, UR5, R0 ;  /* 0x000000051a077c24 */ /* 0x000fe4000f8e0200 */
[----:B------:R-:W-:Y:S02]  /*14ac0*/  IMAD.IADD R10, R24, 0x1, R6 ;  /* 0x00000001180a7824 */ /* 0x000fe400078e0206 */
[----:B------:R-:W-:Y:S02]  /*14ad0*/  IMAD.IADD R5, R5, 0x1, R3 ;  /* 0x0000000105057824 */ /* 0x000fe400078e0203 */
[----:B------:R-:W-:-:S04]  /*14ae0*/  @P2 IMAD.HI.U32 R0, R10, R27, RZ ;  /* 0x0000001b0a002227 */ /* 0x000fc800078e00ff */
[----:B------:R-:W-:Y:S01]  /*14af0*/  IMAD.WIDE.U32 R4, R26, UR4, R4 ;  /* 0x000000041a047c25 */ /* 0x000fe2000f8e0004 */
[----:B------:R-:W-:-:S03]  /*14b00*/  ULDC.64 UR4, c[0x0][0xbf0] ;  /* 0x0002fc0000047ab9 */ /* 0x000fc60000000a00 */
[----:B------:R-:W-:Y:S01]  /*14b10*/  IMAD.MOV.U32 R3, RZ, RZ, R10 ;  /* 0x000000ffff037224 */ /* 0x000fe200078e000a */
[----:B0-----:R-:W-:Y:S01]  /*14b20*/  @P2 SHF.R.U32.HI R3, RZ, R9, R0 ;  /* 0x00000009ff032219 */ /* 0x001fe20000011600 */
        /* <DEDUP_REMOVED lines=24> */
[----:B------:R0:W2:Y:S04]  /*14cb0*/  SHFL.IDX PT, R0, R4, RZ, 0x181f ;  /* 0x00181fff04007589 */ /* 0x0000a800000e0000 */
[----:B------:R0:W3:Y:S02]  /*14cc0*/  SHFL.IDX PT, R14, R3, RZ, 0x181f ;  /* 0x00181fff030e7589 */ /* 0x0000e400000e0000 */
.L_x_5926:
[----:B------:R-:W-:Y:S01]  /*14cd0*/  IMAD R8, R8, R25, RZ ;  /* 0x0000001908087224 */ /* 0x000fe200078e02ff */
[----:B------:R-:W-:Y:S01]  /*14ce0*/  BSSY B1, `(.L_x_5716) ;  /* 0x000001d000017945 */ /* 0x000fe20003800000 */
[----:B------:R-:W-:-:S05]  /*14cf0*/  IMAD.IADD R7, R20, 0x1, R24 ;  /* 0x0000000114077824 */ /* 0x000fca00078e0218 */
[----:B------:R-:W-:-:S13]  /*14d00*/  ISETP.GE.AND P0, PT, R7, R8, PT ;  /* 0x000000080700720c */ /* 0x000fda0003f06270 */
[----:B------:R-:W-:Y:S05]  /*14d10*/  @P0 BRA `(.L_x_5717) ;  /* 0x0000000000640947 */ /* 0x000fea0003800000 */
[----:B------:R-:W4:Y:S01]  /*14d20*/  LDL R20, [R1+0xc] ;  /* 0x00000c0001147983 */ /* 0x000f220000100800 */
[----:B------:R-:W-:-:S03]  /*14d30*/  ULDC UR4, c[0x0][0xbc8] ;  /* 0x0002f20000047ab9 */ /* 0x000fc60000000800 */
[----:B------:R-:W5:Y:S04]  /*14d40*/  LDL R15, [R1+0x4c] ;  /* 0x00004c00010f7983 */ /* 0x000f680000100800 */
[----:B------:R-:W2:Y:S04]  /*14d50*/  LDL R9, [R1+0x48] ;  /* 0x0000480001097983 */ /* 0x000ea80000100800 */
[----:B------:R-:W3:Y:S04]  /*14d60*/  LDL R5, [R1+0x50] ;  /* 0x0000500001057983 */ /* 0x000ee80000100800 */
[----:B------:R-:W3:Y:S04]  /*14d70*/  LDL R21, [R1+0x9c] ;  /* 0x00009c0001157983 */ /* 0x000ee80000100800 */
[----:B------:R-:W3:Y:S04]  /*14d80*/  LDL R26, [R1+0x98] ;  /* 0x00009800011a7983 */ /* 0x000ee80000100800 */
[----:B------:R-:W3:Y:S04]  /*14d90*/  LDL R24, [R1+0x94] ;  /* 0x0000940001187983 */ /* 0x000ee80000100800 */
[----:B------:R-:W3:Y:S01]  /*14da0*/  LDL R6, [R1+0x90] ;  /* 0x0000900001067983 */ /* 0x000ee20000100800 */
[----:B----4-:R-:W-:-:S02]  /*14db0*/  ISETP.GE.AND P3, PT, R20, UR4, PT ;  /* 0x0000000414007c0c */ /* 0x010fc4000bf66270 */
[----:B-----5:R-:W-:Y:S02]  /*14dc0*/  ISETP.GE.AND P2, PT, R15, UR4, PT ;  /* 0x000000040f007c0c */ /* 0x020fe4000bf46270 */
[----:B--2---:R-:W-:Y:S02]  /*14dd0*/  ISETP.GE.AND P1, PT, R9, UR4, PT ;  /* 0x0000000409007c0c */ /* 0x004fe4000bf26270 */
[----:B---3--:R-:W-:-:S07]  /*14de0*/  ISETP.GE.AND P0, PT, R5, UR4, PT ;  /* 0x0000000405007c0c */ /* 0x008fce000bf06270 */
[CC--:B------:R-:W-:Y:S02]  /*14df0*/  @!P3 LEA R10, P5, R20.reuse, R14.reuse, 0x1 ;  /* 0x0000000e140ab211 */ /* 0x0c0fe400078a08ff */
[----:B------:R-:W-:Y:S02]  /*14e00*/  @!P2 LEA R12, P4, R15, R14, 0x1 ;  /* 0x0000000e0f0ca211 */ /* 0x000fe400078808ff */
[----:B------:R-:W-:Y:S02]  /*14e10*/  @!P3 LEA.HI.X R11, R20, R0, R21, 0x1, P5 ;  /* 0x00000000140bb211 */ /* 0x000fe400028f0c15 */
[----:B------:R-:W-:Y:S02]  /*14e20*/  @!P1 LEA R20, P5, R9, R14, 0x1 ;  /* 0x0000000e09149211 */ /* 0x000fe400078a08ff */
[----:B------:R-:W-:Y:S02]  /*14e30*/  @!P2 LEA.HI.X R13, R15, R0, R26, 0x1, P4 ;  /* 0x000000000f0da211 */ /* 0x000fe400020f0c1a */
[----:B------:R-:W-:-:S02]  /*14e40*/  @!P0 LEA R14, P4, R5, R14, 0x1 ;  /* 0x0000000e050e8211 */ /* 0x000fc400078808ff */
[-C--:B------:R-:W-:Y:S02]  /*14e50*/  @!P1 LEA.HI.X R21, R9, R0.reuse, R24, 0x1, P5 ;  /* 0x0000000009159211 */ /* 0x080fe400028f0c18 */
[----:B------:R-:W-:Y:S01]  /*14e60*/  @!P0 LEA.HI.X R15, R5, R0, R6, 0x1, P4 ;  /* 0x00000000050f8211 */ /* 0x000fe200020f0c06 */
[----:B------:R4:W-:Y:S04]  /*14e70*/  @!P3 ST.E.128 desc[UR40][R10.64], RZ ;  /* 0x000000ff0a00b985 */ /* 0x0009e8000c101d28 */
[----:B------:R4:W-:Y:S04]  /*14e80*/  @!P2 ST.E.128 desc[UR40][R12.64], RZ ;  /* 0x000000ff0c00a985 */ /* 0x0009e8000c101d28 */
[----:B------:R4:W-:Y:S04]  /*14e90*/  @!P1 ST.E.128 desc[UR40][R20.64], RZ ;  /* 0x000000ff14009985 */ /* 0x0009e8000c101d28 */
[----:B------:R4:W-:Y:S02]  /*14ea0*/  @!P0 ST.E.128 desc[UR40][R14.64], RZ ;  /* 0x000000ff0e008985 */ /* 0x0009e4000c101d28 */
.L_x_5717:
[----:B------:R-:W-:Y:S05]  /*14eb0*/  BSYNC B1 ;  /* 0x0000000000017941 */ /* 0x000fea0003800000 */
.L_x_5716:
[----:B------:R-:W-:-:S03]  /*14ec0*/  UMOV UR4, 0xffffffff ;  /* 0xffffffff00047882 */ /* 0x000fc60000000000 */
[----:B------:R-:W-:Y:S05]  /*14ed0*/  BRA.DIV UR4, `(.L_x_5718) ;  /* 0x0000009e04907947 */ /* 0x000fea000b800000 */
[----:B--2---:R2:W0:Y:S04]  /*14ee0*/  SHFL.IDX PT, R0, R4, 0x1, 0x181f ;  /* 0x00381f0004007f89 */ /* 0x00442800000e0000 */
[----:B---34-:R2:W3:Y:S02]  /*14ef0*/  SHFL.IDX PT, R14, R3, 0x1, 0x181f ;  /* 0x00381f00030e7f89 */ /* 0x0184e400000e0000 */
.L_x_5930:
[----:B------:R-:W-:Y:S01]  /*14f00*/  VIADD R5, R7, 0x20 ;  /* 0x0000002007057836 */ /* 0x000fe20000000000 */
[----:B------:R-:W-:Y:S04]  /*14f10*/  BSSY B1, `(.L_x_5719) ;  /* 0x000001c000017945 */ /* 0x000fe80003800000 */
[----:B------:R-:W-:-:S13]  /*14f20*/  ISETP.GE.AND P0, PT, R5, R8, PT ;  /* 0x000000080500720c */ /* 0x000fda0003f06270 */
[----:B------:R-:W-:Y:S05]  /*14f30*/  @P0 BRA `(.L_x_5720) ;  /* 0x0000000000640947 */ /* 0x000fea0003800000 */
[----:B------:R-:W4:Y:S01]  /*14f40*/  LDL R20, [R1+0xc] ;  /* 0x00000c0001147983 */ /* 0x000f220000100800 */
[----:B------:R-:W-:-:S03]  /*14f50*/  ULDC UR4, c[0x0][0xbc8] ;  /* 0x0002f20000047ab9 */ /* 0x000fc60000000800 */
[----:B------:R-:W5:Y:S04]  /*14f60*/  LDL R15, [R1+0x4c] ;  /* 0x00004c00010f7983 */ /* 0x000f680000100800 */
[----:B------:R-:W2:Y:S04]  /*14f70*/  LDL R24, [R1+0x48] ;  /* 0x0000480001187983 */ /* 0x000ea80000100800 */
[----:B------:R-:W3:Y:S04]  /*14f80*/  LDL R6, [R1+0x50] ;  /* 0x0000500001067983 */ /* 0x000ee80000100800 */
[----:B------:R-:W0:Y:S04]  /*14f90*/  LDL R21, [R1+0x9c] ;  /* 0x00009c0001157983 */ /* 0x000e280000100800 */
        /* <DEDUP_REMOVED lines=8> */
[C---:B------:R-:W-:Y:S02]  /*15020*/  @!P2 LEA R12, P4, R15.reuse, R14, 0x1 ;  /* 0x0000000e0f0ca211 */ /* 0x040fe400078808ff */
[----:B0-----:R-:W-:Y:S02]  /*15030*/  @!P3 LEA.HI.X R11, R20, R0, R21, 0x1, P5 ;  /* 0x00000000140bb211 */ /* 0x001fe400028f0c15 */
        /* <DEDUP_REMOVED lines=9> */
.L_x_5720:
[----:B------:R-:W-:Y:S05]  /*150d0*/  BSYNC B1 ;  /* 0x0000000000017941 */ /* 0x000fea0003800000 */
.L_x_5719:
[----:B------:R-:W-:-:S03]  /*150e0*/  UMOV UR4, 0xffffffff ;  /* 0xffffffff00047882 */ /* 0x000fc60000000000 */
[----:B------:R-:W-:Y:S05]  /*150f0*/  BRA.DIV UR4, `(.L_x_5721) ;  /* 0x0000009e04507947 */ /* 0x000fea000b800000 */
[----:B0-----:R0:W0:Y:S04]  /*15100*/  SHFL.IDX PT, R0, R4, 0x2, 0x181f ;  /* 0x00581f0004007f89 */ /* 0x00102800000e0000 */
[----:B---34-:R3:W4:Y:S02]  /*15110*/  SHFL.IDX PT, R14, R3, 0x2, 0x181f ;  /* 0x00581f00030e7f89 */ /* 0x01872400000e0000 */
.L_x_5934:
[----:B------:R-:W-:Y:S01]  /*15120*/  VIADD R5, R7, 0x40 ;  /* 0x0000004007057836 */ /* 0x000fe20000000000 */
[----:B------:R-:W-:Y:S04]  /*15130*/  BSSY B1, `(.L_x_5722) ;  /* 0x000001c000017945 */ /* 0x000fe80003800000 */
[----:B------:R-:W-:-:S13]  /*15140*/  ISETP.GE.AND P0, PT, R5, R8, PT ;  /* 0x000000080500720c */ /* 0x000fda0003f06270 */
[----:B------:R-:W-:Y:S05]  /*15150*/  @P0 BRA `(.L_x_5723) ;  /* 0x0000000000640947 */ /* 0x000fea0003800000 */
[----:B------:R-:W5:Y:S01]  /*15160*/  LDL R20, [R1+0xc] ;  /* 0x00000c0001147983 */ /* 0x000f620000100800 */
[----:B------:R-:W-:-:S03]  /*15170*/  ULDC UR4, c[0x0][0xbc8] ;  /* 0x0002f20000047ab9 */ /* 0x000fc60000000800 */
[----:B------:R-:W2:Y:S04]  /*15180*/  LDL R15, [R1+0x4c] ;  /* 0x00004c00010f7983 */ /* 0x000ea80000100800 */
[----:B------:R-:W3:Y:S04]  /*15190*/  LDL R24, [R1+0x48] ;  /* 0x0000480001187983 */ /* 0x000ee80000100800 */
[----:B------:R-:W4:Y:S04]  /*151a0*/  LDL R6, [R1+0x50] ;  /* 0x0000500001067983 */ /* 0x000f280000100800 */
[----:B------:R-:W0:Y:S04]  /*151b0*/  LDL R21, [R1+0x9c] ;  /* 0x00009c0001157983 */ /* 0x000e280000100800 */
[----:B------:R-:W4:Y:S04]  /*151c0*/  LDL R26, [R1+0x98] ;  /* 0x00009800011a7983 */ /* 0x000f280000100800 */
[----:B------:R-:W4:Y:S04]  /*151d0*/  LDL R25, [R1+0x94] ;  /* 0x0000940001197983 */ /* 0x000f280000100800 */
[----:B------:R-:W4:Y:S01]  /*151e0*/  LDL R9, [R1+0x90] ;  /* 0x0000900001097983 */ /* 0x000f220000100800 */
[----:B-----5:R-:W-:-:S02]  /*151f0*/  ISETP.GE.AND P3, PT, R20, UR4, PT ;  /* 0x0000000414007c0c */ /* 0x020fc4000bf66270 */
[----:B--2---:R-:W-:Y:S02]  /*15200*/  ISETP.GE.AND P2, PT, R15, UR4, PT ;  /* 0x000000040f007c0c */ /* 0x004fe4000bf46270 */
[----:B---3--:R-:W-:Y:S02]  /*15210*/  ISETP.GE.AND P1, PT, R24, UR4, PT ;  /* 0x0000000418007c0c */ /* 0x008fe4000bf26270 */
[----:B----4-:R-:W-:-:S07]  /*15220*/  ISETP.GE.AND P0, PT, R6, UR4, PT ;  /* 0x0000000406007c0c */ /* 0x010fce000bf06270 */
        /* <DEDUP_REMOVED lines=12> */
.L_x_5723:
[----:B------:R-:W-:Y:S05]  /*152f0*/  BSYNC B1 ;  /* 0x0000000000017941 */ /* 0x000fea0003800000 */
.L_x_5722:
[----:B------:R-:W-:-:S03]  /*15300*/  UMOV UR4, 0xffffffff ;  /* 0xffffffff00047882 */ /* 0x000fc60000000000 */
[----:B------:R-:W-:Y:S05]  /*15310*/  BRA.DIV UR4, `(.L_x_5724) ;  /* 0x0000009e04107947 */ /* 0x000fea000b800000 */
[----:B0-----:R0:W0:Y:S04]  /*15320*/  SHFL.IDX PT, R0, R4, 0x3, 0x181f ;  /* 0x00781f0004007f89 */ /* 0x00102800000e0000 */
[----:B----4-:R4:W0:Y:S02]  /*15330*/  SHFL.IDX PT, R14, R3, 0x3, 0x181f ;  /* 0x00781f00030e7f89 */ /* 0x01082400000e0000 */
.L_x_5938:
[----:B--234-:R-:W-:-:S05]  /*15340*/  VIADD R3, R7, 0x60 ;  /* 0x0000006007037836 */ /* 0x01cfca0000000000 */
[----:B------:R-:W-:-:S13]  /*15350*/  ISETP.GE.AND P0, PT, R3, R8, PT ;  /* 0x000000080300720c */ /* 0x000fda0003f06270 */
[----:B------:R-:W-:Y:S05]  /*15360*/  @P0 BRA `(.L_x_5711) ;  /* 0x0000000000640947 */ /* 0x000fea0003800000 */
[----:B------:R-:W2:Y:S01]  /*15370*/  LDL R9, [R1+0xc] ;  /* 0x00000c0001097983 */ /* 0x000ea20000100800 */
[----:B------:R-:W-:-:S03]  /*15380*/  ULDC UR4, c[0x0][0xbc8] ;  /* 0x0002f20000047ab9 */ /* 0x000fc60000000800 */
[----:B------:R-:W3:Y:S04]  /*15390*/  LDL R15, [R1+0x4c] ;  /* 0x00004c00010f7983 */ /* 0x000ee80000100800 */
[----:B------:R-:W4:Y:S04]  /*153a0*/  LDL R12, [R1+0x48] ;  /* 0x00004800010c7983 */ /* 0x000f280000100800 */
[----:B------:R-:W5:Y:S04]  /*153b0*/  LDL R10, [R1+0x50] ;  /* 0x00005000010a7983 */ /* 0x000f680000100800 */
[----:B------:R-:W5:Y:S04]  /*153c0*/  LDL R21, [R1+0x9c] ;  /* 0x00009c0001157983 */ /* 0x000f680000100800 */
[----:B------:R-:W5:Y:S04]  /*153d0*/  LDL R20, [R1+0x98] ;  /* 0x0000980001147983 */ /* 0x000f680000100800 */
[----:B------:R-:W5:Y:S04]  /*153e0*/  LDL R13, [R1+0x94] ;  /* 0x00009400010d7983 */ /* 0x000f680000100800 */
[----:B------:R-:W5:Y:S01]  /*153f0*/  LDL R11, [R1+0x90] ;  /* 0x00009000010b7983 */ /* 0x000f620000100800 */
[----:B--2---:R-:W-:-:S02]  /*15400*/  ISETP.GE.AND P3, PT, R9, UR4, PT ;  /* 0x0000000409007c0c */ /* 0x004fc4000bf66270 */
[----:B---3--:R-:W-:Y:S02]  /*15410*/  ISETP.GE.AND P2, PT, R15, UR4, PT ;  /* 0x000000040f007c0c */ /* 0x008fe4000bf46270 */
[----:B----4-:R-:W-:Y:S02]  /*15420*/  ISETP.GE.AND P1, PT, R12, UR4, PT ;  /* 0x000000040c007c0c */ /* 0x010fe4000bf26270 */
[----:B-----5:R-:W-:-:S07]  /*15430*/  ISETP.GE.AND P0, PT, R10, UR4, PT ;  /* 0x000000040a007c0c */ /* 0x020fce000bf06270 */
[-C--:B0-----:R-:W-:Y:S02]  /*15440*/  @!P3 LEA R4, P5, R9, R14.reuse, 0x1 ;  /* 0x0000000e0904b211 */ /* 0x081fe400078a08ff */
        /* <DEDUP_REMOVED lines=11> */
.L_x_5711:
[----:B------:R-:W-:Y:S05]  /*15500*/  BSYNC B0 ;  /* 0x0000000000007941 */ /* 0x000fea0003800000 */
.L_x_5702:
[----:B------:R-:W-:Y:S02]  /*15510*/  ULDC UR4, c[0x0][0xd3c] ;  /* 0x00034f0000047ab9 */ /* 0x000fe40000000800 */
[----:B------:R-:W-:-:S13]  /*15520*/  ISETP.GE.AND P0, PT, R91, UR4, PT ;  /* 0x000000045b007c0c */ /* 0x000fda000bf06270 */
[----:B------:R-:W-:Y:S05]  /*15530*/  @!P0 BRA `(.L_x_5725) ;  /* 0xfffffebc00148947 */ /* 0x000fea000383ffff */
[----:B------:R-:W-:Y:S05]  /*15540*/  BRA `(.L_x_5576) ;  /* 0x0000008800247947 */ /* 0x000fea0003800000 */
.L_x_5574:
        /* <DEDUP_REMOVED lines=18> */
.L_x_5726:
        /* <DEDUP_REMOVED lines=42> */
.L_x_5732:
        /* <DEDUP_REMOVED lines=12> */
.L_x_5731:
[----:B------:R-:W-:Y:S05]  /*159d0*/  BSYNC B0 ;  /* 0x0000000000007941 */ /* 0x000fea0003800000 */
.L_x_5730:
        /* <DEDUP_REMOVED lines=21> */
.L_x_5728:
        /* <DEDUP_REMOVED lines=20> */
.L_x_5733:
        /* <DEDUP_REMOVED lines=57> */
.L_x_5729:
[----:B------:R-:W-:Y:S02]  /*16000*/  IMAD.MOV.U32 R17, RZ, RZ, RZ ;  /* 0x000000ffff117224 */ /* 0x000fe400078e00ff */
[----:B------:R-:W-:Y:S02]  /*16010*/  IMAD.U32 R16, RZ, RZ, UR6 ;  /* 0x00000006ff107e24 */ /* 0x000fe4000f8e00ff */
[----:B------:R-:W-:-:S07]  /*16020*/  IMAD.MOV.U32 R18, RZ, RZ, RZ ;  /* 0x000000ffff127224 */ /* 0x000fce00078e00ff */
.L_x_5734:
[----:B------:R-:W-:-:S13]  /*16030*/  ISETP.NE.AND P0, PT, R0, RZ, PT ;  /* 0x000000ff0000720c */ /* 0x000fda0003f05270 */
[----:B------:R-:W1:Y:S01]  /*16040*/  @!P0 S2R R3, SR_CgaCtaId ;  /* 0x0000000000038919 */ /* 0x000e620000008800 */
[----:B------:R-:W-:-:S04]  /*16050*/  @!P0 MOV R0, 0x400 ;  /* 0x0000040000008802 */ /* 0x000fc80000000f00 */
[----:B-1----:R-:W-:-:S05]  /*16060*/  @!P0 LEA R0, R3, R0, 0x18 ;  /* 0x0000000003008211 */ /* 0x002fca00078ec0ff */
[----:B------:R1:W-:Y:S01]  /*16070*/  @!P0 STS.128 [R0+0x324d0], R16 ;  /* 0x0324d01000008388 */ /* 0x0003e20000000c00 */
[----:B------:R-:W-:Y:S06]  /*16080*/  BAR.ARV 0x5, 0x180 ;  /* 0x0146000000007b1d */ /* 0x000fec0000002000 */
.L_x_5727:
        /* <DEDUP_REMOVED lines=38> */
.L_x_5881:
[----:B0-----:R-:W0:Y:S02]  /*162f0*/  LDC.64 R2, c[0x0][0xd88] ;  /* 0x00036200ff027b82 */ /* 0x001e240000000a00 */
[----:B0-----:R-:W-:-:S05]  /*16300*/  IMAD.WIDE R2, R19, 0x4, R2 ;  /* 0x0000000413027825 */ /* 0x001fca00078e0202 */
[----:B-1----:R-:W1:Y:S01]  /*16310*/  LDG.E R13, desc[UR40][R2.64] ;  /* 0x00000028020d7981 */ /* 0x002e62000c1e1900 */
[----:B------:R-:W-:Y:S05]  /*16320*/  YIELD ;  /* 0x0000000000007946 */ /* 0x000fea0003800000 */
[----:B------:R-:W-:Y:S01]  /*16330*/  ULDC.64 UR4, c[0x0][0xb20] ;  /* 0x0002c80000047ab9 */ /* 0x000fe20000000a00 */
[----:B--2---:R-:W-:Y:S01]  /*16340*/  IMAD.MOV.U32 R0, RZ, RZ, RZ ;  /* 0x000000ffff007224 */ /* 0x004fe200078e00ff */
[----:B------:R-:W-:Y:S01]  /*16350*/  ISETP.NE.U32.AND P0, PT, RZ, UR4, PT ;  /* 0x00000004ff007c0c */ /* 0x000fe2000bf05070 */
[----:B------:R-:W-:Y:S01]  /*16360*/  IMAD.MOV.U32 R10, RZ, RZ, RZ ;  /* 0x000000ffff0a7224 */ /* 0x000fe200078e00ff */
[----:B------:R-:W-:Y:S01]  /*16370*/  ULDC.64 UR10, c[0x0][0xb10] ;  /* 0x0002c400000a7ab9 */ /* 0x000fe20000000a00 */
[----:B------:R-:W-:Y:S01]  /*16380*/  ULDC.64 UR8, c[0x0][0xb08] ;  /* 0x0002c20000087ab9 */ /* 0x000fe20000000a00 */
[----:B------:R-:W-:Y:S01]  /*16390*/  ISETP.NE.AND.EX P0, PT, RZ, UR5, PT, P0 ;  /* 0x00000005ff007c0c */ /* 0x000fe2000bf05300 */
[----:B------:R-:W-:Y:S01]  /*163a0*/  ULDC.64 UR6, c[0x0][0xb00] ;  /* 0x0002c00000067ab9 */ /* 0x000fe20000000a00 */
[----:B-1----:R-:W-:Y:S01]  /*163b0*/  SHF.R.S32.HI R4, RZ, 0x1f, R13 ;  /* 0x0000001fff047819 */ /* 0x002fe2000001140d */
[----:B-----5:R-:W-:-:S10]  /*163c0*/  IMAD.SHL.U32 R8, R13, 0x4, RZ ;  /* 0x000000040d087824 */ /* 0x020fd400078e00ff */
        /* <DEDUP_REMOVED lines=12> */
[C---:B------:R-:W-:Y:S01]  /*16490*/  IADD3 R6, P5, R8.reuse, UR6, RZ ;  /* 0x0000000608067c10 */ /* 0x040fe2000ffbe0ff */
[----:B------:R-:W-:Y:S01]  /*164a0*/  IMAD.MOV.U32 R9, RZ, RZ, RZ ;  /* 0x000000ffff097224 */ /* 0x000fe200078e00ff */
[----:B------:R-:W-:Y:S01]  /*164b0*/  ISETP.NE.AND.EX P3, PT, RZ, UR11, PT, P3 ;  /* 0x0000000bff007c0c */ /* 0x000fe2000bf65330 */
[----:B------:R-:W-:Y:S01]  /*164c0*/  STL [R1+0x24], R15 ;  /* 0x0000240f01007387 */ /* 0x000fe20000100800 */
[----:B------:R-:W-:Y:S02]  /*164d0*/  ISETP.NE.U32.AND P0, PT, RZ, UR6, PT ;  /* 0x00000006ff007c0c */ /* 0x000fe4000bf05070 */
[----:B-1----:R-:W-:-:S02]  /*164e0*/  IADD3 R2, P4, R8, UR4, RZ ;  /* 0x0000000408027c10 */ /* 0x002fc4000ff9e0ff */
[----:B------:R-:W-:Y:S02]  /*164f0*/  ISETP.NE.U32.AND P1, PT, RZ, UR8, PT ;  /* 0x00000008ff007c0c */ /* 0x000fe4000bf25070 */
[C---:B------:R-:W-:Y:S02]  /*16500*/  IADD3.X R3, R15.reuse, UR5, RZ, P4, !PT ;  /* 0x000000050f037c10 */ /* 0x040fe4000a7fe4ff */
[----:B0-----:R-:W-:Y:S01]  /*16510*/  IADD3 R4, P4, R8, UR8, RZ ;  /* 0x0000000808047c10 */ /* 0x001fe2000ff9e0ff */
[----:B------:R-:W-:Y:S01]  /*16520*/  ULDC UR4, c[0x0][0x288] ;  /* 0x0000a20000047ab9 */ /* 0x000fe20000000800 */
[----:B------:R-:W-:Y:S01]  /*16530*/  ISETP.NE.AND.EX P0, PT, RZ, UR7, PT, P0 ;  /* 0x00000007ff007c0c */ /* 0x000fe2000bf05300 */
[----:B------:R-:W2:Y:S01]  /*16540*/  @P2 LDG.E R10, desc[UR40][R2.64] ;  /* 0x00000028020a2981 */ /* 0x000ea2000c1e1900 */
[----:B------:R-:W-:Y:S02]  /*16550*/  IADD3.X R5, R15, UR9, RZ, P4, !PT ;  /* 0x000000090f057c10 */ /* 0x000fe4000a7fe4ff */
[----:B------:R-:W-:-:S02]  /*16560*/  ISETP.NE.AND.EX P1, PT, RZ, UR9, PT, P1 ;  /* 0x00000009ff007c0c */ /* 0x000fc4000bf25310 */
[----:B------:R-:W-:-:S07]  /*16570*/  IADD3.X R7, R15, UR7, RZ, P5, !PT ;  /* 0x000000070f077c10 */ /* 0x000fce000affe4ff */
[----:B------:R0:W5:Y:S04]  /*16580*/  @P0 LDG.E R12, desc[UR40][R6.64] ;  /* 0x00000028060c0981 */ /* 0x000168000c1e1900 */
[----:B------:R0:W5:Y:S04]  /*16590*/  @P1 LDG.E R9, desc[UR40][R4.64] ;  /* 0x0000002804091981 */ /* 0x000168000c1e1900 */
[----:B--2---:R1:W-:Y:S02]  /*165a0*/  STL [R1+0x3c], R10 ;  /* 0x00003c0a01007387 */ /* 0x0043e40000100800 */
[----:B-1----:R-:W-:Y:S01]  /*165b0*/  @P3 IADD3 R10, P4, R8, UR10, RZ ;  /* 0x0000000a080a3c10 */ /* 0x002fe2000ff9e0ff */
[----:B------:R-:W-:Y:S01]  /*165c0*/  IMAD.U32 R8, RZ, RZ, UR4 ;  /* 0x00000004ff087e24 */ /* 0x000fe2000f8e00ff */
[----:B------:R-:W-:-:S02]  /*165d0*/  ULDC.64 UR4, c[0x0][0x418] ;  /* 0x0001060000047ab9 */ /* 0x000fc40000000a00 */
[----:B------:R-:W-:-:S05]  /*165e0*/  @P3 IADD3.X R11, R15, UR11, RZ, P4, !PT ;  /* 0x0000000b0f0b3c10 */ /* 0x000fca000a7fe4ff */
        /* <DEDUP_REMOVED lines=12> */
[----:B0---4-:R-:W-:Y:S06]  /*166b0*/  @P3 BRA `(.L_x_5736) ;  /* 0x0000000000143947 */ /* 0x011fec0003800000 */
[----:B------:R-:W-:Y:S05]  /*166c0*/  @!P2 BRA `(.L_x_5736) ;  /* 0x000000000010a947 */ /* 0x000fea0003800000 */
[----:B------:R-:W2:Y:S04]  /*166d0*/  LDG.E R11, desc[UR40][R2.64] ;  /* 0x00000028020b7981 */ /* 0x000ea8000c1e1900 */
[----:B------:R-:W2:Y:S02]  /*166e0*/  LDG.E R2, desc[UR40][R2.64+0x4] ;  /* 0x0000042802027981 */ /* 0x000ea4000c1e1900 */
[----:B--2--5:R-:W-:-:S05]  /*166f0*/  IMAD.IADD R14, R2, 0x1, -R11 ;  /* 0x00000001020e7824 */ /* 0x024fca00078e0a0b */
[----:B------:R0:W-:Y:S02]  /*16700*/  STL [R1+0x40], R14 ;  /* 0x0000400e01007387 */ /* 0x0001e40000100800 */
.L_x_5736:
        /* <DEDUP_REMOVED lines=12> */
.L_x_5737:
[----:B------:R-:W-:Y:S05]  /*167d0*/  @!P0 BRA `(.L_x_5738) ;  /* 0x00000000000c8947 */ /* 0x000fea0003800000 */
[----:B------:R-:W2:Y:S04]  /*167e0*/  LDG.E R10, desc[UR40][R6.64] ;  /* 0x00000028060a7981 */ /* 0x000ea8000c1e1900 */
[----:B------:R-:W2:Y:S02]  /*167f0*/  LDG.E R6, desc[UR40][R6.64+0x4] ;  /* 0x0000042806067981 */ /* 0x000ea4000c1e1900 */
[----:B--2---:R-:W-:-:S07]  /*16800*/  IMAD.IADD R10, R6, 0x1, -R10 ;  /* 0x00000001060a7824 */ /* 0x004fce00078e0a0a */
.L_x_5738:
        /* <DEDUP_REMOVED lines=47> */
.L_x_5941:
[----:B--2---:R-:W-:Y:S02]  /*16b00*/  ISETP.NE.AND P0, PT, R14, RZ, PT ;  /* 0x000000ff0e00720c */ /* 0x004fe40003f05270 */
[----:B------:R-:W-:-:S11]  /*16b10*/  PLOP3.LUT P6, PT, PT, PT, PT, 0x8, 0x0 ;  /* 0x000000000000781c */ /* 0x000fd60003fce170 */
[----:B------:R-:W-:Y:S05]  /*16b20*/  @P0 BRA `(.L_x_5742) ;  /* 0x00000000000c0947 */ /* 0x000fea0003800000 */
[----:B------:R-:W-:-:S03]  /*16b30*/  UMOV UR4, 0xffffffff ;  /* 0xffffffff00047882 */ /* 0x000fc60000000000 */
[----:B------:R-:W-:Y:S05]  /*16b40*/  BRA.DIV UR4, `(.L_x_5743) ;  /* 0x0000008604807947 */ /* 0x000fea000b800000 */
[----:B------:R-:W-:-:S13]  /*16b50*/  ELECT P6, URZ, PT ;  /* 0x00000000003f782f */ /* 0x000fda00038c0000 */
.L_x_5742:
        /* <DEDUP_REMOVED lines=10> */
.L_x_5944:
[----:B------:R-:W-:Y:S05]  /*16c00*/  BSYNC B1 ;  /* 0x0000000000017941 */ /* 0x000fea0003800000 */
.L_x_5744:
        /* <DEDUP_REMOVED lines=14> */
.L_x_5945:
[----:B------:R-:W-:Y:S05]  /*16cf0*/  BSYNC B2 ;  /* 0x0000000000027941 */ /* 0x000fea0003800000 */
.L_x_5748:
        /* <DEDUP_REMOVED lines=9> */
.L_x_5751:
[----:B------:R-:W-:Y:S05]  /*16d90*/  BSYNC B2 ;  /* 0x0000000000027941 */ /* 0x000fea0003800000 */
.L_x_5750:
        /* <DEDUP_REMOVED lines=14> */
.L_x_5752:
        /* <DEDUP_REMOVED lines=13> */
.L_x_5946:
[----:B------:R-:W-:Y:S05]  /*16f50*/  BSYNC B2 ;  /* 0x0000000000027941 */ /* 0x000fea0003800000 */
.L_x_5753:
        /* <DEDUP_REMOVED lines=11> */
.L_x_5756:
[----:B------:R-:W-:Y:S05]  /*17010*/  BSYNC B2 ;  /* 0x0000000000027941 */ /* 0x000fea0003800000 */
.L_x_5755:
        /* <DEDUP_REMOVED lines=11> */
.L_x_5757:
        /* <DEDUP_REMOVED lines=15> */
.L_x_5758:
        /* <DEDUP_REMOVED lines=15> */
.L_x_5759:
        /* <DEDUP_REMOVED lines=15> */
.L_x_5760:
        /* <DEDUP_REMOVED lines=10> */
.L_x_5747:
[----:B------:R-:W-:Y:S05]  /*17440*/  BSYNC B1 ;  /* 0x0000000000017941 */ /* 0x000fea0003800000 */
.L_x_5746:
        /* <DEDUP_REMOVED lines=13> */
.L_x_5776:
[----:B------:R-:W-:Y:S05]  /*17520*/  YIELD ;  /* 0x0000000000007946 */ /* 0x000fea0003800000 */
[----:B------:R-:W-:Y:S04]  /*17530*/  BSSY B1, `(.L_x_5761) ;  /* 0x0000081000017945 */ /* 0x000fe80003800000 */
[----:B---3--:R-:W-:Y:S05]  /*17540*/  @!P6 BRA `(.L_x_5762) ;  /* 0x0000000400fce947 */ /* 0x008fea0003800000 */
[----:B------:R-:W3:Y:S04]  /*17550*/  LDL R7, [R1+0x4] ;  /* 0x0000040001077983 */ /* 0x000ee80000100800 */
[----:B--2---:R-:W3:Y:S04]  /*17560*/  LDL R4, [R1+0x10] ;  /* 0x0000100001047983 */ /* 0x004ee80000100800 */
[----:B------:R-:W2:Y:S01]  /*17570*/  LDL R5, [R1+0x20] ;  /* 0x0000200001057983 */ /* 0x000ea20000100800 */
[----:B------:R-:W0:Y:S01]  /*17580*/  S2R R6, SR_TID.X ;  /* 0x0000000000067919 */ /* 0x000e220000002100 */
[----:B------:R-:W-:Y:S01]  /*17590*/  BSSY B2, `(.L_x_5763) ;  /* 0x0000007000027945 */ /* 0x000fe20003800000 */
[----:B0-----:R-:W-:-:S04]  /*175a0*/  LOP3.LUT R6, R6, 0x7f, RZ, 0xc0, !PT ;  /* 0x0000007f06067812 */ /* 0x001fc800078ec0ff */
[----:B------:R-:W-:Y:S01]  /*175b0*/  ISETP.NE.AND P2, PT, R6, RZ, PT ;  /* 0x000000ff0600720c */ /* 0x000fe20003f45270 */
[----:B---3--:R-:W-:Y:S01]  /*175c0*/  IMAD R4, R4, 0x8, R7 ;  /* 0x0000000804047824 */ /* 0x008fe200078e0207 */
[----:B--2---:R-:W-:-:S04]  /*175d0*/  SHF.L.U32 R5, R5, 0x1f, RZ ;  /* 0x0000001f05057819 */ /* 0x004fc800000006ff */
[----:B------:R-:W0:Y:S02]  /*175e0*/  SYNCS.PHASECHK.TRANS64.TRYWAIT P1, [R4+URZ+0x324a0], R5 ;  /* 0x0324a005040075a7 */ /* 0x000e24000802017f */
[----:B0-----:R-:W-:Y:S05]  /*175f0*/  @!P1 BRA `(.L_x_5764) ;  /* 0x0000007c00349947 */ /* 0x001fea0003800000 */
.L_x_5947:
[----:B------:R-:W-:Y:S05]  /*17600*/  BSYNC B2 ;  /* 0x0000000000027941 */ /* 0x000fea0003800000 */
.L_x_5763:
        /* <DEDUP_REMOVED lines=9> */
.L_x_5766:
[----:B------:R-:W-:Y:S05]  /*176a0*/  BSYNC B2 ;  /* 0x0000000000027941 */ /* 0x000fea0003800000 */
.L_x_5765:
        /* <DEDUP_REMOVED lines=13> */
.L_x_5767:
        /* <DEDUP_REMOVED lines=13> */
.L_x_5948:
[----:B------:R-:W-:Y:S05]  /*17850*/  BSYNC B2 ;  /* 0x0000000000027941 */ /* 0x000fea0003800000 */
.L_x_5768:
        /* <DEDUP_REMOVED lines=11> */
.L_x_5771:
[----:B------:R-:W-:Y:S05]  /*17910*/  BSYNC B2 ;  /* 0x0000000000027941 */ /* 0x000fea0003800000 */
.L_x_5770:
        /* <DEDUP_REMOVED lines=11> */
.L_x_5772:
        /* <DEDUP_REMOVED lines=15> */
.L_x_5773:
        /* <DEDUP_REMOVED lines=15> */
.L_x_5774:
        /* <DEDUP_REMOVED lines=15> */
.L_x_5775:
        /* <DEDUP_REMOVED lines=10> */
.L_x_5762:
[----:B------:R-:W-:Y:S05]  /*17d40*/  BSYNC B1 ;  /* 0x0000000000017941 */ /* 0x000fea0003800000 */
.L_x_5761:
        /* <DEDUP_REMOVED lines=12> */
.L_x_5740:
[----:B------:R-:W-:Y:S05]  /*17e10*/  BSYNC B0 ;  /* 0x0000000000007941 */ /* 0x000fea0003800000 */
.L_x_5739:
        /* <DEDUP_REMOVED lines=14> */
[----:B--23--:R-:W-:-:S04]  /*17f00*/  VIMNMX R4, R10, R0, PT ;  /* 0x000000000a047248 */ /* 0x00cfc80003fe0100 */
[----:B------:R-:W-:Y:S01]  /*17f10*/  ISETP.GT.AND P0, PT, R4, RZ, PT ;  /* 0x000000ff0400720c */ /* 0x000fe20003f04270 */
        /* <DEDUP_REMOVED lines=8> */
[----:B------:R-:W3:Y:S01]  /*17fa0*/  LDC.64 R4, c[0x0][0xd60] ;  /* 0x00035800ff047b82 */ /* 0x000ee20000000a00 */
[----:B------:R-:W2:Y:S08]  /*17fb0*/  FLO.U32 R0, UR4 ;  /* 0x0000000400007d00 */ /* 0x000eb000080e0000 */
[----:B------:R-:W3:Y:S01]  /*17fc0*/  POPC R2, UR4 ;  /* 0x0000000400027d09 */ /* 0x000ee20008000000 */
[----:B--2---:R-:W-:-:S13]  /*17fd0*/  ISETP.EQ.U32.AND P0, PT, R0, R3, PT ;  /* 0x000000030000720c */ /* 0x004fda0003f02070 */
[----:B---3--:R-:W2:Y:S01]  /*17fe0*/  @P0 ATOMG.E.ADD.STRONG.GPU PT, R5, desc[UR40][R4.64], R2 ;  /* 0x00000002040509a8 */ /* 0x008ea200081ee1e8 */
[----:B------:R-:W3:Y:S02]  /*17ff0*/  S2R R3, SR_LTMASK ;  /* 0x0000000000037919 */ /* 0x000ee40000003900 */
[----:B---3--:R-:W-:-:S06]  /*18000*/  LOP3.LUT R3, R3, UR4, RZ, 0xc0, !PT ;  /* 0x0000000403037c12 */ /* 0x008fcc000f8ec0ff */
[----:B------:R-:W3:Y:S01]  /*18010*/  POPC R3, R3 ;  /* 0x0000000300037309 */ /* 0x000ee20000000000 */
[----:B--2---:R-:W3:Y:S02]  /*18020*/  SHFL.IDX PT, R0, R5, R0, 0x1f ;  /* 0x00001f0005007589 */ /* 0x004ee400000e0000 */
[----:B---3--:R-:W-:Y:S01]  /*18030*/  IADD3 R16, R0, UR36, R3 ;  /* 0x0000002400107c10 */ /* 0x008fe2000fffe003 */
[----:B------:R-:W-:Y:S06]  /*18040*/  BRA `(.L_x_5779) ;  /* 0x0000004c00607947 */ /* 0x000fec0003800000 */
.L_x_5778:
        /* <DEDUP_REMOVED lines=20> */
[----:B0-2---:R-:W-:Y:S05]  /*18190*/  CALL.ABS.NOINC R2 ;  /* 0x0000000002007343 */ /* 0x005fea0003c00000 */
.L_x_5781:
[----:B------:R-:W-:Y:S05]  /*181a0*/  BSYNC B6 ;  /* 0x0000000000067941 */ /* 0x000fea0003800000 */
.L_x_5780:
        /* <DEDUP_REMOVED lines=15> */
[----:B-1----:R-:W-:Y:S02]  /*182a0*/  IMAD.U32 R11, RZ, RZ, UR5 ;  /* 0x00000005ff0b7e24 */ /* 0x002fe4000f8e00ff */
[----:B------:R-:W-:Y:S02]  /*182b0*/  IMAD.MOV.U32 R8, RZ, RZ, 0x70 ;  /* 0x00000070ff087424 */ /* 0x000fe400078e00ff */
[----:B------:R-:W-:Y:S02]  /*182c0*/  IMAD.MOV.U32 R12, RZ, RZ, 0x1 ;  /* 0x00000001ff0c7424 */ /* 0x000fe400078e00ff */
[----:B--2---:R-:W-:-:S07]  /*182d0*/  IMAD.MOV.U32 R13, RZ, RZ, RZ ;  /* 0x000000ffff0d7224 */ /* 0x004fce00078e00ff */
[----:B------:R-:W-:-:S07]  /*182e0*/  LEPC R20, `(.L_x_5784) ;  /* 0x000000001014794e */ /* 0x000fce0000000000 */
[----:B0--3--:R-:W-:Y:S05]  /*182f0*/  CALL.ABS.NOINC R2 ;  /* 0x0000000002007343 */ /* 0x009fea0003c00000 */
.L_x_5784:
        /* <DEDUP_REMOVED lines=16> */
.L_x_5783:
[----:B------:R-:W-:Y:S05]  /*18400*/  BSYNC B6 ;  /* 0x0000000000067941 */ /* 0x000fea0003800000 */
.L_x_5782:
        /* <DEDUP_REMOVED lines=10> */
[----:B----4-:R2:W3:Y:S02]  /*184b0*/  @P0 LDG.E R7, desc[UR40][R2.64] ;  /* 0x0000002802070981 */ /* 0x0104e4000c1e1900 */
        /* <DEDUP_REMOVED lines=14> */
.L_x_5951:
        /* <DEDUP_REMOVED lines=12> */
.L_x_5954:
        /* <DEDUP_REMOVED lines=25> */
.L_x_5788:
[----:B------:R-:W3:Y:S04]  /*187f0*/  LDL R7, [R1+0x4] ;  /* 0x0000040001077983 */ /* 0x000ee80000100800 */
[----:B0-2---:R-:W3:Y:S04]  /*18800*/  LDL R0, [R1+0xc] ;  /* 0x00000c0001007983 */ /* 0x005ee80000100800 */
[----:B------:R-:W2:Y:S01]  /*18810*/  LDL R2, [R1+0x1c] ;  /* 0x00001c0001027983 */ /* 0x000ea20000100800 */
[----:B---3--:R-:W-:Y:S01]  /*18820*/  IMAD R0, R0, 0x8, R7 ;  /* 0x0000000800007824 */ /* 0x008fe200078e0207 */
[----:B--2---:R-:W-:-:S04]  /*18830*/  SHF.L.U32 R2, R2, 0x1f, RZ ;  /* 0x0000001f02027819 */ /* 0x004fc800000006ff */
[----:B------:R-:W0:Y:S02]  /*18840*/  SYNCS.PHASECHK.TRANS64.TRYWAIT P0, [R0+URZ+0x32440], R2 ;  /* 0x03244002000075a7 */ /* 0x000e24000800017f */
[----:B0-----:R-:W-:Y:S05]  /*18850*/  @!P0 BRA `(.L_x_5789) ;  /* 0x0000006c00188947 */ /* 0x001fea0003800000 */
.L_x_5955:
        /* <DEDUP_REMOVED lines=11> */
.L_x_5790:
        /* <DEDUP_REMOVED lines=27> */
.L_x_5786:
        /* <DEDUP_REMOVED lines=37> */
.L_x_5792:
[----:B------:R-:W-:Y:S05]  /*18d10*/  BSYNC B6 ;  /* 0x0000000000067941 */ /* 0x000fea0003800000 */
.L_x_5791:
[----:B------:R-:W3:Y:S01]  /*18d20*/  LDL R4, [R1+0x50] ;  /* 0x0000500001047983 */ /* 0x000ee20000100800 */
[----:B------:R-:W0:Y:S01]  /*18d30*/  LDC R7, c[0x0][0x448] ;  /* 0x00011200ff077b82 */ /* 0x000e220000000800 */
[----:B------:R-:W-:Y:S01]  /*18d40*/  ULDC.64 UR4, c[0x0][0x298] ;  /* 0x0000a60000047ab9 */ /* 0x000fe20000000a00 */
[----:B------:R-:W-:Y:S01]  /*18d50*/  ULDC.64 UR6, c[0x0][0x280] ;  /* 0x0000a00000067ab9 */ /* 0x000fe20000000a00 */
[----:B------:R-:W4:Y:S04]  /*18d60*/  LDL R10, [R1+0x3c] ;  /* 0x00003c00010a7983 */ /* 0x000f280000100800 */
[----:B------:R-:W4:Y:S01]  /*18d70*/  LDL R9, [R1+0x5c] ;  /* 0x00005c0001097983 */ /* 0x000f220000100800 */
[----:B--2---:R-:W2:Y:S01]  /*18d80*/  S2R R2, SR_TID.X ;  /* 0x0000000000027919 */ /* 0x004ea20000002100 */
[----:B------:R-:W1:Y:S02]  /*18d90*/  S2R R0, SR_TID.X ;  /* 0x0000000000007919 */ /* 0x000e640000002100 */
[----:B------:R-:W4:Y:S04]  /*18da0*/  LDL R8, [R1+0x60] ;  /* 0x0000600001087983 */ /* 0x000f280000100800 */
[----:B------:R-:W4:Y:S01]  /*18db0*/  LDL R6, [R1+0x44] ;  /* 0x0000440001067983 */ /* 0x000f220000100800 */
[----:B0-----:R-:W-:-:S13]  /*18dc0*/  ISETP.NE.AND P0, PT, R7, 0x1, PT ;  /* 0x000000010700780c */ /* 0x001fda0003f05270 */
[----:B------:R-:W0:Y:S01]  /*18dd0*/  @P0 LDC R3, c[0x0][0x450] ;  /* 0x00011400ff030b82 */ /* 0x000e220000000800 */
[----:B--2---:R-:W-:-:S04]  /*18de0*/  LOP3.LUT R2, R2, 0x7f, RZ, 0xc0, !PT ;  /* 0x0000007f02027812 */ /* 0x004fc800078ec0ff */
[----:B------:R-:W-:Y:S01]  /*18df0*/  SHF.R.U32.HI R2, RZ, 0x3, R2 ;  /* 0x00000003ff027819 */ /* 0x000fe20000011602 */
[----:B-1----:R-:W-:-:S05]  /*18e00*/  IMAD.SHL.U32 R0, R0, 0x10, RZ ;  /* 0x0000001000007824 */ /* 0x002fca00078e00ff */
        /* <DEDUP_REMOVED lines=127> */
.L_x_5972:
        /* <DEDUP_REMOVED lines=12> */
.L_x_5794:
        /* <DEDUP_REMOVED lines=38> */
.L_x_5796:
[----:B------:R-:W-:Y:S05]  /*19920*/  BSYNC B6 ;  /* 0x0000000000067941 */ /* 0x000fea0003800000 */
.L_x_5795:
        /* <DEDUP_REMOVED lines=145> */
[----:B------:R0:W1:Y:S04]  /*1a240*/  SHFL.IDX PT, R6, R0, 0x7, 0x181f ;  /* 0x00f81f0000067f89 */ /* 0x00006800000e0000 */
[----:B------:R0:W-:Y:S04]  /*1a250*/  @!P4 LDGSTS.E.BYPASS.LTC128B.128 [R9+0x25400], desc[UR40][R4.64], !P3 ;  /* 0x254000000409cfae */ /* 0x0001e8000d901d68 */
[----:B------:R0:W-:Y:S04]  /*1a260*/  @!P4 LDGSTS.E.BYPASS.LTC128B.128 [R9+0x29400], desc[UR40][R4.64+0x80], !P2 ;  /* 0x294000800409cfae */ /* 0x0001e8000d101d68 */
[----:B------:R0:W-:Y:S04]  /*1a270*/  @!P4 LDGSTS.E.BYPASS.LTC128B.128 [R9+0x2d400], desc[UR40][R4.64+0x100], !P1 ;  /* 0x2d4001000409cfae */ /* 0x0001e8000c901d68 */
[----:B------:R0:W-:Y:S04]  /*1a280*/  @!P4 LDGSTS.E.BYPASS.LTC128B.128 [R9+0x31400], desc[UR40][R4.64+0x180], !P0 ;  /* 0x314001800409cfae */ /* 0x0001e8000c101d68 */
[----:B------:R-:W2:Y:S02]  /*1a290*/  SHFL.IDX PT, R2, R2, 0x7, 0x181f ;  /* 0x00f81f0002027f89 */ /* 0x000ea400000e0000 */
.L_x_5990:
[----:B0-----:R-:W4:Y:S01]  /*1a2a0*/  LDL.LU R0, [R1+0x78] ;  /* 0x0000780001007983 */ /* 0x001f220000300800 */
[----:B------:R-:W-:Y:S01]  /*1a2b0*/  BSSY B0, `(.L_x_5798) ;  /* 0x000000d000007945 */ /* 0x000fe20003800000 */
[----:B----4-:R-:W-:-:S13]  /*1a2c0*/  ISETP.GE.AND P4, PT, R0, R3, PT ;  /* 0x000000030000720c */ /* 0x010fda0003f86270 */
[----:B------:R-:W-:Y:S05]  /*1a2d0*/  @P4 BRA `(.L_x_5799) ;  /* 0x0000000000284947 */ /* 0x000fea0003800000 */
[----:B------:R-:W4:Y:S01]  /*1a2e0*/  LDL R0, [R1+0x18] ;  /* 0x0000180001007983 */ /* 0x000f220000100800 */
[----:B--2---:R-:W-:-:S05]  /*1a2f0*/  LEA R2, P4, R8, R2, 0x1 ;  /* 0x0000000208027211 */ /* 0x004fca00078808ff */
[----:B-1----:R-:W-:-:S05]  /*1a300*/  IMAD.X R3, RZ, RZ, R6, P4 ;  /* 0x000000ffff037224 */ /* 0x002fca00020e0606 */
[----:B------:R-:W-:Y:S01]  /*1a310*/  @!PT LDS RZ, [RZ] ;  /* 0x00000000fffff984 */ /* 0x000fe20000000800 */
[----:B------:R-:W-:Y:S01]  /*1a320*/  @!PT LDS RZ, [RZ] ;  /* 0x00000000fffff984 */ /* 0x000fe20000000800 */
[----:B------:R-:W-:Y:S01]  /*1a330*/  @!PT LDS RZ, [RZ] ;  /* 0x00000000fffff984 */ /* 0x000fe20000000800 */
[----:B----4-:R0:W-:Y:S04]  /*1a340*/  LDGSTS.E.BYPASS.LTC128B.128 [R0+0x25c00], desc[UR40][R2.64], !P3 ;  /* 0x25c0000002007fae */ /* 0x0101e8000d901d68 */
[----:B------:R0:W-:Y:S04]  /*1a350*/  LDGSTS.E.BYPASS.LTC128B.128 [R0+0x29c00], desc[UR40][R2.64+0x80], !P2 ;  /* 0x29c0008002007fae */ /* 0x0001e8000d101d68 */
[----:B------:R0:W-:Y:S04]  /*1a360*/  LDGSTS.E.BYPASS.LTC128B.128 [R0+0x2dc00], desc[UR40][R2.64+0x100], !P1 ;  /* 0x2dc0010002007fae */ /* 0x0001e8000c901d68 */
[----:B------:R0:W-:Y:S02]  /*1a370*/  LDGSTS.E.BYPASS.LTC128B.128 [R0+0x31c00], desc[UR40][R2.64+0x180], !P0 ;  /* 0x31c0018002007fae */ /* 0x0001e4000c101d68 */
.L_x_5799:
[----:B------:R-:W-:Y:S05]  /*1a380*/  BSYNC B0 ;  /* 0x0000000000007941 */ /* 0x000fea0003800000 */
.L_x_5798:
[----:B------:R4:W5:Y:S01]  /*1a390*/  LDL R8, [R1+0x4] ;  /* 0x0000040001087983 */ /* 0x0009620000100800 */
[----:B------:R-:W-:Y:S01]  /*1a3a0*/  PLOP3.LUT P0, PT, PT, PT, PT, 0x80, 0x0 ;  /* 0x000000000000781c */ /* 0x000fe20003f0f070 */
[----:B------:R-:W-:-:S12]  /*1a3b0*/  NOP ;  /* 0x0000000000007918 */ /* 0x000fd80000000000 */
.L_x_5800:
[----:B0-2---:R-:W2:Y:S01]  /*1a3c0*/  LDL R2, [R1+0x4] ;  /* 0x0000040001027983 */ /* 0x005ea20000100800 */
        /* <DEDUP_REMOVED lines=18> */
.L_x_5991:
[----:B------:R-:W-:Y:S05]  /*1a4f0*/  BSYNC B0 ;  /* 0x0000000000007941 */ /* 0x000fea0003800000 */
.L_x_5801:
[----:B0-----:R-:W2:Y:S01]  /*1a500*/  LDL R2, [R1+0x8] ;  /* 0x0000080001027983 */ /* 0x001ea20000100800 */
[----:B------:R-:W-:Y:S01]  /*1a510*/  BSSY B0, `(.L_x_5803) ;  /* 0x0000063000007945 */ /* 0x000fe20003800000 */
[----:B--2---:R-:W-:-:S13]  /*1a520*/  LOP3.LUT P0, RZ, R2, 0x1, RZ, 0xc0, !PT ;  /* 0x0000000102ff7812 */ /* 0x004fda000780c0ff */
[----:B------:R-:W-:Y:S05]  /*1a530*/  @!P0 BRA `(.L_x_5804) ;  /* 0x0000000400808947 */ /* 0x000fea0003800000 */
[----:B------:R-:W2:Y:S04]  /*1a540*/  LDL R2, [R1+0x4] ;  /* 0x0000040001027983 */ /* 0x000ea80000100800 */
[----:B---3--:R-:W3:Y:S01]  /*1a550*/  LDL R4, [R1+0x1c] ;  /* 0x00001c0001047983 */ /* 0x008ee20000100800 */
        /* <DEDUP_REMOVED lines=10> */
.L_x_5992:
[----:B------:R-:W-:Y:S05]  /*1a600*/  BSYNC B1 ;  /* 0x0000000000017941 */ /* 0x000fea0003800000 */
.L_x_5805:
        /* <DEDUP_REMOVED lines=9> */
.L_x_5808:
[----:B------:R-:W-:Y:S05]  /*1a6a0*/  BSYNC B1 ;  /* 0x0000000000017941 */ /* 0x000fea0003800000 */
.L_x_5807:
        /* <DEDUP_REMOVED lines=14> */
.L_x_5809:
        /* <DEDUP_REMOVED lines=16> */
.L_x_5810:
        /* <DEDUP_REMOVED lines=16> */
.L_x_5811:
        /* <DEDUP_REMOVED lines=16> */
.L_x_5812:
        /* <DEDUP_REMOVED lines=11> */
.L_x_5804:
[----:B------:R-:W-:Y:S05]  /*1ab40*/  BSYNC B0 ;  /* 0x0000000000007941 */ /* 0x000fea0003800000 */
.L_x_5803:
[----:B---3--:R-:W2:Y:S01]  /*1ab50*/  LDL R4, [R1+0x38] ;  /* 0x0000380001047983 */ /* 0x008ea20000100800 */
        /* <DEDUP_REMOVED lines=9> */
[----:B-1----:R-:W2:Y:S04]  /*1abf0*/  LDL R6, [R1+0x8] ;  /* 0x0000080001067983 */ /* 0x002ea80000100800 */
        /* <DEDUP_REMOVED lines=38> */
.L_x_5819:
[----:B------:R-:W2:Y:S01]  /*1ae60*/  LDL R2, [R1+0x4] ;  /* 0x0000040001027983 */ /* 0x000ea20000100800 */
[----:B------:R-:W-:Y:S01]  /*1ae70*/  SHF.L.U32 R6, R8, 0x1f, RZ ;  /* 0x0000001f08067819 */ /* 0x000fe200000006ff */
[----:B-1----:R-:W1:Y:S01]  /*1ae80*/  S2R R0, SR_TID.X ;  /* 0x0000000000007919 */ /* 0x002e620000002100 */
[----:B------:R-:W-:Y:S01]  /*1ae90*/  BSSY B3, `(.L_x_5820) ;  /* 0x0000006000037945 */ /* 0x000fe20003800000 */
[----:B-1----:R-:W-:-:S04]  /*1aea0*/  LOP3.LUT R0, R0, 0x7f, RZ, 0xc0, !PT ;  /* 0x0000007f00007812 */ /* 0x002fc800078ec0ff */
[----:B------:R-:W-:Y:S01]  /*1aeb0*/  ISETP.NE.AND P1, PT, R0, RZ, PT ;  /* 0x000000ff0000720c */ /* 0x000fe20003f25270 */
[----:B--2---:R-:W-:-:S04]  /*1aec0*/  IMAD R2, R9, 0x8, R2 ;  /* 0x0000000809027824 */ /* 0x004fc800078e0202 */
[----:B------:R-:W1:Y:S02]  /*1aed0*/  SYNCS.PHASECHK.TRANS64.TRYWAIT P0, [R2+URZ+0x32440], R6 ;  /* 0x03244006020075a7 */ /* 0x000e64000800017f */
[----:B-1----:R-:W-:Y:S06]  /*1aee0*/  @!P0 BRA `(.L_x_5821) ;  /* 0x0000005c00e48947 */ /* 0x002fec0003800000 */
.L_x_5993:
[----:B------:R-:W-:Y:S05]  /*1aef0*/  BSYNC B3 ;  /* 0x0000000000037941 */ /* 0x000fea0003800000 */
.L_x_5820:
        /* <DEDUP_REMOVED lines=9> */
.L_x_5823:
[----:B------:R-:W-:Y:S05]  /*1af90*/  BSYNC B3 ;  /* 0x0000000000037941 */ /* 0x000fea0003800000 */
.L_x_5822:
        /* <DEDUP_REMOVED lines=14> */
.L_x_5824:
        /* <DEDUP_REMOVED lines=14> */
.L_x_5994:
[----:B------:R-:W-:Y:S05]  /*1b160*/  BSYNC B3 ;  /* 0x0000000000037941 */ /* 0x000fea0003800000 */
.L_x_5825:
        /* <DEDUP_REMOVED lines=11> */
.L_x_5828:
[----:B------:R-:W-:Y:S05]  /*1b220*/  BSYNC B3 ;  /* 0x0000000000037941 */ /* 0x000fea0003800000 */
.L_x_5827:
        /* <DEDUP_REMOVED lines=11> */
.L_x_5829:
        /* <DEDUP_REMOVED lines=16> */
.L_x_5830:
        /* <DEDUP_REMOVED lines=16> */
.L_x_5831:
        /* <DEDUP_REMOVED lines=16> */
.L_x_5832:
        /* <DEDUP_REMOVED lines=11> */
.L_x_5818:
[----:B------:R-:W-:Y:S05]  /*1b690*/  BSYNC B1 ;  /* 0x0000000000017941 */ /* 0x000fea0003800000 */
.L_x_5817:
[----:B------:R-:W2:Y:S02]  /*1b6a0*/  LDL.LU R5, [R1+0x38] ;  /* 0x0000380001057983 */ /* 0x000ea40000300800 */
[----:B--2---:R-:W-:-:S07]  /*1b6b0*/  VIADD R0, R5, 0xfffffffd ;  /* 0xfffffffd05007836 */ /* 0x004fce0000000000 */
.L_x_5816:
[----:B------:R-:W-:Y:S05]  /*1b6c0*/  BSYNC B2 ;  /* 0x0000000000027941 */ /* 0x000fea0003800000 */
.L_x_5815:
[----:B------:R-:W-:-:S13]  /*1b6d0*/  ISETP.NE.AND P0, PT, R4, RZ, PT ;  /* 0x000000ff0400720c */ /* 0x000fda0003f05270 */
[----:B------:R-:W-:Y:S05]  /*1b6e0*/  @!P0 BRA `(.L_x_5814) ;  /* 0x0000001400488947 */ /* 0x000fea0003800000 */
.L_x_5865:
        /* <DEDUP_REMOVED lines=8> */
[----:B-1----:R-:W-:Y:S02]  /*1b770*/  SEL R6, RZ, 0x1, P0 ;  /* 0x00000001ff067807 */ /* 0x002fe40000000000 */
        /* <DEDUP_REMOVED lines=28> */
.L_x_5835:
        /* <DEDUP_REMOVED lines=9> */
.L_x_5995:
[----:B------:R-:W-:Y:S05]  /*1b9d0*/  BSYNC B2 ;  /* 0x0000000000027941 */ /* 0x000fea0003800000 */
.L_x_5836:
        /* <DEDUP_REMOVED lines=9> */
.L_x_5839:
[----:B------:R-:W-:Y:S05]  /*1ba70*/  BSYNC B2 ;  /* 0x0000000000027941 */ /* 0x000fea0003800000 */
.L_x_5838:
        /* <DEDUP_REMOVED lines=13> */
.L_x_5840:
        /* <DEDUP_REMOVED lines=14> */
.L_x_5996:
[----:B------:R-:W-:Y:S05]  /*1bc30*/  BSYNC B2 ;  /* 0x0000000000027941 */ /* 0x000fea0003800000 */
.L_x_5841:
        /* <DEDUP_REMOVED lines=11> */
.L_x_5844:
[----:B------:R-:W-:Y:S05]  /*1bcf0*/  BSYNC B2 ;  /* 0x0000000000027941 */ /* 0x000fea0003800000 */
.L_x_5843:
        /* <DEDUP_REMOVED lines=10> */
.L_x_5845:
        /* <DEDUP_REMOVED lines=16> */
.L_x_5846:
        /* <DEDUP_REMOVED lines=16> */
.L_x_5847:
        /* <DEDUP_REMOVED lines=16> */
.L_x_5848:
        /* <DEDUP_REMOVED lines=11> */
.L_x_5834:
[----:B------:R-:W-:Y:S05]  /*1c150*/  BSYNC B1 ;  /* 0x0000000000017941 */ /* 0x000fea0003800000 */
.L_x_5833:
        /* <DEDUP_REMOVED lines=36> */
.L_x_5851:
        /* <DEDUP_REMOVED lines=9> */
.L_x_5997:
[----:B------:R-:W-:Y:S05]  /*1c430*/  BSYNC B2 ;  /* 0x0000000000027941 */ /* 0x000fea0003800000 */
.L_x_5852:
        /* <DEDUP_REMOVED lines=9> */
.L_x_5855:
[----:B------:R-:W-:Y:S05]  /*1c4d0*/  BSYNC B2 ;  /* 0x0000000000027941 */ /* 0x000fea0003800000 */
.L_x_5854:
        /* <DEDUP_REMOVED lines=14> */
.L_x_5856:
        /* <DEDUP_REMOVED lines=14> */
.L_x_5998:
[----:B------:R-:W-:Y:S05]  /*1c6a0*/  BSYNC B2 ;  /* 0x0000000000027941 */ /* 0x000fea0003800000 */
.L_x_5857:
        /* <DEDUP_REMOVED lines=11> */
.L_x_5860:
[----:B------:R-:W-:Y:S05]  /*1c760*/  BSYNC B2 ;  /* 0x0000000000027941 */ /* 0x000fea0003800000 */
.L_x_5859:
        /* <DEDUP_REMOVED lines=11> */
.L_x_5861:
        /* <DEDUP_REMOVED lines=16> */
.L_x_5862:
        /* <DEDUP_REMOVED lines=16> */
.L_x_5863:
        /* <DEDUP_REMOVED lines=16> */
.L_x_5864:
        /* <DEDUP_REMOVED lines=11> */
.L_x_5850:
[----:B------:R-:W-:Y:S05]  /*1cbd0*/  BSYNC B1 ;  /* 0x0000000000017941 */ /* 0x000fea0003800000 */
.L_x_5849:
[C---:B------:R-:W-:Y:S01]  /*1cbe0*/  ISETP.GT.AND P0, PT, R0.reuse, 0x1, PT ;  /* 0x000000010000780c */ /* 0x040fe20003f04270 */
[----:B------:R-:W-:-:S12]  /*1cbf0*/  VIADD R0, R0, 0xfffffffe ;  /* 0xfffffffe00007836 */ /* 0x000fd80000000000 */
[----:B------:R-:W-:Y:S05]  /*1cc00*/  @P0 BRA `(.L_x_5865) ;  /* 0xffffffe800b80947 */ /* 0x000fea000383ffff */
.L_x_5814:
[----:B------:R-:W-:Y:S05]  /*1cc10*/  BSYNC B0 ;  /* 0x0000000000007941 */ /* 0x000fea0003800000 */
.L_x_5813:
[----:B------:R-:W2:Y:S04]  /*1cc20*/  LDL.LU R4, [R1+0xc] ;  /* 0x00000c0001047983 */ /* 0x000ea80000300800 */
[----:B------:R-:W3:Y:S01]  /*1cc30*/  LDL.LU R3, [R1+0x1c] ;  /* 0x00001c0001037983 */ /* 0x000ee20000300800 */
[----:B------:R-:W0:Y:S01]  /*1cc40*/  S2R R2, SR_TID.X ;  /* 0x0000000000027919 */ /* 0x000e220000002100 */
[----:B------:R-:W-:Y:S01]  /*1cc50*/  BSSY B0, `(.L_x_5866) ;  /* 0x0000015000007945 */ /* 0x000fe20003800000 */
[----:B0-----:R-:W-:-:S04]  /*1cc60*/  LOP3.LUT R2, R2, 0x7f, RZ, 0xc0, !PT ;  /* 0x0000007f02027812 */ /* 0x001fc800078ec0ff */
[----:B------:R-:W-:Y:S01]  /*1cc70*/  ISETP.NE.AND P1, PT, R2, RZ, PT ;  /* 0x000000ff0200720c */ /* 0x000fe20003f25270 */
[----:B--2---:R-:W-:-:S05]  /*1cc80*/  VIADD R0, R4, 0x1 ;  /* 0x0000000104007836 */ /* 0x004fca0000000000 */
[----:B------:R-:W-:-:S04]  /*1cc90*/  ISETP.NE.AND P0, PT, R0, 0x2, PT ;  /* 0x000000020000780c */ /* 0x000fc80003f05270 */
[----:B------:R-:W-:-:S04]  /*1cca0*/  SEL R2, RZ, 0x1, P0 ;  /* 0x00000001ff027807 */ /* 0x000fc80000000000 */
[----:B---3--:R-:W-:-:S05]  /*1ccb0*/  LOP3.LUT R3, R3, R2, RZ, 0x3c, !PT ;  /* 0x0000000203037212 */ /* 0x008fca00078e3cff */
[----:B------:R0:W-:Y:S01]  /*1ccc0*/  STL [R1+0x1c], R3 ;  /* 0x00001c0301007387 */ /* 0x0001e20000100800 */
[----:B------:R-:W-:Y:S05]  /*1ccd0*/  @P1 BRA `(.L_x_5867) ;  /* 0x0000000000301947 */ /* 0x000fea0003800000 */
[----:B0-----:R-:W0:Y:S01]  /*1cce0*/  S2R R3, SR_LANEID ;  /* 0x0000000000037919 */ /* 0x001e220000000000 */
[----:B------:R-:W-:Y:S01]  /*1ccf0*/  VOTEU.ANY UR4, UPT, PT ;  /* 0x0000000000047886 */ /* 0x000fe200038e0100 */
[----:B------:R-:W2:Y:S01]  /*1cd00*/  LDC.64 R4, c[0x0][0xd60] ;  /* 0x00035800ff047b82 */ /* 0x000ea20000000a00 */
[----:B------:R-:W0:Y:S02]  /*1cd10*/  FLO.U32 R2, UR4 ;  /* 0x0000000400027d00 */ /* 0x000e2400080e0000 */
[----:B0-----:R-:W-:-:S06]  /*1cd20*/  ISETP.EQ.U32.AND P1, PT, R2, R3, PT ;  /* 0x000000030200720c */ /* 0x001fcc0003f22070 */
[----:B------:R-:W2:Y:S07]  /*1cd30*/  POPC R3, UR4 ;  /* 0x0000000400037d09 */ /* 0x000eae0008000000 */
[----:B--2---:R-:W2:Y:S01]  /*1cd40*/  @P1 ATOMG.E.ADD.STRONG.GPU PT, R3, desc[UR40][R4.64], R3 ;  /* 0x00000003040319a8 */ /* 0x004ea200081ee1e8 */
[----:B-1----:R-:W0:Y:S02]  /*1cd50*/  S2R R6, SR_LTMASK ;  /* 0x0000000000067919 */ /* 0x002e240000003900 */
[----:B0-----:R-:W-:-:S04]  /*1cd60*/  LOP3.LUT R6, R6, UR4, RZ, 0xc0, !PT ;  /* 0x0000000406067c12 */ /* 0x001fc8000f8ec0ff */
[----:B------:R-:W0:Y:S01]  /*1cd70*/  POPC R7, R6 ;  /* 0x0000000600077309 */ /* 0x000e220000000000 */
[----:B--2---:R-:W0:Y:S02]  /*1cd80*/  SHFL.IDX PT, R2, R3, R2, 0x1f ;  /* 0x00001f0203027589 */ /* 0x004e2400000e0000 */
[----:B0-----:R-:W-:-:S07]  /*1cd90*/  IADD3 R16, R2, UR36, R7 ;  /* 0x0000002402107c10 */ /* 0x001fce000fffe007 */
.L_x_5867:
[----:B------:R-:W-:Y:S05]  /*1cda0*/  BSYNC B0 ;  /* 0x0000000000007941 */ /* 0x000fea0003800000 */
.L_x_5866:
[----:B------:R-:W-:-:S05]  /*1cdb0*/  SEL R0, R0, RZ, P0 ;  /* 0x000000ff00007207 */ /* 0x000fca0000000000 */
[----:B------:R2:W-:Y:S02]  /*1cdc0*/  STL [R1+0xc], R0 ;  /* 0x00000c0001007387 */ /* 0x0005e40000100800 */
.L_x_5779:
[----:B------:R-:W-:Y:S05]  /*1cdd0*/  BSYNC B7 ;  /* 0x0000000000077941 */ /* 0x000fea0003800000 */
.L_x_5777:
        /* <DEDUP_REMOVED lines=13> */
.L_x_5868:
[----:B------:R-:W1:Y:S01]  /*1ceb0*/  S2R R0, SR_TID.X ;  /* 0x0000000000007919 */ /* 0x000e620000002100 */
[----:B------:R-:W-:Y:S01]  /*1cec0*/  UMOV UR4, 0xffffffff ;  /* 0xffffffff00047882 */ /* 0x000fe20000000000 */
[----:B-1----:R-:W-:-:S04]  /*1ced0*/  LOP3.LUT R6, R0, 0x1f, RZ, 0xc0, !PT ;  /* 0x0000001f00067812 */ /* 0x002fc800078ec0ff */
        /* <DEDUP_REMOVED lines=33> */
.L_x_6008:
[----:B------:R-:W-:Y:S02]  /*1d0f0*/  ULDC UR4, c[0x0][0xd38] ;  /* 0x00034e0000047ab9 */ /* 0x000fe40000000800 */
[----:B------:R-:W-:-:S04]  /*1d100*/  IMAD.U32 R4, RZ, RZ, UR4 ;  /* 0x00000004ff047e24 */ /* 0x000fc8000f8e00ff */
[----:B-1----:R-:W-:-:S04]  /*1d110*/  IMAD R16, R16, R4, RZ ;  /* 0x0000000410107224 */ /* 0x002fc800078e02ff */
[----:B------:R-:W-:-:S05]  /*1d120*/  IMAD.IADD R5, R5, 0x1, R16 ;  /* 0x0000000105057824 */ /* 0x000fca00078e0210 */
[----:B------:R-:W-:-:S13]  /*1d130*/  ISETP.GT.AND P6, PT, R5, R0, PT ;  /* 0x000000000500720c */ /* 0x000fda0003fc4270 */
[----:B------:R-:W-:Y:S05]  /*1d140*/  @P6 BRA `(.L_x_5871) ;  /* 0x00000000009c6947 */ /* 0x000fea0003800000 */
.L_x_5876:
        /* <DEDUP_REMOVED lines=14> */
.L_x_5874:
[----:B------:R-:W-:Y:S05]  /*1d230*/  BSYNC B0 ;  /* 0x0000000000007941 */ /* 0x000fea0003800000 */
.L_x_5873:
        /* <DEDUP_REMOVED lines=18> */
.L_x_6016:
[----:B------:R-:W-:Y:S02]  /*1d360*/  ULDC UR4, c[0x0][0xd38] ;  /* 0x00034e0000047ab9 */ /* 0x000fe40000000800 */
[----:B------:R-:W-:-:S04]  /*1d370*/  IMAD.U32 R4, RZ, RZ, UR4 ;  /* 0x00000004ff047e24 */ /* 0x000fc8000f8e00ff */
[----:B-1----:R-:W-:-:S04]  /*1d380*/  IMAD R16, R16, R4, RZ ;  /* 0x0000000410107224 */ /* 0x002fc800078e02ff */
[----:B------:R-:W-:-:S05]  /*1d390*/  IMAD.IADD R5, R16, 0x1, R5 ;  /* 0x0000000110057824 */ /* 0x000fca00078e0205 */
[----:B------:R-:W-:-:S13]  /*1d3a0*/  ISETP.GT.AND P6, PT, R5, R0, PT ;  /* 0x000000000500720c */ /* 0x000fda0003fc4270 */
[----:B------:R-:W-:Y:S05]  /*1d3b0*/  @!P6 BRA `(.L_x_5876) ;  /* 0xfffffffc0064e947 */ /* 0x000fea000383ffff */
.L_x_5871:
        /* <DEDUP_REMOVED lines=8> */
.L_x_6020:
[----:B------:R-:W-:Y:S01]  /*1d440*/  ISETP.NE.AND P0, PT, R5, RZ, PT ;  /* 0x000000ff0500720c */ /* 0x000fe20003f05270 */
[----:B-1----:R-:W-:-:S12]  /*1d450*/  IMAD.MOV.U32 R2, RZ, RZ, RZ ;  /* 0x000000ffff027224 */ /* 0x002fd800078e00ff */
[----:B------:R-:W-:Y:S05]  /*1d460*/  @!P0 BRA `(.L_x_5878) ;  /* 0x0000000000108947 */ /* 0x000fea0003800000 */
[----:B------:R-:W-:Y:S01]  /*1d470*/  UMOV UR4, 0xffffffff ;  /* 0xffffffff00047882 */ /* 0x000fe20000000000 */
[----:B------:R-:W-:Y:S02]  /*1d480*/  VIADD R12, R6, 0xffffffff ;  /* 0xffffffff060c7836 */ /* 0x000fe40000000000 */
[----:B------:R-:W-:Y:S05]  /*1d490*/  BRA.DIV UR4, `(.L_x_5879) ;  /* 0x00000046044c7947 */ /* 0x000fea000b800000 */
[----:B------:R1:W3:Y:S02]  /*1d4a0*/  SHFL.IDX PT, R2, R3, R12, 0x1f ;  /* 0x00001f0c03027589 */ /* 0x0002e400000e0000 */
.L_x_5878:
[----:B-----5:R-:W0:Y:S01]  /*1d4b0*/  LDC.64 R8, c[0x0][0xd90] ;  /* 0x00036400ff087b82 */ /* 0x020e220000000a00 */
[----:B------:R-:W-:-:S04]  /*1d4c0*/  IMAD.IADD R19, R6, 0x1, R19 ;  /* 0x0000000106137824 */ /* 0x000fc800078e0213 */
[----:B0-----:R-:W-:-:S06]  /*1d4d0*/  IMAD.WIDE R6, R19, 0x4, R8 ;  /* 0x0000000413067825 */ /* 0x001fcc00078e0208 */
[----:B------:R-:W2:Y:S01]  /*1d4e0*/  LDG.E R6, desc[UR40][R6.64] ;  /* 0x0000002806067981 */ /* 0x000ea2000c1e1900 */
[----:B---3--:R-:W-:-:S04]  /*1d4f0*/  IMAD R16, R2, R4, R16 ;  /* 0x0000000402107224 */ /* 0x008fc800078e0210 */
[----:B------:R-:W-:Y:S02]  /*1d500*/  IMAD.IADD R0, R0, 0x1, -R16 ;  /* 0x0000000100007824 */ /* 0x000fe400078e0a10 */
[----:B--2---:R-:W-:-:S05]  /*1d510*/  IMAD R5, R17, R6, RZ ;  /* 0x0000000611057224 */ /* 0x004fca00078e02ff */
[----:B------:R-:W-:-:S04]  /*1d520*/  IABS R7, R5 ;  /* 0x0000000500077213 */ /* 0x000fc80000000000 */
[----:B-1----:R-:W0:Y:S08]  /*1d530*/  I2F.RP R3, R7 ;  /* 0x0000000700037306 */ /* 0x002e300000209400 */
        /* <DEDUP_REMOVED lines=57> */
.L_x_5872:
[----:B------:R-:W-:Y:S01]  /*1d8d0*/  UMOV UR4, URZ ;  /* 0x0000003f00047c82 */ /* 0x000fe20008000000 */
[----:B------:R-:W-:Y:S01]  /*1d8e0*/  UMOV UR5, URZ ;  /* 0x0000003f00057c82 */ /* 0x000fe20008000000 */
[----:B------:R-:W-:Y:S01]  /*1d8f0*/  ULDC UR6, c[0x0][0xd3c] ;  /* 0x00034f0000067ab9 */ /* 0x000fe20000000800 */
[----:B------:R-:W-:Y:S02]  /*1d900*/  IMAD.MOV.U32 R16, RZ, RZ, R0 ;  /* 0x000000ffff107224 */ /* 0x000fe400078e0000 */
[----:B------:R-:W-:Y:S02]  /*1d910*/  IMAD.U32 R17, RZ, RZ, UR4 ;  /* 0x00000004ff117e24 */ /* 0x000fe4000f8e00ff */
[----:B------:R-:W-:Y:S02]  /*1d920*/  IMAD.U32 R18, RZ, RZ, UR5 ;  /* 0x00000005ff127e24 */ /* 0x000fe4000f8e00ff */
[----:B------:R-:W-:-:S07]  /*1d930*/  IMAD.U32 R19, RZ, RZ, UR6 ;  /* 0x00000006ff137e24 */ /* 0x000fce000f8e00ff */
.L_x_5880:
        /* <DEDUP_REMOVED lines=12> */
.L_x_5869:
[----:B------:R-:W-:Y:S02]  /*1da00*/  ULDC UR4, c[0x0][0xd3c] ;  /* 0x00034f0000047ab9 */ /* 0x000fe40000000800 */
[----:B---3--:R-:W-:-:S13]  /*1da10*/  ISETP.GE.AND P0, PT, R19, UR4, PT ;  /* 0x0000000413007c0c */ /* 0x008fda000bf06270 */
[----:B------:R-:W-:Y:S05]  /*1da20*/  @!P0 BRA `(.L_x_5881) ;  /* 0xffffff8800308947 */ /* 0x000fea000383ffff */
[----:B------:R-:W-:Y:S05]  /*1da30*/  BSYNC B8 ;  /* 0x0000000000087941 */ /* 0x000fea0003800000 */
.L_x_5735:
[----:B--2---:R-:W2:Y:S01]  /*1da40*/  LDL.LU R0, [R1+0x6c] ;  /* 0x00006c0001007983 */ /* 0x004ea20000300800 */
[----:B------:R-:W-:Y:S01]  /*1da50*/  BSSY B0, `(.L_x_5882) ;  /* 0x000000b000007945 */ /* 0x000fe20003800000 */
[----:B------:R-:W3:Y:S01]  /*1da60*/  S2R R5, SR_CgaCtaId ;  /* 0x0000000000057919 */ /* 0x000ee20000008800 */
[----:B--2---:R-:W-:-:S05]  /*1da70*/  VIADD R0, R0, 0x1 ;  /* 0x0000000100007836 */ /* 0x004fca0000000000 */
[----:B0-----:R-:W-:-:S04]  /*1da80*/  LEA.HI R2, R0, R0, RZ, 0x1 ;  /* 0x0000000000027211 */ /* 0x001fc800078f08ff */
[----:B------:R-:W-:-:S05]  /*1da90*/  LOP3.LUT R3, R2, 0xfffffffe, RZ, 0xc0, !PT ;  /* 0xfffffffe02037812 */ /* 0x000fca00078ec0ff */
[----:B------:R-:W-:Y:S01]  /*1daa0*/  IMAD.IADD R3, R0, 0x1, -R3 ;  /* 0x0000000100037824 */ /* 0x000fe200078e0a03 */
[----:B------:R-:W-:-:S04]  /*1dab0*/  MOV R0, 0x400 ;  /* 0x0000040000007802 */ /* 0x000fc80000000f00 */
[----:B---3--:R-:W-:Y:S02]  /*1dac0*/  LEA R0, R5, R0, 0x18 ;  /* 0x0000000005007211 */ /* 0x008fe400078ec0ff */
[----:B------:R-:W-:-:S04]  /*1dad0*/  SHF.L.U32 R3, R3, 0x1f, RZ ;  /* 0x0000001f03037819 */ /* 0x000fc800000006ff */
[----:B------:R-:W0:Y:S02]  /*1dae0*/  SYNCS.PHASECHK.TRANS64.TRYWAIT P0, [R0+URZ+0x32420], R3 ;  /* 0x03242003000075a7 */ /* 0x000e24000800017f */
[----:B0-----:R-:W-:Y:S05]  /*1daf0*/  @!P0 BRA `(.L_x_5883) ;  /* 0x0000003c00dc8947 */ /* 0x001fea0003800000 */
.L_x_6023:
[----:B------:R-:W-:Y:S05]  /*1db00*/  BSYNC B0 ;  /* 0x0000000000007941 */ /* 0x000fea0003800000 */
.L_x_5882:
[----:B------:R-:W-:-:S03]  /*1db10*/  UMOV UR4, 0xffffffff ;  /* 0xffffffff00047882 */ /* 0x000fc60000000000 */
[----:B------:R-:W-:Y:S05]  /*1db20*/  BRA.DIV UR4, `(.L_x_5884) ;  /* 0x0000003e04e47947 */ /* 0x000fea000b800000 */
[----:B------:R-:W2:Y:S02]  /*1db30*/  S2R R2, SR_TID.X ;  /* 0x0000000000027919 */ /* 0x000ea40000002100 */
[----:B--2---:R-:W-:-:S04]  /*1db40*/  SHF.R.U32.HI R2, RZ, 0x5, R2 ;  /* 0x00000005ff027819 */ /* 0x004fc80000011602 */
[----:B------:R-:W-:-:S05]  /*1db50*/  LOP3.LUT R2, R2, 0x3, RZ, 0xc0, !PT ;  /* 0x0000000302027812 */ /* 0x000fca00078ec0ff */
[----:B------:R2:W3:Y:S02]  /*1db60*/  SHFL.IDX PT, R14, R2, RZ, 0x1f ;  /* 0x00001fff020e7589 */ /* 0x0004e400000e0000 */
.L_x_6026:
[----:B---3--:R-:W-:-:S13]  /*1db70*/  ISETP.NE.AND P0, PT, R14, RZ, PT ;  /* 0x000000ff0e00720c */ /* 0x008fda0003f05270 */
[----:B------:R-:W-:Y:S05]  /*1db80*/  @P0 BRA `(.L_x_5576) ;  /* 0x0000000000940947 */ /* 0x000fea0003800000 */
[----:B------:R-:W-:-:S03]  /*1db90*/  UMOV UR4, 0xffffffff ;  /* 0xffffffff00047882 */ /* 0x000fc60000000000 */
[----:B------:R-:W-:Y:S05]  /*1dba0*/  BRA.DIV UR4, `(.L_x_5885) ;  /* 0x0000003e04f87947 */ /* 0x000fea000b800000 */
[----:B------:R-:W-:-:S13]  /*1dbb0*/  ELECT P6, URZ, PT ;  /* 0x00000000003f782f */ /* 0x000fda00038c0000 */
.L_x_6029:
[----:B------:R-:W-:Y:S05]  /*1dbc0*/  @!P6 BRA `(.L_x_5576) ;  /* 0x000000000084e947 */ /* 0x000fea0003800000 */
[----:B--2---:R-:W2:Y:S02]  /*1dbd0*/  LDL.LU R2, [R1+0x84] ;  /* 0x0000840001027983 */ /* 0x004ea40000300800 */
[----:B--2---:R-:W-:-:S04]  /*1dbe0*/  LOP3.LUT R2, R2, 0x2, RZ, 0xfc, !PT ;  /* 0x0000000202027812 */ /* 0x004fc800078efcff */
[----:B------:R-:W-:-:S13]  /*1dbf0*/  ISETP.NE.AND P2, PT, R2, 0x3, PT ;  /* 0x000000030200780c */ /* 0x000fda0003f45270 */
[----:B------:R-:W-:Y:S05]  /*1dc00*/  @!P2 BRA `(.L_x_5886) ;  /* 0x000000000004a947 */ /* 0x000fea0003800000 */
[----:B------:R-:W-:Y:S01]  /*1dc10*/  BPT.TRAP 0x1 ;  /* 0x000000040000795c */ /* 0x000fe20000300000 */
.L_x_5886:
[----:B0-----:R-:W1:Y:S04]  /*1dc20*/  LDL R3, [R1+0xc] ;  /* 0x00000c0001037983 */ /* 0x001e680000100800 */
[----:B------:R-:W2:Y:S01]  /*1dc30*/  LDL.LU R7, [R1+0x1c] ;  /* 0x00001c0001077983 */ /* 0x000ea20000300800 */
[----:B------:R-:W-:-:S04]  /*1dc40*/  VIADD R2, R0, 0x32440 ;  /* 0x0003244000027836 */ /* 0x000fc80000000000 */
[C---:B-1----:R-:W-:Y:S02]  /*1dc50*/  IMAD R6, R3.reuse, 0x8, R2 ;  /* 0x0000000803067824 */ /* 0x042fe400078e0202 */
        /* <DEDUP_REMOVED lines=10> */
.L_x_6030:
[----:B------:R-:W1:Y:S02]  /*1dd00*/  SYNCS.PHASECHK.TRANS64.TRYWAIT P0, [R7+URZ], R2 ;  /* 0x00000002070075a7 */ /* 0x000e64000800017f */
[----:B-1----:R-:W-:Y:S05]  /*1dd10*/  @!P0 BRA `(.L_x_5888) ;  /* 0x0000003c00d08947 */ /* 0x002fea0003800000 */
.L_x_6031:
[----:B------:R-:W-:Y:S05]  /*1dd20*/  @!P2 BRA `(.L_x_5889) ;  /* 0x000000000004a947 */ /* 0x000fea0003800000 */
[----:B------:R-:W-:Y:S01]  /*1dd30*/  BPT.TRAP 0x1 ;  /* 0x000000040000795c */ /* 0x000fe20000300000 */
.L_x_5889:
[----:B------:R-:W2:Y:S01]  /*1dd40*/  LDL.LU R4, [R1+0xc] ;  /* 0x00000c0001047983 */ /* 0x000ea20000300800 */
[----:B------:R-:W-:-:S04]  /*1dd50*/  VIADD R0, R0, 0x32460 ;  /* 0x0003246000007836 */ /* 0x000fc80000000000 */
[----:B--2---:R-:W-:-:S04]  /*1dd60*/  IMAD R4, R4, 0x8, R0 ;  /* 0x0000000804047824 */ /* 0x004fc800078e0200 */
[----:B------:R-:W2:Y:S02]  /*1dd70*/  SYNCS.PHASECHK.TRANS64.TRYWAIT P0, [R4+URZ], R5 ;  /* 0x00000005040075a7 */ /* 0x000ea4000800017f */
[----:B--2---:R-:W-:Y:S05]  /*1dd80*/  @!P0 BRA `(.L_x_5890) ;  /* 0x0000003c00c88947 */ /* 0x004fea0003800000 */
.L_x_6032:
[----:B------:R-:W-:-:S07]  /*1dd90*/  IMAD R3, R3, 0x8, R0 ;  /* 0x0000000803037824 */ /* 0x000fce00078e0200 */
.L_x_5891:
[----:B---3--:R3:W0:Y:S02]  /*1dda0*/  SYNCS.PHASECHK.TRANS64.TRYWAIT P0, [R3+URZ], R2 ;  /* 0x00000002030075a7 */ /* 0x008624000800017f */
[----:B0-----:R-:W-:Y:S05]  /*1ddb0*/  @!P0 NANOSLEEP.SYNCS 0x989680 ;  /* 0x009896800000895d */ /* 0x001fea0003900000 */
[----:B------:R-:W0:Y:S02]  /*1ddc0*/  @!P0 SYNCS.PHASECHK.TRANS64 P0, [R3+URZ], R2 ;  /* 0x00000002030085a7 */ /* 0x000e24000800007f */
[----:B0-----:R-:W-:Y:S05]  /*1ddd0*/  @!P0 BRA `(.L_x_5891) ;  /* 0xfffffffc00f08947 */ /* 0x001fea000383ffff */
.L_x_5576:
[----:B------:R-:W-:Y:S05]  /*1dde0*/  BSYNC B9 ;  /* 0x0000000000097941 */ /* 0x000fea0003800000 */
.L_x_5573:
[----:B------:R-:W-:Y:S05]  /*1ddf0*/  EXIT ;  /* 0x000000000000794d */ /* 0x000fea0003800000 */
.L_x_5594:
[----:B0-----:R0:W1:Y:S02]  /*1de00*/  SYNCS.PHASECHK.TRANS64.TRYWAIT P6, [R96+URZ+0x32490], R107 ;  /* 0x0324906b600075a7 */ /* 0x00106400080c017f */
[----:B-1----:R-:W-:Y:S05]  /*1de10*/  @!P6 NANOSLEEP.SYNCS 0x989680 ;  /* 0x009896800000e95d */ /* 0x002fea0003900000 */
[----:B------:R-:W1:Y:S02]  /*1de20*/  @!P6 SYNCS.PHASECHK.TRANS64 P6, [R96+URZ+0x32490], R107 ;  /* 0x0324906b6000e5a7 */ /* 0x000e6400080c007f */
[----:B-1----:R-:W-:Y:S05]  /*1de30*/  @!P6 BRA `(.L_x_5594) ;  /* 0xfffffffc00f0e947 */ /* 0x002fea000383ffff */
[----:B------:R-:W-:Y:S05]  /*1de40*/  BRA `(.L_x_5892) ;  /* 0xfffffe5000387947 */ /* 0x000fea000383ffff */
.L_x_5612:
[----:B0-----:R0:W1:Y:S02]  /*1de50*/  SYNCS.PHASECHK.TRANS64.TRYWAIT P5, [R96+URZ+0x32490], R107 ;  /* 0x0324906b600075a7 */ /* 0x00106400080a017f */
[----:B-1----:R-:W-:Y:S05]  /*1de60*/  @!P5 NANOSLEEP.SYNCS 0x989680 ;  /* 0x009896800000d95d */ /* 0x002fea0003900000 */
[----:B------:R-:W1:Y:S02]  /*1de70*/  @!P5 SYNCS.PHASECHK.TRANS64 P5, [R96+URZ+0x32490], R107 ;  /* 0x0324906b6000d5a7 */ /* 0x000e6400080a007f */
[----:B-1----:R-:W-:Y:S05]  /*1de80*/  @!P5 BRA `(.L_x_5612) ;  /* 0xfffffffc00f0d947 */ /* 0x002fea000383ffff */
[----:B------:R-:W-:Y:S05]  /*1de90*/  BRA `(.L_x_5893) ;  /* 0xfffffe6000e47947 */ /* 0x000fea000383ffff */
.L_x_5621:
[----:B0-----:R0:W1:Y:S02]  /*1dea0*/  SYNCS.PHASECHK.TRANS64.TRYWAIT P4, [R96+URZ+0x32490], R107 ;  /* 0x0324906b600075a7 */ /* 0x001064000808017f */
[----:B-1----:R-:W-:Y:S05]  /*1deb0*/  @!P4 NANOSLEEP.SYNCS 0x989680 ;  /* 0x009896800000c95d */ /* 0x002fea0003900000 */
[----:B------:R-:W1:Y:S02]  /*1dec0*/  @!P4 SYNCS.PHASECHK.TRANS64 P4, [R96+URZ+0x32490], R107 ;  /* 0x0324906b6000c5a7 */ /* 0x000e64000808007f */
[----:B-1----:R-:W-:Y:S05]  /*1ded0*/  @!P4 BRA `(.L_x_5621) ;  /* 0xfffffffc00f0c947 */ /* 0x002fea000383ffff */
[----:B------:R-:W-:Y:S05]  /*1dee0*/  BRA `(.L_x_5894) ;  /* 0xfffffe7400447947 */ /* 0x000fea000383ffff */
.L_x_5627:
[----:B-1----:R1:W2:Y:S02]  /*1def0*/  SYNCS.PHASECHK.TRANS64.TRYWAIT P3, [R96+URZ+0x324b0], R107 ;  /* 0x0324b06b600075a7 */ /* 0x0022a4000806017f */
[----:B--2---:R-:W-:Y:S05]  /*1df00*/  @!P3 NANOSLEEP.SYNCS 0x989680 ;  /* 0x009896800000b95d */ /* 0x004fea0003900000 */
[----:B------:R-:W2:Y:S02]  /*1df10*/  @!P3 SYNCS.PHASECHK.TRANS64 P3, [R96+URZ+0x324b0], R107 ;  /* 0x0324b06b6000b5a7 */ /* 0x000ea4000806007f */
[----:B--2---:R-:W-:Y:S05]  /*1df20*/  @!P3 BRA `(.L_x_5627) ;  /* 0xfffffffc00f0b947 */ /* 0x004fea000383ffff */
[----:B------:R-:W-:Y:S05]  /*1df30*/  BRA `(.L_x_5895) ;  /* 0xfffffe7400d87947 */ /* 0x000fea000383ffff */
.L_x_5635:
        /* <DEDUP_REMOVED lines=13> */
.L_x_5897:
[----:B------:R-:W-:Y:S05]  /*1e010*/  BSYNC B0 ;  /* 0x0000000000007941 */ /* 0x000fea0003800000 */
.L_x_5896:
[----:B------:R-:W-:Y:S05]  /*1e020*/  BRA `(.L_x_5898) ;  /* 0xfffffe8000b47947 */ /* 0x000fea000383ffff */
.L_x_5647:
        /* <DEDUP_REMOVED lines=8> */
.L_x_5900:
[----:B------:R-:W-:Y:S05]  /*1e0b0*/  BSYNC B1 ;  /* 0x0000000000017941 */ /* 0x000fea0003800000 */
.L_x_5899:
        /* <DEDUP_REMOVED lines=8> */
.L_x_5901:
[----:B------:R-:W-:Y:S02]  /*1e140*/  IMAD.MOV.U32 R13, RZ, RZ, R8 ;  /* 0x000000ffff0d7224 */ /* 0x000fe400078e0008 */
[----:B------:R-:W-:-:S07]  /*1e150*/  IMAD.MOV.U32 R0, RZ, RZ, R14 ;  /* 0x000000ffff007224 */ /* 0x000fce00078e000e */
[----:B------:R-:W-:Y:S05]  /*1e160*/  WARPSYNC.COLLECTIVE R15, `(.L_x_5902) ;  /* 0x000000000f087348 */ /* 0x000fea0003c00000 */
[----:B------:R0:W1:Y:S02]  /*1e170*/  SHFL.IDX P6, R14, R13, R12, R11 ;  /* 0x0000000c0d0e7389 */ /* 0x00006400000c000b */
[----:B01----:R-:W-:Y:S01]  /*1e180*/  ENDCOLLECTIVE ;  /* 0x000000000000791b */ /* 0x003fe20003800000 */
.L_x_5902:
[----:B------:R-:W-:Y:S02]  /*1e190*/  IMAD.MOV.U32 R13, RZ, RZ, R7 ;  /* 0x000000ffff0d7224 */ /* 0x000fe400078e0007 */
[----:B------:R-:W-:-:S07]  /*1e1a0*/  IMAD.MOV.U32 R5, RZ, RZ, R14 ;  /* 0x000000ffff057224 */ /* 0x000fce00078e000e */
[----:B------:R-:W-:Y:S05]  /*1e1b0*/  WARPSYNC.COLLECTIVE R15, `(.L_x_5903) ;  /* 0x000000000f087348 */ /* 0x000fea0003c00000 */
[----:B------:R0:W1:Y:S02]  /*1e1c0*/  SHFL.IDX P6, R14, R13, R12, R11 ;  /* 0x0000000c0d0e7389 */ /* 0x00006400000c000b */
[----:B01----:R-:W-:Y:S01]  /*1e1d0*/  ENDCOLLECTIVE ;  /* 0x000000000000791b */ /* 0x003fe20003800000 */
.L_x_5903:
[----:B------:R-:W-:Y:S05]  /*1e1e0*/  BRA `(.L_x_5904) ;  /* 0xfffffe8800447947 */ /* 0x000fea000383ffff */
.L_x_5650:
        /* <DEDUP_REMOVED lines=8> */
.L_x_5906:
[----:B------:R-:W-:Y:S05]  /*1e270*/  BSYNC B1 ;  /* 0x0000000000017941 */ /* 0x000fea0003800000 */
.L_x_5905:
        /* <DEDUP_REMOVED lines=8> */
.L_x_5907:
[----:B------:R-:W-:Y:S02]  /*1e300*/  IMAD.MOV.U32 R13, RZ, RZ, R8 ;  /* 0x000000ffff0d7224 */ /* 0x000fe400078e0008 */
[----:B------:R-:W-:-:S07]  /*1e310*/  IMAD.MOV.U32 R0, RZ, RZ, R14 ;  /* 0x000000ffff007224 */ /* 0x000fce00078e000e */
[----:B------:R-:W-:Y:S05]  /*1e320*/  WARPSYNC.COLLECTIVE R15, `(.L_x_5908) ;  /* 0x000000000f087348 */ /* 0x000fea0003c00000 */
[----:B------:R0:W1:Y:S02]  /*1e330*/  SHFL.IDX P6, R14, R13, R12, R11 ;  /* 0x0000000c0d0e7389 */ /* 0x00006400000c000b */
[----:B01----:R-:W-:Y:S01]  /*1e340*/  ENDCOLLECTIVE ;  /* 0x000000000000791b */ /* 0x003fe20003800000 */
.L_x_5908:
[----:B------:R-:W-:Y:S02]  /*1e350*/  IMAD.MOV.U32 R13, RZ, RZ, R7 ;  /* 0x000000ffff0d7224 */ /* 0x000fe400078e0007 */
[----:B------:R-:W-:-:S07]  /*1e360*/  IMAD.MOV.U32 R5, RZ, RZ, R14 ;  /* 0x000000ffff057224 */ /* 0x000fce00078e000e */
[----:B------:R-:W-:Y:S05]  /*1e370*/  WARPSYNC.COLLECTIVE R15, `(.L_x_5909) ;  /* 0x000000000f087348 */ /* 0x000fea0003c00000 */
[----:B------:R0:W1:Y:S02]  /*1e380*/  SHFL.IDX P6, R14, R13, R12, R11 ;  /* 0x0000000c0d0e7389 */ /* 0x00006400000c000b */
[----:B01----:R-:W-:Y:S01]  /*1e390*/  ENDCOLLECTIVE ;  /* 0x000000000000791b */ /* 0x003fe20003800000 */
.L_x_5909:
[----:B------:R-:W-:Y:S05]  /*1e3a0*/  BRA `(.L_x_5910) ;  /* 0xfffffe8800a87947 */ /* 0x000fea000383ffff */
.L_x_5654:
[----:B0-----:R0:W1:Y:S02]  /*1e3b0*/  SYNCS.PHASECHK.TRANS64.TRYWAIT P0, [R19+URZ+0x32400], R34 ;  /* 0x03240022130075a7 */ /* 0x001064000800017f */
[----:B-1----:R-:W-:Y:S05]  /*1e3c0*/  @!P0 NANOSLEEP.SYNCS 0x989680 ;  /* 0x009896800000895d */ /* 0x002fea0003900000 */
[----:B------:R-:W1:Y:S02]  /*1e3d0*/  @!P0 SYNCS.PHASECHK.TRANS64 P0, [R19+URZ+0x32400], R34 ;  /* 0x03240022130085a7 */ /* 0x000e64000800007f */
[----:B-1----:R-:W-:Y:S05]  /*1e3e0*/  @!P0 BRA `(.L_x_5654) ;  /* 0xfffffffc00f08947 */ /* 0x002fea000383ffff */
[----:B------:R-:W-:Y:S05]  /*1e3f0*/  BRA `(.L_x_5911) ;  /* 0xfffffe8c00b07947 */ /* 0x000fea000383ffff */
.L_x_5662:
        /* <DEDUP_REMOVED lines=9> */
.L_x_5913:
[----:B------:R-:W-:Y:S05]  /*1e490*/  BSYNC B1 ;  /* 0x0000000000017941 */ /* 0x000fea0003800000 */
.L_x_5912:
[----:B------:R0:W5:Y:S01]  /*1e4a0*/  LDL R7, [R1+0x1c] ;  /* 0x00001c0001077983 */ /* 0x0001620000100800 */
[----:B------:R-:W-:Y:S01]  /*1e4b0*/  IMAD.MOV.U32 R13, RZ, RZ, R10 ;  /* 0x000000ffff0d7224 */ /* 0x000fe200078e000a */
[----:B------:R-:W-:Y:S01]  /*1e4c0*/  ISETP.GE.AND P0, PT, R16, R35, PT ;  /* 0x000000231000720c */ /* 0x000fe20003f06270 */
[----:B------:R-:W-:Y:S02]  /*1e4d0*/  IMAD.MOV.U32 R12, RZ, RZ, RZ ;  /* 0x000000ffff0c7224 */ /* 0x000fe400078e00ff */
[----:B------:R-:W-:Y:S02]  /*1e4e0*/  IMAD.MOV.U32 R11, RZ, RZ, 0x1c1f ;  /* 0x00001c1fff0b7424 */ /* 0x000fe400078e00ff */
[----:B------:R-:W-:Y:S02]  /*1e4f0*/  IMAD.MOV.U32 R15, RZ, RZ, -0x1 ;  /* 0xffffffffff0f7424 */ /* 0x000fe400078e00ff */
[----:B0-----:R-:W-:-:S07]  /*1e500*/  IMAD.MOV.U32 R0, RZ, RZ, R14 ;  /* 0x000000ffff007224 */ /* 0x001fce00078e000e */
[----:B-----5:R-:W-:Y:S05]  /*1e510*/  WARPSYNC.COLLECTIVE R15, `(.L_x_5914) ;  /* 0x000000000f087348 */ /* 0x020fea0003c00000 */
[----:B------:R0:W1:Y:S02]  /*1e520*/  SHFL.IDX P6, R14, R13, R12, R11 ;  /* 0x0000000c0d0e7389 */ /* 0x00006400000c000b */
[----:B01---5:R-:W-:Y:S01]  /*1e530*/  ENDCOLLECTIVE ;  /* 0x000000000000791b */ /* 0x023fe20003800000 */
.L_x_5914:
[----:B------:R-:W-:Y:S02]  /*1e540*/  IMAD.MOV.U32 R13, RZ, RZ, R20 ;  /* 0x000000ffff0d7224 */ /* 0x000fe400078e0014 */
[----:B------:R-:W-:-:S07]  /*1e550*/  IMAD.MOV.U32 R3, RZ, RZ, R14 ;  /* 0x000000ffff037224 */ /* 0x000fce00078e000e */
[----:B------:R-:W-:Y:S05]  /*1e560*/  WARPSYNC.COLLECTIVE R15, `(.L_x_5915) ;  /* 0x000000000f087348 */ /* 0x000fea0003c00000 */
[----:B------:R0:W1:Y:S02]  /*1e570*/  SHFL.IDX P6, R14, R13, R12, R11 ;  /* 0x0000000c0d0e7389 */ /* 0x00006400000c000b */
[----:B01----:R-:W-:Y:S01]  /*1e580*/  ENDCOLLECTIVE ;  /* 0x000000000000791b */ /* 0x003fe20003800000 */
.L_x_5915:
[----:B------:R-:W-:Y:S02]  /*1e590*/  IMAD.MOV.U32 R13, RZ, RZ, R29 ;  /* 0x000000ffff0d7224 */ /* 0x000fe400078e001d */
[----:B------:R-:W-:-:S07]  /*1e5a0*/  IMAD.MOV.U32 R8, RZ, RZ, R14 ;  /* 0x000000ffff087224 */ /* 0x000fce00078e000e */
[----:B------:R-:W-:Y:S05]  /*1e5b0*/  WARPSYNC.COLLECTIVE R15, `(.L_x_5916) ;  /* 0x000000000f087348 */ /* 0x000fea0003c00000 */
[----:B------:R0:W1:Y:S02]  /*1e5c0*/  SHFL.IDX P6, R14, R13, R12, R11 ;  /* 0x0000000c0d0e7389 */ /* 0x00006400000c000b */
[----:B01----:R-:W-:Y:S01]  /*1e5d0*/  ENDCOLLECTIVE ;  /* 0x000000000000791b */ /* 0x003fe20003800000 */
.L_x_5916:
[----:B------:R-:W-:-:S05]  /*1e5e0*/  IMAD R30, R7, R6, RZ ;  /* 0x00000006071e7224 */ /* 0x000fca00078e02ff */
[----:B------:R-:W-:-:S13]  /*1e5f0*/  ISETP.GE.OR P1, PT, R41, R30, P0 ;  /* 0x0000001e2900720c */ /* 0x000fda0000726670 */
[C---:B------:R-:W-:Y:S01]  /*1e600*/  @!P1 IMAD.SHL.U32 R9, R16.reuse, 0x2, RZ ;  /* 0x0000000210099824 */ /* 0x040fe200078e00ff */
[----:B------:R-:W-:-:S04]  /*1e610*/  @!P1 SHF.L.U64.HI R21, R16, 0x1, R17 ;  /* 0x0000000110159819 */ /* 0x000fc80000010211 */
[----:B------:R-:W-:-:S05]  /*1e620*/  @!P1 IADD3 R4, P2, R3, R9, RZ ;  /* 0x0000000903049210 */ /* 0x000fca0007f5e0ff */
[----:B------:R-:W-:-:S06]  /*1e630*/  @!P1 IMAD.X R5, R0, 0x1, R21, P2 ;  /* 0x0000000100059824 */ /* 0x000fcc00010e0615 */
[----:B------:R-:W5:Y:S01]  /*1e640*/  @!P1 LD.E.128 R4, desc[UR40][R4.64] ;  /* 0x0000002804049980 */ /* 0x000f62000c101d00 */
[----:B------:R-:W-:-:S05]  /*1e650*/  @!P1 IADD3 R14, P2, R14, R9, RZ ;  /* 0x000000090e0e9210 */ /* 0x000fca0007f5e0ff */
[----:B------:R-:W-:-:S04]  /*1e660*/  @!P1 IMAD.X R3, R8, 0x1, R21, P2 ;  /* 0x0000000108039824 */ /* 0x000fc800010e0615 */
[----:B------:R-:W-:-:S05]  /*1e670*/  @!P1 IMAD.MOV.U32 R15, RZ, RZ, R3 ;  /* 0x000000ffff0f9224 */ /* 0x000fca00078e0003 */
[----:B------:R0:W5:Y:S01]  /*1e680*/  @!P1 LD.E.128 R24, desc[UR40][R14.64] ;  /* 0x000000280e189980 */ /* 0x000162000c101d00 */
[----:B------:R-:W-:Y:S01]  /*1e690*/  IMAD.MOV.U32 R13, RZ, RZ, R28 ;  /* 0x000000ffff0d7224 */ /* 0x000fe200078e001c */
[----:B------:R-:W-:Y:S01]  /*1e6a0*/  CS2R R38, SRZ ;  /* 0x0000000000267805 */ /* 0x000fe2000001ff00 */
[----:B------:R-:W-:Y:S01]  /*1e6b0*/  IMAD.MOV.U32 R12, RZ, RZ, 0x1 ;  /* 0x00000001ff0c7424 */ /* 0x000fe200078e00ff */
[----:B------:R-:W-:Y:S01]  /*1e6c0*/  CS2R R36, SRZ ;  /* 0x0000000000247805 */ /* 0x000fe2000001ff00 */
[----:B0-----:R-:W-:-:S07]  /*1e6d0*/  IMAD.MOV.U32 R15, RZ, RZ, -0x1 ;  /* 0xffffffffff0f7424 */ /* 0x001fce00078e00ff */
[----:B-----5:R-:W-:Y:S05]  /*1e6e0*/  WARPSYNC.COLLECTIVE R15, `(.L_x_5917) ;  /* 0x000000000f087348 */ /* 0x020fea0003c00000 */
[----:B------:R0:W1:Y:S02]  /*1e6f0*/  SHFL.IDX P6, R14, R13, R12, R11 ;  /* 0x0000000c0d0e7389 */ /* 0x00006400000c000b */
[----:B01---5:R-:W-:Y:S01]  /*1e700*/  ENDCOLLECTIVE ;  /* 0x000000000000791b */ /* 0x023fe20003800000 */
.L_x_5917:
[----:B------:R-:W-:Y:S02]  /*1e710*/  IMAD.MOV.U32 R13, RZ, RZ, R10 ;  /* 0x000000ffff0d7224 */ /* 0x000fe400078e000a */
[----:B------:R-:W-:Y:S02]  /*1e720*/  @!P1 IMAD.MOV.U32 R38, RZ, RZ, R4 ;  /* 0x000000ffff269224 */ /* 0x000fe400078e0004 */
[----:B------:R-:W-:Y:S01]  /*1e730*/  @!P1 IMAD.MOV.U32 R39, RZ, RZ, R5 ;  /* 0x000000ffff279224 */ /* 0x000fe200078e0005 */
[----:B------:R-:W-:Y:S01]  /*1e740*/  CS2R R4, SRZ ;  /* 0x0000000000047805 */ /* 0x000fe2000001ff00 */
[----:B------:R-:W-:Y:S02]  /*1e750*/  IMAD.MOV.U32 R0, RZ, RZ, R38 ;  /* 0x000000ffff007224 */ /* 0x000fe400078e0026 */
[----:B------:R-:W-:Y:S02]  /*1e760*/  IMAD.MOV.U32 R3, RZ, RZ, R39 ;  /* 0x000000ffff037224 */ /* 0x000fe400078e0027 */
[----:B------:R-:W-:Y:S01]  /*1e770*/  @!P1 IMAD.MOV.U32 R36, RZ, RZ, R6 ;  /* 0x000000ffff249224 */ /* 0x000fe200078e0006 */
[----:B------:R-:W-:Y:S01]  /*1e780*/  PRMT R40, R40, 0x5410, R0 ;  /* 0x0000541028287816 */ /* 0x000fe20000000000 */
[----:B------:R-:W-:Y:S01]  /*1e790*/  IMAD.MOV.U32 R0, RZ, RZ, R14 ;  /* 0x000000ffff007224 */ /* 0x000fe200078e000e */
[----:B------:R-:W-:-:S07]  /*1e7a0*/  PRMT R45, R45, 0x5410, R3 ;  /* 0x000054102d2d7816 */ /* 0x000fce0000000003 */
[----:B------:R-:W-:Y:S05]  /*1e7b0*/  WARPSYNC.COLLECTIVE R15, `(.L_x_5918) ;  /* 0x000000000f087348 */ /* 0x000fea0003c00000 */
[----:B------:R0:W1:Y:S02]  /*1e7c0*/  SHFL.IDX P6, R14, R13, R12, R11 ;  /* 0x0000000c0d0e7389 */ /* 0x00006400000c000b */
[----:B01----:R-:W-:Y:S01]  /*1e7d0*/  ENDCOLLECTIVE ;  /* 0x000000000000791b */ /* 0x003fe20003800000 */
.L_x_5918:
[----:B------:R-:W-:Y:S01]  /*1e7e0*/  @!P1 IMAD.MOV.U32 R37, RZ, RZ, R7 ;  /* 0x000000ffff259224 */ /* 0x000fe200078e0007 */
[----:B------:R-:W-:Y:S01]  /*1e7f0*/  CS2R R6, SRZ ;  /* 0x0000000000067805 */ /* 0x000fe2000001ff00 */
[----:B------:R-:W-:Y:S02]  /*1e800*/  IMAD.MOV.U32 R8, RZ, RZ, R36 ;  /* 0x000000ffff087224 */ /* 0x000fe400078e0024 */
[----:B------:R-:W-:Y:S02]  /*1e810*/  IMAD.MOV.U32 R9, RZ, RZ, R37 ;  /* 0x000000ffff097224 */ /* 0x000fe400078e0025 */
[----:B------:R-:W-:Y:S01]  /*1e820*/  @!P1 IMAD.MOV.U32 R6, RZ, RZ, R24 ;  /* 0x000000ffff069224 */ /* 0x000fe200078e0018 */
[----:B------:R-:W-:Y:S01]  /*1e830*/  PRMT R32, R8, 0x7610, R32 ;  /* 0x0000761008207816 */ /* 0x000fe20000000020 */
[----:B------:R-:W-:Y:S01]  /*1e840*/  @!P1 IMAD.MOV.U32 R7, RZ, RZ, R25 ;  /* 0x000000ffff079224 */ /* 0x000fe200078e0019 */
[----:B------:R-:W-:Y:S01]  /*1e850*/  PRMT R33, R9, 0x7610, R33 ;  /* 0x0000761009217816 */ /* 0x000fe20000000021 */
[----:B------:R-:W-:-:S02]  /*1e860*/  @!P1 IMAD.MOV.U32 R4, RZ, RZ, R26 ;  /* 0x000000ffff049224 */ /* 0x000fc400078e001a */
[----:B------:R-:W-:Y:S02]  /*1e870*/  @!P1 IMAD.MOV.U32 R5, RZ, RZ, R27 ;  /* 0x000000ffff059224 */ /* 0x000fe400078e001b */
[----:B------:R-:W-:Y:S02]  /*1e880*/  IMAD.MOV.U32 R13, RZ, RZ, R20 ;  /* 0x000000ffff0d7224 */ /* 0x000fe400078e0014 */
[----:B------:R-:W-:Y:S02]  /*1e890*/  IMAD.MOV.U32 R8, RZ, RZ, R6 ;  /* 0x000000ffff087224 */ /* 0x000fe400078e0006 */
[----:B------:R-:W-:Y:S02]  /*1e8a0*/  IMAD.MOV.U32 R9, RZ, RZ, R7 ;  /* 0x000000ffff097224 */ /* 0x000fe400078e0007 */
[----:B------:R-:W-:Y:S01]  /*1e8b0*/  IMAD.MOV.U32 R10, RZ, RZ, R4 ;  /* 0x000000ffff0a7224 */ /* 0x000fe200078e0004 */
[----:B------:R-:W-:Y:S01]  /*1e8c0*/  PRMT R40, R8, 0x7610, R40 ;  /* 0x0000761008287816 */ /* 0x000fe20000000028 */
[----:B------:R-:W-:Y:S01]  /*1e8d0*/  IMAD.MOV.U32 R3, RZ, RZ, R14 ;  /* 0x000000ffff037224 */ /* 0x000fe200078e000e */
[----:B------:R-:W-:-:S07]  /*1e8e0*/  PRMT R32, R32, 0x5410, R9 ;  /* 0x0000541020207816 */ /* 0x000fce0000000009 */
[----:B------:R-:W-:Y:S05]  /*1e8f0*/  WARPSYNC.COLLECTIVE R15, `(.L_x_5919) ;  /* 0x000000000f087348 */ /* 0x000fea0003c00000 */
[----:B------:R0:W1:Y:S02]  /*1e900*/  SHFL.IDX P6, R14, R13, R12, R11 ;  /* 0x0000000c0d0e7389 */ /* 0x00006400000c000b */
[----:B01----:R-:W-:Y:S01]  /*1e910*/  ENDCOLLECTIVE ;  /* 0x000000000000791b */ /* 0x003fe20003800000 */
.L_x_5919:
[----:B------:R-:W-:Y:S02]  /*1e920*/  PRMT R45, R10, 0x7610, R45 ;  /* 0x000076100a2d7816 */ /* 0x000fe4000000002d */
[----:B------:R-:W-:Y:S01]  /*1e930*/  CS2R R8, SRZ ;  /* 0x0000000000087805 */ /* 0x000fe2000001ff00 */
[----:B------:R-:W-:Y:S02]  /*1e940*/  IMAD.MOV.U32 R13, RZ, RZ, R29 ;  /* 0x000000ffff0d7224 */ /* 0x000fe400078e001d */
[----:B------:R-:W-:-:S07]  /*1e950*/  IMAD.MOV.U32 R20, RZ, RZ, R14 ;  /* 0x000000ffff147224 */ /* 0x000fce00078e000e */
[----:B------:R-:W-:Y:S05]  /*1e960*/  WARPSYNC.COLLECTIVE R15, `(.L_x_5920) ;  /* 0x000000000f087348 */ /* 0x000fea0003c00000 */
[----:B------:R0:W1:Y:S02]  /*1e970*/  SHFL.IDX P6, R14, R13, R12, R11 ;  /* 0x0000000c0d0e7389 */ /* 0x00006400000c000b */
[----:B01----:R-:W-:Y:S01]  /*1e980*/  ENDCOLLECTIVE ;  /* 0x000000000000791b */ /* 0x003fe20003800000 */
.L_x_5920:
[----:B------:R-:W-:-:S05]  /*1e990*/  IMAD.MOV.U32 R11, RZ, RZ, R5 ;  /* 0x000000ffff0b7224 */ /* 0x000fca00078e0005 */
[----:B------:R-:W-:Y:S01]  /*1e9a0*/  PRMT R33, R33, 0x5410, R11 ;  /* 0x0000541021217816 */ /* 0x000fe2000000000b */
[----:B------:R-:W-:Y:S01]  /*1e9b0*/  IMAD.MOV.U32 R21, RZ, RZ, R14 ;  /* 0x000000ffff157224 */ /* 0x000fe200078e000e */
[----:B------:R-:W-:Y:S06]  /*1e9c0*/  BRA `(.L_x_5921) ;  /* 0xfffffe9800d47947 */ /* 0x000fec000383ffff */
.L_x_5666:
[----:B0-----:R0:W1:Y:S02]  /*1e9d0*/  SYNCS.PHASECHK.TRANS64.TRYWAIT P1, [R19+URZ+0x32400], R24 ;  /* 0x03240018130075a7 */ /* 0x001064000802017f */
[----:B-1----:R-:W-:Y:S05]  /*1e9e0*/  @!P1 NANOSLEEP.SYNCS 0x989680 ;  /* 0x009896800000995d */ /* 0x002fea0003900000 */
[----:B------:R-:W1:Y:S02]  /*1e9f0*/  @!P1 SYNCS.PHASECHK.TRANS64 P1, [R19+URZ+0x32400], R24 ;  /* 0x03240018130095a7 */ /* 0x000e64000802007f */
[----:B-1----:R-:W-:Y:S05]  /*1ea00*/  @!P1 BRA `(.L_x_5666) ;  /* 0xfffffffc00f09947 */ /* 0x002fea000383ffff */
[----:B------:R-:W-:Y:S05]  /*1ea10*/  BRA `(.L_x_5922) ;  /* 0xfffffe9c00747947 */ /* 0x000fea000383ffff */
.L_x_5672:
[----:B--2---:R2:W4:Y:S02]  /*1ea20*/  SYNCS.PHASECHK.TRANS64.TRYWAIT P1, [R174+URZ+0x32430], R7 ;  /* 0x03243007ae0075a7 */ /* 0x004524000802017f */
[----:B----4-:R-:W-:Y:S05]  /*1ea30*/  @!P1 NANOSLEEP.SYNCS 0x989680 ;  /* 0x009896800000995d */ /* 0x010fea0003900000 */
[----:B------:R-:W4:Y:S02]  /*1ea40*/  @!P1 SYNCS.PHASECHK.TRANS64 P1, [R174+URZ+0x32430], R7 ;  /* 0x03243007ae0095a7 */ /* 0x000f24000802007f */
[----:B----4-:R-:W-:Y:S05]  /*1ea50*/  @!P1 BRA `(.L_x_5672) ;  /* 0xfffffffc00f09947 */ /* 0x010fea000383ffff */
[----:B------:R-:W-:Y:S05]  /*1ea60*/  BRA `(.L_x_5671) ;  /* 0xfffffeac00507947 */ /* 0x000fea000383ffff */
.L_x_5674:
[----:B---3--:R3:W4:Y:S02]  /*1ea70*/  SYNCS.PHASECHK.TRANS64.TRYWAIT P1, [R19+URZ+0x32410], R4 ;  /* 0x03241004130075a7 */ /* 0x008724000802017f */
[----:B----4-:R-:W-:Y:S05]  /*1ea80*/  @!P1 NANOSLEEP.SYNCS 0x989680 ;  /* 0x009896800000995d */ /* 0x010fea0003900000 */
[----:B------:R-:W4:Y:S02]  /*1ea90*/  @!P1 SYNCS.PHASECHK.TRANS64 P1, [R19+URZ+0x32410], R4 ;  /* 0x03241004130095a7 */ /* 0x000f24000802007f */
[----:B----4-:R-:W-:Y:S05]  /*1eaa0*/  @!P1 BRA `(.L_x_5674) ;  /* 0xfffffffc00f09947 */ /* 0x010fea000383ffff */
[----:B------:R-:W-:Y:S05]  /*1eab0*/  BRA `(.L_x_5923) ;  /* 0xfffffeb000047947 */ /* 0x000fea000383ffff */
.L_x_5679:
[----:B------:R0:W0:Y:S02]  /*1eac0*/  SYNCS.PHASECHK.TRANS64.TRYWAIT P2, [R174+URZ+0x32450], R7 ;  /* 0x03245007ae0075a7 */ /* 0x000024000804017f */
[----:B0-----:R-:W-:Y:S05]  /*1ead0*/  @!P2 NANOSLEEP.SYNCS 0x989680 ;  /* 0x009896800000a95d */ /* 0x001fea0003900000 */
[----:B------:R-:W0:Y:S02]  /*1eae0*/  @!P2 SYNCS.PHASECHK.TRANS64 P2, [R174+URZ+0x32450], R7 ;  /* 0x03245007ae00a5a7 */ /* 0x000e24000804007f */
[----:B0-----:R-:W-:Y:S05]  /*1eaf0*/  @!P2 BRA `(.L_x_5679) ;  /* 0xfffffffc00f0a947 */ /* 0x001fea000383ffff */
[----:B------:R-:W-:Y:S05]  /*1eb00*/  BRA `(.L_x_5678) ;  /* 0xfffffeb000247947 */ /* 0x000fea000383ffff */
.L_x_5684:
[----:B--2---:R2:W3:Y:S02]  /*1eb10*/  SYNCS.PHASECHK.TRANS64.TRYWAIT P2, [R205+URZ+0x32430], R6 ;  /* 0x03243006cd0075a7 */ /* 0x0044e4000804017f */
[----:B---3--:R-:W-:Y:S05]  /*1eb20*/  @!P2 NANOSLEEP.SYNCS 0x989680 ;  /* 0x009896800000a95d */ /* 0x008fea0003900000 */
[----:B------:R-:W3:Y:S02]  /*1eb30*/  @!P2 SYNCS.PHASECHK.TRANS64 P2, [R205+URZ+0x32430], R6 ;  /* 0x03243006cd00a5a7 */ /* 0x000ee4000804007f */
[----:B---3--:R-:W-:Y:S05]  /*1eb40*/  @!P2 BRA `(.L_x_5684) ;  /* 0xfffffffc00f0a947 */ /* 0x008fea000383ffff */
[----:B------:R-:W-:Y:S05]  /*1eb50*/  BRA `(.L_x_5683) ;  /* 0xfffffed400d87947 */ /* 0x000fea000383ffff */
.L_x_5689:
[----:B---3--:R3:W4:Y:S02]  /*1eb60*/  SYNCS.PHASECHK.TRANS64.TRYWAIT P2, [R205+URZ+0x32450], R6 ;  /* 0x03245006cd0075a7 */ /* 0x008724000804017f */
[----:B----4-:R-:W-:Y:S05]  /*1eb70*/  @!P2 NANOSLEEP.SYNCS 0x989680 ;  /* 0x009896800000a95d */ /* 0x010fea0003900000 */
[----:B------:R-:W4:Y:S02]  /*1eb80*/  @!P2 SYNCS.PHASECHK.TRANS64 P2, [R205+URZ+0x32450], R6 ;  /* 0x03245006cd00a5a7 */ /* 0x000f24000804007f */
[----:B----4-:R-:W-:Y:S05]  /*1eb90*/  @!P2 BRA `(.L_x_5689) ;  /* 0xfffffffc00f0a947 */ /* 0x010fea000383ffff */
[----:B------:R-:W-:Y:S05]  /*1eba0*/  BRA `(.L_x_5688) ;  /* 0xfffffed8007c7947 */ /* 0x000fea000383ffff */
.L_x_5695:
[----:B--2---:R2:W3:Y:S02]  /*1ebb0*/  SYNCS.PHASECHK.TRANS64.TRYWAIT P2, [R215+URZ+0x32430], R6 ;  /* 0x03243006d70075a7 */ /* 0x0044e4000804017f */
[----:B---3--:R-:W-:Y:S05]  /*1ebc0*/  @!P2 NANOSLEEP.SYNCS 0x989680 ;  /* 0x009896800000a95d */ /* 0x008fea0003900000 */
[----:B------:R-:W3:Y:S02]  /*1ebd0*/  @!P2 SYNCS.PHASECHK.TRANS64 P2, [R215+URZ+0x32430], R6 ;  /* 0x03243006d700a5a7 */ /* 0x000ee4000804007f */
[----:B---3--:R-:W-:Y:S05]  /*1ebe0*/  @!P2 BRA `(.L_x_5695) ;  /* 0xfffffffc00f0a947 */ /* 0x008fea000383ffff */
[----:B------:R-:W-:Y:S05]  /*1ebf0*/  BRA `(.L_x_5694) ;  /* 0xffffff0400bc7947 */ /* 0x000fea000383ffff */
.L_x_5700:
[----:B---3--:R3:W4:Y:S02]  /*1ec00*/  SYNCS.PHASECHK.TRANS64.TRYWAIT P2, [R215+URZ+0x32450], R6 ;  /* 0x03245006d70075a7 */ /* 0x008724000804017f */
[----:B----4-:R-:W-:Y:S05]  /*1ec10*/  @!P2 NANOSLEEP.SYNCS 0x989680 ;  /* 0x009896800000a95d */ /* 0x010fea0003900000 */
[----:B------:R-:W4:Y:S02]  /*1ec20*/  @!P2 SYNCS.PHASECHK.TRANS64 P2, [R215+URZ+0x32450], R6 ;  /* 0x03245006d700a5a7 */ /* 0x000f24000804007f */
[----:B----4-:R-:W-:Y:S05]  /*1ec30*/  @!P2 BRA `(.L_x_5700) ;  /* 0xfffffffc00f0a947 */ /* 0x010fea000383ffff */
[----:B------:R-:W-:Y:S05]  /*1ec40*/  BRA `(.L_x_5699) ;  /* 0xffffff0800687947 */ /* 0x000fea000383ffff */
.L_x_5715:
[----:B------:R-:W-:Y:S02]  /*1ec50*/  IMAD.MOV.U32 R13, RZ, RZ, R4 ;  /* 0x000000ffff0d7224 */ /* 0x000fe400078e0004 */
[----:B------:R-:W-:Y:S02]  /*1ec60*/  IMAD.MOV.U32 R12, RZ, RZ, RZ ;  /* 0x000000ffff0c7224 */ /* 0x000fe400078e00ff */
[----:B------:R-:W-:Y:S02]  /*1ec70*/  IMAD.MOV.U32 R11, RZ, RZ, 0x181f ;  /* 0x0000181fff0b7424 */ /* 0x000fe400078e00ff */
[----:B------:R-:W-:-:S07]  /*1ec80*/  IMAD.MOV.U32 R15, RZ, RZ, -0x1 ;  /* 0xffffffffff0f7424 */ /* 0x000fce00078e00ff */
[----:B-1----:R-:W-:Y:S05]  /*1ec90*/  WARPSYNC.COLLECTIVE R15, `(.L_x_5924) ;  /* 0x000000000f087348 */ /* 0x002fea0003c00000 */
[----:B------:R0:W2:Y:S02]  /*1eca0*/  SHFL.IDX P6, R14, R13, R12, R11 ;  /* 0x0000000c0d0e7389 */ /* 0x0000a400000c000b */
[----:B012---:R-:W-:Y:S01]  /*1ecb0*/  ENDCOLLECTIVE ;  /* 0x000000000000791b */ /* 0x007fe20003800000 */
.L_x_5924:
[----:B------:R-:W-:Y:S02]  /*1ecc0*/  IMAD.MOV.U32 R13, RZ, RZ, R3 ;  /* 0x000000ffff0d7224 */ /* 0x000fe400078e0003 */
[----:B------:R-:W-:-:S07]  /*1ecd0*/  IMAD.MOV.U32 R0, RZ, RZ, R14 ;  /* 0x000000ffff007224 */ /* 0x000fce00078e000e */
[----:B------:R-:W-:Y:S05]  /*1ece0*/  WARPSYNC.COLLECTIVE R15, `(.L_x_5925) ;  /* 0x000000000f087348 */ /* 0x000fea0003c00000 */
[----:B------:R0:W1:Y:S02]  /*1ecf0*/  SHFL.IDX P6, R14, R13, R12, R11 ;  /* 0x0000000c0d0e7389 */ /* 0x00006400000c000b */
[----:B01----:R-:W-:Y:S01]  /*1ed00*/  ENDCOLLECTIVE ;  /* 0x000000000000791b */ /* 0x003fe20003800000 */
.L_x_5925:
[----:B------:R-:W-:Y:S05]  /*1ed10*/  BRA `(.L_x_5926) ;  /* 0xffffff5c00ec7947 */ /* 0x000fea000383ffff */
.L_x_5718:
[----:B------:R-:W-:Y:S01]  /*1ed20*/  BSSY B1, `(.L_x_5927) ;  /* 0x0000008000017945 */ /* 0x000fe20003800000 */
[----:B----4-:R-:W-:Y:S02]  /*1ed30*/  IMAD.MOV.U32 R13, RZ, RZ, R4 ;  /* 0x000000ffff0d7224 */ /* 0x010fe400078e0004 */
[----:B------:R-:W-:Y:S02]  /*1ed40*/  IMAD.MOV.U32 R12, RZ, RZ, 0x1 ;  /* 0x00000001ff0c7424 */ /* 0x000fe400078e00ff */
[----:B------:R-:W-:Y:S02]  /*1ed50*/  IMAD.MOV.U32 R11, RZ, RZ, 0x181f ;  /* 0x0000181fff0b7424 */ /* 0x000fe400078e00ff */
[----:B------:R-:W-:-:S07]  /*1ed60*/  IMAD.MOV.U32 R15, RZ, RZ, -0x1 ;  /* 0xffffffffff0f7424 */ /* 0x000fce00078e00ff */
[----:B0123--:R-:W-:Y:S05]  /*1ed70*/  WARPSYNC.COLLECTIVE R15, `(.L_x_5928) ;  /* 0x000000000f087348 */ /* 0x00ffea0003c00000 */
[----:B---3--:R3:W4:Y:S02]  /*1ed80*/  SHFL.IDX P6, R14, R13, R12, R11 ;  /* 0x0000000c0d0e7389 */ /* 0x00872400000c000b */
[----:B01234-:R-:W-:Y:S01]  /*1ed90*/  ENDCOLLECTIVE ;  /* 0x000000000000791b */ /* 0x01ffe20003800000 */
.L_x_5928:
[----:B------:R-:W-:Y:S05]  /*1eda0*/  BSYNC B1 ;  /* 0x0000000000017941 */ /* 0x000fea0003800000 */
.L_x_5927:
        /* <DEDUP_REMOVED lines=8> */
.L_x_5929:
[----:B------:R-:W-:Y:S05]  /*1ee30*/  BRA `(.L_x_5930) ;  /* 0xffffff6000307947 */ /* 0x000fea000383ffff */
.L_x_5721:
        /* <DEDUP_REMOVED lines=8> */
.L_x_5932:
[----:B------:R-:W-:Y:S05]  /*1eec0*/  BSYNC B1 ;  /* 0x0000000000017941 */ /* 0x000fea0003800000 */
.L_x_5931:
        /* <DEDUP_REMOVED lines=8> */
.L_x_5933:
[----:B------:R-:W-:Y:S05]  /*1ef50*/  BRA `(.L_x_5934) ;  /* 0xffffff6000707947 */ /* 0x000fea000383ffff */
.L_x_5724:
        /* <DEDUP_REMOVED lines=8> */
.L_x_5936:
[----:B------:R-:W-:Y:S05]  /*1efe0*/  BSYNC B1 ;  /* 0x0000000000017941 */ /* 0x000fea0003800000 */
.L_x_5935:
        /* <DEDUP_REMOVED lines=8> */
.L_x_5937:
[----:B------:R-:W-:Y:S05]  /*1f070*/  BRA `(.L_x_5938) ;  /* 0xffffff6000b07947 */ /* 0x000fea000383ffff */
.L_x_5741:
        /* <DEDUP_REMOVED lines=11> */
.L_x_5940:
[----:B------:R-:W-:Y:S05]  /*1f130*/  BSYNC B1 ;  /* 0x0000000000017941 */ /* 0x000fea0003800000 */
.L_x_5939:
[----:B------:R-:W-:Y:S05]  /*1f140*/  BRA `(.L_x_5941) ;  /* 0xffffff78006c7947 */ /* 0x000fea000383ffff */
.L_x_5743:
[----:B------:R-:W-:Y:S01]  /*1f150*/  BSSY B1, `(.L_x_5942) ;  /* 0x0000006000017945 */ /* 0x000fe20003800000 */
[----:B------:R-:W-:-:S07]  /*1f160*/  IMAD.MOV.U32 R15, RZ, RZ, -0x1 ;  /* 0xffffffffff0f7424 */ /* 0x000fce00078e00ff */
[----:B01----:R-:W-:Y:S05]  /*1f170*/  WARPSYNC.COLLECTIVE R15, `(.L_x_5943) ;  /* 0x000000000f0c7348 */ /* 0x003fea0003c00000 */
[----:B------:R-:W-:Y:S02]  /*1f180*/  ELECT P6, UR62, PT ;  /* 0x00000000003e782f */ /* 0x000fe400038c0000 */
[----:B------:R-:W-:Y:S01]  /*1f190*/  MOV R14, UR62 ;  /* 0x0000003e000e7c02 */ /* 0x000fe20008000f00 */
[----:B01----:R-:W-:Y:S10]  /*1f1a0*/  ENDCOLLECTIVE ;  /* 0x000000000000791b */ /* 0x003ff40003800000 */
.L_x_5943:
[----:B------:R-:W-:Y:S05]  /*1f1b0*/  BSYNC B1 ;  /* 0x0000000000017941 */ /* 0x000fea0003800000 */
.L_x_5942:
[----:B------:R-:W-:Y:S05]  /*1f1c0*/  BRA `(.L_x_5742) ;  /* 0xffffff7800647947 */ /* 0x000fea000383ffff */
.L_x_5745:
[----:B0-----:R-:W2:Y:S02]  /*1f1d0*/  LDL R4, [R1+0x4] ;  /* 0x0000040001047983 */ /* 0x001ea40000100800 */
[----:B--2---:R0:W2:Y:S02]  /*1f1e0*/  SYNCS.PHASECHK.TRANS64.TRYWAIT P0, [R4+URZ+0x32420], R3 ;  /* 0x03242003040075a7 */ /* 0x0040a4000800017f */
[----:B--2---:R-:W-:Y:S05]  /*1f1f0*/  @!P0 NANOSLEEP.SYNCS 0x989680 ;  /* 0x009896800000895d */ /* 0x004fea0003900000 */
[----:B------:R-:W2:Y:S02]  /*1f200*/  @!P0 SYNCS.PHASECHK.TRANS64 P0, [R4+URZ+0x32420], R3 ;  /* 0x03242003040085a7 */ /* 0x000ea4000800007f */
[----:B--2---:R-:W-:Y:S05]  /*1f210*/  @!P0 BRA `(.L_x_5745) ;  /* 0xfffffffc00ec8947 */ /* 0x004fea000383ffff */
[----:B------:R-:W-:Y:S05]  /*1f220*/  BRA `(.L_x_5944) ;  /* 0xffffff7800747947 */ /* 0x000fea000383ffff */
.L_x_5749:
[----:B0-----:R0:W2:Y:S02]  /*1f230*/  SYNCS.PHASECHK.TRANS64.TRYWAIT P0, [R3+URZ+0x324a0], R8 ;  /* 0x0324a008030075a7 */ /* 0x0010a4000800017f */
[----:B--2---:R-:W-:Y:S05]  /*1f240*/  @!P0 NANOSLEEP.SYNCS 0x989680 ;  /* 0x009896800000895d */ /* 0x004fea0003900000 */
[----:B------:R-:W2:Y:S02]  /*1f250*/  @!P0 SYNCS.PHASECHK.TRANS64 P0, [R3+URZ+0x324a0], R8 ;  /* 0x0324a008030085a7 */ /* 0x000ea4000800007f */
[----:B--2---:R-:W-:Y:S05]  /*1f260*/  @!P0 BRA `(.L_x_5749) ;  /* 0xfffffffc00f08947 */ /* 0x004fea000383ffff */
[----:B------:R-:W-:Y:S05]  /*1f270*/  BRA `(.L_x_5945) ;  /* 0xffffff78009c7947 */ /* 0x000fea000383ffff */
.L_x_5754:
[----:B-1----:R1:W2:Y:S02]  /*1f280*/  SYNCS.PHASECHK.TRANS64.TRYWAIT P0, [R3+URZ+0x324c0], R8 ;  /* 0x0324c008030075a7 */ /* 0x0022a4000800017f */
[----:B--2---:R-:W-:Y:S05]  /*1f290*/  @!P0 NANOSLEEP.SYNCS 0x989680 ;  /* 0x009896800000895d */ /* 0x004fea0003900000 */
[----:B------:R-:W2:Y:S02]  /*1f2a0*/  @!P0 SYNCS.PHASECHK.TRANS64 P0, [R3+URZ+0x324c0], R8 ;  /* 0x0324c008030085a7 */ /* 0x000ea4000800007f */
[----:B--2---:R-:W-:Y:S05]  /*1f2b0*/  @!P0 BRA `(.L_x_5754) ;  /* 0xfffffffc00f08947 */ /* 0x004fea000383ffff */
[----:B------:R-:W-:Y:S05]  /*1f2c0*/  BRA `(.L_x_5946) ;  /* 0xffffff7c00207947 */ /* 0x000fea000383ffff */
.L_x_5764:
[----:B0-----:R0:W2:Y:S02]  /*1f2d0*/  SYNCS.PHASECHK.TRANS64.TRYWAIT P1, [R4+URZ+0x324a0], R5 ;  /* 0x0324a005040075a7 */ /* 0x0010a4000802017f */
[----:B--2---:R-:W-:Y:S05]  /*1f2e0*/  @!P1 NANOSLEEP.SYNCS 0x989680 ;  /* 0x009896800000995d */ /* 0x004fea0003900000 */
[----:B------:R-:W2:Y:S02]  /*1f2f0*/  @!P1 SYNCS.PHASECHK.TRANS64 P1, [R4+URZ+0x324a0], R5 ;  /* 0x0324a005040095a7 */ /* 0x000ea4000802007f */
[----:B--2---:R-:W-:Y:S05]  /*1f300*/  @!P1 BRA `(.L_x_5764) ;  /* 0xfffffffc00f09947 */ /* 0x004fea000383ffff */
[----:B------:R-:W-:Y:S05]  /*1f310*/  BRA `(.L_x_5947) ;  /* 0xffffff8000b87947 */ /* 0x000fea000383ffff */
.L_x_5769:
[----:B-1----:R1:W2:Y:S02]  /*1f320*/  SYNCS.PHASECHK.TRANS64.TRYWAIT P1, [R4+URZ+0x324c0], R5 ;  /* 0x0324c005040075a7 */ /* 0x0022a4000802017f */
[----:B--2---:R-:W-:Y:S05]  /*1f330*/  @!P1 NANOSLEEP.SYNCS 0x989680 ;  /* 0x009896800000995d */ /* 0x004fea0003900000 */
[----:B------:R-:W2:Y:S02]  /*1f340*/  @!P1 SYNCS.PHASECHK.TRANS64 P1, [R4+URZ+0x324c0], R5 ;  /* 0x0324c005040095a7 */ /* 0x000ea4000802007f */
[----:B--2---:R-:W-:Y:S05]  /*1f350*/  @!P1 BRA `(.L_x_5769) ;  /* 0xfffffffc00f09947 */ /* 0x004fea000383ffff */
[----:B------:R-:W-:Y:S05]  /*1f360*/  BRA `(.L_x_5948) ;  /* 0xffffff8400387947 */ /* 0x000fea000383ffff */
.L_x_5785:
        /* <DEDUP_REMOVED lines=11> */
.L_x_5950:
[----:B------:R-:W-:Y:S05]  /*1f420*/  BSYNC B0 ;  /* 0x0000000000007941 */ /* 0x000fea0003800000 */
.L_x_5949:
[----:B------:R-:W-:Y:S05]  /*1f430*/  BRA `(.L_x_5951) ;  /* 0xffffff9000587947 */ /* 0x000fea000383ffff */
.L_x_5787:
[----:B------:R-:W-:Y:S01]  /*1f440*/  BSSY B0, `(.L_x_5952) ;  /* 0x0000006000007945 */ /* 0x000fe20003800000 */
[----:B------:R-:W-:-:S07]  /*1f450*/  IMAD.MOV.U32 R15, RZ, RZ, -0x1 ;  /* 0xffffffffff0f7424 */ /* 0x000fce00078e00ff */
[----:B01----:R-:W-:Y:S05]  /*1f460*/  WARPSYNC.COLLECTIVE R15, `(.L_x_5953) ;  /* 0x000000000f0c7348 */ /* 0x003fea0003c00000 */
[----:B------:R-:W-:Y:S02]  /*1f470*/  ELECT P6, UR62, PT ;  /* 0x00000000003e782f */ /* 0x000fe400038c0000 */
[----:B------:R-:W-:Y:S01]  /*1f480*/  MOV R14, UR62 ;  /* 0x0000003e000e7c02 */ /* 0x000fe20008000f00 */
[----:B01----:R-:W-:Y:S10]  /*1f490*/  ENDCOLLECTIVE ;  /* 0x000000000000791b */ /* 0x003ff40003800000 */
.L_x_5953:
[----:B------:R-:W-:Y:S05]  /*1f4a0*/  BSYNC B0 ;  /* 0x0000000000007941 */ /* 0x000fea0003800000 */
.L_x_5952:
[----:B------:R-:W-:Y:S05]  /*1f4b0*/  BRA `(.L_x_5954) ;  /* 0xffffff9000687947 */ /* 0x000fea000383ffff */
.L_x_5789:
[----:B0-----:R0:W2:Y:S02]  /*1f4c0*/  SYNCS.PHASECHK.TRANS64.TRYWAIT P0, [R0+URZ+0x32440], R2 ;  /* 0x03244002000075a7 */ /* 0x0010a4000800017f */
[----:B--2---:R-:W-:Y:S05]  /*1f4d0*/  @!P0 NANOSLEEP.SYNCS 0x989680 ;  /* 0x009896800000895d */ /* 0x004fea0003900000 */
[----:B------:R-:W2:Y:S02]  /*1f4e0*/  @!P0 SYNCS.PHASECHK.TRANS64 P0, [R0+URZ+0x32440], R2 ;  /* 0x03244002000085a7 */ /* 0x000ea4000800007f */
[----:B--2---:R-:W-:Y:S05]  /*1f4f0*/  @!P0 BRA `(.L_x_5789) ;  /* 0xfffffffc00f08947 */ /* 0x004fea000383ffff */
[----:B------:R-:W-:Y:S05]  /*1f500*/  BRA `(.L_x_5955) ;  /* 0xffffff9000d47947 */ /* 0x000fea000383ffff */
.L_x_5793:
        /* <DEDUP_REMOVED lines=9> */
.L_x_5956:
[----:B------:R-:W-:-:S05]  /*1f5a0*/  VIADD R8, R17, 0x10 ;  /* 0x0000001011087836 */ /* 0x000fca0000000000 */
[----:B------:R0:W-:Y:S01]  /*1f5b0*/  STL [R1+0x4c], R8 ;  /* 0x00004c0801007387 */ /* 0x0001e20000100800 */
[----:B------:R-:W-:Y:S02]  /*1f5c0*/  IMAD.MOV.U32 R13, RZ, RZ, R3 ;  /* 0x000000ffff0d7224 */ /* 0x000fe400078e0003 */
[----:B------:R-:W-:-:S07]  /*1f5d0*/  IMAD.MOV.U32 R4, RZ, RZ, R14 ;  /* 0x000000ffff047224 */ /* 0x000fce00078e000e */
[----:B0-----:R-:W-:Y:S05]  /*1f5e0*/  WARPSYNC.COLLECTIVE R15, `(.L_x_5957) ;  /* 0x000000000f087348 */ /* 0x001fea0003c00000 */
[----:B------:R1:W2:Y:S02]  /*1f5f0*/  SHFL.IDX P6, R14, R13, R12, R11 ;  /* 0x0000000c0d0e7389 */ /* 0x0002a400000c000b */
[----:B012---:R-:W-:Y:S01]  /*1f600*/  ENDCOLLECTIVE ;  /* 0x000000000000791b */ /* 0x007fe20003800000 */
.L_x_5957:
[----:B------:R-:W-:Y:S02]  /*1f610*/  IMAD.MOV.U32 R13, RZ, RZ, R2 ;  /* 0x000000ffff0d7224 */ /* 0x000fe400078e0002 */
[----:B------:R-:W-:Y:S02]  /*1f620*/  IMAD.MOV.U32 R12, RZ, RZ, 0x1 ;  /* 0x00000001ff0c7424 */ /* 0x000fe400078e00ff */
[----:B------:R-:W-:-:S07]  /*1f630*/  IMAD.MOV.U32 R5, RZ, RZ, R14 ;  /* 0x000000ffff057224 */ /* 0x000fce00078e000e */
[----:B------:R-:W-:Y:S05]  /*1f640*/  WARPSYNC.COLLECTIVE R15, `(.L_x_5958) ;  /* 0x000000000f087348 */ /* 0x000fea0003c00000 */
[----:B------:R0:W1:Y:S02]  /*1f650*/  SHFL.IDX P6, R14, R13, R12, R11 ;  /* 0x0000000c0d0e7389 */ /* 0x00006400000c000b */
[----:B01----:R-:W-:Y:S01]  /*1f660*/  ENDCOLLECTIVE ;  /* 0x000000000000791b */ /* 0x003fe20003800000 */
.L_x_5958:
[----:B------:R-:W-:Y:S02]  /*1f670*/  IMAD.MOV.U32 R13, RZ, RZ, R3 ;  /* 0x000000ffff0d7224 */ /* 0x000fe400078e0003 */
[----:B------:R-:W-:Y:S02]  /*1f680*/  IMAD R0, R6, R7, RZ ;  /* 0x0000000706007224 */ /* 0x000fe400078e02ff */
[----:B------:R-:W-:-:S07]  /*1f690*/  IMAD.MOV.U32 R7, RZ, RZ, R14 ;  /* 0x000000ffff077224 */ /* 0x000fce00078e000e */
[----:B------:R-:W-:Y:S05]  /*1f6a0*/  WARPSYNC.COLLECTIVE R15, `(.L_x_5959) ;  /* 0x000000000f087348 */ /* 0x000fea0003c00000 */
[----:B------:R0:W1:Y:S02]  /*1f6b0*/  SHFL.IDX P6, R14, R13, R12, R11 ;  /* 0x0000000c0d0e7389 */ /* 0x00006400000c000b */
[----:B01----:R-:W-:Y:S01]  /*1f6c0*/  ENDCOLLECTIVE ;  /* 0x000000000000791b */ /* 0x003fe20003800000 */
.L_x_5959:
        /* <DEDUP_REMOVED lines=13> */
.L_x_5960:
        /* <DEDUP_REMOVED lines=12> */
.L_x_5961:
        /* <DEDUP_REMOVED lines=17> */
.L_x_5962:
        /* <DEDUP_REMOVED lines=10> */
.L_x_5963:
        /* <DEDUP_REMOVED lines=13> */
.L_x_5964:
        /* <DEDUP_REMOVED lines=10> */
.L_x_5965:
        /* <DEDUP_REMOVED lines=13> */
.L_x_5966:
        /* <DEDUP_REMOVED lines=10> */
.L_x_5967:
        /* <DEDUP_REMOVED lines=13> */
.L_x_5968:
        /* <DEDUP_REMOVED lines=10> */
.L_x_5969:
        /* <DEDUP_REMOVED lines=11> */
.L_x_5970:
        /* <DEDUP_REMOVED lines=14> */
.L_x_5971:
[----:B------:R-:W-:Y:S01]  /*1fff0*/  IMAD.MOV.U32 R3, RZ, RZ, R14 ;  /* 0x000000ffff037224 */ /* 0x000fe200078e000e */
[----:B------:R-:W-:Y:S06]  /*20000*/  BRA `(.L_x_5972) ;  /* 0xffffff94007c7947 */ /* 0x000fec000383ffff */
.L_x_5797:
        /* <DEDUP_REMOVED lines=35> */
.L_x_5974:
[----:B------:R-:W-:Y:S05]  /*20240*/  BSYNC B0 ;  /* 0x0000000000007941 */ /* 0x000fea0003800000 */
.L_x_5973:
        /* <DEDUP_REMOVED lines=12> */
.L_x_5975:
        /* <DEDUP_REMOVED lines=13> */
.L_x_5976:
[----:B------:R-:W-:-:S04]  /*203e0*/  @!P5 LOP3.LUT R4, R5, R4, RZ, 0x3c, !PT ;  /* 0x000000040504d212 */ /* 0x000fc800078e3cff */
[----:B------:R-:W-:Y:S01]  /*203f0*/  @!P5 LOP3.LUT R5, R5, R4, RZ, 0x3c, !PT ;  /* 0x000000040505d212 */ /* 0x000fe200078e3cff */
[----:B------:R-:W-:Y:S02]  /*20400*/  IMAD.MOV.U32 R13, RZ, RZ, R2 ;  /* 0x000000ffff0d7224 */ /* 0x000fe400078e0002 */
[----:B------:R-:W-:-:S07]  /*20410*/  IMAD.MOV.U32 R6, RZ, RZ, R14 ;  /* 0x000000ffff067224 */ /* 0x000fce00078e000e */
[----:B------:R-:W-:Y:S05]  /*20420*/  WARPSYNC.COLLECTIVE R15, `(.L_x_5977) ;  /* 0x000000000f087348 */ /* 0x000fea0003c00000 */
[----:B------:R0:W1:Y:S02]  /*20430*/  SHFL.IDX P6, R14, R13, R12, R11 ;  /* 0x0000000c0d0e7389 */ /* 0x00006400000c000b */
[----:B01----:R-:W-:Y:S01]  /*20440*/  ENDCOLLECTIVE ;  /* 0x000000000000791b */ /* 0x003fe20003800000 */
.L_x_5977:
        /* <DEDUP_REMOVED lines=17> */
.L_x_5978:
        /* <DEDUP_REMOVED lines=15> */
.L_x_5979:
        /* <DEDUP_REMOVED lines=9> */
.L_x_5980:
        /* <DEDUP_REMOVED lines=15> */
.L_x_5981:
        /* <DEDUP_REMOVED lines=9> */
.L_x_5982:
        /* <DEDUP_REMOVED lines=15> */
.L_x_5983:
        /* <DEDUP_REMOVED lines=9> */
.L_x_5984:
        /* <DEDUP_REMOVED lines=14> */
.L_x_5985:
        /* <DEDUP_REMOVED lines=19> */
.L_x_5986:
[----:B------:R-:W-:Y:S02]  /*20bf0*/  IMAD.MOV.U32 R13, RZ, RZ, R2 ;  /* 0x000000ffff0d7224 */ /* 0x000fe400078e0002 */
[----:B------:R-:W-:-:S07]  /*20c00*/  IMAD.MOV.U32 R6, RZ, RZ, R14 ;  /* 0x000000ffff067224 */ /* 0x000fce00078e000e */
[----:B------:R-:W-:Y:S05]  /*20c10*/  WARPSYNC.COLLECTIVE R15, `(.L_x_5987) ;  /* 0x000000000f087348 */ /* 0x000fea0003c00000 */
[----:B------:R0:W1:Y:S02]  /*20c20*/  SHFL.IDX P6, R14, R13, R12, R11 ;  /* 0x0000000c0d0e7389 */ /* 0x00006400000c000b */
[----:B01----:R-:W-:Y:S01]  /*20c30*/  ENDCOLLECTIVE ;  /* 0x000000000000791b */ /* 0x003fe20003800000 */
.L_x_5987:
[----:B------:R-:W-:Y:S02]  /*20c40*/  IMAD.MOV.U32 R13, RZ, RZ, R0 ;  /* 0x000000ffff0d7224 */ /* 0x000fe400078e0000 */
[----:B------:R-:W-:Y:S02]  /*20c50*/  IMAD.MOV.U32 R12, RZ, RZ, 0x7 ;  /* 0x00000007ff0c7424 */ /* 0x000fe400078e00ff */
[----:B------:R-:W-:-:S07]  /*20c60*/  IMAD.MOV.U32 R5, RZ, RZ, R14 ;  /* 0x000000ffff057224 */ /* 0x000fce00078e000e */
[----:B------:R-:W-:Y:S05]  /*20c70*/  WARPSYNC.COLLECTIVE R15, `(.L_x_5988) ;  /* 0x000000000f087348 */ /* 0x000fea0003c00000 */
[----:B------:R0:W1:Y:S02]  /*20c80*/  SHFL.IDX P6, R14, R13, R12, R11 ;  /* 0x0000000c0d0e7389 */ /* 0x00006400000c000b */
[----:B01----:R-:W-:Y:S01]  /*20c90*/  ENDCOLLECTIVE ;  /* 0x000000000000791b */ /* 0x003fe20003800000 */
.L_x_5988:
        /* <DEDUP_REMOVED lines=10> */
.L_x_5989:
        /* <DEDUP_REMOVED lines=9> */
.L_x_5802:
[----:B0-----:R-:W2:Y:S02]  /*20dd0*/  LDL R2, [R1+0x4] ;  /* 0x0000040001027983 */ /* 0x001ea40000100800 */
[----:B--2---:R0:W2:Y:S02]  /*20de0*/  SYNCS.PHASECHK.TRANS64.TRYWAIT P0, [R2+URZ+0x32420], R0 ;  /* 0x03242000020075a7 */ /* 0x0040a4000800017f */
[----:B--2---:R-:W-:Y:S05]  /*20df0*/  @!P0 NANOSLEEP.SYNCS 0x989680 ;  /* 0x009896800000895d */ /* 0x004fea0003900000 */
[----:B------:R-:W2:Y:S02]  /*20e00*/  @!P0 SYNCS.PHASECHK.TRANS64 P0, [R2+URZ+0x32420], R0 ;  /* 0x03242000020085a7 */ /* 0x000ea4000800007f */
[----:B--2---:R-:W-:Y:S05]  /*20e10*/  @!P0 BRA `(.L_x_5802) ;  /* 0xfffffffc00ec8947 */ /* 0x004fea000383ffff */
[----:B------:R-:W-:Y:S05]  /*20e20*/  BRA `(.L_x_5991) ;  /* 0xffffff9400b07947 */ /* 0x000fea000383ffff */
.L_x_5806:
[----:B0-----:R0:W2:Y:S02]  /*20e30*/  SYNCS.PHASECHK.TRANS64.TRYWAIT P0, [R2+URZ+0x32460], R0 ;  /* 0x03246000020075a7 */ /* 0x0010a4000800017f */
[----:B--2---:R-:W-:Y:S05]  /*20e40*/  @!P0 NANOSLEEP.SYNCS 0x989680 ;  /* 0x009896800000895d */ /* 0x004fea0003900000 */
[----:B------:R-:W2:Y:S02]  /*20e50*/  @!P0 SYNCS.PHASECHK.TRANS64 P0, [R2+URZ+0x32460], R0 ;  /* 0x03246000020085a7 */ /* 0x000ea4000800007f */
[----:B--2---:R-:W-:Y:S05]  /*20e60*/  @!P0 BRA `(.L_x_5806) ;  /* 0xfffffffc00f08947 */ /* 0x004fea000383ffff */
[----:B------:R-:W-:Y:S05]  /*20e70*/  BRA `(.L_x_5992) ;  /* 0xffffff9400e07947 */ /* 0x000fea000383ffff */
.L_x_5821:
[----:B-1----:R1:W2:Y:S02]  /*20e80*/  SYNCS.PHASECHK.TRANS64.TRYWAIT P0, [R2+URZ+0x32440], R6 ;  /* 0x03244006020075a7 */ /* 0x0022a4000800017f */
[----:B--2---:R-:W-:Y:S05]  /*20e90*/  @!P0 NANOSLEEP.SYNCS 0x989680 ;  /* 0x009896800000895d */ /* 0x004fea0003900000 */
[----:B------:R-:W2:Y:S02]  /*20ea0*/  @!P0 SYNCS.PHASECHK.TRANS64 P0, [R2+URZ+0x32440], R6 ;  /* 0x03244006020085a7 */ /* 0x000ea4000800007f */
[----:B--2---:R-:W-:Y:S05]  /*20eb0*/  @!P0 BRA `(.L_x_5821) ;  /* 0xfffffffc00f08947 */ /* 0x004fea000383ffff */
[----:B------:R-:W-:Y:S05]  /*20ec0*/  BRA `(.L_x_5993) ;  /* 0xffffffa000087947 */ /* 0x000fea000383ffff */
.L_x_5826:
[----:B0-----:R0:W2:Y:S02]  /*20ed0*/  SYNCS.PHASECHK.TRANS64.TRYWAIT P0, [R2+URZ+0x32460], R6 ;  /* 0x03246006020075a7 */ /* 0x0010a4000800017f */
[----:B--2---:R-:W-:Y:S05]  /*20ee0*/  @!P0 NANOSLEEP.SYNCS 0x989680 ;  /* 0x009896800000895d */ /* 0x004fea0003900000 */
[----:B------:R-:W2:Y:S02]  /*20ef0*/  @!P0 SYNCS.PHASECHK.TRANS64 P0, [R2+URZ+0x32460], R6 ;  /* 0x03246006020085a7 */ /* 0x000ea4000800007f */
[----:B--2---:R-:W-:Y:S05]  /*20f00*/  @!P0 BRA `(.L_x_5826) ;  /* 0xfffffffc00f08947 */ /* 0x004fea000383ffff */
[----:B------:R-:W-:Y:S05]  /*20f10*/  BRA `(.L_x_5994) ;  /* 0xffffffa000907947 */ /* 0x000fea000383ffff */
.L_x_5837:
[----:B0-----:R0:W1:Y:S02]  /*20f20*/  SYNCS.PHASECHK.TRANS64.TRYWAIT P0, [R3+URZ+0x32440], R2 ;  /* 0x03244002030075a7 */ /* 0x001064000800017f */
[----:B-1----:R-:W-:Y:S05]  /*20f30*/  @!P0 NANOSLEEP.SYNCS 0x989680 ;  /* 0x009896800000895d */ /* 0x002fea0003900000 */
[----:B------:R-:W1:Y:S02]  /*20f40*/  @!P0 SYNCS.PHASECHK.TRANS64 P0, [R3+URZ+0x32440], R2 ;  /* 0x03244002030085a7 */ /* 0x000e64000800007f */
[----:B-1----:R-:W-:Y:S05]  /*20f50*/  @!P0 BRA `(.L_x_5837) ;  /* 0xfffffffc00f08947 */ /* 0x002fea000383ffff */
[----:B------:R-:W-:Y:S05]  /*20f60*/  BRA `(.L_x_5995) ;  /* 0xffffffa800987947 */ /* 0x000fea000383ffff */
.L_x_5842:
[----:B-1----:R1:W2:Y:S02]  /*20f70*/  SYNCS.PHASECHK.TRANS64.TRYWAIT P0, [R3+URZ+0x32460], R2 ;  /* 0x03246002030075a7 */ /* 0x0022a4000800017f */
[----:B--2---:R-:W-:Y:S05]  /*20f80*/  @!P0 NANOSLEEP.SYNCS 0x989680 ;  /* 0x009896800000895d */ /* 0x004fea0003900000 */
[----:B------:R-:W2:Y:S02]  /*20f90*/  @!P0 SYNCS.PHASECHK.TRANS64 P0, [R3+URZ+0x32460], R2 ;  /* 0x03246002030085a7 */ /* 0x000ea4000800007f */
[----:B--2---:R-:W-:Y:S05]  /*20fa0*/  @!P0 BRA `(.L_x_5842) ;  /* 0xfffffffc00f08947 */ /* 0x004fea000383ffff */
[----:B------:R-:W-:Y:S05]  /*20fb0*/  BRA `(.L_x_5996) ;  /* 0xffffffac001c7947 */ /* 0x000fea000383ffff */
.L_x_5853:
[----:B0-----:R0:W1:Y:S02]  /*20fc0*/  SYNCS.PHASECHK.TRANS64.TRYWAIT P0, [R3+URZ+0x32440], R2 ;  /* 0x03244002030075a7 */ /* 0x001064000800017f */
[----:B-1----:R-:W-:Y:S05]  /*20fd0*/  @!P0 NANOSLEEP.SYNCS 0x989680 ;  /* 0x009896800000895d */ /* 0x002fea0003900000 */
[----:B------:R-:W1:Y:S02]  /*20fe0*/  @!P0 SYNCS.PHASECHK.TRANS64 P0, [R3+URZ+0x32440], R2 ;  /* 0x03244002030085a7 */ /* 0x000e64000800007f */
[----:B-1----:R-:W-:Y:S05]  /*20ff0*/  @!P0 BRA `(.L_x_5853) ;  /* 0xfffffffc00f08947 */ /* 0x002fea000383ffff */
[----:B------:R-:W-:Y:S05]  /*21000*/  BRA `(.L_x_5997) ;  /* 0xffffffb400087947 */ /* 0x000fea000383ffff */
.L_x_5858:
[----:B-1----:R1:W2:Y:S02]  /*21010*/  SYNCS.PHASECHK.TRANS64.TRYWAIT P0, [R3+URZ+0x32460], R2 ;  /* 0x03246002030075a7 */ /* 0x0022a4000800017f */
[----:B--2---:R-:W-:Y:S05]  /*21020*/  @!P0 NANOSLEEP.SYNCS 0x989680 ;  /* 0x009896800000895d */ /* 0x004fea0003900000 */
[----:B------:R-:W2:Y:S02]  /*21030*/  @!P0 SYNCS.PHASECHK.TRANS64 P0, [R3+URZ+0x32460], R2 ;  /* 0x03246002030085a7 */ /* 0x000ea4000800007f */
[----:B--2---:R-:W-:Y:S05]  /*21040*/  @!P0 BRA `(.L_x_5858) ;  /* 0xfffffffc00f08947 */ /* 0x004fea000383ffff */
[----:B------:R-:W-:Y:S05]  /*21050*/  BRA `(.L_x_5998) ;  /* 0xffffffb400907947 */ /* 0x000fea000383ffff */
.L_x_5870:
[----:B------:R-:W-:Y:S01]  /*21060*/  BSSY B0, `(.L_x_5999) ;  /* 0x0000008000007945 */ /* 0x000fe20003800000 */
[----:B------:R-:W-:Y:S02]  /*21070*/  IMAD.MOV.U32 R13, RZ, RZ, R16 ;  /* 0x000000ffff0d7224 */ /* 0x000fe400078e0010 */
[----:B------:R-:W-:Y:S02]  /*21080*/  IMAD.MOV.U32 R12, RZ, RZ, RZ ;  /* 0x000000ffff0c7224 */ /* 0x000fe400078e00ff */
[----:B------:R-:W-:Y:S02]  /*21090*/  IMAD.MOV.U32 R11, RZ, RZ, 0x1f ;  /* 0x0000001fff0b7424 */ /* 0x000fe400078e00ff */
[----:B------:R-:W-:-:S07]  /*210a0*/  IMAD.MOV.U32 R15, RZ, RZ, -0x1 ;  /* 0xffffffffff0f7424 */ /* 0x000fce00078e00ff */
[----:B0---45:R-:W-:Y:S05]  /*210b0*/  WARPSYNC.COLLECTIVE R15, `(.L_x_6000) ;  /* 0x000000000f087348 */ /* 0x031fea0003c00000 */
[----:B0-----:R0:W1:Y:S02]  /*210c0*/  SHFL.IDX P6, R14, R13, R12, R11 ;  /* 0x0000000c0d0e7389 */ /* 0x00106400000c000b */
[----:B01--45:R-:W-:Y:S01]  /*210d0*/  ENDCOLLECTIVE ;  /* 0x000000000000791b */ /* 0x033fe20003800000 */
.L_x_6000:
[----:B------:R-:W-:Y:S05]  /*210e0*/  BSYNC B0 ;  /* 0x0000000000007941 */ /* 0x000fea0003800000 */
.L_x_5999:
        /* <DEDUP_REMOVED lines=9> */
.L_x_6001:
        /* <DEDUP_REMOVED lines=18> */
.L_x_6002:
        /* <DEDUP_REMOVED lines=8> */
.L_x_6003:
        /* <DEDUP_REMOVED lines=8> */
.L_x_6004:
        /* <DEDUP_REMOVED lines=8> */
.L_x_6005:
        /* <DEDUP_REMOVED lines=8> */
.L_x_6006:
        /* <DEDUP_REMOVED lines=9> */
.L_x_6007:
[----:B------:R-:W-:Y:S01]  /*21530*/  IMAD.MOV.U32 R16, RZ, RZ, R14 ;  /* 0x000000ffff107224 */ /* 0x000fe200078e000e */
[----:B------:R-:W-:Y:S06]  /*21540*/  BRA `(.L_x_6008) ;  /* 0xffffffb800e87947 */ /* 0x000fec000383ffff */
.L_x_5875:
        /* <DEDUP_REMOVED lines=8> */
.L_x_6010:
[----:B------:R-:W-:Y:S05]  /*215d0*/  BSYNC B0 ;  /* 0x0000000000007941 */ /* 0x000fea0003800000 */
.L_x_6009:
        /* <DEDUP_REMOVED lines=10> */
.L_x_6011:
        /* <DEDUP_REMOVED lines=8> */
.L_x_6012:
        /* <DEDUP_REMOVED lines=8> */
.L_x_6013:
        /* <DEDUP_REMOVED lines=8> */
.L_x_6014:
        /* <DEDUP_REMOVED lines=9> */
.L_x_6015:
[----:B------:R-:W-:Y:S01]  /*21890*/  IMAD.MOV.U32 R16, RZ, RZ, R14 ;  /* 0x000000ffff107224 */ /* 0x000fe200078e000e */
[----:B------:R-:W-:Y:S06]  /*218a0*/  BRA `(.L_x_6016) ;  /* 0xffffffb800ac7947 */ /* 0x000fec000383ffff */
.L_x_5877:
[----:B------:R-:W-:Y:S01]  /*218b0*/  BSSY B0, `(.L_x_6017) ;  /* 0x0000006000007945 */ /* 0x000fe20003800000 */
[----:B------:R-:W-:Y:S01]  /*218c0*/  PLOP3.LUT P6, PT, P6, PT, PT, 0x8, 0x0 ;  /* 0x000000000000781c */ /* 0x000fe200037ce170 */
[----:B------:R-:W-:-:S12]  /*218d0*/  IMAD.MOV.U32 R15, RZ, RZ, -0x1 ;  /* 0xffffffffff0f7424 */ /* 0x000fd800078e00ff */
[----:B0---45:R-:W-:Y:S05]  /*218e0*/  WARPSYNC.COLLECTIVE R15, `(.L_x_6018) ;  /* 0x000000000f087348 */ /* 0x031fea0003c00000 */
[----:B------:R-:W-:Y:S01]  /*218f0*/  VOTE.ANY R14, PT, P6 ;  /* 0x00000000000e7806 */ /* 0x000fe200030e0100 */
[----:B0---45:R-:W-:Y:S06]  /*21900*/  ENDCOLLECTIVE ;  /* 0x000000000000791b */ /* 0x031fec0003800000 */
.L_x_6018:
[----:B------:R-:W-:Y:S05]  /*21910*/  BSYNC B0 ;  /* 0x0000000000007941 */ /* 0x000fea0003800000 */
.L_x_6017:
        /* <DEDUP_REMOVED lines=9> */
.L_x_6019:
[----:B------:R-:W-:Y:S01]  /*219b0*/  IMAD.MOV.U32 R17, RZ, RZ, R14 ;  /* 0x000000ffff117224 */ /* 0x000fe200078e000e */
[----:B------:R-:W-:Y:S06]  /*219c0*/  BRA `(.L_x_6020) ;  /* 0xffffffb8009c7947 */ /* 0x000fec000383ffff */
.L_x_5879:
[----:B------:R-:W-:Y:S01]  /*219d0*/  BSSY B0, `(.L_x_6021) ;  /* 0x0000007000007945 */ /* 0x000fe20003800000 */
[----:B------:R-:W-:Y:S02]  /*219e0*/  IMAD.MOV.U32 R13, RZ, RZ, R3 ;  /* 0x000000ffff0d7224 */ /* 0x000fe400078e0003 */
[----:B------:R-:W-:Y:S02]  /*219f0*/  IMAD.MOV.U32 R11, RZ, RZ, 0x1f ;  /* 0x0000001fff0b7424 */ /* 0x000fe400078e00ff */
[----:B------:R-:W-:-:S07]  /*21a00*/  IMAD.MOV.U32 R15, RZ, RZ, -0x1 ;  /* 0xffffffffff0f7424 */ /* 0x000fce00078e00ff */
[----:B0-2-45:R-:W-:Y:S05]  /*21a10*/  WARPSYNC.COLLECTIVE R15, `(.L_x_6022) ;  /* 0x000000000f087348 */ /* 0x035fea0003c00000 */
[----:B------:R1:W3:Y:S02]  /*21a20*/  SHFL.IDX P6, R14, R13, R12, R11 ;  /* 0x0000000c0d0e7389 */ /* 0x0002e400000c000b */
[----:B012345:R-:W-:Y:S01]  /*21a30*/  ENDCOLLECTIVE ;  /* 0x000000000000791b */ /* 0x03ffe20003800000 */
.L_x_6022:
[----:B------:R-:W-:Y:S05]  /*21a40*/  BSYNC B0 ;  /* 0x0000000000007941 */ /* 0x000fea0003800000 */
.L_x_6021:
[----:B------:R-:W-:Y:S01]  /*21a50*/  IMAD.MOV.U32 R2, RZ, RZ, R14 ;  /* 0x000000ffff027224 */ /* 0x000fe200078e000e */
[----:B------:R-:W-:Y:S06]  /*21a60*/  BRA `(.L_x_5878) ;  /* 0xffffffb800907947 */ /* 0x000fec000383ffff */
.L_x_5883:
[----:B0-----:R0:W2:Y:S02]  /*21a70*/  SYNCS.PHASECHK.TRANS64.TRYWAIT P0, [R0+URZ+0x32420], R3 ;  /* 0x03242003000075a7 */ /* 0x0010a4000800017f */
[----:B--2---:R-:W-:Y:S05]  /*21a80*/  @!P0 NANOSLEEP.SYNCS 0x989680 ;  /* 0x009896800000895d */ /* 0x004fea0003900000 */
[----:B------:R-:W2:Y:S02]  /*21a90*/  @!P0 SYNCS.PHASECHK.TRANS64 P0, [R0+URZ+0x32420], R3 ;  /* 0x03242003000085a7 */ /* 0x000ea4000800007f */
[----:B--2---:R-:W-:Y:S05]  /*21aa0*/  @!P0 BRA `(.L_x_5883) ;  /* 0xfffffffc00f08947 */ /* 0x004fea000383ffff */
[----:B------:R-:W-:Y:S05]  /*21ab0*/  BRA `(.L_x_6023) ;  /* 0xffffffc000107947 */ /* 0x000fea000383ffff */
.L_x_5884:
        /* <DEDUP_REMOVED lines=8> */
[----:B0---45:R-:W-:Y:S05]  /*21b40*/  WARPSYNC.COLLECTIVE R15, `(.L_x_6025) ;  /* 0x000000000f087348 */ /* 0x031fea0003c00000 */
[----:B------:R1:W2:Y:S02]  /*21b50*/  SHFL.IDX P6, R14, R13, R12, R11 ;  /* 0x0000000c0d0e7389 */ /* 0x0002a400000c000b */
[----:B012-45:R-:W-:Y:S01]  /*21b60*/  ENDCOLLECTIVE ;  /* 0x000000000000791b */ /* 0x037fe20003800000 */
.L_x_6025:
[----:B------:R-:W-:Y:S05]  /*21b70*/  BSYNC B0 ;  /* 0x0000000000007941 */ /* 0x000fea0003800000 */
.L_x_6024:
[----:B------:R-:W-:Y:S05]  /*21b80*/  BRA `(.L_x_6026) ;  /* 0xffffffbc00f87947 */ /* 0x000fea000383ffff */
.L_x_5885:
[----:B------:R-:W-:Y:S01]  /*21b90*/  BSSY B0, `(.L_x_6027) ;  /* 0x0000006000007945 */ /* 0x000fe20003800000 */
[----:B------:R-:W-:-:S07]  /*21ba0*/  IMAD.MOV.U32 R15, RZ, RZ, -0x1 ;  /* 0xffffffffff0f7424 */ /* 0x000fce00078e00ff */
[----:B012-45:R-:W-:Y:S05]  /*21bb0*/  WARPSYNC.COLLECTIVE R15, `(.L_x_6028) ;  /* 0x000000000f0c7348 */ /* 0x037fea0003c00000 */
[----:B------:R-:W-:Y:S02]  /*21bc0*/  ELECT P6, UR62, PT ;  /* 0x00000000003e782f */ /* 0x000fe400038c0000 */
[----:B------:R-:W-:Y:S01]  /*21bd0*/  MOV R14, UR62 ;  /* 0x0000003e000e7c02 */ /* 0x000fe20008000f00 */
[----:B012-45:R-:W-:Y:S10]  /*21be0*/  ENDCOLLECTIVE ;  /* 0x000000000000791b */ /* 0x037ff40003800000 */
.L_x_6028:
[----:B------:R-:W-:Y:S05]  /*21bf0*/  BSYNC B0 ;  /* 0x0000000000007941 */ /* 0x000fea0003800000 */
.L_x_6027:
[----:B------:R-:W-:Y:S05]  /*21c00*/  BRA `(.L_x_6029) ;  /* 0xffffffbc00ec7947 */ /* 0x000fea000383ffff */
.L_x_5887:
[----:B0-----:R0:W1:Y:S02]  /*21c10*/  SYNCS.PHASECHK.TRANS64.TRYWAIT P0, [R6+URZ], R5 ;  /* 0x00000005060075a7 */ /* 0x001064000800017f */
[----:B-1----:R-:W-:Y:S05]  /*21c20*/  @!P0 NANOSLEEP.SYNCS 0x989680 ;  /* 0x009896800000895d */ /* 0x002fea0003900000 */
[----:B------:R-:W1:Y:S02]  /*21c30*/  @!P0 SYNCS.PHASECHK.TRANS64 P0, [R6+URZ], R5 ;  /* 0x00000005060085a7 */ /* 0x000e64000800007f */
[----:B-1----:R-:W-:Y:S05]  /*21c40*/  @!P0 BRA `(.L_x_5887) ;  /* 0xfffffffc00f08947 */ /* 0x002fea000383ffff */
[----:B------:R-:W-:Y:S05]  /*21c50*/  BRA `(.L_x_6030) ;  /* 0xffffffc000287947 */ /* 0x000fea000383ffff */
.L_x_5888:
[----:B-1----:R1:W2:Y:S02]  /*21c60*/  SYNCS.PHASECHK.TRANS64.TRYWAIT P0, [R7+URZ], R2 ;  /* 0x00000002070075a7 */ /* 0x0022a4000800017f */
[----:B--2---:R-:W-:Y:S05]  /*21c70*/  @!P0 NANOSLEEP.SYNCS 0x989680 ;  /* 0x009896800000895d */ /* 0x004fea0003900000 */
[----:B------:R-:W2:Y:S02]  /*21c80*/  @!P0 SYNCS.PHASECHK.TRANS64 P0, [R7+URZ], R2 ;  /* 0x00000002070085a7 */ /* 0x000ea4000800007f */
[----:B--2---:R-:W-:Y:S05]  /*21c90*/  @!P0 BRA `(.L_x_5888) ;  /* 0xfffffffc00f08947 */ /* 0x004fea000383ffff */
[----:B------:R-:W-:Y:S05]  /*21ca0*/  BRA `(.L_x_6031) ;  /* 0xffffffc0001c7947 */ /* 0x000fea000383ffff */
.L_x_5890:
[----:B--2---:R2:W3:Y:S02]  /*21cb0*/  SYNCS.PHASECHK.TRANS64.TRYWAIT P0, [R4+URZ], R5 ;  /* 0x00000005040075a7 */ /* 0x0044e4000800017f */
[----:B---3--:R-:W-:Y:S05]  /*21cc0*/  @!P0 NANOSLEEP.SYNCS 0x989680 ;  /* 0x009896800000895d */ /* 0x008fea0003900000 */
[----:B------:R-:W3:Y:S02]  /*21cd0*/  @!P0 SYNCS.PHASECHK.TRANS64 P0, [R4+URZ], R5 ;  /* 0x00000005040085a7 */ /* 0x000ee4000800007f */
[----:B---3--:R-:W-:Y:S05]  /*21ce0*/  @!P0 BRA `(.L_x_5890) ;  /* 0xfffffffc00f08947 */ /* 0x008fea000383ffff */
[----:B------:R-:W-:Y:S05]  /*21cf0*/  BRA `(.L_x_6032) ;  /* 0xffffffc000247947 */ /* 0x000fea000383ffff */
.L_x_6033:
        /* <DEDUP_REMOVED lines=16> */
.L_x_6054:


//--------------------- .nv.global.init           --------------------------
	.section	.nv.global.init,"aw",@progbits
.nv.global.init:
	.type		$str$20,@object
	.size		$str$20,($str$21 - $str$20)
$str$20:
        /*0000*/ 	.byte	0x28, 0x61, 0x64, 0x64, 0x72, 0x65, 0x73, 0x73, 0x20, 0x26, 0x20, 0x6d, 0x61, 0x73, 0x6b, 0x29
        /*0010*/ 	.byte	0x20, 0x3d, 0x3d, 0x20, 0x30, 0x00
	.type		$str$21,@object
	.size		$str$21,(__unnamed_4 - $str$21)
$str$21:
        /*0016*/ 	.byte	0x2f, 0x74, 0x6d, 0x70, 0x2f, 0x6f, 0x73, 0x73, 0x5f, 0x6b, 0x65, 0x72, 0x6e, 0x65, 0x6c, 0x73
        /*0026*/ 	.byte	0x5f, 0x73, 0x72, 0x63, 0x2f, 0x66, 0x6c, 0x61, 0x73, 0x68, 0x5f, 0x61, 0x74, 0x74, 0x65, 0x6e
        /*0036*/ 	.byte	0x74, 0x69, 0x6f, 0x6e, 0x2f, 0x63, 0x73, 0x72, 0x63, 0x2f, 0x63, 0x75, 0x74, 0x6c, 0x61, 0x73
        /*0046*/ 	.byte	0x73, 0x2f, 0x69, 0x6e, 0x63, 0x6c, 0x75, 0x64, 0x65, 0x2f, 0x63, 0x75, 0x74, 0x65, 0x2f, 0x70
        /*0056*/ 	.byte	0x6f, 0x69, 0x6e, 0x74, 0x65, 0x72, 0x5f, 0x66, 0x6c, 0x61, 0x67, 0x67, 0x65, 0x64, 0x2e, 0x68
        /*0066*/ 	.byte	0x70, 0x70, 0x00
	.type		__unnamed_4,@object
	.size		__unnamed_4,(__unnamed_5 - __unnamed_4)
__unnamed_4:
        /* <DEDUP_REMOVED lines=24> */
        /*01e9*/ 	.byte	0x00
	.type		__unnamed_5,@object
	.size		__unnamed_5,(__unnamed_7 - __unnamed_5)
__unnamed_5:
        /* <DEDUP_REMOVED lines=25> */
	.type		__unnamed_7,@object
	.size		__unnamed_7,(__unnamed_6 - __unnamed_7)
__unnamed_7:
        /* <DEDUP_REMOVED lines=25> */
	.type		__unnamed_6,@object
	.size		__unnamed_6,(__unnamed_1 - __unnamed_6)
__unnamed_6:
        /* <DEDUP_REMOVED lines=29> */
	.type		__unnamed_1,@object
	.size		__unnamed_1,(__unnamed_3 - __unnamed_1)
__unnamed_1:
        /* <DEDUP_REMOVED lines=28> */
        /*087e*/ 	.byte	0x3c, 0x36, 0x31, 0x34, 0x34, 0x3e, 0x3e, 0x3e, 0x3e, 0x3e, 0x20, 0x26, 0x5d, 0x00
	.type		__unnamed_3,@object
	.size		__unnamed_3,(__unnamed_2 - __unnamed_3)
__unnamed_3:
        /* <DEDUP_REMOVED lines=29> */
	.type		__unnamed_2,@object
	.size		__unnamed_2,(.L_1 - __unnamed_2)
__unnamed_2:
        /* <DEDUP_REMOVED lines=29> */
.L_1:


//--------------------- .nv.shared._ZN7cutlass13device_kernelIN5flash11enable_sm90INS1_16FlashAttnFwdSm90INS1_25CollectiveMainloopFwdSm90ILi2EN4cute5tupleIJNS5_1CILi1EEES8_S8_EEENS6_IJNS7_ILi128EEENS7_ILi96EEENS7_ILi64EEEEEELi256ENS_10bfloat16_tEfNS_4arch4Sm90ELb0ELb0ELb0ELb0ELb0ELb0ELb0ELb1ELb0ELb1ELb0ELb0EEENS1_21CollectiveEpilogueFwdINS6_IJSA_NS7_ILi256EEESB_EEES9_SE_SG_Li256ELb0ELb1ELb0ELb0EEENS1_29StaticPersistentTileSchedulerILb0EEEEEEEEEvNT_6ParamsE --------------------------
	.section	.nv.shared._ZN7cutlass13device_kernelIN5flash11enable_sm90INS1_16FlashAttnFwdSm90INS1_25CollectiveMainloopFwdSm90ILi2EN4cute5tupleIJNS5_1CILi1EEES8_S8_EEENS6_IJNS7_ILi128EEENS7_ILi96EEENS7_ILi64EEEEEELi256ENS_10bfloat16_tEfNS_4arch4Sm90ELb0ELb0ELb0ELb0ELb0ELb0ELb0ELb1ELb0ELb1ELb0ELb0EEENS1_21CollectiveEpilogueFwdINS6_IJSA_NS7_ILi256EEESB_EEES9_SE_SG_Li256ELb0ELb1ELb0ELb0EEENS1_29StaticPersistentTileSchedulerILb0EEEEEEEEEvNT_6ParamsE,"aw",@nobits
	.sectionflags	@""
	.align	16
	.zero		1024


//--------------------- .nv.shared.reserved.0     --------------------------
	.section	.nv.shared.reserved.0,"aw",@nobits
	.weak		__nv_reservedSMEM_offset_0_alias
	.size		__nv_reservedSMEM_offset_0_alias, 0, 0
	.other		__nv_reservedSMEM_offset_0_alias,@"STO_CUDA_RESERVED_SHARED STV_DEFAULT"
__nv_reservedSMEM_offset_0_alias:
	.zero		0


//--------------------- .nv.global                --------------------------
	.section	.nv.global,"aw",@nobits
.nv.global:
	.type		_ZN77_INTERNAL_61e94d33_41_flash_fwd_hdim64_256_bf16_packgqa_sm90_cu_0106449f_32574cute1_E,@object
	.size		_ZN77_INTERNAL_61e94d33_41_flash_fwd_hdim64_256_bf16_packgqa_sm90_cu_0106449f_32574cute1_E,(_ZN77_INTERNAL_61e94d33_41_flash_fwd_hdim64_256_bf16_packgqa_sm90_cu_0106449f_32574cuda3std3__45__cpo6cbeginE - _ZN77_INTERNAL_61e94d33_41_flash_fwd_hdim64_256_bf16_packgqa_sm90_cu_0106449f_32574cute1_E)
_ZN77_INTERNAL_61e94d33_41_flash_fwd_hdim64_256_bf16_packgqa_sm90_cu_0106449f_32574cute1_E:
	.zero		1
	.type		_ZN77_INTERNAL_61e94d33_41_flash_fwd_hdim64_256_bf16_packgqa_sm90_cu_0106449f_32574cuda3std3__45__cpo6cbeginE,@object
	.size		_ZN77_INTERNAL_61e94d33_41_flash_fwd_hdim64_256_bf16_packgqa_sm90_cu_0106449f_32574cuda3std3__45__cpo6cbeginE,(_ZN77_INTERNAL_61e94d33_41_flash_fwd_hdim64_256_bf16_packgqa_sm90_cu_0106449f_32574cuda3std3__48in_placeE - _ZN77_INTERNAL_61e94d33_41_flash_fwd_hdim64_256_bf16_packgqa_sm90_cu_0106449f_32574cuda3std3__45__cpo6cbeginE)
_ZN77_INTERNAL_61e94d33_41_flash_fwd_hdim64_256_bf16_packgqa_sm90_cu_0106449f_32574cuda3std3__45__cpo6cbeginE:
	.zero		1
	.type		_ZN77_INTERNAL_61e94d33_41_flash_fwd_hdim64_256_bf16_packgqa_sm90_cu_0106449f_32574cuda3std3__48in_placeE,@object
	.size		_ZN77_INTERNAL_61e94d33_41_flash_fwd_hdim64_256_bf16_packgqa_sm90_cu_0106449f_32574cuda3std3__48in_placeE,(_ZN77_INTERNAL_61e94d33_41_flash_fwd_hdim64_256_bf16_packgqa_sm90_cu_0106449f_32574cuda3std6ranges3__45__cpo9iter_moveE - _ZN77_INTERNAL_61e94d33_41_flash_fwd_hdim64_256_bf16_packgqa_sm90_cu_0106449f_32574cuda3std3__48in_placeE)
_ZN77_INTERNAL_61e94d33_41_flash_fwd_hdim64_256_bf16_packgqa_sm90_cu_0106449f_32574cuda3std3__48in_placeE:
	.zero		1
	.type		_ZN77_INTERNAL_61e94d33_41_flash_fwd_hdim64_256_bf16_packgqa_sm90_cu_0106449f_32574cuda3std6ranges3__45__cpo9iter_moveE,@object
	.size		_ZN77_INTERNAL_61e94d33_41_flash_fwd_hdim64_256_bf16_packgqa_sm90_cu_0106449f_32574cuda3std6ranges3__45__cpo9iter_moveE,(_ZN77_INTERNAL_61e94d33_41_flash_fwd_hdim64_256_bf16_packgqa_sm90_cu_0106449f_32574cuda3std3__45__cpo5beginE - _ZN77_INTERNAL_61e94d33_41_flash_fwd_hdim64_256_bf16_packgqa_sm90_cu_0106449f_32574cuda3std6ranges3__45__cpo9iter_moveE)
_ZN77_INTERNAL_61e94d33_41_flash_fwd_hdim64_256_bf16_packgqa_sm90_cu_0106449f_32574cuda3std6ranges3__45__cpo9iter_moveE:
	.zero		1
	.type		_ZN77_INTERNAL_61e94d33_41_flash_fwd_hdim64_256_bf16_packgqa_sm90_cu_0106449f_32574cuda3std3__45__cpo5beginE,@object
	.size		_ZN77_INTERNAL_61e94d33_41_flash_fwd_hdim64_256_bf16_packgqa_sm90_cu_0106449f_32574cuda3std3__45__cpo5beginE,(_ZN77_INTERNAL_61e94d33_41_flash_fwd_hdim64_256_bf16_packgqa_sm90_cu_0106449f_32574cuda3std3__479_GLOBAL__N__61e94d33_41_flash_fwd_hdim64_256_bf16_packgqa_sm90_cu_0106449f_32576ignoreE - _ZN77_INTERNAL_61e94d33_41_flash_fwd_hdim64_256_bf16_packgqa_sm90_cu_0106449f_32574cuda3std3__45__cpo5beginE)
_ZN77_INTERNAL_61e94d33_41_flash_fwd_hdim64_256_bf16_packgqa_sm90_cu_0106449f_32574cuda3std3__45__cpo5beginE:
	.zero		1
	.type		_ZN77_INTERNAL_61e94d33_41_flash_fwd_hdim64_256_bf16_packgqa_sm90_cu_0106449f_32574cuda3std3__479_GLOBAL__N__61e94d33_41_flash_fwd_hdim64_256_bf16_packgqa_sm90_cu_0106449f_32576ignoreE,@object
	.size		_ZN77_INTERNAL_61e94d33_41_flash_fwd_hdim64_256_bf16_packgqa_sm90_cu_0106449f_32574cuda3std3__479_GLOBAL__N__61e94d33_41_flash_fwd_hdim64_256_bf16_packgqa_sm90_cu_0106449f_32576ignoreE,(_ZN77_INTERNAL_61e94d33_41_flash_fwd_hdim64_256_bf16_packgqa_sm90_cu_0106449f_32574cute7productE - _ZN77_INTERNAL_61e94d33_41_flash_fwd_hdim64_256_bf16_packgqa_sm90_cu_0106449f_32574cuda3std3__479_GLOBAL__N__61e94d33_41_flash_fwd_hdim64_256_bf16_packgqa_sm90_cu_0106449f_32576ignoreE)
_ZN77_INTERNAL_61e94d33_41_flash_fwd_hdim64_256_bf16_packgqa_sm90_cu_0106449f_32574cuda3std3__479_GLOBAL__N__61e94d33_41_flash_fwd_hdim64_256_bf16_packgqa_sm90_cu_0106449f_32576ignoreE:
	.zero		1
	.type		_ZN77_INTERNAL_61e94d33_41_flash_fwd_hdim64_256_bf16_packgqa_sm90_cu_0106449f_32574cute7productE,@object
	.size		_ZN77_INTERNAL_61e94d33_41_flash_fwd_hdim64_256_bf16_packgqa_sm90_cu_0106449f_32574cute7productE,(_ZN77_INTERNAL_61e94d33_41_flash_fwd_hdim64_256_bf16_packgqa_sm90_cu_0106449f_32574cuda3std3__45__cpo3endE - _ZN77_INTERNAL_61e94d33_41_flash_fwd_hdim64_256_bf16_packgqa_sm90_cu_0106449f_32574cute7productE)
_ZN77_INTERNAL_61e94d33_41_flash_fwd_hdim64_256_bf16_packgqa_sm90_cu_0106449f_32574cute7productE:
	.zero		1
	.type		_ZN77_INTERNAL_61e94d33_41_flash_fwd_hdim64_256_bf16_packgqa_sm90_cu_0106449f_32574cuda3std3__45__cpo3endE,@object
	.size		_ZN77_INTERNAL_61e94d33_41_flash_fwd_hdim64_256_bf16_packgqa_sm90_cu_0106449f_32574cuda3std3__45__cpo3endE,(_ZN77_INTERNAL_61e94d33_41_flash_fwd_hdim64_256_bf16_packgqa_sm90_cu_0106449f_32574cuda3std3__419piecewise_constructE - _ZN77_INTERNAL_61e94d33_41_flash_fwd_hdim64_256_bf16_packgqa_sm90_cu_0106449f_32574cuda3std3__45__cpo3endE)
_ZN77_INTERNAL_61e94d33_41_flash_fwd_hdim64_256_bf16_packgqa_sm90_cu_0106449f_32574cuda3std3__45__cpo3endE:
	.zero		1
	.type		_ZN77_INTERNAL_61e94d33_41_flash_fwd_hdim64_256_bf16_packgqa_sm90_cu_0106449f_32574cuda3std3__419piecewise_constructE,@object
	.size		_ZN77_INTERNAL_61e94d33_41_flash_fwd_hdim64_256_bf16_packgqa_sm90_cu_0106449f_32574cuda3std3__419piecewise_constructE,(_ZN77_INTERNAL_61e94d33_41_flash_fwd_hdim64_256_bf16_packgqa_sm90_cu_0106449f_32574cuda3std3__45__cpo4cendE - _ZN77_INTERNAL_61e94d33_41_flash_fwd_hdim64_256_bf16_packgqa_sm90_cu_0106449f_32574cuda3std3__419piecewise_constructE)
_ZN77_INTERNAL_61e94d33_41_flash_fwd_hdim64_256_bf16_packgqa_sm90_cu_0106449f_32574cuda3std3__419piecewise_constructE:
	.zero		1
	.type		_ZN77_INTERNAL_61e94d33_41_flash_fwd_hdim64_256_bf16_packgqa_sm90_cu_0106449f_32574cuda3std3__45__cpo4cendE,@object
	.size		_ZN77_INTERNAL_61e94d33_41_flash_fwd_hdim64_256_bf16_packgqa_sm90_cu_0106449f_32574cuda3std3__45__cpo4cendE,(_ZN77_INTERNAL_61e94d33_41_flash_fwd_hdim64_256_bf16_packgqa_sm90_cu_0106449f_32574cuda3std6ranges3__45__cpo4swapE - _ZN77_INTERNAL_61e94d33_41_flash_fwd_hdim64_256_bf16_packgqa_sm90_cu_0106449f_32574cuda3std3__45__cpo4cendE)
_ZN77_INTERNAL_61e94d33_41_flash_fwd_hdim64_256_bf16_packgqa_sm90_cu_0106449f_32574cuda3std3__45__cpo4cendE:
	.zero		1
	.type		_ZN77_INTERNAL_61e94d33_41_flash_fwd_hdim64_256_bf16_packgqa_sm90_cu_0106449f_32574cuda3std6ranges3__45__cpo4swapE,@object
	.size		_ZN77_INTERNAL_61e94d33_41_flash_fwd_hdim64_256_bf16_packgqa_sm90_cu_0106449f_32574cuda3std6ranges3__45__cpo4swapE,(.L_14 - _ZN77_INTERNAL_61e94d33_41_flash_fwd_hdim64_256_bf16_packgqa_sm90_cu_0106449f_32574cuda3std6ranges3__45__cpo4swapE)
_ZN77_INTERNAL_61e94d33_41_flash_fwd_hdim64_256_bf16_packgqa_sm90_cu_0106449f_32574cuda3std6ranges3__45__cpo4swapE:
	.zero		1
.L_14:


//--------------------- .nv.shared._ZN7cutlass13device_kernelIN5flash11enable_sm90INS1_16FlashAttnFwdSm90INS1_25CollectiveMainloopFwdSm90ILi2EN4cute5tupleIJNS5_1CILi1EEES8_S8_EEENS6_IJNS7_ILi128EEENS7_ILi96EEENS7_ILi64EEEEEELi256ENS_10bfloat16_tEfNS_4arch4Sm90ELb0ELb0ELb0ELb0ELb0ELb0ELb1ELb1ELb0ELb1ELb0ELb0EEENS1_21CollectiveEpilogueFwdINS6_IJSA_NS7_ILi256EEESB_EEES9_SE_SG_Li256ELb0ELb1ELb0ELb0EEENS1_29StaticPersistentTileSchedulerILb0EEEEEEEEEvNT_6ParamsE --------------------------
	.section	.nv.shared._ZN7cutlass13device_kernelIN5flash11enable_sm90INS1_16FlashAttnFwdSm90INS1_25CollectiveMainloopFwdSm90ILi2EN4cute5tupleIJNS5_1CILi1EEES8_S8_EEENS6_IJNS7_ILi128EEENS7_ILi96EEENS7_ILi64EEEEEELi256ENS_10bfloat16_tEfNS_4arch4Sm90ELb0ELb0ELb0ELb0ELb0ELb0ELb1ELb1ELb0ELb1ELb0ELb0EEENS1_21CollectiveEpilogueFwdINS6_IJSA_NS7_ILi256EEESB_EEES9_SE_SG_Li256ELb0ELb1ELb0ELb0EEENS1_29StaticPersistentTileSchedulerILb0EEEEEEEEEvNT_6ParamsE,"aw",@nobits
	.sectionflags	@""
	.align	16
	.zero		1024


//--------------------- .nv.shared._ZN7cutlass13device_kernelIN5flash11enable_sm90INS1_16FlashAttnFwdSm90INS1_25CollectiveMainloopFwdSm90ILi2EN4cute5tupleIJNS5_1CILi1EEES8_S8_EEENS6_IJNS7_ILi128EEENS7_ILi96EEENS7_ILi64EEEEEELi256ENS_10bfloat16_tEfNS_4arch4Sm90ELb0ELb0ELb0ELb1ELb0ELb0ELb0ELb1ELb0ELb1ELb0ELb0EEENS1_21CollectiveEpilogueFwdINS6_IJSA_NS7_ILi256EEESB_EEES9_SE_SG_Li256ELb1ELb1ELb0ELb0EEENS1_36VarlenDynamicPersistentTileSchedulerILi128ELi96ELi256ELi128ELb0ELb1ELb1ELb0ELb1ELb1EEEEEEEEEvNT_6ParamsE --------------------------
	.section	.nv.shared._ZN7cutlass13device_kernelIN5flash11enable_sm90INS1_16FlashAttnFwdSm90INS1_25CollectiveMainloopFwdSm90ILi2EN4cute5tupleIJNS5_1CILi1EEES8_S8_EEENS6_IJNS7_ILi128EEENS7_ILi96EEENS7_ILi64EEEEEELi256ENS_10bfloat16_tEfNS_4arch4Sm90ELb0ELb0ELb0ELb1ELb0ELb0ELb0ELb1ELb0ELb1ELb0ELb0EEENS1_21CollectiveEpilogueFwdINS6_IJSA_NS7_ILi256EEESB_EEES9_SE_SG_Li256ELb1ELb1ELb0ELb0EEENS1_36VarlenDynamicPersistentTileSchedulerILi128ELi96ELi256ELi128ELb0ELb1ELb1ELb0ELb1ELb1EEEEEEEEEvNT_6ParamsE,"aw",@nobits
	.sectionflags	@""
	.align	16
	.zero		1024


//--------------------- .nv.shared._ZN7cutlass13device_kernelIN5flash11enable_sm90INS1_16FlashAttnFwdSm90INS1_25CollectiveMainloopFwdSm90ILi2EN4cute5tupleIJNS5_1CILi1EEES8_S8_EEENS6_IJNS7_ILi128EEENS7_ILi96EEENS7_ILi64EEEEEELi256ENS_10bfloat16_tEfNS_4arch4Sm90ELb0ELb0ELb0ELb1ELb0ELb1ELb0ELb1ELb0ELb1ELb0ELb0EEENS1_21CollectiveEpilogueFwdINS6_IJSA_NS7_ILi256EEESB_EEES9_SE_SG_Li256ELb1ELb1ELb0ELb0EEENS1_36VarlenDynamicPersistentTileSchedulerILi128ELi96ELi256ELi128ELb0ELb1ELb1ELb0ELb1ELb1EEEEEEEEEvNT_6ParamsE --------------------------
	.section	.nv.shared._ZN7cutlass13device_kernelIN5flash11enable_sm90INS1_16FlashAttnFwdSm90INS1_25CollectiveMainloopFwdSm90ILi2EN4cute5tupleIJNS5_1CILi1EEES8_S8_EEENS6_IJNS7_ILi128EEENS7_ILi96EEENS7_ILi64EEEEEELi256ENS_10bfloat16_tEfNS_4arch4Sm90ELb0ELb0ELb0ELb1ELb0ELb1ELb0ELb1ELb0ELb1ELb0ELb0EEENS1_21CollectiveEpilogueFwdINS6_IJSA_NS7_ILi256EEESB_EEES9_SE_SG_Li256ELb1ELb1ELb0ELb0EEENS1_36VarlenDynamicPersistentTileSchedulerILi128ELi96ELi256ELi128ELb0ELb1ELb1ELb0ELb1ELb1EEEEEEEEEvNT_6ParamsE,"aw",@nobits
	.sectionflags	@""
	.align	16
	.zero		1024


//--------------------- .nv.shared._ZN7cutlass13device_kernelIN5flash11enable_sm90INS1_16FlashAttnFwdSm90INS1_25CollectiveMainloopFwdSm90ILi2EN4cute5tupleIJNS5_1CILi1EEES8_S8_EEENS6_IJNS7_ILi128EEENS7_ILi96EEENS7_ILi64EEEEEELi256ENS_10bfloat16_tEfNS_4arch4Sm90ELb0ELb0ELb0ELb1ELb0ELb0ELb1ELb1ELb0ELb1ELb0ELb0EEENS1_21CollectiveEpilogueFwdINS6_IJSA_NS7_ILi256EEESB_EEES9_SE_SG_Li256ELb1ELb1ELb0ELb0EEENS1_36VarlenDynamicPersistentTileSchedulerILi128ELi96ELi256ELi128ELb0ELb1ELb1ELb0ELb1ELb1EEEEEEEEEvNT_6ParamsE --------------------------
	.section	.nv.shared._ZN7cutlass13device_kernelIN5flash11enable_sm90INS1_16FlashAttnFwdSm90INS1_25CollectiveMainloopFwdSm90ILi2EN4cute5tupleIJNS5_1CILi1EEES8_S8_EEENS6_IJNS7_ILi128EEENS7_ILi96EEENS7_ILi64EEEEEELi256ENS_10bfloat16_tEfNS_4arch4Sm90ELb0ELb0ELb0ELb1ELb0ELb0ELb1ELb1ELb0ELb1ELb0ELb0EEENS1_21CollectiveEpilogueFwdINS6_IJSA_NS7_ILi256EEESB_EEES9_SE_SG_Li256ELb1ELb1ELb0ELb0EEENS1_36VarlenDynamicPersistentTileSchedulerILi128ELi96ELi256ELi128ELb0ELb1ELb1ELb0ELb1ELb1EEEEEEEEEvNT_6ParamsE,"aw",@nobits
	.sectionflags	@""
	.align	16
	.zero		1024


//--------------------- .nv.shared._ZN7cutlass13device_kernelIN5flash11enable_sm90INS1_16FlashAttnFwdSm90INS1_25CollectiveMainloopFwdSm90ILi2EN4cute5tupleIJNS5_1CILi1EEES8_S8_EEENS6_IJNS7_ILi128EEENS7_ILi96EEENS7_ILi64EEEEEELi256ENS_10bfloat16_tEfNS_4arch4Sm90ELb0ELb0ELb0ELb1ELb0ELb1ELb1ELb1ELb0ELb1ELb0ELb0EEENS1_21CollectiveEpilogueFwdINS6_IJSA_NS7_ILi256EEESB_EEES9_SE_SG_Li256ELb1ELb1ELb0ELb0EEENS1_36VarlenDynamicPersistentTileSchedulerILi128ELi96ELi256ELi128ELb0ELb1ELb1ELb0ELb1ELb1EEEEEEEEEvNT_6ParamsE --------------------------
	.section	.nv.shared._ZN7cutlass13device_kernelIN5flash11enable_sm90INS1_16FlashAttnFwdSm90INS1_25CollectiveMainloopFwdSm90ILi2EN4cute5tupleIJNS5_1CILi1EEES8_S8_EEENS6_IJNS7_ILi128EEENS7_ILi96EEENS7_ILi64EEEEEELi256ENS_10bfloat16_tEfNS_4arch4Sm90ELb0ELb0ELb0ELb1ELb0ELb1ELb1ELb1ELb0ELb1ELb0ELb0EEENS1_21CollectiveEpilogueFwdINS6_IJSA_NS7_ILi256EEESB_EEES9_SE_SG_Li256ELb1ELb1ELb0ELb0EEENS1_36VarlenDynamicPersistentTileSchedulerILi128ELi96ELi256ELi128ELb0ELb1ELb1ELb0ELb1ELb1EEEEEEEEEvNT_6ParamsE,"aw",@nobits
	.sectionflags	@""
	.align	16
	.zero		1024


//--------------------- .nv.shared._ZN7cutlass13device_kernelIN5flash11enable_sm90INS1_16FlashAttnFwdSm90INS1_25CollectiveMainloopFwdSm90ILi2EN4cute5tupleIJNS5_1CILi1EEES8_S8_EEENS6_IJNS7_ILi128EEENS7_ILi96EEENS7_ILi64EEEEEELi256ENS_10bfloat16_tEfNS_4arch4Sm90ELb0ELb1ELb0ELb0ELb0ELb0ELb0ELb1ELb0ELb1ELb0ELb0EEENS1_21CollectiveEpilogueFwdINS6_IJSA_NS7_ILi256EEESB_EEES9_SE_SG_Li256ELb0ELb1ELb0ELb0EEENS1_30DynamicPersistentTileSchedulerILi256ELi128ELb0ELb1ELb1EEEEEEEEEvNT_6ParamsE --------------------------
	.section	.nv.shared._ZN7cutlass13device_kernelIN5flash11enable_sm90INS1_16FlashAttnFwdSm90INS1_25CollectiveMainloopFwdSm90ILi2EN4cute5tupleIJNS5_1CILi1EEES8_S8_EEENS6_IJNS7_ILi128EEENS7_ILi96EEENS7_ILi64EEEEEELi256ENS_10bfloat16_tEfNS_4arch4Sm90ELb0ELb1ELb0ELb0ELb0ELb0ELb0ELb1ELb0ELb1ELb0ELb0EEENS1_21CollectiveEpilogueFwdINS6_IJSA_NS7_ILi256EEESB_EEES9_SE_SG_Li256ELb0ELb1ELb0ELb0EEENS1_30DynamicPersistentTileSchedulerILi256ELi128ELb0ELb1ELb1EEEEEEEEEvNT_6ParamsE,"aw",@nobits
	.sectionflags	@""
	.align	16
	.zero		1024


//--------------------- .nv.shared._ZN7cutlass13device_kernelIN5flash11enable_sm90INS1_16FlashAttnFwdSm90INS1_25CollectiveMainloopFwdSm90ILi2EN4cute5tupleIJNS5_1CILi1EEES8_S8_EEENS6_IJNS7_ILi128EEENS7_ILi96EEENS7_ILi64EEEEEELi256ENS_10bfloat16_tEfNS_4arch4Sm90ELb0ELb1ELb0ELb0ELb0ELb0ELb1ELb1ELb0ELb1ELb0ELb0EEENS1_21CollectiveEpilogueFwdINS6_IJSA_NS7_ILi256EEESB_EEES9_SE_SG_Li256ELb0ELb1ELb0ELb0EEENS1_30DynamicPersistentTileSchedulerILi256ELi128ELb0ELb1ELb1EEEEEEEEEvNT_6ParamsE --------------------------
	.section	.nv.shared._ZN7cutlass13device_kernelIN5flash11enable_sm90INS1_16FlashAttnFwdSm90INS1_25CollectiveMainloopFwdSm90ILi2EN4cute5tupleIJNS5_1CILi1EEES8_S8_EEENS6_IJNS7_ILi128EEENS7_ILi96EEENS7_ILi64EEEEEELi256ENS_10bfloat16_tEfNS_4arch4Sm90ELb0ELb1ELb0ELb0ELb0ELb0ELb1ELb1ELb0ELb1ELb0ELb0EEENS1_21CollectiveEpilogueFwdINS6_IJSA_NS7_ILi256EEESB_EEES9_SE_SG_Li256ELb0ELb1ELb0ELb0EEENS1_30DynamicPersistentTileSchedulerILi256ELi128ELb0ELb1ELb1EEEEEEEEEvNT_6ParamsE,"aw",@nobits
	.sectionflags	@""
	.align	16
	.zero		1024


//--------------------- .nv.shared._ZN7cutlass13device_kernelIN5flash11enable_sm90INS1_16FlashAttnFwdSm90INS1_25CollectiveMainloopFwdSm90ILi2EN4cute5tupleIJNS5_1CILi1EEES8_S8_EEENS6_IJNS7_ILi128EEENS7_ILi96EEENS7_ILi64EEEEEELi256ENS_10bfloat16_tEfNS_4arch4Sm90ELb0ELb1ELb0ELb1ELb0ELb0ELb0ELb1ELb0ELb1ELb0ELb0EEENS1_21CollectiveEpilogueFwdINS6_IJSA_NS7_ILi256EEESB_EEES9_SE_SG_Li256ELb1ELb1ELb0ELb0EEENS1_36VarlenDynamicPersistentTileSchedulerILi128ELi96ELi256ELi128ELb0ELb1ELb1ELb1ELb0ELb1EEEEEEEEEvNT_6ParamsE --------------------------
	.section	.nv.shared._ZN7cutlass13device_kernelIN5flash11enable_sm90INS1_16FlashAttnFwdSm90INS1_25CollectiveMainloopFwdSm90ILi2EN4cute5tupleIJNS5_1CILi1EEES8_S8_EEENS6_IJNS7_ILi128EEENS7_ILi96EEENS7_ILi64EEEEEELi256ENS_10bfloat16_tEfNS_4arch4Sm90ELb0ELb1ELb0ELb1ELb0ELb0ELb0ELb1ELb0ELb1ELb0ELb0EEENS1_21CollectiveEpilogueFwdINS6_IJSA_NS7_ILi256EEESB_EEES9_SE_SG_Li256ELb1ELb1ELb0ELb0EEENS1_36VarlenDynamicPersistentTileSchedulerILi128ELi96ELi256ELi128ELb0ELb1ELb1ELb1ELb0ELb1EEEEEEEEEvNT_6ParamsE,"aw",@nobits
	.sectionflags	@""
	.align	16
	.zero		1024


//--------------------- .nv.shared._ZN7cutlass13device_kernelIN5flash11enable_sm90INS1_16FlashAttnFwdSm90INS1_25CollectiveMainloopFwdSm90ILi2EN4cute5tupleIJNS5_1CILi1EEES8_S8_EEENS6_IJNS7_ILi128EEENS7_ILi96EEENS7_ILi64EEEEEELi256ENS_10bfloat16_tEfNS_4arch4Sm90ELb0ELb1ELb0ELb1ELb0ELb1ELb0ELb1ELb0ELb1ELb0ELb0EEENS1_21CollectiveEpilogueFwdINS6_IJSA_NS7_ILi256EEESB_EEES9_SE_SG_Li256ELb1ELb1ELb0ELb0EEENS1_36VarlenDynamicPersistentTileSchedulerILi128ELi96ELi256ELi128ELb0ELb1ELb1ELb1ELb0ELb1EEEEEEEEEvNT_6ParamsE --------------------------
	.section	.nv.shared._ZN7cutlass13device_kernelIN5flash11enable_sm90INS1_16FlashAttnFwdSm90INS1_25CollectiveMainloopFwdSm90ILi2EN4cute5tupleIJNS5_1CILi1EEES8_S8_EEENS6_IJNS7_ILi128EEENS7_ILi96EEENS7_ILi64EEEEEELi256ENS_10bfloat16_tEfNS_4arch4Sm90ELb0ELb1ELb0ELb1ELb0ELb1ELb0ELb1ELb0ELb1ELb0ELb0EEENS1_21CollectiveEpilogueFwdINS6_IJSA_NS7_ILi256EEESB_EEES9_SE_SG_Li256ELb1ELb1ELb0ELb0EEENS1_36VarlenDynamicPersistentTileSchedulerILi128ELi96ELi256ELi128ELb0ELb1ELb1ELb1ELb0ELb1EEEEEEEEEvNT_6ParamsE,"aw",@nobits
	.sectionflags	@""
	.align	16
	.zero		1024


//--------------------- .nv.shared._ZN7cutlass13device_kernelIN5flash11enable_sm90INS1_16FlashAttnFwdSm90INS1_25CollectiveMainloopFwdSm90ILi2EN4cute5tupleIJNS5_1CILi1EEES8_S8_EEENS6_IJNS7_ILi128EEENS7_ILi96EEENS7_ILi64EEEEEELi256ENS_10bfloat16_tEfNS_4arch4Sm90ELb0ELb1ELb0ELb1ELb0ELb0ELb1ELb1ELb0ELb1ELb0ELb0EEENS1_21CollectiveEpilogueFwdINS6_IJSA_NS7_ILi256EEESB_EEES9_SE_SG_Li256ELb1ELb1ELb0ELb0EEENS1_36VarlenDynamicPersistentTileSchedulerILi128ELi96ELi256ELi128ELb0ELb1ELb1ELb1ELb0ELb1EEEEEEEEEvNT_6ParamsE --------------------------
	.section	.nv.shared._ZN7cutlass13device_kernelIN5flash11enable_sm90INS1_16FlashAttnFwdSm90INS1_25CollectiveMainloopFwdSm90ILi2EN4cute5tupleIJNS5_1CILi1EEES8_S8_EEENS6_IJNS7_ILi128EEENS7_ILi96EEENS7_ILi64EEEEEELi256ENS_10bfloat16_tEfNS_4arch4Sm90ELb0ELb1ELb0ELb1ELb0ELb0ELb1ELb1ELb0ELb1ELb0ELb0EEENS1_21CollectiveEpilogueFwdINS6_IJSA_NS7_ILi256EEESB_EEES9_SE_SG_Li256ELb1ELb1ELb0ELb0EEENS1_36VarlenDynamicPersistentTileSchedulerILi128ELi96ELi256ELi128ELb0ELb1ELb1ELb1ELb0ELb1EEEEEEEEEvNT_6ParamsE,"aw",@nobits
	.sectionflags	@""
	.align	16
	.zero		1024


//--------------------- .nv.shared._ZN7cutlass13device_kernelIN5flash11enable_sm90INS1_16FlashAttnFwdSm90INS1_25CollectiveMainloopFwdSm90ILi2EN4cute5tupleIJNS5_1CILi1EEES8_S8_EEENS6_IJNS7_ILi128EEENS7_ILi96EEENS7_ILi64EEEEEELi256ENS_10bfloat16_tEfNS_4arch4Sm90ELb0ELb1ELb0ELb1ELb0ELb1ELb1ELb1ELb0ELb1ELb0ELb0EEENS1_21CollectiveEpilogueFwdINS6_IJSA_NS7_ILi256EEESB_EEES9_SE_SG_Li256ELb1ELb1ELb0ELb0EEENS1_36VarlenDynamicPersistentTileSchedulerILi128ELi96ELi256ELi128ELb0ELb1ELb1ELb1ELb0ELb1EEEEEEEEEvNT_6ParamsE --------------------------
	.section	.nv.shared._ZN7cutlass13device_kernelIN5flash11enable_sm90INS1_16FlashAttnFwdSm90INS1_25CollectiveMainloopFwdSm90ILi2EN4cute5tupleIJNS5_1CILi1EEES8_S8_EEENS6_IJNS7_ILi128EEENS7_ILi96EEENS7_ILi64EEEEEELi256ENS_10bfloat16_tEfNS_4arch4Sm90ELb0ELb1ELb0ELb1ELb0ELb1ELb1ELb1ELb0ELb1ELb0ELb0EEENS1_21CollectiveEpilogueFwdINS6_IJSA_NS7_ILi256EEESB_EEES9_SE_SG_Li256ELb1ELb1ELb0ELb0EEENS1_36VarlenDynamicPersistentTileSchedulerILi128ELi96ELi256ELi128ELb0ELb1ELb1ELb1ELb0ELb1EEEEEEEEEvNT_6ParamsE,"aw",@nobits
	.sectionflags	@""
	.align	16
	.zero		1024


//--------------------- .nv.shared._ZN7cutlass13device_kernelIN5flash11enable_sm90INS1_16FlashAttnFwdSm90INS1_25CollectiveMainloopFwdSm90ILi2EN4cute5tupleIJNS5_1CILi1EEES8_S8_EEENS6_IJNS7_ILi128EEENS7_ILi96EEENS7_ILi64EEEEEELi256ENS_10bfloat16_tEfNS_4arch4Sm90ELb1ELb0ELb0ELb0ELb0ELb0ELb0ELb1ELb0ELb1ELb0ELb0EEENS1_21CollectiveEpilogueFwdINS6_IJSA_NS7_ILi256EEESB_EEES9_SE_SG_Li256ELb0ELb1ELb0ELb0EEENS1_30DynamicPersistentTileSchedulerILi256ELi128ELb0ELb1ELb1EEEEEEEEEvNT_6ParamsE --------------------------
	.section	.nv.shared._ZN7cutlass13device_kernelIN5flash11enable_sm90INS1_16FlashAttnFwdSm90INS1_25CollectiveMainloopFwdSm90ILi2EN4cute5tupleIJNS5_1CILi1EEES8_S8_EEENS6_IJNS7_ILi128EEENS7_ILi96EEENS7_ILi64EEEEEELi256ENS_10bfloat16_tEfNS_4arch4Sm90ELb1ELb0ELb0ELb0ELb0ELb0ELb0ELb1ELb0ELb1ELb0ELb0EEENS1_21CollectiveEpilogueFwdINS6_IJSA_NS7_ILi256EEESB_EEES9_SE_SG_Li256ELb0ELb1ELb0ELb0EEENS1_30DynamicPersistentTileSchedulerILi256ELi128ELb0ELb1ELb1EEEEEEEEEvNT_6ParamsE,"aw",@nobits
	.sectionflags	@""
	.align	16
	.zero		1024


//--------------------- .nv.shared._ZN7cutlass13device_kernelIN5flash11enable_sm90INS1_16FlashAttnFwdSm90INS1_25CollectiveMainloopFwdSm90ILi2EN4cute5tupleIJNS5_1CILi1EEES8_S8_EEENS6_IJNS7_ILi128EEENS7_ILi96EEENS7_ILi64EEEEEELi256ENS_10bfloat16_tEfNS_4arch4Sm90ELb1ELb0ELb0ELb0ELb0ELb0ELb1ELb1ELb0ELb1ELb0ELb0EEENS1_21CollectiveEpilogueFwdINS6_IJSA_NS7_ILi256EEESB_EEES9_SE_SG_Li256ELb0ELb1ELb0ELb0EEENS1_30DynamicPersistentTileSchedulerILi256ELi128ELb0ELb1ELb1EEEEEEEEEvNT_6ParamsE --------------------------
	.section	.nv.shared._ZN7cutlass13device_kernelIN5flash11enable_sm90INS1_16FlashAttnFwdSm90INS1_25CollectiveMainloopFwdSm90ILi2EN4cute5tupleIJNS5_1CILi1EEES8_S8_EEENS6_IJNS7_ILi128EEENS7_ILi96EEENS7_ILi64EEEEEELi256ENS_10bfloat16_tEfNS_4arch4Sm90ELb1ELb0ELb0ELb0ELb0ELb0ELb1ELb1ELb0ELb1ELb0ELb0EEENS1_21CollectiveEpilogueFwdINS6_IJSA_NS7_ILi256EEESB_EEES9_SE_SG_Li256ELb0ELb1ELb0ELb0EEENS1_30DynamicPersistentTileSchedulerILi256ELi128ELb0ELb1ELb1EEEEEEEEEvNT_6ParamsE,"aw",@nobits
	.sectionflags	@""
	.align	16
	.zero		1024


//--------------------- .nv.shared._ZN7cutlass13device_kernelIN5flash11enable_sm90INS1_16FlashAttnFwdSm90INS1_25CollectiveMainloopFwdSm90ILi2EN4cute5tupleIJNS5_1CILi1EEES8_S8_EEENS6_IJNS7_ILi128EEENS7_ILi96EEENS7_ILi64EEEEEELi256ENS_10bfloat16_tEfNS_4arch4Sm90ELb1ELb0ELb0ELb1ELb0ELb0ELb0ELb1ELb0ELb1ELb0ELb0EEENS1_21CollectiveEpilogueFwdINS6_IJSA_NS7_ILi256EEESB_EEES9_SE_SG_Li256ELb1ELb1ELb0ELb0EEENS1_36VarlenDynamicPersistentTileSchedulerILi128ELi96ELi256ELi128ELb0ELb1ELb1ELb1ELb1ELb1EEEEEEEEEvNT_6ParamsE --------------------------
	.section	.nv.shared._ZN7cutlass13device_kernelIN5flash11enable_sm90INS1_16FlashAttnFwdSm90INS1_25CollectiveMainloopFwdSm90ILi2EN4cute5tupleIJNS5_1CILi1EEES8_S8_EEENS6_IJNS7_ILi128EEENS7_ILi96EEENS7_ILi64EEEEEELi256ENS_10bfloat16_tEfNS_4arch4Sm90ELb1ELb0ELb0ELb1ELb0ELb0ELb0ELb1ELb0ELb1ELb0ELb0EEENS1_21CollectiveEpilogueFwdINS6_IJSA_NS7_ILi256EEESB_EEES9_SE_SG_Li256ELb1ELb1ELb0ELb0EEENS1_36VarlenDynamicPersistentTileSchedulerILi128ELi96ELi256ELi128ELb0ELb1ELb1ELb1ELb1ELb1EEEEEEEEEvNT_6ParamsE,"aw",@nobits
	.sectionflags	@""
	.align	16
	.zero		1024


//--------------------- .nv.shared._ZN7cutlass13device_kernelIN5flash11enable_sm90INS1_16FlashAttnFwdSm90INS1_25CollectiveMainloopFwdSm90ILi2EN4cute5tupleIJNS5_1CILi1EEES8_S8_EEENS6_IJNS7_ILi128EEENS7_ILi96EEENS7_ILi64EEEEEELi256ENS_10bfloat16_tEfNS_4arch4Sm90ELb1ELb0ELb0ELb1ELb0ELb1ELb0ELb1ELb0ELb1ELb0ELb0EEENS1_21CollectiveEpilogueFwdINS6_IJSA_NS7_ILi256EEESB_EEES9_SE_SG_Li256ELb1ELb1ELb0ELb0EEENS1_36VarlenDynamicPersistentTileSchedulerILi128ELi96ELi256ELi128ELb0ELb1ELb1ELb1ELb1ELb1EEEEEEEEEvNT_6ParamsE --------------------------
	.section	.nv.shared._ZN7cutlass13device_kernelIN5flash11enable_sm90INS1_16FlashAttnFwdSm90INS1_25CollectiveMainloopFwdSm90ILi2EN4cute5tupleIJNS5_1CILi1EEES8_S8_EEENS6_IJNS7_ILi128EEENS7_ILi96EEENS7_ILi64EEEEEELi256ENS_10bfloat16_tEfNS_4arch4Sm90ELb1ELb0ELb0ELb1ELb0ELb1ELb0ELb1ELb0ELb1ELb0ELb0EEENS1_21CollectiveEpilogueFwdINS6_IJSA_NS7_ILi256EEESB_EEES9_SE_SG_Li256ELb1ELb1ELb0ELb0EEENS1_36VarlenDynamicPersistentTileSchedulerILi128ELi96ELi256ELi128ELb0ELb1ELb1ELb1ELb1ELb1EEEEEEEEEvNT_6ParamsE,"aw",@nobits
	.sectionflags	@""
	.align	16
	.zero		1024


//--------------------- .nv.shared._ZN7cutlass13device_kernelIN5flash11enable_sm90INS1_16FlashAttnFwdSm90INS1_25CollectiveMainloopFwdSm90ILi2EN4cute5tupleIJNS5_1CILi1EEES8_S8_EEENS6_IJNS7_ILi128EEENS7_ILi96EEENS7_ILi64EEEEEELi256ENS_10bfloat16_tEfNS_4arch4Sm90ELb1ELb0ELb0ELb1ELb0ELb0ELb1ELb1ELb0ELb1ELb0ELb0EEENS1_21CollectiveEpilogueFwdINS6_IJSA_NS7_ILi256EEESB_EEES9_SE_SG_Li256ELb1ELb1ELb0ELb0EEENS1_36VarlenDynamicPersistentTileSchedulerILi128ELi96ELi256ELi128ELb0ELb1ELb1ELb1ELb1ELb1EEEEEEEEEvNT_6ParamsE --------------------------
	.section	.nv.shared._ZN7cutlass13device_kernelIN5flash11enable_sm90INS1_16FlashAttnFwdSm90INS1_25CollectiveMainloopFwdSm90ILi2EN4cute5tupleIJNS5_1CILi1EEES8_S8_EEENS6_IJNS7_ILi128EEENS7_ILi96EEENS7_ILi64EEEEEELi256ENS_10bfloat16_tEfNS_4arch4Sm90ELb1ELb0ELb0ELb1ELb0ELb0ELb1ELb1ELb0ELb1ELb0ELb0EEENS1_21CollectiveEpilogueFwdINS6_IJSA_NS7_ILi256EEESB_EEES9_SE_SG_Li256ELb1ELb1ELb0ELb0EEENS1_36VarlenDynamicPersistentTileSchedulerILi128ELi96ELi256ELi128ELb0ELb1ELb1ELb1ELb1ELb1EEEEEEEEEvNT_6ParamsE,"aw",@nobits
	.sectionflags	@""
	.align	16
	.zero		1024


//--------------------- .nv.shared._ZN7cutlass13device_kernelIN5flash11enable_sm90INS1_16FlashAttnFwdSm90INS1_25CollectiveMainloopFwdSm90ILi2EN4cute5tupleIJNS5_1CILi1EEES8_S8_EEENS6_IJNS7_ILi128EEENS7_ILi96EEENS7_ILi64EEEEEELi256ENS_10bfloat16_tEfNS_4arch4Sm90ELb1ELb0ELb0ELb1ELb0ELb1ELb1ELb1ELb0ELb1ELb0ELb0EEENS1_21CollectiveEpilogueFwdINS6_IJSA_NS7_ILi256EEESB_EEES9_SE_SG_Li256ELb1ELb1ELb0ELb0EEENS1_36VarlenDynamicPersistentTileSchedulerILi128ELi96ELi256ELi128ELb0ELb1ELb1ELb1ELb1ELb1EEEEEEEEEvNT_6ParamsE --------------------------
	.section	.nv.shared._ZN7cutlass13device_kernelIN5flash11enable_sm90INS1_16FlashAttnFwdSm90INS1_25CollectiveMainloopFwdSm90ILi2EN4cute5tupleIJNS5_1CILi1EEES8_S8_EEENS6_IJNS7_ILi128EEENS7_ILi96EEENS7_ILi64EEEEEELi256ENS_10bfloat16_tEfNS_4arch4Sm90ELb1ELb0ELb0ELb1ELb0ELb1ELb1ELb1ELb0ELb1ELb0ELb0EEENS1_21CollectiveEpilogueFwdINS6_IJSA_NS7_ILi256EEESB_EEES9_SE_SG_Li256ELb1ELb1ELb0ELb0EEENS1_36VarlenDynamicPersistentTileSchedulerILi128ELi96ELi256ELi128ELb0ELb1ELb1ELb1ELb1ELb1EEEEEEEEEvNT_6ParamsE,"aw",@nobits
	.sectionflags	@""
	.align	16
	.zero		1024


//--------------------- .nv.constant0._ZN7cutlass13device_kernelIN5flash11enable_sm90INS1_16FlashAttnFwdSm90INS1_25CollectiveMainloopFwdSm90ILi2EN4cute5tupleIJNS5_1CILi1EEES8_S8_EEENS6_IJNS7_ILi128EEENS7_ILi96EEENS7_ILi64EEEEEELi256ENS_10bfloat16_tEfNS_4arch4Sm90ELb0ELb0ELb0ELb0ELb0ELb0ELb0ELb1ELb0ELb1ELb0ELb0EEENS1_21CollectiveEpilogueFwdINS6_IJSA_NS7_ILi256EEESB_EEES9_SE_SG_Li256ELb0ELb1ELb0ELb0EEENS1_29StaticPersistentTileSchedulerILb0EEEEEEEEEvNT_6ParamsE --------------------------
	.section	.nv.constant0._ZN7cutlass13device_kernelIN5flash11enable_sm90INS1_16FlashAttnFwdSm90INS1_25CollectiveMainloopFwdSm90ILi2EN4cute5tupleIJNS5_1CILi1EEES8_S8_EEENS6_IJNS7_ILi128EEENS7_ILi96EEENS7_ILi64EEEEEELi256ENS_10bfloat16_tEfNS_4arch4Sm90ELb0ELb0ELb0ELb0ELb0ELb0ELb0ELb1ELb0ELb1ELb0ELb0EEENS1_21CollectiveEpilogueFwdINS6_IJSA_NS7_ILi256EEESB_EEES9_SE_SG_Li256ELb0ELb1ELb0ELb0EEENS1_29StaticPersistentTileSchedulerILb0EEEEEEEEEvNT_6ParamsE,"a",@progbits
	.sectionflags	@""
	.align	4
.nv.constant0._ZN7cutlass13device_kernelIN5flash11enable_sm90INS1_16FlashAttnFwdSm90INS1_25CollectiveMainloopFwdSm90ILi2EN4cute5tupleIJNS5_1CILi1EEES8_S8_EEENS6_IJNS7_ILi128EEENS7_ILi96EEENS7_ILi64EEEEEELi256ENS_10bfloat16_tEfNS_4arch4Sm90ELb0ELb0ELb0ELb0ELb0ELb0ELb0ELb1ELb0ELb1ELb0ELb0EEENS1_21CollectiveEpilogueFwdINS6_IJSA_NS7_ILi256EEESB_EEES9_SE_SG_Li256ELb0ELb1ELb0ELb0EEENS1_29StaticPersistentTileSchedulerILb0EEEEEEEEEvNT_6ParamsE:
	.zero		3200


//--------------------- .nv.constant0._ZN7cutlass13device_kernelIN5flash11enable_sm90INS1_16FlashAttnFwdSm90INS1_25CollectiveMainloopFwdSm90ILi2EN4cute5tupleIJNS5_1CILi1EEES8_S8_EEENS6_IJNS7_ILi128EEENS7_ILi96EEENS7_ILi64EEEEEELi256ENS_10bfloat16_tEfNS_4arch4Sm90ELb0ELb0ELb0ELb0ELb0ELb0ELb1ELb1ELb0ELb1ELb0ELb0EEENS1_21CollectiveEpilogueFwdINS6_IJSA_NS7_ILi256EEESB_EEES9_SE_SG_Li256ELb0ELb1ELb0ELb0EEENS1_29StaticPersistentTileSchedulerILb0EEEEEEEEEvNT_6ParamsE --------------------------
	.section	.nv.constant0._ZN7cutlass13device_kernelIN5flash11enable_sm90INS1_16FlashAttnFwdSm90INS1_25CollectiveMainloopFwdSm90ILi2EN4cute5tupleIJNS5_1CILi1EEES8_S8_EEENS6_IJNS7_ILi128EEENS7_ILi96EEENS7_ILi64EEEEEELi256ENS_10bfloat16_tEfNS_4arch4Sm90ELb0ELb0ELb0ELb0ELb0ELb0ELb1ELb1ELb0ELb1ELb0ELb0EEENS1_21CollectiveEpilogueFwdINS6_IJSA_NS7_ILi256EEESB_EEES9_SE_SG_Li256ELb0ELb1ELb0ELb0EEENS1_29StaticPersistentTileSchedulerILb0EEEEEEEEEvNT_6ParamsE,"a",@progbits
	.sectionflags	@""
	.align	4
.nv.constant0._ZN7cutlass13device_kernelIN5flash11enable_sm90INS1_16FlashAttnFwdSm90INS1_25CollectiveMainloopFwdSm90ILi2EN4cute5tupleIJNS5_1CILi1EEES8_S8_EEENS6_IJNS7_ILi128EEENS7_ILi96EEENS7_ILi64EEEEEELi256ENS_10bfloat16_tEfNS_4arch4Sm90ELb0ELb0ELb0ELb0ELb0ELb0ELb1ELb1ELb0ELb1ELb0ELb0EEENS1_21CollectiveEpilogueFwdINS6_IJSA_NS7_ILi256EEESB_EEES9_SE_SG_Li256ELb0ELb1ELb0ELb0EEENS1_29StaticPersistentTileSchedulerILb0EEEEEEEEEvNT_6ParamsE:
	.zero		3456


//--------------------- .nv.constant0._ZN7cutlass13device_kernelIN5flash11enable_sm90INS1_16FlashAttnFwdSm90INS1_25CollectiveMainloopFwdSm90ILi2EN4cute5tupleIJNS5_1CILi1EEES8_S8_EEENS6_IJNS7_ILi128EEENS7_ILi96EEENS7_ILi64EEEEEELi256ENS_10bfloat16_tEfNS_4arch4Sm90ELb0ELb0ELb0ELb1ELb0ELb0ELb0ELb1ELb0ELb1ELb0ELb0EEENS1_21CollectiveEpilogueFwdINS6_IJSA_NS7_ILi256EEESB_EEES9_SE_SG_Li256ELb1ELb1ELb0ELb0EEENS1_36VarlenDynamicPersistentTileSchedulerILi128ELi96ELi256ELi128ELb0ELb1ELb1ELb0ELb1ELb1EEEEEEEEEvNT_6ParamsE --------------------------
	.section	.nv.constant0._ZN7cutlass13device_kernelIN5flash11enable_sm90INS1_16FlashAttnFwdSm90INS1_25CollectiveMainloopFwdSm90ILi2EN4cute5tupleIJNS5_1CILi1EEES8_S8_EEENS6_IJNS7_ILi128EEENS7_ILi96EEENS7_ILi64EEEEEELi256ENS_10bfloat16_tEfNS_4arch4Sm90ELb0ELb0ELb0ELb1ELb0ELb0ELb0ELb1ELb0ELb1ELb0ELb0EEENS1_21CollectiveEpilogueFwdINS6_IJSA_NS7_ILi256EEESB_EEES9_SE_SG_Li256ELb1ELb1ELb0ELb0EEENS1_36VarlenDynamicPersistentTileSchedulerILi128ELi96ELi256ELi128ELb0ELb1ELb1ELb0ELb1ELb1EEEEEEEEEvNT_6ParamsE,"a",@progbits
	.sectionflags	@""
	.align	4
.nv.constant0._ZN7cutlass13device_kernelIN5flash11enable_sm90INS1_16FlashAttnFwdSm90INS1_25CollectiveMainloopFwdSm90ILi2EN4cute5tupleIJNS5_1CILi1EEES8_S8_EEENS6_IJNS7_ILi128EEENS7_ILi96EEENS7_ILi64EEEEEELi256ENS_10bfloat16_tEfNS_4arch4Sm90ELb0ELb0ELb0ELb1ELb0ELb0ELb0ELb1ELb0ELb1ELb0ELb0EEENS1_21CollectiveEpilogueFwdINS6_IJSA_NS7_ILi256EEESB_EEES9_SE_SG_Li256ELb1ELb1ELb0ELb0EEENS1_36VarlenDynamicPersistentTileSchedulerILi128ELi96ELi256ELi128ELb0ELb1ELb1ELb0ELb1ELb1EEEEEEEEEvNT_6ParamsE:
	.zero		3328


//--------------------- .nv.constant0._ZN7cutlass13device_kernelIN5flash11enable_sm90INS1_16FlashAttnFwdSm90INS1_25CollectiveMainloopFwdSm90ILi2EN4cute5tupleIJNS5_1CILi1EEES8_S8_EEENS6_IJNS7_ILi128EEENS7_ILi96EEENS7_ILi64EEEEEELi256ENS_10bfloat16_tEfNS_4arch4Sm90ELb0ELb0ELb0ELb1ELb0ELb1ELb0ELb1ELb0ELb1ELb0ELb0EEENS1_21CollectiveEpilogueFwdINS6_IJSA_NS7_ILi256EEESB_EEES9_SE_SG_Li256ELb1ELb1ELb0ELb0EEENS1_36VarlenDynamicPersistentTileSchedulerILi128ELi96ELi256ELi128ELb0ELb1ELb1ELb0ELb1ELb1EEEEEEEEEvNT_6ParamsE --------------------------
	.section	.nv.constant0._ZN7cutlass13device_kernelIN5flash11enable_sm90INS1_16FlashAttnFwdSm90INS1_25CollectiveMainloopFwdSm90ILi2EN4cute5tupleIJNS5_1CILi1EEES8_S8_EEENS6_IJNS7_ILi128EEENS7_ILi96EEENS7_ILi64EEEEEELi256ENS_10bfloat16_tEfNS_4arch4Sm90ELb0ELb0ELb0ELb1ELb0ELb1ELb0ELb1ELb0ELb1ELb0ELb0EEENS1_21CollectiveEpilogueFwdINS6_IJSA_NS7_ILi256EEESB_EEES9_SE_SG_Li256ELb1ELb1ELb0ELb0EEENS1_36VarlenDynamicPersistentTileSchedulerILi128ELi96ELi256ELi128ELb0ELb1ELb1ELb0ELb1ELb1EEEEEEEEEvNT_6ParamsE,"a",@progbits
	.sectionflags	@""
	.align	4
.nv.constant0._ZN7cutlass13device_kernelIN5flash11enable_sm90INS1_16FlashAttnFwdSm90INS1_25CollectiveMainloopFwdSm90ILi2EN4cute5tupleIJNS5_1CILi1EEES8_S8_EEENS6_IJNS7_ILi128EEENS7_ILi96EEENS7_ILi64EEEEEELi256ENS_10bfloat16_tEfNS_4arch4Sm90ELb0ELb0ELb0ELb1ELb0ELb1ELb0ELb1ELb0ELb1ELb0ELb0EEENS1_21CollectiveEpilogueFwdINS6_IJSA_NS7_ILi256EEESB_EEES9_SE_SG_Li256ELb1ELb1ELb0ELb0EEENS1_36VarlenDynamicPersistentTileSchedulerILi128ELi96ELi256ELi128ELb0ELb1ELb1ELb0ELb1ELb1EEEEEEEEEvNT_6ParamsE:
	.zero		3328


//--------------------- .nv.constant0._ZN7cutlass13device_kernelIN5flash11enable_sm90INS1_16FlashAttnFwdSm90INS1_25CollectiveMainloopFwdSm90ILi2EN4cute5tupleIJNS5_1CILi1EEES8_S8_EEENS6_IJNS7_ILi128EEENS7_ILi96EEENS7_ILi64EEEEEELi256ENS_10bfloat16_tEfNS_4arch4Sm90ELb0ELb0ELb0ELb1ELb0ELb0ELb1ELb1ELb0ELb1ELb0ELb0EEENS1_21CollectiveEpilogueFwdINS6_IJSA_NS7_ILi256EEESB_EEES9_SE_SG_Li256ELb1ELb1ELb0ELb0EEENS1_36VarlenDynamicPersistentTileSchedulerILi128ELi96ELi256ELi128ELb0ELb1ELb1ELb0ELb1ELb1EEEEEEEEEvNT_6ParamsE --------------------------
	.section	.nv.constant0._ZN7cutlass13device_kernelIN5flash11enable_sm90INS1_16FlashAttnFwdSm90INS1_25CollectiveMainloopFwdSm90ILi2EN4cute5tupleIJNS5_1CILi1EEES8_S8_EEENS6_IJNS7_ILi128EEENS7_ILi96EEENS7_ILi64EEEEEELi256ENS_10bfloat16_tEfNS_4arch4Sm90ELb0ELb0ELb0ELb1ELb0ELb0ELb1ELb1ELb0ELb1ELb0ELb0EEENS1_21CollectiveEpilogueFwdINS6_IJSA_NS7_ILi256EEESB_EEES9_SE_SG_Li256ELb1ELb1ELb0ELb0EEENS1_36VarlenDynamicPersistentTileSchedulerILi128ELi96ELi256ELi128ELb0ELb1ELb1ELb0ELb1ELb1EEEEEEEEEvNT_6ParamsE,"a",@progbits
	.sectionflags	@""
	.align	4
.nv.constant0._ZN7cutlass13device_kernelIN5flash11enable_sm90INS1_16FlashAttnFwdSm90INS1_25CollectiveMainloopFwdSm90ILi2EN4cute5tupleIJNS5_1CILi1EEES8_S8_EEENS6_IJNS7_ILi128EEENS7_ILi96EEENS7_ILi64EEEEEELi256ENS_10bfloat16_tEfNS_4arch4Sm90ELb0ELb0ELb0ELb1ELb0ELb0ELb1ELb1ELb0ELb1ELb0ELb0EEENS1_21CollectiveEpilogueFwdINS6_IJSA_NS7_ILi256EEESB_EEES9_SE_SG_Li256ELb1ELb1ELb0ELb0EEENS1_36VarlenDynamicPersistentTileSchedulerILi128ELi96ELi256ELi128ELb0ELb1ELb1ELb0ELb1ELb1EEEEEEEEEvNT_6ParamsE:
	.zero		3584


//--------------------- .nv.constant0._ZN7cutlass13device_kernelIN5flash11enable_sm90INS1_16FlashAttnFwdSm90INS1_25CollectiveMainloopFwdSm90ILi2EN4cute5tupleIJNS5_1CILi1EEES8_S8_EEENS6_IJNS7_ILi128EEENS7_ILi96EEENS7_ILi64EEEEEELi256ENS_10bfloat16_tEfNS_4arch4Sm90ELb0ELb0ELb0ELb1ELb0ELb1ELb1ELb1ELb0ELb1ELb0ELb0EEENS1_21CollectiveEpilogueFwdINS6_IJSA_NS7_ILi256EEESB_EEES9_SE_SG_Li256ELb1ELb1ELb0ELb0EEENS1_36VarlenDynamicPersistentTileSchedulerILi128ELi96ELi256ELi128ELb0ELb1ELb1ELb0ELb1ELb1EEEEEEEEEvNT_6ParamsE --------------------------
	.section	.nv.constant0._ZN7cutlass13device_kernelIN5flash11enable_sm90INS1_16FlashAttnFwdSm90INS1_25CollectiveMainloopFwdSm90ILi2EN4cute5tupleIJNS5_1CILi1EEES8_S8_EEENS6_IJNS7_ILi128EEENS7_ILi96EEENS7_ILi64EEEEEELi256ENS_10bfloat16_tEfNS_4arch4Sm90ELb0ELb0ELb0ELb1ELb0ELb1ELb1ELb1ELb0ELb1ELb0ELb0EEENS1_21CollectiveEpilogueFwdINS6_IJSA_NS7_ILi256EEESB_EEES9_SE_SG_Li256ELb1ELb1ELb0ELb0EEENS1_36VarlenDynamicPersistentTileSchedulerILi128ELi96ELi256ELi128ELb0ELb1ELb1ELb0ELb1ELb1EEEEEEEEEvNT_6ParamsE,"a",@progbits
	.sectionflags	@""
	.align	4
.nv.constant0._ZN7cutlass13device_kernelIN5flash11enable_sm90INS1_16FlashAttnFwdSm90INS1_25CollectiveMainloopFwdSm90ILi2EN4cute5tupleIJNS5_1CILi1EEES8_S8_EEENS6_IJNS7_ILi128EEENS7_ILi96EEENS7_ILi64EEEEEELi256ENS_10bfloat16_tEfNS_4arch4Sm90ELb0ELb0ELb0ELb1ELb0ELb1ELb1ELb1ELb0ELb1ELb0ELb0EEENS1_21CollectiveEpilogueFwdINS6_IJSA_NS7_ILi256EEESB_EEES9_SE_SG_Li256ELb1ELb1ELb0ELb0EEENS1_36VarlenDynamicPersistentTileSchedulerILi128ELi96ELi256ELi128ELb0ELb1ELb1ELb0ELb1ELb1EEEEEEEEEvNT_6ParamsE:
	.zero		3584


//--------------------- .nv.constant0._ZN7cutlass13device_kernelIN5flash11enable_sm90INS1_16FlashAttnFwdSm90INS1_25CollectiveMainloopFwdSm90ILi2EN4cute5tupleIJNS5_1CILi1EEES8_S8_EEENS6_IJNS7_ILi128EEENS7_ILi96EEENS7_ILi64EEEEEELi256ENS_10bfloat16_tEfNS_4arch4Sm90ELb0ELb1ELb0ELb0ELb0ELb0ELb0ELb1ELb0ELb1ELb0ELb0EEENS1_21CollectiveEpilogueFwdINS6_IJSA_NS7_ILi256EEESB_EEES9_SE_SG_Li256ELb0ELb1ELb0ELb0EEENS1_30DynamicPersistentTileSchedulerILi256ELi128ELb0ELb1ELb1EEEEEEEEEvNT_6ParamsE --------------------------
	.section	.nv.constant0._ZN7cutlass13device_kernelIN5flash11enable_sm90INS1_16FlashAttnFwdSm90INS1_25CollectiveMainloopFwdSm90ILi2EN4cute5tupleIJNS5_1CILi1EEES8_S8_EEENS6_IJNS7_ILi128EEENS7_ILi96EEENS7_ILi64EEEEEELi256ENS_10bfloat16_tEfNS_4arch4Sm90ELb0ELb1ELb0ELb0ELb0ELb0ELb0ELb1ELb0ELb1ELb0ELb0EEENS1_21CollectiveEpilogueFwdINS6_IJSA_NS7_ILi256EEESB_EEES9_SE_SG_Li256ELb0ELb1ELb0ELb0EEENS1_30DynamicPersistentTileSchedulerILi256ELi128ELb0ELb1ELb1EEEEEEEEEvNT_6ParamsE,"a",@progbits
	.sectionflags	@""
	.align	4
.nv.constant0._ZN7cutlass13device_kernelIN5flash11enable_sm90INS1_16FlashAttnFwdSm90INS1_25CollectiveMainloopFwdSm90ILi2EN4cute5tupleIJNS5_1CILi1EEES8_S8_EEENS6_IJNS7_ILi128EEENS7_ILi96EEENS7_ILi64EEEEEELi256ENS_10bfloat16_tEfNS_4arch4Sm90ELb0ELb1ELb0ELb0ELb0ELb0ELb0ELb1ELb0ELb1ELb0ELb0EEENS1_21CollectiveEpilogueFwdINS6_IJSA_NS7_ILi256EEESB_EEES9_SE_SG_Li256ELb0ELb1ELb0ELb0EEENS1_30DynamicPersistentTileSchedulerILi256ELi128ELb0ELb1ELb1EEEEEEEEEvNT_6ParamsE:
	.zero		3328


//--------------------- .nv.constant0._ZN7cutlass13device_kernelIN5flash11enable_sm90INS1_16FlashAttnFwdSm90INS1_25CollectiveMainloopFwdSm90ILi2EN4cute5tupleIJNS5_1CILi1EEES8_S8_EEENS6_IJNS7_ILi128EEENS7_ILi96EEENS7_ILi64EEEEEELi256ENS_10bfloat16_tEfNS_4arch4Sm90ELb0ELb1ELb0ELb0ELb0ELb0ELb1ELb1ELb0ELb1ELb0ELb0EEENS1_21CollectiveEpilogueFwdINS6_IJSA_NS7_ILi256EEESB_EEES9_SE_SG_Li256ELb0ELb1ELb0ELb0EEENS1_30DynamicPersistentTileSchedulerILi256ELi128ELb0ELb1ELb1EEEEEEEEEvNT_6ParamsE --------------------------
	.section	.nv.constant0._ZN7cutlass13device_kernelIN5flash11enable_sm90INS1_16FlashAttnFwdSm90INS1_25CollectiveMainloopFwdSm90ILi2EN4cute5tupleIJNS5_1CILi1EEES8_S8_EEENS6_IJNS7_ILi128EEENS7_ILi96EEENS7_ILi64EEEEEELi256ENS_10bfloat16_tEfNS_4arch4Sm90ELb0ELb1ELb0ELb0ELb0ELb0ELb1ELb1ELb0ELb1ELb0ELb0EEENS1_21CollectiveEpilogueFwdINS6_IJSA_NS7_ILi256EEESB_EEES9_SE_SG_Li256ELb0ELb1ELb0ELb0EEENS1_30DynamicPersistentTileSchedulerILi256ELi128ELb0ELb1ELb1EEEEEEEEEvNT_6ParamsE,"a",@progbits
	.sectionflags	@""
	.align	4
.nv.constant0._ZN7cutlass13device_kernelIN5flash11enable_sm90INS1_16FlashAttnFwdSm90INS1_25CollectiveMainloopFwdSm90ILi2EN4cute5tupleIJNS5_1CILi1EEES8_S8_EEENS6_IJNS7_ILi128EEENS7_ILi96EEENS7_ILi64EEEEEELi256ENS_10bfloat16_tEfNS_4arch4Sm90ELb0ELb1ELb0ELb0ELb0ELb0ELb1ELb1ELb0ELb1ELb0ELb0EEENS1_21CollectiveEpilogueFwdINS6_IJSA_NS7_ILi256EEESB_EEES9_SE_SG_Li256ELb0ELb1ELb0ELb0EEENS1_30DynamicPersistentTileSchedulerILi256ELi128ELb0ELb1ELb1EEEEEEEEEvNT_6ParamsE:
	.zero		3584


//--------------------- .nv.constant0._ZN7cutlass13device_kernelIN5flash11enable_sm90INS1_16FlashAttnFwdSm90INS1_25CollectiveMainloopFwdSm90ILi2EN4cute5tupleIJNS5_1CILi1EEES8_S8_EEENS6_IJNS7_ILi128EEENS7_ILi96EEENS7_ILi64EEEEEELi256ENS_10bfloat16_tEfNS_4arch4Sm90ELb0ELb1ELb0ELb1ELb0ELb0ELb0ELb1ELb0ELb1ELb0ELb0EEENS1_21CollectiveEpilogueFwdINS6_IJSA_NS7_ILi256EEESB_EEES9_SE_SG_Li256ELb1ELb1ELb0ELb0EEENS1_36VarlenDynamicPersistentTileSchedulerILi128ELi96ELi256ELi128ELb0ELb1ELb1ELb1ELb0ELb1EEEEEEEEEvNT_6ParamsE --------------------------
	.section	.nv.constant0._ZN7cutlass13device_kernelIN5flash11enable_sm90INS1_16FlashAttnFwdSm90INS1_25CollectiveMainloopFwdSm90ILi2EN4cute5tupleIJNS5_1CILi1EEES8_S8_EEENS6_IJNS7_ILi128EEENS7_ILi96EEENS7_ILi64EEEEEELi256ENS_10bfloat16_tEfNS_4arch4Sm90ELb0ELb1ELb0ELb1ELb0ELb0ELb0ELb1ELb0ELb1ELb0ELb0EEENS1_21CollectiveEpilogueFwdINS6_IJSA_NS7_ILi256EEESB_EEES9_SE_SG_Li256ELb1ELb1ELb0ELb0EEENS1_36VarlenDynamicPersistentTileSchedulerILi128ELi96ELi256ELi128ELb0ELb1ELb1ELb1ELb0ELb1EEEEEEEEEvNT_6ParamsE,"a",@progbits
	.sectionflags	@""
	.align	4
.nv.constant0._ZN7cutlass13device_kernelIN5flash11enable_sm90INS1_16FlashAttnFwdSm90INS1_25CollectiveMainloopFwdSm90ILi2EN4cute5tupleIJNS5_1CILi1EEES8_S8_EEENS6_IJNS7_ILi128EEENS7_ILi96EEENS7_ILi64EEEEEELi256ENS_10bfloat16_tEfNS_4arch4Sm90ELb0ELb1ELb0ELb1ELb0ELb0ELb0ELb1ELb0ELb1ELb0ELb0EEENS1_21CollectiveEpilogueFwdINS6_IJSA_NS7_ILi256EEESB_EEES9_SE_SG_Li256ELb1ELb1ELb0ELb0EEENS1_36VarlenDynamicPersistentTileSchedulerILi128ELi96ELi256ELi128ELb0ELb1ELb1ELb1ELb0ELb1EEEEEEEEEvNT_6ParamsE:
	.zero		3328


//--------------------- .nv.constant0._ZN7cutlass13device_kernelIN5flash11enable_sm90INS1_16FlashAttnFwdSm90INS1_25CollectiveMainloopFwdSm90ILi2EN4cute5tupleIJNS5_1CILi1EEES8_S8_EEENS6_IJNS7_ILi128EEENS7_ILi96EEENS7_ILi64EEEEEELi256ENS_10bfloat16_tEfNS_4arch4Sm90ELb0ELb1ELb0ELb1ELb0ELb1ELb0ELb1ELb0ELb1ELb0ELb0EEENS1_21CollectiveEpilogueFwdINS6_IJSA_NS7_ILi256EEESB_EEES9_SE_SG_Li256ELb1ELb1ELb0ELb0EEENS1_36VarlenDynamicPersistentTileSchedulerILi128ELi96ELi256ELi128ELb0ELb1ELb1ELb1ELb0ELb1EEEEEEEEEvNT_6ParamsE --------------------------
	.section	.nv.constant0._ZN7cutlass13device_kernelIN5flash11enable_sm90INS1_16FlashAttnFwdSm90INS1_25CollectiveMainloopFwdSm90ILi2EN4cute5tupleIJNS5_1CILi1EEES8_S8_EEENS6_IJNS7_ILi128EEENS7_ILi96EEENS7_ILi64EEEEEELi256ENS_10bfloat16_tEfNS_4arch4Sm90ELb0ELb1ELb0ELb1ELb0ELb1ELb0ELb1ELb0ELb1ELb0ELb0EEENS1_21CollectiveEpilogueFwdINS6_IJSA_NS7_ILi256EEESB_EEES9_SE_SG_Li256ELb1ELb1ELb0ELb0EEENS1_36VarlenDynamicPersistentTileSchedulerILi128ELi96ELi256ELi128ELb0ELb1ELb1ELb1ELb0ELb1EEEEEEEEEvNT_6ParamsE,"a",@progbits
	.sectionflags	@""
	.align	4
.nv.constant0._ZN7cutlass13device_kernelIN5flash11enable_sm90INS1_16FlashAttnFwdSm90INS1_25CollectiveMainloopFwdSm90ILi2EN4cute5tupleIJNS5_1CILi1EEES8_S8_EEENS6_IJNS7_ILi128EEENS7_ILi96EEENS7_ILi64EEEEEELi256ENS_10bfloat16_tEfNS_4arch4Sm90ELb0ELb1ELb0ELb1ELb0ELb1ELb0ELb1ELb0ELb1ELb0ELb0EEENS1_21CollectiveEpilogueFwdINS6_IJSA_NS7_ILi256EEESB_EEES9_SE_SG_Li256ELb1ELb1ELb0ELb0EEENS1_36VarlenDynamicPersistentTileSchedulerILi128ELi96ELi256ELi128ELb0ELb1ELb1ELb1ELb0ELb1EEEEEEEEEvNT_6ParamsE:
	.zero		3328


//--------------------- .nv.constant0._ZN7cutlass13device_kernelIN5flash11enable_sm90INS1_16FlashAttnFwdSm90INS1_25CollectiveMainloopFwdSm90ILi2EN4cute5tupleIJNS5_1CILi1EEES8_S8_EEENS6_IJNS7_ILi128EEENS7_ILi96EEENS7_ILi64EEEEEELi256ENS_10bfloat16_tEfNS_4arch4Sm90ELb0ELb1ELb0ELb1ELb0ELb0ELb1ELb1ELb0ELb1ELb0ELb0EEENS1_21CollectiveEpilogueFwdINS6_IJSA_NS7_ILi256EEESB_EEES9_SE_SG_Li256ELb1ELb1ELb0ELb0EEENS1_36VarlenDynamicPersistentTileSchedulerILi128ELi96ELi256ELi128ELb0ELb1ELb1ELb1ELb0ELb1EEEEEEEEEvNT_6ParamsE --------------------------
	.section	.nv.constant0._ZN7cutlass13device_kernelIN5flash11enable_sm90INS1_16FlashAttnFwdSm90INS1_25CollectiveMainloopFwdSm90ILi2EN4cute5tupleIJNS5_1CILi1EEES8_S8_EEENS6_IJNS7_ILi128EEENS7_ILi96EEENS7_ILi64EEEEEELi256ENS_10bfloat16_tEfNS_4arch4Sm90ELb0ELb1ELb0ELb1ELb0ELb0ELb1ELb1ELb0ELb1ELb0ELb0EEENS1_21CollectiveEpilogueFwdINS6_IJSA_NS7_ILi256EEESB_EEES9_SE_SG_Li256ELb1ELb1ELb0ELb0EEENS1_36VarlenDynamicPersistentTileSchedulerILi128ELi96ELi256ELi128ELb0ELb1ELb1ELb1ELb0ELb1EEEEEEEEEvNT_6ParamsE,"a",@progbits
	.sectionflags	@""
	.align	4
.nv.constant0._ZN7cutlass13device_kernelIN5flash11enable_sm90INS1_16FlashAttnFwdSm90INS1_25CollectiveMainloopFwdSm90ILi2EN4cute5tupleIJNS5_1CILi1EEES8_S8_EEENS6_IJNS7_ILi128EEENS7_ILi96EEENS7_ILi64EEEEEELi256ENS_10bfloat16_tEfNS_4arch4Sm90ELb0ELb1ELb0ELb1ELb0ELb0ELb1ELb1ELb0ELb1ELb0ELb0EEENS1_21CollectiveEpilogueFwdINS6_IJSA_NS7_ILi256EEESB_EEES9_SE_SG_Li256ELb1ELb1ELb0ELb0EEENS1_36VarlenDynamicPersistentTileSchedulerILi128ELi96ELi256ELi128ELb0ELb1ELb1ELb1ELb0ELb1EEEEEEEEEvNT_6ParamsE:
	.zero		3584


//--------------------- .nv.constant0._ZN7cutlass13device_kernelIN5flash11enable_sm90INS1_16FlashAttnFwdSm90INS1_25CollectiveMainloopFwdSm90ILi2EN4cute5tupleIJNS5_1CILi1EEES8_S8_EEENS6_IJNS7_ILi128EEENS7_ILi96EEENS7_ILi64EEEEEELi256ENS_10bfloat16_tEfNS_4arch4Sm90ELb0ELb1ELb0ELb1ELb0ELb1ELb1ELb1ELb0ELb1ELb0ELb0EEENS1_21CollectiveEpilogueFwdINS6_IJSA_NS7_ILi256EEESB_EEES9_SE_SG_Li256ELb1ELb1ELb0ELb0EEENS1_36VarlenDynamicPersistentTileSchedulerILi128ELi96ELi256ELi128ELb0ELb1ELb1ELb1ELb0ELb1EEEEEEEEEvNT_6ParamsE --------------------------
	.section	.nv.constant0._ZN7cutlass13device_kernelIN5flash11enable_sm90INS1_16FlashAttnFwdSm90INS1_25CollectiveMainloopFwdSm90ILi2EN4cute5tupleIJNS5_1CILi1EEES8_S8_EEENS6_IJNS7_ILi128EEENS7_ILi96EEENS7_ILi64EEEEEELi256ENS_10bfloat16_tEfNS_4arch4Sm90ELb0ELb1ELb0ELb1ELb0ELb1ELb1ELb1ELb0ELb1ELb0ELb0EEENS1_21CollectiveEpilogueFwdINS6_IJSA_NS7_ILi256EEESB_EEES9_SE_SG_Li256ELb1ELb1ELb0ELb0EEENS1_36VarlenDynamicPersistentTileSchedulerILi128ELi96ELi256ELi128ELb0ELb1ELb1ELb1ELb0ELb1EEEEEEEEEvNT_6ParamsE,"a",@progbits
	.sectionflags	@""
	.align	4
.nv.constant0._ZN7cutlass13device_kernelIN5flash11enable_sm90INS1_16FlashAttnFwdSm90INS1_25CollectiveMainloopFwdSm90ILi2EN4cute5tupleIJNS5_1CILi1EEES8_S8_EEENS6_IJNS7_ILi128EEENS7_ILi96EEENS7_ILi64EEEEEELi256ENS_10bfloat16_tEfNS_4arch4Sm90ELb0ELb1ELb0ELb1ELb0ELb1ELb1ELb1ELb0ELb1ELb0ELb0EEENS1_21CollectiveEpilogueFwdINS6_IJSA_NS7_ILi256EEESB_EEES9_SE_SG_Li256ELb1ELb1ELb0ELb0EEENS1_36VarlenDynamicPersistentTileSchedulerILi128ELi96ELi256ELi128ELb0ELb1ELb1ELb1ELb0ELb1EEEEEEEEEvNT_6ParamsE:
	.zero		3584


//--------------------- .nv.constant0._ZN7cutlass13device_kernelIN5flash11enable_sm90INS1_16FlashAttnFwdSm90INS1_25CollectiveMainloopFwdSm90ILi2EN4cute5tupleIJNS5_1CILi1EEES8_S8_EEENS6_IJNS7_ILi128EEENS7_ILi96EEENS7_ILi64EEEEEELi256ENS_10bfloat16_tEfNS_4arch4Sm90ELb1ELb0ELb0ELb0ELb0ELb0ELb0ELb1ELb0ELb1ELb0ELb0EEENS1_21CollectiveEpilogueFwdINS6_IJSA_NS7_ILi256EEESB_EEES9_SE_SG_Li256ELb0ELb1ELb0ELb0EEENS1_30DynamicPersistentTileSchedulerILi256ELi128ELb0ELb1ELb1EEEEEEEEEvNT_6ParamsE --------------------------
	.section	.nv.constant0._ZN7cutlass13device_kernelIN5flash11enable_sm90INS1_16FlashAttnFwdSm90INS1_25CollectiveMainloopFwdSm90ILi2EN4cute5tupleIJNS5_1CILi1EEES8_S8_EEENS6_IJNS7_ILi128EEENS7_ILi96EEENS7_ILi64EEEEEELi256ENS_10bfloat16_tEfNS_4arch4Sm90ELb1ELb0ELb0ELb0ELb0ELb0ELb0ELb1ELb0ELb1ELb0ELb0EEENS1_21CollectiveEpilogueFwdINS6_IJSA_NS7_ILi256EEESB_EEES9_SE_SG_Li256ELb0ELb1ELb0ELb0EEENS1_30DynamicPersistentTileSchedulerILi256ELi128ELb0ELb1ELb1EEEEEEEEEvNT_6ParamsE,"a",@progbits
	.sectionflags	@""
	.align	4
.nv.constant0._ZN7cutlass13device_kernelIN5flash11enable_sm90INS1_16FlashAttnFwdSm90INS1_25CollectiveMainloopFwdSm90ILi2EN4cute5tupleIJNS5_1CILi1EEES8_S8_EEENS6_IJNS7_ILi128EEENS7_ILi96EEENS7_ILi64EEEEEELi256ENS_10bfloat16_tEfNS_4arch4Sm90ELb1ELb0ELb0ELb0ELb0ELb0ELb0ELb1ELb0ELb1ELb0ELb0EEENS1_21CollectiveEpilogueFwdINS6_IJSA_NS7_ILi256EEESB_EEES9_SE_SG_Li256ELb0ELb1ELb0ELb0EEENS1_30DynamicPersistentTileSchedulerILi256ELi128ELb0ELb1ELb1EEEEEEEEEvNT_6ParamsE:
	.zero		3328


//--------------------- .nv.constant0._ZN7cutlass13device_kernelIN5flash11enable_sm90INS1_16FlashAttnFwdSm90INS1_25CollectiveMainloopFwdSm90ILi2EN4cute5tupleIJNS5_1CILi1EEES8_S8_EEENS6_IJNS7_ILi128EEENS7_ILi96EEENS7_ILi64EEEEEELi256ENS_10bfloat16_tEfNS_4arch4Sm90ELb1ELb0ELb0ELb0ELb0ELb0ELb1ELb1ELb0ELb1ELb0ELb0EEENS1_21CollectiveEpilogueFwdINS6_IJSA_NS7_ILi256EEESB_EEES9_SE_SG_Li256ELb0ELb1ELb0ELb0EEENS1_30DynamicPersistentTileSchedulerILi256ELi128ELb0ELb1ELb1EEEEEEEEEvNT_6ParamsE --------------------------
	.section	.nv.constant0._ZN7cutlass13device_kernelIN5flash11enable_sm90INS1_16FlashAttnFwdSm90INS1_25CollectiveMainloopFwdSm90ILi2EN4cute5tupleIJNS5_1CILi1EEES8_S8_EEENS6_IJNS7_ILi128EEENS7_ILi96EEENS7_ILi64EEEEEELi256ENS_10bfloat16_tEfNS_4arch4Sm90ELb1ELb0ELb0ELb0ELb0ELb0ELb1ELb1ELb0ELb1ELb0ELb0EEENS1_21CollectiveEpilogueFwdINS6_IJSA_NS7_ILi256EEESB_EEES9_SE_SG_Li256ELb0ELb1ELb0ELb0EEENS1_30DynamicPersistentTileSchedulerILi256ELi128ELb0ELb1ELb1EEEEEEEEEvNT_6ParamsE,"a",@progbits
	.sectionflags	@""
	.align	4
.nv.constant0._ZN7cutlass13device_kernelIN5flash11enable_sm90INS1_16FlashAttnFwdSm90INS1_25CollectiveMainloopFwdSm90ILi2EN4cute5tupleIJNS5_1CILi1EEES8_S8_EEENS6_IJNS7_ILi128EEENS7_ILi96EEENS7_ILi64EEEEEELi256ENS_10bfloat16_tEfNS_4arch4Sm90ELb1ELb0ELb0ELb0ELb0ELb0ELb1ELb1ELb0ELb1ELb0ELb0EEENS1_21CollectiveEpilogueFwdINS6_IJSA_NS7_ILi256EEESB_EEES9_SE_SG_Li256ELb0ELb1ELb0ELb0EEENS1_30DynamicPersistentTileSchedulerILi256ELi128ELb0ELb1ELb1EEEEEEEEEvNT_6ParamsE:
	.zero		3584


//--------------------- .nv.constant0._ZN7cutlass13device_kernelIN5flash11enable_sm90INS1_16FlashAttnFwdSm90INS1_25CollectiveMainloopFwdSm90ILi2EN4cute5tupleIJNS5_1CILi1EEES8_S8_EEENS6_IJNS7_ILi128EEENS7_ILi96EEENS7_ILi64EEEEEELi256ENS_10bfloat16_tEfNS_4arch4Sm90ELb1ELb0ELb0ELb1ELb0ELb0ELb0ELb1ELb0ELb1ELb0ELb0EEENS1_21CollectiveEpilogueFwdINS6_IJSA_NS7_ILi256EEESB_EEES9_SE_SG_Li256ELb1ELb1ELb0ELb0EEENS1_36VarlenDynamicPersistentTileSchedulerILi128ELi96ELi256ELi128ELb0ELb1ELb1ELb1ELb1ELb1EEEEEEEEEvNT_6ParamsE --------------------------
	.section	.nv.constant0._ZN7cutlass13device_kernelIN5flash11enable_sm90INS1_16FlashAttnFwdSm90INS1_25CollectiveMainloopFwdSm90ILi2EN4cute5tupleIJNS5_1CILi1EEES8_S8_EEENS6_IJNS7_ILi128EEENS7_ILi96EEENS7_ILi64EEEEEELi256ENS_10bfloat16_tEfNS_4arch4Sm90ELb1ELb0ELb0ELb1ELb0ELb0ELb0ELb1ELb0ELb1ELb0ELb0EEENS1_21CollectiveEpilogueFwdINS6_IJSA_NS7_ILi256EEESB_EEES9_SE_SG_Li256ELb1ELb1ELb0ELb0EEENS1_36VarlenDynamicPersistentTileSchedulerILi128ELi96ELi256ELi128ELb0ELb1ELb1ELb1ELb1ELb1EEEEEEEEEvNT_6ParamsE,"a",@progbits
	.sectionflags	@""
	.align	4
.nv.constant0._ZN7cutlass13device_kernelIN5flash11enable_sm90INS1_16FlashAttnFwdSm90INS1_25CollectiveMainloopFwdSm90ILi2EN4cute5tupleIJNS5_1CILi1EEES8_S8_EEENS6_IJNS7_ILi128EEENS7_ILi96EEENS7_ILi64EEEEEELi256ENS_10bfloat16_tEfNS_4arch4Sm90ELb1ELb0ELb0ELb1ELb0ELb0ELb0ELb1ELb0ELb1ELb0ELb0EEENS1_21CollectiveEpilogueFwdINS6_IJSA_NS7_ILi256EEESB_EEES9_SE_SG_Li256ELb1ELb1ELb0ELb0EEENS1_36VarlenDynamicPersistentTileSchedulerILi128ELi96ELi256ELi128ELb0ELb1ELb1ELb1ELb1ELb1EEEEEEEEEvNT_6ParamsE:
	.zero		3328


//--------------------- .nv.constant0._ZN7cutlass13device_kernelIN5flash11enable_sm90INS1_16FlashAttnFwdSm90INS1_25CollectiveMainloopFwdSm90ILi2EN4cute5tupleIJNS5_1CILi1EEES8_S8_EEENS6_IJNS7_ILi128EEENS7_ILi96EEENS7_ILi64EEEEEELi256ENS_10bfloat16_tEfNS_4arch4Sm90ELb1ELb0ELb0ELb1ELb0ELb1ELb0ELb1ELb0ELb1ELb0ELb0EEENS1_21CollectiveEpilogueFwdINS6_IJSA_NS7_ILi256EEESB_EEES9_SE_SG_Li256ELb1ELb1ELb0ELb0EEENS1_36VarlenDynamicPersistentTileSchedulerILi128ELi96ELi256ELi128ELb0ELb1ELb1ELb1ELb1ELb1EEEEEEEEEvNT_6ParamsE --------------------------
	.section	.nv.constant0._ZN7cutlass13device_kernelIN5flash11enable_sm90INS1_16FlashAttnFwdSm90INS1_25CollectiveMainloopFwdSm90ILi2EN4cute5tupleIJNS5_1CILi1EEES8_S8_EEENS6_IJNS7_ILi128EEENS7_ILi96EEENS7_ILi64EEEEEELi256ENS_10bfloat16_tEfNS_4arch4Sm90ELb1ELb0ELb0ELb1ELb0ELb1ELb0ELb1ELb0ELb1ELb0ELb0EEENS1_21CollectiveEpilogueFwdINS6_IJSA_NS7_ILi256EEESB_EEES9_SE_SG_Li256ELb1ELb1ELb0ELb0EEENS1_36VarlenDynamicPersistentTileSchedulerILi128ELi96ELi256ELi128ELb0ELb1ELb1ELb1ELb1ELb1EEEEEEEEEvNT_6ParamsE,"a",@progbits
	.sectionflags	@""
	.align	4
.nv.constant0._ZN7cutlass13device_kernelIN5flash11enable_sm90INS1_16FlashAttnFwdSm90INS1_25CollectiveMainloopFwdSm90ILi2EN4cute5tupleIJNS5_1CILi1EEES8_S8_EEENS6_IJNS7_ILi128EEENS7_ILi96EEENS7_ILi64EEEEEELi256ENS_10bfloat16_tEfNS_4arch4Sm90ELb1ELb0ELb0ELb1ELb0ELb1ELb0ELb1ELb0ELb1ELb0ELb0EEENS1_21CollectiveEpilogueFwdINS6_IJSA_NS7_ILi256EEESB_EEES9_SE_SG_Li256ELb1ELb1ELb0ELb0EEENS1_36VarlenDynamicPersistentTileSchedulerILi128ELi96ELi256ELi128ELb0ELb1ELb1ELb1ELb1ELb1EEEEEEEEEvNT_6ParamsE:
	.zero		3328


//--------------------- .nv.constant0._ZN7cutlass13device_kernelIN5flash11enable_sm90INS1_16FlashAttnFwdSm90INS1_25CollectiveMainloopFwdSm90ILi2EN4cute5tupleIJNS5_1CILi1EEES8_S8_EEENS6_IJNS7_ILi128EEENS7_ILi96EEENS7_ILi64EEEEEELi256ENS_10bfloat16_tEfNS_4arch4Sm90ELb1ELb0ELb0ELb1ELb0ELb0ELb1ELb1ELb0ELb1ELb0ELb0EEENS1_21CollectiveEpilogueFwdINS6_IJSA_NS7_ILi256EEESB_EEES9_SE_SG_Li256ELb1ELb1ELb0ELb0EEENS1_36VarlenDynamicPersistentTileSchedulerILi128ELi96ELi256ELi128ELb0ELb1ELb1ELb1ELb1ELb1EEEEEEEEEvNT_6ParamsE --------------------------
	.section	.nv.constant0._ZN7cutlass13device_kernelIN5flash11enable_sm90INS1_16FlashAttnFwdSm90INS1_25CollectiveMainloopFwdSm90ILi2EN4cute5tupleIJNS5_1CILi1EEES8_S8_EEENS6_IJNS7_ILi128EEENS7_ILi96EEENS7_ILi64EEEEEELi256ENS_10bfloat16_tEfNS_4arch4Sm90ELb1ELb0ELb0ELb1ELb0ELb0ELb1ELb1ELb0ELb1ELb0ELb0EEENS1_21CollectiveEpilogueFwdINS6_IJSA_NS7_ILi256EEESB_EEES9_SE_SG_Li256ELb1ELb1ELb0ELb0EEENS1_36VarlenDynamicPersistentTileSchedulerILi128ELi96ELi256ELi128ELb0ELb1ELb1ELb1ELb1ELb1EEEEEEEEEvNT_6ParamsE,"a",@progbits
	.sectionflags	@""
	.align	4
.nv.constant0._ZN7cutlass13device_kernelIN5flash11enable_sm90INS1_16FlashAttnFwdSm90INS1_25CollectiveMainloopFwdSm90ILi2EN4cute5tupleIJNS5_1CILi1EEES8_S8_EEENS6_IJNS7_ILi128EEENS7_ILi96EEENS7_ILi64EEEEEELi256ENS_10bfloat16_tEfNS_4arch4Sm90ELb1ELb0ELb0ELb1ELb0ELb0ELb1ELb1ELb0ELb1ELb0ELb0EEENS1_21CollectiveEpilogueFwdINS6_IJSA_NS7_ILi256EEESB_EEES9_SE_SG_Li256ELb1ELb1ELb0ELb0EEENS1_36VarlenDynamicPersistentTileSchedulerILi128ELi96ELi256ELi128ELb0ELb1ELb1ELb1ELb1ELb1EEEEEEEEEvNT_6ParamsE:
	.zero		3584


//--------------------- .nv.constant0._ZN7cutlass13device_kernelIN5flash11enable_sm90INS1_16FlashAttnFwdSm90INS1_25CollectiveMainloopFwdSm90ILi2EN4cute5tupleIJNS5_1CILi1EEES8_S8_EEENS6_IJNS7_ILi128EEENS7_ILi96EEENS7_ILi64EEEEEELi256ENS_10bfloat16_tEfNS_4arch4Sm90ELb1ELb0ELb0ELb1ELb0ELb1ELb1ELb1ELb0ELb1ELb0ELb0EEENS1_21CollectiveEpilogueFwdINS6_IJSA_NS7_ILi256EEESB_EEES9_SE_SG_Li256ELb1ELb1ELb0ELb0EEENS1_36VarlenDynamicPersistentTileSchedulerILi128ELi96ELi256ELi128ELb0ELb1ELb1ELb1ELb1ELb1EEEEEEEEEvNT_6ParamsE --------------------------
	.section	.nv.constant0._ZN7cutlass13device_kernelIN5flash11enable_sm90INS1_16FlashAttnFwdSm90INS1_25CollectiveMainloopFwdSm90ILi2EN4cute5tupleIJNS5_1CILi1EEES8_S8_EEENS6_IJNS7_ILi128EEENS7_ILi96EEENS7_ILi64EEEEEELi256ENS_10bfloat16_tEfNS_4arch4Sm90ELb1ELb0ELb0ELb1ELb0ELb1ELb1ELb1ELb0ELb1ELb0ELb0EEENS1_21CollectiveEpilogueFwdINS6_IJSA_NS7_ILi256EEESB_EEES9_SE_SG_Li256ELb1ELb1ELb0ELb0EEENS1_36VarlenDynamicPersistentTileSchedulerILi128ELi96ELi256ELi128ELb0ELb1ELb1ELb1ELb1ELb1EEEEEEEEEvNT_6ParamsE,"a",@progbits
	.sectionflags	@""
	.align	4
.nv.constant0._ZN7cutlass13device_kernelIN5flash11enable_sm90INS1_16FlashAttnFwdSm90INS1_25CollectiveMainloopFwdSm90ILi2EN4cute5tupleIJNS5_1CILi1EEES8_S8_EEENS6_IJNS7_ILi128EEENS7_ILi96EEENS7_ILi64EEEEEELi256ENS_10bfloat16_tEfNS_4arch4Sm90ELb1ELb0ELb0ELb1ELb0ELb1ELb1ELb1ELb0ELb1ELb0ELb0EEENS1_21CollectiveEpilogueFwdINS6_IJSA_NS7_ILi256EEESB_EEES9_SE_SG_Li256ELb1ELb1ELb0ELb0EEENS1_36VarlenDynamicPersistentTileSchedulerILi128ELi96ELi256ELi128ELb0ELb1ELb1ELb1ELb1ELb1EEEEEEEEEvNT_6ParamsE:
	.zero		3584


//--------------------- SYMBOLS --------------------------

	.type		.nv.reservedSmem.offset0,@object
	.size		.nv.reservedSmem.offset0,0x4
	.type		__assertfail,@function
